	.target	sm_90a

	.elftype	@"ET_EXEC"


//--------------------- .note.nv.tkinfo           --------------------------
	.section	.note.nv.tkinfo,"",@"SHT_NOTE"
	.sectionflags	@"SHF_NOTE_NV_TKINFO"
	.tkinfo
        /*0018*/ 	.word	0x00000002
        /*0030*/ 	.string	""
        /*0030*/ 	.string	"ptxas"
        /*0030*/ 	.string	"Cuda compilation tools, release 13.0, V13.0.88"
        /*0030*/ 	.string	"Build cuda_13.0.r13.0/compiler.36424714_0"
        /*0030*/ 	.string	"-arch sm_90a -m 64 "



//--------------------- .note.nv.cuinfo           --------------------------
	.section	.note.nv.cuinfo,"",@"SHT_NOTE"
	.sectionflags	@"SHF_NOTE_NV_CUINFO"
        /*0018*/ 	.short	0x0002
        /*001a*/ 	.short	0x005a
        /*001c*/ 	.short	0x0082
	.zero		2


//--------------------- .nv.info                  --------------------------
	.section	.nv.info,"",@"SHT_CUDA_INFO"
	.align	4


	//----- nvinfo : EIATTR_REGCOUNT
	.align		4
        /*0000*/ 	.byte	0x04, 0x2f
        /*0002*/ 	.short	(.L_45 - .L_44)
	.align		4
.L_44:
        /*0004*/ 	.word	index@(_ZN3cub17CUB_300001_SM_9006detail11EmptyKernelIvEEvv)
        /*0008*/ 	.word	0x00000004


	//----- nvinfo : EIATTR_FRAME_SIZE
	.align		4
.L_45:
        /*000c*/ 	.byte	0x04, 0x11
        /*000e*/ 	.short	(.L_47 - .L_46)
	.align		4
.L_46:
        /*0010*/ 	.word	index@(_ZN3cub17CUB_300001_SM_9006detail11EmptyKernelIvEEvv)
        /*0014*/ 	.word	0x00000000


	//----- nvinfo : EIATTR_REGCOUNT
	.align		4
.L_47:
        /*0018*/ 	.byte	0x04, 0x2f
        /*001a*/ 	.short	(.L_49 - .L_48)
	.align		4
.L_48:
        /*001c*/ 	.word	index@(_ZN4vllm3moe10topkGatingILi1ELi1ELi4ELi4ELi32EifLNS0_11ScoringFuncE0EEEvPKT5_PKbPfiPT4_PiiiibPKf)
        /*0020*/ 	.word	0x00000020


	//----- nvinfo : EIATTR_FRAME_SIZE
	.align		4
.L_49:
        /*0024*/ 	.byte	0x04, 0x11
        /*0026*/ 	.short	(.L_51 - .L_50)
	.align		4
.L_50:
        /*0028*/ 	.word	index@(_ZN4vllm3moe10topkGatingILi1ELi1ELi4ELi4ELi32EifLNS0_11ScoringFuncE0EEEvPKT5_PKbPfiPT4_PiiiibPKf)
        /*002c*/ 	.word	0x00000000


	//----- nvinfo : EIATTR_REGCOUNT
	.align		4
.L_51:
        /*0030*/ 	.byte	0x04, 0x2f
        /*0032*/ 	.short	(.L_53 - .L_52)
	.align		4
.L_52:
        /*0034*/ 	.word	index@(_ZN4vllm3moe10topkGatingILi2ELi2ELi4ELi8ELi32EifLNS0_11ScoringFuncE0EEEvPKT5_PKbPfiPT4_PiiiibPKf)
        /*0038*/ 	.word	0x00000020


	//----- nvinfo : EIATTR_FRAME_SIZE
	.align		4
.L_53:
        /*003c*/ 	.byte	0x04, 0x11
        /*003e*/ 	.short	(.L_55 - .L_54)
	.align		4
.L_54:
        /*0040*/ 	.word	index@(_ZN4vllm3moe10topkGatingILi2ELi2ELi4ELi8ELi32EifLNS0_11ScoringFuncE0EEEvPKT5_PKbPfiPT4_PiiiibPKf)
        /*0044*/ 	.word	0x00000000


	//----- nvinfo : EIATTR_REGCOUNT
	.align		4
.L_55:
        /*0048*/ 	.byte	0x04, 0x2f
        /*004a*/ 	.short	(.L_57 - .L_56)
	.align		4
.L_56:
        /*004c*/ 	.word	index@(_ZN4vllm3moe10topkGatingILi4ELi4ELi4ELi16ELi32EifLNS0_11ScoringFuncE0EEEvPKT5_PKbPfiPT4_PiiiibPKf)
        /*0050*/ 	.word	0x00000020


	//----- nvinfo : EIATTR_FRAME_SIZE
	.align		4
.L_57:
        /*0054*/ 	.byte	0x04, 0x11
        /*0056*/ 	.short	(.L_59 - .L_58)
	.align		4
.L_58:
        /*0058*/ 	.word	index@(_ZN4vllm3moe10topkGatingILi4ELi4ELi4ELi16ELi32EifLNS0_11ScoringFuncE0EEEvPKT5_PKbPfiPT4_PiiiibPKf)
        /*005c*/ 	.word	0x00000000


	//----- nvinfo : EIATTR_REGCOUNT
	.align		4
.L_59:
        /*0060*/ 	.byte	0x04, 0x2f
        /*0062*/ 	.short	(.L_61 - .L_60)
	.align		4
.L_60:
        /*0064*/ 	.word	index@(_ZN4vllm3moe10topkGatingILi4ELi8ELi4ELi16ELi32EifLNS0_11ScoringFuncE0EEEvPKT5_PKbPfiPT4_PiiiibPKf)
        /*0068*/ 	.word	0x00000022


	//----- nvinfo : EIATTR_FRAME_SIZE
	.align		4
.L_61:
        /*006c*/ 	.byte	0x04, 0x11
        /*006e*/ 	.short	(.L_63 - .L_62)
	.align		4
.L_62:
        /*0070*/ 	.word	index@(_ZN4vllm3moe10topkGatingILi4ELi8ELi4ELi16ELi32EifLNS0_11ScoringFuncE0EEEvPKT5_PKbPfiPT4_PiiiibPKf)
        /*0074*/ 	.word	0x00000000


	//----- nvinfo : EIATTR_REGCOUNT
	.align		4
.L_63:
        /*0078*/ 	.byte	0x04, 0x2f
        /*007a*/ 	.short	(.L_65 - .L_64)
	.align		4
.L_64:
        /*007c*/ 	.word	index@(_ZN4vllm3moe10topkGatingILi4ELi16ELi4ELi16ELi32EifLNS0_11ScoringFuncE0EEEvPKT5_PKbPfiPT4_PiiiibPKf)
        /*0080*/ 	.word	0x00000020


	//----- nvinfo : EIATTR_FRAME_SIZE
	.align		4
.L_65:
        /*0084*/ 	.byte	0x04, 0x11
        /*0086*/ 	.short	(.L_67 - .L_66)
	.align		4
.L_66:
        /*0088*/ 	.word	index@(_ZN4vllm3moe10topkGatingILi4ELi16ELi4ELi16ELi32EifLNS0_11ScoringFuncE0EEEvPKT5_PKbPfiPT4_PiiiibPKf)
        /*008c*/ 	.word	0x00000000


	//----- nvinfo : EIATTR_REGCOUNT
	.align		4
.L_67:
        /*0090*/ 	.byte	0x04, 0x2f
        /*0092*/ 	.short	(.L_69 - .L_68)
	.align		4
.L_68:
        /*0094*/ 	.word	index@(_ZN4vllm3moe10topkGatingILi4ELi32ELi4ELi16ELi32EifLNS0_11ScoringFuncE0EEEvPKT5_PKbPfiPT4_PiiiibPKf)
        /*0098*/ 	.word	0x00000020


	//----- nvinfo : EIATTR_FRAME_SIZE
	.align		4
.L_69:
        /*009c*/ 	.byte	0x04, 0x11
        /*009e*/ 	.short	(.L_71 - .L_70)
	.align		4
.L_70:
        /*00a0*/ 	.word	index@(_ZN4vllm3moe10topkGatingILi4ELi32ELi4ELi16ELi32EifLNS0_11ScoringFuncE0EEEvPKT5_PKbPfiPT4_PiiiibPKf)
        /*00a4*/ 	.word	0x00000000


	//----- nvinfo : EIATTR_REGCOUNT
	.align		4
.L_71:
        /*00a8*/ 	.byte	0x04, 0x2f
        /*00aa*/ 	.short	(.L_73 - .L_72)
	.align		4
.L_72:
        /*00ac*/ 	.word	index@(_ZN4vllm3moe10topkGatingILi4ELi64ELi4ELi16ELi32EifLNS0_11ScoringFuncE0EEEvPKT5_PKbPfiPT4_PiiiibPKf)
        /*00b0*/ 	.word	0x00000020


	//----- nvinfo : EIATTR_FRAME_SIZE
	.align		4
.L_73:
        /*00b4*/ 	.byte	0x04, 0x11
        /*00b6*/ 	.short	(.L_75 - .L_74)
	.align		4
.L_74:
        /*00b8*/ 	.word	index@(_ZN4vllm3moe10topkGatingILi4ELi64ELi4ELi16ELi32EifLNS0_11ScoringFuncE0EEEvPKT5_PKbPfiPT4_PiiiibPKf)
        /*00bc*/ 	.word	0x00000000


	//----- nvinfo : EIATTR_REGCOUNT
	.align		4
.L_75:
        /*00c0*/ 	.byte	0x04, 0x2f
        /*00c2*/ 	.short	(.L_77 - .L_76)
	.align		4
.L_76:
        /*00c4*/ 	.word	index@(_ZN4vllm3moe10topkGatingILi4ELi128ELi4ELi16ELi32EifLNS0_11ScoringFuncE0EEEvPKT5_PKbPfiPT4_PiiiibPKf)
        /*00c8*/ 	.word	0x00000020


	//----- nvinfo : EIATTR_FRAME_SIZE
	.align		4
.L_77:
        /*00cc*/ 	.byte	0x04, 0x11
        /*00ce*/ 	.short	(.L_79 - .L_78)
	.align		4
.L_78:
        /*00d0*/ 	.word	index@(_ZN4vllm3moe10topkGatingILi4ELi128ELi4ELi16ELi32EifLNS0_11ScoringFuncE0EEEvPKT5_PKbPfiPT4_PiiiibPKf)
        /*00d4*/ 	.word	0x00000000


	//----- nvinfo : EIATTR_REGCOUNT
	.align		4
.L_79:
        /*00d8*/ 	.byte	0x04, 0x2f
        /*00da*/ 	.short	(.L_81 - .L_80)
	.align		4
.L_80:
        /*00dc*/ 	.word	index@(_ZN4vllm3moe10topkGatingILi8ELi256ELi4ELi16ELi32EifLNS0_11ScoringFuncE0EEEvPKT5_PKbPfiPT4_PiiiibPKf)
        /*00e0*/ 	.word	0x00000027


	//----- nvinfo : EIATTR_FRAME_SIZE
	.align		4
.L_81:
        /*00e4*/ 	.byte	0x04, 0x11
        /*00e6*/ 	.short	(.L_83 - .L_82)
	.align		4
.L_82:
        /*00e8*/ 	.word	index@(_ZN4vllm3moe10topkGatingILi8ELi256ELi4ELi16ELi32EifLNS0_11ScoringFuncE0EEEvPKT5_PKbPfiPT4_PiiiibPKf)
        /*00ec*/ 	.word	0x00000000


	//----- nvinfo : EIATTR_REGCOUNT
	.align		4
.L_83:
        /*00f0*/ 	.byte	0x04, 0x2f
        /*00f2*/ 	.short	(.L_85 - .L_84)
	.align		4
.L_84:
        /*00f4*/ 	.word	index@(_ZN4vllm3moe10topkGatingILi16ELi512ELi4ELi16ELi32EifLNS0_11ScoringFuncE0EEEvPKT5_PKbPfiPT4_PiiiibPKf)
        /*00f8*/ 	.word	0x00000038


	//----- nvinfo : EIATTR_FRAME_SIZE
	.align		4
.L_85:
        /*00fc*/ 	.byte	0x04, 0x11
        /*00fe*/ 	.short	(.L_87 - .L_86)
	.align		4
.L_86:
        /*0100*/ 	.word	index@(_ZN4vllm3moe10topkGatingILi16ELi512ELi4ELi16ELi32EifLNS0_11ScoringFuncE0EEEvPKT5_PKbPfiPT4_PiiiibPKf)
        /*0104*/ 	.word	0x00000000


	//----- nvinfo : EIATTR_REGCOUNT
	.align		4
.L_87:
        /*0108*/ 	.byte	0x04, 0x2f
        /*010a*/ 	.short	(.L_89 - .L_88)
	.align		4
.L_88:
        /*010c*/ 	.word	index@(_ZN4vllm3moe10topkGatingILi6ELi192ELi4ELi8ELi32EifLNS0_11ScoringFuncE0EEEvPKT5_PKbPfiPT4_PiiiibPKf)
        /*0110*/ 	.word	0x00000020


	//----- nvinfo : EIATTR_FRAME_SIZE
	.align		4
.L_89:
        /*0114*/ 	.byte	0x04, 0x11
        /*0116*/ 	.short	(.L_91 - .L_90)
	.align		4
.L_90:
        /*0118*/ 	.word	index@(_ZN4vllm3moe10topkGatingILi6ELi192ELi4ELi8ELi32EifLNS0_11ScoringFuncE0EEEvPKT5_PKbPfiPT4_PiiiibPKf)
        /*011c*/ 	.word	0x00000000


	//----- nvinfo : EIATTR_REGCOUNT
	.align		4
.L_91:
        /*0120*/ 	.byte	0x04, 0x2f
        /*0122*/ 	.short	(.L_93 - .L_92)
	.align		4
.L_92:
        /*0124*/ 	.word	index@(_ZN4vllm3moe10topkGatingILi10ELi320ELi4ELi8ELi32EifLNS0_11ScoringFuncE0EEEvPKT5_PKbPfiPT4_PiiiibPKf)
        /*0128*/ 	.word	0x00000028


	//----- nvinfo : EIATTR_FRAME_SIZE
	.align		4
.L_93:
        /*012c*/ 	.byte	0x04, 0x11
        /*012e*/ 	.short	(.L_95 - .L_94)
	.align		4
.L_94:
        /*0130*/ 	.word	index@(_ZN4vllm3moe10topkGatingILi10ELi320ELi4ELi8ELi32EifLNS0_11ScoringFuncE0EEEvPKT5_PKbPfiPT4_PiiiibPKf)
        /*0134*/ 	.word	0x00000000


	//----- nvinfo : EIATTR_REGCOUNT
	.align		4
.L_95:
        /*0138*/ 	.byte	0x04, 0x2f
        /*013a*/ 	.short	(.L_97 - .L_96)
	.align		4
.L_96:
        /*013c*/ 	.word	index@(_ZN4vllm3moe10topkGatingILi12ELi384ELi4ELi8ELi32EifLNS0_11ScoringFuncE0EEEvPKT5_PKbPfiPT4_PiiiibPKf)
        /*0140*/ 	.word	0x00000030


	//----- nvinfo : EIATTR_FRAME_SIZE
	.align		4
.L_97:
        /*0144*/ 	.byte	0x04, 0x11
        /*0146*/ 	.short	(.L_99 - .L_98)
	.align		4
.L_98:
        /*0148*/ 	.word	index@(_ZN4vllm3moe10topkGatingILi12ELi384ELi4ELi8ELi32EifLNS0_11ScoringFuncE0EEEvPKT5_PKbPfiPT4_PiiiibPKf)
        /*014c*/ 	.word	0x00000000


	//----- nvinfo : EIATTR_REGCOUNT
	.align		4
.L_99:
        /*0150*/ 	.byte	0x04, 0x2f
        /*0152*/ 	.short	(.L_101 - .L_100)
	.align		4
.L_100:
        /*0154*/ 	.word	index@(_ZN4vllm3moe10topkGatingILi14ELi448ELi4ELi8ELi32EifLNS0_11ScoringFuncE0EEEvPKT5_PKbPfiPT4_PiiiibPKf)
        /*0158*/ 	.word	0x00000030


	//----- nvinfo : EIATTR_FRAME_SIZE
	.align		4
.L_101:
        /*015c*/ 	.byte	0x04, 0x11
        /*015e*/ 	.short	(.L_103 - .L_102)
	.align		4
.L_102:
        /*0160*/ 	.word	index@(_ZN4vllm3moe10topkGatingILi14ELi448ELi4ELi8ELi32EifLNS0_11ScoringFuncE0EEEvPKT5_PKbPfiPT4_PiiiibPKf)
        /*0164*/ 	.word	0x00000000


	//----- nvinfo : EIATTR_REGCOUNT
	.align		4
.L_103:
        /*0168*/ 	.byte	0x04, 0x2f
        /*016a*/ 	.short	(.L_105 - .L_104)
	.align		4
.L_104:
        /*016c*/ 	.word	index@(_ZN4vllm3moe10topkGatingILi18ELi576ELi4ELi8ELi32EifLNS0_11ScoringFuncE0EEEvPKT5_PKbPfiPT4_PiiiibPKf)
        /*0170*/ 	.word	0x00000038


	//----- nvinfo : EIATTR_FRAME_SIZE
	.align		4
.L_105:
        /*0174*/ 	.byte	0x04, 0x11
        /*0176*/ 	.short	(.L_107 - .L_106)
	.align		4
.L_106:
        /*0178*/ 	.word	index@(_ZN4vllm3moe10topkGatingILi18ELi576ELi4ELi8ELi32EifLNS0_11ScoringFuncE0EEEvPKT5_PKbPfiPT4_PiiiibPKf)
        /*017c*/ 	.word	0x00000000


	//----- nvinfo : EIATTR_REGCOUNT
	.align		4
.L_107:
        /*0180*/ 	.byte	0x04, 0x2f
        /*0182*/ 	.short	(.L_109 - .L_108)
	.align		4
.L_108:
        /*0184*/ 	.word	index@(_ZN4vllm3moe10moeSoftmaxILi256EfEEvPKT0_PKbPfi)
        /*0188*/ 	.word	0x00000020


	//----- nvinfo : EIATTR_FRAME_SIZE
	.align		4
.L_109:
        /*018c*/ 	.byte	0x04, 0x11
        /*018e*/ 	.short	(.L_111 - .L_110)
	.align		4
.L_110:
        /*0190*/ 	.word	index@(_ZN4vllm3moe10moeSoftmaxILi256EfEEvPKT0_PKbPfi)
        /*0194*/ 	.word	0x00000000


	//----- nvinfo : EIATTR_REGCOUNT
	.align		4
.L_111:
        /*0198*/ 	.byte	0x04, 0x2f
        /*019a*/ 	.short	(.L_113 - .L_112)
	.align		4
.L_112:
        /*019c*/ 	.word	index@(_ZN4vllm3moe7moeTopKILi256EiEEvPKfPKbPfPT0_PiiiiibS3_)
        /*01a0*/ 	.word	0x00000020


	//----- nvinfo : EIATTR_FRAME_SIZE
	.align		4
.L_113:
        /*01a4*/ 	.byte	0x04, 0x11
        /*01a6*/ 	.short	(.L_115 - .L_114)
	.align		4
.L_114:
        /*01a8*/ 	.word	index@(_ZN4vllm3moe7moeTopKILi256EiEEvPKfPKbPfPT0_PiiiiibS3_)
        /*01ac*/ 	.word	0x00000000


	//----- nvinfo : EIATTR_REGCOUNT
	.align		4
.L_115:
        /*01b0*/ 	.byte	0x04, 0x2f
        /*01b2*/ 	.short	(.L_117 - .L_116)
	.align		4
.L_116:
        /*01b4*/ 	.word	index@(_ZN4vllm3moe10topkGatingILi1ELi1ELi4ELi4ELi32EjfLNS0_11ScoringFuncE0EEEvPKT5_PKbPfiPT4_PiiiibPKf)
        /*01b8*/ 	.word	0x00000020


	//----- nvinfo : EIATTR_FRAME_SIZE
	.align		4
.L_117:
        /*01bc*/ 	.byte	0x04, 0x11
        /*01be*/ 	.short	(.L_119 - .L_118)
	.align		4
.L_118:
        /*01c0*/ 	.word	index@(_ZN4vllm3moe10topkGatingILi1ELi1ELi4ELi4ELi32EjfLNS0_11ScoringFuncE0EEEvPKT5_PKbPfiPT4_PiiiibPKf)
        /*01c4*/ 	.word	0x00000000


	//----- nvinfo : EIATTR_REGCOUNT
	.align		4
.L_119:
        /*01c8*/ 	.byte	0x04, 0x2f
        /*01ca*/ 	.short	(.L_121 - .L_120)
	.align		4
.L_120:
        /*01cc*/ 	.word	index@(_ZN4vllm3moe10topkGatingILi2ELi2ELi4ELi8ELi32EjfLNS0_11ScoringFuncE0EEEvPKT5_PKbPfiPT4_PiiiibPKf)
        /*01d0*/ 	.word	0x00000020


	//----- nvinfo : EIATTR_FRAME_SIZE
	.align		4
.L_121:
        /*01d4*/ 	.byte	0x04, 0x11
        /*01d6*/ 	.short	(.L_123 - .L_122)
	.align		4
.L_122:
        /*01d8*/ 	.word	index@(_ZN4vllm3moe10topkGatingILi2ELi2ELi4ELi8ELi32EjfLNS0_11ScoringFuncE0EEEvPKT5_PKbPfiPT4_PiiiibPKf)
        /*01dc*/ 	.word	0x00000000


	//----- nvinfo : EIATTR_REGCOUNT
	.align		4
.L_123:
        /*01e0*/ 	.byte	0x04, 0x2f
        /*01e2*/ 	.short	(.L_125 - .L_124)
	.align		4
.L_124:
        /*01e4*/ 	.word	index@(_ZN4vllm3moe10topkGatingILi4ELi4ELi4ELi16ELi32EjfLNS0_11ScoringFuncE0EEEvPKT5_PKbPfiPT4_PiiiibPKf)
        /*01e8*/ 	.word	0x00000020


	//----- nvinfo : EIATTR_FRAME_SIZE
	.align		4
.L_125:
        /*01ec*/ 	.byte	0x04, 0x11
        /*01ee*/ 	.short	(.L_127 - .L_126)
	.align		4
.L_126:
        /*01f0*/ 	.word	index@(_ZN4vllm3moe10topkGatingILi4ELi4ELi4ELi16ELi32EjfLNS0_11ScoringFuncE0EEEvPKT5_PKbPfiPT4_PiiiibPKf)
        /*01f4*/ 	.word	0x00000000


	//----- nvinfo : EIATTR_REGCOUNT
	.align		4
.L_127:
        /*01f8*/ 	.byte	0x04, 0x2f
        /*01fa*/ 	.short	(.L_129 - .L_128)
	.align		4
.L_128:
        /*01fc*/ 	.word	index@(_ZN4vllm3moe10topkGatingILi4ELi8ELi4ELi16ELi32EjfLNS0_11ScoringFuncE0EEEvPKT5_PKbPfiPT4_PiiiibPKf)
        /*0200*/ 	.word	0x00000022


	//----- nvinfo : EIATTR_FRAME_SIZE
	.align		4
.L_129:
        /*0204*/ 	.byte	0x04, 0x11
        /*0206*/ 	.short	(.L_131 - .L_130)
	.align		4
.L_130:
        /*0208*/ 	.word	index@(_ZN4vllm3moe10topkGatingILi4ELi8ELi4ELi16ELi32EjfLNS0_11ScoringFuncE0EEEvPKT5_PKbPfiPT4_PiiiibPKf)
        /*020c*/ 	.word	0x00000000


	//----- nvinfo : EIATTR_REGCOUNT
	.align		4
.L_131:
        /*0210*/ 	.byte	0x04, 0x2f
        /*0212*/ 	.short	(.L_133 - .L_132)
	.align		4
.L_132:
        /*0214*/ 	.word	index@(_ZN4vllm3moe10topkGatingILi4ELi16ELi4ELi16ELi32EjfLNS0_11ScoringFuncE0EEEvPKT5_PKbPfiPT4_PiiiibPKf)
        /*0218*/ 	.word	0x00000020


	//----- nvinfo : EIATTR_FRAME_SIZE
	.align		4
.L_133:
        /*021c*/ 	.byte	0x04, 0x11
        /*021e*/ 	.short	(.L_135 - .L_134)
	.align		4
.L_134:
        /*0220*/ 	.word	index@(_ZN4vllm3moe10topkGatingILi4ELi16ELi4ELi16ELi32EjfLNS0_11ScoringFuncE0EEEvPKT5_PKbPfiPT4_PiiiibPKf)
        /*0224*/ 	.word	0x00000000


	//----- nvinfo : EIATTR_REGCOUNT
	.align		4
.L_135:
        /*0228*/ 	.byte	0x04, 0x2f
        /*022a*/ 	.short	(.L_137 - .L_136)
	.align		4
.L_136:
        /*022c*/ 	.word	index@(_ZN4vllm3moe10topkGatingILi4ELi32ELi4ELi16ELi32EjfLNS0_11ScoringFuncE0EEEvPKT5_PKbPfiPT4_PiiiibPKf)
        /*0230*/ 	.word	0x00000020


	//----- nvinfo : EIATTR_FRAME_SIZE
	.align		4
.L_137:
        /*0234*/ 	.byte	0x04, 0x11
        /*0236*/ 	.short	(.L_139 - .L_138)
	.align		4
.L_138:
        /*0238*/ 	.word	index@(_ZN4vllm3moe10topkGatingILi4ELi32ELi4ELi16ELi32EjfLNS0_11ScoringFuncE0EEEvPKT5_PKbPfiPT4_PiiiibPKf)
        /*023c*/ 	.word	0x00000000


	//----- nvinfo : EIATTR_REGCOUNT
	.align		4
.L_139:
        /*0240*/ 	.byte	0x04, 0x2f
        /*0242*/ 	.short	(.L_141 - .L_140)
	.align		4
.L_140:
        /*0244*/ 	.word	index@(_ZN4vllm3moe10topkGatingILi4ELi64ELi4ELi16ELi32EjfLNS0_11ScoringFuncE0EEEvPKT5_PKbPfiPT4_PiiiibPKf)
        /*0248*/ 	.word	0x00000020


	//----- nvinfo : EIATTR_FRAME_SIZE
	.align		4
.L_141:
        /*024c*/ 	.byte	0x04, 0x11
        /*024e*/ 	.short	(.L_143 - .L_142)
	.align		4
.L_142:
        /*0250*/ 	.word	index@(_ZN4vllm3moe10topkGatingILi4ELi64ELi4ELi16ELi32EjfLNS0_11ScoringFuncE0EEEvPKT5_PKbPfiPT4_PiiiibPKf)
        /*0254*/ 	.word	0x00000000


	//----- nvinfo : EIATTR_REGCOUNT
	.align		4
.L_143:
        /*0258*/ 	.byte	0x04, 0x2f
        /*025a*/ 	.short	(.L_145 - .L_144)
	.align		4
.L_144:
        /*025c*/ 	.word	index@(_ZN4vllm3moe10topkGatingILi4ELi128ELi4ELi16ELi32EjfLNS0_11ScoringFuncE0EEEvPKT5_PKbPfiPT4_PiiiibPKf)
        /*0260*/ 	.word	0x00000020


	//----- nvinfo : EIATTR_FRAME_SIZE
	.align		4
.L_145:
        /*0264*/ 	.byte	0x04, 0x11
        /*0266*/ 	.short	(.L_147 - .L_146)
	.align		4
.L_146:
        /*0268*/ 	.word	index@(_ZN4vllm3moe10topkGatingILi4ELi128ELi4ELi16ELi32EjfLNS0_11ScoringFuncE0EEEvPKT5_PKbPfiPT4_PiiiibPKf)
        /*026c*/ 	.word	0x00000000


	//----- nvinfo : EIATTR_REGCOUNT
	.align		4
.L_147:
        /*0270*/ 	.byte	0x04, 0x2f
        /*0272*/ 	.short	(.L_149 - .L_148)
	.align		4
.L_148:
        /*0274*/ 	.word	index@(_ZN4vllm3moe10topkGatingILi8ELi256ELi4ELi16ELi32EjfLNS0_11ScoringFuncE0EEEvPKT5_PKbPfiPT4_PiiiibPKf)
        /*0278*/ 	.word	0x00000027


	//----- nvinfo : EIATTR_FRAME_SIZE
	.align		4
.L_149:
        /*027c*/ 	.byte	0x04, 0x11
        /*027e*/ 	.short	(.L_151 - .L_150)
	.align		4
.L_150:
        /*0280*/ 	.word	index@(_ZN4vllm3moe10topkGatingILi8ELi256ELi4ELi16ELi32EjfLNS0_11ScoringFuncE0EEEvPKT5_PKbPfiPT4_PiiiibPKf)
        /*0284*/ 	.word	0x00000000


	//----- nvinfo : EIATTR_REGCOUNT
	.align		4
.L_151:
        /*0288*/ 	.byte	0x04, 0x2f
        /*028a*/ 	.short	(.L_153 - .L_152)
	.align		4
.L_152:
        /*028c*/ 	.word	index@(_ZN4vllm3moe10topkGatingILi16ELi512ELi4ELi16ELi32EjfLNS0_11ScoringFuncE0EEEvPKT5_PKbPfiPT4_PiiiibPKf)
        /*0290*/ 	.word	0x00000038


	//----- nvinfo : EIATTR_FRAME_SIZE
	.align		4
.L_153:
        /*0294*/ 	.byte	0x04, 0x11
        /*0296*/ 	.short	(.L_155 - .L_154)
	.align		4
.L_154:
        /*0298*/ 	.word	index@(_ZN4vllm3moe10topkGatingILi16ELi512ELi4ELi16ELi32EjfLNS0_11ScoringFuncE0EEEvPKT5_PKbPfiPT4_PiiiibPKf)
        /*029c*/ 	.word	0x00000000


	//----- nvinfo : EIATTR_REGCOUNT
	.align		4
.L_155:
        /*02a0*/ 	.byte	0x04, 0x2f
        /*02a2*/ 	.short	(.L_157 - .L_156)
	.align		4
.L_156:
        /*02a4*/ 	.word	index@(_ZN4vllm3moe10topkGatingILi6ELi192ELi4ELi8ELi32EjfLNS0_11ScoringFuncE0EEEvPKT5_PKbPfiPT4_PiiiibPKf)
        /*02a8*/ 	.word	0x00000020


	//----- nvinfo : EIATTR_FRAME_SIZE
	.align		4
.L_157:
        /*02ac*/ 	.byte	0x04, 0x11
        /*02ae*/ 	.short	(.L_159 - .L_158)
	.align		4
.L_158:
        /*02b0*/ 	.word	index@(_ZN4vllm3moe10topkGatingILi6ELi192ELi4ELi8ELi32EjfLNS0_11ScoringFuncE0EEEvPKT5_PKbPfiPT4_PiiiibPKf)
        /*02b4*/ 	.word	0x00000000


	//----- nvinfo : EIATTR_REGCOUNT
	.align		4
.L_159:
        /*02b8*/ 	.byte	0x04, 0x2f
        /*02ba*/ 	.short	(.L_161 - .L_160)
	.align		4
.L_160:
        /*02bc*/ 	.word	index@(_ZN4vllm3moe10topkGatingILi10ELi320ELi4ELi8ELi32EjfLNS0_11ScoringFuncE0EEEvPKT5_PKbPfiPT4_PiiiibPKf)
        /*02c0*/ 	.word	0x00000028


	//----- nvinfo : EIATTR_FRAME_SIZE
	.align		4
.L_161:
        /*02c4*/ 	.byte	0x04, 0x11
        /*02c6*/ 	.short	(.L_163 - .L_162)
	.align		4
.L_162:
        /*02c8*/ 	.word	index@(_ZN4vllm3moe10topkGatingILi10ELi320ELi4ELi8ELi32EjfLNS0_11ScoringFuncE0EEEvPKT5_PKbPfiPT4_PiiiibPKf)
        /*02cc*/ 	.word	0x00000000


	//----- nvinfo : EIATTR_REGCOUNT
	.align		4
.L_163:
        /*02d0*/ 	.byte	0x04, 0x2f
        /*02d2*/ 	.short	(.L_165 - .L_164)
	.align		4
.L_164:
        /*02d4*/ 	.word	index@(_ZN4vllm3moe10topkGatingILi12ELi384ELi4ELi8ELi32EjfLNS0_11ScoringFuncE0EEEvPKT5_PKbPfiPT4_PiiiibPKf)
        /*02d8*/ 	.word	0x00000030


	//----- nvinfo : EIATTR_FRAME_SIZE
	.align		4
.L_165:
        /*02dc*/ 	.byte	0x04, 0x11
        /*02de*/ 	.short	(.L_167 - .L_166)
	.align		4
.L_166:
        /*02e0*/ 	.word	index@(_ZN4vllm3moe10topkGatingILi12ELi384ELi4ELi8ELi32EjfLNS0_11ScoringFuncE0EEEvPKT5_PKbPfiPT4_PiiiibPKf)
        /*02e4*/ 	.word	0x00000000


	//----- nvinfo : EIATTR_REGCOUNT
	.align		4
.L_167:
        /*02e8*/ 	.byte	0x04, 0x2f
        /*02ea*/ 	.short	(.L_169 - .L_168)
	.align		4
.L_168:
        /*02ec*/ 	.word	index@(_ZN4vllm3moe10topkGatingILi14ELi448ELi4ELi8ELi32EjfLNS0_11ScoringFuncE0EEEvPKT5_PKbPfiPT4_PiiiibPKf)
        /*02f0*/ 	.word	0x00000030


	//----- nvinfo : EIATTR_FRAME_SIZE
	.align		4
.L_169:
        /*02f4*/ 	.byte	0x04, 0x11
        /*02f6*/ 	.short	(.L_171 - .L_170)
	.align		4
.L_170:
        /*02f8*/ 	.word	index@(_ZN4vllm3moe10topkGatingILi14ELi448ELi4ELi8ELi32EjfLNS0_11ScoringFuncE0EEEvPKT5_PKbPfiPT4_PiiiibPKf)
        /*02fc*/ 	.word	0x00000000


	//----- nvinfo : EIATTR_REGCOUNT
	.align		4
.L_171:
        /*0300*/ 	.byte	0x04, 0x2f
        /*0302*/ 	.short	(.L_173 - .L_172)
	.align		4
.L_172:
        /*0304*/ 	.word	index@(_ZN4vllm3moe10topkGatingILi18ELi576ELi4ELi8ELi32EjfLNS0_11ScoringFuncE0EEEvPKT5_PKbPfiPT4_PiiiibPKf)
        /*0308*/ 	.word	0x00000038


	//----- nvinfo : EIATTR_FRAME_SIZE
	.align		4
.L_173:
        /*030c*/ 	.byte	0x04, 0x11
        /*030e*/ 	.short	(.L_175 - .L_174)
	.align		4
.L_174:
        /*0310*/ 	.word	index@(_ZN4vllm3moe10topkGatingILi18ELi576ELi4ELi8ELi32EjfLNS0_11ScoringFuncE0EEEvPKT5_PKbPfiPT4_PiiiibPKf)
        /*0314*/ 	.word	0x00000000


	//----- nvinfo : EIATTR_REGCOUNT
	.align		4
.L_175:
        /*0318*/ 	.byte	0x04, 0x2f
        /*031a*/ 	.short	(.L_177 - .L_176)
	.align		4
.L_176:
        /*031c*/ 	.word	index@(_ZN4vllm3moe7moeTopKILi256EjEEvPKfPKbPfPT0_PiiiiibS3_)
        /*0320*/ 	.word	0x00000020


	//----- nvinfo : EIATTR_FRAME_SIZE
	.align		4
.L_177:
        /*0324*/ 	.byte	0x04, 0x11
        /*0326*/ 	.short	(.L_179 - .L_178)
	.align		4
.L_178:
        /*0328*/ 	.word	index@(_ZN4vllm3moe7moeTopKILi256EjEEvPKfPKbPfPT0_PiiiiibS3_)
        /*032c*/ 	.word	0x00000000


	//----- nvinfo : EIATTR_REGCOUNT
	.align		4
.L_179:
        /*0330*/ 	.byte	0x04, 0x2f
        /*0332*/ 	.short	(.L_181 - .L_180)
	.align		4
.L_180:
        /*0334*/ 	.word	index@(_ZN4vllm3moe10topkGatingILi1ELi1ELi4ELi4ELi32ElfLNS0_11ScoringFuncE0EEEvPKT5_PKbPfiPT4_PiiiibPKf)
        /*0338*/ 	.word	0x00000020


	//----- nvinfo : EIATTR_FRAME_SIZE
	.align		4
.L_181:
        /*033c*/ 	.byte	0x04, 0x11
        /*033e*/ 	.short	(.L_183 - .L_182)
	.align		4
.L_182:
        /*0340*/ 	.word	index@(_ZN4vllm3moe10topkGatingILi1ELi1ELi4ELi4ELi32ElfLNS0_11ScoringFuncE0EEEvPKT5_PKbPfiPT4_PiiiibPKf)
        /*0344*/ 	.word	0x00000000


	//----- nvinfo : EIATTR_REGCOUNT
	.align		4
.L_183:
        /*0348*/ 	.byte	0x04, 0x2f
        /*034a*/ 	.short	(.L_185 - .L_184)
	.align		4
.L_184:
        /*034c*/ 	.word	index@(_ZN4vllm3moe10topkGatingILi2ELi2ELi4ELi8ELi32ElfLNS0_11ScoringFuncE0EEEvPKT5_PKbPfiPT4_PiiiibPKf)
        /*0350*/ 	.word	0x00000020


	//----- nvinfo : EIATTR_FRAME_SIZE
	.align		4
.L_185:
        /*0354*/ 	.byte	0x04, 0x11
        /*0356*/ 	.short	(.L_187 - .L_186)
	.align		4
.L_186:
        /*0358*/ 	.word	index@(_ZN4vllm3moe10topkGatingILi2ELi2ELi4ELi8ELi32ElfLNS0_11ScoringFuncE0EEEvPKT5_PKbPfiPT4_PiiiibPKf)
        /*035c*/ 	.word	0x00000000


	//----- nvinfo : EIATTR_REGCOUNT
	.align		4
.L_187:
        /*0360*/ 	.byte	0x04, 0x2f
        /*0362*/ 	.short	(.L_189 - .L_188)
	.align		4
.L_188:
        /*0364*/ 	.word	index@(_ZN4vllm3moe10topkGatingILi4ELi4ELi4ELi16ELi32ElfLNS0_11ScoringFuncE0EEEvPKT5_PKbPfiPT4_PiiiibPKf)
        /*0368*/ 	.word	0x0000001e


	//----- nvinfo : EIATTR_FRAME_SIZE
	.align		4
.L_189:
        /*036c*/ 	.byte	0x04, 0x11
        /*036e*/ 	.short	(.L_191 - .L_190)
	.align		4
.L_190:
        /*0370*/ 	.word	index@(_ZN4vllm3moe10topkGatingILi4ELi4ELi4ELi16ELi32ElfLNS0_11ScoringFuncE0EEEvPKT5_PKbPfiPT4_PiiiibPKf)
        /*0374*/ 	.word	0x00000000


	//----- nvinfo : EIATTR_REGCOUNT
	.align		4
.L_191:
        /*0378*/ 	.byte	0x04, 0x2f
        /*037a*/ 	.short	(.L_193 - .L_192)
	.align		4
.L_192:
        /*037c*/ 	.word	index@(_ZN4vllm3moe10topkGatingILi4ELi8ELi4ELi16ELi32ElfLNS0_11ScoringFuncE0EEEvPKT5_PKbPfiPT4_PiiiibPKf)
        /*0380*/ 	.word	0x00000022


	//----- nvinfo : EIATTR_FRAME_SIZE
	.align		4
.L_193:
        /*0384*/ 	.byte	0x04, 0x11
        /*0386*/ 	.short	(.L_195 - .L_194)
	.align		4
.L_194:
        /*0388*/ 	.word	index@(_ZN4vllm3moe10topkGatingILi4ELi8ELi4ELi16ELi32ElfLNS0_11ScoringFuncE0EEEvPKT5_PKbPfiPT4_PiiiibPKf)
        /*038c*/ 	.word	0x00000000


	//----- nvinfo : EIATTR_REGCOUNT
	.align		4
.L_195:
        /*0390*/ 	.byte	0x04, 0x2f
        /*0392*/ 	.short	(.L_197 - .L_196)
	.align		4
.L_196:
        /*0394*/ 	.word	index@(_ZN4vllm3moe10topkGatingILi4ELi16ELi4ELi16ELi32ElfLNS0_11ScoringFuncE0EEEvPKT5_PKbPfiPT4_PiiiibPKf)
        /*0398*/ 	.word	0x00000020


	//----- nvinfo : EIATTR_FRAME_SIZE
	.align		4
.L_197:
        /*039c*/ 	.byte	0x04, 0x11
        /*039e*/ 	.short	(.L_199 - .L_198)
	.align		4
.L_198:
        /*03a0*/ 	.word	index@(_ZN4vllm3moe10topkGatingILi4ELi16ELi4ELi16ELi32ElfLNS0_11ScoringFuncE0EEEvPKT5_PKbPfiPT4_PiiiibPKf)
        /*03a4*/ 	.word	0x00000000


	//----- nvinfo : EIATTR_REGCOUNT
	.align		4
.L_199:
        /*03a8*/ 	.byte	0x04, 0x2f
        /*03aa*/ 	.short	(.L_201 - .L_200)
	.align		4
.L_200:
        /*03ac*/ 	.word	index@(_ZN4vllm3moe10topkGatingILi4ELi32ELi4ELi16ELi32ElfLNS0_11ScoringFuncE0EEEvPKT5_PKbPfiPT4_PiiiibPKf)
        /*03b0*/ 	.word	0x00000020


	//----- nvinfo : EIATTR_FRAME_SIZE
	.align		4
.L_201:
        /*03b4*/ 	.byte	0x04, 0x11
        /*03b6*/ 	.short	(.L_203 - .L_202)
	.align		4
.L_202:
        /*03b8*/ 	.word	index@(_ZN4vllm3moe10topkGatingILi4ELi32ELi4ELi16ELi32ElfLNS0_11ScoringFuncE0EEEvPKT5_PKbPfiPT4_PiiiibPKf)
        /*03bc*/ 	.word	0x00000000


	//----- nvinfo : EIATTR_REGCOUNT
	.align		4
.L_203:
        /*03c0*/ 	.byte	0x04, 0x2f
        /*03c2*/ 	.short	(.L_205 - .L_204)
	.align		4
.L_204:
        /*03c4*/ 	.word	index@(_ZN4vllm3moe10topkGatingILi4ELi64ELi4ELi16ELi32ElfLNS0_11ScoringFuncE0EEEvPKT5_PKbPfiPT4_PiiiibPKf)
        /*03c8*/ 	.word	0x00000020


	//----- nvinfo : EIATTR_FRAME_SIZE
	.align		4
.L_205:
        /*03cc*/ 	.byte	0x04, 0x11
        /*03ce*/ 	.short	(.L_207 - .L_206)
	.align		4
.L_206:
        /*03d0*/ 	.word	index@(_ZN4vllm3moe10topkGatingILi4ELi64ELi4ELi16ELi32ElfLNS0_11ScoringFuncE0EEEvPKT5_PKbPfiPT4_PiiiibPKf)
        /*03d4*/ 	.word	0x00000000


	//----- nvinfo : EIATTR_REGCOUNT
	.align		4
.L_207:
        /*03d8*/ 	.byte	0x04, 0x2f
        /*03da*/ 	.short	(.L_209 - .L_208)
	.align		4
.L_208:
        /*03dc*/ 	.word	index@(_ZN4vllm3moe10topkGatingILi4ELi128ELi4ELi16ELi32ElfLNS0_11ScoringFuncE0EEEvPKT5_PKbPfiPT4_PiiiibPKf)
        /*03e0*/ 	.word	0x00000020


	//----- nvinfo : EIATTR_FRAME_SIZE
	.align		4
.L_209:
        /*03e4*/ 	.byte	0x04, 0x11
        /*03e6*/ 	.short	(.L_211 - .L_210)
	.align		4
.L_210:
        /*03e8*/ 	.word	index@(_ZN4vllm3moe10topkGatingILi4ELi128ELi4ELi16ELi32ElfLNS0_11ScoringFuncE0EEEvPKT5_PKbPfiPT4_PiiiibPKf)
        /*03ec*/ 	.word	0x00000000


	//----- nvinfo : EIATTR_REGCOUNT
	.align		4
.L_211:
        /*03f0*/ 	.byte	0x04, 0x2f
        /*03f2*/ 	.short	(.L_213 - .L_212)
	.align		4
.L_212:
        /*03f4*/ 	.word	index@(_ZN4vllm3moe10topkGatingILi8ELi256ELi4ELi16ELi32ElfLNS0_11ScoringFuncE0EEEvPKT5_PKbPfiPT4_PiiiibPKf)
        /*03f8*/ 	.word	0x00000028


	//----- nvinfo : EIATTR_FRAME_SIZE
	.align		4
.L_213:
        /*03fc*/ 	.byte	0x04, 0x11
        /*03fe*/ 	.short	(.L_215 - .L_214)
	.align		4
.L_214:
        /*0400*/ 	.word	index@(_ZN4vllm3moe10topkGatingILi8ELi256ELi4ELi16ELi32ElfLNS0_11ScoringFuncE0EEEvPKT5_PKbPfiPT4_PiiiibPKf)
        /*0404*/ 	.word	0x00000000


	//----- nvinfo : EIATTR_REGCOUNT
	.align		4
.L_215:
        /*0408*/ 	.byte	0x04, 0x2f
        /*040a*/ 	.short	(.L_217 - .L_216)
	.align		4
.L_216:
        /*040c*/ 	.word	index@(_ZN4vllm3moe10topkGatingILi16ELi512ELi4ELi16ELi32ElfLNS0_11ScoringFuncE0EEEvPKT5_PKbPfiPT4_PiiiibPKf)
        /*0410*/ 	.word	0x00000038


	//----- nvinfo : EIATTR_FRAME_SIZE
	.align		4
.L_217:
        /*0414*/ 	.byte	0x04, 0x11
        /*0416*/ 	.short	(.L_219 - .L_218)
	.align		4
.L_218:
        /*0418*/ 	.word	index@(_ZN4vllm3moe10topkGatingILi16ELi512ELi4ELi16ELi32ElfLNS0_11ScoringFuncE0EEEvPKT5_PKbPfiPT4_PiiiibPKf)
        /*041c*/ 	.word	0x00000000


	//----- nvinfo : EIATTR_REGCOUNT
	.align		4
.L_219:
        /*0420*/ 	.byte	0x04, 0x2f
        /*0422*/ 	.short	(.L_221 - .L_220)
	.align		4
.L_220:
        /*0424*/ 	.word	index@(_ZN4vllm3moe10topkGatingILi6ELi192ELi4ELi8ELi32ElfLNS0_11ScoringFuncE0EEEvPKT5_PKbPfiPT4_PiiiibPKf)
        /*0428*/ 	.word	0x00000020


	//----- nvinfo : EIATTR_FRAME_SIZE
	.align		4
.L_221:
        /*042c*/ 	.byte	0x04, 0x11
        /*042e*/ 	.short	(.L_223 - .L_222)
	.align		4
.L_222:
        /*0430*/ 	.word	index@(_ZN4vllm3moe10topkGatingILi6ELi192ELi4ELi8ELi32ElfLNS0_11ScoringFuncE0EEEvPKT5_PKbPfiPT4_PiiiibPKf)
        /*0434*/ 	.word	0x00000000


	//----- nvinfo : EIATTR_REGCOUNT
	.align		4
.L_223:
        /*0438*/ 	.byte	0x04, 0x2f
        /*043a*/ 	.short	(.L_225 - .L_224)
	.align		4
.L_224:
        /*043c*/ 	.word	index@(_ZN4vllm3moe10topkGatingILi10ELi320ELi4ELi8ELi32ElfLNS0_11ScoringFuncE0EEEvPKT5_PKbPfiPT4_PiiiibPKf)
        /*0440*/ 	.word	0x00000028


	//----- nvinfo : EIATTR_FRAME_SIZE
	.align		4
.L_225:
        /*0444*/ 	.byte	0x04, 0x11
        /*0446*/ 	.short	(.L_227 - .L_226)
	.align		4
.L_226:
        /*0448*/ 	.word	index@(_ZN4vllm3moe10topkGatingILi10ELi320ELi4ELi8ELi32ElfLNS0_11ScoringFuncE0EEEvPKT5_PKbPfiPT4_PiiiibPKf)
        /*044c*/ 	.word	0x00000000


	//----- nvinfo : EIATTR_REGCOUNT
	.align		4
.L_227:
        /*0450*/ 	.byte	0x04, 0x2f
        /*0452*/ 	.short	(.L_229 - .L_228)
	.align		4
.L_228:
        /*0454*/ 	.word	index@(_ZN4vllm3moe10topkGatingILi12ELi384ELi4ELi8ELi32ElfLNS0_11ScoringFuncE0EEEvPKT5_PKbPfiPT4_PiiiibPKf)
        /*0458*/ 	.word	0x00000030


	//----- nvinfo : EIATTR_FRAME_SIZE
	.align		4
.L_229:
        /*045c*/ 	.byte	0x04, 0x11
        /*045e*/ 	.short	(.L_231 - .L_230)
	.align		4
.L_230:
        /*0460*/ 	.word	index@(_ZN4vllm3moe10topkGatingILi12ELi384ELi4ELi8ELi32ElfLNS0_11ScoringFuncE0EEEvPKT5_PKbPfiPT4_PiiiibPKf)
        /*0464*/ 	.word	0x00000000


	//----- nvinfo : EIATTR_REGCOUNT
	.align		4
.L_231:
        /*0468*/ 	.byte	0x04, 0x2f
        /*046a*/ 	.short	(.L_233 - .L_232)
	.align		4
.L_232:
        /*046c*/ 	.word	index@(_ZN4vllm3moe10topkGatingILi14ELi448ELi4ELi8ELi32ElfLNS0_11ScoringFuncE0EEEvPKT5_PKbPfiPT4_PiiiibPKf)
        /*0470*/ 	.word	0x00000030


	//----- nvinfo : EIATTR_FRAME_SIZE
	.align		4
.L_233:
        /*0474*/ 	.byte	0x04, 0x11
        /*0476*/ 	.short	(.L_235 - .L_234)
	.align		4
.L_234:
        /*0478*/ 	.word	index@(_ZN4vllm3moe10topkGatingILi14ELi448ELi4ELi8ELi32ElfLNS0_11ScoringFuncE0EEEvPKT5_PKbPfiPT4_PiiiibPKf)
        /*047c*/ 	.word	0x00000000


	//----- nvinfo : EIATTR_REGCOUNT
	.align		4
.L_235:
        /*0480*/ 	.byte	0x04, 0x2f
        /*0482*/ 	.short	(.L_237 - .L_236)
	.align		4
.L_236:
        /*0484*/ 	.word	index@(_ZN4vllm3moe10topkGatingILi18ELi576ELi4ELi8ELi32ElfLNS0_11ScoringFuncE0EEEvPKT5_PKbPfiPT4_PiiiibPKf)
        /*0488*/ 	.word	0x00000038


	//----- nvinfo : EIATTR_FRAME_SIZE
	.align		4
.L_237:
        /*048c*/ 	.byte	0x04, 0x11
        /*048e*/ 	.short	(.L_239 - .L_238)
	.align		4
.L_238:
        /*0490*/ 	.word	index@(_ZN4vllm3moe10topkGatingILi18ELi576ELi4ELi8ELi32ElfLNS0_11ScoringFuncE0EEEvPKT5_PKbPfiPT4_PiiiibPKf)
        /*0494*/ 	.word	0x00000000


	//----- nvinfo : EIATTR_REGCOUNT
	.align		4
.L_239:
        /*0498*/ 	.byte	0x04, 0x2f
        /*049a*/ 	.short	(.L_241 - .L_240)
	.align		4
.L_240:
        /*049c*/ 	.word	index@(_ZN4vllm3moe7moeTopKILi256ElEEvPKfPKbPfPT0_PiiiiibS3_)
        /*04a0*/ 	.word	0x00000020


	//----- nvinfo : EIATTR_FRAME_SIZE
	.align		4
.L_241:
        /*04a4*/ 	.byte	0x04, 0x11
        /*04a6*/ 	.short	(.L_243 - .L_242)
	.align		4
.L_242:
        /*04a8*/ 	.word	index@(_ZN4vllm3moe7moeTopKILi256ElEEvPKfPKbPfPT0_PiiiiibS3_)
        /*04ac*/ 	.word	0x00000000


	//----- nvinfo : EIATTR_REGCOUNT
	.align		4
.L_243:
        /*04b0*/ 	.byte	0x04, 0x2f
        /*04b2*/ 	.short	(.L_245 - .L_244)
	.align		4
.L_244:
        /*04b4*/ 	.word	index@(_ZN4vllm3moe10topkGatingILi1ELi1ELi4ELi2ELi32Ei6__halfLNS0_11ScoringFuncE0EEEvPKT5_PKbPfiPT4_PiiiibPKf)
        /*04b8*/ 	.word	0x00000020


	//----- nvinfo : EIATTR_FRAME_SIZE
	.align		4
.L_245:
        /*04bc*/ 	.byte	0x04, 0x11
        /*04be*/ 	.short	(.L_247 - .L_246)
	.align		4
.L_246:
        /*04c0*/ 	.word	index@(_ZN4vllm3moe10topkGatingILi1ELi1ELi4ELi2ELi32Ei6__halfLNS0_11ScoringFuncE0EEEvPKT5_PKbPfiPT4_PiiiibPKf)
        /*04c4*/ 	.word	0x00000000


	//----- nvinfo : EIATTR_REGCOUNT
	.align		4
.L_247:
        /*04c8*/ 	.byte	0x04, 0x2f
        /*04ca*/ 	.short	(.L_249 - .L_248)
	.align		4
.L_248:
        /*04cc*/ 	.word	index@(_ZN4vllm3moe10topkGatingILi2ELi2ELi4ELi4ELi32Ei6__halfLNS0_11ScoringFuncE0EEEvPKT5_PKbPfiPT4_PiiiibPKf)
        /*04d0*/ 	.word	0x00000020


	//----- nvinfo : EIATTR_FRAME_SIZE
	.align		4
.L_249:
        /*04d4*/ 	.byte	0x04, 0x11
        /*04d6*/ 	.short	(.L_251 - .L_250)
	.align		4
.L_250:
        /*04d8*/ 	.word	index@(_ZN4vllm3moe10topkGatingILi2ELi2ELi4ELi4ELi32Ei6__halfLNS0_11ScoringFuncE0EEEvPKT5_PKbPfiPT4_PiiiibPKf)
        /*04dc*/ 	.word	0x00000000


	//----- nvinfo : EIATTR_REGCOUNT
	.align		4
.L_251:
        /*04e0*/ 	.byte	0x04, 0x2f
        /*04e2*/ 	.short	(.L_253 - .L_252)
	.align		4
.L_252:
        /*04e4*/ 	.word	index@(_ZN4vllm3moe10topkGatingILi4ELi4ELi4ELi8ELi32Ei6__halfLNS0_11ScoringFuncE0EEEvPKT5_PKbPfiPT4_PiiiibPKf)
        /*04e8*/ 	.word	0x00000020


	//----- nvinfo : EIATTR_FRAME_SIZE
	.align		4
.L_253:
        /*04ec*/ 	.byte	0x04, 0x11
        /*04ee*/ 	.short	(.L_255 - .L_254)
	.align		4
.L_254:
        /*04f0*/ 	.word	index@(_ZN4vllm3moe10topkGatingILi4ELi4ELi4ELi8ELi32Ei6__halfLNS0_11ScoringFuncE0EEEvPKT5_PKbPfiPT4_PiiiibPKf)
        /*04f4*/ 	.word	0x00000000


	//----- nvinfo : EIATTR_REGCOUNT
	.align		4
.L_255:
        /*04f8*/ 	.byte	0x04, 0x2f
        /*04fa*/ 	.short	(.L_257 - .L_256)
	.align		4
.L_256:
        /*04fc*/ 	.word	index@(_ZN4vllm3moe10topkGatingILi8ELi8ELi4ELi16ELi32Ei6__halfLNS0_11ScoringFuncE0EEEvPKT5_PKbPfiPT4_PiiiibPKf)
        /*0500*/ 	.word	0x00000028


	//----- nvinfo : EIATTR_FRAME_SIZE
	.align		4
.L_257:
        /*0504*/ 	.byte	0x04, 0x11
        /*0506*/ 	.short	(.L_259 - .L_258)
	.align		4
.L_258:
        /*0508*/ 	.word	index@(_ZN4vllm3moe10topkGatingILi8ELi8ELi4ELi16ELi32Ei6__halfLNS0_11ScoringFuncE0EEEvPKT5_PKbPfiPT4_PiiiibPKf)
        /*050c*/ 	.word	0x00000000


	//----- nvinfo : EIATTR_REGCOUNT
	.align		4
.L_259:
        /*0510*/ 	.byte	0x04, 0x2f
        /*0512*/ 	.short	(.L_261 - .L_260)
	.align		4
.L_260:
        /*0514*/ 	.word	index@(_ZN4vllm3moe10topkGatingILi8ELi16ELi4ELi16ELi32Ei6__halfLNS0_11ScoringFuncE0EEEvPKT5_PKbPfiPT4_PiiiibPKf)
        /*0518*/ 	.word	0x00000026


	//----- nvinfo : EIATTR_FRAME_SIZE
	.align		4
.L_261:
        /*051c*/ 	.byte	0x04, 0x11
        /*051e*/ 	.short	(.L_263 - .L_262)
	.align		4
.L_262:
        /*0520*/ 	.word	index@(_ZN4vllm3moe10topkGatingILi8ELi16ELi4ELi16ELi32Ei6__halfLNS0_11ScoringFuncE0EEEvPKT5_PKbPfiPT4_PiiiibPKf)
        /*0524*/ 	.word	0x00000000


	//----- nvinfo : EIATTR_REGCOUNT
	.align		4
.L_263:
        /*0528*/ 	.byte	0x04, 0x2f
        /*052a*/ 	.short	(.L_265 - .L_264)
	.align		4
.L_264:
        /*052c*/ 	.word	index@(_ZN4vllm3moe10topkGatingILi8ELi32ELi4ELi16ELi32Ei6__halfLNS0_11ScoringFuncE0EEEvPKT5_PKbPfiPT4_PiiiibPKf)
        /*0530*/ 	.word	0x00000027


	//----- nvinfo : EIATTR_FRAME_SIZE
	.align		4
.L_265:
        /*0534*/ 	.byte	0x04, 0x11
        /*0536*/ 	.short	(.L_267 - .L_266)
	.align		4
.L_266:
        /*0538*/ 	.word	index@(_ZN4vllm3moe10topkGatingILi8ELi32ELi4ELi16ELi32Ei6__halfLNS0_11ScoringFuncE0EEEvPKT5_PKbPfiPT4_PiiiibPKf)
        /*053c*/ 	.word	0x00000000


	//----- nvinfo : EIATTR_REGCOUNT
	.align		4
.L_267:
        /*0540*/ 	.byte	0x04, 0x2f
        /*0542*/ 	.short	(.L_269 - .L_268)
	.align		4
.L_268:
        /*0544*/ 	.word	index@(_ZN4vllm3moe10topkGatingILi8ELi64ELi4ELi16ELi32Ei6__halfLNS0_11ScoringFuncE0EEEvPKT5_PKbPfiPT4_PiiiibPKf)
        /*0548*/ 	.word	0x00000027


	//----- nvinfo : EIATTR_FRAME_SIZE
	.align		4
.L_269:
        /*054c*/ 	.byte	0x04, 0x11
        /*054e*/ 	.short	(.L_271 - .L_270)
	.align		4
.L_270:
        /*0550*/ 	.word	index@(_ZN4vllm3moe10topkGatingILi8ELi64ELi4ELi16ELi32Ei6__halfLNS0_11ScoringFuncE0EEEvPKT5_PKbPfiPT4_PiiiibPKf)
        /*0554*/ 	.word	0x00000000


	//----- nvinfo : EIATTR_REGCOUNT
	.align		4
.L_271:
        /*0558*/ 	.byte	0x04, 0x2f
        /*055a*/ 	.short	(.L_273 - .L_272)
	.align		4
.L_272:
        /*055c*/ 	.word	index@(_ZN4vllm3moe10topkGatingILi8ELi128ELi4ELi16ELi32Ei6__halfLNS0_11ScoringFuncE0EEEvPKT5_PKbPfiPT4_PiiiibPKf)
        /*0560*/ 	.word	0x00000027


	//----- nvinfo : EIATTR_FRAME_SIZE
	.align		4
.L_273:
        /*0564*/ 	.byte	0x04, 0x11
        /*0566*/ 	.short	(.L_275 - .L_274)
	.align		4
.L_274:
        /*0568*/ 	.word	index@(_ZN4vllm3moe10topkGatingILi8ELi128ELi4ELi16ELi32Ei6__halfLNS0_11ScoringFuncE0EEEvPKT5_PKbPfiPT4_PiiiibPKf)
        /*056c*/ 	.word	0x00000000


	//----- nvinfo : EIATTR_REGCOUNT
	.align		4
.L_275:
        /*0570*/ 	.byte	0x04, 0x2f
        /*0572*/ 	.short	(.L_277 - .L_276)
	.align		4
.L_276:
        /*0574*/ 	.word	index@(_ZN4vllm3moe10topkGatingILi8ELi256ELi4ELi16ELi32Ei6__halfLNS0_11ScoringFuncE0EEEvPKT5_PKbPfiPT4_PiiiibPKf)
        /*0578*/ 	.word	0x00000027


	//----- nvinfo : EIATTR_FRAME_SIZE
	.align		4
.L_277:
        /*057c*/ 	.byte	0x04, 0x11
        /*057e*/ 	.short	(.L_279 - .L_278)
	.align		4
.L_278:
        /*0580*/ 	.word	index@(_ZN4vllm3moe10topkGatingILi8ELi256ELi4ELi16ELi32Ei6__halfLNS0_11ScoringFuncE0EEEvPKT5_PKbPfiPT4_PiiiibPKf)
        /*0584*/ 	.word	0x00000000


	//----- nvinfo : EIATTR_REGCOUNT
	.align		4
.L_279:
        /*0588*/ 	.byte	0x04, 0x2f
        /*058a*/ 	.short	(.L_281 - .L_280)
	.align		4
.L_280:
        /*058c*/ 	.word	index@(_ZN4vllm3moe10topkGatingILi16ELi512ELi4ELi16ELi32Ei6__halfLNS0_11ScoringFuncE0EEEvPKT5_PKbPfiPT4_PiiiibPKf)
        /*0590*/ 	.word	0x00000038


	//----- nvinfo : EIATTR_FRAME_SIZE
	.align		4
.L_281:
        /*0594*/ 	.byte	0x04, 0x11
        /*0596*/ 	.short	(.L_283 - .L_282)
	.align		4
.L_282:
        /*0598*/ 	.word	index@(_ZN4vllm3moe10topkGatingILi16ELi512ELi4ELi16ELi32Ei6__halfLNS0_11ScoringFuncE0EEEvPKT5_PKbPfiPT4_PiiiibPKf)
        /*059c*/ 	.word	0x00000000


	//----- nvinfo : EIATTR_REGCOUNT
	.align		4
.L_283:
        /*05a0*/ 	.byte	0x04, 0x2f
        /*05a2*/ 	.short	(.L_285 - .L_284)
	.align		4
.L_284:
        /*05a4*/ 	.word	index@(_ZN4vllm3moe10topkGatingILi6ELi192ELi4ELi4ELi32Ei6__halfLNS0_11ScoringFuncE0EEEvPKT5_PKbPfiPT4_PiiiibPKf)
        /*05a8*/ 	.word	0x00000020


	//----- nvinfo : EIATTR_FRAME_SIZE
	.align		4
.L_285:
        /*05ac*/ 	.byte	0x04, 0x11
        /*05ae*/ 	.short	(.L_287 - .L_286)
	.align		4
.L_286:
        /*05b0*/ 	.word	index@(_ZN4vllm3moe10topkGatingILi6ELi192ELi4ELi4ELi32Ei6__halfLNS0_11ScoringFuncE0EEEvPKT5_PKbPfiPT4_PiiiibPKf)
        /*05b4*/ 	.word	0x00000000


	//----- nvinfo : EIATTR_REGCOUNT
	.align		4
.L_287:
        /*05b8*/ 	.byte	0x04, 0x2f
        /*05ba*/ 	.short	(.L_289 - .L_288)
	.align		4
.L_288:
        /*05bc*/ 	.word	index@(_ZN4vllm3moe10topkGatingILi10ELi320ELi4ELi4ELi32Ei6__halfLNS0_11ScoringFuncE0EEEvPKT5_PKbPfiPT4_PiiiibPKf)
        /*05c0*/ 	.word	0x00000028


	//----- nvinfo : EIATTR_FRAME_SIZE
	.align		4
.L_289:
        /*05c4*/ 	.byte	0x04, 0x11
        /*05c6*/ 	.short	(.L_291 - .L_290)
	.align		4
.L_290:
        /*05c8*/ 	.word	index@(_ZN4vllm3moe10topkGatingILi10ELi320ELi4ELi4ELi32Ei6__halfLNS0_11ScoringFuncE0EEEvPKT5_PKbPfiPT4_PiiiibPKf)
        /*05cc*/ 	.word	0x00000000


	//----- nvinfo : EIATTR_REGCOUNT
	.align		4
.L_291:
        /*05d0*/ 	.byte	0x04, 0x2f
        /*05d2*/ 	.short	(.L_293 - .L_292)
	.align		4
.L_292:
        /*05d4*/ 	.word	index@(_ZN4vllm3moe10topkGatingILi12ELi384ELi4ELi4ELi32Ei6__halfLNS0_11ScoringFuncE0EEEvPKT5_PKbPfiPT4_PiiiibPKf)
        /*05d8*/ 	.word	0x00000030


	//----- nvinfo : EIATTR_FRAME_SIZE
	.align		4
.L_293:
        /*05dc*/ 	.byte	0x04, 0x11
        /*05de*/ 	.short	(.L_295 - .L_294)
	.align		4
.L_294:
        /*05e0*/ 	.word	index@(_ZN4vllm3moe10topkGatingILi12ELi384ELi4ELi4ELi32Ei6__halfLNS0_11ScoringFuncE0EEEvPKT5_PKbPfiPT4_PiiiibPKf)
        /*05e4*/ 	.word	0x00000000


	//----- nvinfo : EIATTR_REGCOUNT
	.align		4
.L_295:
        /*05e8*/ 	.byte	0x04, 0x2f
        /*05ea*/ 	.short	(.L_297 - .L_296)
	.align		4
.L_296:
        /*05ec*/ 	.word	index@(_ZN4vllm3moe10topkGatingILi14ELi448ELi4ELi4ELi32Ei6__halfLNS0_11ScoringFuncE0EEEvPKT5_PKbPfiPT4_PiiiibPKf)
        /*05f0*/ 	.word	0x00000030


	//----- nvinfo : EIATTR_FRAME_SIZE
	.align		4
.L_297:
        /*05f4*/ 	.byte	0x04, 0x11
        /*05f6*/ 	.short	(.L_299 - .L_298)
	.align		4
.L_298:
        /*05f8*/ 	.word	index@(_ZN4vllm3moe10topkGatingILi14ELi448ELi4ELi4ELi32Ei6__halfLNS0_11ScoringFuncE0EEEvPKT5_PKbPfiPT4_PiiiibPKf)
        /*05fc*/ 	.word	0x00000000


	//----- nvinfo : EIATTR_REGCOUNT
	.align		4
.L_299:
        /*0600*/ 	.byte	0x04, 0x2f
        /*0602*/ 	.short	(.L_301 - .L_300)
	.align		4
.L_300:
        /*0604*/ 	.word	index@(_ZN4vllm3moe10topkGatingILi18ELi576ELi4ELi4ELi32Ei6__halfLNS0_11ScoringFuncE0EEEvPKT5_PKbPfiPT4_PiiiibPKf)
        /*0608*/ 	.word	0x00000038


	//----- nvinfo : EIATTR_FRAME_SIZE
	.align		4
.L_301:
        /*060c*/ 	.byte	0x04, 0x11
        /*060e*/ 	.short	(.L_303 - .L_302)
	.align		4
.L_302:
        /*0610*/ 	.word	index@(_ZN4vllm3moe10topkGatingILi18ELi576ELi4ELi4ELi32Ei6__halfLNS0_11ScoringFuncE0EEEvPKT5_PKbPfiPT4_PiiiibPKf)
        /*0614*/ 	.word	0x00000000


	//----- nvinfo : EIATTR_REGCOUNT
	.align		4
.L_303:
        /*0618*/ 	.byte	0x04, 0x2f
        /*061a*/ 	.short	(.L_305 - .L_304)
	.align		4
.L_304:
        /*061c*/ 	.word	index@(_ZN4vllm3moe10moeSoftmaxILi256E6__halfEEvPKT0_PKbPfi)
        /*0620*/ 	.word	0x00000020


	//----- nvinfo : EIATTR_FRAME_SIZE
	.align		4
.L_305:
        /*0624*/ 	.byte	0x04, 0x11
        /*0626*/ 	.short	(.L_307 - .L_306)
	.align		4
.L_306:
        /*0628*/ 	.word	index@(_ZN4vllm3moe10moeSoftmaxILi256E6__halfEEvPKT0_PKbPfi)
        /*062c*/ 	.word	0x00000000


	//----- nvinfo : EIATTR_REGCOUNT
	.align		4
.L_307:
        /*0630*/ 	.byte	0x04, 0x2f
        /*0632*/ 	.short	(.L_309 - .L_308)
	.align		4
.L_308:
        /*0634*/ 	.word	index@(_ZN4vllm3moe10topkGatingILi1ELi1ELi4ELi2ELi32Ej6__halfLNS0_11ScoringFuncE0EEEvPKT5_PKbPfiPT4_PiiiibPKf)
        /*0638*/ 	.word	0x00000020


	//----- nvinfo : EIATTR_FRAME_SIZE
	.align		4
.L_309:
        /*063c*/ 	.byte	0x04, 0x11
        /*063e*/ 	.short	(.L_311 - .L_310)
	.align		4
.L_310:
        /*0640*/ 	.word	index@(_ZN4vllm3moe10topkGatingILi1ELi1ELi4ELi2ELi32Ej6__halfLNS0_11ScoringFuncE0EEEvPKT5_PKbPfiPT4_PiiiibPKf)
        /*0644*/ 	.word	0x00000000


	//----- nvinfo : EIATTR_REGCOUNT
	.align		4
.L_311:
        /*0648*/ 	.byte	0x04, 0x2f
        /*064a*/ 	.short	(.L_313 - .L_312)
	.align		4
.L_312:
        /*064c*/ 	.word	index@(_ZN4vllm3moe10topkGatingILi2ELi2ELi4ELi4ELi32Ej6__halfLNS0_11ScoringFuncE0EEEvPKT5_PKbPfiPT4_PiiiibPKf)
        /*0650*/ 	.word	0x00000020


	//----- nvinfo : EIATTR_FRAME_SIZE
	.align		4
.L_313:
        /*0654*/ 	.byte	0x04, 0x11
        /*0656*/ 	.short	(.L_315 - .L_314)
	.align		4
.L_314:
        /*0658*/ 	.word	index@(_ZN4vllm3moe10topkGatingILi2ELi2ELi4ELi4ELi32Ej6__halfLNS0_11ScoringFuncE0EEEvPKT5_PKbPfiPT4_PiiiibPKf)
        /*065c*/ 	.word	0x00000000


	//----- nvinfo : EIATTR_REGCOUNT
	.align		4
.L_315:
        /*0660*/ 	.byte	0x04, 0x2f
        /*0662*/ 	.short	(.L_317 - .L_316)
	.align		4
.L_316:
        /*0664*/ 	.word	index@(_ZN4vllm3moe10topkGatingILi4ELi4ELi4ELi8ELi32Ej6__halfLNS0_11ScoringFuncE0EEEvPKT5_PKbPfiPT4_PiiiibPKf)
        /*0668*/ 	.word	0x00000020


	//----- nvinfo : EIATTR_FRAME_SIZE
	.align		4
.L_317:
        /*066c*/ 	.byte	0x04, 0x11
        /*066e*/ 	.short	(.L_319 - .L_318)
	.align		4
.L_318:
        /*0670*/ 	.word	index@(_ZN4vllm3moe10topkGatingILi4ELi4ELi4ELi8ELi32Ej6__halfLNS0_11ScoringFuncE0EEEvPKT5_PKbPfiPT4_PiiiibPKf)
        /*0674*/ 	.word	0x00000000


	//----- nvinfo : EIATTR_REGCOUNT
	.align		4
.L_319:
        /*0678*/ 	.byte	0x04, 0x2f
        /*067a*/ 	.short	(.L_321 - .L_320)
	.align		4
.L_320:
        /*067c*/ 	.word	index@(_ZN4vllm3moe10topkGatingILi8ELi8ELi4ELi16ELi32Ej6__halfLNS0_11ScoringFuncE0EEEvPKT5_PKbPfiPT4_PiiiibPKf)
        /*0680*/ 	.word	0x00000028


	//----- nvinfo : EIATTR_FRAME_SIZE
	.align		4
.L_321:
        /*0684*/ 	.byte	0x04, 0x11
        /*0686*/ 	.short	(.L_323 - .L_322)
	.align		4
.L_322:
        /*0688*/ 	.word	index@(_ZN4vllm3moe10topkGatingILi8ELi8ELi4ELi16ELi32Ej6__halfLNS0_11ScoringFuncE0EEEvPKT5_PKbPfiPT4_PiiiibPKf)
        /*068c*/ 	.word	0x00000000


	//----- nvinfo : EIATTR_REGCOUNT
	.align		4
.L_323:
        /*0690*/ 	.byte	0x04, 0x2f
        /*0692*/ 	.short	(.L_325 - .L_324)
	.align		4
.L_324:
        /*0694*/ 	.word	index@(_ZN4vllm3moe10topkGatingILi8ELi16ELi4ELi16ELi32Ej6__halfLNS0_11ScoringFuncE0EEEvPKT5_PKbPfiPT4_PiiiibPKf)
        /*0698*/ 	.word	0x00000026


	//----- nvinfo : EIATTR_FRAME_SIZE
	.align		4
.L_325:
        /*069c*/ 	.byte	0x04, 0x11
        /*069e*/ 	.short	(.L_327 - .L_326)
	.align		4
.L_326:
        /*06a0*/ 	.word	index@(_ZN4vllm3moe10topkGatingILi8ELi16ELi4ELi16ELi32Ej6__halfLNS0_11ScoringFuncE0EEEvPKT5_PKbPfiPT4_PiiiibPKf)
        /*06a4*/ 	.word	0x00000000


	//----- nvinfo : EIATTR_REGCOUNT
	.align		4
.L_327:
        /*06a8*/ 	.byte	0x04, 0x2f
        /*06aa*/ 	.short	(.L_329 - .L_328)
	.align		4
.L_328:
        /*06ac*/ 	.word	index@(_ZN4vllm3moe10topkGatingILi8ELi32ELi4ELi16ELi32Ej6__halfLNS0_11ScoringFuncE0EEEvPKT5_PKbPfiPT4_PiiiibPKf)
        /*06b0*/ 	.word	0x00000027


	//----- nvinfo : EIATTR_FRAME_SIZE
	.align		4
.L_329:
        /*06b4*/ 	.byte	0x04, 0x11
        /*06b6*/ 	.short	(.L_331 - .L_330)
	.align		4
.L_330:
        /*06b8*/ 	.word	index@(_ZN4vllm3moe10topkGatingILi8ELi32ELi4ELi16ELi32Ej6__halfLNS0_11ScoringFuncE0EEEvPKT5_PKbPfiPT4_PiiiibPKf)
        /*06bc*/ 	.word	0x00000000


	//----- nvinfo : EIATTR_REGCOUNT
	.align		4
.L_331:
        /*06c0*/ 	.byte	0x04, 0x2f
        /*06c2*/ 	.short	(.L_333 - .L_332)
	.align		4
.L_332:
        /*06c4*/ 	.word	index@(_ZN4vllm3moe10topkGatingILi8ELi64ELi4ELi16ELi32Ej6__halfLNS0_11ScoringFuncE0EEEvPKT5_PKbPfiPT4_PiiiibPKf)
        /*06c8*/ 	.word	0x00000027


	//----- nvinfo : EIATTR_FRAME_SIZE
	.align		4
.L_333:
        /*06cc*/ 	.byte	0x04, 0x11
        /*06ce*/ 	.short	(.L_335 - .L_334)
	.align		4
.L_334:
        /*06d0*/ 	.word	index@(_ZN4vllm3moe10topkGatingILi8ELi64ELi4ELi16ELi32Ej6__halfLNS0_11ScoringFuncE0EEEvPKT5_PKbPfiPT4_PiiiibPKf)
        /*06d4*/ 	.word	0x00000000


	//----- nvinfo : EIATTR_REGCOUNT
	.align		4
.L_335:
        /*06d8*/ 	.byte	0x04, 0x2f
        /*06da*/ 	.short	(.L_337 - .L_336)
	.align		4
.L_336:
        /*06dc*/ 	.word	index@(_ZN4vllm3moe10topkGatingILi8ELi128ELi4ELi16ELi32Ej6__halfLNS0_11ScoringFuncE0EEEvPKT5_PKbPfiPT4_PiiiibPKf)
        /*06e0*/ 	.word	0x00000027


	//----- nvinfo : EIATTR_FRAME_SIZE
	.align		4
.L_337:
        /*06e4*/ 	.byte	0x04, 0x11
        /*06e6*/ 	.short	(.L_339 - .L_338)
	.align		4
.L_338:
        /*06e8*/ 	.word	index@(_ZN4vllm3moe10topkGatingILi8ELi128ELi4ELi16ELi32Ej6__halfLNS0_11ScoringFuncE0EEEvPKT5_PKbPfiPT4_PiiiibPKf)
        /*06ec*/ 	.word	0x00000000


	//----- nvinfo : EIATTR_REGCOUNT
	.align		4
.L_339:
        /*06f0*/ 	.byte	0x04, 0x2f
        /*06f2*/ 	.short	(.L_341 - .L_340)
	.align		4
.L_340:
        /*06f4*/ 	.word	index@(_ZN4vllm3moe10topkGatingILi8ELi256ELi4ELi16ELi32Ej6__halfLNS0_11ScoringFuncE0EEEvPKT5_PKbPfiPT4_PiiiibPKf)
        /*06f8*/ 	.word	0x00000027


	//----- nvinfo : EIATTR_FRAME_SIZE
	.align		4
.L_341:
        /*06fc*/ 	.byte	0x04, 0x11
        /*06fe*/ 	.short	(.L_343 - .L_342)
	.align		4
.L_342:
        /*0700*/ 	.word	index@(_ZN4vllm3moe10topkGatingILi8ELi256ELi4ELi16ELi32Ej6__halfLNS0_11ScoringFuncE0EEEvPKT5_PKbPfiPT4_PiiiibPKf)
        /*0704*/ 	.word	0x00000000


	//----- nvinfo : EIATTR_REGCOUNT
	.align		4
.L_343:
        /*0708*/ 	.byte	0x04, 0x2f
        /*070a*/ 	.short	(.L_345 - .L_344)
	.align		4
.L_344:
        /*070c*/ 	.word	index@(_ZN4vllm3moe10topkGatingILi16ELi512ELi4ELi16ELi32Ej6__halfLNS0_11ScoringFuncE0EEEvPKT5_PKbPfiPT4_PiiiibPKf)
        /*0710*/ 	.word	0x00000038


	//----- nvinfo : EIATTR_FRAME_SIZE
	.align		4
.L_345:
        /*0714*/ 	.byte	0x04, 0x11
        /*0716*/ 	.short	(.L_347 - .L_346)
	.align		4
.L_346:
        /*0718*/ 	.word	index@(_ZN4vllm3moe10topkGatingILi16ELi512ELi4ELi16ELi32Ej6__halfLNS0_11ScoringFuncE0EEEvPKT5_PKbPfiPT4_PiiiibPKf)
        /*071c*/ 	.word	0x00000000


	//----- nvinfo : EIATTR_REGCOUNT
	.align		4
.L_347:
        /*0720*/ 	.byte	0x04, 0x2f
        /*0722*/ 	.short	(.L_349 - .L_348)
	.align		4
.L_348:
        /*0724*/ 	.word	index@(_ZN4vllm3moe10topkGatingILi6ELi192ELi4ELi4ELi32Ej6__halfLNS0_11ScoringFuncE0EEEvPKT5_PKbPfiPT4_PiiiibPKf)
        /*0728*/ 	.word	0x00000020


	//----- nvinfo : EIATTR_FRAME_SIZE
	.align		4
.L_349:
        /*072c*/ 	.byte	0x04, 0x11
        /*072e*/ 	.short	(.L_351 - .L_350)
	.align		4
.L_350:
        /*0730*/ 	.word	index@(_ZN4vllm3moe10topkGatingILi6ELi192ELi4ELi4ELi32Ej6__halfLNS0_11ScoringFuncE0EEEvPKT5_PKbPfiPT4_PiiiibPKf)
        /*0734*/ 	.word	0x00000000


	//----- nvinfo : EIATTR_REGCOUNT
	.align		4
.L_351:
        /*0738*/ 	.byte	0x04, 0x2f
        /*073a*/ 	.short	(.L_353 - .L_352)
	.align		4
.L_352:
        /*073c*/ 	.word	index@(_ZN4vllm3moe10topkGatingILi10ELi320ELi4ELi4ELi32Ej6__halfLNS0_11ScoringFuncE0EEEvPKT5_PKbPfiPT4_PiiiibPKf)
        /*0740*/ 	.word	0x00000028


	//----- nvinfo : EIATTR_FRAME_SIZE
	.align		4
.L_353:
        /*0744*/ 	.byte	0x04, 0x11
        /*0746*/ 	.short	(.L_355 - .L_354)
	.align		4
.L_354:
        /*0748*/ 	.word	index@(_ZN4vllm3moe10topkGatingILi10ELi320ELi4ELi4ELi32Ej6__halfLNS0_11ScoringFuncE0EEEvPKT5_PKbPfiPT4_PiiiibPKf)
        /*074c*/ 	.word	0x00000000


	//----- nvinfo : EIATTR_REGCOUNT
	.align		4
.L_355:
        /*0750*/ 	.byte	0x04, 0x2f
        /*0752*/ 	.short	(.L_357 - .L_356)
	.align		4
.L_356:
        /*0754*/ 	.word	index@(_ZN4vllm3moe10topkGatingILi12ELi384ELi4ELi4ELi32Ej6__halfLNS0_11ScoringFuncE0EEEvPKT5_PKbPfiPT4_PiiiibPKf)
        /*0758*/ 	.word	0x00000030


	//----- nvinfo : EIATTR_FRAME_SIZE
	.align		4
.L_357:
        /*075c*/ 	.byte	0x04, 0x11
        /*075e*/ 	.short	(.L_359 - .L_358)
	.align		4
.L_358:
        /*0760*/ 	.word	index@(_ZN4vllm3moe10topkGatingILi12ELi384ELi4ELi4ELi32Ej6__halfLNS0_11ScoringFuncE0EEEvPKT5_PKbPfiPT4_PiiiibPKf)
        /*0764*/ 	.word	0x00000000


	//----- nvinfo : EIATTR_REGCOUNT
	.align		4
.L_359:
        /*0768*/ 	.byte	0x04, 0x2f
        /*076a*/ 	.short	(.L_361 - .L_360)
	.align		4
.L_360:
        /*076c*/ 	.word	index@(_ZN4vllm3moe10topkGatingILi14ELi448ELi4ELi4ELi32Ej6__halfLNS0_11ScoringFuncE0EEEvPKT5_PKbPfiPT4_PiiiibPKf)
        /*0770*/ 	.word	0x00000030


	//----- nvinfo : EIATTR_FRAME_SIZE
	.align		4
.L_361:
        /*0774*/ 	.byte	0x04, 0x11
        /*0776*/ 	.short	(.L_363 - .L_362)
	.align		4
.L_362:
        /*0778*/ 	.word	index@(_ZN4vllm3moe10topkGatingILi14ELi448ELi4ELi4ELi32Ej6__halfLNS0_11ScoringFuncE0EEEvPKT5_PKbPfiPT4_PiiiibPKf)
        /*077c*/ 	.word	0x00000000


	//----- nvinfo : EIATTR_REGCOUNT
	.align		4
.L_363:
        /*0780*/ 	.byte	0x04, 0x2f
        /*0782*/ 	.short	(.L_365 - .L_364)
	.align		4
.L_364:
        /*0784*/ 	.word	index@(_ZN4vllm3moe10topkGatingILi18ELi576ELi4ELi4ELi32Ej6__halfLNS0_11ScoringFuncE0EEEvPKT5_PKbPfiPT4_PiiiibPKf)
        /*0788*/ 	.word	0x00000038


	//----- nvinfo : EIATTR_FRAME_SIZE
	.align		4
.L_365:
        /*078c*/ 	.byte	0x04, 0x11
        /*078e*/ 	.short	(.L_367 - .L_366)
	.align		4
.L_366:
        /*0790*/ 	.word	index@(_ZN4vllm3moe10topkGatingILi18ELi576ELi4ELi4ELi32Ej6__halfLNS0_11ScoringFuncE0EEEvPKT5_PKbPfiPT4_PiiiibPKf)
        /*0794*/ 	.word	0x00000000


	//----- nvinfo : EIATTR_REGCOUNT
	.align		4
.L_367:
        /*0798*/ 	.byte	0x04, 0x2f
        /*079a*/ 	.short	(.L_369 - .L_368)
	.align		4
.L_368:
        /*079c*/ 	.word	index@(_ZN4vllm3moe10topkGatingILi1ELi1ELi4ELi2ELi32El6__halfLNS0_11ScoringFuncE0EEEvPKT5_PKbPfiPT4_PiiiibPKf)
        /*07a0*/ 	.word	0x00000020


	//----- nvinfo : EIATTR_FRAME_SIZE
	.align		4
.L_369:
        /*07a4*/ 	.byte	0x04, 0x11
        /*07a6*/ 	.short	(.L_371 - .L_370)
	.align		4
.L_370:
        /*07a8*/ 	.word	index@(_ZN4vllm3moe10topkGatingILi1ELi1ELi4ELi2ELi32El6__halfLNS0_11ScoringFuncE0EEEvPKT5_PKbPfiPT4_PiiiibPKf)
        /*07ac*/ 	.word	0x00000000


	//----- nvinfo : EIATTR_REGCOUNT
	.align		4
.L_371:
        /*07b0*/ 	.byte	0x04, 0x2f
        /*07b2*/ 	.short	(.L_373 - .L_372)
	.align		4
.L_372:
        /*07b4*/ 	.word	index@(_ZN4vllm3moe10topkGatingILi2ELi2ELi4ELi4ELi32El6__halfLNS0_11ScoringFuncE0EEEvPKT5_PKbPfiPT4_PiiiibPKf)
        /*07b8*/ 	.word	0x00000020


	//----- nvinfo : EIATTR_FRAME_SIZE
	.align		4
.L_373:
        /*07bc*/ 	.byte	0x04, 0x11
        /*07be*/ 	.short	(.L_375 - .L_374)
	.align		4
.L_374:
        /*07c0*/ 	.word	index@(_ZN4vllm3moe10topkGatingILi2ELi2ELi4ELi4ELi32El6__halfLNS0_11ScoringFuncE0EEEvPKT5_PKbPfiPT4_PiiiibPKf)
        /*07c4*/ 	.word	0x00000000


	//----- nvinfo : EIATTR_REGCOUNT
	.align		4
.L_375:
        /*07c8*/ 	.byte	0x04, 0x2f
        /*07ca*/ 	.short	(.L_377 - .L_376)
	.align		4
.L_376:
        /*07cc*/ 	.word	index@(_ZN4vllm3moe10topkGatingILi4ELi4ELi4ELi8ELi32El6__halfLNS0_11ScoringFuncE0EEEvPKT5_PKbPfiPT4_PiiiibPKf)
        /*07d0*/ 	.word	0x0000001e


	//----- nvinfo : EIATTR_FRAME_SIZE
	.align		4
.L_377:
        /*07d4*/ 	.byte	0x04, 0x11
        /*07d6*/ 	.short	(.L_379 - .L_378)
	.align		4
.L_378:
        /*07d8*/ 	.word	index@(_ZN4vllm3moe10topkGatingILi4ELi4ELi4ELi8ELi32El6__halfLNS0_11ScoringFuncE0EEEvPKT5_PKbPfiPT4_PiiiibPKf)
        /*07dc*/ 	.word	0x00000000


	//----- nvinfo : EIATTR_REGCOUNT
	.align		4
.L_379:
        /*07e0*/ 	.byte	0x04, 0x2f
        /*07e2*/ 	.short	(.L_381 - .L_380)
	.align		4
.L_380:
        /*07e4*/ 	.word	index@(_ZN4vllm3moe10topkGatingILi8ELi8ELi4ELi16ELi32El6__halfLNS0_11ScoringFuncE0EEEvPKT5_PKbPfiPT4_PiiiibPKf)
        /*07e8*/ 	.word	0x00000028


	//----- nvinfo : EIATTR_FRAME_SIZE
	.align		4
.L_381:
        /*07ec*/ 	.byte	0x04, 0x11
        /*07ee*/ 	.short	(.L_383 - .L_382)
	.align		4
.L_382:
        /*07f0*/ 	.word	index@(_ZN4vllm3moe10topkGatingILi8ELi8ELi4ELi16ELi32El6__halfLNS0_11ScoringFuncE0EEEvPKT5_PKbPfiPT4_PiiiibPKf)
        /*07f4*/ 	.word	0x00000000


	//----- nvinfo : EIATTR_REGCOUNT
	.align		4
.L_383:
        /*07f8*/ 	.byte	0x04, 0x2f
        /*07fa*/ 	.short	(.L_385 - .L_384)
	.align		4
.L_384:
        /*07fc*/ 	.word	index@(_ZN4vllm3moe10topkGatingILi8ELi16ELi4ELi16ELi32El6__halfLNS0_11ScoringFuncE0EEEvPKT5_PKbPfiPT4_PiiiibPKf)
        /*0800*/ 	.word	0x00000028


	//----- nvinfo : EIATTR_FRAME_SIZE
	.align		4
.L_385:
        /*0804*/ 	.byte	0x04, 0x11
        /*0806*/ 	.short	(.L_387 - .L_386)
	.align		4
.L_386:
        /*0808*/ 	.word	index@(_ZN4vllm3moe10topkGatingILi8ELi16ELi4ELi16ELi32El6__halfLNS0_11ScoringFuncE0EEEvPKT5_PKbPfiPT4_PiiiibPKf)
        /*080c*/ 	.word	0x00000000


	//----- nvinfo : EIATTR_REGCOUNT
	.align		4
.L_387:
        /*0810*/ 	.byte	0x04, 0x2f
        /*0812*/ 	.short	(.L_389 - .L_388)
	.align		4
.L_388:
        /*0814*/ 	.word	index@(_ZN4vllm3moe10topkGatingILi8ELi32ELi4ELi16ELi32El6__halfLNS0_11ScoringFuncE0EEEvPKT5_PKbPfiPT4_PiiiibPKf)
        /*0818*/ 	.word	0x00000028


	//----- nvinfo : EIATTR_FRAME_SIZE
	.align		4
.L_389:
        /*081c*/ 	.byte	0x04, 0x11
        /*081e*/ 	.short	(.L_391 - .L_390)
	.align		4
.L_390:
        /*0820*/ 	.word	index@(_ZN4vllm3moe10topkGatingILi8ELi32ELi4ELi16ELi32El6__halfLNS0_11ScoringFuncE0EEEvPKT5_PKbPfiPT4_PiiiibPKf)
        /*0824*/ 	.word	0x00000000


	//----- nvinfo : EIATTR_REGCOUNT
	.align		4
.L_391:
        /*0828*/ 	.byte	0x04, 0x2f
        /*082a*/ 	.short	(.L_393 - .L_392)
	.align		4
.L_392:
        /*082c*/ 	.word	index@(_ZN4vllm3moe10topkGatingILi8ELi64ELi4ELi16ELi32El6__halfLNS0_11ScoringFuncE0EEEvPKT5_PKbPfiPT4_PiiiibPKf)
        /*0830*/ 	.word	0x00000028


	//----- nvinfo : EIATTR_FRAME_SIZE
	.align		4
.L_393:
        /*0834*/ 	.byte	0x04, 0x11
        /*0836*/ 	.short	(.L_395 - .L_394)
	.align		4
.L_394:
        /*0838*/ 	.word	index@(_ZN4vllm3moe10topkGatingILi8ELi64ELi4ELi16ELi32El6__halfLNS0_11ScoringFuncE0EEEvPKT5_PKbPfiPT4_PiiiibPKf)
        /*083c*/ 	.word	0x00000000


	//----- nvinfo : EIATTR_REGCOUNT
	.align		4
.L_395:
        /*0840*/ 	.byte	0x04, 0x2f
        /*0842*/ 	.short	(.L_397 - .L_396)
	.align		4
.L_396:
        /*0844*/ 	.word	index@(_ZN4vllm3moe10topkGatingILi8ELi128ELi4ELi16ELi32El6__halfLNS0_11ScoringFuncE0EEEvPKT5_PKbPfiPT4_PiiiibPKf)
        /*0848*/ 	.word	0x00000028


	//----- nvinfo : EIATTR_FRAME_SIZE
	.align		4
.L_397:
        /*084c*/ 	.byte	0x04, 0x11
        /*084e*/ 	.short	(.L_399 - .L_398)
	.align		4
.L_398:
        /*0850*/ 	.word	index@(_ZN4vllm3moe10topkGatingILi8ELi128ELi4ELi16ELi32El6__halfLNS0_11ScoringFuncE0EEEvPKT5_PKbPfiPT4_PiiiibPKf)
        /*0854*/ 	.word	0x00000000


	//----- nvinfo : EIATTR_REGCOUNT
	.align		4
.L_399:
        /*0858*/ 	.byte	0x04, 0x2f
        /*085a*/ 	.short	(.L_401 - .L_400)
	.align		4
.L_400:
        /*085c*/ 	.word	index@(_ZN4vllm3moe10topkGatingILi8ELi256ELi4ELi16ELi32El6__halfLNS0_11ScoringFuncE0EEEvPKT5_PKbPfiPT4_PiiiibPKf)
        /*0860*/ 	.word	0x00000028


	//----- nvinfo : EIATTR_FRAME_SIZE
	.align		4
.L_401:
        /*0864*/ 	.byte	0x04, 0x11
        /*0866*/ 	.short	(.L_403 - .L_402)
	.align		4
.L_402:
        /*0868*/ 	.word	index@(_ZN4vllm3moe10topkGatingILi8ELi256ELi4ELi16ELi32El6__halfLNS0_11ScoringFuncE0EEEvPKT5_PKbPfiPT4_PiiiibPKf)
        /*086c*/ 	.word	0x00000000


	//----- nvinfo : EIATTR_REGCOUNT
	.align		4
.L_403:
        /*0870*/ 	.byte	0x04, 0x2f
        /*0872*/ 	.short	(.L_405 - .L_404)
	.align		4
.L_404:
        /*0874*/ 	.word	index@(_ZN4vllm3moe10topkGatingILi16ELi512ELi4ELi16ELi32El6__halfLNS0_11ScoringFuncE0EEEvPKT5_PKbPfiPT4_PiiiibPKf)
        /*0878*/ 	.word	0x00000038


	//----- nvinfo : EIATTR_FRAME_SIZE
	.align		4
.L_405:
        /*087c*/ 	.byte	0x04, 0x11
        /*087e*/ 	.short	(.L_407 - .L_406)
	.align		4
.L_406:
        /*0880*/ 	.word	index@(_ZN4vllm3moe10topkGatingILi16ELi512ELi4ELi16ELi32El6__halfLNS0_11ScoringFuncE0EEEvPKT5_PKbPfiPT4_PiiiibPKf)
        /*0884*/ 	.word	0x00000000


	//----- nvinfo : EIATTR_REGCOUNT
	.align		4
.L_407:
        /*0888*/ 	.byte	0x04, 0x2f
        /*088a*/ 	.short	(.L_409 - .L_408)
	.align		4
.L_408:
        /*088c*/ 	.word	index@(_ZN4vllm3moe10topkGatingILi6ELi192ELi4ELi4ELi32El6__halfLNS0_11ScoringFuncE0EEEvPKT5_PKbPfiPT4_PiiiibPKf)
        /*0890*/ 	.word	0x00000020


	//----- nvinfo : EIATTR_FRAME_SIZE
	.align		4
.L_409:
        /*0894*/ 	.byte	0x04, 0x11
        /*0896*/ 	.short	(.L_411 - .L_410)
	.align		4
.L_410:
        /*0898*/ 	.word	index@(_ZN4vllm3moe10topkGatingILi6ELi192ELi4ELi4ELi32El6__halfLNS0_11ScoringFuncE0EEEvPKT5_PKbPfiPT4_PiiiibPKf)
        /*089c*/ 	.word	0x00000000


	//----- nvinfo : EIATTR_REGCOUNT
	.align		4
.L_411:
        /*08a0*/ 	.byte	0x04, 0x2f
        /*08a2*/ 	.short	(.L_413 - .L_412)
	.align		4
.L_412:
        /*08a4*/ 	.word	index@(_ZN4vllm3moe10topkGatingILi10ELi320ELi4ELi4ELi32El6__halfLNS0_11ScoringFuncE0EEEvPKT5_PKbPfiPT4_PiiiibPKf)
        /*08a8*/ 	.word	0x00000028


	//----- nvinfo : EIATTR_FRAME_SIZE
	.align		4
.L_413:
        /*08ac*/ 	.byte	0x04, 0x11
        /*08ae*/ 	.short	(.L_415 - .L_414)
	.align		4
.L_414:
        /*08b0*/ 	.word	index@(_ZN4vllm3moe10topkGatingILi10ELi320ELi4ELi4ELi32El6__halfLNS0_11ScoringFuncE0EEEvPKT5_PKbPfiPT4_PiiiibPKf)
        /*08b4*/ 	.word	0x00000000


	//----- nvinfo : EIATTR_REGCOUNT
	.align		4
.L_415:
        /*08b8*/ 	.byte	0x04, 0x2f
        /*08ba*/ 	.short	(.L_417 - .L_416)
	.align		4
.L_416:
        /*08bc*/ 	.word	index@(_ZN4vllm3moe10topkGatingILi12ELi384ELi4ELi4ELi32El6__halfLNS0_11ScoringFuncE0EEEvPKT5_PKbPfiPT4_PiiiibPKf)
        /*08c0*/ 	.word	0x00000030


	//----- nvinfo : EIATTR_FRAME_SIZE
	.align		4
.L_417:
        /*08c4*/ 	.byte	0x04, 0x11
        /*08c6*/ 	.short	(.L_419 - .L_418)
	.align		4
.L_418:
        /*08c8*/ 	.word	index@(_ZN4vllm3moe10topkGatingILi12ELi384ELi4ELi4ELi32El6__halfLNS0_11ScoringFuncE0EEEvPKT5_PKbPfiPT4_PiiiibPKf)
        /*08cc*/ 	.word	0x00000000


	//----- nvinfo : EIATTR_REGCOUNT
	.align		4
.L_419:
        /*08d0*/ 	.byte	0x04, 0x2f
        /*08d2*/ 	.short	(.L_421 - .L_420)
	.align		4
.L_420:
        /*08d4*/ 	.word	index@(_ZN4vllm3moe10topkGatingILi14ELi448ELi4ELi4ELi32El6__halfLNS0_11ScoringFuncE0EEEvPKT5_PKbPfiPT4_PiiiibPKf)
        /*08d8*/ 	.word	0x00000030


	//----- nvinfo : EIATTR_FRAME_SIZE
	.align		4
.L_421:
        /*08dc*/ 	.byte	0x04, 0x11
        /*08de*/ 	.short	(.L_423 - .L_422)
	.align		4
.L_422:
        /*08e0*/ 	.word	index@(_ZN4vllm3moe10topkGatingILi14ELi448ELi4ELi4ELi32El6__halfLNS0_11ScoringFuncE0EEEvPKT5_PKbPfiPT4_PiiiibPKf)
        /*08e4*/ 	.word	0x00000000


	//----- nvinfo : EIATTR_REGCOUNT
	.align		4
.L_423:
        /*08e8*/ 	.byte	0x04, 0x2f
        /*08ea*/ 	.short	(.L_425 - .L_424)
	.align		4
.L_424:
        /*08ec*/ 	.word	index@(_ZN4vllm3moe10topkGatingILi18ELi576ELi4ELi4ELi32El6__halfLNS0_11ScoringFuncE0EEEvPKT5_PKbPfiPT4_PiiiibPKf)
        /*08f0*/ 	.word	0x00000038


	//----- nvinfo : EIATTR_FRAME_SIZE
	.align		4
.L_425:
        /*08f4*/ 	.byte	0x04, 0x11
        /*08f6*/ 	.short	(.L_427 - .L_426)
	.align		4
.L_426:
        /*08f8*/ 	.word	index@(_ZN4vllm3moe10topkGatingILi18ELi576ELi4ELi4ELi32El6__halfLNS0_11ScoringFuncE0EEEvPKT5_PKbPfiPT4_PiiiibPKf)
        /*08fc*/ 	.word	0x00000000


	//----- nvinfo : EIATTR_REGCOUNT
	.align		4
.L_427:
        /*0900*/ 	.byte	0x04, 0x2f
        /*0902*/ 	.short	(.L_429 - .L_428)
	.align		4
.L_428:
        /*0904*/ 	.word	index@(_ZN4vllm3moe10topkGatingILi1ELi1ELi4ELi2ELi32Ei13__nv_bfloat16LNS0_11ScoringFuncE0EEEvPKT5_PKbPfiPT4_PiiiibPKf)
        /*0908*/ 	.word	0x00000020


	//----- nvinfo : EIATTR_FRAME_SIZE
	.align		4
.L_429:
        /*090c*/ 	.byte	0x04, 0x11
        /*090e*/ 	.short	(.L_431 - .L_430)
	.align		4
.L_430:
        /*0910*/ 	.word	index@(_ZN4vllm3moe10topkGatingILi1ELi1ELi4ELi2ELi32Ei13__nv_bfloat16LNS0_11ScoringFuncE0EEEvPKT5_PKbPfiPT4_PiiiibPKf)
        /*0914*/ 	.word	0x00000000


	//----- nvinfo : EIATTR_REGCOUNT
	.align		4
.L_431:
        /*0918*/ 	.byte	0x04, 0x2f
        /*091a*/ 	.short	(.L_433 - .L_432)
	.align		4
.L_432:
        /*091c*/ 	.word	index@(_ZN4vllm3moe10topkGatingILi2ELi2ELi4ELi4ELi32Ei13__nv_bfloat16LNS0_11ScoringFuncE0EEEvPKT5_PKbPfiPT4_PiiiibPKf)
        /*0920*/ 	.word	0x00000020


	//----- nvinfo : EIATTR_FRAME_SIZE
	.align		4
.L_433:
        /*0924*/ 	.byte	0x04, 0x11
        /*0926*/ 	.short	(.L_435 - .L_434)
	.align		4
.L_434:
        /*0928*/ 	.word	index@(_ZN4vllm3moe10topkGatingILi2ELi2ELi4ELi4ELi32Ei13__nv_bfloat16LNS0_11ScoringFuncE0EEEvPKT5_PKbPfiPT4_PiiiibPKf)
        /*092c*/ 	.word	0x00000000


	//----- nvinfo : EIATTR_REGCOUNT
	.align		4
.L_435:
        /*0930*/ 	.byte	0x04, 0x2f
        /*0932*/ 	.short	(.L_437 - .L_436)
	.align		4
.L_436:
        /*0934*/ 	.word	index@(_ZN4vllm3moe10topkGatingILi4ELi4ELi4ELi8ELi32Ei13__nv_bfloat16LNS0_11ScoringFuncE0EEEvPKT5_PKbPfiPT4_PiiiibPKf)
        /*0938*/ 	.word	0x00000020


	//----- nvinfo : EIATTR_FRAME_SIZE
	.align		4
.L_437:
        /*093c*/ 	.byte	0x04, 0x11
        /*093e*/ 	.short	(.L_439 - .L_438)
	.align		4
.L_438:
        /*0940*/ 	.word	index@(_ZN4vllm3moe10topkGatingILi4ELi4ELi4ELi8ELi32Ei13__nv_bfloat16LNS0_11ScoringFuncE0EEEvPKT5_PKbPfiPT4_PiiiibPKf)
        /*0944*/ 	.word	0x00000000


	//----- nvinfo : EIATTR_REGCOUNT
	.align		4
.L_439:
        /*0948*/ 	.byte	0x04, 0x2f
        /*094a*/ 	.short	(.L_441 - .L_440)
	.align		4
.L_440:
        /*094c*/ 	.word	index@(_ZN4vllm3moe10topkGatingILi8ELi8ELi4ELi16ELi32Ei13__nv_bfloat16LNS0_11ScoringFuncE0EEEvPKT5_PKbPfiPT4_PiiiibPKf)
        /*0950*/ 	.word	0x00000028


	//----- nvinfo : EIATTR_FRAME_SIZE
	.align		4
.L_441:
        /*0954*/ 	.byte	0x04, 0x11
        /*0956*/ 	.short	(.L_443 - .L_442)
	.align		4
.L_442:
        /*0958*/ 	.word	index@(_ZN4vllm3moe10topkGatingILi8ELi8ELi4ELi16ELi32Ei13__nv_bfloat16LNS0_11ScoringFuncE0EEEvPKT5_PKbPfiPT4_PiiiibPKf)
        /*095c*/ 	.word	0x00000000


	//----- nvinfo : EIATTR_REGCOUNT
	.align		4
.L_443:
        /*0960*/ 	.byte	0x04, 0x2f
        /*0962*/ 	.short	(.L_445 - .L_444)
	.align		4
.L_444:
        /*0964*/ 	.word	index@(_ZN4vllm3moe10topkGatingILi8ELi16ELi4ELi16ELi32Ei13__nv_bfloat16LNS0_11ScoringFuncE0EEEvPKT5_PKbPfiPT4_PiiiibPKf)
        /*0968*/ 	.word	0x00000026


	//----- nvinfo : EIATTR_FRAME_SIZE
	.align		4
.L_445:
        /*096c*/ 	.byte	0x04, 0x11
        /*096e*/ 	.short	(.L_447 - .L_446)
	.align		4
.L_446:
        /*0970*/ 	.word	index@(_ZN4vllm3moe10topkGatingILi8ELi16ELi4ELi16ELi32Ei13__nv_bfloat16LNS0_11ScoringFuncE0EEEvPKT5_PKbPfiPT4_PiiiibPKf)
        /*0974*/ 	.word	0x00000000


	//----- nvinfo : EIATTR_REGCOUNT
	.align		4
.L_447:
        /*0978*/ 	.byte	0x04, 0x2f
        /*097a*/ 	.short	(.L_449 - .L_448)
	.align		4
.L_448:
        /*097c*/ 	.word	index@(_ZN4vllm3moe10topkGatingILi8ELi32ELi4ELi16ELi32Ei13__nv_bfloat16LNS0_11ScoringFuncE0EEEvPKT5_PKbPfiPT4_PiiiibPKf)
        /*0980*/ 	.word	0x00000027


	//----- nvinfo : EIATTR_FRAME_SIZE
	.align		4
.L_449:
        /*0984*/ 	.byte	0x04, 0x11
        /*0986*/ 	.short	(.L_451 - .L_450)
	.align		4
.L_450:
        /*0988*/ 	.word	index@(_ZN4vllm3moe10topkGatingILi8ELi32ELi4ELi16ELi32Ei13__nv_bfloat16LNS0_11ScoringFuncE0EEEvPKT5_PKbPfiPT4_PiiiibPKf)
        /*098c*/ 	.word	0x00000000


	//----- nvinfo : EIATTR_REGCOUNT
	.align		4
.L_451:
        /*0990*/ 	.byte	0x04, 0x2f
        /*0992*/ 	.short	(.L_453 - .L_452)
	.align		4
.L_452:
        /*0994*/ 	.word	index@(_ZN4vllm3moe10topkGatingILi8ELi64ELi4ELi16ELi32Ei13__nv_bfloat16LNS0_11ScoringFuncE0EEEvPKT5_PKbPfiPT4_PiiiibPKf)
        /*0998*/ 	.word	0x00000027


	//----- nvinfo : EIATTR_FRAME_SIZE
	.align		4
.L_453:
        /*099c*/ 	.byte	0x04, 0x11
        /*099e*/ 	.short	(.L_455 - .L_454)
	.align		4
.L_454:
        /*09a0*/ 	.word	index@(_ZN4vllm3moe10topkGatingILi8ELi64ELi4ELi16ELi32Ei13__nv_bfloat16LNS0_11ScoringFuncE0EEEvPKT5_PKbPfiPT4_PiiiibPKf)
        /*09a4*/ 	.word	0x00000000


	//----- nvinfo : EIATTR_REGCOUNT
	.align		4
.L_455:
        /*09a8*/ 	.byte	0x04, 0x2f
        /*09aa*/ 	.short	(.L_457 - .L_456)
	.align		4
.L_456:
        /*09ac*/ 	.word	index@(_ZN4vllm3moe10topkGatingILi8ELi128ELi4ELi16ELi32Ei13__nv_bfloat16LNS0_11ScoringFuncE0EEEvPKT5_PKbPfiPT4_PiiiibPKf)
        /*09b0*/ 	.word	0x00000027


	//----- nvinfo : EIATTR_FRAME_SIZE
	.align		4
.L_457:
        /*09b4*/ 	.byte	0x04, 0x11
        /*09b6*/ 	.short	(.L_459 - .L_458)
	.align		4
.L_458:
        /*09b8*/ 	.word	index@(_ZN4vllm3moe10topkGatingILi8ELi128ELi4ELi16ELi32Ei13__nv_bfloat16LNS0_11ScoringFuncE0EEEvPKT5_PKbPfiPT4_PiiiibPKf)
        /*09bc*/ 	.word	0x00000000


	//----- nvinfo : EIATTR_REGCOUNT
	.align		4
.L_459:
        /*09c0*/ 	.byte	0x04, 0x2f
        /*09c2*/ 	.short	(.L_461 - .L_460)
	.align		4
.L_460:
        /*09c4*/ 	.word	index@(_ZN4vllm3moe10topkGatingILi8ELi256ELi4ELi16ELi32Ei13__nv_bfloat16LNS0_11ScoringFuncE0EEEvPKT5_PKbPfiPT4_PiiiibPKf)
        /*09c8*/ 	.word	0x00000027


	//----- nvinfo : EIATTR_FRAME_SIZE
	.align		4
.L_461:
        /*09cc*/ 	.byte	0x04, 0x11
        /*09ce*/ 	.short	(.L_463 - .L_462)
	.align		4
.L_462:
        /*09d0*/ 	.word	index@(_ZN4vllm3moe10topkGatingILi8ELi256ELi4ELi16ELi32Ei13__nv_bfloat16LNS0_11ScoringFuncE0EEEvPKT5_PKbPfiPT4_PiiiibPKf)
        /*09d4*/ 	.word	0x00000000


	//----- nvinfo : EIATTR_REGCOUNT
	.align		4
.L_463:
        /*09d8*/ 	.byte	0x04, 0x2f
        /*09da*/ 	.short	(.L_465 - .L_464)
	.align		4
.L_464:
        /*09dc*/ 	.word	index@(_ZN4vllm3moe10topkGatingILi16ELi512ELi4ELi16ELi32Ei13__nv_bfloat16LNS0_11ScoringFuncE0EEEvPKT5_PKbPfiPT4_PiiiibPKf)
        /*09e0*/ 	.word	0x00000038


	//----- nvinfo : EIATTR_FRAME_SIZE
	.align		4
.L_465:
        /*09e4*/ 	.byte	0x04, 0x11
        /*09e6*/ 	.short	(.L_467 - .L_466)
	.align		4
.L_466:
        /*09e8*/ 	.word	index@(_ZN4vllm3moe10topkGatingILi16ELi512ELi4ELi16ELi32Ei13__nv_bfloat16LNS0_11ScoringFuncE0EEEvPKT5_PKbPfiPT4_PiiiibPKf)
        /*09ec*/ 	.word	0x00000000


	//----- nvinfo : EIATTR_REGCOUNT
	.align		4
.L_467:
        /*09f0*/ 	.byte	0x04, 0x2f
        /*09f2*/ 	.short	(.L_469 - .L_468)
	.align		4
.L_468:
        /*09f4*/ 	.word	index@(_ZN4vllm3moe10topkGatingILi6ELi192ELi4ELi4ELi32Ei13__nv_bfloat16LNS0_11ScoringFuncE0EEEvPKT5_PKbPfiPT4_PiiiibPKf)
        /*09f8*/ 	.word	0x00000020


	//----- nvinfo : EIATTR_FRAME_SIZE
	.align		4
.L_469:
        /*09fc*/ 	.byte	0x04, 0x11
        /*09fe*/ 	.short	(.L_471 - .L_470)
	.align		4
.L_470:
        /*0a00*/ 	.word	index@(_ZN4vllm3moe10topkGatingILi6ELi192ELi4ELi4ELi32Ei13__nv_bfloat16LNS0_11ScoringFuncE0EEEvPKT5_PKbPfiPT4_PiiiibPKf)
        /*0a04*/ 	.word	0x00000000


	//----- nvinfo : EIATTR_REGCOUNT
	.align		4
.L_471:
        /*0a08*/ 	.byte	0x04, 0x2f
        /*0a0a*/ 	.short	(.L_473 - .L_472)
	.align		4
.L_472:
        /*0a0c*/ 	.word	index@(_ZN4vllm3moe10topkGatingILi10ELi320ELi4ELi4ELi32Ei13__nv_bfloat16LNS0_11ScoringFuncE0EEEvPKT5_PKbPfiPT4_PiiiibPKf)
        /*0a10*/ 	.word	0x00000028


	//----- nvinfo : EIATTR_FRAME_SIZE
	.align		4
.L_473:
        /*0a14*/ 	.byte	0x04, 0x11
        /*0a16*/ 	.short	(.L_475 - .L_474)
	.align		4
.L_474:
        /*0a18*/ 	.word	index@(_ZN4vllm3moe10topkGatingILi10ELi320ELi4ELi4ELi32Ei13__nv_bfloat16LNS0_11ScoringFuncE0EEEvPKT5_PKbPfiPT4_PiiiibPKf)
        /*0a1c*/ 	.word	0x00000000


	//----- nvinfo : EIATTR_REGCOUNT
	.align		4
.L_475:
        /*0a20*/ 	.byte	0x04, 0x2f
        /*0a22*/ 	.short	(.L_477 - .L_476)
	.align		4
.L_476:
        /*0a24*/ 	.word	index@(_ZN4vllm3moe10topkGatingILi12ELi384ELi4ELi4ELi32Ei13__nv_bfloat16LNS0_11ScoringFuncE0EEEvPKT5_PKbPfiPT4_PiiiibPKf)
        /*0a28*/ 	.word	0x00000030


	//----- nvinfo : EIATTR_FRAME_SIZE
	.align		4
.L_477:
        /*0a2c*/ 	.byte	0x04, 0x11
        /*0a2e*/ 	.short	(.L_479 - .L_478)
	.align		4
.L_478:
        /*0a30*/ 	.word	index@(_ZN4vllm3moe10topkGatingILi12ELi384ELi4ELi4ELi32Ei13__nv_bfloat16LNS0_11ScoringFuncE0EEEvPKT5_PKbPfiPT4_PiiiibPKf)
        /*0a34*/ 	.word	0x00000000


	//----- nvinfo : EIATTR_REGCOUNT
	.align		4
.L_479:
        /*0a38*/ 	.byte	0x04, 0x2f
        /*0a3a*/ 	.short	(.L_481 - .L_480)
	.align		4
.L_480:
        /*0a3c*/ 	.word	index@(_ZN4vllm3moe10topkGatingILi14ELi448ELi4ELi4ELi32Ei13__nv_bfloat16LNS0_11ScoringFuncE0EEEvPKT5_PKbPfiPT4_PiiiibPKf)
        /*0a40*/ 	.word	0x00000030


	//----- nvinfo : EIATTR_FRAME_SIZE
	.align		4
.L_481:
        /*0a44*/ 	.byte	0x04, 0x11
        /*0a46*/ 	.short	(.L_483 - .L_482)
	.align		4
.L_482:
        /*0a48*/ 	.word	index@(_ZN4vllm3moe10topkGatingILi14ELi448ELi4ELi4ELi32Ei13__nv_bfloat16LNS0_11ScoringFuncE0EEEvPKT5_PKbPfiPT4_PiiiibPKf)
        /*0a4c*/ 	.word	0x00000000


	//----- nvinfo : EIATTR_REGCOUNT
	.align		4
.L_483:
        /*0a50*/ 	.byte	0x04, 0x2f
        /*0a52*/ 	.short	(.L_485 - .L_484)
	.align		4
.L_484:
        /*0a54*/ 	.word	index@(_ZN4vllm3moe10topkGatingILi18ELi576ELi4ELi4ELi32Ei13__nv_bfloat16LNS0_11ScoringFuncE0EEEvPKT5_PKbPfiPT4_PiiiibPKf)
        /*0a58*/ 	.word	0x00000038


	//----- nvinfo : EIATTR_FRAME_SIZE
	.align		4
.L_485:
        /*0a5c*/ 	.byte	0x04, 0x11
        /*0a5e*/ 	.short	(.L_487 - .L_486)
	.align		4
.L_486:
        /*0a60*/ 	.word	index@(_ZN4vllm3moe10topkGatingILi18ELi576ELi4ELi4ELi32Ei13__nv_bfloat16LNS0_11ScoringFuncE0EEEvPKT5_PKbPfiPT4_PiiiibPKf)
        /*0a64*/ 	.word	0x00000000


	//----- nvinfo : EIATTR_REGCOUNT
	.align		4
.L_487:
        /*0a68*/ 	.byte	0x04, 0x2f
        /*0a6a*/ 	.short	(.L_489 - .L_488)
	.align		4
.L_488:
        /*0a6c*/ 	.word	index@(_ZN4vllm3moe10moeSoftmaxILi256E13__nv_bfloat16EEvPKT0_PKbPfi)
        /*0a70*/ 	.word	0x00000020


	//----- nvinfo : EIATTR_FRAME_SIZE
	.align		4
.L_489:
        /*0a74*/ 	.byte	0x04, 0x11
        /*0a76*/ 	.short	(.L_491 - .L_490)
	.align		4
.L_490:
        /*0a78*/ 	.word	index@(_ZN4vllm3moe10moeSoftmaxILi256E13__nv_bfloat16EEvPKT0_PKbPfi)
        /*0a7c*/ 	.word	0x00000000


	//----- nvinfo : EIATTR_REGCOUNT
	.align		4
.L_491:
        /*0a80*/ 	.byte	0x04, 0x2f
        /*0a82*/ 	.short	(.L_493 - .L_492)
	.align		4
.L_492:
        /*0a84*/ 	.word	index@(_ZN4vllm3moe10topkGatingILi1ELi1ELi4ELi2ELi32Ej13__nv_bfloat16LNS0_11ScoringFuncE0EEEvPKT5_PKbPfiPT4_PiiiibPKf)
        /*0a88*/ 	.word	0x00000020


	//----- nvinfo : EIATTR_FRAME_SIZE
	.align		4
.L_493:
        /*0a8c*/ 	.byte	0x04, 0x11
        /*0a8e*/ 	.short	(.L_495 - .L_494)
	.align		4
.L_494:
        /*0a90*/ 	.word	index@(_ZN4vllm3moe10topkGatingILi1ELi1ELi4ELi2ELi32Ej13__nv_bfloat16LNS0_11ScoringFuncE0EEEvPKT5_PKbPfiPT4_PiiiibPKf)
        /*0a94*/ 	.word	0x00000000


	//----- nvinfo : EIATTR_REGCOUNT
	.align		4
.L_495:
        /*0a98*/ 	.byte	0x04, 0x2f
        /*0a9a*/ 	.short	(.L_497 - .L_496)
	.align		4
.L_496:
        /*0a9c*/ 	.word	index@(_ZN4vllm3moe10topkGatingILi2ELi2ELi4ELi4ELi32Ej13__nv_bfloat16LNS0_11ScoringFuncE0EEEvPKT5_PKbPfiPT4_PiiiibPKf)
        /*0aa0*/ 	.word	0x00000020


	//----- nvinfo : EIATTR_FRAME_SIZE
	.align		4
.L_497:
        /*0aa4*/ 	.byte	0x04, 0x11
        /*0aa6*/ 	.short	(.L_499 - .L_498)
	.align		4
.L_498:
        /*0aa8*/ 	.word	index@(_ZN4vllm3moe10topkGatingILi2ELi2ELi4ELi4ELi32Ej13__nv_bfloat16LNS0_11ScoringFuncE0EEEvPKT5_PKbPfiPT4_PiiiibPKf)
        /*0aac*/ 	.word	0x00000000


	//----- nvinfo : EIATTR_REGCOUNT
	.align		4
.L_499:
        /*0ab0*/ 	.byte	0x04, 0x2f
        /*0ab2*/ 	.short	(.L_501 - .L_500)
	.align		4
.L_500:
        /*0ab4*/ 	.word	index@(_ZN4vllm3moe10topkGatingILi4ELi4ELi4ELi8ELi32Ej13__nv_bfloat16LNS0_11ScoringFuncE0EEEvPKT5_PKbPfiPT4_PiiiibPKf)
        /*0ab8*/ 	.word	0x00000020


	//----- nvinfo : EIATTR_FRAME_SIZE
	.align		4
.L_501:
        /*0abc*/ 	.byte	0x04, 0x11
        /*0abe*/ 	.short	(.L_503 - .L_502)
	.align		4
.L_502:
        /*0ac0*/ 	.word	index@(_ZN4vllm3moe10topkGatingILi4ELi4ELi4ELi8ELi32Ej13__nv_bfloat16LNS0_11ScoringFuncE0EEEvPKT5_PKbPfiPT4_PiiiibPKf)
        /*0ac4*/ 	.word	0x00000000


	//----- nvinfo : EIATTR_REGCOUNT
	.align		4
.L_503:
        /*0ac8*/ 	.byte	0x04, 0x2f
        /*0aca*/ 	.short	(.L_505 - .L_504)
	.align		4
.L_504:
        /*0acc*/ 	.word	index@(_ZN4vllm3moe10topkGatingILi8ELi8ELi4ELi16ELi32Ej13__nv_bfloat16LNS0_11ScoringFuncE0EEEvPKT5_PKbPfiPT4_PiiiibPKf)
        /*0ad0*/ 	.word	0x00000028


	//----- nvinfo : EIATTR_FRAME_SIZE
	.align		4
.L_505:
        /*0ad4*/ 	.byte	0x04, 0x11
        /*0ad6*/ 	.short	(.L_507 - .L_506)
	.align		4
.L_506:
        /*0ad8*/ 	.word	index@(_ZN4vllm3moe10topkGatingILi8ELi8ELi4ELi16ELi32Ej13__nv_bfloat16LNS0_11ScoringFuncE0EEEvPKT5_PKbPfiPT4_PiiiibPKf)
        /*0adc*/ 	.word	0x00000000


	//----- nvinfo : EIATTR_REGCOUNT
	.align		4
.L_507:
        /*0ae0*/ 	.byte	0x04, 0x2f
        /*0ae2*/ 	.short	(.L_509 - .L_508)
	.align		4
.L_508:
        /*0ae4*/ 	.word	index@(_ZN4vllm3moe10topkGatingILi8ELi16ELi4ELi16ELi32Ej13__nv_bfloat16LNS0_11ScoringFuncE0EEEvPKT5_PKbPfiPT4_PiiiibPKf)
        /*0ae8*/ 	.word	0x00000026


	//----- nvinfo : EIATTR_FRAME_SIZE
	.align		4
.L_509:
        /*0aec*/ 	.byte	0x04, 0x11
        /*0aee*/ 	.short	(.L_511 - .L_510)
	.align		4
.L_510:
        /*0af0*/ 	.word	index@(_ZN4vllm3moe10topkGatingILi8ELi16ELi4ELi16ELi32Ej13__nv_bfloat16LNS0_11ScoringFuncE0EEEvPKT5_PKbPfiPT4_PiiiibPKf)
        /*0af4*/ 	.word	0x00000000


	//----- nvinfo : EIATTR_REGCOUNT
	.align		4
.L_511:
        /*0af8*/ 	.byte	0x04, 0x2f
        /*0afa*/ 	.short	(.L_513 - .L_512)
	.align		4
.L_512:
        /*0afc*/ 	.word	index@(_ZN4vllm3moe10topkGatingILi8ELi32ELi4ELi16ELi32Ej13__nv_bfloat16LNS0_11ScoringFuncE0EEEvPKT5_PKbPfiPT4_PiiiibPKf)
        /*0b00*/ 	.word	0x00000027


	//----- nvinfo : EIATTR_FRAME_SIZE
	.align		4
.L_513:
        /*0b04*/ 	.byte	0x04, 0x11
        /*0b06*/ 	.short	(.L_515 - .L_514)
	.align		4
.L_514:
        /*0b08*/ 	.word	index@(_ZN4vllm3moe10topkGatingILi8ELi32ELi4ELi16ELi32Ej13__nv_bfloat16LNS0_11ScoringFuncE0EEEvPKT5_PKbPfiPT4_PiiiibPKf)
        /*0b0c*/ 	.word	0x00000000


	//----- nvinfo : EIATTR_REGCOUNT
	.align		4
.L_515:
        /*0b10*/ 	.byte	0x04, 0x2f
        /*0b12*/ 	.short	(.L_517 - .L_516)
	.align		4
.L_516:
        /*0b14*/ 	.word	index@(_ZN4vllm3moe10topkGatingILi8ELi64ELi4ELi16ELi32Ej13__nv_bfloat16LNS0_11ScoringFuncE0EEEvPKT5_PKbPfiPT4_PiiiibPKf)
        /*0b18*/ 	.word	0x00000027


	//----- nvinfo : EIATTR_FRAME_SIZE
	.align		4
.L_517:
        /*0b1c*/ 	.byte	0x04, 0x11
        /*0b1e*/ 	.short	(.L_519 - .L_518)
	.align		4
.L_518:
        /*0b20*/ 	.word	index@(_ZN4vllm3moe10topkGatingILi8ELi64ELi4ELi16ELi32Ej13__nv_bfloat16LNS0_11ScoringFuncE0EEEvPKT5_PKbPfiPT4_PiiiibPKf)
        /*0b24*/ 	.word	0x00000000


	//----- nvinfo : EIATTR_REGCOUNT
	.align		4
.L_519:
        /*0b28*/ 	.byte	0x04, 0x2f
        /*0b2a*/ 	.short	(.L_521 - .L_520)
	.align		4
.L_520:
        /*0b2c*/ 	.word	index@(_ZN4vllm3moe10topkGatingILi8ELi128ELi4ELi16ELi32Ej13__nv_bfloat16LNS0_11ScoringFuncE0EEEvPKT5_PKbPfiPT4_PiiiibPKf)
        /*0b30*/ 	.word	0x00000027


	//----- nvinfo : EIATTR_FRAME_SIZE
	.align		4
.L_521:
        /*0b34*/ 	.byte	0x04, 0x11
        /*0b36*/ 	.short	(.L_523 - .L_522)
	.align		4
.L_522:
        /*0b38*/ 	.word	index@(_ZN4vllm3moe10topkGatingILi8ELi128ELi4ELi16ELi32Ej13__nv_bfloat16LNS0_11ScoringFuncE0EEEvPKT5_PKbPfiPT4_PiiiibPKf)
        /*0b3c*/ 	.word	0x00000000


	//----- nvinfo : EIATTR_REGCOUNT
	.align		4
.L_523:
        /*0b40*/ 	.byte	0x04, 0x2f
        /*0b42*/ 	.short	(.L_525 - .L_524)
	.align		4
.L_524:
        /*0b44*/ 	.word	index@(_ZN4vllm3moe10topkGatingILi8ELi256ELi4ELi16ELi32Ej13__nv_bfloat16LNS0_11ScoringFuncE0EEEvPKT5_PKbPfiPT4_PiiiibPKf)
        /*0b48*/ 	.word	0x00000027


	//----- nvinfo : EIATTR_FRAME_SIZE
	.align		4
.L_525:
        /*0b4c*/ 	.byte	0x04, 0x11
        /*0b4e*/ 	.short	(.L_527 - .L_526)
	.align		4
.L_526:
        /*0b50*/ 	.word	index@(_ZN4vllm3moe10topkGatingILi8ELi256ELi4ELi16ELi32Ej13__nv_bfloat16LNS0_11ScoringFuncE0EEEvPKT5_PKbPfiPT4_PiiiibPKf)
        /*0b54*/ 	.word	0x00000000


	//----- nvinfo : EIATTR_REGCOUNT
	.align		4
.L_527:
        /*0b58*/ 	.byte	0x04, 0x2f
        /*0b5a*/ 	.short	(.L_529 - .L_528)
	.align		4
.L_528:
        /*0b5c*/ 	.word	index@(_ZN4vllm3moe10topkGatingILi16ELi512ELi4ELi16ELi32Ej13__nv_bfloat16LNS0_11ScoringFuncE0EEEvPKT5_PKbPfiPT4_PiiiibPKf)
        /*0b60*/ 	.word	0x00000038


	//----- nvinfo : EIATTR_FRAME_SIZE
	.align		4
.L_529:
        /*0b64*/ 	.byte	0x04, 0x11
        /*0b66*/ 	.short	(.L_531 - .L_530)
	.align		4
.L_530:
        /*0b68*/ 	.word	index@(_ZN4vllm3moe10topkGatingILi16ELi512ELi4ELi16ELi32Ej13__nv_bfloat16LNS0_11ScoringFuncE0EEEvPKT5_PKbPfiPT4_PiiiibPKf)
        /*0b6c*/ 	.word	0x00000000


	//----- nvinfo : EIATTR_REGCOUNT
	.align		4
.L_531:
        /*0b70*/ 	.byte	0x04, 0x2f
        /*0b72*/ 	.short	(.L_533 - .L_532)
	.align		4
.L_532:
        /*0b74*/ 	.word	index@(_ZN4vllm3moe10topkGatingILi6ELi192ELi4ELi4ELi32Ej13__nv_bfloat16LNS0_11ScoringFuncE0EEEvPKT5_PKbPfiPT4_PiiiibPKf)
        /*0b78*/ 	.word	0x00000020


	//----- nvinfo : EIATTR_FRAME_SIZE
	.align		4
.L_533:
        /*0b7c*/ 	.byte	0x04, 0x11
        /*0b7e*/ 	.short	(.L_535 - .L_534)
	.align		4
.L_534:
        /*0b80*/ 	.word	index@(_ZN4vllm3moe10topkGatingILi6ELi192ELi4ELi4ELi32Ej13__nv_bfloat16LNS0_11ScoringFuncE0EEEvPKT5_PKbPfiPT4_PiiiibPKf)
        /*0b84*/ 	.word	0x00000000


	//----- nvinfo : EIATTR_REGCOUNT
	.align		4
.L_535:
        /*0b88*/ 	.byte	0x04, 0x2f
        /*0b8a*/ 	.short	(.L_537 - .L_536)
	.align		4
.L_536:
        /*0b8c*/ 	.word	index@(_ZN4vllm3moe10topkGatingILi10ELi320ELi4ELi4ELi32Ej13__nv_bfloat16LNS0_11ScoringFuncE0EEEvPKT5_PKbPfiPT4_PiiiibPKf)
        /*0b90*/ 	.word	0x00000028


	//----- nvinfo : EIATTR_FRAME_SIZE
	.align		4
.L_537:
        /*0b94*/ 	.byte	0x04, 0x11
        /*0b96*/ 	.short	(.L_539 - .L_538)
	.align		4
.L_538:
        /*0b98*/ 	.word	index@(_ZN4vllm3moe10topkGatingILi10ELi320ELi4ELi4ELi32Ej13__nv_bfloat16LNS0_11ScoringFuncE0EEEvPKT5_PKbPfiPT4_PiiiibPKf)
        /*0b9c*/ 	.word	0x00000000


	//----- nvinfo : EIATTR_REGCOUNT
	.align		4
.L_539:
        /*0ba0*/ 	.byte	0x04, 0x2f
        /*0ba2*/ 	.short	(.L_541 - .L_540)
	.align		4
.L_540:
        /*0ba4*/ 	.word	index@(_ZN4vllm3moe10topkGatingILi12ELi384ELi4ELi4ELi32Ej13__nv_bfloat16LNS0_11ScoringFuncE0EEEvPKT5_PKbPfiPT4_PiiiibPKf)
        /*0ba8*/ 	.word	0x00000030


	//----- nvinfo : EIATTR_FRAME_SIZE
	.align		4
.L_541:
        /*0bac*/ 	.byte	0x04, 0x11
        /*0bae*/ 	.short	(.L_543 - .L_542)
	.align		4
.L_542:
        /*0bb0*/ 	.word	index@(_ZN4vllm3moe10topkGatingILi12ELi384ELi4ELi4ELi32Ej13__nv_bfloat16LNS0_11ScoringFuncE0EEEvPKT5_PKbPfiPT4_PiiiibPKf)
        /*0bb4*/ 	.word	0x00000000


	//----- nvinfo : EIATTR_REGCOUNT
	.align		4
.L_543:
        /*0bb8*/ 	.byte	0x04, 0x2f
        /*0bba*/ 	.short	(.L_545 - .L_544)
	.align		4
.L_544:
        /*0bbc*/ 	.word	index@(_ZN4vllm3moe10topkGatingILi14ELi448ELi4ELi4ELi32Ej13__nv_bfloat16LNS0_11ScoringFuncE0EEEvPKT5_PKbPfiPT4_PiiiibPKf)
        /*0bc0*/ 	.word	0x00000030


	//----- nvinfo : EIATTR_FRAME_SIZE
	.align		4
.L_545:
        /*0bc4*/ 	.byte	0x04, 0x11
        /*0bc6*/ 	.short	(.L_547 - .L_546)
	.align		4
.L_546:
        /*0bc8*/ 	.word	index@(_ZN4vllm3moe10topkGatingILi14ELi448ELi4ELi4ELi32Ej13__nv_bfloat16LNS0_11ScoringFuncE0EEEvPKT5_PKbPfiPT4_PiiiibPKf)
        /*0bcc*/ 	.word	0x00000000


	//----- nvinfo : EIATTR_REGCOUNT
	.align		4
.L_547:
        /*0bd0*/ 	.byte	0x04, 0x2f
        /*0bd2*/ 	.short	(.L_549 - .L_548)
	.align		4
.L_548:
        /*0bd4*/ 	.word	index@(_ZN4vllm3moe10topkGatingILi18ELi576ELi4ELi4ELi32Ej13__nv_bfloat16LNS0_11ScoringFuncE0EEEvPKT5_PKbPfiPT4_PiiiibPKf)
        /*0bd8*/ 	.word	0x00000038


	//----- nvinfo : EIATTR_FRAME_SIZE
	.align		4
.L_549:
        /*0bdc*/ 	.byte	0x04, 0x11
        /*0bde*/ 	.short	(.L_551 - .L_550)
	.align		4
.L_550:
        /*0be0*/ 	.word	index@(_ZN4vllm3moe10topkGatingILi18ELi576ELi4ELi4ELi32Ej13__nv_bfloat16LNS0_11ScoringFuncE0EEEvPKT5_PKbPfiPT4_PiiiibPKf)
        /*0be4*/ 	.word	0x00000000


	//----- nvinfo : EIATTR_REGCOUNT
	.align		4
.L_551:
        /*0be8*/ 	.byte	0x04, 0x2f
        /*0bea*/ 	.short	(.L_553 - .L_552)
	.align		4
.L_552:
        /*0bec*/ 	.word	index@(_ZN4vllm3moe10topkGatingILi1ELi1ELi4ELi2ELi32El13__nv_bfloat16LNS0_11ScoringFuncE0EEEvPKT5_PKbPfiPT4_PiiiibPKf)
        /*0bf0*/ 	.word	0x00000020


	//----- nvinfo : EIATTR_FRAME_SIZE
	.align		4
.L_553:
        /*0bf4*/ 	.byte	0x04, 0x11
        /*0bf6*/ 	.short	(.L_555 - .L_554)
	.align		4
.L_554:
        /*0bf8*/ 	.word	index@(_ZN4vllm3moe10topkGatingILi1ELi1ELi4ELi2ELi32El13__nv_bfloat16LNS0_11ScoringFuncE0EEEvPKT5_PKbPfiPT4_PiiiibPKf)
        /*0bfc*/ 	.word	0x00000000


	//----- nvinfo : EIATTR_REGCOUNT
	.align		4
.L_555:
        /*0c00*/ 	.byte	0x04, 0x2f
        /*0c02*/ 	.short	(.L_557 - .L_556)
	.align		4
.L_556:
        /*0c04*/ 	.word	index@(_ZN4vllm3moe10topkGatingILi2ELi2ELi4ELi4ELi32El13__nv_bfloat16LNS0_11ScoringFuncE0EEEvPKT5_PKbPfiPT4_PiiiibPKf)
        /*0c08*/ 	.word	0x00000020


	//----- nvinfo : EIATTR_FRAME_SIZE
	.align		4
.L_557:
        /*0c0c*/ 	.byte	0x04, 0x11
        /*0c0e*/ 	.short	(.L_559 - .L_558)
	.align		4
.L_558:
        /*0c10*/ 	.word	index@(_ZN4vllm3moe10topkGatingILi2ELi2ELi4ELi4ELi32El13__nv_bfloat16LNS0_11ScoringFuncE0EEEvPKT5_PKbPfiPT4_PiiiibPKf)
        /*0c14*/ 	.word	0x00000000


	//----- nvinfo : EIATTR_REGCOUNT
	.align		4
.L_559:
        /*0c18*/ 	.byte	0x04, 0x2f
        /*0c1a*/ 	.short	(.L_561 - .L_560)
	.align		4
.L_560:
        /*0c1c*/ 	.word	index@(_ZN4vllm3moe10topkGatingILi4ELi4ELi4ELi8ELi32El13__nv_bfloat16LNS0_11ScoringFuncE0EEEvPKT5_PKbPfiPT4_PiiiibPKf)
        /*0c20*/ 	.word	0x0000001e


	//----- nvinfo : EIATTR_FRAME_SIZE
	.align		4
.L_561:
        /*0c24*/ 	.byte	0x04, 0x11
        /*0c26*/ 	.short	(.L_563 - .L_562)
	.align		4
.L_562:
        /*0c28*/ 	.word	index@(_ZN4vllm3moe10topkGatingILi4ELi4ELi4ELi8ELi32El13__nv_bfloat16LNS0_11ScoringFuncE0EEEvPKT5_PKbPfiPT4_PiiiibPKf)
        /*0c2c*/ 	.word	0x00000000


	//----- nvinfo : EIATTR_REGCOUNT
	.align		4
.L_563:
        /*0c30*/ 	.byte	0x04, 0x2f
        /*0c32*/ 	.short	(.L_565 - .L_564)
	.align		4
.L_564:
        /*0c34*/ 	.word	index@(_ZN4vllm3moe10topkGatingILi8ELi8ELi4ELi16ELi32El13__nv_bfloat16LNS0_11ScoringFuncE0EEEvPKT5_PKbPfiPT4_PiiiibPKf)
        /*0c38*/ 	.word	0x00000028


	//----- nvinfo : EIATTR_FRAME_SIZE
	.align		4
.L_565:
        /*0c3c*/ 	.byte	0x04, 0x11
        /*0c3e*/ 	.short	(.L_567 - .L_566)
	.align		4
.L_566:
        /*0c40*/ 	.word	index@(_ZN4vllm3moe10topkGatingILi8ELi8ELi4ELi16ELi32El13__nv_bfloat16LNS0_11ScoringFuncE0EEEvPKT5_PKbPfiPT4_PiiiibPKf)
        /*0c44*/ 	.word	0x00000000


	//----- nvinfo : EIATTR_REGCOUNT
	.align		4
.L_567:
        /*0c48*/ 	.byte	0x04, 0x2f
        /*0c4a*/ 	.short	(.L_569 - .L_568)
	.align		4
.L_568:
        /*0c4c*/ 	.word	index@(_ZN4vllm3moe10topkGatingILi8ELi16ELi4ELi16ELi32El13__nv_bfloat16LNS0_11ScoringFuncE0EEEvPKT5_PKbPfiPT4_PiiiibPKf)
        /*0c50*/ 	.word	0x00000028


	//----- nvinfo : EIATTR_FRAME_SIZE
	.align		4
.L_569:
        /*0c54*/ 	.byte	0x04, 0x11
        /*0c56*/ 	.short	(.L_571 - .L_570)
	.align		4
.L_570:
        /*0c58*/ 	.word	index@(_ZN4vllm3moe10topkGatingILi8ELi16ELi4ELi16ELi32El13__nv_bfloat16LNS0_11ScoringFuncE0EEEvPKT5_PKbPfiPT4_PiiiibPKf)
        /*0c5c*/ 	.word	0x00000000


	//----- nvinfo : EIATTR_REGCOUNT
	.align		4
.L_571:
        /*0c60*/ 	.byte	0x04, 0x2f
        /*0c62*/ 	.short	(.L_573 - .L_572)
	.align		4
.L_572:
        /*0c64*/ 	.word	index@(_ZN4vllm3moe10topkGatingILi8ELi32ELi4ELi16ELi32El13__nv_bfloat16LNS0_11ScoringFuncE0EEEvPKT5_PKbPfiPT4_PiiiibPKf)
        /*0c68*/ 	.word	0x00000028


	//----- nvinfo : EIATTR_FRAME_SIZE
	.align		4
.L_573:
        /*0c6c*/ 	.byte	0x04, 0x11
        /*0c6e*/ 	.short	(.L_575 - .L_574)
	.align		4
.L_574:
        /*0c70*/ 	.word	index@(_ZN4vllm3moe10topkGatingILi8ELi32ELi4ELi16ELi32El13__nv_bfloat16LNS0_11ScoringFuncE0EEEvPKT5_PKbPfiPT4_PiiiibPKf)
        /*0c74*/ 	.word	0x00000000


	//----- nvinfo : EIATTR_REGCOUNT
	.align		4
.L_575:
        /*0c78*/ 	.byte	0x04, 0x2f
        /*0c7a*/ 	.short	(.L_577 - .L_576)
	.align		4
.L_576:
        /*0c7c*/ 	.word	index@(_ZN4vllm3moe10topkGatingILi8ELi64ELi4ELi16ELi32El13__nv_bfloat16LNS0_11ScoringFuncE0EEEvPKT5_PKbPfiPT4_PiiiibPKf)
        /*0c80*/ 	.word	0x00000028


	//----- nvinfo : EIATTR_FRAME_SIZE
	.align		4
.L_577:
        /*0c84*/ 	.byte	0x04, 0x11
        /*0c86*/ 	.short	(.L_579 - .L_578)
	.align		4
.L_578:
        /*0c88*/ 	.word	index@(_ZN4vllm3moe10topkGatingILi8ELi64ELi4ELi16ELi32El13__nv_bfloat16LNS0_11ScoringFuncE0EEEvPKT5_PKbPfiPT4_PiiiibPKf)
        /*0c8c*/ 	.word	0x00000000


	//----- nvinfo : EIATTR_REGCOUNT
	.align		4
.L_579:
        /*0c90*/ 	.byte	0x04, 0x2f
        /*0c92*/ 	.short	(.L_581 - .L_580)
	.align		4
.L_580:
        /*0c94*/ 	.word	index@(_ZN4vllm3moe10topkGatingILi8ELi128ELi4ELi16ELi32El13__nv_bfloat16LNS0_11ScoringFuncE0EEEvPKT5_PKbPfiPT4_PiiiibPKf)
        /*0c98*/ 	.word	0x00000028


	//----- nvinfo : EIATTR_FRAME_SIZE
	.align		4
.L_581:
        /*0c9c*/ 	.byte	0x04, 0x11
        /*0c9e*/ 	.short	(.L_583 - .L_582)
	.align		4
.L_582:
        /*0ca0*/ 	.word	index@(_ZN4vllm3moe10topkGatingILi8ELi128ELi4ELi16ELi32El13__nv_bfloat16LNS0_11ScoringFuncE0EEEvPKT5_PKbPfiPT4_PiiiibPKf)
        /*0ca4*/ 	.word	0x00000000


	//----- nvinfo : EIATTR_REGCOUNT
	.align		4
.L_583:
        /*0ca8*/ 	.byte	0x04, 0x2f
        /*0caa*/ 	.short	(.L_585 - .L_584)
	.align		4
.L_584:
        /*0cac*/ 	.word	index@(_ZN4vllm3moe10topkGatingILi8ELi256ELi4ELi16ELi32El13__nv_bfloat16LNS0_11ScoringFuncE0EEEvPKT5_PKbPfiPT4_PiiiibPKf)
        /*0cb0*/ 	.word	0x00000028


	//----- nvinfo : EIATTR_FRAME_SIZE
	.align		4
.L_585:
        /*0cb4*/ 	.byte	0x04, 0x11
        /*0cb6*/ 	.short	(.L_587 - .L_586)
	.align		4
.L_586:
        /*0cb8*/ 	.word	index@(_ZN4vllm3moe10topkGatingILi8ELi256ELi4ELi16ELi32El13__nv_bfloat16LNS0_11ScoringFuncE0EEEvPKT5_PKbPfiPT4_PiiiibPKf)
        /*0cbc*/ 	.word	0x00000000


	//----- nvinfo : EIATTR_REGCOUNT
	.align		4
.L_587:
        /*0cc0*/ 	.byte	0x04, 0x2f
        /*0cc2*/ 	.short	(.L_589 - .L_588)
	.align		4
.L_588:
        /*0cc4*/ 	.word	index@(_ZN4vllm3moe10topkGatingILi16ELi512ELi4ELi16ELi32El13__nv_bfloat16LNS0_11ScoringFuncE0EEEvPKT5_PKbPfiPT4_PiiiibPKf)
        /*0cc8*/ 	.word	0x00000038


	//----- nvinfo : EIATTR_FRAME_SIZE
	.align		4
.L_589:
        /*0ccc*/ 	.byte	0x04, 0x11
        /*0cce*/ 	.short	(.L_591 - .L_590)
	.align		4
.L_590:
        /*0cd0*/ 	.word	index@(_ZN4vllm3moe10topkGatingILi16ELi512ELi4ELi16ELi32El13__nv_bfloat16LNS0_11ScoringFuncE0EEEvPKT5_PKbPfiPT4_PiiiibPKf)
        /*0cd4*/ 	.word	0x00000000


	//----- nvinfo : EIATTR_REGCOUNT
	.align		4
.L_591:
        /*0cd8*/ 	.byte	0x04, 0x2f
        /*0cda*/ 	.short	(.L_593 - .L_592)
	.align		4
.L_592:
        /*0cdc*/ 	.word	index@(_ZN4vllm3moe10topkGatingILi6ELi192ELi4ELi4ELi32El13__nv_bfloat16LNS0_11ScoringFuncE0EEEvPKT5_PKbPfiPT4_PiiiibPKf)
        /*0ce0*/ 	.word	0x00000020


	//----- nvinfo : EIATTR_FRAME_SIZE
	.align		4
.L_593:
        /*0ce4*/ 	.byte	0x04, 0x11
        /*0ce6*/ 	.short	(.L_595 - .L_594)
	.align		4
.L_594:
        /*0ce8*/ 	.word	index@(_ZN4vllm3moe10topkGatingILi6ELi192ELi4ELi4ELi32El13__nv_bfloat16LNS0_11ScoringFuncE0EEEvPKT5_PKbPfiPT4_PiiiibPKf)
        /*0cec*/ 	.word	0x00000000


	//----- nvinfo : EIATTR_REGCOUNT
	.align		4
.L_595:
        /*0cf0*/ 	.byte	0x04, 0x2f
        /*0cf2*/ 	.short	(.L_597 - .L_596)
	.align		4
.L_596:
        /*0cf4*/ 	.word	index@(_ZN4vllm3moe10topkGatingILi10ELi320ELi4ELi4ELi32El13__nv_bfloat16LNS0_11ScoringFuncE0EEEvPKT5_PKbPfiPT4_PiiiibPKf)
        /*0cf8*/ 	.word	0x00000028


	//----- nvinfo : EIATTR_FRAME_SIZE
	.align		4
.L_597:
        /*0cfc*/ 	.byte	0x04, 0x11
        /*0cfe*/ 	.short	(.L_599 - .L_598)
	.align		4
.L_598:
        /*0d00*/ 	.word	index@(_ZN4vllm3moe10topkGatingILi10ELi320ELi4ELi4ELi32El13__nv_bfloat16LNS0_11ScoringFuncE0EEEvPKT5_PKbPfiPT4_PiiiibPKf)
        /*0d04*/ 	.word	0x00000000


	//----- nvinfo : EIATTR_REGCOUNT
	.align		4
.L_599:
        /*0d08*/ 	.byte	0x04, 0x2f
        /*0d0a*/ 	.short	(.L_601 - .L_600)
	.align		4
.L_600:
        /*0d0c*/ 	.word	index@(_ZN4vllm3moe10topkGatingILi12ELi384ELi4ELi4ELi32El13__nv_bfloat16LNS0_11ScoringFuncE0EEEvPKT5_PKbPfiPT4_PiiiibPKf)
        /*0d10*/ 	.word	0x00000030


	//----- nvinfo : EIATTR_FRAME_SIZE
	.align		4
.L_601:
        /*0d14*/ 	.byte	0x04, 0x11
        /*0d16*/ 	.short	(.L_603 - .L_602)
	.align		4
.L_602:
        /*0d18*/ 	.word	index@(_ZN4vllm3moe10topkGatingILi12ELi384ELi4ELi4ELi32El13__nv_bfloat16LNS0_11ScoringFuncE0EEEvPKT5_PKbPfiPT4_PiiiibPKf)
        /*0d1c*/ 	.word	0x00000000


	//----- nvinfo : EIATTR_REGCOUNT
	.align		4
.L_603:
        /*0d20*/ 	.byte	0x04, 0x2f
        /*0d22*/ 	.short	(.L_605 - .L_604)
	.align		4
.L_604:
        /*0d24*/ 	.word	index@(_ZN4vllm3moe10topkGatingILi14ELi448ELi4ELi4ELi32El13__nv_bfloat16LNS0_11ScoringFuncE0EEEvPKT5_PKbPfiPT4_PiiiibPKf)
        /*0d28*/ 	.word	0x00000030


	//----- nvinfo : EIATTR_FRAME_SIZE
	.align		4
.L_605:
        /*0d2c*/ 	.byte	0x04, 0x11
        /*0d2e*/ 	.short	(.L_607 - .L_606)
	.align		4
.L_606:
        /*0d30*/ 	.word	index@(_ZN4vllm3moe10topkGatingILi14ELi448ELi4ELi4ELi32El13__nv_bfloat16LNS0_11ScoringFuncE0EEEvPKT5_PKbPfiPT4_PiiiibPKf)
        /*0d34*/ 	.word	0x00000000


	//----- nvinfo : EIATTR_REGCOUNT
	.align		4
.L_607:
        /*0d38*/ 	.byte	0x04, 0x2f
        /*0d3a*/ 	.short	(.L_609 - .L_608)
	.align		4
.L_608:
        /*0d3c*/ 	.word	index@(_ZN4vllm3moe10topkGatingILi18ELi576ELi4ELi4ELi32El13__nv_bfloat16LNS0_11ScoringFuncE0EEEvPKT5_PKbPfiPT4_PiiiibPKf)
        /*0d40*/ 	.word	0x00000038


	//----- nvinfo : EIATTR_FRAME_SIZE
	.align		4
.L_609:
        /*0d44*/ 	.byte	0x04, 0x11
        /*0d46*/ 	.short	(.L_611 - .L_610)
	.align		4
.L_610:
        /*0d48*/ 	.word	index@(_ZN4vllm3moe10topkGatingILi18ELi576ELi4ELi4ELi32El13__nv_bfloat16LNS0_11ScoringFuncE0EEEvPKT5_PKbPfiPT4_PiiiibPKf)
        /*0d4c*/ 	.word	0x00000000


	//----- nvinfo : EIATTR_REGCOUNT
	.align		4
.L_611:
        /*0d50*/ 	.byte	0x04, 0x2f
        /*0d52*/ 	.short	(.L_613 - .L_612)
	.align		4
.L_612:
        /*0d54*/ 	.word	index@(_ZN4vllm3moe10topkGatingILi1ELi1ELi4ELi4ELi32EifLNS0_11ScoringFuncE1EEEvPKT5_PKbPfiPT4_PiiiibPKf)
        /*0d58*/ 	.word	0x00000020


	//----- nvinfo : EIATTR_FRAME_SIZE
	.align		4
.L_613:
        /*0d5c*/ 	.byte	0x04, 0x11
        /*0d5e*/ 	.short	(.L_615 - .L_614)
	.align		4
.L_614:
        /*0d60*/ 	.word	index@(_ZN4vllm3moe10topkGatingILi1ELi1ELi4ELi4ELi32EifLNS0_11ScoringFuncE1EEEvPKT5_PKbPfiPT4_PiiiibPKf)
        /*0d64*/ 	.word	0x00000000


	//----- nvinfo : EIATTR_REGCOUNT
	.align		4
.L_615:
        /*0d68*/ 	.byte	0x04, 0x2f
        /*0d6a*/ 	.short	(.L_617 - .L_616)
	.align		4
.L_616:
        /*0d6c*/ 	.word	index@(_ZN4vllm3moe10topkGatingILi2ELi2ELi4ELi8ELi32EifLNS0_11ScoringFuncE1EEEvPKT5_PKbPfiPT4_PiiiibPKf)
        /*0d70*/ 	.word	0x00000020


	//----- nvinfo : EIATTR_FRAME_SIZE
	.align		4
.L_617:
        /*0d74*/ 	.byte	0x04, 0x11
        /*0d76*/ 	.short	(.L_619 - .L_618)
	.align		4
.L_618:
        /*0d78*/ 	.word	index@(_ZN4vllm3moe10topkGatingILi2ELi2ELi4ELi8ELi32EifLNS0_11ScoringFuncE1EEEvPKT5_PKbPfiPT4_PiiiibPKf)
        /*0d7c*/ 	.word	0x00000000


	//----- nvinfo : EIATTR_REGCOUNT
	.align		4
.L_619:
        /*0d80*/ 	.byte	0x04, 0x2f
        /*0d82*/ 	.short	(.L_621 - .L_620)
	.align		4
.L_620:
        /*0d84*/ 	.word	index@(_ZN4vllm3moe10topkGatingILi4ELi4ELi4ELi16ELi32EifLNS0_11ScoringFuncE1EEEvPKT5_PKbPfiPT4_PiiiibPKf)
        /*0d88*/ 	.word	0x00000020


	//----- nvinfo : EIATTR_FRAME_SIZE
	.align		4
.L_621:
        /*0d8c*/ 	.byte	0x04, 0x11
        /*0d8e*/ 	.short	(.L_623 - .L_622)
	.align		4
.L_622:
        /*0d90*/ 	.word	index@(_ZN4vllm3moe10topkGatingILi4ELi4ELi4ELi16ELi32EifLNS0_11ScoringFuncE1EEEvPKT5_PKbPfiPT4_PiiiibPKf)
        /*0d94*/ 	.word	0x00000000


	//----- nvinfo : EIATTR_REGCOUNT
	.align		4
.L_623:
        /*0d98*/ 	.byte	0x04, 0x2f
        /*0d9a*/ 	.short	(.L_625 - .L_624)
	.align		4
.L_624:
        /*0d9c*/ 	.word	index@(_ZN4vllm3moe10topkGatingILi4ELi8ELi4ELi16ELi32EifLNS0_11ScoringFuncE1EEEvPKT5_PKbPfiPT4_PiiiibPKf)
        /*0da0*/ 	.word	0x00000022


	//----- nvinfo : EIATTR_FRAME_SIZE
	.align		4
.L_625:
        /*0da4*/ 	.byte	0x04, 0x11
        /*0da6*/ 	.short	(.L_627 - .L_626)
	.align		4
.L_626:
        /*0da8*/ 	.word	index@(_ZN4vllm3moe10topkGatingILi4ELi8ELi4ELi16ELi32EifLNS0_11ScoringFuncE1EEEvPKT5_PKbPfiPT4_PiiiibPKf)
        /*0dac*/ 	.word	0x00000000


	//----- nvinfo : EIATTR_REGCOUNT
	.align		4
.L_627:
        /*0db0*/ 	.byte	0x04, 0x2f
        /*0db2*/ 	.short	(.L_629 - .L_628)
	.align		4
.L_628:
        /*0db4*/ 	.word	index@(_ZN4vllm3moe10topkGatingILi4ELi16ELi4ELi16ELi32EifLNS0_11ScoringFuncE1EEEvPKT5_PKbPfiPT4_PiiiibPKf)
        /*0db8*/ 	.word	0x00000020


	//----- nvinfo : EIATTR_FRAME_SIZE
	.align		4
.L_629:
        /*0dbc*/ 	.byte	0x04, 0x11
        /*0dbe*/ 	.short	(.L_631 - .L_630)
	.align		4
.L_630:
        /*0dc0*/ 	.word	index@(_ZN4vllm3moe10topkGatingILi4ELi16ELi4ELi16ELi32EifLNS0_11ScoringFuncE1EEEvPKT5_PKbPfiPT4_PiiiibPKf)
        /*0dc4*/ 	.word	0x00000000


	//----- nvinfo : EIATTR_REGCOUNT
	.align		4
.L_631:
        /*0dc8*/ 	.byte	0x04, 0x2f
        /*0dca*/ 	.short	(.L_633 - .L_632)
	.align		4
.L_632:
        /*0dcc*/ 	.word	index@(_ZN4vllm3moe10topkGatingILi4ELi32ELi4ELi16ELi32EifLNS0_11ScoringFuncE1EEEvPKT5_PKbPfiPT4_PiiiibPKf)
        /*0dd0*/ 	.word	0x00000020


	//----- nvinfo : EIATTR_FRAME_SIZE
	.align		4
.L_633:
        /*0dd4*/ 	.byte	0x04, 0x11
        /*0dd6*/ 	.short	(.L_635 - .L_634)
	.align		4
.L_634:
        /*0dd8*/ 	.word	index@(_ZN4vllm3moe10topkGatingILi4ELi32ELi4ELi16ELi32EifLNS0_11ScoringFuncE1EEEvPKT5_PKbPfiPT4_PiiiibPKf)
        /*0ddc*/ 	.word	0x00000000


	//----- nvinfo : EIATTR_REGCOUNT
	.align		4
.L_635:
        /*0de0*/ 	.byte	0x04, 0x2f
        /*0de2*/ 	.short	(.L_637 - .L_636)
	.align		4
.L_636:
        /*0de4*/ 	.word	index@(_ZN4vllm3moe10topkGatingILi4ELi64ELi4ELi16ELi32EifLNS0_11ScoringFuncE1EEEvPKT5_PKbPfiPT4_PiiiibPKf)
        /*0de8*/ 	.word	0x00000020


	//----- nvinfo : EIATTR_FRAME_SIZE
	.align		4
.L_637:
        /*0dec*/ 	.byte	0x04, 0x11
        /*0dee*/ 	.short	(.L_639 - .L_638)
	.align		4
.L_638:
        /*0df0*/ 	.word	index@(_ZN4vllm3moe10topkGatingILi4ELi64ELi4ELi16ELi32EifLNS0_11ScoringFuncE1EEEvPKT5_PKbPfiPT4_PiiiibPKf)
        /*0df4*/ 	.word	0x00000000


	//----- nvinfo : EIATTR_REGCOUNT
	.align		4
.L_639:
        /*0df8*/ 	.byte	0x04, 0x2f
        /*0dfa*/ 	.short	(.L_641 - .L_640)
	.align		4
.L_640:
        /*0dfc*/ 	.word	index@(_ZN4vllm3moe10topkGatingILi4ELi128ELi4ELi16ELi32EifLNS0_11ScoringFuncE1EEEvPKT5_PKbPfiPT4_PiiiibPKf)
        /*0e00*/ 	.word	0x00000020


	//----- nvinfo : EIATTR_FRAME_SIZE
	.align		4
.L_641:
        /*0e04*/ 	.byte	0x04, 0x11
        /*0e06*/ 	.short	(.L_643 - .L_642)
	.align		4
.L_642:
        /*0e08*/ 	.word	index@(_ZN4vllm3moe10topkGatingILi4ELi128ELi4ELi16ELi32EifLNS0_11ScoringFuncE1EEEvPKT5_PKbPfiPT4_PiiiibPKf)
        /*0e0c*/ 	.word	0x00000000


	//----- nvinfo : EIATTR_REGCOUNT
	.align		4
.L_643:
        /*0e10*/ 	.byte	0x04, 0x2f
        /*0e12*/ 	.short	(.L_645 - .L_644)
	.align		4
.L_644:
        /*0e14*/ 	.word	index@(_ZN4vllm3moe10topkGatingILi8ELi256ELi4ELi16ELi32EifLNS0_11ScoringFuncE1EEEvPKT5_PKbPfiPT4_PiiiibPKf)
        /*0e18*/ 	.word	0x00000028


	//----- nvinfo : EIATTR_FRAME_SIZE
	.align		4
.L_645:
        /*0e1c*/ 	.byte	0x04, 0x11
        /*0e1e*/ 	.short	(.L_647 - .L_646)
	.align		4
.L_646:
        /*0e20*/ 	.word	index@(_ZN4vllm3moe10topkGatingILi8ELi256ELi4ELi16ELi32EifLNS0_11ScoringFuncE1EEEvPKT5_PKbPfiPT4_PiiiibPKf)
        /*0e24*/ 	.word	0x00000000


	//----- nvinfo : EIATTR_REGCOUNT
	.align		4
.L_647:
        /*0e28*/ 	.byte	0x04, 0x2f
        /*0e2a*/ 	.short	(.L_649 - .L_648)
	.align		4
.L_648:
        /*0e2c*/ 	.word	index@(_ZN4vllm3moe10topkGatingILi16ELi512ELi4ELi16ELi32EifLNS0_11ScoringFuncE1EEEvPKT5_PKbPfiPT4_PiiiibPKf)
        /*0e30*/ 	.word	0x00000038


	//----- nvinfo : EIATTR_FRAME_SIZE
	.align		4
.L_649:
        /*0e34*/ 	.byte	0x04, 0x11
        /*0e36*/ 	.short	(.L_651 - .L_650)
	.align		4
.L_650:
        /*0e38*/ 	.word	index@(_ZN4vllm3moe10topkGatingILi16ELi512ELi4ELi16ELi32EifLNS0_11ScoringFuncE1EEEvPKT5_PKbPfiPT4_PiiiibPKf)
        /*0e3c*/ 	.word	0x00000000


	//----- nvinfo : EIATTR_REGCOUNT
	.align		4
.L_651:
        /*0e40*/ 	.byte	0x04, 0x2f
        /*0e42*/ 	.short	(.L_653 - .L_652)
	.align		4
.L_652:
        /*0e44*/ 	.word	index@(_ZN4vllm3moe10topkGatingILi6ELi192ELi4ELi8ELi32EifLNS0_11ScoringFuncE1EEEvPKT5_PKbPfiPT4_PiiiibPKf)
        /*0e48*/ 	.word	0x00000020


	//----- nvinfo : EIATTR_FRAME_SIZE
	.align		4
.L_653:
        /*0e4c*/ 	.byte	0x04, 0x11
        /*0e4e*/ 	.short	(.L_655 - .L_654)
	.align		4
.L_654:
        /*0e50*/ 	.word	index@(_ZN4vllm3moe10topkGatingILi6ELi192ELi4ELi8ELi32EifLNS0_11ScoringFuncE1EEEvPKT5_PKbPfiPT4_PiiiibPKf)
        /*0e54*/ 	.word	0x00000000


	//----- nvinfo : EIATTR_REGCOUNT
	.align		4
.L_655:
        /*0e58*/ 	.byte	0x04, 0x2f
        /*0e5a*/ 	.short	(.L_657 - .L_656)
	.align		4
.L_656:
        /*0e5c*/ 	.word	index@(_ZN4vllm3moe10topkGatingILi10ELi320ELi4ELi8ELi32EifLNS0_11ScoringFuncE1EEEvPKT5_PKbPfiPT4_PiiiibPKf)
        /*0e60*/ 	.word	0x00000028


	//----- nvinfo : EIATTR_FRAME_SIZE
	.align		4
.L_657:
        /*0e64*/ 	.byte	0x04, 0x11
        /*0e66*/ 	.short	(.L_659 - .L_658)
	.align		4
.L_658:
        /*0e68*/ 	.word	index@(_ZN4vllm3moe10topkGatingILi10ELi320ELi4ELi8ELi32EifLNS0_11ScoringFuncE1EEEvPKT5_PKbPfiPT4_PiiiibPKf)
        /*0e6c*/ 	.word	0x00000000


	//----- nvinfo : EIATTR_REGCOUNT
	.align		4
.L_659:
        /*0e70*/ 	.byte	0x04, 0x2f
        /*0e72*/ 	.short	(.L_661 - .L_660)
	.align		4
.L_660:
        /*0e74*/ 	.word	index@(_ZN4vllm3moe10topkGatingILi12ELi384ELi4ELi8ELi32EifLNS0_11ScoringFuncE1EEEvPKT5_PKbPfiPT4_PiiiibPKf)
        /*0e78*/ 	.word	0x00000030


	//----- nvinfo : EIATTR_FRAME_SIZE
	.align		4
.L_661:
        /*0e7c*/ 	.byte	0x04, 0x11
        /*0e7e*/ 	.short	(.L_663 - .L_662)
	.align		4
.L_662:
        /*0e80*/ 	.word	index@(_ZN4vllm3moe10topkGatingILi12ELi384ELi4ELi8ELi32EifLNS0_11ScoringFuncE1EEEvPKT5_PKbPfiPT4_PiiiibPKf)
        /*0e84*/ 	.word	0x00000000


	//----- nvinfo : EIATTR_REGCOUNT
	.align		4
.L_663:
        /*0e88*/ 	.byte	0x04, 0x2f
        /*0e8a*/ 	.short	(.L_665 - .L_664)
	.align		4
.L_664:
        /*0e8c*/ 	.word	index@(_ZN4vllm3moe10topkGatingILi14ELi448ELi4ELi8ELi32EifLNS0_11ScoringFuncE1EEEvPKT5_PKbPfiPT4_PiiiibPKf)
        /*0e90*/ 	.word	0x00000030


	//----- nvinfo : EIATTR_FRAME_SIZE
	.align		4
.L_665:
        /*0e94*/ 	.byte	0x04, 0x11
        /*0e96*/ 	.short	(.L_667 - .L_666)
	.align		4
.L_666:
        /*0e98*/ 	.word	index@(_ZN4vllm3moe10topkGatingILi14ELi448ELi4ELi8ELi32EifLNS0_11ScoringFuncE1EEEvPKT5_PKbPfiPT4_PiiiibPKf)
        /*0e9c*/ 	.word	0x00000000


	//----- nvinfo : EIATTR_REGCOUNT
	.align		4
.L_667:
        /*0ea0*/ 	.byte	0x04, 0x2f
        /*0ea2*/ 	.short	(.L_669 - .L_668)
	.align		4
.L_668:
        /*0ea4*/ 	.word	index@(_ZN4vllm3moe10topkGatingILi18ELi576ELi4ELi8ELi32EifLNS0_11ScoringFuncE1EEEvPKT5_PKbPfiPT4_PiiiibPKf)
        /*0ea8*/ 	.word	0x00000038


	//----- nvinfo : EIATTR_FRAME_SIZE
	.align		4
.L_669:
        /*0eac*/ 	.byte	0x04, 0x11
        /*0eae*/ 	.short	(.L_671 - .L_670)
	.align		4
.L_670:
        /*0eb0*/ 	.word	index@(_ZN4vllm3moe10topkGatingILi18ELi576ELi4ELi8ELi32EifLNS0_11ScoringFuncE1EEEvPKT5_PKbPfiPT4_PiiiibPKf)
        /*0eb4*/ 	.word	0x00000000


	//----- nvinfo : EIATTR_REGCOUNT
	.align		4
.L_671:
        /*0eb8*/ 	.byte	0x04, 0x2f
        /*0eba*/ 	.short	(.L_673 - .L_672)
	.align		4
.L_672:
        /*0ebc*/ 	.word	index@(_ZN4vllm3moe10moeSigmoidILi256EfEEvPKT0_PKbPfi)
        /*0ec0*/ 	.word	0x00000016


	//----- nvinfo : EIATTR_FRAME_SIZE
	.align		4
.L_673:
        /*0ec4*/ 	.byte	0x04, 0x11
        /*0ec6*/ 	.short	(.L_675 - .L_674)
	.align		4
.L_674:
        /*0ec8*/ 	.word	index@(_ZN4vllm3moe10moeSigmoidILi256EfEEvPKT0_PKbPfi)
        /*0ecc*/ 	.word	0x00000000


	//----- nvinfo : EIATTR_REGCOUNT
	.align		4
.L_675:
        /*0ed0*/ 	.byte	0x04, 0x2f
        /*0ed2*/ 	.short	(.L_677 - .L_676)
	.align		4
.L_676:
        /*0ed4*/ 	.word	index@(_ZN4vllm3moe10topkGatingILi1ELi1ELi4ELi4ELi32EjfLNS0_11ScoringFuncE1EEEvPKT5_PKbPfiPT4_PiiiibPKf)
        /*0ed8*/ 	.word	0x00000020


	//----- nvinfo : EIATTR_FRAME_SIZE
	.align		4
.L_677:
        /*0edc*/ 	.byte	0x04, 0x11
        /*0ede*/ 	.short	(.L_679 - .L_678)
	.align		4
.L_678:
        /*0ee0*/ 	.word	index@(_ZN4vllm3moe10topkGatingILi1ELi1ELi4ELi4ELi32EjfLNS0_11ScoringFuncE1EEEvPKT5_PKbPfiPT4_PiiiibPKf)
        /*0ee4*/ 	.word	0x00000000


	//----- nvinfo : EIATTR_REGCOUNT
	.align		4
.L_679:
        /*0ee8*/ 	.byte	0x04, 0x2f
        /*0eea*/ 	.short	(.L_681 - .L_680)
	.align		4
.L_680:
        /*0eec*/ 	.word	index@(_ZN4vllm3moe10topkGatingILi2ELi2ELi4ELi8ELi32EjfLNS0_11ScoringFuncE1EEEvPKT5_PKbPfiPT4_PiiiibPKf)
        /*0ef0*/ 	.word	0x00000020


	//----- nvinfo : EIATTR_FRAME_SIZE
	.align		4
.L_681:
        /*0ef4*/ 	.byte	0x04, 0x11
        /*0ef6*/ 	.short	(.L_683 - .L_682)
	.align		4
.L_682:
        /*0ef8*/ 	.word	index@(_ZN4vllm3moe10topkGatingILi2ELi2ELi4ELi8ELi32EjfLNS0_11ScoringFuncE1EEEvPKT5_PKbPfiPT4_PiiiibPKf)
        /*0efc*/ 	.word	0x00000000


	//----- nvinfo : EIATTR_REGCOUNT
	.align		4
.L_683:
        /*0f00*/ 	.byte	0x04, 0x2f
        /*0f02*/ 	.short	(.L_685 - .L_684)
	.align		4
.L_684:
        /*0f04*/ 	.word	index@(_ZN4vllm3moe10topkGatingILi4ELi4ELi4ELi16ELi32EjfLNS0_11ScoringFuncE1EEEvPKT5_PKbPfiPT4_PiiiibPKf)
        /*0f08*/ 	.word	0x00000020


	//----- nvinfo : EIATTR_FRAME_SIZE
	.align		4
.L_685:
        /*0f0c*/ 	.byte	0x04, 0x11
        /*0f0e*/ 	.short	(.L_687 - .L_686)
	.align		4
.L_686:
        /*0f10*/ 	.word	index@(_ZN4vllm3moe10topkGatingILi4ELi4ELi4ELi16ELi32EjfLNS0_11ScoringFuncE1EEEvPKT5_PKbPfiPT4_PiiiibPKf)
        /*0f14*/ 	.word	0x00000000


	//----- nvinfo : EIATTR_REGCOUNT
	.align		4
.L_687:
        /*0f18*/ 	.byte	0x04, 0x2f
        /*0f1a*/ 	.short	(.L_689 - .L_688)
	.align		4
.L_688:
        /*0f1c*/ 	.word	index@(_ZN4vllm3moe10topkGatingILi4ELi8ELi4ELi16ELi32EjfLNS0_11ScoringFuncE1EEEvPKT5_PKbPfiPT4_PiiiibPKf)
        /*0f20*/ 	.word	0x00000022


	//----- nvinfo : EIATTR_FRAME_SIZE
	.align		4
.L_689:
        /*0f24*/ 	.byte	0x04, 0x11
        /*0f26*/ 	.short	(.L_691 - .L_690)
	.align		4
.L_690:
        /*0f28*/ 	.word	index@(_ZN4vllm3moe10topkGatingILi4ELi8ELi4ELi16ELi32EjfLNS0_11ScoringFuncE1EEEvPKT5_PKbPfiPT4_PiiiibPKf)
        /*0f2c*/ 	.word	0x00000000


	//----- nvinfo : EIATTR_REGCOUNT
	.align		4
.L_691:
        /*0f30*/ 	.byte	0x04, 0x2f
        /*0f32*/ 	.short	(.L_693 - .L_692)
	.align		4
.L_692:
        /*0f34*/ 	.word	index@(_ZN4vllm3moe10topkGatingILi4ELi16ELi4ELi16ELi32EjfLNS0_11ScoringFuncE1EEEvPKT5_PKbPfiPT4_PiiiibPKf)
        /*0f38*/ 	.word	0x00000020


	//----- nvinfo : EIATTR_FRAME_SIZE
	.align		4
.L_693:
        /*0f3c*/ 	.byte	0x04, 0x11
        /*0f3e*/ 	.short	(.L_695 - .L_694)
	.align		4
.L_694:
        /*0f40*/ 	.word	index@(_ZN4vllm3moe10topkGatingILi4ELi16ELi4ELi16ELi32EjfLNS0_11ScoringFuncE1EEEvPKT5_PKbPfiPT4_PiiiibPKf)
        /*0f44*/ 	.word	0x00000000


	//----- nvinfo : EIATTR_REGCOUNT
	.align		4
.L_695:
        /*0f48*/ 	.byte	0x04, 0x2f
        /*0f4a*/ 	.short	(.L_697 - .L_696)
	.align		4
.L_696:
        /*0f4c*/ 	.word	index@(_ZN4vllm3moe10topkGatingILi4ELi32ELi4ELi16ELi32EjfLNS0_11ScoringFuncE1EEEvPKT5_PKbPfiPT4_PiiiibPKf)
        /*0f50*/ 	.word	0x00000020


	//----- nvinfo : EIATTR_FRAME_SIZE
	.align		4
.L_697:
        /*0f54*/ 	.byte	0x04, 0x11
        /*0f56*/ 	.short	(.L_699 - .L_698)
	.align		4
.L_698:
        /*0f58*/ 	.word	index@(_ZN4vllm3moe10topkGatingILi4ELi32ELi4ELi16ELi32EjfLNS0_11ScoringFuncE1EEEvPKT5_PKbPfiPT4_PiiiibPKf)
        /*0f5c*/ 	.word	0x00000000


	//----- nvinfo : EIATTR_REGCOUNT
	.align		4
.L_699:
        /*0f60*/ 	.byte	0x04, 0x2f
        /*0f62*/ 	.short	(.L_701 - .L_700)
	.align		4
.L_700:
        /*0f64*/ 	.word	index@(_ZN4vllm3moe10topkGatingILi4ELi64ELi4ELi16ELi32EjfLNS0_11ScoringFuncE1EEEvPKT5_PKbPfiPT4_PiiiibPKf)
        /*0f68*/ 	.word	0x00000020


	//----- nvinfo : EIATTR_FRAME_SIZE
	.align		4
.L_701:
        /*0f6c*/ 	.byte	0x04, 0x11
        /*0f6e*/ 	.short	(.L_703 - .L_702)
	.align		4
.L_702:
        /*0f70*/ 	.word	index@(_ZN4vllm3moe10topkGatingILi4ELi64ELi4ELi16ELi32EjfLNS0_11ScoringFuncE1EEEvPKT5_PKbPfiPT4_PiiiibPKf)
        /*0f74*/ 	.word	0x00000000


	//----- nvinfo : EIATTR_REGCOUNT
	.align		4
.L_703:
        /*0f78*/ 	.byte	0x04, 0x2f
        /*0f7a*/ 	.short	(.L_705 - .L_704)
	.align		4
.L_704:
        /*0f7c*/ 	.word	index@(_ZN4vllm3moe10topkGatingILi4ELi128ELi4ELi16ELi32EjfLNS0_11ScoringFuncE1EEEvPKT5_PKbPfiPT4_PiiiibPKf)
        /*0f80*/ 	.word	0x00000020


	//----- nvinfo : EIATTR_FRAME_SIZE
	.align		4
.L_705:
        /*0f84*/ 	.byte	0x04, 0x11
        /*0f86*/ 	.short	(.L_707 - .L_706)
	.align		4
.L_706:
        /*0f88*/ 	.word	index@(_ZN4vllm3moe10topkGatingILi4ELi128ELi4ELi16ELi32EjfLNS0_11ScoringFuncE1EEEvPKT5_PKbPfiPT4_PiiiibPKf)
        /*0f8c*/ 	.word	0x00000000


	//----- nvinfo : EIATTR_REGCOUNT
	.align		4
.L_707:
        /*0f90*/ 	.byte	0x04, 0x2f
        /*0f92*/ 	.short	(.L_709 - .L_708)
	.align		4
.L_708:
        /*0f94*/ 	.word	index@(_ZN4vllm3moe10topkGatingILi8ELi256ELi4ELi16ELi32EjfLNS0_11ScoringFuncE1EEEvPKT5_PKbPfiPT4_PiiiibPKf)
        /*0f98*/ 	.word	0x00000028


	//----- nvinfo : EIATTR_FRAME_SIZE
	.align		4
.L_709:
        /*0f9c*/ 	.byte	0x04, 0x11
        /*0f9e*/ 	.short	(.L_711 - .L_710)
	.align		4
.L_710:
        /*0fa0*/ 	.word	index@(_ZN4vllm3moe10topkGatingILi8ELi256ELi4ELi16ELi32EjfLNS0_11ScoringFuncE1EEEvPKT5_PKbPfiPT4_PiiiibPKf)
        /*0fa4*/ 	.word	0x00000000


	//----- nvinfo : EIATTR_REGCOUNT
	.align		4
.L_711:
        /*0fa8*/ 	.byte	0x04, 0x2f
        /*0faa*/ 	.short	(.L_713 - .L_712)
	.align		4
.L_712:
        /*0fac*/ 	.word	index@(_ZN4vllm3moe10topkGatingILi16ELi512ELi4ELi16ELi32EjfLNS0_11ScoringFuncE1EEEvPKT5_PKbPfiPT4_PiiiibPKf)
        /*0fb0*/ 	.word	0x00000038


	//----- nvinfo : EIATTR_FRAME_SIZE
	.align		4
.L_713:
        /*0fb4*/ 	.byte	0x04, 0x11
        /*0fb6*/ 	.short	(.L_715 - .L_714)
	.align		4
.L_714:
        /*0fb8*/ 	.word	index@(_ZN4vllm3moe10topkGatingILi16ELi512ELi4ELi16ELi32EjfLNS0_11ScoringFuncE1EEEvPKT5_PKbPfiPT4_PiiiibPKf)
        /*0fbc*/ 	.word	0x00000000


	//----- nvinfo : EIATTR_REGCOUNT
	.align		4
.L_715:
        /*0fc0*/ 	.byte	0x04, 0x2f
        /*0fc2*/ 	.short	(.L_717 - .L_716)
	.align		4
.L_716:
        /*0fc4*/ 	.word	index@(_ZN4vllm3moe10topkGatingILi6ELi192ELi4ELi8ELi32EjfLNS0_11ScoringFuncE1EEEvPKT5_PKbPfiPT4_PiiiibPKf)
        /*0fc8*/ 	.word	0x00000020


	//----- nvinfo : EIATTR_FRAME_SIZE
	.align		4
.L_717:
        /*0fcc*/ 	.byte	0x04, 0x11
        /*0fce*/ 	.short	(.L_719 - .L_718)
	.align		4
.L_718:
        /*0fd0*/ 	.word	index@(_ZN4vllm3moe10topkGatingILi6ELi192ELi4ELi8ELi32EjfLNS0_11ScoringFuncE1EEEvPKT5_PKbPfiPT4_PiiiibPKf)
        /*0fd4*/ 	.word	0x00000000


	//----- nvinfo : EIATTR_REGCOUNT
	.align		4
.L_719:
        /*0fd8*/ 	.byte	0x04, 0x2f
        /*0fda*/ 	.short	(.L_721 - .L_720)
	.align		4
.L_720:
        /*0fdc*/ 	.word	index@(_ZN4vllm3moe10topkGatingILi10ELi320ELi4ELi8ELi32EjfLNS0_11ScoringFuncE1EEEvPKT5_PKbPfiPT4_PiiiibPKf)
        /*0fe0*/ 	.word	0x00000028


	//----- nvinfo : EIATTR_FRAME_SIZE
	.align		4
.L_721:
        /*0fe4*/ 	.byte	0x04, 0x11
        /*0fe6*/ 	.short	(.L_723 - .L_722)
	.align		4
.L_722:
        /*0fe8*/ 	.word	index@(_ZN4vllm3moe10topkGatingILi10ELi320ELi4ELi8ELi32EjfLNS0_11ScoringFuncE1EEEvPKT5_PKbPfiPT4_PiiiibPKf)
        /*0fec*/ 	.word	0x00000000


	//----- nvinfo : EIATTR_REGCOUNT
	.align		4
.L_723:
        /*0ff0*/ 	.byte	0x04, 0x2f
        /*0ff2*/ 	.short	(.L_725 - .L_724)
	.align		4
.L_724:
        /*0ff4*/ 	.word	index@(_ZN4vllm3moe10topkGatingILi12ELi384ELi4ELi8ELi32EjfLNS0_11ScoringFuncE1EEEvPKT5_PKbPfiPT4_PiiiibPKf)
        /*0ff8*/ 	.word	0x00000030


	//----- nvinfo : EIATTR_FRAME_SIZE
	.align		4
.L_725:
        /*0ffc*/ 	.byte	0x04, 0x11
        /*0ffe*/ 	.short	(.L_727 - .L_726)
	.align		4
.L_726:
        /*1000*/ 	.word	index@(_ZN4vllm3moe10topkGatingILi12ELi384ELi4ELi8ELi32EjfLNS0_11ScoringFuncE1EEEvPKT5_PKbPfiPT4_PiiiibPKf)
        /*1004*/ 	.word	0x00000000


	//----- nvinfo : EIATTR_REGCOUNT
	.align		4
.L_727:
        /*1008*/ 	.byte	0x04, 0x2f
        /*100a*/ 	.short	(.L_729 - .L_728)
	.align		4
.L_728:
        /*100c*/ 	.word	index@(_ZN4vllm3moe10topkGatingILi14ELi448ELi4ELi8ELi32EjfLNS0_11ScoringFuncE1EEEvPKT5_PKbPfiPT4_PiiiibPKf)
        /*1010*/ 	.word	0x00000030


	//----- nvinfo : EIATTR_FRAME_SIZE
	.align		4
.L_729:
        /*1014*/ 	.byte	0x04, 0x11
        /*1016*/ 	.short	(.L_731 - .L_730)
	.align		4
.L_730:
        /*1018*/ 	.word	index@(_ZN4vllm3moe10topkGatingILi14ELi448ELi4ELi8ELi32EjfLNS0_11ScoringFuncE1EEEvPKT5_PKbPfiPT4_PiiiibPKf)
        /*101c*/ 	.word	0x00000000


	//----- nvinfo : EIATTR_REGCOUNT
	.align		4
.L_731:
        /*1020*/ 	.byte	0x04, 0x2f
        /*1022*/ 	.short	(.L_733 - .L_732)
	.align		4
.L_732:
        /*1024*/ 	.word	index@(_ZN4vllm3moe10topkGatingILi18ELi576ELi4ELi8ELi32EjfLNS0_11ScoringFuncE1EEEvPKT5_PKbPfiPT4_PiiiibPKf)
        /*1028*/ 	.word	0x00000038


	//----- nvinfo : EIATTR_FRAME_SIZE
	.align		4
.L_733:
        /*102c*/ 	.byte	0x04, 0x11
        /*102e*/ 	.short	(.L_735 - .L_734)
	.align		4
.L_734:
        /*1030*/ 	.word	index@(_ZN4vllm3moe10topkGatingILi18ELi576ELi4ELi8ELi32EjfLNS0_11ScoringFuncE1EEEvPKT5_PKbPfiPT4_PiiiibPKf)
        /*1034*/ 	.word	0x00000000


	//----- nvinfo : EIATTR_REGCOUNT
	.align		4
.L_735:
        /*1038*/ 	.byte	0x04, 0x2f
        /*103a*/ 	.short	(.L_737 - .L_736)
	.align		4
.L_736:
        /*103c*/ 	.word	index@(_ZN4vllm3moe10topkGatingILi1ELi1ELi4ELi4ELi32ElfLNS0_11ScoringFuncE1EEEvPKT5_PKbPfiPT4_PiiiibPKf)
        /*1040*/ 	.word	0x00000020


	//----- nvinfo : EIATTR_FRAME_SIZE
	.align		4
.L_737:
        /*1044*/ 	.byte	0x04, 0x11
        /*1046*/ 	.short	(.L_739 - .L_738)
	.align		4
.L_738:
        /*1048*/ 	.word	index@(_ZN4vllm3moe10topkGatingILi1ELi1ELi4ELi4ELi32ElfLNS0_11ScoringFuncE1EEEvPKT5_PKbPfiPT4_PiiiibPKf)
        /*104c*/ 	.word	0x00000000


	//----- nvinfo : EIATTR_REGCOUNT
	.align		4
.L_739:
        /*1050*/ 	.byte	0x04, 0x2f
        /*1052*/ 	.short	(.L_741 - .L_740)
	.align		4
.L_740:
        /*1054*/ 	.word	index@(_ZN4vllm3moe10topkGatingILi2ELi2ELi4ELi8ELi32ElfLNS0_11ScoringFuncE1EEEvPKT5_PKbPfiPT4_PiiiibPKf)
        /*1058*/ 	.word	0x00000020


	//----- nvinfo : EIATTR_FRAME_SIZE
	.align		4
.L_741:
        /*105c*/ 	.byte	0x04, 0x11
        /*105e*/ 	.short	(.L_743 - .L_742)
	.align		4
.L_742:
        /*1060*/ 	.word	index@(_ZN4vllm3moe10topkGatingILi2ELi2ELi4ELi8ELi32ElfLNS0_11ScoringFuncE1EEEvPKT5_PKbPfiPT4_PiiiibPKf)
        /*1064*/ 	.word	0x00000000


	//----- nvinfo : EIATTR_REGCOUNT
	.align		4
.L_743:
        /*1068*/ 	.byte	0x04, 0x2f
        /*106a*/ 	.short	(.L_745 - .L_744)
	.align		4
.L_744:
        /*106c*/ 	.word	index@(_ZN4vllm3moe10topkGatingILi4ELi4ELi4ELi16ELi32ElfLNS0_11ScoringFuncE1EEEvPKT5_PKbPfiPT4_PiiiibPKf)
        /*1070*/ 	.word	0x0000001e


	//----- nvinfo : EIATTR_FRAME_SIZE
	.align		4
.L_745:
        /*1074*/ 	.byte	0x04, 0x11
        /*1076*/ 	.short	(.L_747 - .L_746)
	.align		4
.L_746:
        /*1078*/ 	.word	index@(_ZN4vllm3moe10topkGatingILi4ELi4ELi4ELi16ELi32ElfLNS0_11ScoringFuncE1EEEvPKT5_PKbPfiPT4_PiiiibPKf)
        /*107c*/ 	.word	0x00000000


	//----- nvinfo : EIATTR_REGCOUNT
	.align		4
.L_747:
        /*1080*/ 	.byte	0x04, 0x2f
        /*1082*/ 	.short	(.L_749 - .L_748)
	.align		4
.L_748:
        /*1084*/ 	.word	index@(_ZN4vllm3moe10topkGatingILi4ELi8ELi4ELi16ELi32ElfLNS0_11ScoringFuncE1EEEvPKT5_PKbPfiPT4_PiiiibPKf)
        /*1088*/ 	.word	0x00000022


	//----- nvinfo : EIATTR_FRAME_SIZE
	.align		4
.L_749:
        /*108c*/ 	.byte	0x04, 0x11
        /*108e*/ 	.short	(.L_751 - .L_750)
	.align		4
.L_750:
        /*1090*/ 	.word	index@(_ZN4vllm3moe10topkGatingILi4ELi8ELi4ELi16ELi32ElfLNS0_11ScoringFuncE1EEEvPKT5_PKbPfiPT4_PiiiibPKf)
        /*1094*/ 	.word	0x00000000


	//----- nvinfo : EIATTR_REGCOUNT
	.align		4
.L_751:
        /*1098*/ 	.byte	0x04, 0x2f
        /*109a*/ 	.short	(.L_753 - .L_752)
	.align		4
.L_752:
        /*109c*/ 	.word	index@(_ZN4vllm3moe10topkGatingILi4ELi16ELi4ELi16ELi32ElfLNS0_11ScoringFuncE1EEEvPKT5_PKbPfiPT4_PiiiibPKf)
        /*10a0*/ 	.word	0x00000020


	//----- nvinfo : EIATTR_FRAME_SIZE
	.align		4
.L_753:
        /*10a4*/ 	.byte	0x04, 0x11
        /*10a6*/ 	.short	(.L_755 - .L_754)
	.align		4
.L_754:
        /*10a8*/ 	.word	index@(_ZN4vllm3moe10topkGatingILi4ELi16ELi4ELi16ELi32ElfLNS0_11ScoringFuncE1EEEvPKT5_PKbPfiPT4_PiiiibPKf)
        /*10ac*/ 	.word	0x00000000


	//----- nvinfo : EIATTR_REGCOUNT
	.align		4
.L_755:
        /*10b0*/ 	.byte	0x04, 0x2f
        /*10b2*/ 	.short	(.L_757 - .L_756)
	.align		4
.L_756:
        /*10b4*/ 	.word	index@(_ZN4vllm3moe10topkGatingILi4ELi32ELi4ELi16ELi32ElfLNS0_11ScoringFuncE1EEEvPKT5_PKbPfiPT4_PiiiibPKf)
        /*10b8*/ 	.word	0x00000020


	//----- nvinfo : EIATTR_FRAME_SIZE
	.align		4
.L_757:
        /*10bc*/ 	.byte	0x04, 0x11
        /*10be*/ 	.short	(.L_759 - .L_758)
	.align		4
.L_758:
        /*10c0*/ 	.word	index@(_ZN4vllm3moe10topkGatingILi4ELi32ELi4ELi16ELi32ElfLNS0_11ScoringFuncE1EEEvPKT5_PKbPfiPT4_PiiiibPKf)
        /*10c4*/ 	.word	0x00000000


	//----- nvinfo : EIATTR_REGCOUNT
	.align		4
.L_759:
        /*10c8*/ 	.byte	0x04, 0x2f
        /*10ca*/ 	.short	(.L_761 - .L_760)
	.align		4
.L_760:
        /*10cc*/ 	.word	index@(_ZN4vllm3moe10topkGatingILi4ELi64ELi4ELi16ELi32ElfLNS0_11ScoringFuncE1EEEvPKT5_PKbPfiPT4_PiiiibPKf)
        /*10d0*/ 	.word	0x00000020


	//----- nvinfo : EIATTR_FRAME_SIZE
	.align		4
.L_761:
        /*10d4*/ 	.byte	0x04, 0x11
        /*10d6*/ 	.short	(.L_763 - .L_762)
	.align		4
.L_762:
        /*10d8*/ 	.word	index@(_ZN4vllm3moe10topkGatingILi4ELi64ELi4ELi16ELi32ElfLNS0_11ScoringFuncE1EEEvPKT5_PKbPfiPT4_PiiiibPKf)
        /*10dc*/ 	.word	0x00000000


	//----- nvinfo : EIATTR_REGCOUNT
	.align		4
.L_763:
        /*10e0*/ 	.byte	0x04, 0x2f
        /*10e2*/ 	.short	(.L_765 - .L_764)
	.align		4
.L_764:
        /*10e4*/ 	.word	index@(_ZN4vllm3moe10topkGatingILi4ELi128ELi4ELi16ELi32ElfLNS0_11ScoringFuncE1EEEvPKT5_PKbPfiPT4_PiiiibPKf)
        /*10e8*/ 	.word	0x00000020


	//----- nvinfo : EIATTR_FRAME_SIZE
	.align		4
.L_765:
        /*10ec*/ 	.byte	0x04, 0x11
        /*10ee*/ 	.short	(.L_767 - .L_766)
	.align		4
.L_766:
        /*10f0*/ 	.word	index@(_ZN4vllm3moe10topkGatingILi4ELi128ELi4ELi16ELi32ElfLNS0_11ScoringFuncE1EEEvPKT5_PKbPfiPT4_PiiiibPKf)
        /*10f4*/ 	.word	0x00000000


	//----- nvinfo : EIATTR_REGCOUNT
	.align		4
.L_767:
        /*10f8*/ 	.byte	0x04, 0x2f
        /*10fa*/ 	.short	(.L_769 - .L_768)
	.align		4
.L_768:
        /*10fc*/ 	.word	index@(_ZN4vllm3moe10topkGatingILi8ELi256ELi4ELi16ELi32ElfLNS0_11ScoringFuncE1EEEvPKT5_PKbPfiPT4_PiiiibPKf)
        /*1100*/ 	.word	0x00000028


	//----- nvinfo : EIATTR_FRAME_SIZE
	.align		4
.L_769:
        /*1104*/ 	.byte	0x04, 0x11
        /*1106*/ 	.short	(.L_771 - .L_770)
	.align		4
.L_770:
        /*1108*/ 	.word	index@(_ZN4vllm3moe10topkGatingILi8ELi256ELi4ELi16ELi32ElfLNS0_11ScoringFuncE1EEEvPKT5_PKbPfiPT4_PiiiibPKf)
        /*110c*/ 	.word	0x00000000


	//----- nvinfo : EIATTR_REGCOUNT
	.align		4
.L_771:
        /*1110*/ 	.byte	0x04, 0x2f
        /*1112*/ 	.short	(.L_773 - .L_772)
	.align		4
.L_772:
        /*1114*/ 	.word	index@(_ZN4vllm3moe10topkGatingILi16ELi512ELi4ELi16ELi32ElfLNS0_11ScoringFuncE1EEEvPKT5_PKbPfiPT4_PiiiibPKf)
        /*1118*/ 	.word	0x00000038


	//----- nvinfo : EIATTR_FRAME_SIZE
	.align		4
.L_773:
        /*111c*/ 	.byte	0x04, 0x11
        /*111e*/ 	.short	(.L_775 - .L_774)
	.align		4
.L_774:
        /*1120*/ 	.word	index@(_ZN4vllm3moe10topkGatingILi16ELi512ELi4ELi16ELi32ElfLNS0_11ScoringFuncE1EEEvPKT5_PKbPfiPT4_PiiiibPKf)
        /*1124*/ 	.word	0x00000000


	//----- nvinfo : EIATTR_REGCOUNT
	.align		4
.L_775:
        /*1128*/ 	.byte	0x04, 0x2f
        /*112a*/ 	.short	(.L_777 - .L_776)
	.align		4
.L_776:
        /*112c*/ 	.word	index@(_ZN4vllm3moe10topkGatingILi6ELi192ELi4ELi8ELi32ElfLNS0_11ScoringFuncE1EEEvPKT5_PKbPfiPT4_PiiiibPKf)
        /*1130*/ 	.word	0x00000020


	//----- nvinfo : EIATTR_FRAME_SIZE
	.align		4
.L_777:
        /*1134*/ 	.byte	0x04, 0x11
        /*1136*/ 	.short	(.L_779 - .L_778)
	.align		4
.L_778:
        /*1138*/ 	.word	index@(_ZN4vllm3moe10topkGatingILi6ELi192ELi4ELi8ELi32ElfLNS0_11ScoringFuncE1EEEvPKT5_PKbPfiPT4_PiiiibPKf)
        /*113c*/ 	.word	0x00000000


	//----- nvinfo : EIATTR_REGCOUNT
	.align		4
.L_779:
        /*1140*/ 	.byte	0x04, 0x2f
        /*1142*/ 	.short	(.L_781 - .L_780)
	.align		4
.L_780:
        /*1144*/ 	.word	index@(_ZN4vllm3moe10topkGatingILi10ELi320ELi4ELi8ELi32ElfLNS0_11ScoringFuncE1EEEvPKT5_PKbPfiPT4_PiiiibPKf)
        /*1148*/ 	.word	0x00000028


	//----- nvinfo : EIATTR_FRAME_SIZE
	.align		4
.L_781:
        /*114c*/ 	.byte	0x04, 0x11
        /*114e*/ 	.short	(.L_783 - .L_782)
	.align		4
.L_782:
        /*1150*/ 	.word	index@(_ZN4vllm3moe10topkGatingILi10ELi320ELi4ELi8ELi32ElfLNS0_11ScoringFuncE1EEEvPKT5_PKbPfiPT4_PiiiibPKf)
        /*1154*/ 	.word	0x00000000


	//----- nvinfo : EIATTR_REGCOUNT
	.align		4
.L_783:
        /*1158*/ 	.byte	0x04, 0x2f
        /*115a*/ 	.short	(.L_785 - .L_784)
	.align		4
.L_784:
        /*115c*/ 	.word	index@(_ZN4vllm3moe10topkGatingILi12ELi384ELi4ELi8ELi32ElfLNS0_11ScoringFuncE1EEEvPKT5_PKbPfiPT4_PiiiibPKf)
        /*1160*/ 	.word	0x00000030


	//----- nvinfo : EIATTR_FRAME_SIZE
	.align		4
.L_785:
        /*1164*/ 	.byte	0x04, 0x11
        /*1166*/ 	.short	(.L_787 - .L_786)
	.align		4
.L_786:
        /*1168*/ 	.word	index@(_ZN4vllm3moe10topkGatingILi12ELi384ELi4ELi8ELi32ElfLNS0_11ScoringFuncE1EEEvPKT5_PKbPfiPT4_PiiiibPKf)
        /*116c*/ 	.word	0x00000000


	//----- nvinfo : EIATTR_REGCOUNT
	.align		4
.L_787:
        /*1170*/ 	.byte	0x04, 0x2f
        /*1172*/ 	.short	(.L_789 - .L_788)
	.align		4
.L_788:
        /*1174*/ 	.word	index@(_ZN4vllm3moe10topkGatingILi14ELi448ELi4ELi8ELi32ElfLNS0_11ScoringFuncE1EEEvPKT5_PKbPfiPT4_PiiiibPKf)
        /*1178*/ 	.word	0x00000030


	//----- nvinfo : EIATTR_FRAME_SIZE
	.align		4
.L_789:
        /*117c*/ 	.byte	0x04, 0x11
        /*117e*/ 	.short	(.L_791 - .L_790)
	.align		4
.L_790:
        /*1180*/ 	.word	index@(_ZN4vllm3moe10topkGatingILi14ELi448ELi4ELi8ELi32ElfLNS0_11ScoringFuncE1EEEvPKT5_PKbPfiPT4_PiiiibPKf)
        /*1184*/ 	.word	0x00000000


	//----- nvinfo : EIATTR_REGCOUNT
	.align		4
.L_791:
        /*1188*/ 	.byte	0x04, 0x2f
        /*118a*/ 	.short	(.L_793 - .L_792)
	.align		4
.L_792:
        /*118c*/ 	.word	index@(_ZN4vllm3moe10topkGatingILi18ELi576ELi4ELi8ELi32ElfLNS0_11ScoringFuncE1EEEvPKT5_PKbPfiPT4_PiiiibPKf)
        /*1190*/ 	.word	0x00000038


	//----- nvinfo : EIATTR_FRAME_SIZE
	.align		4
.L_793:
        /*1194*/ 	.byte	0x04, 0x11
        /*1196*/ 	.short	(.L_795 - .L_794)
	.align		4
.L_794:
        /*1198*/ 	.word	index@(_ZN4vllm3moe10topkGatingILi18ELi576ELi4ELi8ELi32ElfLNS0_11ScoringFuncE1EEEvPKT5_PKbPfiPT4_PiiiibPKf)
        /*119c*/ 	.word	0x00000000


	//----- nvinfo : EIATTR_REGCOUNT
	.align		4
.L_795:
        /*11a0*/ 	.byte	0x04, 0x2f
        /*11a2*/ 	.short	(.L_797 - .L_796)
	.align		4
.L_796:
        /*11a4*/ 	.word	index@(_ZN4vllm3moe10topkGatingILi1ELi1ELi4ELi2ELi32Ei6__halfLNS0_11ScoringFuncE1EEEvPKT5_PKbPfiPT4_PiiiibPKf)
        /*11a8*/ 	.word	0x00000020


	//----- nvinfo : EIATTR_FRAME_SIZE
	.align		4
.L_797:
        /*11ac*/ 	.byte	0x04, 0x11
        /*11ae*/ 	.short	(.L_799 - .L_798)
	.align		4
.L_798:
        /*11b0*/ 	.word	index@(_ZN4vllm3moe10topkGatingILi1ELi1ELi4ELi2ELi32Ei6__halfLNS0_11ScoringFuncE1EEEvPKT5_PKbPfiPT4_PiiiibPKf)
        /*11b4*/ 	.word	0x00000000


	//----- nvinfo : EIATTR_REGCOUNT
	.align		4
.L_799:
        /*11b8*/ 	.byte	0x04, 0x2f
        /*11ba*/ 	.short	(.L_801 - .L_800)
	.align		4
.L_800:
        /*11bc*/ 	.word	index@(_ZN4vllm3moe10topkGatingILi2ELi2ELi4ELi4ELi32Ei6__halfLNS0_11ScoringFuncE1EEEvPKT5_PKbPfiPT4_PiiiibPKf)
        /*11c0*/ 	.word	0x00000020


	//----- nvinfo : EIATTR_FRAME_SIZE
	.align		4
.L_801:
        /*11c4*/ 	.byte	0x04, 0x11
        /*11c6*/ 	.short	(.L_803 - .L_802)
	.align		4
.L_802:
        /*11c8*/ 	.word	index@(_ZN4vllm3moe10topkGatingILi2ELi2ELi4ELi4ELi32Ei6__halfLNS0_11ScoringFuncE1EEEvPKT5_PKbPfiPT4_PiiiibPKf)
        /*11cc*/ 	.word	0x00000000


	//----- nvinfo : EIATTR_REGCOUNT
	.align		4
.L_803:
        /*11d0*/ 	.byte	0x04, 0x2f
        /*11d2*/ 	.short	(.L_805 - .L_804)
	.align		4
.L_804:
        /*11d4*/ 	.word	index@(_ZN4vllm3moe10topkGatingILi4ELi4ELi4ELi8ELi32Ei6__halfLNS0_11ScoringFuncE1EEEvPKT5_PKbPfiPT4_PiiiibPKf)
        /*11d8*/ 	.word	0x00000020


	//----- nvinfo : EIATTR_FRAME_SIZE
	.align		4
.L_805:
        /*11dc*/ 	.byte	0x04, 0x11
        /*11de*/ 	.short	(.L_807 - .L_806)
	.align		4
.L_806:
        /*11e0*/ 	.word	index@(_ZN4vllm3moe10topkGatingILi4ELi4ELi4ELi8ELi32Ei6__halfLNS0_11ScoringFuncE1EEEvPKT5_PKbPfiPT4_PiiiibPKf)
        /*11e4*/ 	.word	0x00000000


	//----- nvinfo : EIATTR_REGCOUNT
	.align		4
.L_807:
        /*11e8*/ 	.byte	0x04, 0x2f
        /*11ea*/ 	.short	(.L_809 - .L_808)
	.align		4
.L_808:
        /*11ec*/ 	.word	index@(_ZN4vllm3moe10topkGatingILi8ELi8ELi4ELi16ELi32Ei6__halfLNS0_11ScoringFuncE1EEEvPKT5_PKbPfiPT4_PiiiibPKf)
        /*11f0*/ 	.word	0x00000028


	//----- nvinfo : EIATTR_FRAME_SIZE
	.align		4
.L_809:
        /*11f4*/ 	.byte	0x04, 0x11
        /*11f6*/ 	.short	(.L_811 - .L_810)
	.align		4
.L_810:
        /*11f8*/ 	.word	index@(_ZN4vllm3moe10topkGatingILi8ELi8ELi4ELi16ELi32Ei6__halfLNS0_11ScoringFuncE1EEEvPKT5_PKbPfiPT4_PiiiibPKf)
        /*11fc*/ 	.word	0x00000000


	//----- nvinfo : EIATTR_REGCOUNT
	.align		4
.L_811:
        /*1200*/ 	.byte	0x04, 0x2f
        /*1202*/ 	.short	(.L_813 - .L_812)
	.align		4
.L_812:
        /*1204*/ 	.word	index@(_ZN4vllm3moe10topkGatingILi8ELi16ELi4ELi16ELi32Ei6__halfLNS0_11ScoringFuncE1EEEvPKT5_PKbPfiPT4_PiiiibPKf)
        /*1208*/ 	.word	0x00000026


	//----- nvinfo : EIATTR_FRAME_SIZE
	.align		4
.L_813:
        /*120c*/ 	.byte	0x04, 0x11
        /*120e*/ 	.short	(.L_815 - .L_814)
	.align		4
.L_814:
        /*1210*/ 	.word	index@(_ZN4vllm3moe10topkGatingILi8ELi16ELi4ELi16ELi32Ei6__halfLNS0_11ScoringFuncE1EEEvPKT5_PKbPfiPT4_PiiiibPKf)
        /*1214*/ 	.word	0x00000000


	//----- nvinfo : EIATTR_REGCOUNT
	.align		4
.L_815:
        /*1218*/ 	.byte	0x04, 0x2f
        /*121a*/ 	.short	(.L_817 - .L_816)
	.align		4
.L_816:
        /*121c*/ 	.word	index@(_ZN4vllm3moe10topkGatingILi8ELi32ELi4ELi16ELi32Ei6__halfLNS0_11ScoringFuncE1EEEvPKT5_PKbPfiPT4_PiiiibPKf)
        /*1220*/ 	.word	0x00000027


	//----- nvinfo : EIATTR_FRAME_SIZE
	.align		4
.L_817:
        /*1224*/ 	.byte	0x04, 0x11
        /*1226*/ 	.short	(.L_819 - .L_818)
	.align		4
.L_818:
        /*1228*/ 	.word	index@(_ZN4vllm3moe10topkGatingILi8ELi32ELi4ELi16ELi32Ei6__halfLNS0_11ScoringFuncE1EEEvPKT5_PKbPfiPT4_PiiiibPKf)
        /*122c*/ 	.word	0x00000000


	//----- nvinfo : EIATTR_REGCOUNT
	.align		4
.L_819:
        /*1230*/ 	.byte	0x04, 0x2f
        /*1232*/ 	.short	(.L_821 - .L_820)
	.align		4
.L_820:
        /*1234*/ 	.word	index@(_ZN4vllm3moe10topkGatingILi8ELi64ELi4ELi16ELi32Ei6__halfLNS0_11ScoringFuncE1EEEvPKT5_PKbPfiPT4_PiiiibPKf)
        /*1238*/ 	.word	0x00000027


	//----- nvinfo : EIATTR_FRAME_SIZE
	.align		4
.L_821:
        /*123c*/ 	.byte	0x04, 0x11
        /*123e*/ 	.short	(.L_823 - .L_822)
	.align		4
.L_822:
        /*1240*/ 	.word	index@(_ZN4vllm3moe10topkGatingILi8ELi64ELi4ELi16ELi32Ei6__halfLNS0_11ScoringFuncE1EEEvPKT5_PKbPfiPT4_PiiiibPKf)
        /*1244*/ 	.word	0x00000000


	//----- nvinfo : EIATTR_REGCOUNT
	.align		4
.L_823:
        /*1248*/ 	.byte	0x04, 0x2f
        /*124a*/ 	.short	(.L_825 - .L_824)
	.align		4
.L_824:
        /*124c*/ 	.word	index@(_ZN4vllm3moe10topkGatingILi8ELi128ELi4ELi16ELi32Ei6__halfLNS0_11ScoringFuncE1EEEvPKT5_PKbPfiPT4_PiiiibPKf)
        /*1250*/ 	.word	0x00000027


	//----- nvinfo : EIATTR_FRAME_SIZE
	.align		4
.L_825:
        /*1254*/ 	.byte	0x04, 0x11
        /*1256*/ 	.short	(.L_827 - .L_826)
	.align		4
.L_826:
        /*1258*/ 	.word	index@(_ZN4vllm3moe10topkGatingILi8ELi128ELi4ELi16ELi32Ei6__halfLNS0_11ScoringFuncE1EEEvPKT5_PKbPfiPT4_PiiiibPKf)
        /*125c*/ 	.word	0x00000000


	//----- nvinfo : EIATTR_REGCOUNT
	.align		4
.L_827:
        /*1260*/ 	.byte	0x04, 0x2f
        /*1262*/ 	.short	(.L_829 - .L_828)
	.align		4
.L_828:
        /*1264*/ 	.word	index@(_ZN4vllm3moe10topkGatingILi8ELi256ELi4ELi16ELi32Ei6__halfLNS0_11ScoringFuncE1EEEvPKT5_PKbPfiPT4_PiiiibPKf)
        /*1268*/ 	.word	0x00000028


	//----- nvinfo : EIATTR_FRAME_SIZE
	.align		4
.L_829:
        /*126c*/ 	.byte	0x04, 0x11
        /*126e*/ 	.short	(.L_831 - .L_830)
	.align		4
.L_830:
        /*1270*/ 	.word	index@(_ZN4vllm3moe10topkGatingILi8ELi256ELi4ELi16ELi32Ei6__halfLNS0_11ScoringFuncE1EEEvPKT5_PKbPfiPT4_PiiiibPKf)
        /*1274*/ 	.word	0x00000000


	//----- nvinfo : EIATTR_REGCOUNT
	.align		4
.L_831:
        /*1278*/ 	.byte	0x04, 0x2f
        /*127a*/ 	.short	(.L_833 - .L_832)
	.align		4
.L_832:
        /*127c*/ 	.word	index@(_ZN4vllm3moe10topkGatingILi16ELi512ELi4ELi16ELi32Ei6__halfLNS0_11ScoringFuncE1EEEvPKT5_PKbPfiPT4_PiiiibPKf)
        /*1280*/ 	.word	0x00000038


	//----- nvinfo : EIATTR_FRAME_SIZE
	.align		4
.L_833:
        /*1284*/ 	.byte	0x04, 0x11
        /*1286*/ 	.short	(.L_835 - .L_834)
	.align		4
.L_834:
        /*1288*/ 	.word	index@(_ZN4vllm3moe10topkGatingILi16ELi512ELi4ELi16ELi32Ei6__halfLNS0_11ScoringFuncE1EEEvPKT5_PKbPfiPT4_PiiiibPKf)
        /*128c*/ 	.word	0x00000000


	//----- nvinfo : EIATTR_REGCOUNT
	.align		4
.L_835:
        /*1290*/ 	.byte	0x04, 0x2f
        /*1292*/ 	.short	(.L_837 - .L_836)
	.align		4
.L_836:
        /*1294*/ 	.word	index@(_ZN4vllm3moe10topkGatingILi6ELi192ELi4ELi4ELi32Ei6__halfLNS0_11ScoringFuncE1EEEvPKT5_PKbPfiPT4_PiiiibPKf)
        /*1298*/ 	.word	0x00000020


	//----- nvinfo : EIATTR_FRAME_SIZE
	.align		4
.L_837:
        /*129c*/ 	.byte	0x04, 0x11
        /*129e*/ 	.short	(.L_839 - .L_838)
	.align		4
.L_838:
        /*12a0*/ 	.word	index@(_ZN4vllm3moe10topkGatingILi6ELi192ELi4ELi4ELi32Ei6__halfLNS0_11ScoringFuncE1EEEvPKT5_PKbPfiPT4_PiiiibPKf)
        /*12a4*/ 	.word	0x00000000


	//----- nvinfo : EIATTR_REGCOUNT
	.align		4
.L_839:
        /*12a8*/ 	.byte	0x04, 0x2f
        /*12aa*/ 	.short	(.L_841 - .L_840)
	.align		4
.L_840:
        /*12ac*/ 	.word	index@(_ZN4vllm3moe10topkGatingILi10ELi320ELi4ELi4ELi32Ei6__halfLNS0_11ScoringFuncE1EEEvPKT5_PKbPfiPT4_PiiiibPKf)
        /*12b0*/ 	.word	0x00000028


	//----- nvinfo : EIATTR_FRAME_SIZE
	.align		4
.L_841:
        /*12b4*/ 	.byte	0x04, 0x11
        /*12b6*/ 	.short	(.L_843 - .L_842)
	.align		4
.L_842:
        /*12b8*/ 	.word	index@(_ZN4vllm3moe10topkGatingILi10ELi320ELi4ELi4ELi32Ei6__halfLNS0_11ScoringFuncE1EEEvPKT5_PKbPfiPT4_PiiiibPKf)
        /*12bc*/ 	.word	0x00000000


	//----- nvinfo : EIATTR_REGCOUNT
	.align		4
.L_843:
        /*12c0*/ 	.byte	0x04, 0x2f
        /*12c2*/ 	.short	(.L_845 - .L_844)
	.align		4
.L_844:
        /*12c4*/ 	.word	index@(_ZN4vllm3moe10topkGatingILi12ELi384ELi4ELi4ELi32Ei6__halfLNS0_11ScoringFuncE1EEEvPKT5_PKbPfiPT4_PiiiibPKf)
        /*12c8*/ 	.word	0x00000030


	//----- nvinfo : EIATTR_FRAME_SIZE
	.align		4
.L_845:
        /*12cc*/ 	.byte	0x04, 0x11
        /*12ce*/ 	.short	(.L_847 - .L_846)
	.align		4
.L_846:
        /*12d0*/ 	.word	index@(_ZN4vllm3moe10topkGatingILi12ELi384ELi4ELi4ELi32Ei6__halfLNS0_11ScoringFuncE1EEEvPKT5_PKbPfiPT4_PiiiibPKf)
        /*12d4*/ 	.word	0x00000000


	//----- nvinfo : EIATTR_REGCOUNT
	.align		4
.L_847:
        /*12d8*/ 	.byte	0x04, 0x2f
        /*12da*/ 	.short	(.L_849 - .L_848)
	.align		4
.L_848:
        /*12dc*/ 	.word	index@(_ZN4vllm3moe10topkGatingILi14ELi448ELi4ELi4ELi32Ei6__halfLNS0_11ScoringFuncE1EEEvPKT5_PKbPfiPT4_PiiiibPKf)
        /*12e0*/ 	.word	0x00000030


	//----- nvinfo : EIATTR_FRAME_SIZE
	.align		4
.L_849:
        /*12e4*/ 	.byte	0x04, 0x11
        /*12e6*/ 	.short	(.L_851 - .L_850)
	.align		4
.L_850:
        /*12e8*/ 	.word	index@(_ZN4vllm3moe10topkGatingILi14ELi448ELi4ELi4ELi32Ei6__halfLNS0_11ScoringFuncE1EEEvPKT5_PKbPfiPT4_PiiiibPKf)
        /*12ec*/ 	.word	0x00000000


	//----- nvinfo : EIATTR_REGCOUNT
	.align		4
.L_851:
        /*12f0*/ 	.byte	0x04, 0x2f
        /*12f2*/ 	.short	(.L_853 - .L_852)
	.align		4
.L_852:
        /*12f4*/ 	.word	index@(_ZN4vllm3moe10topkGatingILi18ELi576ELi4ELi4ELi32Ei6__halfLNS0_11ScoringFuncE1EEEvPKT5_PKbPfiPT4_PiiiibPKf)
        /*12f8*/ 	.word	0x00000038


	//----- nvinfo : EIATTR_FRAME_SIZE
	.align		4
.L_853:
        /*12fc*/ 	.byte	0x04, 0x11
        /*12fe*/ 	.short	(.L_855 - .L_854)
	.align		4
.L_854:
        /*1300*/ 	.word	index@(_ZN4vllm3moe10topkGatingILi18ELi576ELi4ELi4ELi32Ei6__halfLNS0_11ScoringFuncE1EEEvPKT5_PKbPfiPT4_PiiiibPKf)
        /*1304*/ 	.word	0x00000000


	//----- nvinfo : EIATTR_REGCOUNT
	.align		4
.L_855:
        /*1308*/ 	.byte	0x04, 0x2f
        /*130a*/ 	.short	(.L_857 - .L_856)
	.align		4
.L_856:
        /*130c*/ 	.word	index@(_ZN4vllm3moe10moeSigmoidILi256E6__halfEEvPKT0_PKbPfi)
        /*1310*/ 	.word	0x00000010


	//----- nvinfo : EIATTR_FRAME_SIZE
	.align		4
.L_857:
        /*1314*/ 	.byte	0x04, 0x11
        /*1316*/ 	.short	(.L_859 - .L_858)
	.align		4
.L_858:
        /*1318*/ 	.word	index@(_ZN4vllm3moe10moeSigmoidILi256E6__halfEEvPKT0_PKbPfi)
        /*131c*/ 	.word	0x00000000


	//----- nvinfo : EIATTR_REGCOUNT
	.align		4
.L_859:
        /*1320*/ 	.byte	0x04, 0x2f
        /*1322*/ 	.short	(.L_861 - .L_860)
	.align		4
.L_860:
        /*1324*/ 	.word	index@(_ZN4vllm3moe10topkGatingILi1ELi1ELi4ELi2ELi32Ej6__halfLNS0_11ScoringFuncE1EEEvPKT5_PKbPfiPT4_PiiiibPKf)
        /*1328*/ 	.word	0x00000020


	//----- nvinfo : EIATTR_FRAME_SIZE
	.align		4
.L_861:
        /*132c*/ 	.byte	0x04, 0x11
        /*132e*/ 	.short	(.L_863 - .L_862)
	.align		4
.L_862:
        /*1330*/ 	.word	index@(_ZN4vllm3moe10topkGatingILi1ELi1ELi4ELi2ELi32Ej6__halfLNS0_11ScoringFuncE1EEEvPKT5_PKbPfiPT4_PiiiibPKf)
        /*1334*/ 	.word	0x00000000


	//----- nvinfo : EIATTR_REGCOUNT
	.align		4
.L_863:
        /*1338*/ 	.byte	0x04, 0x2f
        /*133a*/ 	.short	(.L_865 - .L_864)
	.align		4
.L_864:
        /*133c*/ 	.word	index@(_ZN4vllm3moe10topkGatingILi2ELi2ELi4ELi4ELi32Ej6__halfLNS0_11ScoringFuncE1EEEvPKT5_PKbPfiPT4_PiiiibPKf)
        /*1340*/ 	.word	0x00000020


	//----- nvinfo : EIATTR_FRAME_SIZE
	.align		4
.L_865:
        /*1344*/ 	.byte	0x04, 0x11
        /*1346*/ 	.short	(.L_867 - .L_866)
	.align		4
.L_866:
        /*1348*/ 	.word	index@(_ZN4vllm3moe10topkGatingILi2ELi2ELi4ELi4ELi32Ej6__halfLNS0_11ScoringFuncE1EEEvPKT5_PKbPfiPT4_PiiiibPKf)
        /*134c*/ 	.word	0x00000000


	//----- nvinfo : EIATTR_REGCOUNT
	.align		4
.L_867:
        /*1350*/ 	.byte	0x04, 0x2f
        /*1352*/ 	.short	(.L_869 - .L_868)
	.align		4
.L_868:
        /*1354*/ 	.word	index@(_ZN4vllm3moe10topkGatingILi4ELi4ELi4ELi8ELi32Ej6__halfLNS0_11ScoringFuncE1EEEvPKT5_PKbPfiPT4_PiiiibPKf)
        /*1358*/ 	.word	0x00000020


	//----- nvinfo : EIATTR_FRAME_SIZE
	.align		4
.L_869:
        /*135c*/ 	.byte	0x04, 0x11
        /*135e*/ 	.short	(.L_871 - .L_870)
	.align		4
.L_870:
        /*1360*/ 	.word	index@(_ZN4vllm3moe10topkGatingILi4ELi4ELi4ELi8ELi32Ej6__halfLNS0_11ScoringFuncE1EEEvPKT5_PKbPfiPT4_PiiiibPKf)
        /*1364*/ 	.word	0x00000000


	//----- nvinfo : EIATTR_REGCOUNT
	.align		4
.L_871:
        /*1368*/ 	.byte	0x04, 0x2f
        /*136a*/ 	.short	(.L_873 - .L_872)
	.align		4
.L_872:
        /*136c*/ 	.word	index@(_ZN4vllm3moe10topkGatingILi8ELi8ELi4ELi16ELi32Ej6__halfLNS0_11ScoringFuncE1EEEvPKT5_PKbPfiPT4_PiiiibPKf)
        /*1370*/ 	.word	0x00000028


	//----- nvinfo : EIATTR_FRAME_SIZE
	.align		4
.L_873:
        /*1374*/ 	.byte	0x04, 0x11
        /*1376*/ 	.short	(.L_875 - .L_874)
	.align		4
.L_874:
        /*1378*/ 	.word	index@(_ZN4vllm3moe10topkGatingILi8ELi8ELi4ELi16ELi32Ej6__halfLNS0_11ScoringFuncE1EEEvPKT5_PKbPfiPT4_PiiiibPKf)
        /*137c*/ 	.word	0x00000000


	//----- nvinfo : EIATTR_REGCOUNT
	.align		4
.L_875:
        /*1380*/ 	.byte	0x04, 0x2f
        /*1382*/ 	.short	(.L_877 - .L_876)
	.align		4
.L_876:
        /*1384*/ 	.word	index@(_ZN4vllm3moe10topkGatingILi8ELi16ELi4ELi16ELi32Ej6__halfLNS0_11ScoringFuncE1EEEvPKT5_PKbPfiPT4_PiiiibPKf)
        /*1388*/ 	.word	0x00000026


	//----- nvinfo : EIATTR_FRAME_SIZE
	.align		4
.L_877:
        /*138c*/ 	.byte	0x04, 0x11
        /*138e*/ 	.short	(.L_879 - .L_878)
	.align		4
.L_878:
        /*1390*/ 	.word	index@(_ZN4vllm3moe10topkGatingILi8ELi16ELi4ELi16ELi32Ej6__halfLNS0_11ScoringFuncE1EEEvPKT5_PKbPfiPT4_PiiiibPKf)
        /*1394*/ 	.word	0x00000000


	//----- nvinfo : EIATTR_REGCOUNT
	.align		4
.L_879:
        /*1398*/ 	.byte	0x04, 0x2f
        /*139a*/ 	.short	(.L_881 - .L_880)
	.align		4
.L_880:
        /*139c*/ 	.word	index@(_ZN4vllm3moe10topkGatingILi8ELi32ELi4ELi16ELi32Ej6__halfLNS0_11ScoringFuncE1EEEvPKT5_PKbPfiPT4_PiiiibPKf)
        /*13a0*/ 	.word	0x00000027


	//----- nvinfo : EIATTR_FRAME_SIZE
	.align		4
.L_881:
        /*13a4*/ 	.byte	0x04, 0x11
        /*13a6*/ 	.short	(.L_883 - .L_882)
	.align		4
.L_882:
        /*13a8*/ 	.word	index@(_ZN4vllm3moe10topkGatingILi8ELi32ELi4ELi16ELi32Ej6__halfLNS0_11ScoringFuncE1EEEvPKT5_PKbPfiPT4_PiiiibPKf)
        /*13ac*/ 	.word	0x00000000


	//----- nvinfo : EIATTR_REGCOUNT
	.align		4
.L_883:
        /*13b0*/ 	.byte	0x04, 0x2f
        /*13b2*/ 	.short	(.L_885 - .L_884)
	.align		4
.L_884:
        /*13b4*/ 	.word	index@(_ZN4vllm3moe10topkGatingILi8ELi64ELi4ELi16ELi32Ej6__halfLNS0_11ScoringFuncE1EEEvPKT5_PKbPfiPT4_PiiiibPKf)
        /*13b8*/ 	.word	0x00000027


	//----- nvinfo : EIATTR_FRAME_SIZE
	.align		4
.L_885:
        /*13bc*/ 	.byte	0x04, 0x11
        /*13be*/ 	.short	(.L_887 - .L_886)
	.align		4
.L_886:
        /*13c0*/ 	.word	index@(_ZN4vllm3moe10topkGatingILi8ELi64ELi4ELi16ELi32Ej6__halfLNS0_11ScoringFuncE1EEEvPKT5_PKbPfiPT4_PiiiibPKf)
        /*13c4*/ 	.word	0x00000000


	//----- nvinfo : EIATTR_REGCOUNT
	.align		4
.L_887:
        /*13c8*/ 	.byte	0x04, 0x2f
        /*13ca*/ 	.short	(.L_889 - .L_888)
	.align		4
.L_888:
        /*13cc*/ 	.word	index@(_ZN4vllm3moe10topkGatingILi8ELi128ELi4ELi16ELi32Ej6__halfLNS0_11ScoringFuncE1EEEvPKT5_PKbPfiPT4_PiiiibPKf)
        /*13d0*/ 	.word	0x00000027


	//----- nvinfo : EIATTR_FRAME_SIZE
	.align		4
.L_889:
        /*13d4*/ 	.byte	0x04, 0x11
        /*13d6*/ 	.short	(.L_891 - .L_890)
	.align		4
.L_890:
        /*13d8*/ 	.word	index@(_ZN4vllm3moe10topkGatingILi8ELi128ELi4ELi16ELi32Ej6__halfLNS0_11ScoringFuncE1EEEvPKT5_PKbPfiPT4_PiiiibPKf)
        /*13dc*/ 	.word	0x00000000


	//----- nvinfo : EIATTR_REGCOUNT
	.align		4
.L_891:
        /*13e0*/ 	.byte	0x04, 0x2f
        /*13e2*/ 	.short	(.L_893 - .L_892)
	.align		4
.L_892:
        /*13e4*/ 	.word	index@(_ZN4vllm3moe10topkGatingILi8ELi256ELi4ELi16ELi32Ej6__halfLNS0_11ScoringFuncE1EEEvPKT5_PKbPfiPT4_PiiiibPKf)
        /*13e8*/ 	.word	0x00000028


	//----- nvinfo : EIATTR_FRAME_SIZE
	.align		4
.L_893:
        /*13ec*/ 	.byte	0x04, 0x11
        /*13ee*/ 	.short	(.L_895 - .L_894)
	.align		4
.L_894:
        /*13f0*/ 	.word	index@(_ZN4vllm3moe10topkGatingILi8ELi256ELi4ELi16ELi32Ej6__halfLNS0_11ScoringFuncE1EEEvPKT5_PKbPfiPT4_PiiiibPKf)
        /*13f4*/ 	.word	0x00000000


	//----- nvinfo : EIATTR_REGCOUNT
	.align		4
.L_895:
        /*13f8*/ 	.byte	0x04, 0x2f
        /*13fa*/ 	.short	(.L_897 - .L_896)
	.align		4
.L_896:
        /*13fc*/ 	.word	index@(_ZN4vllm3moe10topkGatingILi16ELi512ELi4ELi16ELi32Ej6__halfLNS0_11ScoringFuncE1EEEvPKT5_PKbPfiPT4_PiiiibPKf)
        /*1400*/ 	.word	0x00000038


	//----- nvinfo : EIATTR_FRAME_SIZE
	.align		4
.L_897:
        /*1404*/ 	.byte	0x04, 0x11
        /*1406*/ 	.short	(.L_899 - .L_898)
	.align		4
.L_898:
        /*1408*/ 	.word	index@(_ZN4vllm3moe10topkGatingILi16ELi512ELi4ELi16ELi32Ej6__halfLNS0_11ScoringFuncE1EEEvPKT5_PKbPfiPT4_PiiiibPKf)
        /*140c*/ 	.word	0x00000000


	//----- nvinfo : EIATTR_REGCOUNT
	.align		4
.L_899:
        /*1410*/ 	.byte	0x04, 0x2f
        /*1412*/ 	.short	(.L_901 - .L_900)
	.align		4
.L_900:
        /*1414*/ 	.word	index@(_ZN4vllm3moe10topkGatingILi6ELi192ELi4ELi4ELi32Ej6__halfLNS0_11ScoringFuncE1EEEvPKT5_PKbPfiPT4_PiiiibPKf)
        /*1418*/ 	.word	0x00000020


	//----- nvinfo : EIATTR_FRAME_SIZE
	.align		4
.L_901:
        /*141c*/ 	.byte	0x04, 0x11
        /*141e*/ 	.short	(.L_903 - .L_902)
	.align		4
.L_902:
        /*1420*/ 	.word	index@(_ZN4vllm3moe10topkGatingILi6ELi192ELi4ELi4ELi32Ej6__halfLNS0_11ScoringFuncE1EEEvPKT5_PKbPfiPT4_PiiiibPKf)
        /*1424*/ 	.word	0x00000000


	//----- nvinfo : EIATTR_REGCOUNT
	.align		4
.L_903:
        /*1428*/ 	.byte	0x04, 0x2f
        /*142a*/ 	.short	(.L_905 - .L_904)
	.align		4
.L_904:
        /*142c*/ 	.word	index@(_ZN4vllm3moe10topkGatingILi10ELi320ELi4ELi4ELi32Ej6__halfLNS0_11ScoringFuncE1EEEvPKT5_PKbPfiPT4_PiiiibPKf)
        /*1430*/ 	.word	0x00000028


	//----- nvinfo : EIATTR_FRAME_SIZE
	.align		4
.L_905:
        /*1434*/ 	.byte	0x04, 0x11
        /*1436*/ 	.short	(.L_907 - .L_906)
	.align		4
.L_906:
        /*1438*/ 	.word	index@(_ZN4vllm3moe10topkGatingILi10ELi320ELi4ELi4ELi32Ej6__halfLNS0_11ScoringFuncE1EEEvPKT5_PKbPfiPT4_PiiiibPKf)
        /*143c*/ 	.word	0x00000000


	//----- nvinfo : EIATTR_REGCOUNT
	.align		4
.L_907:
        /*1440*/ 	.byte	0x04, 0x2f
        /*1442*/ 	.short	(.L_909 - .L_908)
	.align		4
.L_908:
        /*1444*/ 	.word	index@(_ZN4vllm3moe10topkGatingILi12ELi384ELi4ELi4ELi32Ej6__halfLNS0_11ScoringFuncE1EEEvPKT5_PKbPfiPT4_PiiiibPKf)
        /*1448*/ 	.word	0x00000030


	//----- nvinfo : EIATTR_FRAME_SIZE
	.align		4
.L_909:
        /*144c*/ 	.byte	0x04, 0x11
        /*144e*/ 	.short	(.L_911 - .L_910)
	.align		4
.L_910:
        /*1450*/ 	.word	index@(_ZN4vllm3moe10topkGatingILi12ELi384ELi4ELi4ELi32Ej6__halfLNS0_11ScoringFuncE1EEEvPKT5_PKbPfiPT4_PiiiibPKf)
        /*1454*/ 	.word	0x00000000


	//----- nvinfo : EIATTR_REGCOUNT
	.align		4
.L_911:
        /*1458*/ 	.byte	0x04, 0x2f
        /*145a*/ 	.short	(.L_913 - .L_912)
	.align		4
.L_912:
        /*145c*/ 	.word	index@(_ZN4vllm3moe10topkGatingILi14ELi448ELi4ELi4ELi32Ej6__halfLNS0_11ScoringFuncE1EEEvPKT5_PKbPfiPT4_PiiiibPKf)
        /*1460*/ 	.word	0x00000030


	//----- nvinfo : EIATTR_FRAME_SIZE
	.align		4
.L_913:
        /*1464*/ 	.byte	0x04, 0x11
        /*1466*/ 	.short	(.L_915 - .L_914)
	.align		4
.L_914:
        /*1468*/ 	.word	index@(_ZN4vllm3moe10topkGatingILi14ELi448ELi4ELi4ELi32Ej6__halfLNS0_11ScoringFuncE1EEEvPKT5_PKbPfiPT4_PiiiibPKf)
        /*146c*/ 	.word	0x00000000


	//----- nvinfo : EIATTR_REGCOUNT
	.align		4
.L_915:
        /*1470*/ 	.byte	0x04, 0x2f
        /*1472*/ 	.short	(.L_917 - .L_916)
	.align		4
.L_916:
        /*1474*/ 	.word	index@(_ZN4vllm3moe10topkGatingILi18ELi576ELi4ELi4ELi32Ej6__halfLNS0_11ScoringFuncE1EEEvPKT5_PKbPfiPT4_PiiiibPKf)
        /*1478*/ 	.word	0x00000038


	//----- nvinfo : EIATTR_FRAME_SIZE
	.align		4
.L_917:
        /*147c*/ 	.byte	0x04, 0x11
        /*147e*/ 	.short	(.L_919 - .L_918)
	.align		4
.L_918:
        /*1480*/ 	.word	index@(_ZN4vllm3moe10topkGatingILi18ELi576ELi4ELi4ELi32Ej6__halfLNS0_11ScoringFuncE1EEEvPKT5_PKbPfiPT4_PiiiibPKf)
        /*1484*/ 	.word	0x00000000


	//----- nvinfo : EIATTR_REGCOUNT
	.align		4
.L_919:
        /*1488*/ 	.byte	0x04, 0x2f
        /*148a*/ 	.short	(.L_921 - .L_920)
	.align		4
.L_920:
        /*148c*/ 	.word	index@(_ZN4vllm3moe10topkGatingILi1ELi1ELi4ELi2ELi32El6__halfLNS0_11ScoringFuncE1EEEvPKT5_PKbPfiPT4_PiiiibPKf)
        /*1490*/ 	.word	0x00000020


	//----- nvinfo : EIATTR_FRAME_SIZE
	.align		4
.L_921:
        /*1494*/ 	.byte	0x04, 0x11
        /*1496*/ 	.short	(.L_923 - .L_922)
	.align		4
.L_922:
        /*1498*/ 	.word	index@(_ZN4vllm3moe10topkGatingILi1ELi1ELi4ELi2ELi32El6__halfLNS0_11ScoringFuncE1EEEvPKT5_PKbPfiPT4_PiiiibPKf)
        /*149c*/ 	.word	0x00000000


	//----- nvinfo : EIATTR_REGCOUNT
	.align		4
.L_923:
        /*14a0*/ 	.byte	0x04, 0x2f
        /*14a2*/ 	.short	(.L_925 - .L_924)
	.align		4
.L_924:
        /*14a4*/ 	.word	index@(_ZN4vllm3moe10topkGatingILi2ELi2ELi4ELi4ELi32El6__halfLNS0_11ScoringFuncE1EEEvPKT5_PKbPfiPT4_PiiiibPKf)
        /*14a8*/ 	.word	0x00000020


	//----- nvinfo : EIATTR_FRAME_SIZE
	.align		4
.L_925:
        /*14ac*/ 	.byte	0x04, 0x11
        /*14ae*/ 	.short	(.L_927 - .L_926)
	.align		4
.L_926:
        /*14b0*/ 	.word	index@(_ZN4vllm3moe10topkGatingILi2ELi2ELi4ELi4ELi32El6__halfLNS0_11ScoringFuncE1EEEvPKT5_PKbPfiPT4_PiiiibPKf)
        /*14b4*/ 	.word	0x00000000


	//----- nvinfo : EIATTR_REGCOUNT
	.align		4
.L_927:
        /*14b8*/ 	.byte	0x04, 0x2f
        /*14ba*/ 	.short	(.L_929 - .L_928)
	.align		4
.L_928:
        /*14bc*/ 	.word	index@(_ZN4vllm3moe10topkGatingILi4ELi4ELi4ELi8ELi32El6__halfLNS0_11ScoringFuncE1EEEvPKT5_PKbPfiPT4_PiiiibPKf)
        /*14c0*/ 	.word	0x0000001e


	//----- nvinfo : EIATTR_FRAME_SIZE
	.align		4
.L_929:
        /*14c4*/ 	.byte	0x04, 0x11
        /*14c6*/ 	.short	(.L_931 - .L_930)
	.align		4
.L_930:
        /*14c8*/ 	.word	index@(_ZN4vllm3moe10topkGatingILi4ELi4ELi4ELi8ELi32El6__halfLNS0_11ScoringFuncE1EEEvPKT5_PKbPfiPT4_PiiiibPKf)
        /*14cc*/ 	.word	0x00000000


	//----- nvinfo : EIATTR_REGCOUNT
	.align		4
.L_931:
        /*14d0*/ 	.byte	0x04, 0x2f
        /*14d2*/ 	.short	(.L_933 - .L_932)
	.align		4
.L_932:
        /*14d4*/ 	.word	index@(_ZN4vllm3moe10topkGatingILi8ELi8ELi4ELi16ELi32El6__halfLNS0_11ScoringFuncE1EEEvPKT5_PKbPfiPT4_PiiiibPKf)
        /*14d8*/ 	.word	0x00000028


	//----- nvinfo : EIATTR_FRAME_SIZE
	.align		4
.L_933:
        /*14dc*/ 	.byte	0x04, 0x11
        /*14de*/ 	.short	(.L_935 - .L_934)
	.align		4
.L_934:
        /*14e0*/ 	.word	index@(_ZN4vllm3moe10topkGatingILi8ELi8ELi4ELi16ELi32El6__halfLNS0_11ScoringFuncE1EEEvPKT5_PKbPfiPT4_PiiiibPKf)
        /*14e4*/ 	.word	0x00000000


	//----- nvinfo : EIATTR_REGCOUNT
	.align		4
.L_935:
        /*14e8*/ 	.byte	0x04, 0x2f
        /*14ea*/ 	.short	(.L_937 - .L_936)
	.align		4
.L_936:
        /*14ec*/ 	.word	index@(_ZN4vllm3moe10topkGatingILi8ELi16ELi4ELi16ELi32El6__halfLNS0_11ScoringFuncE1EEEvPKT5_PKbPfiPT4_PiiiibPKf)
        /*14f0*/ 	.word	0x00000028


	//----- nvinfo : EIATTR_FRAME_SIZE
	.align		4
.L_937:
        /*14f4*/ 	.byte	0x04, 0x11
        /*14f6*/ 	.short	(.L_939 - .L_938)
	.align		4
.L_938:
        /*14f8*/ 	.word	index@(_ZN4vllm3moe10topkGatingILi8ELi16ELi4ELi16ELi32El6__halfLNS0_11ScoringFuncE1EEEvPKT5_PKbPfiPT4_PiiiibPKf)
        /*14fc*/ 	.word	0x00000000


	//----- nvinfo : EIATTR_REGCOUNT
	.align		4
.L_939:
        /*1500*/ 	.byte	0x04, 0x2f
        /*1502*/ 	.short	(.L_941 - .L_940)
	.align		4
.L_940:
        /*1504*/ 	.word	index@(_ZN4vllm3moe10topkGatingILi8ELi32ELi4ELi16ELi32El6__halfLNS0_11ScoringFuncE1EEEvPKT5_PKbPfiPT4_PiiiibPKf)
        /*1508*/ 	.word	0x00000028


	//----- nvinfo : EIATTR_FRAME_SIZE
	.align		4
.L_941:
        /*150c*/ 	.byte	0x04, 0x11
        /*150e*/ 	.short	(.L_943 - .L_942)
	.align		4
.L_942:
        /*1510*/ 	.word	index@(_ZN4vllm3moe10topkGatingILi8ELi32ELi4ELi16ELi32El6__halfLNS0_11ScoringFuncE1EEEvPKT5_PKbPfiPT4_PiiiibPKf)
        /*1514*/ 	.word	0x00000000


	//----- nvinfo : EIATTR_REGCOUNT
	.align		4
.L_943:
        /*1518*/ 	.byte	0x04, 0x2f
        /*151a*/ 	.short	(.L_945 - .L_944)
	.align		4
.L_944:
        /*151c*/ 	.word	index@(_ZN4vllm3moe10topkGatingILi8ELi64ELi4ELi16ELi32El6__halfLNS0_11ScoringFuncE1EEEvPKT5_PKbPfiPT4_PiiiibPKf)
        /*1520*/ 	.word	0x00000028


	//----- nvinfo : EIATTR_FRAME_SIZE
	.align		4
.L_945:
        /*1524*/ 	.byte	0x04, 0x11
        /*1526*/ 	.short	(.L_947 - .L_946)
	.align		4
.L_946:
        /*1528*/ 	.word	index@(_ZN4vllm3moe10topkGatingILi8ELi64ELi4ELi16ELi32El6__halfLNS0_11ScoringFuncE1EEEvPKT5_PKbPfiPT4_PiiiibPKf)
        /*152c*/ 	.word	0x00000000


	//----- nvinfo : EIATTR_REGCOUNT
	.align		4
.L_947:
        /*1530*/ 	.byte	0x04, 0x2f
        /*1532*/ 	.short	(.L_949 - .L_948)
	.align		4
.L_948:
        /*1534*/ 	.word	index@(_ZN4vllm3moe10topkGatingILi8ELi128ELi4ELi16ELi32El6__halfLNS0_11ScoringFuncE1EEEvPKT5_PKbPfiPT4_PiiiibPKf)
        /*1538*/ 	.word	0x00000028


	//----- nvinfo : EIATTR_FRAME_SIZE
	.align		4
.L_949:
        /*153c*/ 	.byte	0x04, 0x11
        /*153e*/ 	.short	(.L_951 - .L_950)
	.align		4
.L_950:
        /*1540*/ 	.word	index@(_ZN4vllm3moe10topkGatingILi8ELi128ELi4ELi16ELi32El6__halfLNS0_11ScoringFuncE1EEEvPKT5_PKbPfiPT4_PiiiibPKf)
        /*1544*/ 	.word	0x00000000


	//----- nvinfo : EIATTR_REGCOUNT
	.align		4
.L_951:
        /*1548*/ 	.byte	0x04, 0x2f
        /*154a*/ 	.short	(.L_953 - .L_952)
	.align		4
.L_952:
        /*154c*/ 	.word	index@(_ZN4vllm3moe10topkGatingILi8ELi256ELi4ELi16ELi32El6__halfLNS0_11ScoringFuncE1EEEvPKT5_PKbPfiPT4_PiiiibPKf)
        /*1550*/ 	.word	0x00000028


	//----- nvinfo : EIATTR_FRAME_SIZE
	.align		4
.L_953:
        /*1554*/ 	.byte	0x04, 0x11
        /*1556*/ 	.short	(.L_955 - .L_954)
	.align		4
.L_954:
        /*1558*/ 	.word	index@(_ZN4vllm3moe10topkGatingILi8ELi256ELi4ELi16ELi32El6__halfLNS0_11ScoringFuncE1EEEvPKT5_PKbPfiPT4_PiiiibPKf)
        /*155c*/ 	.word	0x00000000


	//----- nvinfo : EIATTR_REGCOUNT
	.align		4
.L_955:
        /*1560*/ 	.byte	0x04, 0x2f
        /*1562*/ 	.short	(.L_957 - .L_956)
	.align		4
.L_956:
        /*1564*/ 	.word	index@(_ZN4vllm3moe10topkGatingILi16ELi512ELi4ELi16ELi32El6__halfLNS0_11ScoringFuncE1EEEvPKT5_PKbPfiPT4_PiiiibPKf)
        /*1568*/ 	.word	0x00000038


	//----- nvinfo : EIATTR_FRAME_SIZE
	.align		4
.L_957:
        /*156c*/ 	.byte	0x04, 0x11
        /*156e*/ 	.short	(.L_959 - .L_958)
	.align		4
.L_958:
        /*1570*/ 	.word	index@(_ZN4vllm3moe10topkGatingILi16ELi512ELi4ELi16ELi32El6__halfLNS0_11ScoringFuncE1EEEvPKT5_PKbPfiPT4_PiiiibPKf)
        /*1574*/ 	.word	0x00000000


	//----- nvinfo : EIATTR_REGCOUNT
	.align		4
.L_959:
        /*1578*/ 	.byte	0x04, 0x2f
        /*157a*/ 	.short	(.L_961 - .L_960)
	.align		4
.L_960:
        /*157c*/ 	.word	index@(_ZN4vllm3moe10topkGatingILi6ELi192ELi4ELi4ELi32El6__halfLNS0_11ScoringFuncE1EEEvPKT5_PKbPfiPT4_PiiiibPKf)
        /*1580*/ 	.word	0x00000020


	//----- nvinfo : EIATTR_FRAME_SIZE
	.align		4
.L_961:
        /*1584*/ 	.byte	0x04, 0x11
        /*1586*/ 	.short	(.L_963 - .L_962)
	.align		4
.L_962:
        /*1588*/ 	.word	index@(_ZN4vllm3moe10topkGatingILi6ELi192ELi4ELi4ELi32El6__halfLNS0_11ScoringFuncE1EEEvPKT5_PKbPfiPT4_PiiiibPKf)
        /*158c*/ 	.word	0x00000000


	//----- nvinfo : EIATTR_REGCOUNT
	.align		4
.L_963:
        /*1590*/ 	.byte	0x04, 0x2f
        /*1592*/ 	.short	(.L_965 - .L_964)
	.align		4
.L_964:
        /*1594*/ 	.word	index@(_ZN4vllm3moe10topkGatingILi10ELi320ELi4ELi4ELi32El6__halfLNS0_11ScoringFuncE1EEEvPKT5_PKbPfiPT4_PiiiibPKf)
        /*1598*/ 	.word	0x00000028


	//----- nvinfo : EIATTR_FRAME_SIZE
	.align		4
.L_965:
        /*159c*/ 	.byte	0x04, 0x11
        /*159e*/ 	.short	(.L_967 - .L_966)
	.align		4
.L_966:
        /*15a0*/ 	.word	index@(_ZN4vllm3moe10topkGatingILi10ELi320ELi4ELi4ELi32El6__halfLNS0_11ScoringFuncE1EEEvPKT5_PKbPfiPT4_PiiiibPKf)
        /*15a4*/ 	.word	0x00000000


	//----- nvinfo : EIATTR_REGCOUNT
	.align		4
.L_967:
        /*15a8*/ 	.byte	0x04, 0x2f
        /*15aa*/ 	.short	(.L_969 - .L_968)
	.align		4
.L_968:
        /*15ac*/ 	.word	index@(_ZN4vllm3moe10topkGatingILi12ELi384ELi4ELi4ELi32El6__halfLNS0_11ScoringFuncE1EEEvPKT5_PKbPfiPT4_PiiiibPKf)
        /*15b0*/ 	.word	0x00000030


	//----- nvinfo : EIATTR_FRAME_SIZE
	.align		4
.L_969:
        /*15b4*/ 	.byte	0x04, 0x11
        /*15b6*/ 	.short	(.L_971 - .L_970)
	.align		4
.L_970:
        /*15b8*/ 	.word	index@(_ZN4vllm3moe10topkGatingILi12ELi384ELi4ELi4ELi32El6__halfLNS0_11ScoringFuncE1EEEvPKT5_PKbPfiPT4_PiiiibPKf)
        /*15bc*/ 	.word	0x00000000


	//----- nvinfo : EIATTR_REGCOUNT
	.align		4
.L_971:
        /*15c0*/ 	.byte	0x04, 0x2f
        /*15c2*/ 	.short	(.L_973 - .L_972)
	.align		4
.L_972:
        /*15c4*/ 	.word	index@(_ZN4vllm3moe10topkGatingILi14ELi448ELi4ELi4ELi32El6__halfLNS0_11ScoringFuncE1EEEvPKT5_PKbPfiPT4_PiiiibPKf)
        /*15c8*/ 	.word	0x00000030


	//----- nvinfo : EIATTR_FRAME_SIZE
	.align		4
.L_973:
        /*15cc*/ 	.byte	0x04, 0x11
        /*15ce*/ 	.short	(.L_975 - .L_974)
	.align		4
.L_974:
        /*15d0*/ 	.word	index@(_ZN4vllm3moe10topkGatingILi14ELi448ELi4ELi4ELi32El6__halfLNS0_11ScoringFuncE1EEEvPKT5_PKbPfiPT4_PiiiibPKf)
        /*15d4*/ 	.word	0x00000000


	//----- nvinfo : EIATTR_REGCOUNT
	.align		4
.L_975:
        /*15d8*/ 	.byte	0x04, 0x2f
        /*15da*/ 	.short	(.L_977 - .L_976)
	.align		4
.L_976:
        /*15dc*/ 	.word	index@(_ZN4vllm3moe10topkGatingILi18ELi576ELi4ELi4ELi32El6__halfLNS0_11ScoringFuncE1EEEvPKT5_PKbPfiPT4_PiiiibPKf)
        /*15e0*/ 	.word	0x00000038


	//----- nvinfo : EIATTR_FRAME_SIZE
	.align		4
.L_977:
        /*15e4*/ 	.byte	0x04, 0x11
        /*15e6*/ 	.short	(.L_979 - .L_978)
	.align		4
.L_978:
        /*15e8*/ 	.word	index@(_ZN4vllm3moe10topkGatingILi18ELi576ELi4ELi4ELi32El6__halfLNS0_11ScoringFuncE1EEEvPKT5_PKbPfiPT4_PiiiibPKf)
        /*15ec*/ 	.word	0x00000000


	//----- nvinfo : EIATTR_REGCOUNT
	.align		4
.L_979:
        /*15f0*/ 	.byte	0x04, 0x2f
        /*15f2*/ 	.short	(.L_981 - .L_980)
	.align		4
.L_980:
        /*15f4*/ 	.word	index@(_ZN4vllm3moe10topkGatingILi1ELi1ELi4ELi2ELi32Ei13__nv_bfloat16LNS0_11ScoringFuncE1EEEvPKT5_PKbPfiPT4_PiiiibPKf)
        /*15f8*/ 	.word	0x00000020


	//----- nvinfo : EIATTR_FRAME_SIZE
	.align		4
.L_981:
        /*15fc*/ 	.byte	0x04, 0x11
        /*15fe*/ 	.short	(.L_983 - .L_982)
	.align		4
.L_982:
        /*1600*/ 	.word	index@(_ZN4vllm3moe10topkGatingILi1ELi1ELi4ELi2ELi32Ei13__nv_bfloat16LNS0_11ScoringFuncE1EEEvPKT5_PKbPfiPT4_PiiiibPKf)
        /*1604*/ 	.word	0x00000000


	//----- nvinfo : EIATTR_REGCOUNT
	.align		4
.L_983:
        /*1608*/ 	.byte	0x04, 0x2f
        /*160a*/ 	.short	(.L_985 - .L_984)
	.align		4
.L_984:
        /*160c*/ 	.word	index@(_ZN4vllm3moe10topkGatingILi2ELi2ELi4ELi4ELi32Ei13__nv_bfloat16LNS0_11ScoringFuncE1EEEvPKT5_PKbPfiPT4_PiiiibPKf)
        /*1610*/ 	.word	0x00000020


	//----- nvinfo : EIATTR_FRAME_SIZE
	.align		4
.L_985:
        /*1614*/ 	.byte	0x04, 0x11
        /*1616*/ 	.short	(.L_987 - .L_986)
	.align		4
.L_986:
        /*1618*/ 	.word	index@(_ZN4vllm3moe10topkGatingILi2ELi2ELi4ELi4ELi32Ei13__nv_bfloat16LNS0_11ScoringFuncE1EEEvPKT5_PKbPfiPT4_PiiiibPKf)
        /*161c*/ 	.word	0x00000000


	//----- nvinfo : EIATTR_REGCOUNT
	.align		4
.L_987:
        /*1620*/ 	.byte	0x04, 0x2f
        /*1622*/ 	.short	(.L_989 - .L_988)
	.align		4
.L_988:
        /*1624*/ 	.word	index@(_ZN4vllm3moe10topkGatingILi4ELi4ELi4ELi8ELi32Ei13__nv_bfloat16LNS0_11ScoringFuncE1EEEvPKT5_PKbPfiPT4_PiiiibPKf)
        /*1628*/ 	.word	0x00000020


	//----- nvinfo : EIATTR_FRAME_SIZE
	.align		4
.L_989:
        /*162c*/ 	.byte	0x04, 0x11
        /*162e*/ 	.short	(.L_991 - .L_990)
	.align		4
.L_990:
        /*1630*/ 	.word	index@(_ZN4vllm3moe10topkGatingILi4ELi4ELi4ELi8ELi32Ei13__nv_bfloat16LNS0_11ScoringFuncE1EEEvPKT5_PKbPfiPT4_PiiiibPKf)
        /*1634*/ 	.word	0x00000000


	//----- nvinfo : EIATTR_REGCOUNT
	.align		4
.L_991:
        /*1638*/ 	.byte	0x04, 0x2f
        /*163a*/ 	.short	(.L_993 - .L_992)
	.align		4
.L_992:
        /*163c*/ 	.word	index@(_ZN4vllm3moe10topkGatingILi8ELi8ELi4ELi16ELi32Ei13__nv_bfloat16LNS0_11ScoringFuncE1EEEvPKT5_PKbPfiPT4_PiiiibPKf)
        /*1640*/ 	.word	0x00000028


	//----- nvinfo : EIATTR_FRAME_SIZE
	.align		4
.L_993:
        /*1644*/ 	.byte	0x04, 0x11
        /*1646*/ 	.short	(.L_995 - .L_994)
	.align		4
.L_994:
        /*1648*/ 	.word	index@(_ZN4vllm3moe10topkGatingILi8ELi8ELi4ELi16ELi32Ei13__nv_bfloat16LNS0_11ScoringFuncE1EEEvPKT5_PKbPfiPT4_PiiiibPKf)
        /*164c*/ 	.word	0x00000000


	//----- nvinfo : EIATTR_REGCOUNT
	.align		4
.L_995:
        /*1650*/ 	.byte	0x04, 0x2f
        /*1652*/ 	.short	(.L_997 - .L_996)
	.align		4
.L_996:
        /*1654*/ 	.word	index@(_ZN4vllm3moe10topkGatingILi8ELi16ELi4ELi16ELi32Ei13__nv_bfloat16LNS0_11ScoringFuncE1EEEvPKT5_PKbPfiPT4_PiiiibPKf)
        /*1658*/ 	.word	0x00000026


	//----- nvinfo : EIATTR_FRAME_SIZE
	.align		4
.L_997:
        /*165c*/ 	.byte	0x04, 0x11
        /*165e*/ 	.short	(.L_999 - .L_998)
	.align		4
.L_998:
        /*1660*/ 	.word	index@(_ZN4vllm3moe10topkGatingILi8ELi16ELi4ELi16ELi32Ei13__nv_bfloat16LNS0_11ScoringFuncE1EEEvPKT5_PKbPfiPT4_PiiiibPKf)
        /*1664*/ 	.word	0x00000000


	//----- nvinfo : EIATTR_REGCOUNT
	.align		4
.L_999:
        /*1668*/ 	.byte	0x04, 0x2f
        /*166a*/ 	.short	(.L_1001 - .L_1000)
	.align		4
.L_1000:
        /*166c*/ 	.word	index@(_ZN4vllm3moe10topkGatingILi8ELi32ELi4ELi16ELi32Ei13__nv_bfloat16LNS0_11ScoringFuncE1EEEvPKT5_PKbPfiPT4_PiiiibPKf)
        /*1670*/ 	.word	0x00000027


	//----- nvinfo : EIATTR_FRAME_SIZE
	.align		4
.L_1001:
        /*1674*/ 	.byte	0x04, 0x11
        /*1676*/ 	.short	(.L_1003 - .L_1002)
	.align		4
.L_1002:
        /*1678*/ 	.word	index@(_ZN4vllm3moe10topkGatingILi8ELi32ELi4ELi16ELi32Ei13__nv_bfloat16LNS0_11ScoringFuncE1EEEvPKT5_PKbPfiPT4_PiiiibPKf)
        /*167c*/ 	.word	0x00000000


	//----- nvinfo : EIATTR_REGCOUNT
	.align		4
.L_1003:
        /*1680*/ 	.byte	0x04, 0x2f
        /*1682*/ 	.short	(.L_1005 - .L_1004)
	.align		4
.L_1004:
        /*1684*/ 	.word	index@(_ZN4vllm3moe10topkGatingILi8ELi64ELi4ELi16ELi32Ei13__nv_bfloat16LNS0_11ScoringFuncE1EEEvPKT5_PKbPfiPT4_PiiiibPKf)
        /*1688*/ 	.word	0x00000027


	//----- nvinfo : EIATTR_FRAME_SIZE
	.align		4
.L_1005:
        /*168c*/ 	.byte	0x04, 0x11
        /*168e*/ 	.short	(.L_1007 - .L_1006)
	.align		4
.L_1006:
        /*1690*/ 	.word	index@(_ZN4vllm3moe10topkGatingILi8ELi64ELi4ELi16ELi32Ei13__nv_bfloat16LNS0_11ScoringFuncE1EEEvPKT5_PKbPfiPT4_PiiiibPKf)
        /*1694*/ 	.word	0x00000000


	//----- nvinfo : EIATTR_REGCOUNT
	.align		4
.L_1007:
        /*1698*/ 	.byte	0x04, 0x2f
        /*169a*/ 	.short	(.L_1009 - .L_1008)
	.align		4
.L_1008:
        /*169c*/ 	.word	index@(_ZN4vllm3moe10topkGatingILi8ELi128ELi4ELi16ELi32Ei13__nv_bfloat16LNS0_11ScoringFuncE1EEEvPKT5_PKbPfiPT4_PiiiibPKf)
        /*16a0*/ 	.word	0x00000027


	//----- nvinfo : EIATTR_FRAME_SIZE
	.align		4
.L_1009:
        /*16a4*/ 	.byte	0x04, 0x11
        /*16a6*/ 	.short	(.L_1011 - .L_1010)
	.align		4
.L_1010:
        /*16a8*/ 	.word	index@(_ZN4vllm3moe10topkGatingILi8ELi128ELi4ELi16ELi32Ei13__nv_bfloat16LNS0_11ScoringFuncE1EEEvPKT5_PKbPfiPT4_PiiiibPKf)
        /*16ac*/ 	.word	0x00000000


	//----- nvinfo : EIATTR_REGCOUNT
	.align		4
.L_1011:
        /*16b0*/ 	.byte	0x04, 0x2f
        /*16b2*/ 	.short	(.L_1013 - .L_1012)
	.align		4
.L_1012:
        /*16b4*/ 	.word	index@(_ZN4vllm3moe10topkGatingILi8ELi256ELi4ELi16ELi32Ei13__nv_bfloat16LNS0_11ScoringFuncE1EEEvPKT5_PKbPfiPT4_PiiiibPKf)
        /*16b8*/ 	.word	0x00000028


	//----- nvinfo : EIATTR_FRAME_SIZE
	.align		4
.L_1013:
        /*16bc*/ 	.byte	0x04, 0x11
        /*16be*/ 	.short	(.L_1015 - .L_1014)
	.align		4
.L_1014:
        /*16c0*/ 	.word	index@(_ZN4vllm3moe10topkGatingILi8ELi256ELi4ELi16ELi32Ei13__nv_bfloat16LNS0_11ScoringFuncE1EEEvPKT5_PKbPfiPT4_PiiiibPKf)
        /*16c4*/ 	.word	0x00000000


	//----- nvinfo : EIATTR_REGCOUNT
	.align		4
.L_1015:
        /*16c8*/ 	.byte	0x04, 0x2f
        /*16ca*/ 	.short	(.L_1017 - .L_1016)
	.align		4
.L_1016:
        /*16cc*/ 	.word	index@(_ZN4vllm3moe10topkGatingILi16ELi512ELi4ELi16ELi32Ei13__nv_bfloat16LNS0_11ScoringFuncE1EEEvPKT5_PKbPfiPT4_PiiiibPKf)
        /*16d0*/ 	.word	0x00000038


	//----- nvinfo : EIATTR_FRAME_SIZE
	.align		4
.L_1017:
        /*16d4*/ 	.byte	0x04, 0x11
        /*16d6*/ 	.short	(.L_1019 - .L_1018)
	.align		4
.L_1018:
        /*16d8*/ 	.word	index@(_ZN4vllm3moe10topkGatingILi16ELi512ELi4ELi16ELi32Ei13__nv_bfloat16LNS0_11ScoringFuncE1EEEvPKT5_PKbPfiPT4_PiiiibPKf)
        /*16dc*/ 	.word	0x00000000


	//----- nvinfo : EIATTR_REGCOUNT
	.align		4
.L_1019:
        /*16e0*/ 	.byte	0x04, 0x2f
        /*16e2*/ 	.short	(.L_1021 - .L_1020)
	.align		4
.L_1020:
        /*16e4*/ 	.word	index@(_ZN4vllm3moe10topkGatingILi6ELi192ELi4ELi4ELi32Ei13__nv_bfloat16LNS0_11ScoringFuncE1EEEvPKT5_PKbPfiPT4_PiiiibPKf)
        /*16e8*/ 	.word	0x00000020


	//----- nvinfo : EIATTR_FRAME_SIZE
	.align		4
.L_1021:
        /*16ec*/ 	.byte	0x04, 0x11
        /*16ee*/ 	.short	(.L_1023 - .L_1022)
	.align		4
.L_1022:
        /*16f0*/ 	.word	index@(_ZN4vllm3moe10topkGatingILi6ELi192ELi4ELi4ELi32Ei13__nv_bfloat16LNS0_11ScoringFuncE1EEEvPKT5_PKbPfiPT4_PiiiibPKf)
        /*16f4*/ 	.word	0x00000000


	//----- nvinfo : EIATTR_REGCOUNT
	.align		4
.L_1023:
        /*16f8*/ 	.byte	0x04, 0x2f
        /*16fa*/ 	.short	(.L_1025 - .L_1024)
	.align		4
.L_1024:
        /*16fc*/ 	.word	index@(_ZN4vllm3moe10topkGatingILi10ELi320ELi4ELi4ELi32Ei13__nv_bfloat16LNS0_11ScoringFuncE1EEEvPKT5_PKbPfiPT4_PiiiibPKf)
        /*1700*/ 	.word	0x00000028


	//----- nvinfo : EIATTR_FRAME_SIZE
	.align		4
.L_1025:
        /*1704*/ 	.byte	0x04, 0x11
        /*1706*/ 	.short	(.L_1027 - .L_1026)
	.align		4
.L_1026:
        /*1708*/ 	.word	index@(_ZN4vllm3moe10topkGatingILi10ELi320ELi4ELi4ELi32Ei13__nv_bfloat16LNS0_11ScoringFuncE1EEEvPKT5_PKbPfiPT4_PiiiibPKf)
        /*170c*/ 	.word	0x00000000


	//----- nvinfo : EIATTR_REGCOUNT
	.align		4
.L_1027:
        /*1710*/ 	.byte	0x04, 0x2f
        /*1712*/ 	.short	(.L_1029 - .L_1028)
	.align		4
.L_1028:
        /*1714*/ 	.word	index@(_ZN4vllm3moe10topkGatingILi12ELi384ELi4ELi4ELi32Ei13__nv_bfloat16LNS0_11ScoringFuncE1EEEvPKT5_PKbPfiPT4_PiiiibPKf)
        /*1718*/ 	.word	0x00000030


	//----- nvinfo : EIATTR_FRAME_SIZE
	.align		4
.L_1029:
        /*171c*/ 	.byte	0x04, 0x11
        /*171e*/ 	.short	(.L_1031 - .L_1030)
	.align		4
.L_1030:
        /*1720*/ 	.word	index@(_ZN4vllm3moe10topkGatingILi12ELi384ELi4ELi4ELi32Ei13__nv_bfloat16LNS0_11ScoringFuncE1EEEvPKT5_PKbPfiPT4_PiiiibPKf)
        /*1724*/ 	.word	0x00000000


	//----- nvinfo : EIATTR_REGCOUNT
	.align		4
.L_1031:
        /*1728*/ 	.byte	0x04, 0x2f
        /*172a*/ 	.short	(.L_1033 - .L_1032)
	.align		4
.L_1032:
        /*172c*/ 	.word	index@(_ZN4vllm3moe10topkGatingILi14ELi448ELi4ELi4ELi32Ei13__nv_bfloat16LNS0_11ScoringFuncE1EEEvPKT5_PKbPfiPT4_PiiiibPKf)
        /*1730*/ 	.word	0x00000030


	//----- nvinfo : EIATTR_FRAME_SIZE
	.align		4
.L_1033:
        /*1734*/ 	.byte	0x04, 0x11
        /*1736*/ 	.short	(.L_1035 - .L_1034)
	.align		4
.L_1034:
        /*1738*/ 	.word	index@(_ZN4vllm3moe10topkGatingILi14ELi448ELi4ELi4ELi32Ei13__nv_bfloat16LNS0_11ScoringFuncE1EEEvPKT5_PKbPfiPT4_PiiiibPKf)
        /*173c*/ 	.word	0x00000000


	//----- nvinfo : EIATTR_REGCOUNT
	.align		4
.L_1035:
        /*1740*/ 	.byte	0x04, 0x2f
        /*1742*/ 	.short	(.L_1037 - .L_1036)
	.align		4
.L_1036:
        /*1744*/ 	.word	index@(_ZN4vllm3moe10topkGatingILi18ELi576ELi4ELi4ELi32Ei13__nv_bfloat16LNS0_11ScoringFuncE1EEEvPKT5_PKbPfiPT4_PiiiibPKf)
        /*1748*/ 	.word	0x00000038


	//----- nvinfo : EIATTR_FRAME_SIZE
	.align		4
.L_1037:
        /*174c*/ 	.byte	0x04, 0x11
        /*174e*/ 	.short	(.L_1039 - .L_1038)
	.align		4
.L_1038:
        /*1750*/ 	.word	index@(_ZN4vllm3moe10topkGatingILi18ELi576ELi4ELi4ELi32Ei13__nv_bfloat16LNS0_11ScoringFuncE1EEEvPKT5_PKbPfiPT4_PiiiibPKf)
        /*1754*/ 	.word	0x00000000


	//----- nvinfo : EIATTR_REGCOUNT
	.align		4
.L_1039:
        /*1758*/ 	.byte	0x04, 0x2f
        /*175a*/ 	.short	(.L_1041 - .L_1040)
	.align		4
.L_1040:
        /*175c*/ 	.word	index@(_ZN4vllm3moe10moeSigmoidILi256E13__nv_bfloat16EEvPKT0_PKbPfi)
        /*1760*/ 	.word	0x00000010


	//----- nvinfo : EIATTR_FRAME_SIZE
	.align		4
.L_1041:
        /*1764*/ 	.byte	0x04, 0x11
        /*1766*/ 	.short	(.L_1043 - .L_1042)
	.align		4
.L_1042:
        /*1768*/ 	.word	index@(_ZN4vllm3moe10moeSigmoidILi256E13__nv_bfloat16EEvPKT0_PKbPfi)
        /*176c*/ 	.word	0x00000000


	//----- nvinfo : EIATTR_REGCOUNT
	.align		4
.L_1043:
        /*1770*/ 	.byte	0x04, 0x2f
        /*1772*/ 	.short	(.L_1045 - .L_1044)
	.align		4
.L_1044:
        /*1774*/ 	.word	index@(_ZN4vllm3moe10topkGatingILi1ELi1ELi4ELi2ELi32Ej13__nv_bfloat16LNS0_11ScoringFuncE1EEEvPKT5_PKbPfiPT4_PiiiibPKf)
        /*1778*/ 	.word	0x00000020


	//----- nvinfo : EIATTR_FRAME_SIZE
	.align		4
.L_1045:
        /*177c*/ 	.byte	0x04, 0x11
        /*177e*/ 	.short	(.L_1047 - .L_1046)
	.align		4
.L_1046:
        /*1780*/ 	.word	index@(_ZN4vllm3moe10topkGatingILi1ELi1ELi4ELi2ELi32Ej13__nv_bfloat16LNS0_11ScoringFuncE1EEEvPKT5_PKbPfiPT4_PiiiibPKf)
        /*1784*/ 	.word	0x00000000


	//----- nvinfo : EIATTR_REGCOUNT
	.align		4
.L_1047:
        /*1788*/ 	.byte	0x04, 0x2f
        /*178a*/ 	.short	(.L_1049 - .L_1048)
	.align		4
.L_1048:
        /*178c*/ 	.word	index@(_ZN4vllm3moe10topkGatingILi2ELi2ELi4ELi4ELi32Ej13__nv_bfloat16LNS0_11ScoringFuncE1EEEvPKT5_PKbPfiPT4_PiiiibPKf)
        /*1790*/ 	.word	0x00000020


	//----- nvinfo : EIATTR_FRAME_SIZE
	.align		4
.L_1049:
        /*1794*/ 	.byte	0x04, 0x11
        /*1796*/ 	.short	(.L_1051 - .L_1050)
	.align		4
.L_1050:
        /*1798*/ 	.word	index@(_ZN4vllm3moe10topkGatingILi2ELi2ELi4ELi4ELi32Ej13__nv_bfloat16LNS0_11ScoringFuncE1EEEvPKT5_PKbPfiPT4_PiiiibPKf)
        /*179c*/ 	.word	0x00000000


	//----- nvinfo : EIATTR_REGCOUNT
	.align		4
.L_1051:
        /*17a0*/ 	.byte	0x04, 0x2f
        /*17a2*/ 	.short	(.L_1053 - .L_1052)
	.align		4
.L_1052:
        /*17a4*/ 	.word	index@(_ZN4vllm3moe10topkGatingILi4ELi4ELi4ELi8ELi32Ej13__nv_bfloat16LNS0_11ScoringFuncE1EEEvPKT5_PKbPfiPT4_PiiiibPKf)
        /*17a8*/ 	.word	0x00000020


	//----- nvinfo : EIATTR_FRAME_SIZE
	.align		4
.L_1053:
        /*17ac*/ 	.byte	0x04, 0x11
        /*17ae*/ 	.short	(.L_1055 - .L_1054)
	.align		4
.L_1054:
        /*17b0*/ 	.word	index@(_ZN4vllm3moe10topkGatingILi4ELi4ELi4ELi8ELi32Ej13__nv_bfloat16LNS0_11ScoringFuncE1EEEvPKT5_PKbPfiPT4_PiiiibPKf)
        /*17b4*/ 	.word	0x00000000


	//----- nvinfo : EIATTR_REGCOUNT
	.align		4
.L_1055:
        /*17b8*/ 	.byte	0x04, 0x2f
        /*17ba*/ 	.short	(.L_1057 - .L_1056)
	.align		4
.L_1056:
        /*17bc*/ 	.word	index@(_ZN4vllm3moe10topkGatingILi8ELi8ELi4ELi16ELi32Ej13__nv_bfloat16LNS0_11ScoringFuncE1EEEvPKT5_PKbPfiPT4_PiiiibPKf)
        /*17c0*/ 	.word	0x00000028


	//----- nvinfo : EIATTR_FRAME_SIZE
	.align		4
.L_1057:
        /*17c4*/ 	.byte	0x04, 0x11
        /*17c6*/ 	.short	(.L_1059 - .L_1058)
	.align		4
.L_1058:
        /*17c8*/ 	.word	index@(_ZN4vllm3moe10topkGatingILi8ELi8ELi4ELi16ELi32Ej13__nv_bfloat16LNS0_11ScoringFuncE1EEEvPKT5_PKbPfiPT4_PiiiibPKf)
        /*17cc*/ 	.word	0x00000000


	//----- nvinfo : EIATTR_REGCOUNT
	.align		4
.L_1059:
        /*17d0*/ 	.byte	0x04, 0x2f
        /*17d2*/ 	.short	(.L_1061 - .L_1060)
	.align		4
.L_1060:
        /*17d4*/ 	.word	index@(_ZN4vllm3moe10topkGatingILi8ELi16ELi4ELi16ELi32Ej13__nv_bfloat16LNS0_11ScoringFuncE1EEEvPKT5_PKbPfiPT4_PiiiibPKf)
        /*17d8*/ 	.word	0x00000026


	//----- nvinfo : EIATTR_FRAME_SIZE
	.align		4
.L_1061:
        /*17dc*/ 	.byte	0x04, 0x11
        /*17de*/ 	.short	(.L_1063 - .L_1062)
	.align		4
.L_1062:
        /*17e0*/ 	.word	index@(_ZN4vllm3moe10topkGatingILi8ELi16ELi4ELi16ELi32Ej13__nv_bfloat16LNS0_11ScoringFuncE1EEEvPKT5_PKbPfiPT4_PiiiibPKf)
        /*17e4*/ 	.word	0x00000000


	//----- nvinfo : EIATTR_REGCOUNT
	.align		4
.L_1063:
        /*17e8*/ 	.byte	0x04, 0x2f
        /*17ea*/ 	.short	(.L_1065 - .L_1064)
	.align		4
.L_1064:
        /*17ec*/ 	.word	index@(_ZN4vllm3moe10topkGatingILi8ELi32ELi4ELi16ELi32Ej13__nv_bfloat16LNS0_11ScoringFuncE1EEEvPKT5_PKbPfiPT4_PiiiibPKf)
        /*17f0*/ 	.word	0x00000027


	//----- nvinfo : EIATTR_FRAME_SIZE
	.align		4
.L_1065:
        /*17f4*/ 	.byte	0x04, 0x11
        /*17f6*/ 	.short	(.L_1067 - .L_1066)
	.align		4
.L_1066:
        /*17f8*/ 	.word	index@(_ZN4vllm3moe10topkGatingILi8ELi32ELi4ELi16ELi32Ej13__nv_bfloat16LNS0_11ScoringFuncE1EEEvPKT5_PKbPfiPT4_PiiiibPKf)
        /*17fc*/ 	.word	0x00000000


	//----- nvinfo : EIATTR_REGCOUNT
	.align		4
.L_1067:
        /*1800*/ 	.byte	0x04, 0x2f
        /*1802*/ 	.short	(.L_1069 - .L_1068)
	.align		4
.L_1068:
        /*1804*/ 	.word	index@(_ZN4vllm3moe10topkGatingILi8ELi64ELi4ELi16ELi32Ej13__nv_bfloat16LNS0_11ScoringFuncE1EEEvPKT5_PKbPfiPT4_PiiiibPKf)
        /*1808*/ 	.word	0x00000027


	//----- nvinfo : EIATTR_FRAME_SIZE
	.align		4
.L_1069:
        /*180c*/ 	.byte	0x04, 0x11
        /*180e*/ 	.short	(.L_1071 - .L_1070)
	.align		4
.L_1070:
        /*1810*/ 	.word	index@(_ZN4vllm3moe10topkGatingILi8ELi64ELi4ELi16ELi32Ej13__nv_bfloat16LNS0_11ScoringFuncE1EEEvPKT5_PKbPfiPT4_PiiiibPKf)
        /*1814*/ 	.word	0x00000000


	//----- nvinfo : EIATTR_REGCOUNT
	.align		4
.L_1071:
        /*1818*/ 	.byte	0x04, 0x2f
        /*181a*/ 	.short	(.L_1073 - .L_1072)
	.align		4
.L_1072:
        /*181c*/ 	.word	index@(_ZN4vllm3moe10topkGatingILi8ELi128ELi4ELi16ELi32Ej13__nv_bfloat16LNS0_11ScoringFuncE1EEEvPKT5_PKbPfiPT4_PiiiibPKf)
        /*1820*/ 	.word	0x00000027


	//----- nvinfo : EIATTR_FRAME_SIZE
	.align		4
.L_1073:
        /*1824*/ 	.byte	0x04, 0x11
        /*1826*/ 	.short	(.L_1075 - .L_1074)
	.align		4
.L_1074:
        /*1828*/ 	.word	index@(_ZN4vllm3moe10topkGatingILi8ELi128ELi4ELi16ELi32Ej13__nv_bfloat16LNS0_11ScoringFuncE1EEEvPKT5_PKbPfiPT4_PiiiibPKf)
        /*182c*/ 	.word	0x00000000


	//----- nvinfo : EIATTR_REGCOUNT
	.align		4
.L_1075:
        /*1830*/ 	.byte	0x04, 0x2f
        /*1832*/ 	.short	(.L_1077 - .L_1076)
	.align		4
.L_1076:
        /*1834*/ 	.word	index@(_ZN4vllm3moe10topkGatingILi8ELi256ELi4ELi16ELi32Ej13__nv_bfloat16LNS0_11ScoringFuncE1EEEvPKT5_PKbPfiPT4_PiiiibPKf)
        /*1838*/ 	.word	0x00000028


	//----- nvinfo : EIATTR_FRAME_SIZE
	.align		4
.L_1077:
        /*183c*/ 	.byte	0x04, 0x11
        /*183e*/ 	.short	(.L_1079 - .L_1078)
	.align		4
.L_1078:
        /*1840*/ 	.word	index@(_ZN4vllm3moe10topkGatingILi8ELi256ELi4ELi16ELi32Ej13__nv_bfloat16LNS0_11ScoringFuncE1EEEvPKT5_PKbPfiPT4_PiiiibPKf)
        /*1844*/ 	.word	0x00000000


	//----- nvinfo : EIATTR_REGCOUNT
	.align		4
.L_1079:
        /*1848*/ 	.byte	0x04, 0x2f
        /*184a*/ 	.short	(.L_1081 - .L_1080)
	.align		4
.L_1080:
        /*184c*/ 	.word	index@(_ZN4vllm3moe10topkGatingILi16ELi512ELi4ELi16ELi32Ej13__nv_bfloat16LNS0_11ScoringFuncE1EEEvPKT5_PKbPfiPT4_PiiiibPKf)
        /*1850*/ 	.word	0x00000038


	//----- nvinfo : EIATTR_FRAME_SIZE
	.align		4
.L_1081:
        /*1854*/ 	.byte	0x04, 0x11
        /*1856*/ 	.short	(.L_1083 - .L_1082)
	.align		4
.L_1082:
        /*1858*/ 	.word	index@(_ZN4vllm3moe10topkGatingILi16ELi512ELi4ELi16ELi32Ej13__nv_bfloat16LNS0_11ScoringFuncE1EEEvPKT5_PKbPfiPT4_PiiiibPKf)
        /*185c*/ 	.word	0x00000000


	//----- nvinfo : EIATTR_REGCOUNT
	.align		4
.L_1083:
        /*1860*/ 	.byte	0x04, 0x2f
        /*1862*/ 	.short	(.L_1085 - .L_1084)
	.align		4
.L_1084:
        /*1864*/ 	.word	index@(_ZN4vllm3moe10topkGatingILi6ELi192ELi4ELi4ELi32Ej13__nv_bfloat16LNS0_11ScoringFuncE1EEEvPKT5_PKbPfiPT4_PiiiibPKf)
        /*1868*/ 	.word	0x00000020


	//----- nvinfo : EIATTR_FRAME_SIZE
	.align		4
.L_1085:
        /*186c*/ 	.byte	0x04, 0x11
        /*186e*/ 	.short	(.L_1087 - .L_1086)
	.align		4
.L_1086:
        /*1870*/ 	.word	index@(_ZN4vllm3moe10topkGatingILi6ELi192ELi4ELi4ELi32Ej13__nv_bfloat16LNS0_11ScoringFuncE1EEEvPKT5_PKbPfiPT4_PiiiibPKf)
        /*1874*/ 	.word	0x00000000


	//----- nvinfo : EIATTR_REGCOUNT
	.align		4
.L_1087:
        /*1878*/ 	.byte	0x04, 0x2f
        /*187a*/ 	.short	(.L_1089 - .L_1088)
	.align		4
.L_1088:
        /*187c*/ 	.word	index@(_ZN4vllm3moe10topkGatingILi10ELi320ELi4ELi4ELi32Ej13__nv_bfloat16LNS0_11ScoringFuncE1EEEvPKT5_PKbPfiPT4_PiiiibPKf)
        /*1880*/ 	.word	0x00000028


	//----- nvinfo : EIATTR_FRAME_SIZE
	.align		4
.L_1089:
        /*1884*/ 	.byte	0x04, 0x11
        /*1886*/ 	.short	(.L_1091 - .L_1090)
	.align		4
.L_1090:
        /*1888*/ 	.word	index@(_ZN4vllm3moe10topkGatingILi10ELi320ELi4ELi4ELi32Ej13__nv_bfloat16LNS0_11ScoringFuncE1EEEvPKT5_PKbPfiPT4_PiiiibPKf)
        /*188c*/ 	.word	0x00000000


	//----- nvinfo : EIATTR_REGCOUNT
	.align		4
.L_1091:
        /*1890*/ 	.byte	0x04, 0x2f
        /*1892*/ 	.short	(.L_1093 - .L_1092)
	.align		4
.L_1092:
        /*1894*/ 	.word	index@(_ZN4vllm3moe10topkGatingILi12ELi384ELi4ELi4ELi32Ej13__nv_bfloat16LNS0_11ScoringFuncE1EEEvPKT5_PKbPfiPT4_PiiiibPKf)
        /*1898*/ 	.word	0x00000030


	//----- nvinfo : EIATTR_FRAME_SIZE
	.align		4
.L_1093:
        /*189c*/ 	.byte	0x04, 0x11
        /*189e*/ 	.short	(.L_1095 - .L_1094)
	.align		4
.L_1094:
        /*18a0*/ 	.word	index@(_ZN4vllm3moe10topkGatingILi12ELi384ELi4ELi4ELi32Ej13__nv_bfloat16LNS0_11ScoringFuncE1EEEvPKT5_PKbPfiPT4_PiiiibPKf)
        /*18a4*/ 	.word	0x00000000


	//----- nvinfo : EIATTR_REGCOUNT
	.align		4
.L_1095:
        /*18a8*/ 	.byte	0x04, 0x2f
        /*18aa*/ 	.short	(.L_1097 - .L_1096)
	.align		4
.L_1096:
        /*18ac*/ 	.word	index@(_ZN4vllm3moe10topkGatingILi14ELi448ELi4ELi4ELi32Ej13__nv_bfloat16LNS0_11ScoringFuncE1EEEvPKT5_PKbPfiPT4_PiiiibPKf)
        /*18b0*/ 	.word	0x00000030


	//----- nvinfo : EIATTR_FRAME_SIZE
	.align		4
.L_1097:
        /*18b4*/ 	.byte	0x04, 0x11
        /*18b6*/ 	.short	(.L_1099 - .L_1098)
	.align		4
.L_1098:
        /*18b8*/ 	.word	index@(_ZN4vllm3moe10topkGatingILi14ELi448ELi4ELi4ELi32Ej13__nv_bfloat16LNS0_11ScoringFuncE1EEEvPKT5_PKbPfiPT4_PiiiibPKf)
        /*18bc*/ 	.word	0x00000000


	//----- nvinfo : EIATTR_REGCOUNT
	.align		4
.L_1099:
        /*18c0*/ 	.byte	0x04, 0x2f
        /*18c2*/ 	.short	(.L_1101 - .L_1100)
	.align		4
.L_1100:
        /*18c4*/ 	.word	index@(_ZN4vllm3moe10topkGatingILi18ELi576ELi4ELi4ELi32Ej13__nv_bfloat16LNS0_11ScoringFuncE1EEEvPKT5_PKbPfiPT4_PiiiibPKf)
        /*18c8*/ 	.word	0x00000038


	//----- nvinfo : EIATTR_FRAME_SIZE
	.align		4
.L_1101:
        /*18cc*/ 	.byte	0x04, 0x11
        /*18ce*/ 	.short	(.L_1103 - .L_1102)
	.align		4
.L_1102:
        /*18d0*/ 	.word	index@(_ZN4vllm3moe10topkGatingILi18ELi576ELi4ELi4ELi32Ej13__nv_bfloat16LNS0_11ScoringFuncE1EEEvPKT5_PKbPfiPT4_PiiiibPKf)
        /*18d4*/ 	.word	0x00000000


	//----- nvinfo : EIATTR_REGCOUNT
	.align		4
.L_1103:
        /*18d8*/ 	.byte	0x04, 0x2f
        /*18da*/ 	.short	(.L_1105 - .L_1104)
	.align		4
.L_1104:
        /*18dc*/ 	.word	index@(_ZN4vllm3moe10topkGatingILi1ELi1ELi4ELi2ELi32El13__nv_bfloat16LNS0_11ScoringFuncE1EEEvPKT5_PKbPfiPT4_PiiiibPKf)
        /*18e0*/ 	.word	0x00000020


	//----- nvinfo : EIATTR_FRAME_SIZE
	.align		4
.L_1105:
        /*18e4*/ 	.byte	0x04, 0x11
        /*18e6*/ 	.short	(.L_1107 - .L_1106)
	.align		4
.L_1106:
        /*18e8*/ 	.word	index@(_ZN4vllm3moe10topkGatingILi1ELi1ELi4ELi2ELi32El13__nv_bfloat16LNS0_11ScoringFuncE1EEEvPKT5_PKbPfiPT4_PiiiibPKf)
        /*18ec*/ 	.word	0x00000000


	//----- nvinfo : EIATTR_REGCOUNT
	.align		4
.L_1107:
        /*18f0*/ 	.byte	0x04, 0x2f
        /*18f2*/ 	.short	(.L_1109 - .L_1108)
	.align		4
.L_1108:
        /*18f4*/ 	.word	index@(_ZN4vllm3moe10topkGatingILi2ELi2ELi4ELi4ELi32El13__nv_bfloat16LNS0_11ScoringFuncE1EEEvPKT5_PKbPfiPT4_PiiiibPKf)
        /*18f8*/ 	.word	0x00000020


	//----- nvinfo : EIATTR_FRAME_SIZE
	.align		4
.L_1109:
        /*18fc*/ 	.byte	0x04, 0x11
        /*18fe*/ 	.short	(.L_1111 - .L_1110)
	.align		4
.L_1110:
        /*1900*/ 	.word	index@(_ZN4vllm3moe10topkGatingILi2ELi2ELi4ELi4ELi32El13__nv_bfloat16LNS0_11ScoringFuncE1EEEvPKT5_PKbPfiPT4_PiiiibPKf)
        /*1904*/ 	.word	0x00000000


	//----- nvinfo : EIATTR_REGCOUNT
	.align		4
.L_1111:
        /*1908*/ 	.byte	0x04, 0x2f
        /*190a*/ 	.short	(.L_1113 - .L_1112)
	.align		4
.L_1112:
        /*190c*/ 	.word	index@(_ZN4vllm3moe10topkGatingILi4ELi4ELi4ELi8ELi32El13__nv_bfloat16LNS0_11ScoringFuncE1EEEvPKT5_PKbPfiPT4_PiiiibPKf)
        /*1910*/ 	.word	0x0000001e


	//----- nvinfo : EIATTR_FRAME_SIZE
	.align		4
.L_1113:
        /*1914*/ 	.byte	0x04, 0x11
        /*1916*/ 	.short	(.L_1115 - .L_1114)
	.align		4
.L_1114:
        /*1918*/ 	.word	index@(_ZN4vllm3moe10topkGatingILi4ELi4ELi4ELi8ELi32El13__nv_bfloat16LNS0_11ScoringFuncE1EEEvPKT5_PKbPfiPT4_PiiiibPKf)
        /*191c*/ 	.word	0x00000000


	//----- nvinfo : EIATTR_REGCOUNT
	.align		4
.L_1115:
        /*1920*/ 	.byte	0x04, 0x2f
        /*1922*/ 	.short	(.L_1117 - .L_1116)
	.align		4
.L_1116:
        /*1924*/ 	.word	index@(_ZN4vllm3moe10topkGatingILi8ELi8ELi4ELi16ELi32El13__nv_bfloat16LNS0_11ScoringFuncE1EEEvPKT5_PKbPfiPT4_PiiiibPKf)
        /*1928*/ 	.word	0x00000028


	//----- nvinfo : EIATTR_FRAME_SIZE
	.align		4
.L_1117:
        /*192c*/ 	.byte	0x04, 0x11
        /*192e*/ 	.short	(.L_1119 - .L_1118)
	.align		4
.L_1118:
        /*1930*/ 	.word	index@(_ZN4vllm3moe10topkGatingILi8ELi8ELi4ELi16ELi32El13__nv_bfloat16LNS0_11ScoringFuncE1EEEvPKT5_PKbPfiPT4_PiiiibPKf)
        /*1934*/ 	.word	0x00000000


	//----- nvinfo : EIATTR_REGCOUNT
	.align		4
.L_1119:
        /*1938*/ 	.byte	0x04, 0x2f
        /*193a*/ 	.short	(.L_1121 - .L_1120)
	.align		4
.L_1120:
        /*193c*/ 	.word	index@(_ZN4vllm3moe10topkGatingILi8ELi16ELi4ELi16ELi32El13__nv_bfloat16LNS0_11ScoringFuncE1EEEvPKT5_PKbPfiPT4_PiiiibPKf)
        /*1940*/ 	.word	0x00000028


	//----- nvinfo : EIATTR_FRAME_SIZE
	.align		4
.L_1121:
        /*1944*/ 	.byte	0x04, 0x11
        /*1946*/ 	.short	(.L_1123 - .L_1122)
	.align		4
.L_1122:
        /*1948*/ 	.word	index@(_ZN4vllm3moe10topkGatingILi8ELi16ELi4ELi16ELi32El13__nv_bfloat16LNS0_11ScoringFuncE1EEEvPKT5_PKbPfiPT4_PiiiibPKf)
        /*194c*/ 	.word	0x00000000


	//----- nvinfo : EIATTR_REGCOUNT
	.align		4
.L_1123:
        /*1950*/ 	.byte	0x04, 0x2f
        /*1952*/ 	.short	(.L_1125 - .L_1124)
	.align		4
.L_1124:
        /*1954*/ 	.word	index@(_ZN4vllm3moe10topkGatingILi8ELi32ELi4ELi16ELi32El13__nv_bfloat16LNS0_11ScoringFuncE1EEEvPKT5_PKbPfiPT4_PiiiibPKf)
        /*1958*/ 	.word	0x00000028


	//----- nvinfo : EIATTR_FRAME_SIZE
	.align		4
.L_1125:
        /*195c*/ 	.byte	0x04, 0x11
        /*195e*/ 	.short	(.L_1127 - .L_1126)
	.align		4
.L_1126:
        /*1960*/ 	.word	index@(_ZN4vllm3moe10topkGatingILi8ELi32ELi4ELi16ELi32El13__nv_bfloat16LNS0_11ScoringFuncE1EEEvPKT5_PKbPfiPT4_PiiiibPKf)
        /*1964*/ 	.word	0x00000000


	//----- nvinfo : EIATTR_REGCOUNT
	.align		4
.L_1127:
        /*1968*/ 	.byte	0x04, 0x2f
        /*196a*/ 	.short	(.L_1129 - .L_1128)
	.align		4
.L_1128:
        /*196c*/ 	.word	index@(_ZN4vllm3moe10topkGatingILi8ELi64ELi4ELi16ELi32El13__nv_bfloat16LNS0_11ScoringFuncE1EEEvPKT5_PKbPfiPT4_PiiiibPKf)
        /*1970*/ 	.word	0x00000028


	//----- nvinfo : EIATTR_FRAME_SIZE
	.align		4
.L_1129:
        /*1974*/ 	.byte	0x04, 0x11
        /*1976*/ 	.short	(.L_1131 - .L_1130)
	.align		4
.L_1130:
        /*1978*/ 	.word	index@(_ZN4vllm3moe10topkGatingILi8ELi64ELi4ELi16ELi32El13__nv_bfloat16LNS0_11ScoringFuncE1EEEvPKT5_PKbPfiPT4_PiiiibPKf)
        /*197c*/ 	.word	0x00000000


	//----- nvinfo : EIATTR_REGCOUNT
	.align		4
.L_1131:
        /*1980*/ 	.byte	0x04, 0x2f
        /*1982*/ 	.short	(.L_1133 - .L_1132)
	.align		4
.L_1132:
        /*1984*/ 	.word	index@(_ZN4vllm3moe10topkGatingILi8ELi128ELi4ELi16ELi32El13__nv_bfloat16LNS0_11ScoringFuncE1EEEvPKT5_PKbPfiPT4_PiiiibPKf)
        /*1988*/ 	.word	0x00000028


	//----- nvinfo : EIATTR_FRAME_SIZE
	.align		4
.L_1133:
        /*198c*/ 	.byte	0x04, 0x11
        /*198e*/ 	.short	(.L_1135 - .L_1134)
	.align		4
.L_1134:
        /*1990*/ 	.word	index@(_ZN4vllm3moe10topkGatingILi8ELi128ELi4ELi16ELi32El13__nv_bfloat16LNS0_11ScoringFuncE1EEEvPKT5_PKbPfiPT4_PiiiibPKf)
        /*1994*/ 	.word	0x00000000


	//----- nvinfo : EIATTR_REGCOUNT
	.align		4
.L_1135:
        /*1998*/ 	.byte	0x04, 0x2f
        /*199a*/ 	.short	(.L_1137 - .L_1136)
	.align		4
.L_1136:
        /*199c*/ 	.word	index@(_ZN4vllm3moe10topkGatingILi8ELi256ELi4ELi16ELi32El13__nv_bfloat16LNS0_11ScoringFuncE1EEEvPKT5_PKbPfiPT4_PiiiibPKf)
        /*19a0*/ 	.word	0x00000028


	//----- nvinfo : EIATTR_FRAME_SIZE
	.align		4
.L_1137:
        /*19a4*/ 	.byte	0x04, 0x11
        /*19a6*/ 	.short	(.L_1139 - .L_1138)
	.align		4
.L_1138:
        /*19a8*/ 	.word	index@(_ZN4vllm3moe10topkGatingILi8ELi256ELi4ELi16ELi32El13__nv_bfloat16LNS0_11ScoringFuncE1EEEvPKT5_PKbPfiPT4_PiiiibPKf)
        /*19ac*/ 	.word	0x00000000


	//----- nvinfo : EIATTR_REGCOUNT
	.align		4
.L_1139:
        /*19b0*/ 	.byte	0x04, 0x2f
        /*19b2*/ 	.short	(.L_1141 - .L_1140)
	.align		4
.L_1140:
        /*19b4*/ 	.word	index@(_ZN4vllm3moe10topkGatingILi16ELi512ELi4ELi16ELi32El13__nv_bfloat16LNS0_11ScoringFuncE1EEEvPKT5_PKbPfiPT4_PiiiibPKf)
        /*19b8*/ 	.word	0x00000038


	//----- nvinfo : EIATTR_FRAME_SIZE
	.align		4
.L_1141:
        /*19bc*/ 	.byte	0x04, 0x11
        /*19be*/ 	.short	(.L_1143 - .L_1142)
	.align		4
.L_1142:
        /*19c0*/ 	.word	index@(_ZN4vllm3moe10topkGatingILi16ELi512ELi4ELi16ELi32El13__nv_bfloat16LNS0_11ScoringFuncE1EEEvPKT5_PKbPfiPT4_PiiiibPKf)
        /*19c4*/ 	.word	0x00000000


	//----- nvinfo : EIATTR_REGCOUNT
	.align		4
.L_1143:
        /*19c8*/ 	.byte	0x04, 0x2f
        /*19ca*/ 	.short	(.L_1145 - .L_1144)
	.align		4
.L_1144:
        /*19cc*/ 	.word	index@(_ZN4vllm3moe10topkGatingILi6ELi192ELi4ELi4ELi32El13__nv_bfloat16LNS0_11ScoringFuncE1EEEvPKT5_PKbPfiPT4_PiiiibPKf)
        /*19d0*/ 	.word	0x00000020


	//----- nvinfo : EIATTR_FRAME_SIZE
	.align		4
.L_1145:
        /*19d4*/ 	.byte	0x04, 0x11
        /*19d6*/ 	.short	(.L_1147 - .L_1146)
	.align		4
.L_1146:
        /*19d8*/ 	.word	index@(_ZN4vllm3moe10topkGatingILi6ELi192ELi4ELi4ELi32El13__nv_bfloat16LNS0_11ScoringFuncE1EEEvPKT5_PKbPfiPT4_PiiiibPKf)
        /*19dc*/ 	.word	0x00000000


	//----- nvinfo : EIATTR_REGCOUNT
	.align		4
.L_1147:
        /*19e0*/ 	.byte	0x04, 0x2f
        /*19e2*/ 	.short	(.L_1149 - .L_1148)
	.align		4
.L_1148:
        /*19e4*/ 	.word	index@(_ZN4vllm3moe10topkGatingILi10ELi320ELi4ELi4ELi32El13__nv_bfloat16LNS0_11ScoringFuncE1EEEvPKT5_PKbPfiPT4_PiiiibPKf)
        /*19e8*/ 	.word	0x00000028


	//----- nvinfo : EIATTR_FRAME_SIZE
	.align		4
.L_1149:
        /*19ec*/ 	.byte	0x04, 0x11
        /*19ee*/ 	.short	(.L_1151 - .L_1150)
	.align		4
.L_1150:
        /*19f0*/ 	.word	index@(_ZN4vllm3moe10topkGatingILi10ELi320ELi4ELi4ELi32El13__nv_bfloat16LNS0_11ScoringFuncE1EEEvPKT5_PKbPfiPT4_PiiiibPKf)
        /*19f4*/ 	.word	0x00000000


	//----- nvinfo : EIATTR_REGCOUNT
	.align		4
.L_1151:
        /*19f8*/ 	.byte	0x04, 0x2f
        /*19fa*/ 	.short	(.L_1153 - .L_1152)
	.align		4
.L_1152:
        /*19fc*/ 	.word	index@(_ZN4vllm3moe10topkGatingILi12ELi384ELi4ELi4ELi32El13__nv_bfloat16LNS0_11ScoringFuncE1EEEvPKT5_PKbPfiPT4_PiiiibPKf)
        /*1a00*/ 	.word	0x00000030


	//----- nvinfo : EIATTR_FRAME_SIZE
	.align		4
.L_1153:
        /*1a04*/ 	.byte	0x04, 0x11
        /*1a06*/ 	.short	(.L_1155 - .L_1154)
	.align		4
.L_1154:
        /*1a08*/ 	.word	index@(_ZN4vllm3moe10topkGatingILi12ELi384ELi4ELi4ELi32El13__nv_bfloat16LNS0_11ScoringFuncE1EEEvPKT5_PKbPfiPT4_PiiiibPKf)
        /*1a0c*/ 	.word	0x00000000


	//----- nvinfo : EIATTR_REGCOUNT
	.align		4
.L_1155:
        /*1a10*/ 	.byte	0x04, 0x2f
        /*1a12*/ 	.short	(.L_1157 - .L_1156)
	.align		4
.L_1156:
        /*1a14*/ 	.word	index@(_ZN4vllm3moe10topkGatingILi14ELi448ELi4ELi4ELi32El13__nv_bfloat16LNS0_11ScoringFuncE1EEEvPKT5_PKbPfiPT4_PiiiibPKf)
        /*1a18*/ 	.word	0x00000030


	//----- nvinfo : EIATTR_FRAME_SIZE
	.align		4
.L_1157:
        /*1a1c*/ 	.byte	0x04, 0x11
        /*1a1e*/ 	.short	(.L_1159 - .L_1158)
	.align		4
.L_1158:
        /*1a20*/ 	.word	index@(_ZN4vllm3moe10topkGatingILi14ELi448ELi4ELi4ELi32El13__nv_bfloat16LNS0_11ScoringFuncE1EEEvPKT5_PKbPfiPT4_PiiiibPKf)
        /*1a24*/ 	.word	0x00000000


	//----- nvinfo : EIATTR_REGCOUNT
	.align		4
.L_1159:
        /*1a28*/ 	.byte	0x04, 0x2f
        /*1a2a*/ 	.short	(.L_1161 - .L_1160)
	.align		4
.L_1160:
        /*1a2c*/ 	.word	index@(_ZN4vllm3moe10topkGatingILi18ELi576ELi4ELi4ELi32El13__nv_bfloat16LNS0_11ScoringFuncE1EEEvPKT5_PKbPfiPT4_PiiiibPKf)
        /*1a30*/ 	.word	0x00000038


	//----- nvinfo : EIATTR_FRAME_SIZE
	.align		4
.L_1161:
        /*1a34*/ 	.byte	0x04, 0x11
        /*1a36*/ 	.short	(.L_1163 - .L_1162)
	.align		4
.L_1162:
        /*1a38*/ 	.word	index@(_ZN4vllm3moe10topkGatingILi18ELi576ELi4ELi4ELi32El13__nv_bfloat16LNS0_11ScoringFuncE1EEEvPKT5_PKbPfiPT4_PiiiibPKf)
        /*1a3c*/ 	.word	0x00000000


	//----- nvinfo : EIATTR_MIN_STACK_SIZE
	.align		4
.L_1163:
        /*1a40*/ 	.byte	0x04, 0x12
        /*1a42*/ 	.short	(.L_1165 - .L_1164)
	.align		4
.L_1164:
        /*1a44*/ 	.word	index@(_ZN4vllm3moe10topkGatingILi18ELi576ELi4ELi4ELi32El13__nv_bfloat16LNS0_11ScoringFuncE1EEEvPKT5_PKbPfiPT4_PiiiibPKf)
        /*1a48*/ 	.word	0x00000000


	//----- nvinfo : EIATTR_MIN_STACK_SIZE
	.align		4
.L_1165:
        /*1a4c*/ 	.byte	0x04, 0x12
        /*1a4e*/ 	.short	(.L_1167 - .L_1166)
	.align		4
.L_1166:
        /*1a50*/ 	.word	index@(_ZN4vllm3moe10topkGatingILi14ELi448ELi4ELi4ELi32El13__nv_bfloat16LNS0_11ScoringFuncE1EEEvPKT5_PKbPfiPT4_PiiiibPKf)
        /*1a54*/ 	.word	0x00000000


	//----- nvinfo : EIATTR_MIN_STACK_SIZE
	.align		4
.L_1167:
        /*1a58*/ 	.byte	0x04, 0x12
        /*1a5a*/ 	.short	(.L_1169 - .L_1168)
	.align		4
.L_1168:
        /*1a5c*/ 	.word	index@(_ZN4vllm3moe10topkGatingILi12ELi384ELi4ELi4ELi32El13__nv_bfloat16LNS0_11ScoringFuncE1EEEvPKT5_PKbPfiPT4_PiiiibPKf)
        /*1a60*/ 	.word	0x00000000


	//----- nvinfo : EIATTR_MIN_STACK_SIZE
	.align		4
.L_1169:
        /*1a64*/ 	.byte	0x04, 0x12
        /*1a66*/ 	.short	(.L_1171 - .L_1170)
	.align		4
.L_1170:
        /*1a68*/ 	.word	index@(_ZN4vllm3moe10topkGatingILi10ELi320ELi4ELi4ELi32El13__nv_bfloat16LNS0_11ScoringFuncE1EEEvPKT5_PKbPfiPT4_PiiiibPKf)
        /*1a6c*/ 	.word	0x00000000


	//----- nvinfo : EIATTR_MIN_STACK_SIZE
	.align		4
.L_1171:
        /*1a70*/ 	.byte	0x04, 0x12
        /*1a72*/ 	.short	(.L_1173 - .L_1172)
	.align		4
.L_1172:
        /*1a74*/ 	.word	index@(_ZN4vllm3moe10topkGatingILi6ELi192ELi4ELi4ELi32El13__nv_bfloat16LNS0_11ScoringFuncE1EEEvPKT5_PKbPfiPT4_PiiiibPKf)
        /*1a78*/ 	.word	0x00000000


	//----- nvinfo : EIATTR_MIN_STACK_SIZE
	.align		4
.L_1173:
        /*1a7c*/ 	.byte	0x04, 0x12
        /*1a7e*/ 	.short	(.L_1175 - .L_1174)
	.align		4
.L_1174:
        /*1a80*/ 	.word	index@(_ZN4vllm3moe10topkGatingILi16ELi512ELi4ELi16ELi32El13__nv_bfloat16LNS0_11ScoringFuncE1EEEvPKT5_PKbPfiPT4_PiiiibPKf)
        /*1a84*/ 	.word	0x00000000


	//----- nvinfo : EIATTR_MIN_STACK_SIZE
	.align		4
.L_1175:
        /*1a88*/ 	.byte	0x04, 0x12
        /*1a8a*/ 	.short	(.L_1177 - .L_1176)
	.align		4
.L_1176:
        /*1a8c*/ 	.word	index@(_ZN4vllm3moe10topkGatingILi8ELi256ELi4ELi16ELi32El13__nv_bfloat16LNS0_11ScoringFuncE1EEEvPKT5_PKbPfiPT4_PiiiibPKf)
        /*1a90*/ 	.word	0x00000000


	//----- nvinfo : EIATTR_MIN_STACK_SIZE
	.align		4
.L_1177:
        /*1a94*/ 	.byte	0x04, 0x12
        /*1a96*/ 	.short	(.L_1179 - .L_1178)
	.align		4
.L_1178:
        /*1a98*/ 	.word	index@(_ZN4vllm3moe10topkGatingILi8ELi128ELi4ELi16ELi32El13__nv_bfloat16LNS0_11ScoringFuncE1EEEvPKT5_PKbPfiPT4_PiiiibPKf)
        /*1a9c*/ 	.word	0x00000000


	//----- nvinfo : EIATTR_MIN_STACK_SIZE
	.align		4
.L_1179:
        /*1aa0*/ 	.byte	0x04, 0x12
        /*1aa2*/ 	.short	(.L_1181 - .L_1180)
	.align		4
.L_1180:
        /*1aa4*/ 	.word	index@(_ZN4vllm3moe10topkGatingILi8ELi64ELi4ELi16ELi32El13__nv_bfloat16LNS0_11ScoringFuncE1EEEvPKT5_PKbPfiPT4_PiiiibPKf)
        /*1aa8*/ 	.word	0x00000000


	//----- nvinfo : EIATTR_MIN_STACK_SIZE
	.align		4
.L_1181:
        /*1aac*/ 	.byte	0x04, 0x12
        /*1aae*/ 	.short	(.L_1183 - .L_1182)
	.align		4
.L_1182:
        /*1ab0*/ 	.word	index@(_ZN4vllm3moe10topkGatingILi8ELi32ELi4ELi16ELi32El13__nv_bfloat16LNS0_11ScoringFuncE1EEEvPKT5_PKbPfiPT4_PiiiibPKf)
        /*1ab4*/ 	.word	0x00000000


	//----- nvinfo : EIATTR_MIN_STACK_SIZE
	.align		4
.L_1183:
        /*1ab8*/ 	.byte	0x04, 0x12
        /*1aba*/ 	.short	(.L_1185 - .L_1184)
	.align		4
.L_1184:
        /*1abc*/ 	.word	index@(_ZN4vllm3moe10topkGatingILi8ELi16ELi4ELi16ELi32El13__nv_bfloat16LNS0_11ScoringFuncE1EEEvPKT5_PKbPfiPT4_PiiiibPKf)
        /*1ac0*/ 	.word	0x00000000


	//----- nvinfo : EIATTR_MIN_STACK_SIZE
	.align		4
.L_1185:
        /*1ac4*/ 	.byte	0x04, 0x12
        /*1ac6*/ 	.short	(.L_1187 - .L_1186)
	.align		4
.L_1186:
        /*1ac8*/ 	.word	index@(_ZN4vllm3moe10topkGatingILi8ELi8ELi4ELi16ELi32El13__nv_bfloat16LNS0_11ScoringFuncE1EEEvPKT5_PKbPfiPT4_PiiiibPKf)
        /*1acc*/ 	.word	0x00000000


	//----- nvinfo : EIATTR_MIN_STACK_SIZE
	.align		4
.L_1187:
        /*1ad0*/ 	.byte	0x04, 0x12
        /*1ad2*/ 	.short	(.L_1189 - .L_1188)
	.align		4
.L_1188:
        /*1ad4*/ 	.word	index@(_ZN4vllm3moe10topkGatingILi4ELi4ELi4ELi8ELi32El13__nv_bfloat16LNS0_11ScoringFuncE1EEEvPKT5_PKbPfiPT4_PiiiibPKf)
        /*1ad8*/ 	.word	0x00000000


	//----- nvinfo : EIATTR_MIN_STACK_SIZE
	.align		4
.L_1189:
        /*1adc*/ 	.byte	0x04, 0x12
        /*1ade*/ 	.short	(.L_1191 - .L_1190)
	.align		4
.L_1190:
        /*1ae0*/ 	.word	index@(_ZN4vllm3moe10topkGatingILi2ELi2ELi4ELi4ELi32El13__nv_bfloat16LNS0_11ScoringFuncE1EEEvPKT5_PKbPfiPT4_PiiiibPKf)
        /*1ae4*/ 	.word	0x00000000


	//----- nvinfo : EIATTR_MIN_STACK_SIZE
	.align		4
.L_1191:
        /*1ae8*/ 	.byte	0x04, 0x12
        /*1aea*/ 	.short	(.L_1193 - .L_1192)
	.align		4
.L_1192:
        /*1aec*/ 	.word	index@(_ZN4vllm3moe10topkGatingILi1ELi1ELi4ELi2ELi32El13__nv_bfloat16LNS0_11ScoringFuncE1EEEvPKT5_PKbPfiPT4_PiiiibPKf)
        /*1af0*/ 	.word	0x00000000


	//----- nvinfo : EIATTR_MIN_STACK_SIZE
	.align		4
.L_1193:
        /*1af4*/ 	.byte	0x04, 0x12
        /*1af6*/ 	.short	(.L_1195 - .L_1194)
	.align		4
.L_1194:
        /*1af8*/ 	.word	index@(_ZN4vllm3moe10topkGatingILi18ELi576ELi4ELi4ELi32Ej13__nv_bfloat16LNS0_11ScoringFuncE1EEEvPKT5_PKbPfiPT4_PiiiibPKf)
        /*1afc*/ 	.word	0x00000000


	//----- nvinfo : EIATTR_MIN_STACK_SIZE
	.align		4
.L_1195:
        /*1b00*/ 	.byte	0x04, 0x12
        /*1b02*/ 	.short	(.L_1197 - .L_1196)
	.align		4
.L_1196:
        /*1b04*/ 	.word	index@(_ZN4vllm3moe10topkGatingILi14ELi448ELi4ELi4ELi32Ej13__nv_bfloat16LNS0_11ScoringFuncE1EEEvPKT5_PKbPfiPT4_PiiiibPKf)
        /*1b08*/ 	.word	0x00000000


	//----- nvinfo : EIATTR_MIN_STACK_SIZE
	.align		4
.L_1197:
        /*1b0c*/ 	.byte	0x04, 0x12
        /*1b0e*/ 	.short	(.L_1199 - .L_1198)
	.align		4
.L_1198:
        /*1b10*/ 	.word	index@(_ZN4vllm3moe10topkGatingILi12ELi384ELi4ELi4ELi32Ej13__nv_bfloat16LNS0_11ScoringFuncE1EEEvPKT5_PKbPfiPT4_PiiiibPKf)
        /*1b14*/ 	.word	0x00000000


	//----- nvinfo : EIATTR_MIN_STACK_SIZE
	.align		4
.L_1199:
        /*1b18*/ 	.byte	0x04, 0x12
        /*1b1a*/ 	.short	(.L_1201 - .L_1200)
	.align		4
.L_1200:
        /*1b1c*/ 	.word	index@(_ZN4vllm3moe10topkGatingILi10ELi320ELi4ELi4ELi32Ej13__nv_bfloat16LNS0_11ScoringFuncE1EEEvPKT5_PKbPfiPT4_PiiiibPKf)
        /*1b20*/ 	.word	0x00000000


	//----- nvinfo : EIATTR_MIN_STACK_SIZE
	.align		4
.L_1201:
        /*1b24*/ 	.byte	0x04, 0x12
        /*1b26*/ 	.short	(.L_1203 - .L_1202)
	.align		4
.L_1202:
        /*1b28*/ 	.word	index@(_ZN4vllm3moe10topkGatingILi6ELi192ELi4ELi4ELi32Ej13__nv_bfloat16LNS0_11ScoringFuncE1EEEvPKT5_PKbPfiPT4_PiiiibPKf)
        /*1b2c*/ 	.word	0x00000000


	//----- nvinfo : EIATTR_MIN_STACK_SIZE
	.align		4
.L_1203:
        /*1b30*/ 	.byte	0x04, 0x12
        /*1b32*/ 	.short	(.L_1205 - .L_1204)
	.align		4
.L_1204:
        /*1b34*/ 	.word	index@(_ZN4vllm3moe10topkGatingILi16ELi512ELi4ELi16ELi32Ej13__nv_bfloat16LNS0_11ScoringFuncE1EEEvPKT5_PKbPfiPT4_PiiiibPKf)
        /*1b38*/ 	.word	0x00000000


	//----- nvinfo : EIATTR_MIN_STACK_SIZE
	.align		4
.L_1205:
        /*1b3c*/ 	.byte	0x04, 0x12
        /*1b3e*/ 	.short	(.L_1207 - .L_1206)
	.align		4
.L_1206:
        /*1b40*/ 	.word	index@(_ZN4vllm3moe10topkGatingILi8ELi256ELi4ELi16ELi32Ej13__nv_bfloat16LNS0_11ScoringFuncE1EEEvPKT5_PKbPfiPT4_PiiiibPKf)
        /*1b44*/ 	.word	0x00000000


	//----- nvinfo : EIATTR_MIN_STACK_SIZE
	.align		4
.L_1207:
        /*1b48*/ 	.byte	0x04, 0x12
        /*1b4a*/ 	.short	(.L_1209 - .L_1208)
	.align		4
.L_1208:
        /*1b4c*/ 	.word	index@(_ZN4vllm3moe10topkGatingILi8ELi128ELi4ELi16ELi32Ej13__nv_bfloat16LNS0_11ScoringFuncE1EEEvPKT5_PKbPfiPT4_PiiiibPKf)
        /*1b50*/ 	.word	0x00000000


	//----- nvinfo : EIATTR_MIN_STACK_SIZE
	.align		4
.L_1209:
        /*1b54*/ 	.byte	0x04, 0x12
        /*1b56*/ 	.short	(.L_1211 - .L_1210)
	.align		4
.L_1210:
        /*1b58*/ 	.word	index@(_ZN4vllm3moe10topkGatingILi8ELi64ELi4ELi16ELi32Ej13__nv_bfloat16LNS0_11ScoringFuncE1EEEvPKT5_PKbPfiPT4_PiiiibPKf)
        /*1b5c*/ 	.word	0x00000000


	//----- nvinfo : EIATTR_MIN_STACK_SIZE
	.align		4
.L_1211:
        /*1b60*/ 	.byte	0x04, 0x12
        /*1b62*/ 	.short	(.L_1213 - .L_1212)
	.align		4
.L_1212:
        /*1b64*/ 	.word	index@(_ZN4vllm3moe10topkGatingILi8ELi32ELi4ELi16ELi32Ej13__nv_bfloat16LNS0_11ScoringFuncE1EEEvPKT5_PKbPfiPT4_PiiiibPKf)
        /*1b68*/ 	.word	0x00000000


	//----- nvinfo : EIATTR_MIN_STACK_SIZE
	.align		4
.L_1213:
        /*1b6c*/ 	.byte	0x04, 0x12
        /*1b6e*/ 	.short	(.L_1215 - .L_1214)
	.align		4
.L_1214:
        /*1b70*/ 	.word	index@(_ZN4vllm3moe10topkGatingILi8ELi16ELi4ELi16ELi32Ej13__nv_bfloat16LNS0_11ScoringFuncE1EEEvPKT5_PKbPfiPT4_PiiiibPKf)
        /*1b74*/ 	.word	0x00000000


	//----- nvinfo : EIATTR_MIN_STACK_SIZE
	.align		4
.L_1215:
        /*1b78*/ 	.byte	0x04, 0x12
        /*1b7a*/ 	.short	(.L_1217 - .L_1216)
	.align		4
.L_1216:
        /*1b7c*/ 	.word	index@(_ZN4vllm3moe10topkGatingILi8ELi8ELi4ELi16ELi32Ej13__nv_bfloat16LNS0_11ScoringFuncE1EEEvPKT5_PKbPfiPT4_PiiiibPKf)
        /*1b80*/ 	.word	0x00000000


	//----- nvinfo : EIATTR_MIN_STACK_SIZE
	.align		4
.L_1217:
        /*1b84*/ 	.byte	0x04, 0x12
        /*1b86*/ 	.short	(.L_1219 - .L_1218)
	.align		4
.L_1218:
        /*1b88*/ 	.word	index@(_ZN4vllm3moe10topkGatingILi4ELi4ELi4ELi8ELi32Ej13__nv_bfloat16LNS0_11ScoringFuncE1EEEvPKT5_PKbPfiPT4_PiiiibPKf)
        /*1b8c*/ 	.word	0x00000000


	//----- nvinfo : EIATTR_MIN_STACK_SIZE
	.align		4
.L_1219:
        /*1b90*/ 	.byte	0x04, 0x12
        /*1b92*/ 	.short	(.L_1221 - .L_1220)
	.align		4
.L_1220:
        /*1b94*/ 	.word	index@(_ZN4vllm3moe10topkGatingILi2ELi2ELi4ELi4ELi32Ej13__nv_bfloat16LNS0_11ScoringFuncE1EEEvPKT5_PKbPfiPT4_PiiiibPKf)
        /*1b98*/ 	.word	0x00000000


	//----- nvinfo : EIATTR_MIN_STACK_SIZE
	.align		4
.L_1221:
        /*1b9c*/ 	.byte	0x04, 0x12
        /*1b9e*/ 	.short	(.L_1223 - .L_1222)
	.align		4
.L_1222:
        /*1ba0*/ 	.word	index@(_ZN4vllm3moe10topkGatingILi1ELi1ELi4ELi2ELi32Ej13__nv_bfloat16LNS0_11ScoringFuncE1EEEvPKT5_PKbPfiPT4_PiiiibPKf)
        /*1ba4*/ 	.word	0x00000000


	//----- nvinfo : EIATTR_MIN_STACK_SIZE
	.align		4
.L_1223:
        /*1ba8*/ 	.byte	0x04, 0x12
        /*1baa*/ 	.short	(.L_1225 - .L_1224)
	.align		4
.L_1224:
        /*1bac*/ 	.word	index@(_ZN4vllm3moe10moeSigmoidILi256E13__nv_bfloat16EEvPKT0_PKbPfi)
        /*1bb0*/ 	.word	0x00000000


	//----- nvinfo : EIATTR_MIN_STACK_SIZE
	.align		4
.L_1225:
        /*1bb4*/ 	.byte	0x04, 0x12
        /*1bb6*/ 	.short	(.L_1227 - .L_1226)
	.align		4
.L_1226:
        /*1bb8*/ 	.word	index@(_ZN4vllm3moe10topkGatingILi18ELi576ELi4ELi4ELi32Ei13__nv_bfloat16LNS0_11ScoringFuncE1EEEvPKT5_PKbPfiPT4_PiiiibPKf)
        /*1bbc*/ 	.word	0x00000000


	//----- nvinfo : EIATTR_MIN_STACK_SIZE
	.align		4
.L_1227:
        /*1bc0*/ 	.byte	0x04, 0x12
        /*1bc2*/ 	.short	(.L_1229 - .L_1228)
	.align		4
.L_1228:
        /*1bc4*/ 	.word	index@(_ZN4vllm3moe10topkGatingILi14ELi448ELi4ELi4ELi32Ei13__nv_bfloat16LNS0_11ScoringFuncE1EEEvPKT5_PKbPfiPT4_PiiiibPKf)
        /*1bc8*/ 	.word	0x00000000


	//----- nvinfo : EIATTR_MIN_STACK_SIZE
	.align		4
.L_1229:
        /*1bcc*/ 	.byte	0x04, 0x12
        /*1bce*/ 	.short	(.L_1231 - .L_1230)
	.align		4
.L_1230:
        /*1bd0*/ 	.word	index@(_ZN4vllm3moe10topkGatingILi12ELi384ELi4ELi4ELi32Ei13__nv_bfloat16LNS0_11ScoringFuncE1EEEvPKT5_PKbPfiPT4_PiiiibPKf)
        /*1bd4*/ 	.word	0x00000000


	//----- nvinfo : EIATTR_MIN_STACK_SIZE
	.align		4
.L_1231:
        /*1bd8*/ 	.byte	0x04, 0x12
        /*1bda*/ 	.short	(.L_1233 - .L_1232)
	.align		4
.L_1232:
        /*1bdc*/ 	.word	index@(_ZN4vllm3moe10topkGatingILi10ELi320ELi4ELi4ELi32Ei13__nv_bfloat16LNS0_11ScoringFuncE1EEEvPKT5_PKbPfiPT4_PiiiibPKf)
        /*1be0*/ 	.word	0x00000000


	//----- nvinfo : EIATTR_MIN_STACK_SIZE
	.align		4
.L_1233:
        /*1be4*/ 	.byte	0x04, 0x12
        /*1be6*/ 	.short	(.L_1235 - .L_1234)
	.align		4
.L_1234:
        /*1be8*/ 	.word	index@(_ZN4vllm3moe10topkGatingILi6ELi192ELi4ELi4ELi32Ei13__nv_bfloat16LNS0_11ScoringFuncE1EEEvPKT5_PKbPfiPT4_PiiiibPKf)
        /*1bec*/ 	.word	0x00000000


	//----- nvinfo : EIATTR_MIN_STACK_SIZE
	.align		4
.L_1235:
        /*1bf0*/ 	.byte	0x04, 0x12
        /*1bf2*/ 	.short	(.L_1237 - .L_1236)
	.align		4
.L_1236:
        /*1bf4*/ 	.word	index@(_ZN4vllm3moe10topkGatingILi16ELi512ELi4ELi16ELi32Ei13__nv_bfloat16LNS0_11ScoringFuncE1EEEvPKT5_PKbPfiPT4_PiiiibPKf)
        /*1bf8*/ 	.word	0x00000000


	//----- nvinfo : EIATTR_MIN_STACK_SIZE
	.align		4
.L_1237:
        /*1bfc*/ 	.byte	0x04, 0x12
        /*1bfe*/ 	.short	(.L_1239 - .L_1238)
	.align		4
.L_1238:
        /*1c00*/ 	.word	index@(_ZN4vllm3moe10topkGatingILi8ELi256ELi4ELi16ELi32Ei13__nv_bfloat16LNS0_11ScoringFuncE1EEEvPKT5_PKbPfiPT4_PiiiibPKf)
        /*1c04*/ 	.word	0x00000000


	//----- nvinfo : EIATTR_MIN_STACK_SIZE
	.align		4
.L_1239:
        /*1c08*/ 	.byte	0x04, 0x12
        /*1c0a*/ 	.short	(.L_1241 - .L_1240)
	.align		4
.L_1240:
        /*1c0c*/ 	.word	index@(_ZN4vllm3moe10topkGatingILi8ELi128ELi4ELi16ELi32Ei13__nv_bfloat16LNS0_11ScoringFuncE1EEEvPKT5_PKbPfiPT4_PiiiibPKf)
        /*1c10*/ 	.word	0x00000000


	//----- nvinfo : EIATTR_MIN_STACK_SIZE
	.align		4
.L_1241:
        /*1c14*/ 	.byte	0x04, 0x12
        /*1c16*/ 	.short	(.L_1243 - .L_1242)
	.align		4
.L_1242:
        /*1c18*/ 	.word	index@(_ZN4vllm3moe10topkGatingILi8ELi64ELi4ELi16ELi32Ei13__nv_bfloat16LNS0_11ScoringFuncE1EEEvPKT5_PKbPfiPT4_PiiiibPKf)
        /*1c1c*/ 	.word	0x00000000


	//----- nvinfo : EIATTR_MIN_STACK_SIZE
	.align		4
.L_1243:
        /*1c20*/ 	.byte	0x04, 0x12
        /*1c22*/ 	.short	(.L_1245 - .L_1244)
	.align		4
.L_1244:
        /*1c24*/ 	.word	index@(_ZN4vllm3moe10topkGatingILi8ELi32ELi4ELi16ELi32Ei13__nv_bfloat16LNS0_11ScoringFuncE1EEEvPKT5_PKbPfiPT4_PiiiibPKf)
        /*1c28*/ 	.word	0x00000000


	//----- nvinfo : EIATTR_MIN_STACK_SIZE
	.align		4
.L_1245:
        /*1c2c*/ 	.byte	0x04, 0x12
        /*1c2e*/ 	.short	(.L_1247 - .L_1246)
	.align		4
.L_1246:
        /*1c30*/ 	.word	index@(_ZN4vllm3moe10topkGatingILi8ELi16ELi4ELi16ELi32Ei13__nv_bfloat16LNS0_11ScoringFuncE1EEEvPKT5_PKbPfiPT4_PiiiibPKf)
        /*1c34*/ 	.word	0x00000000


	//----- nvinfo : EIATTR_MIN_STACK_SIZE
	.align		4
.L_1247:
        /*1c38*/ 	.byte	0x04, 0x12
        /*1c3a*/ 	.short	(.L_1249 - .L_1248)
	.align		4
.L_1248:
        /*1c3c*/ 	.word	index@(_ZN4vllm3moe10topkGatingILi8ELi8ELi4ELi16ELi32Ei13__nv_bfloat16LNS0_11ScoringFuncE1EEEvPKT5_PKbPfiPT4_PiiiibPKf)
        /*1c40*/ 	.word	0x00000000


	//----- nvinfo : EIATTR_MIN_STACK_SIZE
	.align		4
.L_1249:
        /*1c44*/ 	.byte	0x04, 0x12
        /*1c46*/ 	.short	(.L_1251 - .L_1250)
	.align		4
.L_1250:
        /*1c48*/ 	.word	index@(_ZN4vllm3moe10topkGatingILi4ELi4ELi4ELi8ELi32Ei13__nv_bfloat16LNS0_11ScoringFuncE1EEEvPKT5_PKbPfiPT4_PiiiibPKf)
        /*1c4c*/ 	.word	0x00000000


	//----- nvinfo : EIATTR_MIN_STACK_SIZE
	.align		4
.L_1251:
        /*1c50*/ 	.byte	0x04, 0x12
        /*1c52*/ 	.short	(.L_1253 - .L_1252)
	.align		4
.L_1252:
        /*1c54*/ 	.word	index@(_ZN4vllm3moe10topkGatingILi2ELi2ELi4ELi4ELi32Ei13__nv_bfloat16LNS0_11ScoringFuncE1EEEvPKT5_PKbPfiPT4_PiiiibPKf)
        /*1c58*/ 	.word	0x00000000


	//----- nvinfo : EIATTR_MIN_STACK_SIZE
	.align		4
.L_1253:
        /*1c5c*/ 	.byte	0x04, 0x12
        /*1c5e*/ 	.short	(.L_1255 - .L_1254)
	.align		4
.L_1254:
        /*1c60*/ 	.word	index@(_ZN4vllm3moe10topkGatingILi1ELi1ELi4ELi2ELi32Ei13__nv_bfloat16LNS0_11ScoringFuncE1EEEvPKT5_PKbPfiPT4_PiiiibPKf)
        /*1c64*/ 	.word	0x00000000


	//----- nvinfo : EIATTR_MIN_STACK_SIZE
	.align		4
.L_1255:
        /*1c68*/ 	.byte	0x04, 0x12
        /*1c6a*/ 	.short	(.L_1257 - .L_1256)
	.align		4
.L_1256:
        /*1c6c*/ 	.word	index@(_ZN4vllm3moe10topkGatingILi18ELi576ELi4ELi4ELi32El6__halfLNS0_11ScoringFuncE1EEEvPKT5_PKbPfiPT4_PiiiibPKf)
        /*1c70*/ 	.word	0x00000000


	//----- nvinfo : EIATTR_MIN_STACK_SIZE
	.align		4
.L_1257:
        /*1c74*/ 	.byte	0x04, 0x12
        /*1c76*/ 	.short	(.L_1259 - .L_1258)
	.align		4
.L_1258:
        /*1c78*/ 	.word	index@(_ZN4vllm3moe10topkGatingILi14ELi448ELi4ELi4ELi32El6__halfLNS0_11ScoringFuncE1EEEvPKT5_PKbPfiPT4_PiiiibPKf)
        /*1c7c*/ 	.word	0x00000000


	//----- nvinfo : EIATTR_MIN_STACK_SIZE
	.align		4
.L_1259:
        /*1c80*/ 	.byte	0x04, 0x12
        /*1c82*/ 	.short	(.L_1261 - .L_1260)
	.align		4
.L_1260:
        /*1c84*/ 	.word	index@(_ZN4vllm3moe10topkGatingILi12ELi384ELi4ELi4ELi32El6__halfLNS0_11ScoringFuncE1EEEvPKT5_PKbPfiPT4_PiiiibPKf)
        /*1c88*/ 	.word	0x00000000


	//----- nvinfo : EIATTR_MIN_STACK_SIZE
	.align		4
.L_1261:
        /*1c8c*/ 	.byte	0x04, 0x12
        /*1c8e*/ 	.short	(.L_1263 - .L_1262)
	.align		4
.L_1262:
        /*1c90*/ 	.word	index@(_ZN4vllm3moe10topkGatingILi10ELi320ELi4ELi4ELi32El6__halfLNS0_11ScoringFuncE1EEEvPKT5_PKbPfiPT4_PiiiibPKf)
        /*1c94*/ 	.word	0x00000000


	//----- nvinfo : EIATTR_MIN_STACK_SIZE
	.align		4
.L_1263:
        /*1c98*/ 	.byte	0x04, 0x12
        /*1c9a*/ 	.short	(.L_1265 - .L_1264)
	.align		4
.L_1264:
        /*1c9c*/ 	.word	index@(_ZN4vllm3moe10topkGatingILi6ELi192ELi4ELi4ELi32El6__halfLNS0_11ScoringFuncE1EEEvPKT5_PKbPfiPT4_PiiiibPKf)
        /*1ca0*/ 	.word	0x00000000


	//----- nvinfo : EIATTR_MIN_STACK_SIZE
	.align		4
.L_1265:
        /*1ca4*/ 	.byte	0x04, 0x12
        /*1ca6*/ 	.short	(.L_1267 - .L_1266)
	.align		4
.L_1266:
        /*1ca8*/ 	.word	index@(_ZN4vllm3moe10topkGatingILi16ELi512ELi4ELi16ELi32El6__halfLNS0_11ScoringFuncE1EEEvPKT5_PKbPfiPT4_PiiiibPKf)
        /*1cac*/ 	.word	0x00000000


	//----- nvinfo : EIATTR_MIN_STACK_SIZE
	.align		4
.L_1267:
        /*1cb0*/ 	.byte	0x04, 0x12
        /*1cb2*/ 	.short	(.L_1269 - .L_1268)
	.align		4
.L_1268:
        /*1cb4*/ 	.word	index@(_ZN4vllm3moe10topkGatingILi8ELi256ELi4ELi16ELi32El6__halfLNS0_11ScoringFuncE1EEEvPKT5_PKbPfiPT4_PiiiibPKf)
        /*1cb8*/ 	.word	0x00000000


	//----- nvinfo : EIATTR_MIN_STACK_SIZE
	.align		4
.L_1269:
        /*1cbc*/ 	.byte	0x04, 0x12
        /*1cbe*/ 	.short	(.L_1271 - .L_1270)
	.align		4
.L_1270:
        /*1cc0*/ 	.word	index@(_ZN4vllm3moe10topkGatingILi8ELi128ELi4ELi16ELi32El6__halfLNS0_11ScoringFuncE1EEEvPKT5_PKbPfiPT4_PiiiibPKf)
        /*1cc4*/ 	.word	0x00000000


	//----- nvinfo : EIATTR_MIN_STACK_SIZE
	.align		4
.L_1271:
        /*1cc8*/ 	.byte	0x04, 0x12
        /*1cca*/ 	.short	(.L_1273 - .L_1272)
	.align		4
.L_1272:
        /*1ccc*/ 	.word	index@(_ZN4vllm3moe10topkGatingILi8ELi64ELi4ELi16ELi32El6__halfLNS0_11ScoringFuncE1EEEvPKT5_PKbPfiPT4_PiiiibPKf)
        /*1cd0*/ 	.word	0x00000000


	//----- nvinfo : EIATTR_MIN_STACK_SIZE
	.align		4
.L_1273:
        /*1cd4*/ 	.byte	0x04, 0x12
        /*1cd6*/ 	.short	(.L_1275 - .L_1274)
	.align		4
.L_1274:
        /*1cd8*/ 	.word	index@(_ZN4vllm3moe10topkGatingILi8ELi32ELi4ELi16ELi32El6__halfLNS0_11ScoringFuncE1EEEvPKT5_PKbPfiPT4_PiiiibPKf)
        /*1cdc*/ 	.word	0x00000000


	//----- nvinfo : EIATTR_MIN_STACK_SIZE
	.align		4
.L_1275:
        /*1ce0*/ 	.byte	0x04, 0x12
        /*1ce2*/ 	.short	(.L_1277 - .L_1276)
	.align		4
.L_1276:
        /*1ce4*/ 	.word	index@(_ZN4vllm3moe10topkGatingILi8ELi16ELi4ELi16ELi32El6__halfLNS0_11ScoringFuncE1EEEvPKT5_PKbPfiPT4_PiiiibPKf)
        /*1ce8*/ 	.word	0x00000000


	//----- nvinfo : EIATTR_MIN_STACK_SIZE
	.align		4
.L_1277:
        /*1cec*/ 	.byte	0x04, 0x12
        /*1cee*/ 	.short	(.L_1279 - .L_1278)
	.align		4
.L_1278:
        /*1cf0*/ 	.word	index@(_ZN4vllm3moe10topkGatingILi8ELi8ELi4ELi16ELi32El6__halfLNS0_11ScoringFuncE1EEEvPKT5_PKbPfiPT4_PiiiibPKf)
        /*1cf4*/ 	.word	0x00000000


	//----- nvinfo : EIATTR_MIN_STACK_SIZE
	.align		4
.L_1279:
        /*1cf8*/ 	.byte	0x04, 0x12
        /*1cfa*/ 	.short	(.L_1281 - .L_1280)
	.align		4
.L_1280:
        /*1cfc*/ 	.word	index@(_ZN4vllm3moe10topkGatingILi4ELi4ELi4ELi8ELi32El6__halfLNS0_11ScoringFuncE1EEEvPKT5_PKbPfiPT4_PiiiibPKf)
        /*1d00*/ 	.word	0x00000000


	//----- nvinfo : EIATTR_MIN_STACK_SIZE
	.align		4
.L_1281:
        /*1d04*/ 	.byte	0x04, 0x12
        /*1d06*/ 	.short	(.L_1283 - .L_1282)
	.align		4
.L_1282:
        /*1d08*/ 	.word	index@(_ZN4vllm3moe10topkGatingILi2ELi2ELi4ELi4ELi32El6__halfLNS0_11ScoringFuncE1EEEvPKT5_PKbPfiPT4_PiiiibPKf)
        /*1d0c*/ 	.word	0x00000000


	//----- nvinfo : EIATTR_MIN_STACK_SIZE
	.align		4
.L_1283:
        /*1d10*/ 	.byte	0x04, 0x12
        /*1d12*/ 	.short	(.L_1285 - .L_1284)
	.align		4
.L_1284:
        /*1d14*/ 	.word	index@(_ZN4vllm3moe10topkGatingILi1ELi1ELi4ELi2ELi32El6__halfLNS0_11ScoringFuncE1EEEvPKT5_PKbPfiPT4_PiiiibPKf)
        /*1d18*/ 	.word	0x00000000


	//----- nvinfo : EIATTR_MIN_STACK_SIZE
	.align		4
.L_1285:
        /*1d1c*/ 	.byte	0x04, 0x12
        /*1d1e*/ 	.short	(.L_1287 - .L_1286)
	.align		4
.L_1286:
        /*1d20*/ 	.word	index@(_ZN4vllm3moe10topkGatingILi18ELi576ELi4ELi4ELi32Ej6__halfLNS0_11ScoringFuncE1EEEvPKT5_PKbPfiPT4_PiiiibPKf)
        /*1d24*/ 	.word	0x00000000


	//----- nvinfo : EIATTR_MIN_STACK_SIZE
	.align		4
.L_1287:
        /*1d28*/ 	.byte	0x04, 0x12
        /*1d2a*/ 	.short	(.L_1289 - .L_1288)
	.align		4
.L_1288:
        /*1d2c*/ 	.word	index@(_ZN4vllm3moe10topkGatingILi14ELi448ELi4ELi4ELi32Ej6__halfLNS0_11ScoringFuncE1EEEvPKT5_PKbPfiPT4_PiiiibPKf)
        /*1d30*/ 	.word	0x00000000


	//----- nvinfo : EIATTR_MIN_STACK_SIZE
	.align		4
.L_1289:
        /*1d34*/ 	.byte	0x04, 0x12
        /*1d36*/ 	.short	(.L_1291 - .L_1290)
	.align		4
.L_1290:
        /*1d38*/ 	.word	index@(_ZN4vllm3moe10topkGatingILi12ELi384ELi4ELi4ELi32Ej6__halfLNS0_11ScoringFuncE1EEEvPKT5_PKbPfiPT4_PiiiibPKf)
        /*1d3c*/ 	.word	0x00000000


	//----- nvinfo : EIATTR_MIN_STACK_SIZE
	.align		4
.L_1291:
        /*1d40*/ 	.byte	0x04, 0x12
        /*1d42*/ 	.short	(.L_1293 - .L_1292)
	.align		4
.L_1292:
        /*1d44*/ 	.word	index@(_ZN4vllm3moe10topkGatingILi10ELi320ELi4ELi4ELi32Ej6__halfLNS0_11ScoringFuncE1EEEvPKT5_PKbPfiPT4_PiiiibPKf)
        /*1d48*/ 	.word	0x00000000


	//----- nvinfo : EIATTR_MIN_STACK_SIZE
	.align		4
.L_1293:
        /*1d4c*/ 	.byte	0x04, 0x12
        /*1d4e*/ 	.short	(.L_1295 - .L_1294)
	.align		4
.L_1294:
        /*1d50*/ 	.word	index@(_ZN4vllm3moe10topkGatingILi6ELi192ELi4ELi4ELi32Ej6__halfLNS0_11ScoringFuncE1EEEvPKT5_PKbPfiPT4_PiiiibPKf)
        /*1d54*/ 	.word	0x00000000


	//----- nvinfo : EIATTR_MIN_STACK_SIZE
	.align		4
.L_1295:
        /*1d58*/ 	.byte	0x04, 0x12
        /*1d5a*/ 	.short	(.L_1297 - .L_1296)
	.align		4
.L_1296:
        /*1d5c*/ 	.word	index@(_ZN4vllm3moe10topkGatingILi16ELi512ELi4ELi16ELi32Ej6__halfLNS0_11ScoringFuncE1EEEvPKT5_PKbPfiPT4_PiiiibPKf)
        /*1d60*/ 	.word	0x00000000


	//----- nvinfo : EIATTR_MIN_STACK_SIZE
	.align		4
.L_1297:
        /*1d64*/ 	.byte	0x04, 0x12
        /*1d66*/ 	.short	(.L_1299 - .L_1298)
	.align		4
.L_1298:
        /*1d68*/ 	.word	index@(_ZN4vllm3moe10topkGatingILi8ELi256ELi4ELi16ELi32Ej6__halfLNS0_11ScoringFuncE1EEEvPKT5_PKbPfiPT4_PiiiibPKf)
        /*1d6c*/ 	.word	0x00000000


	//----- nvinfo : EIATTR_MIN_STACK_SIZE
	.align		4
.L_1299:
        /*1d70*/ 	.byte	0x04, 0x12
        /*1d72*/ 	.short	(.L_1301 - .L_1300)
	.align		4
.L_1300:
        /*1d74*/ 	.word	index@(_ZN4vllm3moe10topkGatingILi8ELi128ELi4ELi16ELi32Ej6__halfLNS0_11ScoringFuncE1EEEvPKT5_PKbPfiPT4_PiiiibPKf)
        /*1d78*/ 	.word	0x00000000


	//----- nvinfo : EIATTR_MIN_STACK_SIZE
	.align		4
.L_1301:
        /*1d7c*/ 	.byte	0x04, 0x12
        /*1d7e*/ 	.short	(.L_1303 - .L_1302)
	.align		4
.L_1302:
        /*1d80*/ 	.word	index@(_ZN4vllm3moe10topkGatingILi8ELi64ELi4ELi16ELi32Ej6__halfLNS0_11ScoringFuncE1EEEvPKT5_PKbPfiPT4_PiiiibPKf)
        /*1d84*/ 	.word	0x00000000


	//----- nvinfo : EIATTR_MIN_STACK_SIZE
	.align		4
.L_1303:
        /*1d88*/ 	.byte	0x04, 0x12
        /*1d8a*/ 	.short	(.L_1305 - .L_1304)
	.align		4
.L_1304:
        /*1d8c*/ 	.word	index@(_ZN4vllm3moe10topkGatingILi8ELi32ELi4ELi16ELi32Ej6__halfLNS0_11ScoringFuncE1EEEvPKT5_PKbPfiPT4_PiiiibPKf)
        /*1d90*/ 	.word	0x00000000


	//----- nvinfo : EIATTR_MIN_STACK_SIZE
	.align		4
.L_1305:
        /*1d94*/ 	.byte	0x04, 0x12
        /*1d96*/ 	.short	(.L_1307 - .L_1306)
	.align		4
.L_1306:
        /*1d98*/ 	.word	index@(_ZN4vllm3moe10topkGatingILi8ELi16ELi4ELi16ELi32Ej6__halfLNS0_11ScoringFuncE1EEEvPKT5_PKbPfiPT4_PiiiibPKf)
        /*1d9c*/ 	.word	0x00000000


	//----- nvinfo : EIATTR_MIN_STACK_SIZE
	.align		4
.L_1307:
        /*1da0*/ 	.byte	0x04, 0x12
        /*1da2*/ 	.short	(.L_1309 - .L_1308)
	.align		4
.L_1308:
        /*1da4*/ 	.word	index@(_ZN4vllm3moe10topkGatingILi8ELi8ELi4ELi16ELi32Ej6__halfLNS0_11ScoringFuncE1EEEvPKT5_PKbPfiPT4_PiiiibPKf)
        /*1da8*/ 	.word	0x00000000


	//----- nvinfo : EIATTR_MIN_STACK_SIZE
	.align		4
.L_1309:
        /*1dac*/ 	.byte	0x04, 0x12
        /*1dae*/ 	.short	(.L_1311 - .L_1310)
	.align		4
.L_1310:
        /*1db0*/ 	.word	index@(_ZN4vllm3moe10topkGatingILi4ELi4ELi4ELi8ELi32Ej6__halfLNS0_11ScoringFuncE1EEEvPKT5_PKbPfiPT4_PiiiibPKf)
        /*1db4*/ 	.word	0x00000000


	//----- nvinfo : EIATTR_MIN_STACK_SIZE
	.align		4
.L_1311:
        /*1db8*/ 	.byte	0x04, 0x12
        /*1dba*/ 	.short	(.L_1313 - .L_1312)
	.align		4
.L_1312:
        /*1dbc*/ 	.word	index@(_ZN4vllm3moe10topkGatingILi2ELi2ELi4ELi4ELi32Ej6__halfLNS0_11ScoringFuncE1EEEvPKT5_PKbPfiPT4_PiiiibPKf)
        /*1dc0*/ 	.word	0x00000000


	//----- nvinfo : EIATTR_MIN_STACK_SIZE
	.align		4
.L_1313:
        /*1dc4*/ 	.byte	0x04, 0x12
        /*1dc6*/ 	.short	(.L_1315 - .L_1314)
	.align		4
.L_1314:
        /*1dc8*/ 	.word	index@(_ZN4vllm3moe10topkGatingILi1ELi1ELi4ELi2ELi32Ej6__halfLNS0_11ScoringFuncE1EEEvPKT5_PKbPfiPT4_PiiiibPKf)
        /*1dcc*/ 	.word	0x00000000


	//----- nvinfo : EIATTR_MIN_STACK_SIZE
	.align		4
.L_1315:
        /*1dd0*/ 	.byte	0x04, 0x12
        /*1dd2*/ 	.short	(.L_1317 - .L_1316)
	.align		4
.L_1316:
        /*1dd4*/ 	.word	index@(_ZN4vllm3moe10moeSigmoidILi256E6__halfEEvPKT0_PKbPfi)
        /*1dd8*/ 	.word	0x00000000


	//----- nvinfo : EIATTR_MIN_STACK_SIZE
	.align		4
.L_1317:
        /*1ddc*/ 	.byte	0x04, 0x12
        /*1dde*/ 	.short	(.L_1319 - .L_1318)
	.align		4
.L_1318:
        /*1de0*/ 	.word	index@(_ZN4vllm3moe10topkGatingILi18ELi576ELi4ELi4ELi32Ei6__halfLNS0_11ScoringFuncE1EEEvPKT5_PKbPfiPT4_PiiiibPKf)
        /*1de4*/ 	.word	0x00000000


	//----- nvinfo : EIATTR_MIN_STACK_SIZE
	.align		4
.L_1319:
        /*1de8*/ 	.byte	0x04, 0x12
        /*1dea*/ 	.short	(.L_1321 - .L_1320)
	.align		4
.L_1320:
        /*1dec*/ 	.word	index@(_ZN4vllm3moe10topkGatingILi14ELi448ELi4ELi4ELi32Ei6__halfLNS0_11ScoringFuncE1EEEvPKT5_PKbPfiPT4_PiiiibPKf)
        /*1df0*/ 	.word	0x00000000


	//----- nvinfo : EIATTR_MIN_STACK_SIZE
	.align		4
.L_1321:
        /*1df4*/ 	.byte	0x04, 0x12
        /*1df6*/ 	.short	(.L_1323 - .L_1322)
	.align		4
.L_1322:
        /*1df8*/ 	.word	index@(_ZN4vllm3moe10topkGatingILi12ELi384ELi4ELi4ELi32Ei6__halfLNS0_11ScoringFuncE1EEEvPKT5_PKbPfiPT4_PiiiibPKf)
        /*1dfc*/ 	.word	0x00000000


	//----- nvinfo : EIATTR_MIN_STACK_SIZE
	.align		4
.L_1323:
        /*1e00*/ 	.byte	0x04, 0x12
        /*1e02*/ 	.short	(.L_1325 - .L_1324)
	.align		4
.L_1324:
        /*1e04*/ 	.word	index@(_ZN4vllm3moe10topkGatingILi10ELi320ELi4ELi4ELi32Ei6__halfLNS0_11ScoringFuncE1EEEvPKT5_PKbPfiPT4_PiiiibPKf)
        /*1e08*/ 	.word	0x00000000


	//----- nvinfo : EIATTR_MIN_STACK_SIZE
	.align		4
.L_1325:
        /*1e0c*/ 	.byte	0x04, 0x12
        /*1e0e*/ 	.short	(.L_1327 - .L_1326)
	.align		4
.L_1326:
        /*1e10*/ 	.word	index@(_ZN4vllm3moe10topkGatingILi6ELi192ELi4ELi4ELi32Ei6__halfLNS0_11ScoringFuncE1EEEvPKT5_PKbPfiPT4_PiiiibPKf)
        /*1e14*/ 	.word	0x00000000


	//----- nvinfo : EIATTR_MIN_STACK_SIZE
	.align		4
.L_1327:
        /*1e18*/ 	.byte	0x04, 0x12
        /*1e1a*/ 	.short	(.L_1329 - .L_1328)
	.align		4
.L_1328:
        /*1e1c*/ 	.word	index@(_ZN4vllm3moe10topkGatingILi16ELi512ELi4ELi16ELi32Ei6__halfLNS0_11ScoringFuncE1EEEvPKT5_PKbPfiPT4_PiiiibPKf)
        /*1e20*/ 	.word	0x00000000


	//----- nvinfo : EIATTR_MIN_STACK_SIZE
	.align		4
.L_1329:
        /*1e24*/ 	.byte	0x04, 0x12
        /*1e26*/ 	.short	(.L_1331 - .L_1330)
	.align		4
.L_1330:
        /*1e28*/ 	.word	index@(_ZN4vllm3moe10topkGatingILi8ELi256ELi4ELi16ELi32Ei6__halfLNS0_11ScoringFuncE1EEEvPKT5_PKbPfiPT4_PiiiibPKf)
        /*1e2c*/ 	.word	0x00000000


	//----- nvinfo : EIATTR_MIN_STACK_SIZE
	.align		4
.L_1331:
        /*1e30*/ 	.byte	0x04, 0x12
        /*1e32*/ 	.short	(.L_1333 - .L_1332)
	.align		4
.L_1332:
        /*1e34*/ 	.word	index@(_ZN4vllm3moe10topkGatingILi8ELi128ELi4ELi16ELi32Ei6__halfLNS0_11ScoringFuncE1EEEvPKT5_PKbPfiPT4_PiiiibPKf)
        /*1e38*/ 	.word	0x00000000


	//----- nvinfo : EIATTR_MIN_STACK_SIZE
	.align		4
.L_1333:
        /*1e3c*/ 	.byte	0x04, 0x12
        /*1e3e*/ 	.short	(.L_1335 - .L_1334)
	.align		4
.L_1334:
        /*1e40*/ 	.word	index@(_ZN4vllm3moe10topkGatingILi8ELi64ELi4ELi16ELi32Ei6__halfLNS0_11ScoringFuncE1EEEvPKT5_PKbPfiPT4_PiiiibPKf)
        /*1e44*/ 	.word	0x00000000


	//----- nvinfo : EIATTR_MIN_STACK_SIZE
	.align		4
.L_1335:
        /*1e48*/ 	.byte	0x04, 0x12
        /*1e4a*/ 	.short	(.L_1337 - .L_1336)
	.align		4
.L_1336:
        /*1e4c*/ 	.word	index@(_ZN4vllm3moe10topkGatingILi8ELi32ELi4ELi16ELi32Ei6__halfLNS0_11ScoringFuncE1EEEvPKT5_PKbPfiPT4_PiiiibPKf)
        /*1e50*/ 	.word	0x00000000


	//----- nvinfo : EIATTR_MIN_STACK_SIZE
	.align		4
.L_1337:
        /*1e54*/ 	.byte	0x04, 0x12
        /*1e56*/ 	.short	(.L_1339 - .L_1338)
	.align		4
.L_1338:
        /*1e58*/ 	.word	index@(_ZN4vllm3moe10topkGatingILi8ELi16ELi4ELi16ELi32Ei6__halfLNS0_11ScoringFuncE1EEEvPKT5_PKbPfiPT4_PiiiibPKf)
        /*1e5c*/ 	.word	0x00000000


	//----- nvinfo : EIATTR_MIN_STACK_SIZE
	.align		4
.L_1339:
        /*1e60*/ 	.byte	0x04, 0x12
        /*1e62*/ 	.short	(.L_1341 - .L_1340)
	.align		4
.L_1340:
        /*1e64*/ 	.word	index@(_ZN4vllm3moe10topkGatingILi8ELi8ELi4ELi16ELi32Ei6__halfLNS0_11ScoringFuncE1EEEvPKT5_PKbPfiPT4_PiiiibPKf)
        /*1e68*/ 	.word	0x00000000


	//----- nvinfo : EIATTR_MIN_STACK_SIZE
	.align		4
.L_1341:
        /*1e6c*/ 	.byte	0x04, 0x12
        /*1e6e*/ 	.short	(.L_1343 - .L_1342)
	.align		4
.L_1342:
        /*1e70*/ 	.word	index@(_ZN4vllm3moe10topkGatingILi4ELi4ELi4ELi8ELi32Ei6__halfLNS0_11ScoringFuncE1EEEvPKT5_PKbPfiPT4_PiiiibPKf)
        /*1e74*/ 	.word	0x00000000


	//----- nvinfo : EIATTR_MIN_STACK_SIZE
	.align		4
.L_1343:
        /*1e78*/ 	.byte	0x04, 0x12
        /*1e7a*/ 	.short	(.L_1345 - .L_1344)
	.align		4
.L_1344:
        /*1e7c*/ 	.word	index@(_ZN4vllm3moe10topkGatingILi2ELi2ELi4ELi4ELi32Ei6__halfLNS0_11ScoringFuncE1EEEvPKT5_PKbPfiPT4_PiiiibPKf)
        /*1e80*/ 	.word	0x00000000


	//----- nvinfo : EIATTR_MIN_STACK_SIZE
	.align		4
.L_1345:
        /*1e84*/ 	.byte	0x04, 0x12
        /*1e86*/ 	.short	(.L_1347 - .L_1346)
	.align		4
.L_1346:
        /*1e88*/ 	.word	index@(_ZN4vllm3moe10topkGatingILi1ELi1ELi4ELi2ELi32Ei6__halfLNS0_11ScoringFuncE1EEEvPKT5_PKbPfiPT4_PiiiibPKf)
        /*1e8c*/ 	.word	0x00000000


	//----- nvinfo : EIATTR_MIN_STACK_SIZE
	.align		4
.L_1347:
        /*1e90*/ 	.byte	0x04, 0x12
        /*1e92*/ 	.short	(.L_1349 - .L_1348)
	.align		4
.L_1348:
        /*1e94*/ 	.word	index@(_ZN4vllm3moe10topkGatingILi18ELi576ELi4ELi8ELi32ElfLNS0_11ScoringFuncE1EEEvPKT5_PKbPfiPT4_PiiiibPKf)
        /*1e98*/ 	.word	0x00000000


	//----- nvinfo : EIATTR_MIN_STACK_SIZE
	.align		4
.L_1349:
        /*1e9c*/ 	.byte	0x04, 0x12
        /*1e9e*/ 	.short	(.L_1351 - .L_1350)
	.align		4
.L_1350:
        /*1ea0*/ 	.word	index@(_ZN4vllm3moe10topkGatingILi14ELi448ELi4ELi8ELi32ElfLNS0_11ScoringFuncE1EEEvPKT5_PKbPfiPT4_PiiiibPKf)
        /*1ea4*/ 	.word	0x00000000


	//----- nvinfo : EIATTR_MIN_STACK_SIZE
	.align		4
.L_1351:
        /*1ea8*/ 	.byte	0x04, 0x12
        /*1eaa*/ 	.short	(.L_1353 - .L_1352)
	.align		4
.L_1352:
        /*1eac*/ 	.word	index@(_ZN4vllm3moe10topkGatingILi12ELi384ELi4ELi8ELi32ElfLNS0_11ScoringFuncE1EEEvPKT5_PKbPfiPT4_PiiiibPKf)
        /*1eb0*/ 	.word	0x00000000


	//----- nvinfo : EIATTR_MIN_STACK_SIZE
	.align		4
.L_1353:
        /*1eb4*/ 	.byte	0x04, 0x12
        /*1eb6*/ 	.short	(.L_1355 - .L_1354)
	.align		4
.L_1354:
        /*1eb8*/ 	.word	index@(_ZN4vllm3moe10topkGatingILi10ELi320ELi4ELi8ELi32ElfLNS0_11ScoringFuncE1EEEvPKT5_PKbPfiPT4_PiiiibPKf)
        /*1ebc*/ 	.word	0x00000000


	//----- nvinfo : EIATTR_MIN_STACK_SIZE
	.align		4
.L_1355:
        /*1ec0*/ 	.byte	0x04, 0x12
        /*1ec2*/ 	.short	(.L_1357 - .L_1356)
	.align		4
.L_1356:
        /*1ec4*/ 	.word	index@(_ZN4vllm3moe10topkGatingILi6ELi192ELi4ELi8ELi32ElfLNS0_11ScoringFuncE1EEEvPKT5_PKbPfiPT4_PiiiibPKf)
        /*1ec8*/ 	.word	0x00000000


	//----- nvinfo : EIATTR_MIN_STACK_SIZE
	.align		4
.L_1357:
        /*1ecc*/ 	.byte	0x04, 0x12
        /*1ece*/ 	.short	(.L_1359 - .L_1358)
	.align		4
.L_1358:
        /*1ed0*/ 	.word	index@(_ZN4vllm3moe10topkGatingILi16ELi512ELi4ELi16ELi32ElfLNS0_11ScoringFuncE1EEEvPKT5_PKbPfiPT4_PiiiibPKf)
        /*1ed4*/ 	.word	0x00000000


	//----- nvinfo : EIATTR_MIN_STACK_SIZE
	.align		4
.L_1359:
        /*1ed8*/ 	.byte	0x04, 0x12
        /*1eda*/ 	.short	(.L_1361 - .L_1360)
	.align		4
.L_1360:
        /*1edc*/ 	.word	index@(_ZN4vllm3moe10topkGatingILi8ELi256ELi4ELi16ELi32ElfLNS0_11ScoringFuncE1EEEvPKT5_PKbPfiPT4_PiiiibPKf)
        /*1ee0*/ 	.word	0x00000000


	//----- nvinfo : EIATTR_MIN_STACK_SIZE
	.align		4
.L_1361:
        /*1ee4*/ 	.byte	0x04, 0x12
        /*1ee6*/ 	.short	(.L_1363 - .L_1362)
	.align		4
.L_1362:
        /*1ee8*/ 	.word	index@(_ZN4vllm3moe10topkGatingILi4ELi128ELi4ELi16ELi32ElfLNS0_11ScoringFuncE1EEEvPKT5_PKbPfiPT4_PiiiibPKf)
        /*1eec*/ 	.word	0x00000000


	//----- nvinfo : EIATTR_MIN_STACK_SIZE
	.align		4
.L_1363:
        /*1ef0*/ 	.byte	0x04, 0x12
        /*1ef2*/ 	.short	(.L_1365 - .L_1364)
	.align		4
.L_1364:
        /*1ef4*/ 	.word	index@(_ZN4vllm3moe10topkGatingILi4ELi64ELi4ELi16ELi32ElfLNS0_11ScoringFuncE1EEEvPKT5_PKbPfiPT4_PiiiibPKf)
        /*1ef8*/ 	.word	0x00000000


	//----- nvinfo : EIATTR_MIN_STACK_SIZE
	.align		4
.L_1365:
        /*1efc*/ 	.byte	0x04, 0x12
        /*1efe*/ 	.short	(.L_1367 - .L_1366)
	.align		4
.L_1366:
        /*1f00*/ 	.word	index@(_ZN4vllm3moe10topkGatingILi4ELi32ELi4ELi16ELi32ElfLNS0_11ScoringFuncE1EEEvPKT5_PKbPfiPT4_PiiiibPKf)
        /*1f04*/ 	.word	0x00000000


	//----- nvinfo : EIATTR_MIN_STACK_SIZE
	.align		4
.L_1367:
        /*1f08*/ 	.byte	0x04, 0x12
        /*1f0a*/ 	.short	(.L_1369 - .L_1368)
	.align		4
.L_1368:
        /*1f0c*/ 	.word	index@(_ZN4vllm3moe10topkGatingILi4ELi16ELi4ELi16ELi32ElfLNS0_11ScoringFuncE1EEEvPKT5_PKbPfiPT4_PiiiibPKf)
        /*1f10*/ 	.word	0x00000000


	//----- nvinfo : EIATTR_MIN_STACK_SIZE
	.align		4
.L_1369:
        /*1f14*/ 	.byte	0x04, 0x12
        /*1f16*/ 	.short	(.L_1371 - .L_1370)
	.align		4
.L_1370:
        /*1f18*/ 	.word	index@(_ZN4vllm3moe10topkGatingILi4ELi8ELi4ELi16ELi32ElfLNS0_11ScoringFuncE1EEEvPKT5_PKbPfiPT4_PiiiibPKf)
        /*1f1c*/ 	.word	0x00000000


	//----- nvinfo : EIATTR_MIN_STACK_SIZE
	.align		4
.L_1371:
        /*1f20*/ 	.byte	0x04, 0x12
        /*1f22*/ 	.short	(.L_1373 - .L_1372)
	.align		4
.L_1372:
        /*1f24*/ 	.word	index@(_ZN4vllm3moe10topkGatingILi4ELi4ELi4ELi16ELi32ElfLNS0_11ScoringFuncE1EEEvPKT5_PKbPfiPT4_PiiiibPKf)
        /*1f28*/ 	.word	0x00000000


	//----- nvinfo : EIATTR_MIN_STACK_SIZE
	.align		4
.L_1373:
        /*1f2c*/ 	.byte	0x04, 0x12
        /*1f2e*/ 	.short	(.L_1375 - .L_1374)
	.align		4
.L_1374:
        /*1f30*/ 	.word	index@(_ZN4vllm3moe10topkGatingILi2ELi2ELi4ELi8ELi32ElfLNS0_11ScoringFuncE1EEEvPKT5_PKbPfiPT4_PiiiibPKf)
        /*1f34*/ 	.word	0x00000000


	//----- nvinfo : EIATTR_MIN_STACK_SIZE
	.align		4
.L_1375:
        /*1f38*/ 	.byte	0x04, 0x12
        /*1f3a*/ 	.short	(.L_1377 - .L_1376)
	.align		4
.L_1376:
        /*1f3c*/ 	.word	index@(_ZN4vllm3moe10topkGatingILi1ELi1ELi4ELi4ELi32ElfLNS0_11ScoringFuncE1EEEvPKT5_PKbPfiPT4_PiiiibPKf)
        /*1f40*/ 	.word	0x00000000


	//----- nvinfo : EIATTR_MIN_STACK_SIZE
	.align		4
.L_1377:
        /*1f44*/ 	.byte	0x04, 0x12
        /*1f46*/ 	.short	(.L_1379 - .L_1378)
	.align		4
.L_1378:
        /*1f48*/ 	.word	index@(_ZN4vllm3moe10topkGatingILi18ELi576ELi4ELi8ELi32EjfLNS0_11ScoringFuncE1EEEvPKT5_PKbPfiPT4_PiiiibPKf)
        /*1f4c*/ 	.word	0x00000000


	//----- nvinfo : EIATTR_MIN_STACK_SIZE
	.align		4
.L_1379:
        /*1f50*/ 	.byte	0x04, 0x12
        /*1f52*/ 	.short	(.L_1381 - .L_1380)
	.align		4
.L_1380:
        /*1f54*/ 	.word	index@(_ZN4vllm3moe10topkGatingILi14ELi448ELi4ELi8ELi32EjfLNS0_11ScoringFuncE1EEEvPKT5_PKbPfiPT4_PiiiibPKf)
        /*1f58*/ 	.word	0x00000000


	//----- nvinfo : EIATTR_MIN_STACK_SIZE
	.align		4
.L_1381:
        /*1f5c*/ 	.byte	0x04, 0x12
        /*1f5e*/ 	.short	(.L_1383 - .L_1382)
	.align		4
.L_1382:
        /*1f60*/ 	.word	index@(_ZN4vllm3moe10topkGatingILi12ELi384ELi4ELi8ELi32EjfLNS0_11ScoringFuncE1EEEvPKT5_PKbPfiPT4_PiiiibPKf)
        /*1f64*/ 	.word	0x00000000


	//----- nvinfo : EIATTR_MIN_STACK_SIZE
	.align		4
.L_1383:
        /*1f68*/ 	.byte	0x04, 0x12
        /*1f6a*/ 	.short	(.L_1385 - .L_1384)
	.align		4
.L_1384:
        /*1f6c*/ 	.word	index@(_ZN4vllm3moe10topkGatingILi10ELi320ELi4ELi8ELi32EjfLNS0_11ScoringFuncE1EEEvPKT5_PKbPfiPT4_PiiiibPKf)
        /*1f70*/ 	.word	0x00000000


	//----- nvinfo : EIATTR_MIN_STACK_SIZE
	.align		4
.L_1385:
        /*1f74*/ 	.byte	0x04, 0x12
        /*1f76*/ 	.short	(.L_1387 - .L_1386)
	.align		4
.L_1386:
        /*1f78*/ 	.word	index@(_ZN4vllm3moe10topkGatingILi6ELi192ELi4ELi8ELi32EjfLNS0_11ScoringFuncE1EEEvPKT5_PKbPfiPT4_PiiiibPKf)
        /*1f7c*/ 	.word	0x00000000


	//----- nvinfo : EIATTR_MIN_STACK_SIZE
	.align		4
.L_1387:
        /*1f80*/ 	.byte	0x04, 0x12
        /*1f82*/ 	.short	(.L_1389 - .L_1388)
	.align		4
.L_1388:
        /*1f84*/ 	.word	index@(_ZN4vllm3moe10topkGatingILi16ELi512ELi4ELi16ELi32EjfLNS0_11ScoringFuncE1EEEvPKT5_PKbPfiPT4_PiiiibPKf)
        /*1f88*/ 	.word	0x00000000


	//----- nvinfo : EIATTR_MIN_STACK_SIZE
	.align		4
.L_1389:
        /*1f8c*/ 	.byte	0x04, 0x12
        /*1f8e*/ 	.short	(.L_1391 - .L_1390)
	.align		4
.L_1390:
        /*1f90*/ 	.word	index@(_ZN4vllm3moe10topkGatingILi8ELi256ELi4ELi16ELi32EjfLNS0_11ScoringFuncE1EEEvPKT5_PKbPfiPT4_PiiiibPKf)
        /*1f94*/ 	.word	0x00000000


	//----- nvinfo : EIATTR_MIN_STACK_SIZE
	.align		4
.L_1391:
        /*1f98*/ 	.byte	0x04, 0x12
        /*1f9a*/ 	.short	(.L_1393 - .L_1392)
	.align		4
.L_1392:
        /*1f9c*/ 	.word	index@(_ZN4vllm3moe10topkGatingILi4ELi128ELi4ELi16ELi32EjfLNS0_11ScoringFuncE1EEEvPKT5_PKbPfiPT4_PiiiibPKf)
        /*1fa0*/ 	.word	0x00000000


	//----- nvinfo : EIATTR_MIN_STACK_SIZE
	.align		4
.L_1393:
        /*1fa4*/ 	.byte	0x04, 0x12
        /*1fa6*/ 	.short	(.L_1395 - .L_1394)
	.align		4
.L_1394:
        /*1fa8*/ 	.word	index@(_ZN4vllm3moe10topkGatingILi4ELi64ELi4ELi16ELi32EjfLNS0_11ScoringFuncE1EEEvPKT5_PKbPfiPT4_PiiiibPKf)
        /*1fac*/ 	.word	0x00000000


	//----- nvinfo : EIATTR_MIN_STACK_SIZE
	.align		4
.L_1395:
        /*1fb0*/ 	.byte	0x04, 0x12
        /*1fb2*/ 	.short	(.L_1397 - .L_1396)
	.align		4
.L_1396:
        /*1fb4*/ 	.word	index@(_ZN4vllm3moe10topkGatingILi4ELi32ELi4ELi16ELi32EjfLNS0_11ScoringFuncE1EEEvPKT5_PKbPfiPT4_PiiiibPKf)
        /*1fb8*/ 	.word	0x00000000


	//----- nvinfo : EIATTR_MIN_STACK_SIZE
	.align		4
.L_1397:
        /*1fbc*/ 	.byte	0x04, 0x12
        /*1fbe*/ 	.short	(.L_1399 - .L_1398)
	.align		4
.L_1398:
        /*1fc0*/ 	.word	index@(_ZN4vllm3moe10topkGatingILi4ELi16ELi4ELi16ELi32EjfLNS0_11ScoringFuncE1EEEvPKT5_PKbPfiPT4_PiiiibPKf)
        /*1fc4*/ 	.word	0x00000000


	//----- nvinfo : EIATTR_MIN_STACK_SIZE
	.align		4
.L_1399:
        /*1fc8*/ 	.byte	0x04, 0x12
        /*1fca*/ 	.short	(.L_1401 - .L_1400)
	.align		4
.L_1400:
        /*1fcc*/ 	.word	index@(_ZN4vllm3moe10topkGatingILi4ELi8ELi4ELi16ELi32EjfLNS0_11ScoringFuncE1EEEvPKT5_PKbPfiPT4_PiiiibPKf)
        /*1fd0*/ 	.word	0x00000000


	//----- nvinfo : EIATTR_MIN_STACK_SIZE
	.align		4
.L_1401:
        /*1fd4*/ 	.byte	0x04, 0x12
        /*1fd6*/ 	.short	(.L_1403 - .L_1402)
	.align		4
.L_1402:
        /*1fd8*/ 	.word	index@(_ZN4vllm3moe10topkGatingILi4ELi4ELi4ELi16ELi32EjfLNS0_11ScoringFuncE1EEEvPKT5_PKbPfiPT4_PiiiibPKf)
        /*1fdc*/ 	.word	0x00000000


	//----- nvinfo : EIATTR_MIN_STACK_SIZE
	.align		4
.L_1403:
        /*1fe0*/ 	.byte	0x04, 0x12
        /*1fe2*/ 	.short	(.L_1405 - .L_1404)
	.align		4
.L_1404:
        /*1fe4*/ 	.word	index@(_ZN4vllm3moe10topkGatingILi2ELi2ELi4ELi8ELi32EjfLNS0_11ScoringFuncE1EEEvPKT5_PKbPfiPT4_PiiiibPKf)
        /*1fe8*/ 	.word	0x00000000


	//----- nvinfo : EIATTR_MIN_STACK_SIZE
	.align		4
.L_1405:
        /*1fec*/ 	.byte	0x04, 0x12
        /*1fee*/ 	.short	(.L_1407 - .L_1406)
	.align		4
.L_1406:
        /*1ff0*/ 	.word	index@(_ZN4vllm3moe10topkGatingILi1ELi1ELi4ELi4ELi32EjfLNS0_11ScoringFuncE1EEEvPKT5_PKbPfiPT4_PiiiibPKf)
        /*1ff4*/ 	.word	0x00000000


	//----- nvinfo : EIATTR_MIN_STACK_SIZE
	.align		4
.L_1407:
        /*1ff8*/ 	.byte	0x04, 0x12
        /*1ffa*/ 	.short	(.L_1409 - .L_1408)
	.align		4
.L_1408:
        /*1ffc*/ 	.word	index@(_ZN4vllm3moe10moeSigmoidILi256EfEEvPKT0_PKbPfi)
        /*2000*/ 	.word	0x00000000


	//----- nvinfo : EIATTR_MIN_STACK_SIZE
	.align		4
.L_1409:
        /*2004*/ 	.byte	0x04, 0x12
        /*2006*/ 	.short	(.L_1411 - .L_1410)
	.align		4
.L_1410:
        /*2008*/ 	.word	index@(_ZN4vllm3moe10topkGatingILi18ELi576ELi4ELi8ELi32EifLNS0_11ScoringFuncE1EEEvPKT5_PKbPfiPT4_PiiiibPKf)
        /*200c*/ 	.word	0x00000000


	//----- nvinfo : EIATTR_MIN_STACK_SIZE
	.align		4
.L_1411:
        /*2010*/ 	.byte	0x04, 0x12
        /*2012*/ 	.short	(.L_1413 - .L_1412)
	.align		4
.L_1412:
        /*2014*/ 	.word	index@(_ZN4vllm3moe10topkGatingILi14ELi448ELi4ELi8ELi32EifLNS0_11ScoringFuncE1EEEvPKT5_PKbPfiPT4_PiiiibPKf)
        /*2018*/ 	.word	0x00000000


	//----- nvinfo : EIATTR_MIN_STACK_SIZE
	.align		4
.L_1413:
        /*201c*/ 	.byte	0x04, 0x12
        /*201e*/ 	.short	(.L_1415 - .L_1414)
	.align		4
.L_1414:
        /*2020*/ 	.word	index@(_ZN4vllm3moe10topkGatingILi12ELi384ELi4ELi8ELi32EifLNS0_11ScoringFuncE1EEEvPKT5_PKbPfiPT4_PiiiibPKf)
        /*2024*/ 	.word	0x00000000


	//----- nvinfo : EIATTR_MIN_STACK_SIZE
	.align		4
.L_1415:
        /*2028*/ 	.byte	0x04, 0x12
        /*202a*/ 	.short	(.L_1417 - .L_1416)
	.align		4
.L_1416:
        /*202c*/ 	.word	index@(_ZN4vllm3moe10topkGatingILi10ELi320ELi4ELi8ELi32EifLNS0_11ScoringFuncE1EEEvPKT5_PKbPfiPT4_PiiiibPKf)
        /*2030*/ 	.word	0x00000000


	//----- nvinfo : EIATTR_MIN_STACK_SIZE
	.align		4
.L_1417:
        /*2034*/ 	.byte	0x04, 0x12
        /*2036*/ 	.short	(.L_1419 - .L_1418)
	.align		4
.L_1418:
        /*2038*/ 	.word	index@(_ZN4vllm3moe10topkGatingILi6ELi192ELi4ELi8ELi32EifLNS0_11ScoringFuncE1EEEvPKT5_PKbPfiPT4_PiiiibPKf)
        /*203c*/ 	.word	0x00000000


	//----- nvinfo : EIATTR_MIN_STACK_SIZE
	.align		4
.L_1419:
        /*2040*/ 	.byte	0x04, 0x12
        /*2042*/ 	.short	(.L_1421 - .L_1420)
	.align		4
.L_1420:
        /*2044*/ 	.word	index@(_ZN4vllm3moe10topkGatingILi16ELi512ELi4ELi16ELi32EifLNS0_11ScoringFuncE1EEEvPKT5_PKbPfiPT4_PiiiibPKf)
        /*2048*/ 	.word	0x00000000


	//----- nvinfo : EIATTR_MIN_STACK_SIZE
	.align		4
.L_1421:
        /*204c*/ 	.byte	0x04, 0x12
        /*204e*/ 	.short	(.L_1423 - .L_1422)
	.align		4
.L_1422:
        /*2050*/ 	.word	index@(_ZN4vllm3moe10topkGatingILi8ELi256ELi4ELi16ELi32EifLNS0_11ScoringFuncE1EEEvPKT5_PKbPfiPT4_PiiiibPKf)
        /*2054*/ 	.word	0x00000000


	//----- nvinfo : EIATTR_MIN_STACK_SIZE
	.align		4
.L_1423:
        /*2058*/ 	.byte	0x04, 0x12
        /*205a*/ 	.short	(.L_1425 - .L_1424)
	.align		4
.L_1424:
        /*205c*/ 	.word	index@(_ZN4vllm3moe10topkGatingILi4ELi128ELi4ELi16ELi32EifLNS0_11ScoringFuncE1EEEvPKT5_PKbPfiPT4_PiiiibPKf)
        /*2060*/ 	.word	0x00000000


	//----- nvinfo : EIATTR_MIN_STACK_SIZE
	.align		4
.L_1425:
        /*2064*/ 	.byte	0x04, 0x12
        /*2066*/ 	.short	(.L_1427 - .L_1426)
	.align		4
.L_1426:
        /*2068*/ 	.word	index@(_ZN4vllm3moe10topkGatingILi4ELi64ELi4ELi16ELi32EifLNS0_11ScoringFuncE1EEEvPKT5_PKbPfiPT4_PiiiibPKf)
        /*206c*/ 	.word	0x00000000


	//----- nvinfo : EIATTR_MIN_STACK_SIZE
	.align		4
.L_1427:
        /*2070*/ 	.byte	0x04, 0x12
        /*2072*/ 	.short	(.L_1429 - .L_1428)
	.align		4
.L_1428:
        /*2074*/ 	.word	index@(_ZN4vllm3moe10topkGatingILi4ELi32ELi4ELi16ELi32EifLNS0_11ScoringFuncE1EEEvPKT5_PKbPfiPT4_PiiiibPKf)
        /*2078*/ 	.word	0x00000000


	//----- nvinfo : EIATTR_MIN_STACK_SIZE
	.align		4
.L_1429:
        /*207c*/ 	.byte	0x04, 0x12
        /*207e*/ 	.short	(.L_1431 - .L_1430)
	.align		4
.L_1430:
        /*2080*/ 	.word	index@(_ZN4vllm3moe10topkGatingILi4ELi16ELi4ELi16ELi32EifLNS0_11ScoringFuncE1EEEvPKT5_PKbPfiPT4_PiiiibPKf)
        /*2084*/ 	.word	0x00000000


	//----- nvinfo : EIATTR_MIN_STACK_SIZE
	.align		4
.L_1431:
        /*2088*/ 	.byte	0x04, 0x12
        /*208a*/ 	.short	(.L_1433 - .L_1432)
	.align		4
.L_1432:
        /*208c*/ 	.word	index@(_ZN4vllm3moe10topkGatingILi4ELi8ELi4ELi16ELi32EifLNS0_11ScoringFuncE1EEEvPKT5_PKbPfiPT4_PiiiibPKf)
        /*2090*/ 	.word	0x00000000


	//----- nvinfo : EIATTR_MIN_STACK_SIZE
	.align		4
.L_1433:
        /*2094*/ 	.byte	0x04, 0x12
        /*2096*/ 	.short	(.L_1435 - .L_1434)
	.align		4
.L_1434:
        /*2098*/ 	.word	index@(_ZN4vllm3moe10topkGatingILi4ELi4ELi4ELi16ELi32EifLNS0_11ScoringFuncE1EEEvPKT5_PKbPfiPT4_PiiiibPKf)
        /*209c*/ 	.word	0x00000000


	//----- nvinfo : EIATTR_MIN_STACK_SIZE
	.align		4
.L_1435:
        /*20a0*/ 	.byte	0x04, 0x12
        /*20a2*/ 	.short	(.L_1437 - .L_1436)
	.align		4
.L_1436:
        /*20a4*/ 	.word	index@(_ZN4vllm3moe10topkGatingILi2ELi2ELi4ELi8ELi32EifLNS0_11ScoringFuncE1EEEvPKT5_PKbPfiPT4_PiiiibPKf)
        /*20a8*/ 	.word	0x00000000


	//----- nvinfo : EIATTR_MIN_STACK_SIZE
	.align		4
.L_1437:
        /*20ac*/ 	.byte	0x04, 0x12
        /*20ae*/ 	.short	(.L_1439 - .L_1438)
	.align		4
.L_1438:
        /*20b0*/ 	.word	index@(_ZN4vllm3moe10topkGatingILi1ELi1ELi4ELi4ELi32EifLNS0_11ScoringFuncE1EEEvPKT5_PKbPfiPT4_PiiiibPKf)
        /*20b4*/ 	.word	0x00000000


	//----- nvinfo : EIATTR_MIN_STACK_SIZE
	.align		4
.L_1439:
        /*20b8*/ 	.byte	0x04, 0x12
        /*20ba*/ 	.short	(.L_1441 - .L_1440)
	.align		4
.L_1440:
        /*20bc*/ 	.word	index@(_ZN4vllm3moe10topkGatingILi18ELi576ELi4ELi4ELi32El13__nv_bfloat16LNS0_11ScoringFuncE0EEEvPKT5_PKbPfiPT4_PiiiibPKf)
        /*20c0*/ 	.word	0x00000000


	//----- nvinfo : EIATTR_MIN_STACK_SIZE
	.align		4
.L_1441:
        /*20c4*/ 	.byte	0x04, 0x12
        /*20c6*/ 	.short	(.L_1443 - .L_1442)
	.align		4
.L_1442:
        /*20c8*/ 	.word	index@(_ZN4vllm3moe10topkGatingILi14ELi448ELi4ELi4ELi32El13__nv_bfloat16LNS0_11ScoringFuncE0EEEvPKT5_PKbPfiPT4_PiiiibPKf)
        /*20cc*/ 	.word	0x00000000


	//----- nvinfo : EIATTR_MIN_STACK_SIZE
	.align		4
.L_1443:
        /*20d0*/ 	.byte	0x04, 0x12
        /*20d2*/ 	.short	(.L_1445 - .L_1444)
	.align		4
.L_1444:
        /*20d4*/ 	.word	index@(_ZN4vllm3moe10topkGatingILi12ELi384ELi4ELi4ELi32El13__nv_bfloat16LNS0_11ScoringFuncE0EEEvPKT5_PKbPfiPT4_PiiiibPKf)
        /*20d8*/ 	.word	0x00000000


	//----- nvinfo : EIATTR_MIN_STACK_SIZE
	.align		4
.L_1445:
        /*20dc*/ 	.byte	0x04, 0x12
        /*20de*/ 	.short	(.L_1447 - .L_1446)
	.align		4
.L_1446:
        /*20e0*/ 	.word	index@(_ZN4vllm3moe10topkGatingILi10ELi320ELi4ELi4ELi32El13__nv_bfloat16LNS0_11ScoringFuncE0EEEvPKT5_PKbPfiPT4_PiiiibPKf)
        /*20e4*/ 	.word	0x00000000


	//----- nvinfo : EIATTR_MIN_STACK_SIZE
	.align		4
.L_1447:
        /*20e8*/ 	.byte	0x04, 0x12
        /*20ea*/ 	.short	(.L_1449 - .L_1448)
	.align		4
.L_1448:
        /*20ec*/ 	.word	index@(_ZN4vllm3moe10topkGatingILi6ELi192ELi4ELi4ELi32El13__nv_bfloat16LNS0_11ScoringFuncE0EEEvPKT5_PKbPfiPT4_PiiiibPKf)
        /*20f0*/ 	.word	0x00000000


	//----- nvinfo : EIATTR_MIN_STACK_SIZE
	.align		4
.L_1449:
        /*20f4*/ 	.byte	0x04, 0x12
        /*20f6*/ 	.short	(.L_1451 - .L_1450)
	.align		4
.L_1450:
        /*20f8*/ 	.word	index@(_ZN4vllm3moe10topkGatingILi16ELi512ELi4ELi16ELi32El13__nv_bfloat16LNS0_11ScoringFuncE0EEEvPKT5_PKbPfiPT4_PiiiibPKf)
        /*20fc*/ 	.word	0x00000000


	//----- nvinfo : EIATTR_MIN_STACK_SIZE
	.align		4
.L_1451:
        /*2100*/ 	.byte	0x04, 0x12
        /*2102*/ 	.short	(.L_1453 - .L_1452)
	.align		4
.L_1452:
        /*2104*/ 	.word	index@(_ZN4vllm3moe10topkGatingILi8ELi256ELi4ELi16ELi32El13__nv_bfloat16LNS0_11ScoringFuncE0EEEvPKT5_PKbPfiPT4_PiiiibPKf)
        /*2108*/ 	.word	0x00000000


	//----- nvinfo : EIATTR_MIN_STACK_SIZE
	.align		4
.L_1453:
        /*210c*/ 	.byte	0x04, 0x12
        /*210e*/ 	.short	(.L_1455 - .L_1454)
	.align		4
.L_1454:
        /*2110*/ 	.word	index@(_ZN4vllm3moe10topkGatingILi8ELi128ELi4ELi16ELi32El13__nv_bfloat16LNS0_11ScoringFuncE0EEEvPKT5_PKbPfiPT4_PiiiibPKf)
        /*2114*/ 	.word	0x00000000


	//----- nvinfo : EIATTR_MIN_STACK_SIZE
	.align		4
.L_1455:
        /*2118*/ 	.byte	0x04, 0x12
        /*211a*/ 	.short	(.L_1457 - .L_1456)
	.align		4
.L_1456:
        /*211c*/ 	.word	index@(_ZN4vllm3moe10topkGatingILi8ELi64ELi4ELi16ELi32El13__nv_bfloat16LNS0_11ScoringFuncE0EEEvPKT5_PKbPfiPT4_PiiiibPKf)
        /*2120*/ 	.word	0x00000000


	//----- nvinfo : EIATTR_MIN_STACK_SIZE
	.align		4
.L_1457:
        /*2124*/ 	.byte	0x04, 0x12
        /*2126*/ 	.short	(.L_1459 - .L_1458)
	.align		4
.L_1458:
        /*2128*/ 	.word	index@(_ZN4vllm3moe10topkGatingILi8ELi32ELi4ELi16ELi32El13__nv_bfloat16LNS0_11ScoringFuncE0EEEvPKT5_PKbPfiPT4_PiiiibPKf)
        /*212c*/ 	.word	0x00000000


	//----- nvinfo : EIATTR_MIN_STACK_SIZE
	.align		4
.L_1459:
        /*2130*/ 	.byte	0x04, 0x12
        /*2132*/ 	.short	(.L_1461 - .L_1460)
	.align		4
.L_1460:
        /*2134*/ 	.word	index@(_ZN4vllm3moe10topkGatingILi8ELi16ELi4ELi16ELi32El13__nv_bfloat16LNS0_11ScoringFuncE0EEEvPKT5_PKbPfiPT4_PiiiibPKf)
        /*2138*/ 	.word	0x00000000


	//----- nvinfo : EIATTR_MIN_STACK_SIZE
	.align		4
.L_1461:
        /*213c*/ 	.byte	0x04, 0x12
        /*213e*/ 	.short	(.L_1463 - .L_1462)
	.align		4
.L_1462:
        /*2140*/ 	.word	index@(_ZN4vllm3moe10topkGatingILi8ELi8ELi4ELi16ELi32El13__nv_bfloat16LNS0_11ScoringFuncE0EEEvPKT5_PKbPfiPT4_PiiiibPKf)
        /*2144*/ 	.word	0x00000000


	//----- nvinfo : EIATTR_MIN_STACK_SIZE
	.align		4
.L_1463:
        /*2148*/ 	.byte	0x04, 0x12
        /*214a*/ 	.short	(.L_1465 - .L_1464)
	.align		4
.L_1464:
        /*214c*/ 	.word	index@(_ZN4vllm3moe10topkGatingILi4ELi4ELi4ELi8ELi32El13__nv_bfloat16LNS0_11ScoringFuncE0EEEvPKT5_PKbPfiPT4_PiiiibPKf)
        /*2150*/ 	.word	0x00000000


	//----- nvinfo : EIATTR_MIN_STACK_SIZE
	.align		4
.L_1465:
        /*2154*/ 	.byte	0x04, 0x12
        /*2156*/ 	.short	(.L_1467 - .L_1466)
	.align		4
.L_1466:
        /*2158*/ 	.word	index@(_ZN4vllm3moe10topkGatingILi2ELi2ELi4ELi4ELi32El13__nv_bfloat16LNS0_11ScoringFuncE0EEEvPKT5_PKbPfiPT4_PiiiibPKf)
        /*215c*/ 	.word	0x00000000


	//----- nvinfo : EIATTR_MIN_STACK_SIZE
	.align		4
.L_1467:
        /*2160*/ 	.byte	0x04, 0x12
        /*2162*/ 	.short	(.L_1469 - .L_1468)
	.align		4
.L_1468:
        /*2164*/ 	.word	index@(_ZN4vllm3moe10topkGatingILi1ELi1ELi4ELi2ELi32El13__nv_bfloat16LNS0_11ScoringFuncE0EEEvPKT5_PKbPfiPT4_PiiiibPKf)
        /*2168*/ 	.word	0x00000000


	//----- nvinfo : EIATTR_MIN_STACK_SIZE
	.align		4
.L_1469:
        /*216c*/ 	.byte	0x04, 0x12
        /*216e*/ 	.short	(.L_1471 - .L_1470)
	.align		4
.L_1470:
        /*2170*/ 	.word	index@(_ZN4vllm3moe10topkGatingILi18ELi576ELi4ELi4ELi32Ej13__nv_bfloat16LNS0_11ScoringFuncE0EEEvPKT5_PKbPfiPT4_PiiiibPKf)
        /*2174*/ 	.word	0x00000000


	//----- nvinfo : EIATTR_MIN_STACK_SIZE
	.align		4
.L_1471:
        /*2178*/ 	.byte	0x04, 0x12
        /*217a*/ 	.short	(.L_1473 - .L_1472)
	.align		4
.L_1472:
        /*217c*/ 	.word	index@(_ZN4vllm3moe10topkGatingILi14ELi448ELi4ELi4ELi32Ej13__nv_bfloat16LNS0_11ScoringFuncE0EEEvPKT5_PKbPfiPT4_PiiiibPKf)
        /*2180*/ 	.word	0x00000000


	//----- nvinfo : EIATTR_MIN_STACK_SIZE
	.align		4
.L_1473:
        /*2184*/ 	.byte	0x04, 0x12
        /*2186*/ 	.short	(.L_1475 - .L_1474)
	.align		4
.L_1474:
        /*2188*/ 	.word	index@(_ZN4vllm3moe10topkGatingILi12ELi384ELi4ELi4ELi32Ej13__nv_bfloat16LNS0_11ScoringFuncE0EEEvPKT5_PKbPfiPT4_PiiiibPKf)
        /*218c*/ 	.word	0x00000000


	//----- nvinfo : EIATTR_MIN_STACK_SIZE
	.align		4
.L_1475:
        /*2190*/ 	.byte	0x04, 0x12
        /*2192*/ 	.short	(.L_1477 - .L_1476)
	.align		4
.L_1476:
        /*2194*/ 	.word	index@(_ZN4vllm3moe10topkGatingILi10ELi320ELi4ELi4ELi32Ej13__nv_bfloat16LNS0_11ScoringFuncE0EEEvPKT5_PKbPfiPT4_PiiiibPKf)
        /*2198*/ 	.word	0x00000000


	//----- nvinfo : EIATTR_MIN_STACK_SIZE
	.align		4
.L_1477:
        /*219c*/ 	.byte	0x04, 0x12
        /*219e*/ 	.short	(.L_1479 - .L_1478)
	.align		4
.L_1478:
        /*21a0*/ 	.word	index@(_ZN4vllm3moe10topkGatingILi6ELi192ELi4ELi4ELi32Ej13__nv_bfloat16LNS0_11ScoringFuncE0EEEvPKT5_PKbPfiPT4_PiiiibPKf)
        /*21a4*/ 	.word	0x00000000


	//----- nvinfo : EIATTR_MIN_STACK_SIZE
	.align		4
.L_1479:
        /*21a8*/ 	.byte	0x04, 0x12
        /*21aa*/ 	.short	(.L_1481 - .L_1480)
	.align		4
.L_1480:
        /*21ac*/ 	.word	index@(_ZN4vllm3moe10topkGatingILi16ELi512ELi4ELi16ELi32Ej13__nv_bfloat16LNS0_11ScoringFuncE0EEEvPKT5_PKbPfiPT4_PiiiibPKf)
        /*21b0*/ 	.word	0x00000000


	//----- nvinfo : EIATTR_MIN_STACK_SIZE
	.align		4
.L_1481:
        /*21b4*/ 	.byte	0x04, 0x12
        /*21b6*/ 	.short	(.L_1483 - .L_1482)
	.align		4
.L_1482:
        /*21b8*/ 	.word	index@(_ZN4vllm3moe10topkGatingILi8ELi256ELi4ELi16ELi32Ej13__nv_bfloat16LNS0_11ScoringFuncE0EEEvPKT5_PKbPfiPT4_PiiiibPKf)
        /*21bc*/ 	.word	0x00000000


	//----- nvinfo : EIATTR_MIN_STACK_SIZE
	.align		4
.L_1483:
        /*21c0*/ 	.byte	0x04, 0x12
        /*21c2*/ 	.short	(.L_1485 - .L_1484)
	.align		4
.L_1484:
        /*21c4*/ 	.word	index@(_ZN4vllm3moe10topkGatingILi8ELi128ELi4ELi16ELi32Ej13__nv_bfloat16LNS0_11ScoringFuncE0EEEvPKT5_PKbPfiPT4_PiiiibPKf)
        /*21c8*/ 	.word	0x00000000


	//----- nvinfo : EIATTR_MIN_STACK_SIZE
	.align		4
.L_1485:
        /*21cc*/ 	.byte	0x04, 0x12
        /*21ce*/ 	.short	(.L_1487 - .L_1486)
	.align		4
.L_1486:
        /*21d0*/ 	.word	index@(_ZN4vllm3moe10topkGatingILi8ELi64ELi4ELi16ELi32Ej13__nv_bfloat16LNS0_11ScoringFuncE0EEEvPKT5_PKbPfiPT4_PiiiibPKf)
        /*21d4*/ 	.word	0x00000000


	//----- nvinfo : EIATTR_MIN_STACK_SIZE
	.align		4
.L_1487:
        /*21d8*/ 	.byte	0x04, 0x12
        /*21da*/ 	.short	(.L_1489 - .L_1488)
	.align		4
.L_1488:
        /*21dc*/ 	.word	index@(_ZN4vllm3moe10topkGatingILi8ELi32ELi4ELi16ELi32Ej13__nv_bfloat16LNS0_11ScoringFuncE0EEEvPKT5_PKbPfiPT4_PiiiibPKf)
        /*21e0*/ 	.word	0x00000000


	//----- nvinfo : EIATTR_MIN_STACK_SIZE
	.align		4
.L_1489:
        /*21e4*/ 	.byte	0x04, 0x12
        /*21e6*/ 	.short	(.L_1491 - .L_1490)
	.align		4
.L_1490:
        /*21e8*/ 	.word	index@(_ZN4vllm3moe10topkGatingILi8ELi16ELi4ELi16ELi32Ej13__nv_bfloat16LNS0_11ScoringFuncE0EEEvPKT5_PKbPfiPT4_PiiiibPKf)
        /*21ec*/ 	.word	0x00000000


	//----- nvinfo : EIATTR_MIN_STACK_SIZE
	.align		4
.L_1491:
        /*21f0*/ 	.byte	0x04, 0x12
        /*21f2*/ 	.short	(.L_1493 - .L_1492)
	.align		4
.L_1492:
        /*21f4*/ 	.word	index@(_ZN4vllm3moe10topkGatingILi8ELi8ELi4ELi16ELi32Ej13__nv_bfloat16LNS0_11ScoringFuncE0EEEvPKT5_PKbPfiPT4_PiiiibPKf)
        /*21f8*/ 	.word	0x00000000


	//----- nvinfo : EIATTR_MIN_STACK_SIZE
	.align		4
.L_1493:
        /*21fc*/ 	.byte	0x04, 0x12
        /*21fe*/ 	.short	(.L_1495 - .L_1494)
	.align		4
.L_1494:
        /*2200*/ 	.word	index@(_ZN4vllm3moe10topkGatingILi4ELi4ELi4ELi8ELi32Ej13__nv_bfloat16LNS0_11ScoringFuncE0EEEvPKT5_PKbPfiPT4_PiiiibPKf)
        /*2204*/ 	.word	0x00000000


	//----- nvinfo : EIATTR_MIN_STACK_SIZE
	.align		4
.L_1495:
        /*2208*/ 	.byte	0x04, 0x12
        /*220a*/ 	.short	(.L_1497 - .L_1496)
	.align		4
.L_1496:
        /*220c*/ 	.word	index@(_ZN4vllm3moe10topkGatingILi2ELi2ELi4ELi4ELi32Ej13__nv_bfloat16LNS0_11ScoringFuncE0EEEvPKT5_PKbPfiPT4_PiiiibPKf)
        /*2210*/ 	.word	0x00000000


	//----- nvinfo : EIATTR_MIN_STACK_SIZE
	.align		4
.L_1497:
        /*2214*/ 	.byte	0x04, 0x12
        /*2216*/ 	.short	(.L_1499 - .L_1498)
	.align		4
.L_1498:
        /*2218*/ 	.word	index@(_ZN4vllm3moe10topkGatingILi1ELi1ELi4ELi2ELi32Ej13__nv_bfloat16LNS0_11ScoringFuncE0EEEvPKT5_PKbPfiPT4_PiiiibPKf)
        /*221c*/ 	.word	0x00000000


	//----- nvinfo : EIATTR_MIN_STACK_SIZE
	.align		4
.L_1499:
        /*2220*/ 	.byte	0x04, 0x12
        /*2222*/ 	.short	(.L_1501 - .L_1500)
	.align		4
.L_1500:
        /*2224*/ 	.word	index@(_ZN4vllm3moe10moeSoftmaxILi256E13__nv_bfloat16EEvPKT0_PKbPfi)
        /*2228*/ 	.word	0x00000000


	//----- nvinfo : EIATTR_MIN_STACK_SIZE
	.align		4
.L_1501:
        /*222c*/ 	.byte	0x04, 0x12
        /*222e*/ 	.short	(.L_1503 - .L_1502)
	.align		4
.L_1502:
        /*2230*/ 	.word	index@(_ZN4vllm3moe10topkGatingILi18ELi576ELi4ELi4ELi32Ei13__nv_bfloat16LNS0_11ScoringFuncE0EEEvPKT5_PKbPfiPT4_PiiiibPKf)
        /*2234*/ 	.word	0x00000000


	//----- nvinfo : EIATTR_MIN_STACK_SIZE
	.align		4
.L_1503:
        /*2238*/ 	.byte	0x04, 0x12
        /*223a*/ 	.short	(.L_1505 - .L_1504)
	.align		4
.L_1504:
        /*223c*/ 	.word	index@(_ZN4vllm3moe10topkGatingILi14ELi448ELi4ELi4ELi32Ei13__nv_bfloat16LNS0_11ScoringFuncE0EEEvPKT5_PKbPfiPT4_PiiiibPKf)
        /*2240*/ 	.word	0x00000000


	//----- nvinfo : EIATTR_MIN_STACK_SIZE
	.align		4
.L_1505:
        /*2244*/ 	.byte	0x04, 0x12
        /*2246*/ 	.short	(.L_1507 - .L_1506)
	.align		4
.L_1506:
        /*2248*/ 	.word	index@(_ZN4vllm3moe10topkGatingILi12ELi384ELi4ELi4ELi32Ei13__nv_bfloat16LNS0_11ScoringFuncE0EEEvPKT5_PKbPfiPT4_PiiiibPKf)
        /*224c*/ 	.word	0x00000000


	//----- nvinfo : EIATTR_MIN_STACK_SIZE
	.align		4
.L_1507:
        /*2250*/ 	.byte	0x04, 0x12
        /*2252*/ 	.short	(.L_1509 - .L_1508)
	.align		4
.L_1508:
        /*2254*/ 	.word	index@(_ZN4vllm3moe10topkGatingILi10ELi320ELi4ELi4ELi32Ei13__nv_bfloat16LNS0_11ScoringFuncE0EEEvPKT5_PKbPfiPT4_PiiiibPKf)
        /*2258*/ 	.word	0x00000000


	//----- nvinfo : EIATTR_MIN_STACK_SIZE
	.align		4
.L_1509:
        /*225c*/ 	.byte	0x04, 0x12
        /*225e*/ 	.short	(.L_1511 - .L_1510)
	.align		4
.L_1510:
        /*2260*/ 	.word	index@(_ZN4vllm3moe10topkGatingILi6ELi192ELi4ELi4ELi32Ei13__nv_bfloat16LNS0_11ScoringFuncE0EEEvPKT5_PKbPfiPT4_PiiiibPKf)
        /*2264*/ 	.word	0x00000000


	//----- nvinfo : EIATTR_MIN_STACK_SIZE
	.align		4
.L_1511:
        /*2268*/ 	.byte	0x04, 0x12
        /*226a*/ 	.short	(.L_1513 - .L_1512)
	.align		4
.L_1512:
        /*226c*/ 	.word	index@(_ZN4vllm3moe10topkGatingILi16ELi512ELi4ELi16ELi32Ei13__nv_bfloat16LNS0_11ScoringFuncE0EEEvPKT5_PKbPfiPT4_PiiiibPKf)
        /*2270*/ 	.word	0x00000000


	//----- nvinfo : EIATTR_MIN_STACK_SIZE
	.align		4
.L_1513:
        /*2274*/ 	.byte	0x04, 0x12
        /*2276*/ 	.short	(.L_1515 - .L_1514)
	.align		4
.L_1514:
        /*2278*/ 	.word	index@(_ZN4vllm3moe10topkGatingILi8ELi256ELi4ELi16ELi32Ei13__nv_bfloat16LNS0_11ScoringFuncE0EEEvPKT5_PKbPfiPT4_PiiiibPKf)
        /*227c*/ 	.word	0x00000000


	//----- nvinfo : EIATTR_MIN_STACK_SIZE
	.align		4
.L_1515:
        /*2280*/ 	.byte	0x04, 0x12
        /*2282*/ 	.short	(.L_1517 - .L_1516)
	.align		4
.L_1516:
        /*2284*/ 	.word	index@(_ZN4vllm3moe10topkGatingILi8ELi128ELi4ELi16ELi32Ei13__nv_bfloat16LNS0_11ScoringFuncE0EEEvPKT5_PKbPfiPT4_PiiiibPKf)
        /*2288*/ 	.word	0x00000000


	//----- nvinfo : EIATTR_MIN_STACK_SIZE
	.align		4
.L_1517:
        /*228c*/ 	.byte	0x04, 0x12
        /*228e*/ 	.short	(.L_1519 - .L_1518)
	.align		4
.L_1518:
        /*2290*/ 	.word	index@(_ZN4vllm3moe10topkGatingILi8ELi64ELi4ELi16ELi32Ei13__nv_bfloat16LNS0_11ScoringFuncE0EEEvPKT5_PKbPfiPT4_PiiiibPKf)
        /*2294*/ 	.word	0x00000000


	//----- nvinfo : EIATTR_MIN_STACK_SIZE
	.align		4
.L_1519:
        /*2298*/ 	.byte	0x04, 0x12
        /*229a*/ 	.short	(.L_1521 - .L_1520)
	.align		4
.L_1520:
        /*229c*/ 	.word	index@(_ZN4vllm3moe10topkGatingILi8ELi32ELi4ELi16ELi32Ei13__nv_bfloat16LNS0_11ScoringFuncE0EEEvPKT5_PKbPfiPT4_PiiiibPKf)
        /*22a0*/ 	.word	0x00000000


	//----- nvinfo : EIATTR_MIN_STACK_SIZE
	.align		4
.L_1521:
        /*22a4*/ 	.byte	0x04, 0x12
        /*22a6*/ 	.short	(.L_1523 - .L_1522)
	.align		4
.L_1522:
        /*22a8*/ 	.word	index@(_ZN4vllm3moe10topkGatingILi8ELi16ELi4ELi16ELi32Ei13__nv_bfloat16LNS0_11ScoringFuncE0EEEvPKT5_PKbPfiPT4_PiiiibPKf)
        /*22ac*/ 	.word	0x00000000


	//----- nvinfo : EIATTR_MIN_STACK_SIZE
	.align		4
.L_1523:
        /*22b0*/ 	.byte	0x04, 0x12
        /*22b2*/ 	.short	(.L_1525 - .L_1524)
	.align		4
.L_1524:
        /*22b4*/ 	.word	index@(_ZN4vllm3moe10topkGatingILi8ELi8ELi4ELi16ELi32Ei13__nv_bfloat16LNS0_11ScoringFuncE0EEEvPKT5_PKbPfiPT4_PiiiibPKf)
        /*22b8*/ 	.word	0x00000000


	//----- nvinfo : EIATTR_MIN_STACK_SIZE
	.align		4
.L_1525:
        /*22bc*/ 	.byte	0x04, 0x12
        /*22be*/ 	.short	(.L_1527 - .L_1526)
	.align		4
.L_1526:
        /*22c0*/ 	.word	index@(_ZN4vllm3moe10topkGatingILi4ELi4ELi4ELi8ELi32Ei13__nv_bfloat16LNS0_11ScoringFuncE0EEEvPKT5_PKbPfiPT4_PiiiibPKf)
        /*22c4*/ 	.word	0x00000000


	//----- nvinfo : EIATTR_MIN_STACK_SIZE
	.align		4
.L_1527:
        /*22c8*/ 	.byte	0x04, 0x12
        /*22ca*/ 	.short	(.L_1529 - .L_1528)
	.align		4
.L_1528:
        /*22cc*/ 	.word	index@(_ZN4vllm3moe10topkGatingILi2ELi2ELi4ELi4ELi32Ei13__nv_bfloat16LNS0_11ScoringFuncE0EEEvPKT5_PKbPfiPT4_PiiiibPKf)
        /*22d0*/ 	.word	0x00000000


	//----- nvinfo : EIATTR_MIN_STACK_SIZE
	.align		4
.L_1529:
        /*22d4*/ 	.byte	0x04, 0x12
        /*22d6*/ 	.short	(.L_1531 - .L_1530)
	.align		4
.L_1530:
        /*22d8*/ 	.word	index@(_ZN4vllm3moe10topkGatingILi1ELi1ELi4ELi2ELi32Ei13__nv_bfloat16LNS0_11ScoringFuncE0EEEvPKT5_PKbPfiPT4_PiiiibPKf)
        /*22dc*/ 	.word	0x00000000


	//----- nvinfo : EIATTR_MIN_STACK_SIZE
	.align		4
.L_1531:
        /*22e0*/ 	.byte	0x04, 0x12
        /*22e2*/ 	.short	(.L_1533 - .L_1532)
	.align		4
.L_1532:
        /*22e4*/ 	.word	index@(_ZN4vllm3moe10topkGatingILi18ELi576ELi4ELi4ELi32El6__halfLNS0_11ScoringFuncE0EEEvPKT5_PKbPfiPT4_PiiiibPKf)
        /*22e8*/ 	.word	0x00000000


	//----- nvinfo : EIATTR_MIN_STACK_SIZE
	.align		4
.L_1533:
        /*22ec*/ 	.byte	0x04, 0x12
        /*22ee*/ 	.short	(.L_1535 - .L_1534)
	.align		4
.L_1534:
        /*22f0*/ 	.word	index@(_ZN4vllm3moe10topkGatingILi14ELi448ELi4ELi4ELi32El6__halfLNS0_11ScoringFuncE0EEEvPKT5_PKbPfiPT4_PiiiibPKf)
        /*22f4*/ 	.word	0x00000000


	//----- nvinfo : EIATTR_MIN_STACK_SIZE
	.align		4
.L_1535:
        /*22f8*/ 	.byte	0x04, 0x12
        /*22fa*/ 	.short	(.L_1537 - .L_1536)
	.align		4
.L_1536:
        /*22fc*/ 	.word	index@(_ZN4vllm3moe10topkGatingILi12ELi384ELi4ELi4ELi32El6__halfLNS0_11ScoringFuncE0EEEvPKT5_PKbPfiPT4_PiiiibPKf)
        /*2300*/ 	.word	0x00000000


	//----- nvinfo : EIATTR_MIN_STACK_SIZE
	.align		4
.L_1537:
        /*2304*/ 	.byte	0x04, 0x12
        /*2306*/ 	.short	(.L_1539 - .L_1538)
	.align		4
.L_1538:
        /*2308*/ 	.word	index@(_ZN4vllm3moe10topkGatingILi10ELi320ELi4ELi4ELi32El6__halfLNS0_11ScoringFuncE0EEEvPKT5_PKbPfiPT4_PiiiibPKf)
        /*230c*/ 	.word	0x00000000


	//----- nvinfo : EIATTR_MIN_STACK_SIZE
	.align		4
.L_1539:
        /*2310*/ 	.byte	0x04, 0x12
        /*2312*/ 	.short	(.L_1541 - .L_1540)
	.align		4
.L_1540:
        /*2314*/ 	.word	index@(_ZN4vllm3moe10topkGatingILi6ELi192ELi4ELi4ELi32El6__halfLNS0_11ScoringFuncE0EEEvPKT5_PKbPfiPT4_PiiiibPKf)
        /*2318*/ 	.word	0x00000000


	//----- nvinfo : EIATTR_MIN_STACK_SIZE
	.align		4
.L_1541:
        /*231c*/ 	.byte	0x04, 0x12
        /*231e*/ 	.short	(.L_1543 - .L_1542)
	.align		4
.L_1542:
        /*2320*/ 	.word	index@(_ZN4vllm3moe10topkGatingILi16ELi512ELi4ELi16ELi32El6__halfLNS0_11ScoringFuncE0EEEvPKT5_PKbPfiPT4_PiiiibPKf)
        /*2324*/ 	.word	0x00000000


	//----- nvinfo : EIATTR_MIN_STACK_SIZE
	.align		4
.L_1543:
        /*2328*/ 	.byte	0x04, 0x12
        /*232a*/ 	.short	(.L_1545 - .L_1544)
	.align		4
.L_1544:
        /*232c*/ 	.word	index@(_ZN4vllm3moe10topkGatingILi8ELi256ELi4ELi16ELi32El6__halfLNS0_11ScoringFuncE0EEEvPKT5_PKbPfiPT4_PiiiibPKf)
        /*2330*/ 	.word	0x00000000


	//----- nvinfo : EIATTR_MIN_STACK_SIZE
	.align		4
.L_1545:
        /*2334*/ 	.byte	0x04, 0x12
        /*2336*/ 	.short	(.L_1547 - .L_1546)
	.align		4
.L_1546:
        /*2338*/ 	.word	index@(_ZN4vllm3moe10topkGatingILi8ELi128ELi4ELi16ELi32El6__halfLNS0_11ScoringFuncE0EEEvPKT5_PKbPfiPT4_PiiiibPKf)
        /*233c*/ 	.word	0x00000000


	//----- nvinfo : EIATTR_MIN_STACK_SIZE
	.align		4
.L_1547:
        /*2340*/ 	.byte	0x04, 0x12
        /*2342*/ 	.short	(.L_1549 - .L_1548)
	.align		4
.L_1548:
        /*2344*/ 	.word	index@(_ZN4vllm3moe10topkGatingILi8ELi64ELi4ELi16ELi32El6__halfLNS0_11ScoringFuncE0EEEvPKT5_PKbPfiPT4_PiiiibPKf)
        /*2348*/ 	.word	0x00000000


	//----- nvinfo : EIATTR_MIN_STACK_SIZE
	.align		4
.L_1549:
        /*234c*/ 	.byte	0x04, 0x12
        /*234e*/ 	.short	(.L_1551 - .L_1550)
	.align		4
.L_1550:
        /*2350*/ 	.word	index@(_ZN4vllm3moe10topkGatingILi8ELi32ELi4ELi16ELi32El6__halfLNS0_11ScoringFuncE0EEEvPKT5_PKbPfiPT4_PiiiibPKf)
        /*2354*/ 	.word	0x00000000


	//----- nvinfo : EIATTR_MIN_STACK_SIZE
	.align		4
.L_1551:
        /*2358*/ 	.byte	0x04, 0x12
        /*235a*/ 	.short	(.L_1553 - .L_1552)
	.align		4
.L_1552:
        /*235c*/ 	.word	index@(_ZN4vllm3moe10topkGatingILi8ELi16ELi4ELi16ELi32El6__halfLNS0_11ScoringFuncE0EEEvPKT5_PKbPfiPT4_PiiiibPKf)
        /*2360*/ 	.word	0x00000000


	//----- nvinfo : EIATTR_MIN_STACK_SIZE
	.align		4
.L_1553:
        /*2364*/ 	.byte	0x04, 0x12
        /*2366*/ 	.short	(.L_1555 - .L_1554)
	.align		4
.L_1554:
        /*2368*/ 	.word	index@(_ZN4vllm3moe10topkGatingILi8ELi8ELi4ELi16ELi32El6__halfLNS0_11ScoringFuncE0EEEvPKT5_PKbPfiPT4_PiiiibPKf)
        /*236c*/ 	.word	0x00000000


	//----- nvinfo : EIATTR_MIN_STACK_SIZE
	.align		4
.L_1555:
        /*2370*/ 	.byte	0x04, 0x12
        /*2372*/ 	.short	(.L_1557 - .L_1556)
	.align		4
.L_1556:
        /*2374*/ 	.word	index@(_ZN4vllm3moe10topkGatingILi4ELi4ELi4ELi8ELi32El6__halfLNS0_11ScoringFuncE0EEEvPKT5_PKbPfiPT4_PiiiibPKf)
        /*2378*/ 	.word	0x00000000


	//----- nvinfo : EIATTR_MIN_STACK_SIZE
	.align		4
.L_1557:
        /*237c*/ 	.byte	0x04, 0x12
        /*237e*/ 	.short	(.L_1559 - .L_1558)
	.align		4
.L_1558:
        /*2380*/ 	.word	index@(_ZN4vllm3moe10topkGatingILi2ELi2ELi4ELi4ELi32El6__halfLNS0_11ScoringFuncE0EEEvPKT5_PKbPfiPT4_PiiiibPKf)
        /*2384*/ 	.word	0x00000000


	//----- nvinfo : EIATTR_MIN_STACK_SIZE
	.align		4
.L_1559:
        /*2388*/ 	.byte	0x04, 0x12
        /*238a*/ 	.short	(.L_1561 - .L_1560)
	.align		4
.L_1560:
        /*238c*/ 	.word	index@(_ZN4vllm3moe10topkGatingILi1ELi1ELi4ELi2ELi32El6__halfLNS0_11ScoringFuncE0EEEvPKT5_PKbPfiPT4_PiiiibPKf)
        /*2390*/ 	.word	0x00000000


	//----- nvinfo : EIATTR_MIN_STACK_SIZE
	.align		4
.L_1561:
        /*2394*/ 	.byte	0x04, 0x12
        /*2396*/ 	.short	(.L_1563 - .L_1562)
	.align		4
.L_1562:
        /*2398*/ 	.word	index@(_ZN4vllm3moe10topkGatingILi18ELi576ELi4ELi4ELi32Ej6__halfLNS0_11ScoringFuncE0EEEvPKT5_PKbPfiPT4_PiiiibPKf)
        /*239c*/ 	.word	0x00000000


	//----- nvinfo : EIATTR_MIN_STACK_SIZE
	.align		4
.L_1563:
        /*23a0*/ 	.byte	0x04, 0x12
        /*23a2*/ 	.short	(.L_1565 - .L_1564)
	.align		4
.L_1564:
        /*23a4*/ 	.word	index@(_ZN4vllm3moe10topkGatingILi14ELi448ELi4ELi4ELi32Ej6__halfLNS0_11ScoringFuncE0EEEvPKT5_PKbPfiPT4_PiiiibPKf)
        /*23a8*/ 	.word	0x00000000


	//----- nvinfo : EIATTR_MIN_STACK_SIZE
	.align		4
.L_1565:
        /*23ac*/ 	.byte	0x04, 0x12
        /*23ae*/ 	.short	(.L_1567 - .L_1566)
	.align		4
.L_1566:
        /*23b0*/ 	.word	index@(_ZN4vllm3moe10topkGatingILi12ELi384ELi4ELi4ELi32Ej6__halfLNS0_11ScoringFuncE0EEEvPKT5_PKbPfiPT4_PiiiibPKf)
        /*23b4*/ 	.word	0x00000000


	//----- nvinfo : EIATTR_MIN_STACK_SIZE
	.align		4
.L_1567:
        /*23b8*/ 	.byte	0x04, 0x12
        /*23ba*/ 	.short	(.L_1569 - .L_1568)
	.align		4
.L_1568:
        /*23bc*/ 	.word	index@(_ZN4vllm3moe10topkGatingILi10ELi320ELi4ELi4ELi32Ej6__halfLNS0_11ScoringFuncE0EEEvPKT5_PKbPfiPT4_PiiiibPKf)
        /*23c0*/ 	.word	0x00000000


	//----- nvinfo : EIATTR_MIN_STACK_SIZE
	.align		4
.L_1569:
        /*23c4*/ 	.byte	0x04, 0x12
        /*23c6*/ 	.short	(.L_1571 - .L_1570)
	.align		4
.L_1570:
        /*23c8*/ 	.word	index@(_ZN4vllm3moe10topkGatingILi6ELi192ELi4ELi4ELi32Ej6__halfLNS0_11ScoringFuncE0EEEvPKT5_PKbPfiPT4_PiiiibPKf)
        /*23cc*/ 	.word	0x00000000


	//----- nvinfo : EIATTR_MIN_STACK_SIZE
	.align		4
.L_1571:
        /*23d0*/ 	.byte	0x04, 0x12
        /*23d2*/ 	.short	(.L_1573 - .L_1572)
	.align		4
.L_1572:
        /*23d4*/ 	.word	index@(_ZN4vllm3moe10topkGatingILi16ELi512ELi4ELi16ELi32Ej6__halfLNS0_11ScoringFuncE0EEEvPKT5_PKbPfiPT4_PiiiibPKf)
        /*23d8*/ 	.word	0x00000000


	//----- nvinfo : EIATTR_MIN_STACK_SIZE
	.align		4
.L_1573:
        /*23dc*/ 	.byte	0x04, 0x12
        /*23de*/ 	.short	(.L_1575 - .L_1574)
	.align		4
.L_1574:
        /*23e0*/ 	.word	index@(_ZN4vllm3moe10topkGatingILi8ELi256ELi4ELi16ELi32Ej6__halfLNS0_11ScoringFuncE0EEEvPKT5_PKbPfiPT4_PiiiibPKf)
        /*23e4*/ 	.word	0x00000000


	//----- nvinfo : EIATTR_MIN_STACK_SIZE
	.align		4
.L_1575:
        /*23e8*/ 	.byte	0x04, 0x12
        /*23ea*/ 	.short	(.L_1577 - .L_1576)
	.align		4
.L_1576:
        /*23ec*/ 	.word	index@(_ZN4vllm3moe10topkGatingILi8ELi128ELi4ELi16ELi32Ej6__halfLNS0_11ScoringFuncE0EEEvPKT5_PKbPfiPT4_PiiiibPKf)
        /*23f0*/ 	.word	0x00000000


	//----- nvinfo : EIATTR_MIN_STACK_SIZE
	.align		4
.L_1577:
        /*23f4*/ 	.byte	0x04, 0x12
        /*23f6*/ 	.short	(.L_1579 - .L_1578)
	.align		4
.L_1578:
        /*23f8*/ 	.word	index@(_ZN4vllm3moe10topkGatingILi8ELi64ELi4ELi16ELi32Ej6__halfLNS0_11ScoringFuncE0EEEvPKT5_PKbPfiPT4_PiiiibPKf)
        /*23fc*/ 	.word	0x00000000


	//----- nvinfo : EIATTR_MIN_STACK_SIZE
	.align		4
.L_1579:
        /*2400*/ 	.byte	0x04, 0x12
        /*2402*/ 	.short	(.L_1581 - .L_1580)
	.align		4
.L_1580:
        /*2404*/ 	.word	index@(_ZN4vllm3moe10topkGatingILi8ELi32ELi4ELi16ELi32Ej6__halfLNS0_11ScoringFuncE0EEEvPKT5_PKbPfiPT4_PiiiibPKf)
        /*2408*/ 	.word	0x00000000


	//----- nvinfo : EIATTR_MIN_STACK_SIZE
	.align		4
.L_1581:
        /*240c*/ 	.byte	0x04, 0x12
        /*240e*/ 	.short	(.L_1583 - .L_1582)
	.align		4
.L_1582:
        /*2410*/ 	.word	index@(_ZN4vllm3moe10topkGatingILi8ELi16ELi4ELi16ELi32Ej6__halfLNS0_11ScoringFuncE0EEEvPKT5_PKbPfiPT4_PiiiibPKf)
        /*2414*/ 	.word	0x00000000


	//----- nvinfo : EIATTR_MIN_STACK_SIZE
	.align		4
.L_1583:
        /*2418*/ 	.byte	0x04, 0x12
        /*241a*/ 	.short	(.L_1585 - .L_1584)
	.align		4
.L_1584:
        /*241c*/ 	.word	index@(_ZN4vllm3moe10topkGatingILi8ELi8ELi4ELi16ELi32Ej6__halfLNS0_11ScoringFuncE0EEEvPKT5_PKbPfiPT4_PiiiibPKf)
        /*2420*/ 	.word	0x00000000


	//----- nvinfo : EIATTR_MIN_STACK_SIZE
	.align		4
.L_1585:
        /*2424*/ 	.byte	0x04, 0x12
        /*2426*/ 	.short	(.L_1587 - .L_1586)
	.align		4
.L_1586:
        /*2428*/ 	.word	index@(_ZN4vllm3moe10topkGatingILi4ELi4ELi4ELi8ELi32Ej6__halfLNS0_11ScoringFuncE0EEEvPKT5_PKbPfiPT4_PiiiibPKf)
        /*242c*/ 	.word	0x00000000


	//----- nvinfo : EIATTR_MIN_STACK_SIZE
	.align		4
.L_1587:
        /*2430*/ 	.byte	0x04, 0x12
        /*2432*/ 	.short	(.L_1589 - .L_1588)
	.align		4
.L_1588:
        /*2434*/ 	.word	index@(_ZN4vllm3moe10topkGatingILi2ELi2ELi4ELi4ELi32Ej6__halfLNS0_11ScoringFuncE0EEEvPKT5_PKbPfiPT4_PiiiibPKf)
        /*2438*/ 	.word	0x00000000


	//----- nvinfo : EIATTR_MIN_STACK_SIZE
	.align		4
.L_1589:
        /*243c*/ 	.byte	0x04, 0x12
        /*243e*/ 	.short	(.L_1591 - .L_1590)
	.align		4
.L_1590:
        /*2440*/ 	.word	index@(_ZN4vllm3moe10topkGatingILi1ELi1ELi4ELi2ELi32Ej6__halfLNS0_11ScoringFuncE0EEEvPKT5_PKbPfiPT4_PiiiibPKf)
        /*2444*/ 	.word	0x00000000


	//----- nvinfo : EIATTR_MIN_STACK_SIZE
	.align		4
.L_1591:
        /*2448*/ 	.byte	0x04, 0x12
        /*244a*/ 	.short	(.L_1593 - .L_1592)
	.align		4
.L_1592:
        /*244c*/ 	.word	index@(_ZN4vllm3moe10moeSoftmaxILi256E6__halfEEvPKT0_PKbPfi)
        /*2450*/ 	.word	0x00000000


	//----- nvinfo : EIATTR_MIN_STACK_SIZE
	.align		4
.L_1593:
        /*2454*/ 	.byte	0x04, 0x12
        /*2456*/ 	.short	(.L_1595 - .L_1594)
	.align		4
.L_1594:
        /*2458*/ 	.word	index@(_ZN4vllm3moe10topkGatingILi18ELi576ELi4ELi4ELi32Ei6__halfLNS0_11ScoringFuncE0EEEvPKT5_PKbPfiPT4_PiiiibPKf)
        /*245c*/ 	.word	0x00000000


	//----- nvinfo : EIATTR_MIN_STACK_SIZE
	.align		4
.L_1595:
        /*2460*/ 	.byte	0x04, 0x12
        /*2462*/ 	.short	(.L_1597 - .L_1596)
	.align		4
.L_1596:
        /*2464*/ 	.word	index@(_ZN4vllm3moe10topkGatingILi14ELi448ELi4ELi4ELi32Ei6__halfLNS0_11ScoringFuncE0EEEvPKT5_PKbPfiPT4_PiiiibPKf)
        /*2468*/ 	.word	0x00000000


	//----- nvinfo : EIATTR_MIN_STACK_SIZE
	.align		4
.L_1597:
        /*246c*/ 	.byte	0x04, 0x12
        /*246e*/ 	.short	(.L_1599 - .L_1598)
	.align		4
.L_1598:
        /*2470*/ 	.word	index@(_ZN4vllm3moe10topkGatingILi12ELi384ELi4ELi4ELi32Ei6__halfLNS0_11ScoringFuncE0EEEvPKT5_PKbPfiPT4_PiiiibPKf)
        /*2474*/ 	.word	0x00000000


	//----- nvinfo : EIATTR_MIN_STACK_SIZE
	.align		4
.L_1599:
        /*2478*/ 	.byte	0x04, 0x12
        /*247a*/ 	.short	(.L_1601 - .L_1600)
	.align		4
.L_1600:
        /*247c*/ 	.word	index@(_ZN4vllm3moe10topkGatingILi10ELi320ELi4ELi4ELi32Ei6__halfLNS0_11ScoringFuncE0EEEvPKT5_PKbPfiPT4_PiiiibPKf)
        /*2480*/ 	.word	0x00000000


	//----- nvinfo : EIATTR_MIN_STACK_SIZE
	.align		4
.L_1601:
        /*2484*/ 	.byte	0x04, 0x12
        /*2486*/ 	.short	(.L_1603 - .L_1602)
	.align		4
.L_1602:
        /*2488*/ 	.word	index@(_ZN4vllm3moe10topkGatingILi6ELi192ELi4ELi4ELi32Ei6__halfLNS0_11ScoringFuncE0EEEvPKT5_PKbPfiPT4_PiiiibPKf)
        /*248c*/ 	.word	0x00000000


	//----- nvinfo : EIATTR_MIN_STACK_SIZE
	.align		4
.L_1603:
        /*2490*/ 	.byte	0x04, 0x12
        /*2492*/ 	.short	(.L_1605 - .L_1604)
	.align		4
.L_1604:
        /*2494*/ 	.word	index@(_ZN4vllm3moe10topkGatingILi16ELi512ELi4ELi16ELi32Ei6__halfLNS0_11ScoringFuncE0EEEvPKT5_PKbPfiPT4_PiiiibPKf)
        /*2498*/ 	.word	0x00000000


	//----- nvinfo : EIATTR_MIN_STACK_SIZE
	.align		4
.L_1605:
        /*249c*/ 	.byte	0x04, 0x12
        /*249e*/ 	.short	(.L_1607 - .L_1606)
	.align		4
.L_1606:
        /*24a0*/ 	.word	index@(_ZN4vllm3moe10topkGatingILi8ELi256ELi4ELi16ELi32Ei6__halfLNS0_11ScoringFuncE0EEEvPKT5_PKbPfiPT4_PiiiibPKf)
        /*24a4*/ 	.word	0x00000000


	//----- nvinfo : EIATTR_MIN_STACK_SIZE
	.align		4
.L_1607:
        /*24a8*/ 	.byte	0x04, 0x12
        /*24aa*/ 	.short	(.L_1609 - .L_1608)
	.align		4
.L_1608:
        /*24ac*/ 	.word	index@(_ZN4vllm3moe10topkGatingILi8ELi128ELi4ELi16ELi32Ei6__halfLNS0_11ScoringFuncE0EEEvPKT5_PKbPfiPT4_PiiiibPKf)
        /*24b0*/ 	.word	0x00000000


	//----- nvinfo : EIATTR_MIN_STACK_SIZE
	.align		4
.L_1609:
        /*24b4*/ 	.byte	0x04, 0x12
        /*24b6*/ 	.short	(.L_1611 - .L_1610)
	.align		4
.L_1610:
        /*24b8*/ 	.word	index@(_ZN4vllm3moe10topkGatingILi8ELi64ELi4ELi16ELi32Ei6__halfLNS0_11ScoringFuncE0EEEvPKT5_PKbPfiPT4_PiiiibPKf)
        /*24bc*/ 	.word	0x00000000


	//----- nvinfo : EIATTR_MIN_STACK_SIZE
	.align		4
.L_1611:
        /*24c0*/ 	.byte	0x04, 0x12
        /*24c2*/ 	.short	(.L_1613 - .L_1612)
	.align		4
.L_1612:
        /*24c4*/ 	.word	index@(_ZN4vllm3moe10topkGatingILi8ELi32ELi4ELi16ELi32Ei6__halfLNS0_11ScoringFuncE0EEEvPKT5_PKbPfiPT4_PiiiibPKf)
        /*24c8*/ 	.word	0x00000000


	//----- nvinfo : EIATTR_MIN_STACK_SIZE
	.align		4
.L_1613:
        /*24cc*/ 	.byte	0x04, 0x12
        /*24ce*/ 	.short	(.L_1615 - .L_1614)
	.align		4
.L_1614:
        /*24d0*/ 	.word	index@(_ZN4vllm3moe10topkGatingILi8ELi16ELi4ELi16ELi32Ei6__halfLNS0_11ScoringFuncE0EEEvPKT5_PKbPfiPT4_PiiiibPKf)
        /*24d4*/ 	.word	0x00000000


	//----- nvinfo : EIATTR_MIN_STACK_SIZE
	.align		4
.L_1615:
        /*24d8*/ 	.byte	0x04, 0x12
        /*24da*/ 	.short	(.L_1617 - .L_1616)
	.align		4
.L_1616:
        /*24dc*/ 	.word	index@(_ZN4vllm3moe10topkGatingILi8ELi8ELi4ELi16ELi32Ei6__halfLNS0_11ScoringFuncE0EEEvPKT5_PKbPfiPT4_PiiiibPKf)
        /*24e0*/ 	.word	0x00000000


	//----- nvinfo : EIATTR_MIN_STACK_SIZE
	.align		4
.L_1617:
        /*24e4*/ 	.byte	0x04, 0x12
        /*24e6*/ 	.short	(.L_1619 - .L_1618)
	.align		4
.L_1618:
        /*24e8*/ 	.word	index@(_ZN4vllm3moe10topkGatingILi4ELi4ELi4ELi8ELi32Ei6__halfLNS0_11ScoringFuncE0EEEvPKT5_PKbPfiPT4_PiiiibPKf)
        /*24ec*/ 	.word	0x00000000


	//----- nvinfo : EIATTR_MIN_STACK_SIZE
	.align		4
.L_1619:
        /*24f0*/ 	.byte	0x04, 0x12
        /*24f2*/ 	.short	(.L_1621 - .L_1620)
	.align		4
.L_1620:
        /*24f4*/ 	.word	index@(_ZN4vllm3moe10topkGatingILi2ELi2ELi4ELi4ELi32Ei6__halfLNS0_11ScoringFuncE0EEEvPKT5_PKbPfiPT4_PiiiibPKf)
        /*24f8*/ 	.word	0x00000000


	//----- nvinfo : EIATTR_MIN_STACK_SIZE
	.align		4
.L_1621:
        /*24fc*/ 	.byte	0x04, 0x12
        /*24fe*/ 	.short	(.L_1623 - .L_1622)
	.align		4
.L_1622:
        /*2500*/ 	.word	index@(_ZN4vllm3moe10topkGatingILi1ELi1ELi4ELi2ELi32Ei6__halfLNS0_11ScoringFuncE0EEEvPKT5_PKbPfiPT4_PiiiibPKf)
        /*2504*/ 	.word	0x00000000


	//----- nvinfo : EIATTR_MIN_STACK_SIZE
	.align		4
.L_1623:
        /*2508*/ 	.byte	0x04, 0x12
        /*250a*/ 	.short	(.L_1625 - .L_1624)
	.align		4
.L_1624:
        /*250c*/ 	.word	index@(_ZN4vllm3moe7moeTopKILi256ElEEvPKfPKbPfPT0_PiiiiibS3_)
        /*2510*/ 	.word	0x00000000


	//----- nvinfo : EIATTR_MIN_STACK_SIZE
	.align		4
.L_1625:
        /*2514*/ 	.byte	0x04, 0x12
        /*2516*/ 	.short	(.L_1627 - .L_1626)
	.align		4
.L_1626:
        /*2518*/ 	.word	index@(_ZN4vllm3moe10topkGatingILi18ELi576ELi4ELi8ELi32ElfLNS0_11ScoringFuncE0EEEvPKT5_PKbPfiPT4_PiiiibPKf)
        /*251c*/ 	.word	0x00000000


	//----- nvinfo : EIATTR_MIN_STACK_SIZE
	.align		4
.L_1627:
        /*2520*/ 	.byte	0x04, 0x12
        /*2522*/ 	.short	(.L_1629 - .L_1628)
	.align		4
.L_1628:
        /*2524*/ 	.word	index@(_ZN4vllm3moe10topkGatingILi14ELi448ELi4ELi8ELi32ElfLNS0_11ScoringFuncE0EEEvPKT5_PKbPfiPT4_PiiiibPKf)
        /*2528*/ 	.word	0x00000000


	//----- nvinfo : EIATTR_MIN_STACK_SIZE
	.align		4
.L_1629:
        /*252c*/ 	.byte	0x04, 0x12
        /*252e*/ 	.short	(.L_1631 - .L_1630)
	.align		4
.L_1630:
        /*2530*/ 	.word	index@(_ZN4vllm3moe10topkGatingILi12ELi384ELi4ELi8ELi32ElfLNS0_11ScoringFuncE0EEEvPKT5_PKbPfiPT4_PiiiibPKf)
        /*2534*/ 	.word	0x00000000


	//----- nvinfo : EIATTR_MIN_STACK_SIZE
	.align		4
.L_1631:
        /*2538*/ 	.byte	0x04, 0x12
        /*253a*/ 	.short	(.L_1633 - .L_1632)
	.align		4
.L_1632:
        /*253c*/ 	.word	index@(_ZN4vllm3moe10topkGatingILi10ELi320ELi4ELi8ELi32ElfLNS0_11ScoringFuncE0EEEvPKT5_PKbPfiPT4_PiiiibPKf)
        /*2540*/ 	.word	0x00000000


	//----- nvinfo : EIATTR_MIN_STACK_SIZE
	.align		4
.L_1633:
        /*2544*/ 	.byte	0x04, 0x12
        /*2546*/ 	.short	(.L_1635 - .L_1634)
	.align		4
.L_1634:
        /*2548*/ 	.word	index@(_ZN4vllm3moe10topkGatingILi6ELi192ELi4ELi8ELi32ElfLNS0_11ScoringFuncE0EEEvPKT5_PKbPfiPT4_PiiiibPKf)
        /*254c*/ 	.word	0x00000000


	//----- nvinfo : EIATTR_MIN_STACK_SIZE
	.align		4
.L_1635:
        /*2550*/ 	.byte	0x04, 0x12
        /*2552*/ 	.short	(.L_1637 - .L_1636)
	.align		4
.L_1636:
        /*2554*/ 	.word	index@(_ZN4vllm3moe10topkGatingILi16ELi512ELi4ELi16ELi32ElfLNS0_11ScoringFuncE0EEEvPKT5_PKbPfiPT4_PiiiibPKf)
        /*2558*/ 	.word	0x00000000


	//----- nvinfo : EIATTR_MIN_STACK_SIZE
	.align		4
.L_1637:
        /*255c*/ 	.byte	0x04, 0x12
        /*255e*/ 	.short	(.L_1639 - .L_1638)
	.align		4
.L_1638:
        /*2560*/ 	.word	index@(_ZN4vllm3moe10topkGatingILi8ELi256ELi4ELi16ELi32ElfLNS0_11ScoringFuncE0EEEvPKT5_PKbPfiPT4_PiiiibPKf)
        /*2564*/ 	.word	0x00000000


	//----- nvinfo : EIATTR_MIN_STACK_SIZE
	.align		4
.L_1639:
        /*2568*/ 	.byte	0x04, 0x12
        /*256a*/ 	.short	(.L_1641 - .L_1640)
	.align		4
.L_1640:
        /*256c*/ 	.word	index@(_ZN4vllm3moe10topkGatingILi4ELi128ELi4ELi16ELi32ElfLNS0_11ScoringFuncE0EEEvPKT5_PKbPfiPT4_PiiiibPKf)
        /*2570*/ 	.word	0x00000000


	//----- nvinfo : EIATTR_MIN_STACK_SIZE
	.align		4
.L_1641:
        /*2574*/ 	.byte	0x04, 0x12
        /*2576*/ 	.short	(.L_1643 - .L_1642)
	.align		4
.L_1642:
        /*2578*/ 	.word	index@(_ZN4vllm3moe10topkGatingILi4ELi64ELi4ELi16ELi32ElfLNS0_11ScoringFuncE0EEEvPKT5_PKbPfiPT4_PiiiibPKf)
        /*257c*/ 	.word	0x00000000


	//----- nvinfo : EIATTR_MIN_STACK_SIZE
	.align		4
.L_1643:
        /*2580*/ 	.byte	0x04, 0x12
        /*2582*/ 	.short	(.L_1645 - .L_1644)
	.align		4
.L_1644:
        /*2584*/ 	.word	index@(_ZN4vllm3moe10topkGatingILi4ELi32ELi4ELi16ELi32ElfLNS0_11ScoringFuncE0EEEvPKT5_PKbPfiPT4_PiiiibPKf)
        /*2588*/ 	.word	0x00000000


	//----- nvinfo : EIATTR_MIN_STACK_SIZE
	.align		4
.L_1645:
        /*258c*/ 	.byte	0x04, 0x12
        /*258e*/ 	.short	(.L_1647 - .L_1646)
	.align		4
.L_1646:
        /*2590*/ 	.word	index@(_ZN4vllm3moe10topkGatingILi4ELi16ELi4ELi16ELi32ElfLNS0_11ScoringFuncE0EEEvPKT5_PKbPfiPT4_PiiiibPKf)
        /*2594*/ 	.word	0x00000000


	//----- nvinfo : EIATTR_MIN_STACK_SIZE
	.align		4
.L_1647:
        /*2598*/ 	.byte	0x04, 0x12
        /*259a*/ 	.short	(.L_1649 - .L_1648)
	.align		4
.L_1648:
        /*259c*/ 	.word	index@(_ZN4vllm3moe10topkGatingILi4ELi8ELi4ELi16ELi32ElfLNS0_11ScoringFuncE0EEEvPKT5_PKbPfiPT4_PiiiibPKf)
        /*25a0*/ 	.word	0x00000000


	//----- nvinfo : EIATTR_MIN_STACK_SIZE
	.align		4
.L_1649:
        /*25a4*/ 	.byte	0x04, 0x12
        /*25a6*/ 	.short	(.L_1651 - .L_1650)
	.align		4
.L_1650:
        /*25a8*/ 	.word	index@(_ZN4vllm3moe10topkGatingILi4ELi4ELi4ELi16ELi32ElfLNS0_11ScoringFuncE0EEEvPKT5_PKbPfiPT4_PiiiibPKf)
        /*25ac*/ 	.word	0x00000000


	//----- nvinfo : EIATTR_MIN_STACK_SIZE
	.align		4
.L_1651:
        /*25b0*/ 	.byte	0x04, 0x12
        /*25b2*/ 	.short	(.L_1653 - .L_1652)
	.align		4
.L_1652:
        /*25b4*/ 	.word	index@(_ZN4vllm3moe10topkGatingILi2ELi2ELi4ELi8ELi32ElfLNS0_11ScoringFuncE0EEEvPKT5_PKbPfiPT4_PiiiibPKf)
        /*25b8*/ 	.word	0x00000000


	//----- nvinfo : EIATTR_MIN_STACK_SIZE
	.align		4
.L_1653:
        /*25bc*/ 	.byte	0x04, 0x12
        /*25be*/ 	.short	(.L_1655 - .L_1654)
	.align		4
.L_1654:
        /*25c0*/ 	.word	index@(_ZN4vllm3moe10topkGatingILi1ELi1ELi4ELi4ELi32ElfLNS0_11ScoringFuncE0EEEvPKT5_PKbPfiPT4_PiiiibPKf)
        /*25c4*/ 	.word	0x00000000


	//----- nvinfo : EIATTR_MIN_STACK_SIZE
	.align		4
.L_1655:
        /*25c8*/ 	.byte	0x04, 0x12
        /*25ca*/ 	.short	(.L_1657 - .L_1656)
	.align		4
.L_1656:
        /*25cc*/ 	.word	index@(_ZN4vllm3moe7moeTopKILi256EjEEvPKfPKbPfPT0_PiiiiibS3_)
        /*25d0*/ 	.word	0x00000000


	//----- nvinfo : EIATTR_MIN_STACK_SIZE
	.align		4
.L_1657:
        /*25d4*/ 	.byte	0x04, 0x12
        /*25d6*/ 	.short	(.L_1659 - .L_1658)
	.align		4
.L_1658:
        /*25d8*/ 	.word	index@(_ZN4vllm3moe10topkGatingILi18ELi576ELi4ELi8ELi32EjfLNS0_11ScoringFuncE0EEEvPKT5_PKbPfiPT4_PiiiibPKf)
        /*25dc*/ 	.word	0x00000000


	//----- nvinfo : EIATTR_MIN_STACK_SIZE
	.align		4
.L_1659:
        /*25e0*/ 	.byte	0x04, 0x12
        /*25e2*/ 	.short	(.L_1661 - .L_1660)
	.align		4
.L_1660:
        /*25e4*/ 	.word	index@(_ZN4vllm3moe10topkGatingILi14ELi448ELi4ELi8ELi32EjfLNS0_11ScoringFuncE0EEEvPKT5_PKbPfiPT4_PiiiibPKf)
        /*25e8*/ 	.word	0x00000000


	//----- nvinfo : EIATTR_MIN_STACK_SIZE
	.align		4
.L_1661:
        /*25ec*/ 	.byte	0x04, 0x12
        /*25ee*/ 	.short	(.L_1663 - .L_1662)
	.align		4
.L_1662:
        /*25f0*/ 	.word	index@(_ZN4vllm3moe10topkGatingILi12ELi384ELi4ELi8ELi32EjfLNS0_11ScoringFuncE0EEEvPKT5_PKbPfiPT4_PiiiibPKf)
        /*25f4*/ 	.word	0x00000000


	//----- nvinfo : EIATTR_MIN_STACK_SIZE
	.align		4
.L_1663:
        /*25f8*/ 	.byte	0x04, 0x12
        /*25fa*/ 	.short	(.L_1665 - .L_1664)
	.align		4
.L_1664:
        /*25fc*/ 	.word	index@(_ZN4vllm3moe10topkGatingILi10ELi320ELi4ELi8ELi32EjfLNS0_11ScoringFuncE0EEEvPKT5_PKbPfiPT4_PiiiibPKf)
        /*2600*/ 	.word	0x00000000


	//----- nvinfo : EIATTR_MIN_STACK_SIZE
	.align		4
.L_1665:
        /*2604*/ 	.byte	0x04, 0x12
        /*2606*/ 	.short	(.L_1667 - .L_1666)
	.align		4
.L_1666:
        /*2608*/ 	.word	index@(_ZN4vllm3moe10topkGatingILi6ELi192ELi4ELi8ELi32EjfLNS0_11ScoringFuncE0EEEvPKT5_PKbPfiPT4_PiiiibPKf)
        /*260c*/ 	.word	0x00000000


	//----- nvinfo : EIATTR_MIN_STACK_SIZE
	.align		4
.L_1667:
        /*2610*/ 	.byte	0x04, 0x12
        /*2612*/ 	.short	(.L_1669 - .L_1668)
	.align		4
.L_1668:
        /*2614*/ 	.word	index@(_ZN4vllm3moe10topkGatingILi16ELi512ELi4ELi16ELi32EjfLNS0_11ScoringFuncE0EEEvPKT5_PKbPfiPT4_PiiiibPKf)
        /*2618*/ 	.word	0x00000000


	//----- nvinfo : EIATTR_MIN_STACK_SIZE
	.align		4
.L_1669:
        /*261c*/ 	.byte	0x04, 0x12
        /*261e*/ 	.short	(.L_1671 - .L_1670)
	.align		4
.L_1670:
        /*2620*/ 	.word	index@(_ZN4vllm3moe10topkGatingILi8ELi256ELi4ELi16ELi32EjfLNS0_11ScoringFuncE0EEEvPKT5_PKbPfiPT4_PiiiibPKf)
        /*2624*/ 	.word	0x00000000


	//----- nvinfo : EIATTR_MIN_STACK_SIZE
	.align		4
.L_1671:
        /*2628*/ 	.byte	0x04, 0x12
        /*262a*/ 	.short	(.L_1673 - .L_1672)
	.align		4
.L_1672:
        /*262c*/ 	.word	index@(_ZN4vllm3moe10topkGatingILi4ELi128ELi4ELi16ELi32EjfLNS0_11ScoringFuncE0EEEvPKT5_PKbPfiPT4_PiiiibPKf)
        /*2630*/ 	.word	0x00000000


	//----- nvinfo : EIATTR_MIN_STACK_SIZE
	.align		4
.L_1673:
        /*2634*/ 	.byte	0x04, 0x12
        /*2636*/ 	.short	(.L_1675 - .L_1674)
	.align		4
.L_1674:
        /*2638*/ 	.word	index@(_ZN4vllm3moe10topkGatingILi4ELi64ELi4ELi16ELi32EjfLNS0_11ScoringFuncE0EEEvPKT5_PKbPfiPT4_PiiiibPKf)
        /*263c*/ 	.word	0x00000000


	//----- nvinfo : EIATTR_MIN_STACK_SIZE
	.align		4
.L_1675:
        /*2640*/ 	.byte	0x04, 0x12
        /*2642*/ 	.short	(.L_1677 - .L_1676)
	.align		4
.L_1676:
        /*2644*/ 	.word	index@(_ZN4vllm3moe10topkGatingILi4ELi32ELi4ELi16ELi32EjfLNS0_11ScoringFuncE0EEEvPKT5_PKbPfiPT4_PiiiibPKf)
        /*2648*/ 	.word	0x00000000


	//----- nvinfo : EIATTR_MIN_STACK_SIZE
	.align		4
.L_1677:
        /*264c*/ 	.byte	0x04, 0x12
        /*264e*/ 	.short	(.L_1679 - .L_1678)
	.align		4
.L_1678:
        /*2650*/ 	.word	index@(_ZN4vllm3moe10topkGatingILi4ELi16ELi4ELi16ELi32EjfLNS0_11ScoringFuncE0EEEvPKT5_PKbPfiPT4_PiiiibPKf)
        /*2654*/ 	.word	0x00000000


	//----- nvinfo : EIATTR_MIN_STACK_SIZE
	.align		4
.L_1679:
        /*2658*/ 	.byte	0x04, 0x12
        /*265a*/ 	.short	(.L_1681 - .L_1680)
	.align		4
.L_1680:
        /*265c*/ 	.word	index@(_ZN4vllm3moe10topkGatingILi4ELi8ELi4ELi16ELi32EjfLNS0_11ScoringFuncE0EEEvPKT5_PKbPfiPT4_PiiiibPKf)
        /*2660*/ 	.word	0x00000000


	//----- nvinfo : EIATTR_MIN_STACK_SIZE
	.align		4
.L_1681:
        /*2664*/ 	.byte	0x04, 0x12
        /*2666*/ 	.short	(.L_1683 - .L_1682)
	.align		4
.L_1682:
        /*2668*/ 	.word	index@(_ZN4vllm3moe10topkGatingILi4ELi4ELi4ELi16ELi32EjfLNS0_11ScoringFuncE0EEEvPKT5_PKbPfiPT4_PiiiibPKf)
        /*266c*/ 	.word	0x00000000


	//----- nvinfo : EIATTR_MIN_STACK_SIZE
	.align		4
.L_1683:
        /*2670*/ 	.byte	0x04, 0x12
        /*2672*/ 	.short	(.L_1685 - .L_1684)
	.align		4
.L_1684:
        /*2674*/ 	.word	index@(_ZN4vllm3moe10topkGatingILi2ELi2ELi4ELi8ELi32EjfLNS0_11ScoringFuncE0EEEvPKT5_PKbPfiPT4_PiiiibPKf)
        /*2678*/ 	.word	0x00000000


	//----- nvinfo : EIATTR_MIN_STACK_SIZE
	.align		4
.L_1685:
        /*267c*/ 	.byte	0x04, 0x12
        /*267e*/ 	.short	(.L_1687 - .L_1686)
	.align		4
.L_1686:
        /*2680*/ 	.word	index@(_ZN4vllm3moe10topkGatingILi1ELi1ELi4ELi4ELi32EjfLNS0_11ScoringFuncE0EEEvPKT5_PKbPfiPT4_PiiiibPKf)
        /*2684*/ 	.word	0x00000000


	//----- nvinfo : EIATTR_MIN_STACK_SIZE
	.align		4
.L_1687:
        /*2688*/ 	.byte	0x04, 0x12
        /*268a*/ 	.short	(.L_1689 - .L_1688)
	.align		4
.L_1688:
        /*268c*/ 	.word	index@(_ZN4vllm3moe7moeTopKILi256EiEEvPKfPKbPfPT0_PiiiiibS3_)
        /*2690*/ 	.word	0x00000000


	//----- nvinfo : EIATTR_MIN_STACK_SIZE
	.align		4
.L_1689:
        /*2694*/ 	.byte	0x04, 0x12
        /*2696*/ 	.short	(.L_1691 - .L_1690)
	.align		4
.L_1690:
        /*2698*/ 	.word	index@(_ZN4vllm3moe10moeSoftmaxILi256EfEEvPKT0_PKbPfi)
        /*269c*/ 	.word	0x00000000


	//----- nvinfo : EIATTR_MIN_STACK_SIZE
	.align		4
.L_1691:
        /*26a0*/ 	.byte	0x04, 0x12
        /*26a2*/ 	.short	(.L_1693 - .L_1692)
	.align		4
.L_1692:
        /*26a4*/ 	.word	index@(_ZN4vllm3moe10topkGatingILi18ELi576ELi4ELi8ELi32EifLNS0_11ScoringFuncE0EEEvPKT5_PKbPfiPT4_PiiiibPKf)
        /*26a8*/ 	.word	0x00000000


	//----- nvinfo : EIATTR_MIN_STACK_SIZE
	.align		4
.L_1693:
        /*26ac*/ 	.byte	0x04, 0x12
        /*26ae*/ 	.short	(.L_1695 - .L_1694)
	.align		4
.L_1694:
        /*26b0*/ 	.word	index@(_ZN4vllm3moe10topkGatingILi14ELi448ELi4ELi8ELi32EifLNS0_11ScoringFuncE0EEEvPKT5_PKbPfiPT4_PiiiibPKf)
        /*26b4*/ 	.word	0x00000000


	//----- nvinfo : EIATTR_MIN_STACK_SIZE
	.align		4
.L_1695:
        /*26b8*/ 	.byte	0x04, 0x12
        /*26ba*/ 	.short	(.L_1697 - .L_1696)
	.align		4
.L_1696:
        /*26bc*/ 	.word	index@(_ZN4vllm3moe10topkGatingILi12ELi384ELi4ELi8ELi32EifLNS0_11ScoringFuncE0EEEvPKT5_PKbPfiPT4_PiiiibPKf)
        /*26c0*/ 	.word	0x00000000


	//----- nvinfo : EIATTR_MIN_STACK_SIZE
	.align		4
.L_1697:
        /*26c4*/ 	.byte	0x04, 0x12
        /*26c6*/ 	.short	(.L_1699 - .L_1698)
	.align		4
.L_1698:
        /*26c8*/ 	.word	index@(_ZN4vllm3moe10topkGatingILi10ELi320ELi4ELi8ELi32EifLNS0_11ScoringFuncE0EEEvPKT5_PKbPfiPT4_PiiiibPKf)
        /*26cc*/ 	.word	0x00000000


	//----- nvinfo : EIATTR_MIN_STACK_SIZE
	.align		4
.L_1699:
        /*26d0*/ 	.byte	0x04, 0x12
        /*26d2*/ 	.short	(.L_1701 - .L_1700)
	.align		4
.L_1700:
        /*26d4*/ 	.word	index@(_ZN4vllm3moe10topkGatingILi6ELi192ELi4ELi8ELi32EifLNS0_11ScoringFuncE0EEEvPKT5_PKbPfiPT4_PiiiibPKf)
        /*26d8*/ 	.word	0x00000000


	//----- nvinfo : EIATTR_MIN_STACK_SIZE
	.align		4
.L_1701:
        /*26dc*/ 	.byte	0x04, 0x12
        /*26de*/ 	.short	(.L_1703 - .L_1702)
	.align		4
.L_1702:
        /*26e0*/ 	.word	index@(_ZN4vllm3moe10topkGatingILi16ELi512ELi4ELi16ELi32EifLNS0_11ScoringFuncE0EEEvPKT5_PKbPfiPT4_PiiiibPKf)
        /*26e4*/ 	.word	0x00000000


	//----- nvinfo : EIATTR_MIN_STACK_SIZE
	.align		4
.L_1703:
        /*26e8*/ 	.byte	0x04, 0x12
        /*26ea*/ 	.short	(.L_1705 - .L_1704)
	.align		4
.L_1704:
        /*26ec*/ 	.word	index@(_ZN4vllm3moe10topkGatingILi8ELi256ELi4ELi16ELi32EifLNS0_11ScoringFuncE0EEEvPKT5_PKbPfiPT4_PiiiibPKf)
        /*26f0*/ 	.word	0x00000000


	//----- nvinfo : EIATTR_MIN_STACK_SIZE
	.align		4
.L_1705:
        /*26f4*/ 	.byte	0x04, 0x12
        /*26f6*/ 	.short	(.L_1707 - .L_1706)
	.align		4
.L_1706:
        /*26f8*/ 	.word	index@(_ZN4vllm3moe10topkGatingILi4ELi128ELi4ELi16ELi32EifLNS0_11ScoringFuncE0EEEvPKT5_PKbPfiPT4_PiiiibPKf)
        /*26fc*/ 	.word	0x00000000


	//----- nvinfo : EIATTR_MIN_STACK_SIZE
	.align		4
.L_1707:
        /*2700*/ 	.byte	0x04, 0x12
        /*2702*/ 	.short	(.L_1709 - .L_1708)
	.align		4
.L_1708:
        /*2704*/ 	.word	index@(_ZN4vllm3moe10topkGatingILi4ELi64ELi4ELi16ELi32EifLNS0_11ScoringFuncE0EEEvPKT5_PKbPfiPT4_PiiiibPKf)
        /*2708*/ 	.word	0x00000000


	//----- nvinfo : EIATTR_MIN_STACK_SIZE
	.align		4
.L_1709:
        /*270c*/ 	.byte	0x04, 0x12
        /*270e*/ 	.short	(.L_1711 - .L_1710)
	.align		4
.L_1710:
        /*2710*/ 	.word	index@(_ZN4vllm3moe10topkGatingILi4ELi32ELi4ELi16ELi32EifLNS0_11ScoringFuncE0EEEvPKT5_PKbPfiPT4_PiiiibPKf)
        /*2714*/ 	.word	0x00000000


	//----- nvinfo : EIATTR_MIN_STACK_SIZE
	.align		4
.L_1711:
        /*2718*/ 	.byte	0x04, 0x12
        /*271a*/ 	.short	(.L_1713 - .L_1712)
	.align		4
.L_1712:
        /*271c*/ 	.word	index@(_ZN4vllm3moe10topkGatingILi4ELi16ELi4ELi16ELi32EifLNS0_11ScoringFuncE0EEEvPKT5_PKbPfiPT4_PiiiibPKf)
        /*2720*/ 	.word	0x00000000


	//----- nvinfo : EIATTR_MIN_STACK_SIZE
	.align		4
.L_1713:
        /*2724*/ 	.byte	0x04, 0x12
        /*2726*/ 	.short	(.L_1715 - .L_1714)
	.align		4
.L_1714:
        /*2728*/ 	.word	index@(_ZN4vllm3moe10topkGatingILi4ELi8ELi4ELi16ELi32EifLNS0_11ScoringFuncE0EEEvPKT5_PKbPfiPT4_PiiiibPKf)
        /*272c*/ 	.word	0x00000000


	//----- nvinfo : EIATTR_MIN_STACK_SIZE
	.align		4
.L_1715:
        /*2730*/ 	.byte	0x04, 0x12
        /*2732*/ 	.short	(.L_1717 - .L_1716)
	.align		4
.L_1716:
        /*2734*/ 	.word	index@(_ZN4vllm3moe10topkGatingILi4ELi4ELi4ELi16ELi32EifLNS0_11ScoringFuncE0EEEvPKT5_PKbPfiPT4_PiiiibPKf)
        /*2738*/ 	.word	0x00000000


	//----- nvinfo : EIATTR_MIN_STACK_SIZE
	.align		4
.L_1717:
        /*273c*/ 	.byte	0x04, 0x12
        /*273e*/ 	.short	(.L_1719 - .L_1718)
	.align		4
.L_1718:
        /*2740*/ 	.word	index@(_ZN4vllm3moe10topkGatingILi2ELi2ELi4ELi8ELi32EifLNS0_11ScoringFuncE0EEEvPKT5_PKbPfiPT4_PiiiibPKf)
        /*2744*/ 	.word	0x00000000


	//----- nvinfo : EIATTR_MIN_STACK_SIZE
	.align		4
.L_1719:
        /*2748*/ 	.byte	0x04, 0x12
        /*274a*/ 	.short	(.L_1721 - .L_1720)
	.align		4
.L_1720:
        /*274c*/ 	.word	index@(_ZN4vllm3moe10topkGatingILi1ELi1ELi4ELi4ELi32EifLNS0_11ScoringFuncE0EEEvPKT5_PKbPfiPT4_PiiiibPKf)
        /*2750*/ 	.word	0x00000000


	//----- nvinfo : EIATTR_MIN_STACK_SIZE
	.align		4
.L_1721:
        /*2754*/ 	.byte	0x04, 0x12
        /*2756*/ 	.short	(.L_1723 - .L_1722)
	.align		4
.L_1722:
        /*2758*/ 	.word	index@(_ZN3cub17CUB_300001_SM_9006detail11EmptyKernelIvEEvv)
        /*275c*/ 	.word	0x00000000
.L_1723:


//--------------------- .nv.compat                --------------------------
	.section	.nv.compat,"",@"SHT_CUDA_COMPAT_INFO"
	.align	4
        /*0000*/ 	.byte	0x02, 0x09, 0x01, 0x00, 0x02, 0x02, 0x01, 0x00, 0x02, 0x05, 0x05, 0x00, 0x03, 0x07, 0x01, 0x01
        /*0010*/ 	.byte	0x02, 0x03, 0x00, 0x00, 0x02, 0x06, 0x01, 0x00, 0x04, 0x0b, 0x08, 0x00, 0x00, 0x00, 0x00, 0x00
        /*0020*/ 	.byte	0x00, 0x00, 0x00, 0x00


//--------------------- .nv.info._ZN4vllm3moe10topkGatingILi18ELi576ELi4ELi4ELi32El13__nv_bfloat16LNS0_11ScoringFuncE1EEEvPKT5_PKbPfiPT4_PiiiibPKf --------------------------
	.section	.nv.info._ZN4vllm3moe10topkGatingILi18ELi576ELi4ELi4ELi32El13__nv_bfloat16LNS0_11ScoringFuncE1EEEvPKT5_PKbPfiPT4_PiiiibPKf,"",@"SHT_CUDA_INFO"
	.sectionflags	@""
	.align	4


	//----- nvinfo : EIATTR_CUDA_API_VERSION
	.align		4
        /*0000*/ 	.byte	0x04, 0x37
        /*0002*/ 	.short	(.L_1725 - .L_1724)
.L_1724:
        /*0004*/ 	.word	0x00000082


	//----- nvinfo : EIATTR_KPARAM_INFO
	.align		4
.L_1725:
        /*0008*/ 	.byte	0x04, 0x17
        /*000a*/ 	.short	(.L_1727 - .L_1726)
.L_1726:
        /*000c*/ 	.word	0x00000000
        /*0010*/ 	.short	0x000a
        /*0012*/ 	.short	0x0040
        /*0014*/ 	.byte	0x00, 0xf0, 0x21, 0x00


	//----- nvinfo : EIATTR_KPARAM_INFO
	.align		4
.L_1727:
        /*0018*/ 	.byte	0x04, 0x17
        /*001a*/ 	.short	(.L_1729 - .L_1728)
.L_1728:
        /*001c*/ 	.word	0x00000000
        /*0020*/ 	.short	0x0009
        /*0022*/ 	.short	0x003c
        /*0024*/ 	.byte	0x00, 0xf0, 0x05, 0x00


	//----- nvinfo : EIATTR_KPARAM_INFO
	.align		4
.L_1729:
        /*0028*/ 	.byte	0x04, 0x17
        /*002a*/ 	.short	(.L_1731 - .L_1730)
.L_1730:
        /*002c*/ 	.word	0x00000000
        /*0030*/ 	.short	0x0008
        /*0032*/ 	.short	0x0038
        /*0034*/ 	.byte	0x00, 0xf0, 0x11, 0x00


	//----- nvinfo : EIATTR_KPARAM_INFO
	.align		4
.L_1731:
        /*0038*/ 	.byte	0x04, 0x17
        /*003a*/ 	.short	(.L_1733 - .L_1732)
.L_1732:
        /*003c*/ 	.word	0x00000000
        /*0040*/ 	.short	0x0007
        /*0042*/ 	.short	0x0034
        /*0044*/ 	.byte	0x00, 0xf0, 0x11, 0x00


	//----- nvinfo : EIATTR_KPARAM_INFO
	.align		4
.L_1733:
        /*0048*/ 	.byte	0x04, 0x17
        /*004a*/ 	.short	(.L_1735 - .L_1734)
.L_1734:
        /*004c*/ 	.word	0x00000000
        /*0050*/ 	.short	0x0006
        /*0052*/ 	.short	0x0030
        /*0054*/ 	.byte	0x00, 0xf0, 0x11, 0x00


	//----- nvinfo : EIATTR_KPARAM_INFO
	.align		4
.L_1735:
        /*0058*/ 	.byte	0x04, 0x17
        /*005a*/ 	.short	(.L_1737 - .L_1736)
.L_1736:
        /*005c*/ 	.word	0x00000000
        /*0060*/ 	.short	0x0005
        /*0062*/ 	.short	0x0028
        /*0064*/ 	.byte	0x00, 0xf0, 0x21, 0x00


	//----- nvinfo : EIATTR_KPARAM_INFO
	.align		4
.L_1737:
        /*0068*/ 	.byte	0x04, 0x17
        /*006a*/ 	.short	(.L_1739 - .L_1738)
.L_1738:
        /*006c*/ 	.word	0x00000000
        /*0070*/ 	.short	0x0004
        /*0072*/ 	.short	0x0020
        /*0074*/ 	.byte	0x00, 0xf0, 0x21, 0x00


	//----- nvinfo : EIATTR_KPARAM_INFO
	.align		4
.L_1739:
        /*0078*/ 	.byte	0x04, 0x17
        /*007a*/ 	.short	(.L_1741 - .L_1740)
.L_1740:
        /*007c*/ 	.word	0x00000000
        /*0080*/ 	.short	0x0003
        /*0082*/ 	.short	0x0018
        /*0084*/ 	.byte	0x00, 0xf0, 0x11, 0x00


	//----- nvinfo : EIATTR_KPARAM_INFO
	.align		4
.L_1741:
        /*0088*/ 	.byte	0x04, 0x17
        /*008a*/ 	.short	(.L_1743 - .L_1742)
.L_1742:
        /*008c*/ 	.word	0x00000000
        /*0090*/ 	.short	0x0002
        /*0092*/ 	.short	0x0010
        /*0094*/ 	.byte	0x00, 0xf0, 0x21, 0x00


	//----- nvinfo : EIATTR_KPARAM_INFO
	.align		4
.L_1743:
        /*0098*/ 	.byte	0x04, 0x17
        /*009a*/ 	.short	(.L_1745 - .L_1744)
.L_1744:
        /*009c*/ 	.word	0x00000000
        /*00a0*/ 	.short	0x0001
        /*00a2*/ 	.short	0x0008
        /*00a4*/ 	.byte	0x00, 0xf0, 0x21, 0x00


	//----- nvinfo : EIATTR_KPARAM_INFO
	.align		4
.L_1745:
        /*00a8*/ 	.byte	0x04, 0x17
        /*00aa*/ 	.short	(.L_1747 - .L_1746)
.L_1746:
        /*00ac*/ 	.word	0x00000000
        /*00b0*/ 	.short	0x0000
        /*00b2*/ 	.short	0x0000
        /*00b4*/ 	.byte	0x00, 0xf0, 0x21, 0x00


	//----- nvinfo : EIATTR_SPARSE_MMA_MASK
	.align		4
.L_1747:
        /*00b8*/ 	.byte	0x03, 0x50
        /*00ba*/ 	.short	0x0000


	//----- nvinfo : EIATTR_MAXREG_COUNT
	.align		4
        /*00bc*/ 	.byte	0x03, 0x1b
        /*00be*/ 	.short	0x00ff


	//----- nvinfo : EIATTR_MERCURY_ISA_VERSION
	.align		4
        /*00c0*/ 	.byte	0x03, 0x5f
        /*00c2*/ 	.short	0x0101


	//----- nvinfo : EIATTR_COOP_GROUP_MASK_REGIDS
	.align		4
        /*00c4*/ 	.byte	0x04, 0x29
        /*00c6*/ 	.short	(.L_1749 - .L_1748)


	//   ....[0]....
.L_1748:
        /*00c8*/ 	.word	0xffffffff


	//   ....[1]....
        /*00cc*/ 	.word	0xffffffff


	//   ....[2]....
        /*00d0*/ 	.word	0xffffffff


	//   ....[3]....
        /*00d4*/ 	.word	0xffffffff


	//   ....[4]....
        /*00d8*/ 	.word	0xffffffff


	//   ....[5]....
        /*00dc*/ 	.word	0xffffffff


	//   ....[6]....
        /*00e0*/ 	.word	0xffffffff


	//   ....[7]....
        /*00e4*/ 	.word	0xffffffff


	//   ....[8]....
        /*00e8*/ 	.word	0xffffffff


	//   ....[9]....
        /*00ec*/ 	.word	0xffffffff


	//   ....[10]....
        /*00f0*/ 	.word	0xffffffff


	//   ....[11]....
        /*00f4*/ 	.word	0xffffffff


	//   ....[12]....
        /*00f8*/ 	.word	0xffffffff


	//   ....[13]....
        /*00fc*/ 	.word	0xffffffff


	//   ....[14]....
        /*0100*/ 	.word	0xffffffff


	//   ....[15]....
        /*0104*/ 	.word	0xffffffff


	//   ....[16]....
        /*0108*/ 	.word	0xffffffff


	//   ....[17]....
        /*010c*/ 	.word	0xffffffff


	//   ....[18]....
        /*0110*/ 	.word	0xffffffff


	//   ....[19]....
        /*0114*/ 	.word	0xffffffff


	//   ....[20]....
        /*0118*/ 	.word	0xffffffff


	//   ....[21]....
        /*011c*/ 	.word	0xffffffff


	//   ....[22]....
        /*0120*/ 	.word	0xffffffff


	//   ....[23]....
        /*0124*/ 	.word	0xffffffff


	//   ....[24]....
        /*0128*/ 	.word	0xffffffff


	//   ....[25]....
        /*012c*/ 	.word	0xffffffff


	//   ....[26]....
        /*0130*/ 	.word	0xffffffff


	//   ....[27]....
        /*0134*/ 	.word	0xffffffff


	//   ....[28]....
        /*0138*/ 	.word	0xffffffff


	//   ....[29]....
        /*013c*/ 	.word	0xffffffff


	//   ....[30]....
        /*0140*/ 	.word	0x05000002


	//   ....[31]....
        /*0144*/ 	.word	0x05000002


	//   ....[32]....
        /*0148*/ 	.word	0x05000002


	//   ....[33]....
        /*014c*/ 	.word	0x05000002


	//   ....[34]....
        /*0150*/ 	.word	0x05000002


	//   ....[35]....
        /*0154*/ 	.word	0x05000002


	//   ....[36]....
        /*0158*/ 	.word	0x05000002


	//   ....[37]....
        /*015c*/ 	.word	0x05000002


	//   ....[38]....
        /*0160*/ 	.word	0x05000002


	//   ....[39]....
        /*0164*/ 	.word	0x05000002


	//   ....[40]....
        /*0168*/ 	.word	0x05000002


	//   ....[41]....
        /*016c*/ 	.word	0x05000002


	//   ....[42]....
        /*0170*/ 	.word	0x05000002


	//   ....[43]....
        /*0174*/ 	.word	0x05000002


	//   ....[44]....
        /*0178*/ 	.word	0x05000002


	//   ....[45]....
        /*017c*/ 	.word	0x05000002


	//   ....[46]....
        /*0180*/ 	.word	0x05000002


	//   ....[47]....
        /*0184*/ 	.word	0x05000002


	//   ....[48]....
        /*0188*/ 	.word	0x05000002


	//   ....[49]....
        /*018c*/ 	.word	0x05000002


	//   ....[50]....
        /*0190*/ 	.word	0x05000002


	//   ....[51]....
        /*0194*/ 	.word	0x05000002


	//   ....[52]....
        /*0198*/ 	.word	0x05000002


	//   ....[53]....
        /*019c*/ 	.word	0x05000002


	//   ....[54]....
        /*01a0*/ 	.word	0x05000002


	//   ....[55]....
        /*01a4*/ 	.word	0x05000002


	//   ....[56]....
        /*01a8*/ 	.word	0x05000002


	//   ....[57]....
        /*01ac*/ 	.word	0x05000002


	//   ....[58]....
        /*01b0*/ 	.word	0x05000002


	//   ....[59]....
        /*01b4*/ 	.word	0x05000002


	//----- nvinfo : EIATTR_COOP_GROUP_INSTR_OFFSETS
	.align		4
.L_1749:
        /*01b8*/ 	.byte	0x04, 0x28
        /*01ba*/ 	.short	(.L_1751 - .L_1750)


	//   ....[0]....
.L_1750:
        /*01bc*/ 	.word	0x000013d0


	//   ....[1]....
        /*01c0*/ 	.word	0x000013f0


	//   ....[2]....
        /*01c4*/ 	.word	0x00001400


	//   ....[3]....
        /*01c8*/ 	.word	0x00001490


	//   ....[4]....
        /*01cc*/ 	.word	0x000014b0


	//   ....[5]....
        /*01d0*/ 	.word	0x000014c0


	//   ....[6]....
        /*01d4*/ 	.word	0x00001540


	//   ....[7]....
        /*01d8*/ 	.word	0x00001550


	//   ....[8]....
        /*01dc*/ 	.word	0x00001560


	//   ....[9]....
        /*01e0*/ 	.word	0x000015e0


	//   ....[10]....
        /*01e4*/ 	.word	0x00001600


	//   ....[11]....
        /*01e8*/ 	.word	0x00001610


	//   ....[12]....
        /*01ec*/ 	.word	0x00001690


	//   ....[13]....
        /*01f0*/ 	.word	0x000016a0


	//   ....[14]....
        /*01f4*/ 	.word	0x000016b0


	//   ....[15]....
        /*01f8*/ 	.word	0x00002110


	//   ....[16]....
        /*01fc*/ 	.word	0x00002130


	//   ....[17]....
        /*0200*/ 	.word	0x00002140


	//   ....[18]....
        /*0204*/ 	.word	0x000021d0


	//   ....[19]....
        /*0208*/ 	.word	0x000021f0


	//   ....[20]....
        /*020c*/ 	.word	0x00002200


	//   ....[21]....
        /*0210*/ 	.word	0x00002280


	//   ....[22]....
        /*0214*/ 	.word	0x00002290


	//   ....[23]....
        /*0218*/ 	.word	0x000022a0


	//   ....[24]....
        /*021c*/ 	.word	0x00002320


	//   ....[25]....
        /*0220*/ 	.word	0x00002340


	//   ....[26]....
        /*0224*/ 	.word	0x00002350


	//   ....[27]....
        /*0228*/ 	.word	0x000023d0


	//   ....[28]....
        /*022c*/ 	.word	0x000023e0


	//   ....[29]....
        /*0230*/ 	.word	0x000023f0


	//   ....[30]....
        /*0234*/ 	.word	0x00002de0


	//   ....[31]....
        /*0238*/ 	.word	0x00002e80


	//   ....[32]....
        /*023c*/ 	.word	0x00002ef0


	//   ....[33]....
        /*0240*/ 	.word	0x00002fd0


	//   ....[34]....
        /*0244*/ 	.word	0x00003030


	//   ....[35]....
        /*0248*/ 	.word	0x00003090


	//   ....[36]....
        /*024c*/ 	.word	0x00003160


	//   ....[37]....
        /*0250*/ 	.word	0x000031d0


	//   ....[38]....
        /*0254*/ 	.word	0x00003240


	//   ....[39]....
        /*0258*/ 	.word	0x00003310


	//   ....[40]....
        /*025c*/ 	.word	0x00003380


	//   ....[41]....
        /*0260*/ 	.word	0x000033f0


	//   ....[42]....
        /*0264*/ 	.word	0x000034c0


	//   ....[43]....
        /*0268*/ 	.word	0x00003520


	//   ....[44]....
        /*026c*/ 	.word	0x00003580


	//   ....[45]....
        /*0270*/ 	.word	0x00003620


	//   ....[46]....
        /*0274*/ 	.word	0x000036c0


	//   ....[47]....
        /*0278*/ 	.word	0x00003730


	//   ....[48]....
        /*027c*/ 	.word	0x00003810


	//   ....[49]....
        /*0280*/ 	.word	0x00003870


	//   ....[50]....
        /*0284*/ 	.word	0x000038d0


	//   ....[51]....
        /*0288*/ 	.word	0x000039a0


	//   ....[52]....
        /*028c*/ 	.word	0x00003a10


	//   ....[53]....
        /*0290*/ 	.word	0x00003a80


	//   ....[54]....
        /*0294*/ 	.word	0x00003b50


	//   ....[55]....
        /*0298*/ 	.word	0x00003bc0


	//   ....[56]....
        /*029c*/ 	.word	0x00003c30


	//   ....[57]....
        /*02a0*/ 	.word	0x00003d00


	//   ....[58]....
        /*02a4*/ 	.word	0x00003d60


	//   ....[59]....
        /*02a8*/ 	.word	0x00003dc0


	//----- nvinfo : EIATTR_EXIT_INSTR_OFFSETS
	.align		4
.L_1751:
        /*02ac*/ 	.byte	0x04, 0x1c
        /*02ae*/ 	.short	(.L_1753 - .L_1752)


	//   ....[0]....
.L_1752:
        /*02b0*/ 	.word	0x00000080


	//   ....[1]....
        /*02b4*/ 	.word	0x000029d0


	//   ....[2]....
        /*02b8*/ 	.word	0x000029f0


	//   ....[3]....
        /*02bc*/ 	.word	0x00002c00


	//   ....[4]....
        /*02c0*/ 	.word	0x00002d70


	//----- nvinfo : EIATTR_MAX_THREADS
	.align		4
.L_1753:
        /*02c4*/ 	.byte	0x04, 0x05
        /*02c6*/ 	.short	(.L_1755 - .L_1754)
.L_1754:
        /*02c8*/ 	.word	0x00000080
        /*02cc*/ 	.word	0x00000001
        /*02d0*/ 	.word	0x00000001


	//----- nvinfo : EIATTR_CRS_STACK_SIZE
	.align		4
.L_1755:
        /*02d4*/ 	.byte	0x04, 0x1e
        /*02d6*/ 	.short	(.L_1757 - .L_1756)
.L_1756:
        /*02d8*/ 	.word	0x00000000


	//----- nvinfo : EIATTR_CBANK_PARAM_SIZE
	.align		4
.L_1757:
        /*02dc*/ 	.byte	0x03, 0x19
        /*02de*/ 	.short	0x0048


	//----- nvinfo : EIATTR_PARAM_CBANK
	.align		4
        /*02e0*/ 	.byte	0x04, 0x0a
        /*02e2*/ 	.short	(.L_1759 - .L_1758)
	.align		4
.L_1758:
        /*02e4*/ 	.word	index@(.nv.constant0._ZN4vllm3moe10topkGatingILi18ELi576ELi4ELi4ELi32El13__nv_bfloat16LNS0_11ScoringFuncE1EEEvPKT5_PKbPfiPT4_PiiiibPKf)
        /*02e8*/ 	.short	0x0210
        /*02ea*/ 	.short	0x0048


	//----- nvinfo : EIATTR_SW_WAR
	.align		4
.L_1759:
        /*02ec*/ 	.byte	0x04, 0x36
        /*02ee*/ 	.short	(.L_1761 - .L_1760)
.L_1760:
        /*02f0*/ 	.word	0x00000008
.L_1761:


//--------------------- .nv.info._ZN4vllm3moe10topkGatingILi14ELi448ELi4ELi4ELi32El13__nv_bfloat16LNS0_11ScoringFuncE1EEEvPKT5_PKbPfiPT4_PiiiibPKf --------------------------
	.section	.nv.info._ZN4vllm3moe10topkGatingILi14ELi448ELi4ELi4ELi32El13__nv_bfloat16LNS0_11ScoringFuncE1EEEvPKT5_PKbPfiPT4_PiiiibPKf,"",@"SHT_CUDA_INFO"
	.sectionflags	@""
	.align	4


	//----- nvinfo : EIATTR_CUDA_API_VERSION
	.align		4
        /*0000*/ 	.byte	0x04, 0x37
        /*0002*/ 	.short	(.L_1763 - .L_1762)
.L_1762:
        /*0004*/ 	.word	0x00000082


	//----- nvinfo : EIATTR_KPARAM_INFO
	.align		4
.L_1763:
        /*0008*/ 	.byte	0x04, 0x17
        /*000a*/ 	.short	(.L_1765 - .L_1764)
.L_1764:
        /*000c*/ 	.word	0x00000000
        /*0010*/ 	.short	0x000a
        /*0012*/ 	.short	0x0040
        /*0014*/ 	.byte	0x00, 0xf0, 0x21, 0x00


	//----- nvinfo : EIATTR_KPARAM_INFO
	.align		4
.L_1765:
        /*0018*/ 	.byte	0x04, 0x17
        /*001a*/ 	.short	(.L_1767 - .L_1766)
.L_1766:
        /*001c*/ 	.word	0x00000000
        /*0020*/ 	.short	0x0009
        /*0022*/ 	.short	0x003c
        /*0024*/ 	.byte	0x00, 0xf0, 0x05, 0x00


	//----- nvinfo : EIATTR_KPARAM_INFO
	.align		4
.L_1767:
        /*0028*/ 	.byte	0x04, 0x17
        /*002a*/ 	.short	(.L_1769 - .L_1768)
.L_1768:
        /*002c*/ 	.word	0x00000000
        /*0030*/ 	.short	0x0008
        /*0032*/ 	.short	0x0038
        /*0034*/ 	.byte	0x00, 0xf0, 0x11, 0x00


	//----- nvinfo : EIATTR_KPARAM_INFO
	.align		4
.L_1769:
        /*0038*/ 	.byte	0x04, 0x17
        /*003a*/ 	.short	(.L_1771 - .L_1770)
.L_1770:
        /*003c*/ 	.word	0x00000000
        /*0040*/ 	.short	0x0007
        /*0042*/ 	.short	0x0034
        /*0044*/ 	.byte	0x00, 0xf0, 0x11, 0x00


	//----- nvinfo : EIATTR_KPARAM_INFO
	.align		4
.L_1771:
        /*0048*/ 	.byte	0x04, 0x17
        /*004a*/ 	.short	(.L_1773 - .L_1772)
.L_1772:
        /*004c*/ 	.word	0x00000000
        /*0050*/ 	.short	0x0006
        /*0052*/ 	.short	0x0030
        /*0054*/ 	.byte	0x00, 0xf0, 0x11, 0x00


	//----- nvinfo : EIATTR_KPARAM_INFO
	.align		4
.L_1773:
        /*0058*/ 	.byte	0x04, 0x17
        /*005a*/ 	.short	(.L_1775 - .L_1774)
.L_1774:
        /*005c*/ 	.word	0x00000000
        /*0060*/ 	.short	0x0005
        /*0062*/ 	.short	0x0028
        /*0064*/ 	.byte	0x00, 0xf0, 0x21, 0x00


	//----- nvinfo : EIATTR_KPARAM_INFO
	.align		4
.L_1775:
        /*0068*/ 	.byte	0x04, 0x17
        /*006a*/ 	.short	(.L_1777 - .L_1776)
.L_1776:
        /*006c*/ 	.word	0x00000000
        /*0070*/ 	.short	0x0004
        /*0072*/ 	.short	0x0020
        /*0074*/ 	.byte	0x00, 0xf0, 0x21, 0x00


	//----- nvinfo : EIATTR_KPARAM_INFO
	.align		4
.L_1777:
        /*0078*/ 	.byte	0x04, 0x17
        /*007a*/ 	.short	(.L_1779 - .L_1778)
.L_1778:
        /*007c*/ 	.word	0x00000000
        /*0080*/ 	.short	0x0003
        /*0082*/ 	.short	0x0018
        /*0084*/ 	.byte	0x00, 0xf0, 0x11, 0x00


	//----- nvinfo : EIATTR_KPARAM_INFO
	.align		4
.L_1779:
        /*0088*/ 	.byte	0x04, 0x17
        /*008a*/ 	.short	(.L_1781 - .L_1780)
.L_1780:
        /*008c*/ 	.word	0x00000000
        /*0090*/ 	.short	0x0002
        /*0092*/ 	.short	0x0010
        /*0094*/ 	.byte	0x00, 0xf0, 0x21, 0x00


	//----- nvinfo : EIATTR_KPARAM_INFO
	.align		4
.L_1781:
        /*0098*/ 	.byte	0x04, 0x17
        /*009a*/ 	.short	(.L_1783 - .L_1782)
.L_1782:
        /*009c*/ 	.word	0x00000000
        /*00a0*/ 	.short	0x0001
        /*00a2*/ 	.short	0x0008
        /*00a4*/ 	.byte	0x00, 0xf0, 0x21, 0x00


	//----- nvinfo : EIATTR_KPARAM_INFO
	.align		4
.L_1783:
        /*00a8*/ 	.byte	0x04, 0x17
        /*00aa*/ 	.short	(.L_1785 - .L_1784)
.L_1784:
        /*00ac*/ 	.word	0x00000000
        /*00b0*/ 	.short	0x0000
        /*00b2*/ 	.short	0x0000
        /*00b4*/ 	.byte	0x00, 0xf0, 0x21, 0x00


	//----- nvinfo : EIATTR_SPARSE_MMA_MASK
	.align		4
.L_1785:
        /*00b8*/ 	.byte	0x03, 0x50
        /*00ba*/ 	.short	0x0000


	//----- nvinfo : EIATTR_MAXREG_COUNT
	.align		4
        /*00bc*/ 	.byte	0x03, 0x1b
        /*00be*/ 	.short	0x00ff


	//----- nvinfo : EIATTR_MERCURY_ISA_VERSION
	.align		4
        /*00c0*/ 	.byte	0x03, 0x5f
        /*00c2*/ 	.short	0x0101


	//----- nvinfo : EIATTR_COOP_GROUP_MASK_REGIDS
	.align		4
        /*00c4*/ 	.byte	0x04, 0x29
        /*00c6*/ 	.short	(.L_1787 - .L_1786)


	//   ....[0]....
.L_1786:
        /*00c8*/ 	.word	0xffffffff


	//   ....[1]....
        /*00cc*/ 	.word	0xffffffff


	//   ....[2]....
        /*00d0*/ 	.word	0xffffffff


	//   ....[3]....
        /*00d4*/ 	.word	0xffffffff


	//   ....[4]....
        /*00d8*/ 	.word	0xffffffff


	//   ....[5]....
        /*00dc*/ 	.word	0xffffffff


	//   ....[6]....
        /*00e0*/ 	.word	0xffffffff


	//   ....[7]....
        /*00e4*/ 	.word	0xffffffff


	//   ....[8]....
        /*00e8*/ 	.word	0xffffffff


	//   ....[9]....
        /*00ec*/ 	.word	0xffffffff


	//   ....[10]....
        /*00f0*/ 	.word	0xffffffff


	//   ....[11]....
        /*00f4*/ 	.word	0xffffffff


	//   ....[12]....
        /*00f8*/ 	.word	0xffffffff


	//   ....[13]....
        /*00fc*/ 	.word	0xffffffff


	//   ....[14]....
        /*0100*/ 	.word	0xffffffff


	//   ....[15]....
        /*0104*/ 	.word	0xffffffff


	//   ....[16]....
        /*0108*/ 	.word	0xffffffff


	//   ....[17]....
        /*010c*/ 	.word	0xffffffff


	//   ....[18]....
        /*0110*/ 	.word	0xffffffff


	//   ....[19]....
        /*0114*/ 	.word	0xffffffff


	//   ....[20]....
        /*0118*/ 	.word	0xffffffff


	//   ....[21]....
        /*011c*/ 	.word	0xffffffff


	//   ....[22]....
        /*0120*/ 	.word	0xffffffff


	//   ....[23]....
        /*0124*/ 	.word	0xffffffff


	//   ....[24]....
        /*0128*/ 	.word	0xffffffff


	//   ....[25]....
        /*012c*/ 	.word	0xffffffff


	//   ....[26]....
        /*0130*/ 	.word	0xffffffff


	//   ....[27]....
        /*0134*/ 	.word	0xffffffff


	//   ....[28]....
        /*0138*/ 	.word	0xffffffff


	//   ....[29]....
        /*013c*/ 	.word	0xffffffff


	//   ....[30]....
        /*0140*/ 	.word	0x05000002


	//   ....[31]....
        /*0144*/ 	.word	0x05000002


	//   ....[32]....
        /*0148*/ 	.word	0x05000002


	//   ....[33]....
        /*014c*/ 	.word	0x05000002


	//   ....[34]....
        /*0150*/ 	.word	0x05000002


	//   ....[35]....
        /*0154*/ 	.word	0x05000002


	//   ....[36]....
        /*0158*/ 	.word	0x05000002


	//   ....[37]....
        /*015c*/ 	.word	0x05000002


	//   ....[38]....
        /*0160*/ 	.word	0x05000002


	//   ....[39]....
        /*0164*/ 	.word	0x05000002


	//   ....[40]....
        /*0168*/ 	.word	0x05000002


	//   ....[41]....
        /*016c*/ 	.word	0x05000002


	//   ....[42]....
        /*0170*/ 	.word	0x05000002


	//   ....[43]....
        /*0174*/ 	.word	0x05000002


	//   ....[44]....
        /*0178*/ 	.word	0x05000002


	//   ....[45]....
        /*017c*/ 	.word	0x05000002


	//   ....[46]....
        /*0180*/ 	.word	0x05000002


	//   ....[47]....
        /*0184*/ 	.word	0x05000002


	//   ....[48]....
        /*0188*/ 	.word	0x05000002


	//   ....[49]....
        /*018c*/ 	.word	0x05000002


	//   ....[50]....
        /*0190*/ 	.word	0x05000002


	//   ....[51]....
        /*0194*/ 	.word	0x05000002


	//   ....[52]....
        /*0198*/ 	.word	0x05000002


	//   ....[53]....
        /*019c*/ 	.word	0x05000002


	//   ....[54]....
        /*01a0*/ 	.word	0x05000002


	//   ....[55]....
        /*01a4*/ 	.word	0x05000002


	//   ....[56]....
        /*01a8*/ 	.word	0x05000002


	//   ....[57]....
        /*01ac*/ 	.word	0x05000002


	//   ....[58]....
        /*01b0*/ 	.word	0x05000002


	//   ....[59]....
        /*01b4*/ 	.word	0x05000002


	//----- nvinfo : EIATTR_COOP_GROUP_INSTR_OFFSETS
	.align		4
.L_1787:
        /*01b8*/ 	.byte	0x04, 0x28
        /*01ba*/ 	.short	(.L_1789 - .L_1788)


	//   ....[0]....
.L_1788:
        /*01bc*/ 	.word	0x00001010


	//   ....[1]....
        /*01c0*/ 	.word	0x00001030


	//   ....[2]....
        /*01c4*/ 	.word	0x00001040


	//   ....[3]....
        /*01c8*/ 	.word	0x000010d0


	//   ....[4]....
        /*01cc*/ 	.word	0x000010f0


	//   ....[5]....
        /*01d0*/ 	.word	0x00001100


	//   ....[6]....
        /*01d4*/ 	.word	0x00001180


	//   ....[7]....
        /*01d8*/ 	.word	0x000011a0


	//   ....[8]....
        /*01dc*/ 	.word	0x000011b0


	//   ....[9]....
        /*01e0*/ 	.word	0x00001230


	//   ....[10]....
        /*01e4*/ 	.word	0x00001240


	//   ....[11]....
        /*01e8*/ 	.word	0x00001250


	//   ....[12]....
        /*01ec*/ 	.word	0x000012d0


	//   ....[13]....
        /*01f0*/ 	.word	0x000012e0


	//   ....[14]....
        /*01f4*/ 	.word	0x000012f0


	//   ....[15]....
        /*01f8*/ 	.word	0x00001bd0


	//   ....[16]....
        /*01fc*/ 	.word	0x00001bf0


	//   ....[17]....
        /*0200*/ 	.word	0x00001c00


	//   ....[18]....
        /*0204*/ 	.word	0x00001c90


	//   ....[19]....
        /*0208*/ 	.word	0x00001cb0


	//   ....[20]....
        /*020c*/ 	.word	0x00001cc0


	//   ....[21]....
        /*0210*/ 	.word	0x00001d40


	//   ....[22]....
        /*0214*/ 	.word	0x00001d60


	//   ....[23]....
        /*0218*/ 	.word	0x00001d70


	//   ....[24]....
        /*021c*/ 	.word	0x00001df0


	//   ....[25]....
        /*0220*/ 	.word	0x00001e00


	//   ....[26]....
        /*0224*/ 	.word	0x00001e10


	//   ....[27]....
        /*0228*/ 	.word	0x00001e90


	//   ....[28]....
        /*022c*/ 	.word	0x00001ea0


	//   ....[29]....
        /*0230*/ 	.word	0x00001eb0


	//   ....[30]....
        /*0234*/ 	.word	0x00002820


	//   ....[31]....
        /*0238*/ 	.word	0x000028d0


	//   ....[32]....
        /*023c*/ 	.word	0x00002930


	//   ....[33]....
        /*0240*/ 	.word	0x00002a00


	//   ....[34]....
        /*0244*/ 	.word	0x00002a70


	//   ....[35]....
        /*0248*/ 	.word	0x00002ae0


	//   ....[36]....
        /*024c*/ 	.word	0x00002bb0


	//   ....[37]....
        /*0250*/ 	.word	0x00002c10


	//   ....[38]....
        /*0254*/ 	.word	0x00002c70


	//   ....[39]....
        /*0258*/ 	.word	0x00002d50


	//   ....[40]....
        /*025c*/ 	.word	0x00002dc0


	//   ....[41]....
        /*0260*/ 	.word	0x00002e30


	//   ....[42]....
        /*0264*/ 	.word	0x00002f00


	//   ....[43]....
        /*0268*/ 	.word	0x00002f60


	//   ....[44]....
        /*026c*/ 	.word	0x00002fc0


	//   ....[45]....
        /*0270*/ 	.word	0x00003060


	//   ....[46]....
        /*0274*/ 	.word	0x00003110


	//   ....[47]....
        /*0278*/ 	.word	0x00003170


	//   ....[48]....
        /*027c*/ 	.word	0x00003240


	//   ....[49]....
        /*0280*/ 	.word	0x000032b0


	//   ....[50]....
        /*0284*/ 	.word	0x00003320


	//   ....[51]....
        /*0288*/ 	.word	0x000033f0


	//   ....[52]....
        /*028c*/ 	.word	0x00003450


	//   ....[53]....
        /*0290*/ 	.word	0x000034b0


	//   ....[54]....
        /*0294*/ 	.word	0x00003590


	//   ....[55]....
        /*0298*/ 	.word	0x00003600


	//   ....[56]....
        /*029c*/ 	.word	0x00003670


	//   ....[57]....
        /*02a0*/ 	.word	0x00003740


	//   ....[58]....
        /*02a4*/ 	.word	0x000037a0


	//   ....[59]....
        /*02a8*/ 	.word	0x00003800


	//----- nvinfo : EIATTR_EXIT_INSTR_OFFSETS
	.align		4
.L_1789:
        /*02ac*/ 	.byte	0x04, 0x1c
        /*02ae*/ 	.short	(.L_1791 - .L_1790)


	//   ....[0]....
.L_1790:
        /*02b0*/ 	.word	0x00000080


	//   ....[1]....
        /*02b4*/ 	.word	0x00002410


	//   ....[2]....
        /*02b8*/ 	.word	0x00002430


	//   ....[3]....
        /*02bc*/ 	.word	0x00002640


	//   ....[4]....
        /*02c0*/ 	.word	0x000027b0


	//----- nvinfo : EIATTR_MAX_THREADS
	.align		4
.L_1791:
        /*02c4*/ 	.byte	0x04, 0x05
        /*02c6*/ 	.short	(.L_1793 - .L_1792)
.L_1792:
        /*02c8*/ 	.word	0x00000080
        /*02cc*/ 	.word	0x00000001
        /*02d0*/ 	.word	0x00000001


	//----- nvinfo : EIATTR_CRS_STACK_SIZE
	.align		4
.L_1793:
        /*02d4*/ 	.byte	0x04, 0x1e
        /*02d6*/ 	.short	(.L_1795 - .L_1794)
.L_1794:
        /*02d8*/ 	.word	0x00000000


	//----- nvinfo : EIATTR_CBANK_PARAM_SIZE
	.align		4
.L_1795:
        /*02dc*/ 	.byte	0x03, 0x19
        /*02de*/ 	.short	0x0048


	//----- nvinfo : EIATTR_PARAM_CBANK
	.align		4
        /*02e0*/ 	.byte	0x04, 0x0a
        /*02e2*/ 	.short	(.L_1797 - .L_1796)
	.align		4
.L_1796:
        /*02e4*/ 	.word	index@(.nv.constant0._ZN4vllm3moe10topkGatingILi14ELi448ELi4ELi4ELi32El13__nv_bfloat16LNS0_11ScoringFuncE1EEEvPKT5_PKbPfiPT4_PiiiibPKf)
        /*02e8*/ 	.short	0x0210
        /*02ea*/ 	.short	0x0048


	//----- nvinfo : EIATTR_SW_WAR
	.align		4
.L_1797:
        /*02ec*/ 	.byte	0x04, 0x36
        /*02ee*/ 	.short	(.L_1799 - .L_1798)
.L_1798:
        /*02f0*/ 	.word	0x00000008
.L_1799:


//--------------------- .nv.info._ZN4vllm3moe10topkGatingILi12ELi384ELi4ELi4ELi32El13__nv_bfloat16LNS0_11ScoringFuncE1EEEvPKT5_PKbPfiPT4_PiiiibPKf --------------------------
	.section	.nv.info._ZN4vllm3moe10topkGatingILi12ELi384ELi4ELi4ELi32El13__nv_bfloat16LNS0_11ScoringFuncE1EEEvPKT5_PKbPfiPT4_PiiiibPKf,"",@"SHT_CUDA_INFO"
	.sectionflags	@""
	.align	4


	//----- nvinfo : EIATTR_CUDA_API_VERSION
	.align		4
        /*0000*/ 	.byte	0x04, 0x37
        /*0002*/ 	.short	(.L_1801 - .L_1800)
.L_1800:
        /*0004*/ 	.word	0x00000082


	//----- nvinfo : EIATTR_KPARAM_INFO
	.align		4
.L_1801:
        /*0008*/ 	.byte	0x04, 0x17
        /*000a*/ 	.short	(.L_1803 - .L_1802)
.L_1802:
        /*000c*/ 	.word	0x00000000
        /*0010*/ 	.short	0x000a
        /*0012*/ 	.short	0x0040
        /*0014*/ 	.byte	0x00, 0xf0, 0x21, 0x00


	//----- nvinfo : EIATTR_KPARAM_INFO
	.align		4
.L_1803:
        /*0018*/ 	.byte	0x04, 0x17
        /*001a*/ 	.short	(.L_1805 - .L_1804)
.L_1804:
        /*001c*/ 	.word	0x00000000
        /*0020*/ 	.short	0x0009
        /*0022*/ 	.short	0x003c
        /*0024*/ 	.byte	0x00, 0xf0, 0x05, 0x00


	//----- nvinfo : EIATTR_KPARAM_INFO
	.align		4
.L_1805:
        /*0028*/ 	.byte	0x04, 0x17
        /*002a*/ 	.short	(.L_1807 - .L_1806)
.L_1806:
        /*002c*/ 	.word	0x00000000
        /*0030*/ 	.short	0x0008
        /*0032*/ 	.short	0x0038
        /*0034*/ 	.byte	0x00, 0xf0, 0x11, 0x00


	//----- nvinfo : EIATTR_KPARAM_INFO
	.align		4
.L_1807:
        /*0038*/ 	.byte	0x04, 0x17
        /*003a*/ 	.short	(.L_1809 - .L_1808)
.L_1808:
        /*003c*/ 	.word	0x00000000
        /*0040*/ 	.short	0x0007
        /*0042*/ 	.short	0x0034
        /*0044*/ 	.byte	0x00, 0xf0, 0x11, 0x00


	//----- nvinfo : EIATTR_KPARAM_INFO
	.align		4
.L_1809:
        /*0048*/ 	.byte	0x04, 0x17
        /*004a*/ 	.short	(.L_1811 - .L_1810)
.L_1810:
        /*004c*/ 	.word	0x00000000
        /*0050*/ 	.short	0x0006
        /*0052*/ 	.short	0x0030
        /*0054*/ 	.byte	0x00, 0xf0, 0x11, 0x00


	//----- nvinfo : EIATTR_KPARAM_INFO
	.align		4
.L_1811:
        /*0058*/ 	.byte	0x04, 0x17
        /*005a*/ 	.short	(.L_1813 - .L_1812)
.L_1812:
        /*005c*/ 	.word	0x00000000
        /*0060*/ 	.short	0x0005
        /*0062*/ 	.short	0x0028
        /*0064*/ 	.byte	0x00, 0xf0, 0x21, 0x00


	//----- nvinfo : EIATTR_KPARAM_INFO
	.align		4
.L_1813:
        /*0068*/ 	.byte	0x04, 0x17
        /*006a*/ 	.short	(.L_1815 - .L_1814)
.L_1814:
        /*006c*/ 	.word	0x00000000
        /*0070*/ 	.short	0x0004
        /*0072*/ 	.short	0x0020
        /*0074*/ 	.byte	0x00, 0xf0, 0x21, 0x00


	//----- nvinfo : EIATTR_KPARAM_INFO
	.align		4
.L_1815:
        /*0078*/ 	.byte	0x04, 0x17
        /*007a*/ 	.short	(.L_1817 - .L_1816)
.L_1816:
        /*007c*/ 	.word	0x00000000
        /*0080*/ 	.short	0x0003
        /*0082*/ 	.short	0x0018
        /*0084*/ 	.byte	0x00, 0xf0, 0x11, 0x00


	//----- nvinfo : EIATTR_KPARAM_INFO
	.align		4
.L_1817:
        /*0088*/ 	.byte	0x04, 0x17
        /*008a*/ 	.short	(.L_1819 - .L_1818)
.L_1818:
        /*008c*/ 	.word	0x00000000
        /*0090*/ 	.short	0x0002
        /*0092*/ 	.short	0x0010
        /*0094*/ 	.byte	0x00, 0xf0, 0x21, 0x00


	//----- nvinfo : EIATTR_KPARAM_INFO
	.align		4
.L_1819:
        /*0098*/ 	.byte	0x04, 0x17
        /*009a*/ 	.short	(.L_1821 - .L_1820)
.L_1820:
        /*009c*/ 	.word	0x00000000
        /*00a0*/ 	.short	0x0001
        /*00a2*/ 	.short	0x0008
        /*00a4*/ 	.byte	0x00, 0xf0, 0x21, 0x00


	//----- nvinfo : EIATTR_KPARAM_INFO
	.align		4
.L_1821:
        /*00a8*/ 	.byte	0x04, 0x17
        /*00aa*/ 	.short	(.L_1823 - .L_1822)
.L_1822:
        /*00ac*/ 	.word	0x00000000
        /*00b0*/ 	.short	0x0000
        /*00b2*/ 	.short	0x0000
        /*00b4*/ 	.byte	0x00, 0xf0, 0x21, 0x00


	//----- nvinfo : EIATTR_SPARSE_MMA_MASK
	.align		4
.L_1823:
        /*00b8*/ 	.byte	0x03, 0x50
        /*00ba*/ 	.short	0x0000


	//----- nvinfo : EIATTR_MAXREG_COUNT
	.align		4
        /*00bc*/ 	.byte	0x03, 0x1b
        /*00be*/ 	.short	0x00ff


	//----- nvinfo : EIATTR_MERCURY_ISA_VERSION
	.align		4
        /*00c0*/ 	.byte	0x03, 0x5f
        /*00c2*/ 	.short	0x0101


	//----- nvinfo : EIATTR_COOP_GROUP_MASK_REGIDS
	.align		4
        /*00c4*/ 	.byte	0x04, 0x29
        /*00c6*/ 	.short	(.L_1825 - .L_1824)


	//   ....[0]....
.L_1824:
        /*00c8*/ 	.word	0xffffffff


	//   ....[1]....
        /*00cc*/ 	.word	0xffffffff


	//   ....[2]....
        /*00d0*/ 	.word	0xffffffff


	//   ....[3]....
        /*00d4*/ 	.word	0xffffffff


	//   ....[4]....
        /*00d8*/ 	.word	0xffffffff


	//   ....[5]....
        /*00dc*/ 	.word	0xffffffff


	//   ....[6]....
        /*00e0*/ 	.word	0xffffffff


	//   ....[7]....
        /*00e4*/ 	.word	0xffffffff


	//   ....[8]....
        /*00e8*/ 	.word	0xffffffff


	//   ....[9]....
        /*00ec*/ 	.word	0xffffffff


	//   ....[10]....
        /*00f0*/ 	.word	0xffffffff


	//   ....[11]....
        /*00f4*/ 	.word	0xffffffff


	//   ....[12]....
        /*00f8*/ 	.word	0xffffffff


	//   ....[13]....
        /*00fc*/ 	.word	0xffffffff


	//   ....[14]....
        /*0100*/ 	.word	0xffffffff


	//   ....[15]....
        /*0104*/ 	.word	0xffffffff


	//   ....[16]....
        /*0108*/ 	.word	0xffffffff


	//   ....[17]....
        /*010c*/ 	.word	0xffffffff


	//   ....[18]....
        /*0110*/ 	.word	0xffffffff


	//   ....[19]....
        /*0114*/ 	.word	0xffffffff


	//   ....[20]....
        /*0118*/ 	.word	0xffffffff


	//   ....[21]....
        /*011c*/ 	.word	0xffffffff


	//   ....[22]....
        /*0120*/ 	.word	0xffffffff


	//   ....[23]....
        /*0124*/ 	.word	0xffffffff


	//   ....[24]....
        /*0128*/ 	.word	0xffffffff


	//   ....[25]....
        /*012c*/ 	.word	0xffffffff


	//   ....[26]....
        /*0130*/ 	.word	0xffffffff


	//   ....[27]....
        /*0134*/ 	.word	0xffffffff


	//   ....[28]....
        /*0138*/ 	.word	0xffffffff


	//   ....[29]....
        /*013c*/ 	.word	0xffffffff


	//   ....[30]....
        /*0140*/ 	.word	0x05000014


	//   ....[31]....
        /*0144*/ 	.word	0x05000014


	//   ....[32]....
        /*0148*/ 	.word	0x05000014


	//   ....[33]....
        /*014c*/ 	.word	0x05000014


	//   ....[34]....
        /*0150*/ 	.word	0x05000014


	//   ....[35]....
        /*0154*/ 	.word	0x05000014


	//   ....[36]....
        /*0158*/ 	.word	0x05000014


	//   ....[37]....
        /*015c*/ 	.word	0x05000014


	//   ....[38]....
        /*0160*/ 	.word	0x05000014


	//   ....[39]....
        /*0164*/ 	.word	0x05000014


	//   ....[40]....
        /*0168*/ 	.word	0x05000014


	//   ....[41]....
        /*016c*/ 	.word	0x05000014


	//   ....[42]....
        /*0170*/ 	.word	0x05000014


	//   ....[43]....
        /*0174*/ 	.word	0x05000014


	//   ....[44]....
        /*0178*/ 	.word	0x05000014


	//   ....[45]....
        /*017c*/ 	.word	0x05000014


	//   ....[46]....
        /*0180*/ 	.word	0x05000014


	//   ....[47]....
        /*0184*/ 	.word	0x05000014


	//   ....[48]....
        /*0188*/ 	.word	0x05000014


	//   ....[49]....
        /*018c*/ 	.word	0x05000014


	//   ....[50]....
        /*0190*/ 	.word	0x05000014


	//   ....[51]....
        /*0194*/ 	.word	0x05000014


	//   ....[52]....
        /*0198*/ 	.word	0x05000014


	//   ....[53]....
        /*019c*/ 	.word	0x05000014


	//   ....[54]....
        /*01a0*/ 	.word	0x05000014


	//   ....[55]....
        /*01a4*/ 	.word	0x05000014


	//   ....[56]....
        /*01a8*/ 	.word	0x05000014


	//   ....[57]....
        /*01ac*/ 	.word	0x05000014


	//   ....[58]....
        /*01b0*/ 	.word	0x05000014


	//   ....[59]....
        /*01b4*/ 	.word	0x05000014


	//----- nvinfo : EIATTR_COOP_GROUP_INSTR_OFFSETS
	.align		4
.L_1825:
        /*01b8*/ 	.byte	0x04, 0x28
        /*01ba*/ 	.short	(.L_1827 - .L_1826)


	//   ....[0]....
.L_1826:
        /*01bc*/ 	.word	0x00000e40


	//   ....[1]....
        /*01c0*/ 	.word	0x00000e60


	//   ....[2]....
        /*01c4*/ 	.word	0x00000e70


	//   ....[3]....
        /*01c8*/ 	.word	0x00000f00


	//   ....[4]....
        /*01cc*/ 	.word	0x00000f20


	//   ....[5]....
        /*01d0*/ 	.word	0x00000f30


	//   ....[6]....
        /*01d4*/ 	.word	0x00000fb0


	//   ....[7]....
        /*01d8*/ 	.word	0x00000fd0


	//   ....[8]....
        /*01dc*/ 	.word	0x00000fe0


	//   ....[9]....
        /*01e0*/ 	.word	0x00001060


	//   ....[10]....
        /*01e4*/ 	.word	0x00001070


	//   ....[11]....
        /*01e8*/ 	.word	0x00001080


	//   ....[12]....
        /*01ec*/ 	.word	0x00001100


	//   ....[13]....
        /*01f0*/ 	.word	0x00001110


	//   ....[14]....
        /*01f4*/ 	.word	0x00001120


	//   ....[15]....
        /*01f8*/ 	.word	0x00001940


	//   ....[16]....
        /*01fc*/ 	.word	0x00001960


	//   ....[17]....
        /*0200*/ 	.word	0x00001970


	//   ....[18]....
        /*0204*/ 	.word	0x00001a00


	//   ....[19]....
        /*0208*/ 	.word	0x00001a20


	//   ....[20]....
        /*020c*/ 	.word	0x00001a30


	//   ....[21]....
        /*0210*/ 	.word	0x00001ab0


	//   ....[22]....
        /*0214*/ 	.word	0x00001ad0


	//   ....[23]....
        /*0218*/ 	.word	0x00001ae0


	//   ....[24]....
        /*021c*/ 	.word	0x00001b60


	//   ....[25]....
        /*0220*/ 	.word	0x00001b70


	//   ....[26]....
        /*0224*/ 	.word	0x00001b80


	//   ....[27]....
        /*0228*/ 	.word	0x00001c00


	//   ....[28]....
        /*022c*/ 	.word	0x00001c10


	//   ....[29]....
        /*0230*/ 	.word	0x00001c20


	//   ....[30]....
        /*0234*/ 	.word	0x00002550


	//   ....[31]....
        /*0238*/ 	.word	0x000025f0


	//   ....[32]....
        /*023c*/ 	.word	0x00002650


	//   ....[33]....
        /*0240*/ 	.word	0x00002700


	//   ....[34]....
        /*0244*/ 	.word	0x00002750


	//   ....[35]....
        /*0248*/ 	.word	0x000027c0


	//   ....[36]....
        /*024c*/ 	.word	0x00002880


	//   ....[37]....
        /*0250*/ 	.word	0x000028d0


	//   ....[38]....
        /*0254*/ 	.word	0x00002920


	//   ....[39]....
        /*0258*/ 	.word	0x000029e0


	//   ....[40]....
        /*025c*/ 	.word	0x00002a30


	//   ....[41]....
        /*0260*/ 	.word	0x00002aa0


	//   ....[42]....
        /*0264*/ 	.word	0x00002b50


	//   ....[43]....
        /*0268*/ 	.word	0x00002ba0


	//   ....[44]....
        /*026c*/ 	.word	0x00002bf0


	//   ....[45]....
        /*0270*/ 	.word	0x00002c80


	//   ....[46]....
        /*0274*/ 	.word	0x00002d20


	//   ....[47]....
        /*0278*/ 	.word	0x00002d80


	//   ....[48]....
        /*027c*/ 	.word	0x00002e30


	//   ....[49]....
        /*0280*/ 	.word	0x00002e80


	//   ....[50]....
        /*0284*/ 	.word	0x00002ef0


	//   ....[51]....
        /*0288*/ 	.word	0x00002fb0


	//   ....[52]....
        /*028c*/ 	.word	0x00003000


	//   ....[53]....
        /*0290*/ 	.word	0x00003050


	//   ....[54]....
        /*0294*/ 	.word	0x00003110


	//   ....[55]....
        /*0298*/ 	.word	0x00003160


	//   ....[56]....
        /*029c*/ 	.word	0x000031d0


	//   ....[57]....
        /*02a0*/ 	.word	0x00003280


	//   ....[58]....
        /*02a4*/ 	.word	0x000032d0


	//   ....[59]....
        /*02a8*/ 	.word	0x00003320


	//----- nvinfo : EIATTR_EXIT_INSTR_OFFSETS
	.align		4
.L_1827:
        /*02ac*/ 	.byte	0x04, 0x1c
        /*02ae*/ 	.short	(.L_1829 - .L_1828)


	//   ....[0]....
.L_1828:
        /*02b0*/ 	.word	0x00000080


	//   ....[1]....
        /*02b4*/ 	.word	0x00002140


	//   ....[2]....
        /*02b8*/ 	.word	0x00002160


	//   ....[3]....
        /*02bc*/ 	.word	0x00002370


	//   ....[4]....
        /*02c0*/ 	.word	0x000024e0


	//----- nvinfo : EIATTR_MAX_THREADS
	.align		4
.L_1829:
        /*02c4*/ 	.byte	0x04, 0x05
        /*02c6*/ 	.short	(.L_1831 - .L_1830)
.L_1830:
        /*02c8*/ 	.word	0x00000080
        /*02cc*/ 	.word	0x00000001
        /*02d0*/ 	.word	0x00000001


	//----- nvinfo : EIATTR_CRS_STACK_SIZE
	.align		4
.L_1831:
        /*02d4*/ 	.byte	0x04, 0x1e
        /*02d6*/ 	.short	(.L_1833 - .L_1832)
.L_1832:
        /*02d8*/ 	.word	0x00000000


	//----- nvinfo : EIATTR_CBANK_PARAM_SIZE
	.align		4
.L_1833:
        /*02dc*/ 	.byte	0x03, 0x19
        /*02de*/ 	.short	0x0048


	//----- nvinfo : EIATTR_PARAM_CBANK
	.align		4
        /*02e0*/ 	.byte	0x04, 0x0a
        /*02e2*/ 	.short	(.L_1835 - .L_1834)
	.align		4
.L_1834:
        /*02e4*/ 	.word	index@(.nv.constant0._ZN4vllm3moe10topkGatingILi12ELi384ELi4ELi4ELi32El13__nv_bfloat16LNS0_11ScoringFuncE1EEEvPKT5_PKbPfiPT4_PiiiibPKf)
        /*02e8*/ 	.short	0x0210
        /*02ea*/ 	.short	0x0048


	//----- nvinfo : EIATTR_SW_WAR
	.align		4
.L_1835:
        /*02ec*/ 	.byte	0x04, 0x36
        /*02ee*/ 	.short	(.L_1837 - .L_1836)
.L_1836:
        /*02f0*/ 	.word	0x00000008
.L_1837:


//--------------------- .nv.info._ZN4vllm3moe10topkGatingILi10ELi320ELi4ELi4ELi32El13__nv_bfloat16LNS0_11ScoringFuncE1EEEvPKT5_PKbPfiPT4_PiiiibPKf --------------------------
	.section	.nv.info._ZN4vllm3moe10topkGatingILi10ELi320ELi4ELi4ELi32El13__nv_bfloat16LNS0_11ScoringFuncE1EEEvPKT5_PKbPfiPT4_PiiiibPKf,"",@"SHT_CUDA_INFO"
	.sectionflags	@""
	.align	4


	//----- nvinfo : EIATTR_CUDA_API_VERSION
	.align		4
        /*0000*/ 	.byte	0x04, 0x37
        /*0002*/ 	.short	(.L_1839 - .L_1838)
.L_1838:
        /*0004*/ 	.word	0x00000082


	//----- nvinfo : EIATTR_KPARAM_INFO
	.align		4
.L_1839:
        /*0008*/ 	.byte	0x04, 0x17
        /*000a*/ 	.short	(.L_1841 - .L_1840)
.L_1840:
        /*000c*/ 	.word	0x00000000
        /*0010*/ 	.short	0x000a
        /*0012*/ 	.short	0x0040
        /*0014*/ 	.byte	0x00, 0xf0, 0x21, 0x00


	//----- nvinfo : EIATTR_KPARAM_INFO
	.align		4
.L_1841:
        /*0018*/ 	.byte	0x04, 0x17
        /*001a*/ 	.short	(.L_1843 - .L_1842)
.L_1842:
        /*001c*/ 	.word	0x00000000
        /*0020*/ 	.short	0x0009
        /*0022*/ 	.short	0x003c
        /*0024*/ 	.byte	0x00, 0xf0, 0x05, 0x00


	//----- nvinfo : EIATTR_KPARAM_INFO
	.align		4
.L_1843:
        /*0028*/ 	.byte	0x04, 0x17
        /*002a*/ 	.short	(.L_1845 - .L_1844)
.L_1844:
        /*002c*/ 	.word	0x00000000
        /*0030*/ 	.short	0x0008
        /*0032*/ 	.short	0x0038
        /*0034*/ 	.byte	0x00, 0xf0, 0x11, 0x00


	//----- nvinfo : EIATTR_KPARAM_INFO
	.align		4
.L_1845:
        /*0038*/ 	.byte	0x04, 0x17
        /*003a*/ 	.short	(.L_1847 - .L_1846)
.L_1846:
        /*003c*/ 	.word	0x00000000
        /*0040*/ 	.short	0x0007
        /*0042*/ 	.short	0x0034
        /*0044*/ 	.byte	0x00, 0xf0, 0x11, 0x00


	//----- nvinfo : EIATTR_KPARAM_INFO
	.align		4
.L_1847:
        /*0048*/ 	.byte	0x04, 0x17
        /*004a*/ 	.short	(.L_1849 - .L_1848)
.L_1848:
        /*004c*/ 	.word	0x00000000
        /*0050*/ 	.short	0x0006
        /*0052*/ 	.short	0x0030
        /*0054*/ 	.byte	0x00, 0xf0, 0x11, 0x00


	//----- nvinfo : EIATTR_KPARAM_INFO
	.align		4
.L_1849:
        /*0058*/ 	.byte	0x04, 0x17
        /*005a*/ 	.short	(.L_1851 - .L_1850)
.L_1850:
        /*005c*/ 	.word	0x00000000
        /*0060*/ 	.short	0x0005
        /*0062*/ 	.short	0x0028
        /*0064*/ 	.byte	0x00, 0xf0, 0x21, 0x00


	//----- nvinfo : EIATTR_KPARAM_INFO
	.align		4
.L_1851:
        /*0068*/ 	.byte	0x04, 0x17
        /*006a*/ 	.short	(.L_1853 - .L_1852)
.L_1852:
        /*006c*/ 	.word	0x00000000
        /*0070*/ 	.short	0x0004
        /*0072*/ 	.short	0x0020
        /*0074*/ 	.byte	0x00, 0xf0, 0x21, 0x00


	//----- nvinfo : EIATTR_KPARAM_INFO
	.align		4
.L_1853:
        /*0078*/ 	.byte	0x04, 0x17
        /*007a*/ 	.short	(.L_1855 - .L_1854)
.L_1854:
        /*007c*/ 	.word	0x00000000
        /*0080*/ 	.short	0x0003
        /*0082*/ 	.short	0x0018
        /*0084*/ 	.byte	0x00, 0xf0, 0x11, 0x00


	//----- nvinfo : EIATTR_KPARAM_INFO
	.align		4
.L_1855:
        /*0088*/ 	.byte	0x04, 0x17
        /*008a*/ 	.short	(.L_1857 - .L_1856)
.L_1856:
        /*008c*/ 	.word	0x00000000
        /*0090*/ 	.short	0x0002
        /*0092*/ 	.short	0x0010
        /*0094*/ 	.byte	0x00, 0xf0, 0x21, 0x00


	//----- nvinfo : EIATTR_KPARAM_INFO
	.align		4
.L_1857:
        /*0098*/ 	.byte	0x04, 0x17
        /*009a*/ 	.short	(.L_1859 - .L_1858)
.L_1858:
        /*009c*/ 	.word	0x00000000
        /*00a0*/ 	.short	0x0001
        /*00a2*/ 	.short	0x0008
        /*00a4*/ 	.byte	0x00, 0xf0, 0x21, 0x00


	//----- nvinfo : EIATTR_KPARAM_INFO
	.align		4
.L_1859:
        /*00a8*/ 	.byte	0x04, 0x17
        /*00aa*/ 	.short	(.L_1861 - .L_1860)
.L_1860:
        /*00ac*/ 	.word	0x00000000
        /*00b0*/ 	.short	0x0000
        /*00b2*/ 	.short	0x0000
        /*00b4*/ 	.byte	0x00, 0xf0, 0x21, 0x00


	//----- nvinfo : EIATTR_SPARSE_MMA_MASK
	.align		4
.L_1861:
        /*00b8*/ 	.byte	0x03, 0x50
        /*00ba*/ 	.short	0x0000


	//----- nvinfo : EIATTR_MAXREG_COUNT
	.align		4
        /*00bc*/ 	.byte	0x03, 0x1b
        /*00be*/ 	.short	0x00ff


	//----- nvinfo : EIATTR_MERCURY_ISA_VERSION
	.align		4
        /*00c0*/ 	.byte	0x03, 0x5f
        /*00c2*/ 	.short	0x0101


	//----- nvinfo : EIATTR_COOP_GROUP_MASK_REGIDS
	.align		4
        /*00c4*/ 	.byte	0x04, 0x29
        /*00c6*/ 	.short	(.L_1863 - .L_1862)


	//   ....[0]....
.L_1862:
        /*00c8*/ 	.word	0xffffffff


	//   ....[1]....
        /*00cc*/ 	.word	0xffffffff


	//   ....[2]....
        /*00d0*/ 	.word	0xffffffff


	//   ....[3]....
        /*00d4*/ 	.word	0xffffffff


	//   ....[4]....
        /*00d8*/ 	.word	0xffffffff


	//   ....[5]....
        /*00dc*/ 	.word	0xffffffff


	//   ....[6]....
        /*00e0*/ 	.word	0xffffffff


	//   ....[7]....
        /*00e4*/ 	.word	0xffffffff


	//   ....[8]....
        /*00e8*/ 	.word	0xffffffff


	//   ....[9]....
        /*00ec*/ 	.word	0xffffffff


	//   ....[10]....
        /*00f0*/ 	.word	0xffffffff


	//   ....[11]....
        /*00f4*/ 	.word	0xffffffff


	//   ....[12]....
        /*00f8*/ 	.word	0xffffffff


	//   ....[13]....
        /*00fc*/ 	.word	0xffffffff


	//   ....[14]....
        /*0100*/ 	.word	0xffffffff


	//   ....[15]....
        /*0104*/ 	.word	0xffffffff


	//   ....[16]....
        /*0108*/ 	.word	0xffffffff


	//   ....[17]....
        /*010c*/ 	.word	0xffffffff


	//   ....[18]....
        /*0110*/ 	.word	0xffffffff


	//   ....[19]....
        /*0114*/ 	.word	0xffffffff


	//   ....[20]....
        /*0118*/ 	.word	0xffffffff


	//   ....[21]....
        /*011c*/ 	.word	0xffffffff


	//   ....[22]....
        /*0120*/ 	.word	0xffffffff


	//   ....[23]....
        /*0124*/ 	.word	0xffffffff


	//   ....[24]....
        /*0128*/ 	.word	0xffffffff


	//   ....[25]....
        /*012c*/ 	.word	0xffffffff


	//   ....[26]....
        /*0130*/ 	.word	0xffffffff


	//   ....[27]....
        /*0134*/ 	.word	0xffffffff


	//   ....[28]....
        /*0138*/ 	.word	0xffffffff


	//   ....[29]....
        /*013c*/ 	.word	0xffffffff


	//   ....[30]....
        /*0140*/ 	.word	0x05000002


	//   ....[31]....
        /*0144*/ 	.word	0x05000002


	//   ....[32]....
        /*0148*/ 	.word	0x05000002


	//   ....[33]....
        /*014c*/ 	.word	0x05000002


	//   ....[34]....
        /*0150*/ 	.word	0x05000002


	//   ....[35]....
        /*0154*/ 	.word	0x05000002


	//   ....[36]....
        /*0158*/ 	.word	0x05000002


	//   ....[37]....
        /*015c*/ 	.word	0x05000002


	//   ....[38]....
        /*0160*/ 	.word	0x05000002


	//   ....[39]....
        /*0164*/ 	.word	0x05000002


	//   ....[40]....
        /*0168*/ 	.word	0x05000002


	//   ....[41]....
        /*016c*/ 	.word	0x05000002


	//   ....[42]....
        /*0170*/ 	.word	0x05000002


	//   ....[43]....
        /*0174*/ 	.word	0x05000002


	//   ....[44]....
        /*0178*/ 	.word	0x05000002


	//   ....[45]....
        /*017c*/ 	.word	0x05000002


	//   ....[46]....
        /*0180*/ 	.word	0x05000002


	//   ....[47]....
        /*0184*/ 	.word	0x05000002


	//   ....[48]....
        /*0188*/ 	.word	0x05000002


	//   ....[49]....
        /*018c*/ 	.word	0x05000002


	//   ....[50]....
        /*0190*/ 	.word	0x05000002


	//   ....[51]....
        /*0194*/ 	.word	0x05000002


	//   ....[52]....
        /*0198*/ 	.word	0x05000002


	//   ....[53]....
        /*019c*/ 	.word	0x05000002


	//   ....[54]....
        /*01a0*/ 	.word	0x05000002


	//   ....[55]....
        /*01a4*/ 	.word	0x05000002


	//   ....[56]....
        /*01a8*/ 	.word	0x05000002


	//   ....[57]....
        /*01ac*/ 	.word	0x05000002


	//   ....[58]....
        /*01b0*/ 	.word	0x05000002


	//   ....[59]....
        /*01b4*/ 	.word	0x05000002


	//----- nvinfo : EIATTR_COOP_GROUP_INSTR_OFFSETS
	.align		4
.L_1863:
        /*01b8*/ 	.byte	0x04, 0x28
        /*01ba*/ 	.short	(.L_1865 - .L_1864)


	//   ....[0]....
.L_1864:
        /*01bc*/ 	.word	0x00000c50


	//   ....[1]....
        /*01c0*/ 	.word	0x00000c70


	//   ....[2]....
        /*01c4*/ 	.word	0x00000c80


	//   ....[3]....
        /*01c8*/ 	.word	0x00000d10


	//   ....[4]....
        /*01cc*/ 	.word	0x00000d30


	//   ....[5]....
        /*01d0*/ 	.word	0x00000d40


	//   ....[6]....
        /*01d4*/ 	.word	0x00000dc0


	//   ....[7]....
        /*01d8*/ 	.word	0x00000de0


	//   ....[8]....
        /*01dc*/ 	.word	0x00000df0


	//   ....[9]....
        /*01e0*/ 	.word	0x00000e70


	//   ....[10]....
        /*01e4*/ 	.word	0x00000e80


	//   ....[11]....
        /*01e8*/ 	.word	0x00000e90


	//   ....[12]....
        /*01ec*/ 	.word	0x00000f10


	//   ....[13]....
        /*01f0*/ 	.word	0x00000f20


	//   ....[14]....
        /*01f4*/ 	.word	0x00000f30


	//   ....[15]....
        /*01f8*/ 	.word	0x00001690


	//   ....[16]....
        /*01fc*/ 	.word	0x000016b0


	//   ....[17]....
        /*0200*/ 	.word	0x000016c0


	//   ....[18]....
        /*0204*/ 	.word	0x00001750


	//   ....[19]....
        /*0208*/ 	.word	0x00001770


	//   ....[20]....
        /*020c*/ 	.word	0x00001780


	//   ....[21]....
        /*0210*/ 	.word	0x00001800


	//   ....[22]....
        /*0214*/ 	.word	0x00001820


	//   ....[23]....
        /*0218*/ 	.word	0x00001830


	//   ....[24]....
        /*021c*/ 	.word	0x000018b0


	//   ....[25]....
        /*0220*/ 	.word	0x000018c0


	//   ....[26]....
        /*0224*/ 	.word	0x000018d0


	//   ....[27]....
        /*0228*/ 	.word	0x00001950


	//   ....[28]....
        /*022c*/ 	.word	0x00001960


	//   ....[29]....
        /*0230*/ 	.word	0x00001970


	//   ....[30]....
        /*0234*/ 	.word	0x00002260


	//   ....[31]....
        /*0238*/ 	.word	0x00002310


	//   ....[32]....
        /*023c*/ 	.word	0x00002370


	//   ....[33]....
        /*0240*/ 	.word	0x00002440


	//   ....[34]....
        /*0244*/ 	.word	0x000024b0


	//   ....[35]....
        /*0248*/ 	.word	0x00002520


	//   ....[36]....
        /*024c*/ 	.word	0x000025f0


	//   ....[37]....
        /*0250*/ 	.word	0x00002650


	//   ....[38]....
        /*0254*/ 	.word	0x000026b0


	//   ....[39]....
        /*0258*/ 	.word	0x00002790


	//   ....[40]....
        /*025c*/ 	.word	0x00002800


	//   ....[41]....
        /*0260*/ 	.word	0x00002870


	//   ....[42]....
        /*0264*/ 	.word	0x00002940


	//   ....[43]....
        /*0268*/ 	.word	0x000029a0


	//   ....[44]....
        /*026c*/ 	.word	0x00002a00


	//   ....[45]....
        /*0270*/ 	.word	0x00002aa0


	//   ....[46]....
        /*0274*/ 	.word	0x00002b50


	//   ....[47]....
        /*0278*/ 	.word	0x00002bb0


	//   ....[48]....
        /*027c*/ 	.word	0x00002c80


	//   ....[49]....
        /*0280*/ 	.word	0x00002cf0


	//   ....[50]....
        /*0284*/ 	.word	0x00002d60


	//   ....[51]....
        /*0288*/ 	.word	0x00002e30


	//   ....[52]....
        /*028c*/ 	.word	0x00002e90


	//   ....[53]....
        /*0290*/ 	.word	0x00002ef0


	//   ....[54]....
        /*0294*/ 	.word	0x00002fd0


	//   ....[55]....
        /*0298*/ 	.word	0x00003040


	//   ....[56]....
        /*029c*/ 	.word	0x000030b0


	//   ....[57]....
        /*02a0*/ 	.word	0x00003180


	//   ....[58]....
        /*02a4*/ 	.word	0x000031e0


	//   ....[59]....
        /*02a8*/ 	.word	0x00003240


	//----- nvinfo : EIATTR_EXIT_INSTR_OFFSETS
	.align		4
.L_1865:
        /*02ac*/ 	.byte	0x04, 0x1c
        /*02ae*/ 	.short	(.L_1867 - .L_1866)


	//   ....[0]....
.L_1866:
        /*02b0*/ 	.word	0x00000080


	//   ....[1]....
        /*02b4*/ 	.word	0x00001e50


	//   ....[2]....
        /*02b8*/ 	.word	0x00001e70


	//   ....[3]....
        /*02bc*/ 	.word	0x00002080


	//   ....[4]....
        /*02c0*/ 	.word	0x000021f0


	//----- nvinfo : EIATTR_MAX_THREADS
	.align		4
.L_1867:
        /*02c4*/ 	.byte	0x04, 0x05
        /*02c6*/ 	.short	(.L_1869 - .L_1868)
.L_1868:
        /*02c8*/ 	.word	0x00000080
        /*02cc*/ 	.word	0x00000001
        /*02d0*/ 	.word	0x00000001


	//----- nvinfo : EIATTR_CRS_STACK_SIZE
	.align		4
.L_1869:
        /*02d4*/ 	.byte	0x04, 0x1e
        /*02d6*/ 	.short	(.L_1871 - .L_1870)
.L_1870:
        /*02d8*/ 	.word	0x00000000


	//----- nvinfo : EIATTR_CBANK_PARAM_SIZE
	.align		4
.L_1871:
        /*02dc*/ 	.byte	0x03, 0x19
        /*02de*/ 	.short	0x0048


	//----- nvinfo : EIATTR_PARAM_CBANK
	.align		4
        /*02e0*/ 	.byte	0x04, 0x0a
        /*02e2*/ 	.short	(.L_1873 - .L_1872)
	.align		4
.L_1872:
        /*02e4*/ 	.word	index@(.nv.constant0._ZN4vllm3moe10topkGatingILi10ELi320ELi4ELi4ELi32El13__nv_bfloat16LNS0_11ScoringFuncE1EEEvPKT5_PKbPfiPT4_PiiiibPKf)
        /*02e8*/ 	.short	0x0210
        /*02ea*/ 	.short	0x0048


	//----- nvinfo : EIATTR_SW_WAR
	.align		4
.L_1873:
        /*02ec*/ 	.byte	0x04, 0x36
        /*02ee*/ 	.short	(.L_1875 - .L_1874)
.L_1874:
        /*02f0*/ 	.word	0x00000008
.L_1875:


//--------------------- .nv.info._ZN4vllm3moe10topkGatingILi6ELi192ELi4ELi4ELi32El13__nv_bfloat16LNS0_11ScoringFuncE1EEEvPKT5_PKbPfiPT4_PiiiibPKf --------------------------
	.section	.nv.info._ZN4vllm3moe10topkGatingILi6ELi192ELi4ELi4ELi32El13__nv_bfloat16LNS0_11ScoringFuncE1EEEvPKT5_PKbPfiPT4_PiiiibPKf,"",@"SHT_CUDA_INFO"
	.sectionflags	@""
	.align	4


	//----- nvinfo : EIATTR_CUDA_API_VERSION
	.align		4
        /*0000*/ 	.byte	0x04, 0x37
        /*0002*/ 	.short	(.L_1877 - .L_1876)
.L_1876:
        /*0004*/ 	.word	0x00000082


	//----- nvinfo : EIATTR_KPARAM_INFO
	.align		4
.L_1877:
        /*0008*/ 	.byte	0x04, 0x17
        /*000a*/ 	.short	(.L_1879 - .L_1878)
.L_1878:
        /*000c*/ 	.word	0x00000000
        /*0010*/ 	.short	0x000a
        /*0012*/ 	.short	0x0040
        /*0014*/ 	.byte	0x00, 0xf0, 0x21, 0x00


	//----- nvinfo : EIATTR_KPARAM_INFO
	.align		4
.L_1879:
        /*0018*/ 	.byte	0x04, 0x17
        /*001a*/ 	.short	(.L_1881 - .L_1880)
.L_1880:
        /*001c*/ 	.word	0x00000000
        /*0020*/ 	.short	0x0009
        /*0022*/ 	.short	0x003c
        /*0024*/ 	.byte	0x00, 0xf0, 0x05, 0x00


	//----- nvinfo : EIATTR_KPARAM_INFO
	.align		4
.L_1881:
        /*0028*/ 	.byte	0x04, 0x17
        /*002a*/ 	.short	(.L_1883 - .L_1882)
.L_1882:
        /*002c*/ 	.word	0x00000000
        /*0030*/ 	.short	0x0008
        /*0032*/ 	.short	0x0038
        /*0034*/ 	.byte	0x00, 0xf0, 0x11, 0x00


	//----- nvinfo : EIATTR_KPARAM_INFO
	.align		4
.L_1883:
        /*0038*/ 	.byte	0x04, 0x17
        /*003a*/ 	.short	(.L_1885 - .L_1884)
.L_1884:
        /*003c*/ 	.word	0x00000000
        /*0040*/ 	.short	0x0007
        /*0042*/ 	.short	0x0034
        /*0044*/ 	.byte	0x00, 0xf0, 0x11, 0x00


	//----- nvinfo : EIATTR_KPARAM_INFO
	.align		4
.L_1885:
        /*0048*/ 	.byte	0x04, 0x17
        /*004a*/ 	.short	(.L_1887 - .L_1886)
.L_1886:
        /*004c*/ 	.word	0x00000000
        /*0050*/ 	.short	0x0006
        /*0052*/ 	.short	0x0030
        /*0054*/ 	.byte	0x00, 0xf0, 0x11, 0x00


	//----- nvinfo : EIATTR_KPARAM_INFO
	.align		4
.L_1887:
        /*0058*/ 	.byte	0x04, 0x17
        /*005a*/ 	.short	(.L_1889 - .L_1888)
.L_1888:
        /*005c*/ 	.word	0x00000000
        /*0060*/ 	.short	0x0005
        /*0062*/ 	.short	0x0028
        /*0064*/ 	.byte	0x00, 0xf0, 0x21, 0x00


	//----- nvinfo : EIATTR_KPARAM_INFO
	.align		4
.L_1889:
        /*0068*/ 	.byte	0x04, 0x17
        /*006a*/ 	.short	(.L_1891 - .L_1890)
.L_1890:
        /*006c*/ 	.word	0x00000000
        /*0070*/ 	.short	0x0004
        /*0072*/ 	.short	0x0020
        /*0074*/ 	.byte	0x00, 0xf0, 0x21, 0x00


	//----- nvinfo : EIATTR_KPARAM_INFO
	.align		4
.L_1891:
        /*0078*/ 	.byte	0x04, 0x17
        /*007a*/ 	.short	(.L_1893 - .L_1892)
.L_1892:
        /*007c*/ 	.word	0x00000000
        /*0080*/ 	.short	0x0003
        /*0082*/ 	.short	0x0018
        /*0084*/ 	.byte	0x00, 0xf0, 0x11, 0x00


	//----- nvinfo : EIATTR_KPARAM_INFO
	.align		4
.L_1893:
        /*0088*/ 	.byte	0x04, 0x17
        /*008a*/ 	.short	(.L_1895 - .L_1894)
.L_1894:
        /*008c*/ 	.word	0x00000000
        /*0090*/ 	.short	0x0002
        /*0092*/ 	.short	0x0010
        /*0094*/ 	.byte	0x00, 0xf0, 0x21, 0x00


	//----- nvinfo : EIATTR_KPARAM_INFO
	.align		4
.L_1895:
        /*0098*/ 	.byte	0x04, 0x17
        /*009a*/ 	.short	(.L_1897 - .L_1896)
.L_1896:
        /*009c*/ 	.word	0x00000000
        /*00a0*/ 	.short	0x0001
        /*00a2*/ 	.short	0x0008
        /*00a4*/ 	.byte	0x00, 0xf0, 0x21, 0x00


	//----- nvinfo : EIATTR_KPARAM_INFO
	.align		4
.L_1897:
        /*00a8*/ 	.byte	0x04, 0x17
        /*00aa*/ 	.short	(.L_1899 - .L_1898)
.L_1898:
        /*00ac*/ 	.word	0x00000000
        /*00b0*/ 	.short	0x0000
        /*00b2*/ 	.short	0x0000
        /*00b4*/ 	.byte	0x00, 0xf0, 0x21, 0x00


	//----- nvinfo : EIATTR_SPARSE_MMA_MASK
	.align		4
.L_1899:
        /*00b8*/ 	.byte	0x03, 0x50
        /*00ba*/ 	.short	0x0000


	//----- nvinfo : EIATTR_MAXREG_COUNT
	.align		4
        /*00bc*/ 	.byte	0x03, 0x1b
        /*00be*/ 	.short	0x00ff


	//----- nvinfo : EIATTR_MERCURY_ISA_VERSION
	.align		4
        /*00c0*/ 	.byte	0x03, 0x5f
        /*00c2*/ 	.short	0x0101


	//----- nvinfo : EIATTR_COOP_GROUP_MASK_REGIDS
	.align		4
        /*00c4*/ 	.byte	0x04, 0x29
        /*00c6*/ 	.short	(.L_1901 - .L_1900)


	//   ....[0]....
.L_1900:
        /*00c8*/ 	.word	0xffffffff


	//   ....[1]....
        /*00cc*/ 	.word	0xffffffff


	//   ....[2]....
        /*00d0*/ 	.word	0xffffffff


	//   ....[3]....
        /*00d4*/ 	.word	0xffffffff


	//   ....[4]....
        /*00d8*/ 	.word	0xffffffff


	//   ....[5]....
        /*00dc*/ 	.word	0xffffffff


	//   ....[6]....
        /*00e0*/ 	.word	0xffffffff


	//   ....[7]....
        /*00e4*/ 	.word	0xffffffff


	//   ....[8]....
        /*00e8*/ 	.word	0xffffffff


	//   ....[9]....
        /*00ec*/ 	.word	0xffffffff


	//   ....[10]....
        /*00f0*/ 	.word	0xffffffff


	//   ....[11]....
        /*00f4*/ 	.word	0xffffffff


	//   ....[12]....
        /*00f8*/ 	.word	0xffffffff


	//   ....[13]....
        /*00fc*/ 	.word	0xffffffff


	//   ....[14]....
        /*0100*/ 	.word	0xffffffff


	//   ....[15]....
        /*0104*/ 	.word	0xffffffff


	//   ....[16]....
        /*0108*/ 	.word	0xffffffff


	//   ....[17]....
        /*010c*/ 	.word	0xffffffff


	//   ....[18]....
        /*0110*/ 	.word	0xffffffff


	//   ....[19]....
        /*0114*/ 	.word	0xffffffff


	//   ....[20]....
        /*0118*/ 	.word	0xffffffff


	//   ....[21]....
        /*011c*/ 	.word	0xffffffff


	//   ....[22]....
        /*0120*/ 	.word	0xffffffff


	//   ....[23]....
        /*0124*/ 	.word	0xffffffff


	//   ....[24]....
        /*0128*/ 	.word	0xffffffff


	//   ....[25]....
        /*012c*/ 	.word	0xffffffff


	//   ....[26]....
        /*0130*/ 	.word	0xffffffff


	//   ....[27]....
        /*0134*/ 	.word	0xffffffff


	//   ....[28]....
        /*0138*/ 	.word	0xffffffff


	//   ....[29]....
        /*013c*/ 	.word	0xffffffff


	//   ....[30]....
        /*0140*/ 	.word	0x05000002


	//   ....[31]....
        /*0144*/ 	.word	0x05000002


	//   ....[32]....
        /*0148*/ 	.word	0x05000002


	//   ....[33]....
        /*014c*/ 	.word	0x05000002


	//   ....[34]....
        /*0150*/ 	.word	0x05000002


	//   ....[35]....
        /*0154*/ 	.word	0x05000002


	//   ....[36]....
        /*0158*/ 	.word	0x05000002


	//   ....[37]....
        /*015c*/ 	.word	0x05000002


	//   ....[38]....
        /*0160*/ 	.word	0x05000002


	//   ....[39]....
        /*0164*/ 	.word	0x05000002


	//   ....[40]....
        /*0168*/ 	.word	0x05000002


	//   ....[41]....
        /*016c*/ 	.word	0x05000002


	//   ....[42]....
        /*0170*/ 	.word	0x05000002


	//   ....[43]....
        /*0174*/ 	.word	0x05000002


	//   ....[44]....
        /*0178*/ 	.word	0x05000002


	//   ....[45]....
        /*017c*/ 	.word	0x05000002


	//   ....[46]....
        /*0180*/ 	.word	0x05000002


	//   ....[47]....
        /*0184*/ 	.word	0x05000002


	//   ....[48]....
        /*0188*/ 	.word	0x05000002


	//   ....[49]....
        /*018c*/ 	.word	0x05000002


	//   ....[50]....
        /*0190*/ 	.word	0x05000002


	//   ....[51]....
        /*0194*/ 	.word	0x05000002


	//   ....[52]....
        /*0198*/ 	.word	0x05000002


	//   ....[53]....
        /*019c*/ 	.word	0x05000002


	//   ....[54]....
        /*01a0*/ 	.word	0x05000002


	//   ....[55]....
        /*01a4*/ 	.word	0x05000002


	//   ....[56]....
        /*01a8*/ 	.word	0x05000002


	//   ....[57]....
        /*01ac*/ 	.word	0x05000002


	//   ....[58]....
        /*01b0*/ 	.word	0x05000002


	//   ....[59]....
        /*01b4*/ 	.word	0x05000002


	//----- nvinfo : EIATTR_COOP_GROUP_INSTR_OFFSETS
	.align		4
.L_1901:
        /*01b8*/ 	.byte	0x04, 0x28
        /*01ba*/ 	.short	(.L_1903 - .L_1902)


	//   ....[0]....
.L_1902:
        /*01bc*/ 	.word	0x00000870


	//   ....[1]....
        /*01c0*/ 	.word	0x00000890


	//   ....[2]....
        /*01c4*/ 	.word	0x000008a0


	//   ....[3]....
        /*01c8*/ 	.word	0x00000930


	//   ....[4]....
        /*01cc*/ 	.word	0x00000950


	//   ....[5]....
        /*01d0*/ 	.word	0x00000960


	//   ....[6]....
        /*01d4*/ 	.word	0x000009e0


	//   ....[7]....
        /*01d8*/ 	.word	0x00000a00


	//   ....[8]....
        /*01dc*/ 	.word	0x00000a10


	//   ....[9]....
        /*01e0*/ 	.word	0x00000a90


	//   ....[10]....
        /*01e4*/ 	.word	0x00000aa0


	//   ....[11]....
        /*01e8*/ 	.word	0x00000ab0


	//   ....[12]....
        /*01ec*/ 	.word	0x00000b30


	//   ....[13]....
        /*01f0*/ 	.word	0x00000b40


	//   ....[14]....
        /*01f4*/ 	.word	0x00000b50


	//   ....[15]....
        /*01f8*/ 	.word	0x00001130


	//   ....[16]....
        /*01fc*/ 	.word	0x00001150


	//   ....[17]....
        /*0200*/ 	.word	0x00001160


	//   ....[18]....
        /*0204*/ 	.word	0x000011f0


	//   ....[19]....
        /*0208*/ 	.word	0x00001210


	//   ....[20]....
        /*020c*/ 	.word	0x00001220


	//   ....[21]....
        /*0210*/ 	.word	0x000012a0


	//   ....[22]....
        /*0214*/ 	.word	0x000012c0


	//   ....[23]....
        /*0218*/ 	.word	0x000012d0


	//   ....[24]....
        /*021c*/ 	.word	0x00001350


	//   ....[25]....
        /*0220*/ 	.word	0x00001360


	//   ....[26]....
        /*0224*/ 	.word	0x00001370


	//   ....[27]....
        /*0228*/ 	.word	0x000013f0


	//   ....[28]....
        /*022c*/ 	.word	0x00001400


	//   ....[29]....
        /*0230*/ 	.word	0x00001410


	//   ....[30]....
        /*0234*/ 	.word	0x00001c70


	//   ....[31]....
        /*0238*/ 	.word	0x00001d20


	//   ....[32]....
        /*023c*/ 	.word	0x00001d80


	//   ....[33]....
        /*0240*/ 	.word	0x00001e50


	//   ....[34]....
        /*0244*/ 	.word	0x00001ec0


	//   ....[35]....
        /*0248*/ 	.word	0x00001f30


	//   ....[36]....
        /*024c*/ 	.word	0x00002000


	//   ....[37]....
        /*0250*/ 	.word	0x00002060


	//   ....[38]....
        /*0254*/ 	.word	0x000020c0


	//   ....[39]....
        /*0258*/ 	.word	0x00002190


	//   ....[40]....
        /*025c*/ 	.word	0x00002200


	//   ....[41]....
        /*0260*/ 	.word	0x00002270


	//   ....[42]....
        /*0264*/ 	.word	0x00002330


	//   ....[43]....
        /*0268*/ 	.word	0x00002390


	//   ....[44]....
        /*026c*/ 	.word	0x000023f0


	//   ....[45]....
        /*0270*/ 	.word	0x00002490


	//   ....[46]....
        /*0274*/ 	.word	0x00002540


	//   ....[47]....
        /*0278*/ 	.word	0x000025a0


	//   ....[48]....
        /*027c*/ 	.word	0x00002670


	//   ....[49]....
        /*0280*/ 	.word	0x000026e0


	//   ....[50]....
        /*0284*/ 	.word	0x00002750


	//   ....[51]....
        /*0288*/ 	.word	0x00002820


	//   ....[52]....
        /*028c*/ 	.word	0x00002880


	//   ....[53]....
        /*0290*/ 	.word	0x000028e0


	//   ....[54]....
        /*0294*/ 	.word	0x000029b0


	//   ....[55]....
        /*0298*/ 	.word	0x00002a20


	//   ....[56]....
        /*029c*/ 	.word	0x00002a90


	//   ....[57]....
        /*02a0*/ 	.word	0x00002b50


	//   ....[58]....
        /*02a4*/ 	.word	0x00002bb0


	//   ....[59]....
        /*02a8*/ 	.word	0x00002c10


	//----- nvinfo : EIATTR_EXIT_INSTR_OFFSETS
	.align		4
.L_1903:
        /*02ac*/ 	.byte	0x04, 0x1c
        /*02ae*/ 	.short	(.L_1905 - .L_1904)


	//   ....[0]....
.L_1904:
        /*02b0*/ 	.word	0x00000080


	//   ....[1]....
        /*02b4*/ 	.word	0x00001870


	//   ....[2]....
        /*02b8*/ 	.word	0x00001890


	//   ....[3]....
        /*02bc*/ 	.word	0x00001aa0


	//   ....[4]....
        /*02c0*/ 	.word	0x00001c00


	//----- nvinfo : EIATTR_MAX_THREADS
	.align		4
.L_1905:
        /*02c4*/ 	.byte	0x04, 0x05
        /*02c6*/ 	.short	(.L_1907 - .L_1906)
.L_1906:
        /*02c8*/ 	.word	0x00000080
        /*02cc*/ 	.word	0x00000001
        /*02d0*/ 	.word	0x00000001


	//----- nvinfo : EIATTR_CRS_STACK_SIZE
	.align		4
.L_1907:
        /*02d4*/ 	.byte	0x04, 0x1e
        /*02d6*/ 	.short	(.L_1909 - .L_1908)
.L_1908:
        /*02d8*/ 	.word	0x00000000


	//----- nvinfo : EIATTR_CBANK_PARAM_SIZE
	.align		4
.L_1909:
        /*02dc*/ 	.byte	0x03, 0x19
        /*02de*/ 	.short	0x0048


	//----- nvinfo : EIATTR_PARAM_CBANK
	.align		4
        /*02e0*/ 	.byte	0x04, 0x0a
        /*02e2*/ 	.short	(.L_1911 - .L_1910)
	.align		4
.L_1910:
        /*02e4*/ 	.word	index@(.nv.constant0._ZN4vllm3moe10topkGatingILi6ELi192ELi4ELi4ELi32El13__nv_bfloat16LNS0_11ScoringFuncE1EEEvPKT5_PKbPfiPT4_PiiiibPKf)
        /*02e8*/ 	.short	0x0210
        /*02ea*/ 	.short	0x0048


	//----- nvinfo : EIATTR_SW_WAR
	.align		4
.L_1911:
        /*02ec*/ 	.byte	0x04, 0x36
        /*02ee*/ 	.short	(.L_1913 - .L_1912)
.L_1912:
        /*02f0*/ 	.word	0x00000008
.L_1913:


//--------------------- .nv.info._ZN4vllm3moe10topkGatingILi16ELi512ELi4ELi16ELi32El13__nv_bfloat16LNS0_11ScoringFuncE1EEEvPKT5_PKbPfiPT4_PiiiibPKf --------------------------
	.section	.nv.info._ZN4vllm3moe10topkGatingILi16ELi512ELi4ELi16ELi32El13__nv_bfloat16LNS0_11ScoringFuncE1EEEvPKT5_PKbPfiPT4_PiiiibPKf,"",@"SHT_CUDA_INFO"
	.sectionflags	@""
	.align	4


	//----- nvinfo : EIATTR_CUDA_API_VERSION
	.align		4
        /*0000*/ 	.byte	0x04, 0x37
        /*0002*/ 	.short	(.L_1915 - .L_1914)
.L_1914:
        /*0004*/ 	.word	0x00000082


	//----- nvinfo : EIATTR_KPARAM_INFO
	.align		4
.L_1915:
        /*0008*/ 	.byte	0x04, 0x17
        /*000a*/ 	.short	(.L_1917 - .L_1916)
.L_1916:
        /*000c*/ 	.word	0x00000000
        /*0010*/ 	.short	0x000a
        /*0012*/ 	.short	0x0040
        /*0014*/ 	.byte	0x00, 0xf0, 0x21, 0x00


	//----- nvinfo : EIATTR_KPARAM_INFO
	.align		4
.L_1917:
        /*0018*/ 	.byte	0x04, 0x17
        /*001a*/ 	.short	(.L_1919 - .L_1918)
.L_1918:
        /*001c*/ 	.word	0x00000000
        /*0020*/ 	.short	0x0009
        /*0022*/ 	.short	0x003c
        /*0024*/ 	.byte	0x00, 0xf0, 0x05, 0x00


	//----- nvinfo : EIATTR_KPARAM_INFO
	.align		4
.L_1919:
        /*0028*/ 	.byte	0x04, 0x17
        /*002a*/ 	.short	(.L_1921 - .L_1920)
.L_1920:
        /*002c*/ 	.word	0x00000000
        /*0030*/ 	.short	0x0008
        /*0032*/ 	.short	0x0038
        /*0034*/ 	.byte	0x00, 0xf0, 0x11, 0x00


	//----- nvinfo : EIATTR_KPARAM_INFO
	.align		4
.L_1921:
        /*0038*/ 	.byte	0x04, 0x17
        /*003a*/ 	.short	(.L_1923 - .L_1922)
.L_1922:
        /*003c*/ 	.word	0x00000000
        /*0040*/ 	.short	0x0007
        /*0042*/ 	.short	0x0034
        /*0044*/ 	.byte	0x00, 0xf0, 0x11, 0x00


	//----- nvinfo : EIATTR_KPARAM_INFO
	.align		4
.L_1923:
        /*0048*/ 	.byte	0x04, 0x17
        /*004a*/ 	.short	(.L_1925 - .L_1924)
.L_1924:
        /*004c*/ 	.word	0x00000000
        /*0050*/ 	.short	0x0006
        /*0052*/ 	.short	0x0030
        /*0054*/ 	.byte	0x00, 0xf0, 0x11, 0x00


	//----- nvinfo : EIATTR_KPARAM_INFO
	.align		4
.L_1925:
        /*0058*/ 	.byte	0x04, 0x17
        /*005a*/ 	.short	(.L_1927 - .L_1926)
.L_1926:
        /*005c*/ 	.word	0x00000000
        /*0060*/ 	.short	0x0005
        /*0062*/ 	.short	0x0028
        /*0064*/ 	.byte	0x00, 0xf0, 0x21, 0x00


	//----- nvinfo : EIATTR_KPARAM_INFO
	.align		4
.L_1927:
        /*0068*/ 	.byte	0x04, 0x17
        /*006a*/ 	.short	(.L_1929 - .L_1928)
.L_1928:
        /*006c*/ 	.word	0x00000000
        /*0070*/ 	.short	0x0004
        /*0072*/ 	.short	0x0020
        /*0074*/ 	.byte	0x00, 0xf0, 0x21, 0x00


	//----- nvinfo : EIATTR_KPARAM_INFO
	.align		4
.L_1929:
        /*0078*/ 	.byte	0x04, 0x17
        /*007a*/ 	.short	(.L_1931 - .L_1930)
.L_1930:
        /*007c*/ 	.word	0x00000000
        /*0080*/ 	.short	0x0003
        /*0082*/ 	.short	0x0018
        /*0084*/ 	.byte	0x00, 0xf0, 0x11, 0x00


	//----- nvinfo : EIATTR_KPARAM_INFO
	.align		4
.L_1931:
        /*0088*/ 	.byte	0x04, 0x17
        /*008a*/ 	.short	(.L_1933 - .L_1932)
.L_1932:
        /*008c*/ 	.word	0x00000000
        /*0090*/ 	.short	0x0002
        /*0092*/ 	.short	0x0010
        /*0094*/ 	.byte	0x00, 0xf0, 0x21, 0x00


	//----- nvinfo : EIATTR_KPARAM_INFO
	.align		4
.L_1933:
        /*0098*/ 	.byte	0x04, 0x17
        /*009a*/ 	.short	(.L_1935 - .L_1934)
.L_1934:
        /*009c*/ 	.word	0x00000000
        /*00a0*/ 	.short	0x0001
        /*00a2*/ 	.short	0x0008
        /*00a4*/ 	.byte	0x00, 0xf0, 0x21, 0x00


	//----- nvinfo : EIATTR_KPARAM_INFO
	.align		4
.L_1935:
        /*00a8*/ 	.byte	0x04, 0x17
        /*00aa*/ 	.short	(.L_1937 - .L_1936)
.L_1936:
        /*00ac*/ 	.word	0x00000000
        /*00b0*/ 	.short	0x0000
        /*00b2*/ 	.short	0x0000
        /*00b4*/ 	.byte	0x00, 0xf0, 0x21, 0x00


	//----- nvinfo : EIATTR_SPARSE_MMA_MASK
	.align		4
.L_1937:
        /*00b8*/ 	.byte	0x03, 0x50
        /*00ba*/ 	.short	0x0000


	//----- nvinfo : EIATTR_MAXREG_COUNT
	.align		4
        /*00bc*/ 	.byte	0x03, 0x1b
        /*00be*/ 	.short	0x00ff


	//----- nvinfo : EIATTR_MERCURY_ISA_VERSION
	.align		4
        /*00c0*/ 	.byte	0x03, 0x5f
        /*00c2*/ 	.short	0x0101


	//----- nvinfo : EIATTR_COOP_GROUP_MASK_REGIDS
	.align		4
        /*00c4*/ 	.byte	0x04, 0x29
        /*00c6*/ 	.short	(.L_1939 - .L_1938)


	//   ....[0]....
.L_1938:
        /*00c8*/ 	.word	0xffffffff


	//   ....[1]....
        /*00cc*/ 	.word	0xffffffff


	//   ....[2]....
        /*00d0*/ 	.word	0xffffffff


	//   ....[3]....
        /*00d4*/ 	.word	0xffffffff


	//   ....[4]....
        /*00d8*/ 	.word	0xffffffff


	//   ....[5]....
        /*00dc*/ 	.word	0xffffffff


	//   ....[6]....
        /*00e0*/ 	.word	0xffffffff


	//   ....[7]....
        /*00e4*/ 	.word	0xffffffff


	//   ....[8]....
        /*00e8*/ 	.word	0xffffffff


	//   ....[9]....
        /*00ec*/ 	.word	0xffffffff


	//   ....[10]....
        /*00f0*/ 	.word	0xffffffff


	//   ....[11]....
        /*00f4*/ 	.word	0xffffffff


	//   ....[12]....
        /*00f8*/ 	.word	0xffffffff


	//   ....[13]....
        /*00fc*/ 	.word	0xffffffff


	//   ....[14]....
        /*0100*/ 	.word	0xffffffff


	//   ....[15]....
        /*0104*/ 	.word	0xffffffff


	//   ....[16]....
        /*0108*/ 	.word	0xffffffff


	//   ....[17]....
        /*010c*/ 	.word	0xffffffff


	//   ....[18]....
        /*0110*/ 	.word	0xffffffff


	//   ....[19]....
        /*0114*/ 	.word	0xffffffff


	//   ....[20]....
        /*0118*/ 	.word	0xffffffff


	//   ....[21]....
        /*011c*/ 	.word	0xffffffff


	//   ....[22]....
        /*0120*/ 	.word	0xffffffff


	//   ....[23]....
        /*0124*/ 	.word	0xffffffff


	//   ....[24]....
        /*0128*/ 	.word	0xffffffff


	//   ....[25]....
        /*012c*/ 	.word	0xffffffff


	//   ....[26]....
        /*0130*/ 	.word	0xffffffff


	//   ....[27]....
        /*0134*/ 	.word	0xffffffff


	//   ....[28]....
        /*0138*/ 	.word	0xffffffff


	//   ....[29]....
        /*013c*/ 	.word	0xffffffff


	//   ....[30]....
        /*0140*/ 	.word	0x05000018


	//   ....[31]....
        /*0144*/ 	.word	0x05000018


	//   ....[32]....
        /*0148*/ 	.word	0x05000018


	//   ....[33]....
        /*014c*/ 	.word	0x05000018


	//   ....[34]....
        /*0150*/ 	.word	0x05000018


	//   ....[35]....
        /*0154*/ 	.word	0x05000018


	//   ....[36]....
        /*0158*/ 	.word	0x05000018


	//   ....[37]....
        /*015c*/ 	.word	0x05000018


	//   ....[38]....
        /*0160*/ 	.word	0x05000018


	//   ....[39]....
        /*0164*/ 	.word	0x05000018


	//   ....[40]....
        /*0168*/ 	.word	0x05000018


	//   ....[41]....
        /*016c*/ 	.word	0x05000018


	//   ....[42]....
        /*0170*/ 	.word	0x05000018


	//   ....[43]....
        /*0174*/ 	.word	0x05000018


	//   ....[44]....
        /*0178*/ 	.word	0x05000018


	//   ....[45]....
        /*017c*/ 	.word	0x05000018


	//   ....[46]....
        /*0180*/ 	.word	0x05000018


	//   ....[47]....
        /*0184*/ 	.word	0x05000018


	//   ....[48]....
        /*0188*/ 	.word	0x05000018


	//   ....[49]....
        /*018c*/ 	.word	0x05000018


	//   ....[50]....
        /*0190*/ 	.word	0x05000018


	//   ....[51]....
        /*0194*/ 	.word	0x05000018


	//   ....[52]....
        /*0198*/ 	.word	0x05000018


	//   ....[53]....
        /*019c*/ 	.word	0x05000018


	//   ....[54]....
        /*01a0*/ 	.word	0x05000018


	//   ....[55]....
        /*01a4*/ 	.word	0x05000018


	//   ....[56]....
        /*01a8*/ 	.word	0x05000018


	//   ....[57]....
        /*01ac*/ 	.word	0x05000018


	//   ....[58]....
        /*01b0*/ 	.word	0x05000018


	//   ....[59]....
        /*01b4*/ 	.word	0x05000018


	//----- nvinfo : EIATTR_COOP_GROUP_INSTR_OFFSETS
	.align		4
.L_1939:
        /*01b8*/ 	.byte	0x04, 0x28
        /*01ba*/ 	.short	(.L_1941 - .L_1940)


	//   ....[0]....
.L_1940:
        /*01bc*/ 	.word	0x00001190


	//   ....[1]....
        /*01c0*/ 	.word	0x000011b0


	//   ....[2]....
        /*01c4*/ 	.word	0x000011c0


	//   ....[3]....
        /*01c8*/ 	.word	0x00001250


	//   ....[4]....
        /*01cc*/ 	.word	0x00001270


	//   ....[5]....
        /*01d0*/ 	.word	0x00001280


	//   ....[6]....
        /*01d4*/ 	.word	0x00001300


	//   ....[7]....
        /*01d8*/ 	.word	0x00001320


	//   ....[8]....
        /*01dc*/ 	.word	0x00001330


	//   ....[9]....
        /*01e0*/ 	.word	0x000013b0


	//   ....[10]....
        /*01e4*/ 	.word	0x000013c0


	//   ....[11]....
        /*01e8*/ 	.word	0x000013d0


	//   ....[12]....
        /*01ec*/ 	.word	0x00001450


	//   ....[13]....
        /*01f0*/ 	.word	0x00001460


	//   ....[14]....
        /*01f4*/ 	.word	0x00001470


	//   ....[15]....
        /*01f8*/ 	.word	0x00001e10


	//   ....[16]....
        /*01fc*/ 	.word	0x00001e30


	//   ....[17]....
        /*0200*/ 	.word	0x00001e40


	//   ....[18]....
        /*0204*/ 	.word	0x00001ed0


	//   ....[19]....
        /*0208*/ 	.word	0x00001ef0


	//   ....[20]....
        /*020c*/ 	.word	0x00001f00


	//   ....[21]....
        /*0210*/ 	.word	0x00001f80


	//   ....[22]....
        /*0214*/ 	.word	0x00001fa0


	//   ....[23]....
        /*0218*/ 	.word	0x00001fb0


	//   ....[24]....
        /*021c*/ 	.word	0x00002030


	//   ....[25]....
        /*0220*/ 	.word	0x00002040


	//   ....[26]....
        /*0224*/ 	.word	0x00002050


	//   ....[27]....
        /*0228*/ 	.word	0x000020d0


	//   ....[28]....
        /*022c*/ 	.word	0x000020e0


	//   ....[29]....
        /*0230*/ 	.word	0x000020f0


	//   ....[30]....
        /*0234*/ 	.word	0x00002aa0


	//   ....[31]....
        /*0238*/ 	.word	0x00002b40


	//   ....[32]....
        /*023c*/ 	.word	0x00002ba0


	//   ....[33]....
        /*0240*/ 	.word	0x00002c50


	//   ....[34]....
        /*0244*/ 	.word	0x00002ca0


	//   ....[35]....
        /*0248*/ 	.word	0x00002d10


	//   ....[36]....
        /*024c*/ 	.word	0x00002dd0


	//   ....[37]....
        /*0250*/ 	.word	0x00002e20


	//   ....[38]....
        /*0254*/ 	.word	0x00002e70


	//   ....[39]....
        /*0258*/ 	.word	0x00002f30


	//   ....[40]....
        /*025c*/ 	.word	0x00002f80


	//   ....[41]....
        /*0260*/ 	.word	0x00002ff0


	//   ....[42]....
        /*0264*/ 	.word	0x000030a0


	//   ....[43]....
        /*0268*/ 	.word	0x000030f0


	//   ....[44]....
        /*026c*/ 	.word	0x00003140


	//   ....[45]....
        /*0270*/ 	.word	0x000031d0


	//   ....[46]....
        /*0274*/ 	.word	0x00003270


	//   ....[47]....
        /*0278*/ 	.word	0x000032d0


	//   ....[48]....
        /*027c*/ 	.word	0x00003380


	//   ....[49]....
        /*0280*/ 	.word	0x000033d0


	//   ....[50]....
        /*0284*/ 	.word	0x00003440


	//   ....[51]....
        /*0288*/ 	.word	0x00003500


	//   ....[52]....
        /*028c*/ 	.word	0x00003550


	//   ....[53]....
        /*0290*/ 	.word	0x000035a0


	//   ....[54]....
        /*0294*/ 	.word	0x00003660


	//   ....[55]....
        /*0298*/ 	.word	0x000036b0


	//   ....[56]....
        /*029c*/ 	.word	0x00003720


	//   ....[57]....
        /*02a0*/ 	.word	0x000037d0


	//   ....[58]....
        /*02a4*/ 	.word	0x00003820


	//   ....[59]....
        /*02a8*/ 	.word	0x00003870


	//----- nvinfo : EIATTR_EXIT_INSTR_OFFSETS
	.align		4
.L_1941:
        /*02ac*/ 	.byte	0x04, 0x1c
        /*02ae*/ 	.short	(.L_1943 - .L_1942)


	//   ....[0]....
.L_1942:
        /*02b0*/ 	.word	0x00000080


	//   ....[1]....
        /*02b4*/ 	.word	0x00002690


	//   ....[2]....
        /*02b8*/ 	.word	0x000026b0


	//   ....[3]....
        /*02bc*/ 	.word	0x000028c0


	//   ....[4]....
        /*02c0*/ 	.word	0x00002a30


	//----- nvinfo : EIATTR_MAX_THREADS
	.align		4
.L_1943:
        /*02c4*/ 	.byte	0x04, 0x05
        /*02c6*/ 	.short	(.L_1945 - .L_1944)
.L_1944:
        /*02c8*/ 	.word	0x00000080
        /*02cc*/ 	.word	0x00000001
        /*02d0*/ 	.word	0x00000001


	//----- nvinfo : EIATTR_CRS_STACK_SIZE
	.align		4
.L_1945:
        /*02d4*/ 	.byte	0x04, 0x1e
        /*02d6*/ 	.short	(.L_1947 - .L_1946)
.L_1946:
        /*02d8*/ 	.word	0x00000000


	//----- nvinfo : EIATTR_CBANK_PARAM_SIZE
	.align		4
.L_1947:
        /*02dc*/ 	.byte	0x03, 0x19
        /*02de*/ 	.short	0x0048


	//----- nvinfo : EIATTR_PARAM_CBANK
	.align		4
        /*02e0*/ 	.byte	0x04, 0x0a
        /*02e2*/ 	.short	(.L_1949 - .L_1948)
	.align		4
.L_1948:
        /*02e4*/ 	.word	index@(.nv.constant0._ZN4vllm3moe10topkGatingILi16ELi512ELi4ELi16ELi32El13__nv_bfloat16LNS0_11ScoringFuncE1EEEvPKT5_PKbPfiPT4_PiiiibPKf)
        /*02e8*/ 	.short	0x0210
        /*02ea*/ 	.short	0x0048


	//----- nvinfo : EIATTR_SW_WAR
	.align		4
.L_1949:
        /*02ec*/ 	.byte	0x04, 0x36
        /*02ee*/ 	.short	(.L_1951 - .L_1950)
.L_1950:
        /*02f0*/ 	.word	0x00000008
.L_1951:


//--------------------- .nv.info._ZN4vllm3moe10topkGatingILi8ELi256ELi4ELi16ELi32El13__nv_bfloat16LNS0_11ScoringFuncE1EEEvPKT5_PKbPfiPT4_PiiiibPKf --------------------------
	.section	.nv.info._ZN4vllm3moe10topkGatingILi8ELi256ELi4ELi16ELi32El13__nv_bfloat16LNS0_11ScoringFuncE1EEEvPKT5_PKbPfiPT4_PiiiibPKf,"",@"SHT_CUDA_INFO"
	.sectionflags	@""
	.align	4


	//----- nvinfo : EIATTR_CUDA_API_VERSION
	.align		4
        /*0000*/ 	.byte	0x04, 0x37
        /*0002*/ 	.short	(.L_1953 - .L_1952)
.L_1952:
        /*0004*/ 	.word	0x00000082


	//----- nvinfo : EIATTR_KPARAM_INFO
	.align		4
.L_1953:
        /*0008*/ 	.byte	0x04, 0x17
        /*000a*/ 	.short	(.L_1955 - .L_1954)
.L_1954:
        /*000c*/ 	.word	0x00000000
        /*0010*/ 	.short	0x000a
        /*0012*/ 	.short	0x0040
        /*0014*/ 	.byte	0x00, 0xf0, 0x21, 0x00


	//----- nvinfo : EIATTR_KPARAM_INFO
	.align		4
.L_1955:
        /*0018*/ 	.byte	0x04, 0x17
        /*001a*/ 	.short	(.L_1957 - .L_1956)
.L_1956:
        /*001c*/ 	.word	0x00000000
        /*0020*/ 	.short	0x0009
        /*0022*/ 	.short	0x003c
        /*0024*/ 	.byte	0x00, 0xf0, 0x05, 0x00


	//----- nvinfo : EIATTR_KPARAM_INFO
	.align		4
.L_1957:
        /*0028*/ 	.byte	0x04, 0x17
        /*002a*/ 	.short	(.L_1959 - .L_1958)
.L_1958:
        /*002c*/ 	.word	0x00000000
        /*0030*/ 	.short	0x0008
        /*0032*/ 	.short	0x0038
        /*0034*/ 	.byte	0x00, 0xf0, 0x11, 0x00


	//----- nvinfo : EIATTR_KPARAM_INFO
	.align		4
.L_1959:
        /*0038*/ 	.byte	0x04, 0x17
        /*003a*/ 	.short	(.L_1961 - .L_1960)
.L_1960:
        /*003c*/ 	.word	0x00000000
        /*0040*/ 	.short	0x0007
        /*0042*/ 	.short	0x0034
        /*0044*/ 	.byte	0x00, 0xf0, 0x11, 0x00


	//----- nvinfo : EIATTR_KPARAM_INFO
	.align		4
.L_1961:
        /*0048*/ 	.byte	0x04, 0x17
        /*004a*/ 	.short	(.L_1963 - .L_1962)
.L_1962:
        /*004c*/ 	.word	0x00000000
        /*0050*/ 	.short	0x0006
        /*0052*/ 	.short	0x0030
        /*0054*/ 	.byte	0x00, 0xf0, 0x11, 0x00


	//----- nvinfo : EIATTR_KPARAM_INFO
	.align		4
.L_1963:
        /*0058*/ 	.byte	0x04, 0x17
        /*005a*/ 	.short	(.L_1965 - .L_1964)
.L_1964:
        /*005c*/ 	.word	0x00000000
        /*0060*/ 	.short	0x0005
        /*0062*/ 	.short	0x0028
        /*0064*/ 	.byte	0x00, 0xf0, 0x21, 0x00


	//----- nvinfo : EIATTR_KPARAM_INFO
	.align		4
.L_1965:
        /*0068*/ 	.byte	0x04, 0x17
        /*006a*/ 	.short	(.L_1967 - .L_1966)
.L_1966:
        /*006c*/ 	.word	0x00000000
        /*0070*/ 	.short	0x0004
        /*0072*/ 	.short	0x0020
        /*0074*/ 	.byte	0x00, 0xf0, 0x21, 0x00


	//----- nvinfo : EIATTR_KPARAM_INFO
	.align		4
.L_1967:
        /*0078*/ 	.byte	0x04, 0x17
        /*007a*/ 	.short	(.L_1969 - .L_1968)
.L_1968:
        /*007c*/ 	.word	0x00000000
        /*0080*/ 	.short	0x0003
        /*0082*/ 	.short	0x0018
        /*0084*/ 	.byte	0x00, 0xf0, 0x11, 0x00


	//----- nvinfo : EIATTR_KPARAM_INFO
	.align		4
.L_1969:
        /*0088*/ 	.byte	0x04, 0x17
        /*008a*/ 	.short	(.L_1971 - .L_1970)
.L_1970:
        /*008c*/ 	.word	0x00000000
        /*0090*/ 	.short	0x0002
        /*0092*/ 	.short	0x0010
        /*0094*/ 	.byte	0x00, 0xf0, 0x21, 0x00


	//----- nvinfo : EIATTR_KPARAM_INFO
	.align		4
.L_1971:
        /*0098*/ 	.byte	0x04, 0x17
        /*009a*/ 	.short	(.L_1973 - .L_1972)
.L_1972:
        /*009c*/ 	.word	0x00000000
        /*00a0*/ 	.short	0x0001
        /*00a2*/ 	.short	0x0008
        /*00a4*/ 	.byte	0x00, 0xf0, 0x21, 0x00


	//----- nvinfo : EIATTR_KPARAM_INFO
	.align		4
.L_1973:
        /*00a8*/ 	.byte	0x04, 0x17
        /*00aa*/ 	.short	(.L_1975 - .L_1974)
.L_1974:
        /*00ac*/ 	.word	0x00000000
        /*00b0*/ 	.short	0x0000
        /*00b2*/ 	.short	0x0000
        /*00b4*/ 	.byte	0x00, 0xf0, 0x21, 0x00


	//----- nvinfo : EIATTR_SPARSE_MMA_MASK
	.align		4
.L_1975:
        /*00b8*/ 	.byte	0x03, 0x50
        /*00ba*/ 	.short	0x0000


	//----- nvinfo : EIATTR_MAXREG_COUNT
	.align		4
        /*00bc*/ 	.byte	0x03, 0x1b
        /*00be*/ 	.short	0x00ff


	//----- nvinfo : EIATTR_MERCURY_ISA_VERSION
	.align		4
        /*00c0*/ 	.byte	0x03, 0x5f
        /*00c2*/ 	.short	0x0101


	//----- nvinfo : EIATTR_COOP_GROUP_MASK_REGIDS
	.align		4
        /*00c4*/ 	.byte	0x04, 0x29
        /*00c6*/ 	.short	(.L_1977 - .L_1976)


	//   ....[0]....
.L_1976:
        /*00c8*/ 	.word	0xffffffff


	//   ....[1]....
        /*00cc*/ 	.word	0xffffffff


	//   ....[2]....
        /*00d0*/ 	.word	0xffffffff


	//   ....[3]....
        /*00d4*/ 	.word	0xffffffff


	//   ....[4]....
        /*00d8*/ 	.word	0xffffffff


	//   ....[5]....
        /*00dc*/ 	.word	0xffffffff


	//   ....[6]....
        /*00e0*/ 	.word	0xffffffff


	//   ....[7]....
        /*00e4*/ 	.word	0xffffffff


	//   ....[8]....
        /*00e8*/ 	.word	0xffffffff


	//   ....[9]....
        /*00ec*/ 	.word	0xffffffff


	//   ....[10]....
        /*00f0*/ 	.word	0xffffffff


	//   ....[11]....
        /*00f4*/ 	.word	0xffffffff


	//   ....[12]....
        /*00f8*/ 	.word	0xffffffff


	//   ....[13]....
        /*00fc*/ 	.word	0xffffffff


	//   ....[14]....
        /*0100*/ 	.word	0xffffffff


	//   ....[15]....
        /*0104*/ 	.word	0xffffffff


	//   ....[16]....
        /*0108*/ 	.word	0xffffffff


	//   ....[17]....
        /*010c*/ 	.word	0xffffffff


	//   ....[18]....
        /*0110*/ 	.word	0xffffffff


	//   ....[19]....
        /*0114*/ 	.word	0xffffffff


	//   ....[20]....
        /*0118*/ 	.word	0xffffffff


	//   ....[21]....
        /*011c*/ 	.word	0xffffffff


	//   ....[22]....
        /*0120*/ 	.word	0xffffffff


	//   ....[23]....
        /*0124*/ 	.word	0xffffffff


	//   ....[24]....
        /*0128*/ 	.word	0xffffffff


	//   ....[25]....
        /*012c*/ 	.word	0xffffffff


	//   ....[26]....
        /*0130*/ 	.word	0xffffffff


	//   ....[27]....
        /*0134*/ 	.word	0xffffffff


	//   ....[28]....
        /*0138*/ 	.word	0xffffffff


	//   ....[29]....
        /*013c*/ 	.word	0xffffffff


	//   ....[30]....
        /*0140*/ 	.word	0x05000010


	//   ....[31]....
        /*0144*/ 	.word	0x05000010


	//   ....[32]....
        /*0148*/ 	.word	0x05000010


	//   ....[33]....
        /*014c*/ 	.word	0x05000010


	//   ....[34]....
        /*0150*/ 	.word	0x05000010


	//   ....[35]....
        /*0154*/ 	.word	0x05000010


	//   ....[36]....
        /*0158*/ 	.word	0x05000010


	//   ....[37]....
        /*015c*/ 	.word	0x05000010


	//   ....[38]....
        /*0160*/ 	.word	0x05000010


	//   ....[39]....
        /*0164*/ 	.word	0x05000010


	//   ....[40]....
        /*0168*/ 	.word	0x05000010


	//   ....[41]....
        /*016c*/ 	.word	0x05000010


	//   ....[42]....
        /*0170*/ 	.word	0x05000010


	//   ....[43]....
        /*0174*/ 	.word	0x05000010


	//   ....[44]....
        /*0178*/ 	.word	0x05000010


	//   ....[45]....
        /*017c*/ 	.word	0x05000010


	//   ....[46]....
        /*0180*/ 	.word	0x05000010


	//   ....[47]....
        /*0184*/ 	.word	0x05000010


	//   ....[48]....
        /*0188*/ 	.word	0x05000010


	//   ....[49]....
        /*018c*/ 	.word	0x05000010


	//   ....[50]....
        /*0190*/ 	.word	0x05000010


	//   ....[51]....
        /*0194*/ 	.word	0x05000010


	//   ....[52]....
        /*0198*/ 	.word	0x05000010


	//   ....[53]....
        /*019c*/ 	.word	0x05000010


	//   ....[54]....
        /*01a0*/ 	.word	0x05000010


	//   ....[55]....
        /*01a4*/ 	.word	0x05000010


	//   ....[56]....
        /*01a8*/ 	.word	0x05000010


	//   ....[57]....
        /*01ac*/ 	.word	0x05000010


	//   ....[58]....
        /*01b0*/ 	.word	0x05000010


	//   ....[59]....
        /*01b4*/ 	.word	0x05000010


	//----- nvinfo : EIATTR_COOP_GROUP_INSTR_OFFSETS
	.align		4
.L_1977:
        /*01b8*/ 	.byte	0x04, 0x28
        /*01ba*/ 	.short	(.L_1979 - .L_1978)


	//   ....[0]....
.L_1978:
        /*01bc*/ 	.word	0x00000a30


	//   ....[1]....
        /*01c0*/ 	.word	0x00000a50


	//   ....[2]....
        /*01c4*/ 	.word	0x00000a60


	//   ....[3]....
        /*01c8*/ 	.word	0x00000af0


	//   ....[4]....
        /*01cc*/ 	.word	0x00000b10


	//   ....[5]....
        /*01d0*/ 	.word	0x00000b20


	//   ....[6]....
        /*01d4*/ 	.word	0x00000ba0


	//   ....[7]....
        /*01d8*/ 	.word	0x00000bc0


	//   ....[8]....
        /*01dc*/ 	.word	0x00000bd0


	//   ....[9]....
        /*01e0*/ 	.word	0x00000c50


	//   ....[10]....
        /*01e4*/ 	.word	0x00000c60


	//   ....[11]....
        /*01e8*/ 	.word	0x00000c70


	//   ....[12]....
        /*01ec*/ 	.word	0x00000cf0


	//   ....[13]....
        /*01f0*/ 	.word	0x00000d00


	//   ....[14]....
        /*01f4*/ 	.word	0x00000d10


	//   ....[15]....
        /*01f8*/ 	.word	0x000013b0


	//   ....[16]....
        /*01fc*/ 	.word	0x000013d0


	//   ....[17]....
        /*0200*/ 	.word	0x000013e0


	//   ....[18]....
        /*0204*/ 	.word	0x00001470


	//   ....[19]....
        /*0208*/ 	.word	0x00001490


	//   ....[20]....
        /*020c*/ 	.word	0x000014a0


	//   ....[21]....
        /*0210*/ 	.word	0x00001520


	//   ....[22]....
        /*0214*/ 	.word	0x00001540


	//   ....[23]....
        /*0218*/ 	.word	0x00001550


	//   ....[24]....
        /*021c*/ 	.word	0x000015d0


	//   ....[25]....
        /*0220*/ 	.word	0x000015e0


	//   ....[26]....
        /*0224*/ 	.word	0x000015f0


	//   ....[27]....
        /*0228*/ 	.word	0x00001670


	//   ....[28]....
        /*022c*/ 	.word	0x00001680


	//   ....[29]....
        /*0230*/ 	.word	0x00001690


	//   ....[30]....
        /*0234*/ 	.word	0x00001f40


	//   ....[31]....
        /*0238*/ 	.word	0x00001fe0


	//   ....[32]....
        /*023c*/ 	.word	0x00002040


	//   ....[33]....
        /*0240*/ 	.word	0x000020f0


	//   ....[34]....
        /*0244*/ 	.word	0x00002140


	//   ....[35]....
        /*0248*/ 	.word	0x000021b0


	//   ....[36]....
        /*024c*/ 	.word	0x00002270


	//   ....[37]....
        /*0250*/ 	.word	0x000022c0


	//   ....[38]....
        /*0254*/ 	.word	0x00002310


	//   ....[39]....
        /*0258*/ 	.word	0x000023d0


	//   ....[40]....
        /*025c*/ 	.word	0x00002420


	//   ....[41]....
        /*0260*/ 	.word	0x00002490


	//   ....[42]....
        /*0264*/ 	.word	0x00002540


	//   ....[43]....
        /*0268*/ 	.word	0x00002590


	//   ....[44]....
        /*026c*/ 	.word	0x000025e0


	//   ....[45]....
        /*0270*/ 	.word	0x00002670


	//   ....[46]....
        /*0274*/ 	.word	0x00002710


	//   ....[47]....
        /*0278*/ 	.word	0x00002770


	//   ....[48]....
        /*027c*/ 	.word	0x00002820


	//   ....[49]....
        /*0280*/ 	.word	0x00002870


	//   ....[50]....
        /*0284*/ 	.word	0x000028e0


	//   ....[51]....
        /*0288*/ 	.word	0x000029a0


	//   ....[52]....
        /*028c*/ 	.word	0x000029f0


	//   ....[53]....
        /*0290*/ 	.word	0x00002a40


	//   ....[54]....
        /*0294*/ 	.word	0x00002b00


	//   ....[55]....
        /*0298*/ 	.word	0x00002b50


	//   ....[56]....
        /*029c*/ 	.word	0x00002bc0


	//   ....[57]....
        /*02a0*/ 	.word	0x00002c70


	//   ....[58]....
        /*02a4*/ 	.word	0x00002cc0


	//   ....[59]....
        /*02a8*/ 	.word	0x00002d10


	//----- nvinfo : EIATTR_EXIT_INSTR_OFFSETS
	.align		4
.L_1979:
        /*02ac*/ 	.byte	0x04, 0x1c
        /*02ae*/ 	.short	(.L_1981 - .L_1980)


	//   ....[0]....
.L_1980:
        /*02b0*/ 	.word	0x00000080


	//   ....[1]....
        /*02b4*/ 	.word	0x00001b30


	//   ....[2]....
        /*02b8*/ 	.word	0x00001b50


	//   ....[3]....
        /*02bc*/ 	.word	0x00001d60


	//   ....[4]....
        /*02c0*/ 	.word	0x00001ed0


	//----- nvinfo : EIATTR_MAX_THREADS
	.align		4
.L_1981:
        /*02c4*/ 	.byte	0x04, 0x05
        /*02c6*/ 	.short	(.L_1983 - .L_1982)
.L_1982:
        /*02c8*/ 	.word	0x00000080
        /*02cc*/ 	.word	0x00000001
        /*02d0*/ 	.word	0x00000001


	//----- nvinfo : EIATTR_CRS_STACK_SIZE
	.align		4
.L_1983:
        /*02d4*/ 	.byte	0x04, 0x1e
        /*02d6*/ 	.short	(.L_1985 - .L_1984)
.L_1984:
        /*02d8*/ 	.word	0x00000000


	//----- nvinfo : EIATTR_CBANK_PARAM_SIZE
	.align		4
.L_1985:
        /*02dc*/ 	.byte	0x03, 0x19
        /*02de*/ 	.short	0x0048


	//----- nvinfo : EIATTR_PARAM_CBANK
	.align		4
        /*02e0*/ 	.byte	0x04, 0x0a
        /*02e2*/ 	.short	(.L_1987 - .L_1986)
	.align		4
.L_1986:
        /*02e4*/ 	.word	index@(.nv.constant0._ZN4vllm3moe10topkGatingILi8ELi256ELi4ELi16ELi32El13__nv_bfloat16LNS0_11ScoringFuncE1EEEvPKT5_PKbPfiPT4_PiiiibPKf)
        /*02e8*/ 	.short	0x0210
        /*02ea*/ 	.short	0x0048


	//----- nvinfo : EIATTR_SW_WAR
	.align		4
.L_1987:
        /*02ec*/ 	.byte	0x04, 0x36
        /*02ee*/ 	.short	(.L_1989 - .L_1988)
.L_1988:
        /*02f0*/ 	.word	0x00000008
.L_1989:


//--------------------- .nv.info._ZN4vllm3moe10topkGatingILi8ELi128ELi4ELi16ELi32El13__nv_bfloat16LNS0_11ScoringFuncE1EEEvPKT5_PKbPfiPT4_PiiiibPKf --------------------------
	.section	.nv.info._ZN4vllm3moe10topkGatingILi8ELi128ELi4ELi16ELi32El13__nv_bfloat16LNS0_11ScoringFuncE1EEEvPKT5_PKbPfiPT4_PiiiibPKf,"",@"SHT_CUDA_INFO"
	.sectionflags	@""
	.align	4


	//----- nvinfo : EIATTR_CUDA_API_VERSION
	.align		4
        /*0000*/ 	.byte	0x04, 0x37
        /*0002*/ 	.short	(.L_1991 - .L_1990)
.L_1990:
        /*0004*/ 	.word	0x00000082


	//----- nvinfo : EIATTR_KPARAM_INFO
	.align		4
.L_1991:
        /*0008*/ 	.byte	0x04, 0x17
        /*000a*/ 	.short	(.L_1993 - .L_1992)
.L_1992:
        /*000c*/ 	.word	0x00000000
        /*0010*/ 	.short	0x000a
        /*0012*/ 	.short	0x0040
        /*0014*/ 	.byte	0x00, 0xf0, 0x21, 0x00


	//----- nvinfo : EIATTR_KPARAM_INFO
	.align		4
.L_1993:
        /*0018*/ 	.byte	0x04, 0x17
        /*001a*/ 	.short	(.L_1995 - .L_1994)
.L_1994:
        /*001c*/ 	.word	0x00000000
        /*0020*/ 	.short	0x0009
        /*0022*/ 	.short	0x003c
        /*0024*/ 	.byte	0x00, 0xf0, 0x05, 0x00


	//----- nvinfo : EIATTR_KPARAM_INFO
	.align		4
.L_1995:
        /*0028*/ 	.byte	0x04, 0x17
        /*002a*/ 	.short	(.L_1997 - .L_1996)
.L_1996:
        /*002c*/ 	.word	0x00000000
        /*0030*/ 	.short	0x0008
        /*0032*/ 	.short	0x0038
        /*0034*/ 	.byte	0x00, 0xf0, 0x11, 0x00


	//----- nvinfo : EIATTR_KPARAM_INFO
	.align		4
.L_1997:
        /*0038*/ 	.byte	0x04, 0x17
        /*003a*/ 	.short	(.L_1999 - .L_1998)
.L_1998:
        /*003c*/ 	.word	0x00000000
        /*0040*/ 	.short	0x0007
        /*0042*/ 	.short	0x0034
        /*0044*/ 	.byte	0x00, 0xf0, 0x11, 0x00


	//----- nvinfo : EIATTR_KPARAM_INFO
	.align		4
.L_1999:
        /*0048*/ 	.byte	0x04, 0x17
        /*004a*/ 	.short	(.L_2001 - .L_2000)
.L_2000:
        /*004c*/ 	.word	0x00000000
        /*0050*/ 	.short	0x0006
        /*0052*/ 	.short	0x0030
        /*0054*/ 	.byte	0x00, 0xf0, 0x11, 0x00


	//----- nvinfo : EIATTR_KPARAM_INFO
	.align		4
.L_2001:
        /*0058*/ 	.byte	0x04, 0x17
        /*005a*/ 	.short	(.L_2003 - .L_2002)
.L_2002:
        /*005c*/ 	.word	0x00000000
        /*0060*/ 	.short	0x0005
        /*0062*/ 	.short	0x0028
        /*0064*/ 	.byte	0x00, 0xf0, 0x21, 0x00


	//----- nvinfo : EIATTR_KPARAM_INFO
	.align		4
.L_2003:
        /*0068*/ 	.byte	0x04, 0x17
        /*006a*/ 	.short	(.L_2005 - .L_2004)
.L_2004:
        /*006c*/ 	.word	0x00000000
        /*0070*/ 	.short	0x0004
        /*0072*/ 	.short	0x0020
        /*0074*/ 	.byte	0x00, 0xf0, 0x21, 0x00


	//----- nvinfo : EIATTR_KPARAM_INFO
	.align		4
.L_2005:
        /*0078*/ 	.byte	0x04, 0x17
        /*007a*/ 	.short	(.L_2007 - .L_2006)
.L_2006:
        /*007c*/ 	.word	0x00000000
        /*0080*/ 	.short	0x0003
        /*0082*/ 	.short	0x0018
        /*0084*/ 	.byte	0x00, 0xf0, 0x11, 0x00


	//----- nvinfo : EIATTR_KPARAM_INFO
	.align		4
.L_2007:
        /*0088*/ 	.byte	0x04, 0x17
        /*008a*/ 	.short	(.L_2009 - .L_2008)
.L_2008:
        /*008c*/ 	.word	0x00000000
        /*0090*/ 	.short	0x0002
        /*0092*/ 	.short	0x0010
        /*0094*/ 	.byte	0x00, 0xf0, 0x21, 0x00


	//----- nvinfo : EIATTR_KPARAM_INFO
	.align		4
.L_2009:
        /*0098*/ 	.byte	0x04, 0x17
        /*009a*/ 	.short	(.L_2011 - .L_2010)
.L_2010:
        /*009c*/ 	.word	0x00000000
        /*00a0*/ 	.short	0x0001
        /*00a2*/ 	.short	0x0008
        /*00a4*/ 	.byte	0x00, 0xf0, 0x21, 0x00


	//----- nvinfo : EIATTR_KPARAM_INFO
	.align		4
.L_2011:
        /*00a8*/ 	.byte	0x04, 0x17
        /*00aa*/ 	.short	(.L_2013 - .L_2012)
.L_2012:
        /*00ac*/ 	.word	0x00000000
        /*00b0*/ 	.short	0x0000
        /*00b2*/ 	.short	0x0000
        /*00b4*/ 	.byte	0x00, 0xf0, 0x21, 0x00


	//----- nvinfo : EIATTR_SPARSE_MMA_MASK
	.align		4
.L_2013:
        /*00b8*/ 	.byte	0x03, 0x50
        /*00ba*/ 	.short	0x0000


	//----- nvinfo : EIATTR_MAXREG_COUNT
	.align		4
        /*00bc*/ 	.byte	0x03, 0x1b
        /*00be*/ 	.short	0x00ff


	//----- nvinfo : EIATTR_MERCURY_ISA_VERSION
	.align		4
        /*00c0*/ 	.byte	0x03, 0x5f
        /*00c2*/ 	.short	0x0101


	//----- nvinfo : EIATTR_COOP_GROUP_MASK_REGIDS
	.align		4
        /*00c4*/ 	.byte	0x04, 0x29
        /*00c6*/ 	.short	(.L_2015 - .L_2014)


	//   ....[0]....
.L_2014:
        /*00c8*/ 	.word	0xffffffff


	//   ....[1]....
        /*00cc*/ 	.word	0xffffffff


	//   ....[2]....
        /*00d0*/ 	.word	0xffffffff


	//   ....[3]....
        /*00d4*/ 	.word	0xffffffff


	//   ....[4]....
        /*00d8*/ 	.word	0xffffffff


	//   ....[5]....
        /*00dc*/ 	.word	0xffffffff


	//   ....[6]....
        /*00e0*/ 	.word	0xffffffff


	//   ....[7]....
        /*00e4*/ 	.word	0xffffffff


	//   ....[8]....
        /*00e8*/ 	.word	0xffffffff


	//   ....[9]....
        /*00ec*/ 	.word	0xffffffff


	//   ....[10]....
        /*00f0*/ 	.word	0xffffffff


	//   ....[11]....
        /*00f4*/ 	.word	0xffffffff


	//   ....[12]....
        /*00f8*/ 	.word	0xffffffff


	//   ....[13]....
        /*00fc*/ 	.word	0xffffffff


	//   ....[14]....
        /*0100*/ 	.word	0xffffffff


	//   ....[15]....
        /*0104*/ 	.word	0xffffffff


	//   ....[16]....
        /*0108*/ 	.word	0xffffffff


	//   ....[17]....
        /*010c*/ 	.word	0xffffffff


	//   ....[18]....
        /*0110*/ 	.word	0xffffffff


	//   ....[19]....
        /*0114*/ 	.word	0xffffffff


	//   ....[20]....
        /*0118*/ 	.word	0xffffffff


	//   ....[21]....
        /*011c*/ 	.word	0xffffffff


	//   ....[22]....
        /*0120*/ 	.word	0xffffffff


	//   ....[23]....
        /*0124*/ 	.word	0xffffffff


	//   ....[24]....
        /*0128*/ 	.word	0x05000010


	//   ....[25]....
        /*012c*/ 	.word	0x05000010


	//   ....[26]....
        /*0130*/ 	.word	0x05000010


	//   ....[27]....
        /*0134*/ 	.word	0x05000010


	//   ....[28]....
        /*0138*/ 	.word	0x05000010


	//   ....[29]....
        /*013c*/ 	.word	0x05000010


	//   ....[30]....
        /*0140*/ 	.word	0x05000010


	//   ....[31]....
        /*0144*/ 	.word	0x05000010


	//   ....[32]....
        /*0148*/ 	.word	0x05000010


	//   ....[33]....
        /*014c*/ 	.word	0x05000010


	//   ....[34]....
        /*0150*/ 	.word	0x05000010


	//   ....[35]....
        /*0154*/ 	.word	0x05000010


	//   ....[36]....
        /*0158*/ 	.word	0x05000010


	//   ....[37]....
        /*015c*/ 	.word	0x05000010


	//   ....[38]....
        /*0160*/ 	.word	0x05000010


	//   ....[39]....
        /*0164*/ 	.word	0x05000010


	//   ....[40]....
        /*0168*/ 	.word	0x05000010


	//   ....[41]....
        /*016c*/ 	.word	0x05000010


	//   ....[42]....
        /*0170*/ 	.word	0x05000010


	//   ....[43]....
        /*0174*/ 	.word	0x05000010


	//   ....[44]....
        /*0178*/ 	.word	0x05000010


	//   ....[45]....
        /*017c*/ 	.word	0x05000010


	//   ....[46]....
        /*0180*/ 	.word	0x05000010


	//   ....[47]....
        /*0184*/ 	.word	0x05000010


	//----- nvinfo : EIATTR_COOP_GROUP_INSTR_OFFSETS
	.align		4
.L_2015:
        /*0188*/ 	.byte	0x04, 0x28
        /*018a*/ 	.short	(.L_2017 - .L_2016)


	//   ....[0]....
.L_2016:
        /*018c*/ 	.word	0x00000a40


	//   ....[1]....
        /*0190*/ 	.word	0x00000a60


	//   ....[2]....
        /*0194*/ 	.word	0x00000a70


	//   ....[3]....
        /*0198*/ 	.word	0x00000b00


	//   ....[4]....
        /*019c*/ 	.word	0x00000b20


	//   ....[5]....
        /*01a0*/ 	.word	0x00000b30


	//   ....[6]....
        /*01a4*/ 	.word	0x00000bb0


	//   ....[7]....
        /*01a8*/ 	.word	0x00000bc0


	//   ....[8]....
        /*01ac*/ 	.word	0x00000bd0


	//   ....[9]....
        /*01b0*/ 	.word	0x00000c50


	//   ....[10]....
        /*01b4*/ 	.word	0x00000c70


	//   ....[11]....
        /*01b8*/ 	.word	0x00000c80


	//   ....[12]....
        /*01bc*/ 	.word	0x00001310


	//   ....[13]....
        /*01c0*/ 	.word	0x00001330


	//   ....[14]....
        /*01c4*/ 	.word	0x00001340


	//   ....[15]....
        /*01c8*/ 	.word	0x000013d0


	//   ....[16]....
        /*01cc*/ 	.word	0x000013f0


	//   ....[17]....
        /*01d0*/ 	.word	0x00001400


	//   ....[18]....
        /*01d4*/ 	.word	0x00001480


	//   ....[19]....
        /*01d8*/ 	.word	0x00001490


	//   ....[20]....
        /*01dc*/ 	.word	0x000014a0


	//   ....[21]....
        /*01e0*/ 	.word	0x00001520


	//   ....[22]....
        /*01e4*/ 	.word	0x00001540


	//   ....[23]....
        /*01e8*/ 	.word	0x00001550


	//   ....[24]....
        /*01ec*/ 	.word	0x00001e00


	//   ....[25]....
        /*01f0*/ 	.word	0x00001e90


	//   ....[26]....
        /*01f4*/ 	.word	0x00001f00


	//   ....[27]....
        /*01f8*/ 	.word	0x00001fc0


	//   ....[28]....
        /*01fc*/ 	.word	0x00002010


	//   ....[29]....
        /*0200*/ 	.word	0x00002060


	//   ....[30]....
        /*0204*/ 	.word	0x00002120


	//   ....[31]....
        /*0208*/ 	.word	0x00002170


	//   ....[32]....
        /*020c*/ 	.word	0x000021e0


	//   ....[33]....
        /*0210*/ 	.word	0x00002290


	//   ....[34]....
        /*0214*/ 	.word	0x000022e0


	//   ....[35]....
        /*0218*/ 	.word	0x00002330


	//   ....[36]....
        /*021c*/ 	.word	0x000023d0


	//   ....[37]....
        /*0220*/ 	.word	0x00002460


	//   ....[38]....
        /*0224*/ 	.word	0x000024d0


	//   ....[39]....
        /*0228*/ 	.word	0x00002590


	//   ....[40]....
        /*022c*/ 	.word	0x000025e0


	//   ....[41]....
        /*0230*/ 	.word	0x00002630


	//   ....[42]....
        /*0234*/ 	.word	0x000026f0


	//   ....[43]....
        /*0238*/ 	.word	0x00002740


	//   ....[44]....
        /*023c*/ 	.word	0x000027b0


	//   ....[45]....
        /*0240*/ 	.word	0x00002860


	//   ....[46]....
        /*0244*/ 	.word	0x000028b0


	//   ....[47]....
        /*0248*/ 	.word	0x00002900


	//----- nvinfo : EIATTR_EXIT_INSTR_OFFSETS
	.align		4
.L_2017:
        /*024c*/ 	.byte	0x04, 0x1c
        /*024e*/ 	.short	(.L_2019 - .L_2018)


	//   ....[0]....
.L_2018:
        /*0250*/ 	.word	0x00000090


	//   ....[1]....
        /*0254*/ 	.word	0x000019e0


	//   ....[2]....
        /*0258*/ 	.word	0x00001a00


	//   ....[3]....
        /*025c*/ 	.word	0x00001c10


	//   ....[4]....
        /*0260*/ 	.word	0x00001d90


	//----- nvinfo : EIATTR_MAX_THREADS
	.align		4
.L_2019:
        /*0264*/ 	.byte	0x04, 0x05
        /*0266*/ 	.short	(.L_2021 - .L_2020)
.L_2020:
        /*0268*/ 	.word	0x00000080
        /*026c*/ 	.word	0x00000001
        /*0270*/ 	.word	0x00000001


	//----- nvinfo : EIATTR_CRS_STACK_SIZE
	.align		4
.L_2021:
        /*0274*/ 	.byte	0x04, 0x1e
        /*0276*/ 	.short	(.L_2023 - .L_2022)
.L_2022:
        /*0278*/ 	.word	0x00000000


	//----- nvinfo : EIATTR_CBANK_PARAM_SIZE
	.align		4
.L_2023:
        /*027c*/ 	.byte	0x03, 0x19
        /*027e*/ 	.short	0x0048


	//----- nvinfo : EIATTR_PARAM_CBANK
	.align		4
        /*0280*/ 	.byte	0x04, 0x0a
        /*0282*/ 	.short	(.L_2025 - .L_2024)
	.align		4
.L_2024:
        /*0284*/ 	.word	index@(.nv.constant0._ZN4vllm3moe10topkGatingILi8ELi128ELi4ELi16ELi32El13__nv_bfloat16LNS0_11ScoringFuncE1EEEvPKT5_PKbPfiPT4_PiiiibPKf)
        /*0288*/ 	.short	0x0210
        /*028a*/ 	.short	0x0048


	//----- nvinfo : EIATTR_SW_WAR
	.align		4
.L_2025:
        /*028c*/ 	.byte	0x04, 0x36
        /*028e*/ 	.short	(.L_2027 - .L_2026)
.L_2026:
        /*0290*/ 	.word	0x00000008
.L_2027:


//--------------------- .nv.info._ZN4vllm3moe10topkGatingILi8ELi64ELi4ELi16ELi32El13__nv_bfloat16LNS0_11ScoringFuncE1EEEvPKT5_PKbPfiPT4_PiiiibPKf --------------------------
	.section	.nv.info._ZN4vllm3moe10topkGatingILi8ELi64ELi4ELi16ELi32El13__nv_bfloat16LNS0_11ScoringFuncE1EEEvPKT5_PKbPfiPT4_PiiiibPKf,"",@"SHT_CUDA_INFO"
	.sectionflags	@""
	.align	4


	//----- nvinfo : EIATTR_CUDA_API_VERSION
	.align		4
        /*0000*/ 	.byte	0x04, 0x37
        /*0002*/ 	.short	(.L_2029 - .L_2028)
.L_2028:
        /*0004*/ 	.word	0x00000082


	//----- nvinfo : EIATTR_KPARAM_INFO
	.align		4
.L_2029:
        /*0008*/ 	.byte	0x04, 0x17
        /*000a*/ 	.short	(.L_2031 - .L_2030)
.L_2030:
        /*000c*/ 	.word	0x00000000
        /*0010*/ 	.short	0x000a
        /*0012*/ 	.short	0x0040
        /*0014*/ 	.byte	0x00, 0xf0, 0x21, 0x00


	//----- nvinfo : EIATTR_KPARAM_INFO
	.align		4
.L_2031:
        /*0018*/ 	.byte	0x04, 0x17
        /*001a*/ 	.short	(.L_2033 - .L_2032)
.L_2032:
        /*001c*/ 	.word	0x00000000
        /*0020*/ 	.short	0x0009
        /*0022*/ 	.short	0x003c
        /*0024*/ 	.byte	0x00, 0xf0, 0x05, 0x00


	//----- nvinfo : EIATTR_KPARAM_INFO
	.align		4
.L_2033:
        /*0028*/ 	.byte	0x04, 0x17
        /*002a*/ 	.short	(.L_2035 - .L_2034)
.L_2034:
        /*002c*/ 	.word	0x00000000
        /*0030*/ 	.short	0x0008
        /*0032*/ 	.short	0x0038
        /*0034*/ 	.byte	0x00, 0xf0, 0x11, 0x00


	//----- nvinfo : EIATTR_KPARAM_INFO
	.align		4
.L_2035:
        /*0038*/ 	.byte	0x04, 0x17
        /*003a*/ 	.short	(.L_2037 - .L_2036)
.L_2036:
        /*003c*/ 	.word	0x00000000
        /*0040*/ 	.short	0x0007
        /*0042*/ 	.short	0x0034
        /*0044*/ 	.byte	0x00, 0xf0, 0x11, 0x00


	//----- nvinfo : EIATTR_KPARAM_INFO
	.align		4
.L_2037:
        /*0048*/ 	.byte	0x04, 0x17
        /*004a*/ 	.short	(.L_2039 - .L_2038)
.L_2038:
        /*004c*/ 	.word	0x00000000
        /*0050*/ 	.short	0x0006
        /*0052*/ 	.short	0x0030
        /*0054*/ 	.byte	0x00, 0xf0, 0x11, 0x00


	//----- nvinfo : EIATTR_KPARAM_INFO
	.align		4
.L_2039:
        /*0058*/ 	.byte	0x04, 0x17
        /*005a*/ 	.short	(.L_2041 - .L_2040)
.L_2040:
        /*005c*/ 	.word	0x00000000
        /*0060*/ 	.short	0x0005
        /*0062*/ 	.short	0x0028
        /*0064*/ 	.byte	0x00, 0xf0, 0x21, 0x00


	//----- nvinfo : EIATTR_KPARAM_INFO
	.align		4
.L_2041:
        /*0068*/ 	.byte	0x04, 0x17
        /*006a*/ 	.short	(.L_2043 - .L_2042)
.L_2042:
        /*006c*/ 	.word	0x00000000
        /*0070*/ 	.short	0x0004
        /*0072*/ 	.short	0x0020
        /*0074*/ 	.byte	0x00, 0xf0, 0x21, 0x00


	//----- nvinfo : EIATTR_KPARAM_INFO
	.align		4
.L_2043:
        /*0078*/ 	.byte	0x04, 0x17
        /*007a*/ 	.short	(.L_2045 - .L_2044)
.L_2044:
        /*007c*/ 	.word	0x00000000
        /*0080*/ 	.short	0x0003
        /*0082*/ 	.short	0x0018
        /*0084*/ 	.byte	0x00, 0xf0, 0x11, 0x00


	//----- nvinfo : EIATTR_KPARAM_INFO
	.align		4
.L_2045:
        /*0088*/ 	.byte	0x04, 0x17
        /*008a*/ 	.short	(.L_2047 - .L_2046)
.L_2046:
        /*008c*/ 	.word	0x00000000
        /*0090*/ 	.short	0x0002
        /*0092*/ 	.short	0x0010
        /*0094*/ 	.byte	0x00, 0xf0, 0x21, 0x00


	//----- nvinfo : EIATTR_KPARAM_INFO
	.align		4
.L_2047:
        /*0098*/ 	.byte	0x04, 0x17
        /*009a*/ 	.short	(.L_2049 - .L_2048)
.L_2048:
        /*009c*/ 	.word	0x00000000
        /*00a0*/ 	.short	0x0001
        /*00a2*/ 	.short	0x0008
        /*00a4*/ 	.byte	0x00, 0xf0, 0x21, 0x00


	//----- nvinfo : EIATTR_KPARAM_INFO
	.align		4
.L_2049:
        /*00a8*/ 	.byte	0x04, 0x17
        /*00aa*/ 	.short	(.L_2051 - .L_2050)
.L_2050:
        /*00ac*/ 	.word	0x00000000
        /*00b0*/ 	.short	0x0000
        /*00b2*/ 	.short	0x0000
        /*00b4*/ 	.byte	0x00, 0xf0, 0x21, 0x00


	//----- nvinfo : EIATTR_SPARSE_MMA_MASK
	.align		4
.L_2051:
        /*00b8*/ 	.byte	0x03, 0x50
        /*00ba*/ 	.short	0x0000


	//----- nvinfo : EIATTR_MAXREG_COUNT
	.align		4
        /*00bc*/ 	.byte	0x03, 0x1b
        /*00be*/ 	.short	0x00ff


	//----- nvinfo : EIATTR_MERCURY_ISA_VERSION
	.align		4
        /*00c0*/ 	.byte	0x03, 0x5f
        /*00c2*/ 	.short	0x0101


	//----- nvinfo : EIATTR_COOP_GROUP_MASK_REGIDS
	.align		4
        /*00c4*/ 	.byte	0x04, 0x29
        /*00c6*/ 	.short	(.L_2053 - .L_2052)


	//   ....[0]....
.L_2052:
        /*00c8*/ 	.word	0xffffffff


	//   ....[1]....
        /*00cc*/ 	.word	0xffffffff


	//   ....[2]....
        /*00d0*/ 	.word	0xffffffff


	//   ....[3]....
        /*00d4*/ 	.word	0xffffffff


	//   ....[4]....
        /*00d8*/ 	.word	0xffffffff


	//   ....[5]....
        /*00dc*/ 	.word	0xffffffff


	//   ....[6]....
        /*00e0*/ 	.word	0xffffffff


	//   ....[7]....
        /*00e4*/ 	.word	0xffffffff


	//   ....[8]....
        /*00e8*/ 	.word	0xffffffff


	//   ....[9]....
        /*00ec*/ 	.word	0xffffffff


	//   ....[10]....
        /*00f0*/ 	.word	0xffffffff


	//   ....[11]....
        /*00f4*/ 	.word	0xffffffff


	//   ....[12]....
        /*00f8*/ 	.word	0xffffffff


	//   ....[13]....
        /*00fc*/ 	.word	0xffffffff


	//   ....[14]....
        /*0100*/ 	.word	0xffffffff


	//   ....[15]....
        /*0104*/ 	.word	0xffffffff


	//   ....[16]....
        /*0108*/ 	.word	0xffffffff


	//   ....[17]....
        /*010c*/ 	.word	0xffffffff


	//   ....[18]....
        /*0110*/ 	.word	0x05000010


	//   ....[19]....
        /*0114*/ 	.word	0x05000010


	//   ....[20]....
        /*0118*/ 	.word	0x05000010


	//   ....[21]....
        /*011c*/ 	.word	0x05000010


	//   ....[22]....
        /*0120*/ 	.word	0x05000010


	//   ....[23]....
        /*0124*/ 	.word	0x05000010


	//   ....[24]....
        /*0128*/ 	.word	0x05000010


	//   ....[25]....
        /*012c*/ 	.word	0x05000010


	//   ....[26]....
        /*0130*/ 	.word	0x05000010


	//   ....[27]....
        /*0134*/ 	.word	0x05000010


	//   ....[28]....
        /*0138*/ 	.word	0x05000010


	//   ....[29]....
        /*013c*/ 	.word	0x05000010


	//   ....[30]....
        /*0140*/ 	.word	0x05000010


	//   ....[31]....
        /*0144*/ 	.word	0x05000010


	//   ....[32]....
        /*0148*/ 	.word	0x05000010


	//   ....[33]....
        /*014c*/ 	.word	0x05000010


	//   ....[34]....
        /*0150*/ 	.word	0x05000010


	//   ....[35]....
        /*0154*/ 	.word	0x05000010


	//----- nvinfo : EIATTR_COOP_GROUP_INSTR_OFFSETS
	.align		4
.L_2053:
        /*0158*/ 	.byte	0x04, 0x28
        /*015a*/ 	.short	(.L_2055 - .L_2054)


	//   ....[0]....
.L_2054:
        /*015c*/ 	.word	0x00000a40


	//   ....[1]....
        /*0160*/ 	.word	0x00000a60


	//   ....[2]....
        /*0164*/ 	.word	0x00000a70


	//   ....[3]....
        /*0168*/ 	.word	0x00000af0


	//   ....[4]....
        /*016c*/ 	.word	0x00000b10


	//   ....[5]....
        /*0170*/ 	.word	0x00000b20


	//   ....[6]....
        /*0174*/ 	.word	0x00000ba0


	//   ....[7]....
        /*0178*/ 	.word	0x00000bb0


	//   ....[8]....
        /*017c*/ 	.word	0x00000bc0


	//   ....[9]....
        /*0180*/ 	.word	0x00001260


	//   ....[10]....
        /*0184*/ 	.word	0x00001280


	//   ....[11]....
        /*0188*/ 	.word	0x00001290


	//   ....[12]....
        /*018c*/ 	.word	0x00001310


	//   ....[13]....
        /*0190*/ 	.word	0x00001330


	//   ....[14]....
        /*0194*/ 	.word	0x00001340


	//   ....[15]....
        /*0198*/ 	.word	0x000013c0


	//   ....[16]....
        /*019c*/ 	.word	0x000013d0


	//   ....[17]....
        /*01a0*/ 	.word	0x000013e0


	//   ....[18]....
        /*01a4*/ 	.word	0x00001ca0


	//   ....[19]....
        /*01a8*/ 	.word	0x00001d30


	//   ....[20]....
        /*01ac*/ 	.word	0x00001da0


	//   ....[21]....
        /*01b0*/ 	.word	0x00001e50


	//   ....[22]....
        /*01b4*/ 	.word	0x00001ea0


	//   ....[23]....
        /*01b8*/ 	.word	0x00001f10


	//   ....[24]....
        /*01bc*/ 	.word	0x00001fc0


	//   ....[25]....
        /*01c0*/ 	.word	0x00002010


	//   ....[26]....
        /*01c4*/ 	.word	0x00002060


	//   ....[27]....
        /*01c8*/ 	.word	0x000020f0


	//   ....[28]....
        /*01cc*/ 	.word	0x00002180


	//   ....[29]....
        /*01d0*/ 	.word	0x000021f0


	//   ....[30]....
        /*01d4*/ 	.word	0x000022a0


	//   ....[31]....
        /*01d8*/ 	.word	0x000022f0


	//   ....[32]....
        /*01dc*/ 	.word	0x00002360


	//   ....[33]....
        /*01e0*/ 	.word	0x00002410


	//   ....[34]....
        /*01e4*/ 	.word	0x00002460


	//   ....[35]....
        /*01e8*/ 	.word	0x000024b0


	//----- nvinfo : EIATTR_EXIT_INSTR_OFFSETS
	.align		4
.L_2055:
        /*01ec*/ 	.byte	0x04, 0x1c
        /*01ee*/ 	.short	(.L_2057 - .L_2056)


	//   ....[0]....
.L_2056:
        /*01f0*/ 	.word	0x00000090


	//   ....[1]....
        /*01f4*/ 	.word	0x00001880


	//   ....[2]....
        /*01f8*/ 	.word	0x000018a0


	//   ....[3]....
        /*01fc*/ 	.word	0x00001ab0


	//   ....[4]....
        /*0200*/ 	.word	0x00001c30


	//----- nvinfo : EIATTR_MAX_THREADS
	.align		4
.L_2057:
        /*0204*/ 	.byte	0x04, 0x05
        /*0206*/ 	.short	(.L_2059 - .L_2058)
.L_2058:
        /*0208*/ 	.word	0x00000080
        /*020c*/ 	.word	0x00000001
        /*0210*/ 	.word	0x00000001


	//----- nvinfo : EIATTR_CRS_STACK_SIZE
	.align		4
.L_2059:
        /*0214*/ 	.byte	0x04, 0x1e
        /*0216*/ 	.short	(.L_2061 - .L_2060)
.L_2060:
        /*0218*/ 	.word	0x00000000


	//----- nvinfo : EIATTR_CBANK_PARAM_SIZE
	.align		4
.L_2061:
        /*021c*/ 	.byte	0x03, 0x19
        /*021e*/ 	.short	0x0048


	//----- nvinfo : EIATTR_PARAM_CBANK
	.align		4
        /*0220*/ 	.byte	0x04, 0x0a
        /*0222*/ 	.short	(.L_2063 - .L_2062)
	.align		4
.L_2062:
        /*0224*/ 	.word	index@(.nv.constant0._ZN4vllm3moe10topkGatingILi8ELi64ELi4ELi16ELi32El13__nv_bfloat16LNS0_11ScoringFuncE1EEEvPKT5_PKbPfiPT4_PiiiibPKf)
        /*0228*/ 	.short	0x0210
        /*022a*/ 	.short	0x0048


	//----- nvinfo : EIATTR_SW_WAR
	.align		4
.L_2063:
        /*022c*/ 	.byte	0x04, 0x36
        /*022e*/ 	.short	(.L_2065 - .L_2064)
.L_2064:
        /*0230*/ 	.word	0x00000008
.L_2065:


//--------------------- .nv.info._ZN4vllm3moe10topkGatingILi8ELi32ELi4ELi16ELi32El13__nv_bfloat16LNS0_11ScoringFuncE1EEEvPKT5_PKbPfiPT4_PiiiibPKf --------------------------
	.section	.nv.info._ZN4vllm3moe10topkGatingILi8ELi32ELi4ELi16ELi32El13__nv_bfloat16LNS0_11ScoringFuncE1EEEvPKT5_PKbPfiPT4_PiiiibPKf,"",@"SHT_CUDA_INFO"
	.sectionflags	@""
	.align	4


	//----- nvinfo : EIATTR_CUDA_API_VERSION
	.align		4
        /*0000*/ 	.byte	0x04, 0x37
        /*0002*/ 	.short	(.L_2067 - .L_2066)
.L_2066:
        /*0004*/ 	.word	0x00000082


	//----- nvinfo : EIATTR_KPARAM_INFO
	.align		4
.L_2067:
        /*0008*/ 	.byte	0x04, 0x17
        /*000a*/ 	.short	(.L_2069 - .L_2068)
.L_2068:
        /*000c*/ 	.word	0x00000000
        /*0010*/ 	.short	0x000a
        /*0012*/ 	.short	0x0040
        /*0014*/ 	.byte	0x00, 0xf0, 0x21, 0x00


	//----- nvinfo : EIATTR_KPARAM_INFO
	.align		4
.L_2069:
        /*0018*/ 	.byte	0x04, 0x17
        /*001a*/ 	.short	(.L_2071 - .L_2070)
.L_2070:
        /*001c*/ 	.word	0x00000000
        /*0020*/ 	.short	0x0009
        /*0022*/ 	.short	0x003c
        /*0024*/ 	.byte	0x00, 0xf0, 0x05, 0x00


	//----- nvinfo : EIATTR_KPARAM_INFO
	.align		4
.L_2071:
        /*0028*/ 	.byte	0x04, 0x17
        /*002a*/ 	.short	(.L_2073 - .L_2072)
.L_2072:
        /*002c*/ 	.word	0x00000000
        /*0030*/ 	.short	0x0008
        /*0032*/ 	.short	0x0038
        /*0034*/ 	.byte	0x00, 0xf0, 0x11, 0x00


	//----- nvinfo : EIATTR_KPARAM_INFO
	.align		4
.L_2073:
        /*0038*/ 	.byte	0x04, 0x17
        /*003a*/ 	.short	(.L_2075 - .L_2074)
.L_2074:
        /*003c*/ 	.word	0x00000000
        /*0040*/ 	.short	0x0007
        /*0042*/ 	.short	0x0034
        /*0044*/ 	.byte	0x00, 0xf0, 0x11, 0x00


	//----- nvinfo : EIATTR_KPARAM_INFO
	.align		4
.L_2075:
        /*0048*/ 	.byte	0x04, 0x17
        /*004a*/ 	.short	(.L_2077 - .L_2076)
.L_2076:
        /*004c*/ 	.word	0x00000000
        /*0050*/ 	.short	0x0006
        /*0052*/ 	.short	0x0030
        /*0054*/ 	.byte	0x00, 0xf0, 0x11, 0x00


	//----- nvinfo : EIATTR_KPARAM_INFO
	.align		4
.L_2077:
        /*0058*/ 	.byte	0x04, 0x17
        /*005a*/ 	.short	(.L_2079 - .L_2078)
.L_2078:
        /*005c*/ 	.word	0x00000000
        /*0060*/ 	.short	0x0005
        /*0062*/ 	.short	0x0028
        /*0064*/ 	.byte	0x00, 0xf0, 0x21, 0x00


	//----- nvinfo : EIATTR_KPARAM_INFO
	.align		4
.L_2079:
        /*0068*/ 	.byte	0x04, 0x17
        /*006a*/ 	.short	(.L_2081 - .L_2080)
.L_2080:
        /*006c*/ 	.word	0x00000000
        /*0070*/ 	.short	0x0004
        /*0072*/ 	.short	0x0020
        /*0074*/ 	.byte	0x00, 0xf0, 0x21, 0x00


	//----- nvinfo : EIATTR_KPARAM_INFO
	.align		4
.L_2081:
        /*0078*/ 	.byte	0x04, 0x17
        /*007a*/ 	.short	(.L_2083 - .L_2082)
.L_2082:
        /*007c*/ 	.word	0x00000000
        /*0080*/ 	.short	0x0003
        /*0082*/ 	.short	0x0018
        /*0084*/ 	.byte	0x00, 0xf0, 0x11, 0x00


	//----- nvinfo : EIATTR_KPARAM_INFO
	.align		4
.L_2083:
        /*0088*/ 	.byte	0x04, 0x17
        /*008a*/ 	.short	(.L_2085 - .L_2084)
.L_2084:
        /*008c*/ 	.word	0x00000000
        /*0090*/ 	.short	0x0002
        /*0092*/ 	.short	0x0010
        /*0094*/ 	.byte	0x00, 0xf0, 0x21, 0x00


	//----- nvinfo : EIATTR_KPARAM_INFO
	.align		4
.L_2085:
        /*0098*/ 	.byte	0x04, 0x17
        /*009a*/ 	.short	(.L_2087 - .L_2086)
.L_2086:
        /*009c*/ 	.word	0x00000000
        /*00a0*/ 	.short	0x0001
        /*00a2*/ 	.short	0x0008
        /*00a4*/ 	.byte	0x00, 0xf0, 0x21, 0x00


	//----- nvinfo : EIATTR_KPARAM_INFO
	.align		4
.L_2087:
        /*00a8*/ 	.byte	0x04, 0x17
        /*00aa*/ 	.short	(.L_2089 - .L_2088)
.L_2088:
        /*00ac*/ 	.word	0x00000000
        /*00b0*/ 	.short	0x0000
        /*00b2*/ 	.short	0x0000
        /*00b4*/ 	.byte	0x00, 0xf0, 0x21, 0x00


	//----- nvinfo : EIATTR_SPARSE_MMA_MASK
	.align		4
.L_2089:
        /*00b8*/ 	.byte	0x03, 0x50
        /*00ba*/ 	.short	0x0000


	//----- nvinfo : EIATTR_MAXREG_COUNT
	.align		4
        /*00bc*/ 	.byte	0x03, 0x1b
        /*00be*/ 	.short	0x00ff


	//----- nvinfo : EIATTR_MERCURY_ISA_VERSION
	.align		4
        /*00c0*/ 	.byte	0x03, 0x5f
        /*00c2*/ 	.short	0x0101


	//----- nvinfo : EIATTR_COOP_GROUP_MASK_REGIDS
	.align		4
        /*00c4*/ 	.byte	0x04, 0x29
        /*00c6*/ 	.short	(.L_2091 - .L_2090)


	//   ....[0]....
.L_2090:
        /*00c8*/ 	.word	0xffffffff


	//   ....[1]....
        /*00cc*/ 	.word	0xffffffff


	//   ....[2]....
        /*00d0*/ 	.word	0xffffffff


	//   ....[3]....
        /*00d4*/ 	.word	0xffffffff


	//   ....[4]....
        /*00d8*/ 	.word	0xffffffff


	//   ....[5]....
        /*00dc*/ 	.word	0xffffffff


	//   ....[6]....
        /*00e0*/ 	.word	0xffffffff


	//   ....[7]....
        /*00e4*/ 	.word	0xffffffff


	//   ....[8]....
        /*00e8*/ 	.word	0xffffffff


	//   ....[9]....
        /*00ec*/ 	.word	0xffffffff


	//   ....[10]....
        /*00f0*/ 	.word	0xffffffff


	//   ....[11]....
        /*00f4*/ 	.word	0xffffffff


	//   ....[12]....
        /*00f8*/ 	.word	0x05000013


	//   ....[13]....
        /*00fc*/ 	.word	0x05000013


	//   ....[14]....
        /*0100*/ 	.word	0x05000013


	//   ....[15]....
        /*0104*/ 	.word	0x05000013


	//   ....[16]....
        /*0108*/ 	.word	0x05000013


	//   ....[17]....
        /*010c*/ 	.word	0x05000013


	//   ....[18]....
        /*0110*/ 	.word	0x05000013


	//   ....[19]....
        /*0114*/ 	.word	0x05000013


	//   ....[20]....
        /*0118*/ 	.word	0x05000013


	//   ....[21]....
        /*011c*/ 	.word	0x05000013


	//   ....[22]....
        /*0120*/ 	.word	0x05000013


	//   ....[23]....
        /*0124*/ 	.word	0x05000013


	//----- nvinfo : EIATTR_COOP_GROUP_INSTR_OFFSETS
	.align		4
.L_2091:
        /*0128*/ 	.byte	0x04, 0x28
        /*012a*/ 	.short	(.L_2093 - .L_2092)


	//   ....[0]....
.L_2092:
        /*012c*/ 	.word	0x00000a40


	//   ....[1]....
        /*0130*/ 	.word	0x00000a60


	//   ....[2]....
        /*0134*/ 	.word	0x00000a70


	//   ....[3]....
        /*0138*/ 	.word	0x00000af0


	//   ....[4]....
        /*013c*/ 	.word	0x00000b10


	//   ....[5]....
        /*0140*/ 	.word	0x00000b20


	//   ....[6]....
        /*0144*/ 	.word	0x000011b0


	//   ....[7]....
        /*0148*/ 	.word	0x000011d0


	//   ....[8]....
        /*014c*/ 	.word	0x000011e0


	//   ....[9]....
        /*0150*/ 	.word	0x00001260


	//   ....[10]....
        /*0154*/ 	.word	0x00001280


	//   ....[11]....
        /*0158*/ 	.word	0x00001290


	//   ....[12]....
        /*015c*/ 	.word	0x00001b40


	//   ....[13]....
        /*0160*/ 	.word	0x00001bd0


	//   ....[14]....
        /*0164*/ 	.word	0x00001c40


	//   ....[15]....
        /*0168*/ 	.word	0x00001cf0


	//   ....[16]....
        /*016c*/ 	.word	0x00001d40


	//   ....[17]....
        /*0170*/ 	.word	0x00001d90


	//   ....[18]....
        /*0174*/ 	.word	0x00001e30


	//   ....[19]....
        /*0178*/ 	.word	0x00001ec0


	//   ....[20]....
        /*017c*/ 	.word	0x00001f30


	//   ....[21]....
        /*0180*/ 	.word	0x00001fe0


	//   ....[22]....
        /*0184*/ 	.word	0x00002030


	//   ....[23]....
        /*0188*/ 	.word	0x00002080


	//----- nvinfo : EIATTR_EXIT_INSTR_OFFSETS
	.align		4
.L_2093:
        /*018c*/ 	.byte	0x04, 0x1c
        /*018e*/ 	.short	(.L_2095 - .L_2094)


	//   ....[0]....
.L_2094:
        /*0190*/ 	.word	0x00000090


	//   ....[1]....
        /*0194*/ 	.word	0x00001720


	//   ....[2]....
        /*0198*/ 	.word	0x00001740


	//   ....[3]....
        /*019c*/ 	.word	0x00001950


	//   ....[4]....
        /*01a0*/ 	.word	0x00001ad0


	//----- nvinfo : EIATTR_MAX_THREADS
	.align		4
.L_2095:
        /*01a4*/ 	.byte	0x04, 0x05
        /*01a6*/ 	.short	(.L_2097 - .L_2096)
.L_2096:
        /*01a8*/ 	.word	0x00000080
        /*01ac*/ 	.word	0x00000001
        /*01b0*/ 	.word	0x00000001


	//----- nvinfo : EIATTR_CRS_STACK_SIZE
	.align		4
.L_2097:
        /*01b4*/ 	.byte	0x04, 0x1e
        /*01b6*/ 	.short	(.L_2099 - .L_2098)
.L_2098:
        /*01b8*/ 	.word	0x00000000


	//----- nvinfo : EIATTR_CBANK_PARAM_SIZE
	.align		4
.L_2099:
        /*01bc*/ 	.byte	0x03, 0x19
        /*01be*/ 	.short	0x0048


	//----- nvinfo : EIATTR_PARAM_CBANK
	.align		4
        /*01c0*/ 	.byte	0x04, 0x0a
        /*01c2*/ 	.short	(.L_2101 - .L_2100)
	.align		4
.L_2100:
        /*01c4*/ 	.word	index@(.nv.constant0._ZN4vllm3moe10topkGatingILi8ELi32ELi4ELi16ELi32El13__nv_bfloat16LNS0_11ScoringFuncE1EEEvPKT5_PKbPfiPT4_PiiiibPKf)
        /*01c8*/ 	.short	0x0210
        /*01ca*/ 	.short	0x0048


	//----- nvinfo : EIATTR_SW_WAR
	.align		4
.L_2101:
        /*01cc*/ 	.byte	0x04, 0x36
        /*01ce*/ 	.short	(.L_2103 - .L_2102)
.L_2102:
        /*01d0*/ 	.word	0x00000008
.L_2103:


//--------------------- .nv.info._ZN4vllm3moe10topkGatingILi8ELi16ELi4ELi16ELi32El13__nv_bfloat16LNS0_11ScoringFuncE1EEEvPKT5_PKbPfiPT4_PiiiibPKf --------------------------
	.section	.nv.info._ZN4vllm3moe10topkGatingILi8ELi16ELi4ELi16ELi32El13__nv_bfloat16LNS0_11ScoringFuncE1EEEvPKT5_PKbPfiPT4_PiiiibPKf,"",@"SHT_CUDA_INFO"
	.sectionflags	@""
	.align	4


	//----- nvinfo : EIATTR_CUDA_API_VERSION
	.align		4
        /*0000*/ 	.byte	0x04, 0x37
        /*0002*/ 	.short	(.L_2105 - .L_2104)
.L_2104:
        /*0004*/ 	.word	0x00000082


	//----- nvinfo : EIATTR_KPARAM_INFO
	.align		4
.L_2105:
        /*0008*/ 	.byte	0x04, 0x17
        /*000a*/ 	.short	(.L_2107 - .L_2106)
.L_2106:
        /*000c*/ 	.word	0x00000000
        /*0010*/ 	.short	0x000a
        /*0012*/ 	.short	0x0040
        /*0014*/ 	.byte	0x00, 0xf0, 0x21, 0x00


	//----- nvinfo : EIATTR_KPARAM_INFO
	.align		4
.L_2107:
        /*0018*/ 	.byte	0x04, 0x17
        /*001a*/ 	.short	(.L_2109 - .L_2108)
.L_2108:
        /*001c*/ 	.word	0x00000000
        /*0020*/ 	.short	0x0009
        /*0022*/ 	.short	0x003c
        /*0024*/ 	.byte	0x00, 0xf0, 0x05, 0x00


	//----- nvinfo : EIATTR_KPARAM_INFO
	.align		4
.L_2109:
        /*0028*/ 	.byte	0x04, 0x17
        /*002a*/ 	.short	(.L_2111 - .L_2110)
.L_2110:
        /*002c*/ 	.word	0x00000000
        /*0030*/ 	.short	0x0008
        /*0032*/ 	.short	0x0038
        /*0034*/ 	.byte	0x00, 0xf0, 0x11, 0x00


	//----- nvinfo : EIATTR_KPARAM_INFO
	.align		4
.L_2111:
        /*0038*/ 	.byte	0x04, 0x17
        /*003a*/ 	.short	(.L_2113 - .L_2112)
.L_2112:
        /*003c*/ 	.word	0x00000000
        /*0040*/ 	.short	0x0007
        /*0042*/ 	.short	0x0034
        /*0044*/ 	.byte	0x00, 0xf0, 0x11, 0x00


	//----- nvinfo : EIATTR_KPARAM_INFO
	.align		4
.L_2113:
        /*0048*/ 	.byte	0x04, 0x17
        /*004a*/ 	.short	(.L_2115 - .L_2114)
.L_2114:
        /*004c*/ 	.word	0x00000000
        /*0050*/ 	.short	0x0006
        /*0052*/ 	.short	0x0030
        /*0054*/ 	.byte	0x00, 0xf0, 0x11, 0x00


	//----- nvinfo : EIATTR_KPARAM_INFO
	.align		4
.L_2115:
        /*0058*/ 	.byte	0x04, 0x17
        /*005a*/ 	.short	(.L_2117 - .L_2116)
.L_2116:
        /*005c*/ 	.word	0x00000000
        /*0060*/ 	.short	0x0005
        /*0062*/ 	.short	0x0028
        /*0064*/ 	.byte	0x00, 0xf0, 0x21, 0x00


	//----- nvinfo : EIATTR_KPARAM_INFO
	.align		4
.L_2117:
        /*0068*/ 	.byte	0x04, 0x17
        /*006a*/ 	.short	(.L_2119 - .L_2118)
.L_2118:
        /*006c*/ 	.word	0x00000000
        /*0070*/ 	.short	0x0004
        /*0072*/ 	.short	0x0020
        /*0074*/ 	.byte	0x00, 0xf0, 0x21, 0x00


	//----- nvinfo : EIATTR_KPARAM_INFO
	.align		4
.L_2119:
        /*0078*/ 	.byte	0x04, 0x17
        /*007a*/ 	.short	(.L_2121 - .L_2120)
.L_2120:
        /*007c*/ 	.word	0x00000000
        /*0080*/ 	.short	0x0003
        /*0082*/ 	.short	0x0018
        /*0084*/ 	.byte	0x00, 0xf0, 0x11, 0x00


	//----- nvinfo : EIATTR_KPARAM_INFO
	.align		4
.L_2121:
        /*0088*/ 	.byte	0x04, 0x17
        /*008a*/ 	.short	(.L_2123 - .L_2122)
.L_2122:
        /*008c*/ 	.word	0x00000000
        /*0090*/ 	.short	0x0002
        /*0092*/ 	.short	0x0010
        /*0094*/ 	.byte	0x00, 0xf0, 0x21, 0x00


	//----- nvinfo : EIATTR_KPARAM_INFO
	.align		4
.L_2123:
        /*0098*/ 	.byte	0x04, 0x17
        /*009a*/ 	.short	(.L_2125 - .L_2124)
.L_2124:
        /*009c*/ 	.word	0x00000000
        /*00a0*/ 	.short	0x0001
        /*00a2*/ 	.short	0x0008
        /*00a4*/ 	.byte	0x00, 0xf0, 0x21, 0x00


	//----- nvinfo : EIATTR_KPARAM_INFO
	.align		4
.L_2125:
        /*00a8*/ 	.byte	0x04, 0x17
        /*00aa*/ 	.short	(.L_2127 - .L_2126)
.L_2126:
        /*00ac*/ 	.word	0x00000000
        /*00b0*/ 	.short	0x0000
        /*00b2*/ 	.short	0x0000
        /*00b4*/ 	.byte	0x00, 0xf0, 0x21, 0x00


	//----- nvinfo : EIATTR_SPARSE_MMA_MASK
	.align		4
.L_2127:
        /*00b8*/ 	.byte	0x03, 0x50
        /*00ba*/ 	.short	0x0000


	//----- nvinfo : EIATTR_MAXREG_COUNT
	.align		4
        /*00bc*/ 	.byte	0x03, 0x1b
        /*00be*/ 	.short	0x00ff


	//----- nvinfo : EIATTR_MERCURY_ISA_VERSION
	.align		4
        /*00c0*/ 	.byte	0x03, 0x5f
        /*00c2*/ 	.short	0x0101


	//----- nvinfo : EIATTR_COOP_GROUP_MASK_REGIDS
	.align		4
        /*00c4*/ 	.byte	0x04, 0x29
        /*00c6*/ 	.short	(.L_2129 - .L_2128)


	//   ....[0]....
.L_2128:
        /*00c8*/ 	.word	0xffffffff


	//   ....[1]....
        /*00cc*/ 	.word	0xffffffff


	//   ....[2]....
        /*00d0*/ 	.word	0xffffffff


	//   ....[3]....
        /*00d4*/ 	.word	0xffffffff


	//   ....[4]....
        /*00d8*/ 	.word	0xffffffff


	//   ....[5]....
        /*00dc*/ 	.word	0xffffffff


	//   ....[6]....
        /*00e0*/ 	.word	0x05000014


	//   ....[7]....
        /*00e4*/ 	.word	0x05000014


	//   ....[8]....
        /*00e8*/ 	.word	0x05000014


	//   ....[9]....
        /*00ec*/ 	.word	0x05000014


	//   ....[10]....
        /*00f0*/ 	.word	0x05000014


	//   ....[11]....
        /*00f4*/ 	.word	0x05000014


	//----- nvinfo : EIATTR_COOP_GROUP_INSTR_OFFSETS
	.align		4
.L_2129:
        /*00f8*/ 	.byte	0x04, 0x28
        /*00fa*/ 	.short	(.L_2131 - .L_2130)


	//   ....[0]....
.L_2130:
        /*00fc*/ 	.word	0x00000a40


	//   ....[1]....
        /*0100*/ 	.word	0x00000a50


	//   ....[2]....
        /*0104*/ 	.word	0x00000a60


	//   ....[3]....
        /*0108*/ 	.word	0x00001100


	//   ....[4]....
        /*010c*/ 	.word	0x00001110


	//   ....[5]....
        /*0110*/ 	.word	0x00001120


	//   ....[6]....
        /*0114*/ 	.word	0x000019f0


	//   ....[7]....
        /*0118*/ 	.word	0x00001a80


	//   ....[8]....
        /*011c*/ 	.word	0x00001ad0


	//   ....[9]....
        /*0120*/ 	.word	0x00001b60


	//   ....[10]....
        /*0124*/ 	.word	0x00001bf0


	//   ....[11]....
        /*0128*/ 	.word	0x00001c40


	//----- nvinfo : EIATTR_EXIT_INSTR_OFFSETS
	.align		4
.L_2131:
        /*012c*/ 	.byte	0x04, 0x1c
        /*012e*/ 	.short	(.L_2133 - .L_2132)


	//   ....[0]....
.L_2132:
        /*0130*/ 	.word	0x00000090


	//   ....[1]....
        /*0134*/ 	.word	0x000015d0


	//   ....[2]....
        /*0138*/ 	.word	0x000015f0


	//   ....[3]....
        /*013c*/ 	.word	0x00001800


	//   ....[4]....
        /*0140*/ 	.word	0x00001980


	//----- nvinfo : EIATTR_MAX_THREADS
	.align		4
.L_2133:
        /*0144*/ 	.byte	0x04, 0x05
        /*0146*/ 	.short	(.L_2135 - .L_2134)
.L_2134:
        /*0148*/ 	.word	0x00000080
        /*014c*/ 	.word	0x00000001
        /*0150*/ 	.word	0x00000001


	//----- nvinfo : EIATTR_CRS_STACK_SIZE
	.align		4
.L_2135:
        /*0154*/ 	.byte	0x04, 0x1e
        /*0156*/ 	.short	(.L_2137 - .L_2136)
.L_2136:
        /*0158*/ 	.word	0x00000000


	//----- nvinfo : EIATTR_CBANK_PARAM_SIZE
	.align		4
.L_2137:
        /*015c*/ 	.byte	0x03, 0x19
        /*015e*/ 	.short	0x0048


	//----- nvinfo : EIATTR_PARAM_CBANK
	.align		4
        /*0160*/ 	.byte	0x04, 0x0a
        /*0162*/ 	.short	(.L_2139 - .L_2138)
	.align		4
.L_2138:
        /*0164*/ 	.word	index@(.nv.constant0._ZN4vllm3moe10topkGatingILi8ELi16ELi4ELi16ELi32El13__nv_bfloat16LNS0_11ScoringFuncE1EEEvPKT5_PKbPfiPT4_PiiiibPKf)
        /*0168*/ 	.short	0x0210
        /*016a*/ 	.short	0x0048


	//----- nvinfo : EIATTR_SW_WAR
	.align		4
.L_2139:
        /*016c*/ 	.byte	0x04, 0x36
        /*016e*/ 	.short	(.L_2141 - .L_2140)
.L_2140:
        /*0170*/ 	.word	0x00000008
.L_2141:


//--------------------- .nv.info._ZN4vllm3moe10topkGatingILi8ELi8ELi4ELi16ELi32El13__nv_bfloat16LNS0_11ScoringFuncE1EEEvPKT5_PKbPfiPT4_PiiiibPKf --------------------------
	.section	.nv.info._ZN4vllm3moe10topkGatingILi8ELi8ELi4ELi16ELi32El13__nv_bfloat16LNS0_11ScoringFuncE1EEEvPKT5_PKbPfiPT4_PiiiibPKf,"",@"SHT_CUDA_INFO"
	.sectionflags	@""
	.align	4


	//----- nvinfo : EIATTR_CUDA_API_VERSION
	.align		4
        /*0000*/ 	.byte	0x04, 0x37
        /*0002*/ 	.short	(.L_2143 - .L_2142)
.L_2142:
        /*0004*/ 	.word	0x00000082


	//----- nvinfo : EIATTR_KPARAM_INFO
	.align		4
.L_2143:
        /*0008*/ 	.byte	0x04, 0x17
        /*000a*/ 	.short	(.L_2145 - .L_2144)
.L_2144:
        /*000c*/ 	.word	0x00000000
        /*0010*/ 	.short	0x000a
        /*0012*/ 	.short	0x0040
        /*0014*/ 	.byte	0x00, 0xf0, 0x21, 0x00


	//----- nvinfo : EIATTR_KPARAM_INFO
	.align		4
.L_2145:
        /*0018*/ 	.byte	0x04, 0x17
        /*001a*/ 	.short	(.L_2147 - .L_2146)
.L_2146:
        /*001c*/ 	.word	0x00000000
        /*0020*/ 	.short	0x0009
        /*0022*/ 	.short	0x003c
        /*0024*/ 	.byte	0x00, 0xf0, 0x05, 0x00


	//----- nvinfo : EIATTR_KPARAM_INFO
	.align		4
.L_2147:
        /*0028*/ 	.byte	0x04, 0x17
        /*002a*/ 	.short	(.L_2149 - .L_2148)
.L_2148:
        /*002c*/ 	.word	0x00000000
        /*0030*/ 	.short	0x0008
        /*0032*/ 	.short	0x0038
        /*0034*/ 	.byte	0x00, 0xf0, 0x11, 0x00


	//----- nvinfo : EIATTR_KPARAM_INFO
	.align		4
.L_2149:
        /*0038*/ 	.byte	0x04, 0x17
        /*003a*/ 	.short	(.L_2151 - .L_2150)
.L_2150:
        /*003c*/ 	.word	0x00000000
        /*0040*/ 	.short	0x0007
        /*0042*/ 	.short	0x0034
        /*0044*/ 	.byte	0x00, 0xf0, 0x11, 0x00


	//----- nvinfo : EIATTR_KPARAM_INFO
	.align		4
.L_2151:
        /*0048*/ 	.byte	0x04, 0x17
        /*004a*/ 	.short	(.L_2153 - .L_2152)
.L_2152:
        /*004c*/ 	.word	0x00000000
        /*0050*/ 	.short	0x0006
        /*0052*/ 	.short	0x0030
        /*0054*/ 	.byte	0x00, 0xf0, 0x11, 0x00


	//----- nvinfo : EIATTR_KPARAM_INFO
	.align		4
.L_2153:
        /*0058*/ 	.byte	0x04, 0x17
        /*005a*/ 	.short	(.L_2155 - .L_2154)
.L_2154:
        /*005c*/ 	.word	0x00000000
        /*0060*/ 	.short	0x0005
        /*0062*/ 	.short	0x0028
        /*0064*/ 	.byte	0x00, 0xf0, 0x21, 0x00


	//----- nvinfo : EIATTR_KPARAM_INFO
	.align		4
.L_2155:
        /*0068*/ 	.byte	0x04, 0x17
        /*006a*/ 	.short	(.L_2157 - .L_2156)
.L_2156:
        /*006c*/ 	.word	0x00000000
        /*0070*/ 	.short	0x0004
        /*0072*/ 	.short	0x0020
        /*0074*/ 	.byte	0x00, 0xf0, 0x21, 0x00


	//----- nvinfo : EIATTR_KPARAM_INFO
	.align		4
.L_2157:
        /*0078*/ 	.byte	0x04, 0x17
        /*007a*/ 	.short	(.L_2159 - .L_2158)
.L_2158:
        /*007c*/ 	.word	0x00000000
        /*0080*/ 	.short	0x0003
        /*0082*/ 	.short	0x0018
        /*0084*/ 	.byte	0x00, 0xf0, 0x11, 0x00


	//----- nvinfo : EIATTR_KPARAM_INFO
	.align		4
.L_2159:
        /*0088*/ 	.byte	0x04, 0x17
        /*008a*/ 	.short	(.L_2161 - .L_2160)
.L_2160:
        /*008c*/ 	.word	0x00000000
        /*0090*/ 	.short	0x0002
        /*0092*/ 	.short	0x0010
        /*0094*/ 	.byte	0x00, 0xf0, 0x21, 0x00


	//----- nvinfo : EIATTR_KPARAM_INFO
	.align		4
.L_2161:
        /*0098*/ 	.byte	0x04, 0x17
        /*009a*/ 	.short	(.L_2163 - .L_2162)
.L_2162:
        /*009c*/ 	.word	0x00000000
        /*00a0*/ 	.short	0x0001
        /*00a2*/ 	.short	0x0008
        /*00a4*/ 	.byte	0x00, 0xf0, 0x21, 0x00


	//----- nvinfo : EIATTR_KPARAM_INFO
	.align		4
.L_2163:
        /*00a8*/ 	.byte	0x04, 0x17
        /*00aa*/ 	.short	(.L_2165 - .L_2164)
.L_2164:
        /*00ac*/ 	.word	0x00000000
        /*00b0*/ 	.short	0x0000
        /*00b2*/ 	.short	0x0000
        /*00b4*/ 	.byte	0x00, 0xf0, 0x21, 0x00


	//----- nvinfo : EIATTR_SPARSE_MMA_MASK
	.align		4
.L_2165:
        /*00b8*/ 	.byte	0x03, 0x50
        /*00ba*/ 	.short	0x0000


	//----- nvinfo : EIATTR_MAXREG_COUNT
	.align		4
        /*00bc*/ 	.byte	0x03, 0x1b
        /*00be*/ 	.short	0x00ff


	//----- nvinfo : EIATTR_MERCURY_ISA_VERSION
	.align		4
        /*00c0*/ 	.byte	0x03, 0x5f
        /*00c2*/ 	.short	0x0101


	//----- nvinfo : EIATTR_EXIT_INSTR_OFFSETS
	.align		4
        /*00c4*/ 	.byte	0x04, 0x1c
        /*00c6*/ 	.short	(.L_2167 - .L_2166)


	//   ....[0]....
.L_2166:
        /*00c8*/ 	.word	0x00000080


	//   ....[1]....
        /*00cc*/ 	.word	0x00001fe0


	//   ....[2]....
        /*00d0*/ 	.word	0x00002000


	//   ....[3]....
        /*00d4*/ 	.word	0x000028c0


	//   ....[4]....
        /*00d8*/ 	.word	0x000029d0


	//----- nvinfo : EIATTR_MAX_THREADS
	.align		4
.L_2167:
        /*00dc*/ 	.byte	0x04, 0x05
        /*00de*/ 	.short	(.L_2169 - .L_2168)
.L_2168:
        /*00e0*/ 	.word	0x00000080
        /*00e4*/ 	.word	0x00000001
        /*00e8*/ 	.word	0x00000001


	//----- nvinfo : EIATTR_CBANK_PARAM_SIZE
	.align		4
.L_2169:
        /*00ec*/ 	.byte	0x03, 0x19
        /*00ee*/ 	.short	0x0048


	//----- nvinfo : EIATTR_PARAM_CBANK
	.align		4
        /*00f0*/ 	.byte	0x04, 0x0a
        /*00f2*/ 	.short	(.L_2171 - .L_2170)
	.align		4
.L_2170:
        /*00f4*/ 	.word	index@(.nv.constant0._ZN4vllm3moe10topkGatingILi8ELi8ELi4ELi16ELi32El13__nv_bfloat16LNS0_11ScoringFuncE1EEEvPKT5_PKbPfiPT4_PiiiibPKf)
        /*00f8*/ 	.short	0x0210
        /*00fa*/ 	.short	0x0048


	//----- nvinfo : EIATTR_SW_WAR
	.align		4
.L_2171:
        /*00fc*/ 	.byte	0x04, 0x36
        /*00fe*/ 	.short	(.L_2173 - .L_2172)
.L_2172:
        /*0100*/ 	.word	0x00000008
.L_2173:


//--------------------- .nv.info._ZN4vllm3moe10topkGatingILi4ELi4ELi4ELi8ELi32El13__nv_bfloat16LNS0_11ScoringFuncE1EEEvPKT5_PKbPfiPT4_PiiiibPKf --------------------------
	.section	.nv.info._ZN4vllm3moe10topkGatingILi4ELi4ELi4ELi8ELi32El13__nv_bfloat16LNS0_11ScoringFuncE1EEEvPKT5_PKbPfiPT4_PiiiibPKf,"",@"SHT_CUDA_INFO"
	.sectionflags	@""
	.align	4


	//----- nvinfo : EIATTR_CUDA_API_VERSION
	.align		4
        /*0000*/ 	.byte	0x04, 0x37
        /*0002*/ 	.short	(.L_2175 - .L_2174)
.L_2174:
        /*0004*/ 	.word	0x00000082


	//----- nvinfo : EIATTR_KPARAM_INFO
	.align		4
.L_2175:
        /*0008*/ 	.byte	0x04, 0x17
        /*000a*/ 	.short	(.L_2177 - .L_2176)
.L_2176:
        /*000c*/ 	.word	0x00000000
        /*0010*/ 	.short	0x000a
        /*0012*/ 	.short	0x0040
        /*0014*/ 	.byte	0x00, 0xf0, 0x21, 0x00


	//----- nvinfo : EIATTR_KPARAM_INFO
	.align		4
.L_2177:
        /*0018*/ 	.byte	0x04, 0x17
        /*001a*/ 	.short	(.L_2179 - .L_2178)
.L_2178:
        /*001c*/ 	.word	0x00000000
        /*0020*/ 	.short	0x0009
        /*0022*/ 	.short	0x003c
        /*0024*/ 	.byte	0x00, 0xf0, 0x05, 0x00


	//----- nvinfo : EIATTR_KPARAM_INFO
	.align		4
.L_2179:
        /*0028*/ 	.byte	0x04, 0x17
        /*002a*/ 	.short	(.L_2181 - .L_2180)
.L_2180:
        /*002c*/ 	.word	0x00000000
        /*0030*/ 	.short	0x0008
        /*0032*/ 	.short	0x0038
        /*0034*/ 	.byte	0x00, 0xf0, 0x11, 0x00


	//----- nvinfo : EIATTR_KPARAM_INFO
	.align		4
.L_2181:
        /*0038*/ 	.byte	0x04, 0x17
        /*003a*/ 	.short	(.L_2183 - .L_2182)
.L_2182:
        /*003c*/ 	.word	0x00000000
        /*0040*/ 	.short	0x0007
        /*0042*/ 	.short	0x0034
        /*0044*/ 	.byte	0x00, 0xf0, 0x11, 0x00


	//----- nvinfo : EIATTR_KPARAM_INFO
	.align		4
.L_2183:
        /*0048*/ 	.byte	0x04, 0x17
        /*004a*/ 	.short	(.L_2185 - .L_2184)
.L_2184:
        /*004c*/ 	.word	0x00000000
        /*0050*/ 	.short	0x0006
        /*0052*/ 	.short	0x0030
        /*0054*/ 	.byte	0x00, 0xf0, 0x11, 0x00


	//----- nvinfo : EIATTR_KPARAM_INFO
	.align		4
.L_2185:
        /*0058*/ 	.byte	0x04, 0x17
        /*005a*/ 	.short	(.L_2187 - .L_2186)
.L_2186:
        /*005c*/ 	.word	0x00000000
        /*0060*/ 	.short	0x0005
        /*0062*/ 	.short	0x0028
        /*0064*/ 	.byte	0x00, 0xf0, 0x21, 0x00


	//----- nvinfo : EIATTR_KPARAM_INFO
	.align		4
.L_2187:
        /*0068*/ 	.byte	0x04, 0x17
        /*006a*/ 	.short	(.L_2189 - .L_2188)
.L_2188:
        /*006c*/ 	.word	0x00000000
        /*0070*/ 	.short	0x0004
        /*0072*/ 	.short	0x0020
        /*0074*/ 	.byte	0x00, 0xf0, 0x21, 0x00


	//----- nvinfo : EIATTR_KPARAM_INFO
	.align		4
.L_2189:
        /*0078*/ 	.byte	0x04, 0x17
        /*007a*/ 	.short	(.L_2191 - .L_2190)
.L_2190:
        /*007c*/ 	.word	0x00000000
        /*0080*/ 	.short	0x0003
        /*0082*/ 	.short	0x0018
        /*0084*/ 	.byte	0x00, 0xf0, 0x11, 0x00


	//----- nvinfo : EIATTR_KPARAM_INFO
	.align		4
.L_2191:
        /*0088*/ 	.byte	0x04, 0x17
        /*008a*/ 	.short	(.L_2193 - .L_2192)
.L_2192:
        /*008c*/ 	.word	0x00000000
        /*0090*/ 	.short	0x0002
        /*0092*/ 	.short	0x0010
        /*0094*/ 	.byte	0x00, 0xf0, 0x21, 0x00


	//----- nvinfo : EIATTR_KPARAM_INFO
	.align		4
.L_2193:
        /*0098*/ 	.byte	0x04, 0x17
        /*009a*/ 	.short	(.L_2195 - .L_2194)
.L_2194:
        /*009c*/ 	.word	0x00000000
        /*00a0*/ 	.short	0x0001
        /*00a2*/ 	.short	0x0008
        /*00a4*/ 	.byte	0x00, 0xf0, 0x21, 0x00


	//----- nvinfo : EIATTR_KPARAM_INFO
	.align		4
.L_2195:
        /*00a8*/ 	.byte	0x04, 0x17
        /*00aa*/ 	.short	(.L_2197 - .L_2196)
.L_2196:
        /*00ac*/ 	.word	0x00000000
        /*00b0*/ 	.short	0x0000
        /*00b2*/ 	.short	0x0000
        /*00b4*/ 	.byte	0x00, 0xf0, 0x21, 0x00


	//----- nvinfo : EIATTR_SPARSE_MMA_MASK
	.align		4
.L_2197:
        /*00b8*/ 	.byte	0x03, 0x50
        /*00ba*/ 	.short	0x0000


	//----- nvinfo : EIATTR_MAXREG_COUNT
	.align		4
        /*00bc*/ 	.byte	0x03, 0x1b
        /*00be*/ 	.short	0x00ff


	//----- nvinfo : EIATTR_MERCURY_ISA_VERSION
	.align		4
        /*00c0*/ 	.byte	0x03, 0x5f
        /*00c2*/ 	.short	0x0101


	//----- nvinfo : EIATTR_EXIT_INSTR_OFFSETS
	.align		4
        /*00c4*/ 	.byte	0x04, 0x1c
        /*00c6*/ 	.short	(.L_2199 - .L_2198)


	//   ....[0]....
.L_2198:
        /*00c8*/ 	.word	0x00000080


	//   ....[1]....
        /*00cc*/ 	.word	0x00002340


	//   ....[2]....
        /*00d0*/ 	.word	0x00002350


	//   ....[3]....
        /*00d4*/ 	.word	0x00002ca0


	//   ....[4]....
        /*00d8*/ 	.word	0x00002da0


	//----- nvinfo : EIATTR_MAX_THREADS
	.align		4
.L_2199:
        /*00dc*/ 	.byte	0x04, 0x05
        /*00de*/ 	.short	(.L_2201 - .L_2200)
.L_2200:
        /*00e0*/ 	.word	0x00000080
        /*00e4*/ 	.word	0x00000001
        /*00e8*/ 	.word	0x00000001


	//----- nvinfo : EIATTR_CBANK_PARAM_SIZE
	.align		4
.L_2201:
        /*00ec*/ 	.byte	0x03, 0x19
        /*00ee*/ 	.short	0x0048


	//----- nvinfo : EIATTR_PARAM_CBANK
	.align		4
        /*00f0*/ 	.byte	0x04, 0x0a
        /*00f2*/ 	.short	(.L_2203 - .L_2202)
	.align		4
.L_2202:
        /*00f4*/ 	.word	index@(.nv.constant0._ZN4vllm3moe10topkGatingILi4ELi4ELi4ELi8ELi32El13__nv_bfloat16LNS0_11ScoringFuncE1EEEvPKT5_PKbPfiPT4_PiiiibPKf)
        /*00f8*/ 	.short	0x0210
        /*00fa*/ 	.short	0x0048


	//----- nvinfo : EIATTR_SW_WAR
	.align		4
.L_2203:
        /*00fc*/ 	.byte	0x04, 0x36
        /*00fe*/ 	.short	(.L_2205 - .L_2204)
.L_2204:
        /*0100*/ 	.word	0x00000008
.L_2205:


//--------------------- .nv.info._ZN4vllm3moe10topkGatingILi2ELi2ELi4ELi4ELi32El13__nv_bfloat16LNS0_11ScoringFuncE1EEEvPKT5_PKbPfiPT4_PiiiibPKf --------------------------
	.section	.nv.info._ZN4vllm3moe10topkGatingILi2ELi2ELi4ELi4ELi32El13__nv_bfloat16LNS0_11ScoringFuncE1EEEvPKT5_PKbPfiPT4_PiiiibPKf,"",@"SHT_CUDA_INFO"
	.sectionflags	@""
	.align	4


	//----- nvinfo : EIATTR_CUDA_API_VERSION
	.align		4
        /*0000*/ 	.byte	0x04, 0x37
        /*0002*/ 	.short	(.L_2207 - .L_2206)
.L_2206:
        /*0004*/ 	.word	0x00000082


	//----- nvinfo : EIATTR_KPARAM_INFO
	.align		4
.L_2207:
        /*0008*/ 	.byte	0x04, 0x17
        /*000a*/ 	.short	(.L_2209 - .L_2208)
.L_2208:
        /*000c*/ 	.word	0x00000000
        /*0010*/ 	.short	0x000a
        /*0012*/ 	.short	0x0040
        /*0014*/ 	.byte	0x00, 0xf0, 0x21, 0x00


	//----- nvinfo : EIATTR_KPARAM_INFO
	.align		4
.L_2209:
        /*0018*/ 	.byte	0x04, 0x17
        /*001a*/ 	.short	(.L_2211 - .L_2210)
.L_2210:
        /*001c*/ 	.word	0x00000000
        /*0020*/ 	.short	0x0009
        /*0022*/ 	.short	0x003c
        /*0024*/ 	.byte	0x00, 0xf0, 0x05, 0x00


	//----- nvinfo : EIATTR_KPARAM_INFO
	.align		4
.L_2211:
        /*0028*/ 	.byte	0x04, 0x17
        /*002a*/ 	.short	(.L_2213 - .L_2212)
.L_2212:
        /*002c*/ 	.word	0x00000000
        /*0030*/ 	.short	0x0008
        /*0032*/ 	.short	0x0038
        /*0034*/ 	.byte	0x00, 0xf0, 0x11, 0x00


	//----- nvinfo : EIATTR_KPARAM_INFO
	.align		4
.L_2213:
        /*0038*/ 	.byte	0x04, 0x17
        /*003a*/ 	.short	(.L_2215 - .L_2214)
.L_2214:
        /*003c*/ 	.word	0x00000000
        /*0040*/ 	.short	0x0007
        /*0042*/ 	.short	0x0034
        /*0044*/ 	.byte	0x00, 0xf0, 0x11, 0x00


	//----- nvinfo : EIATTR_KPARAM_INFO
	.align		4
.L_2215:
        /*0048*/ 	.byte	0x04, 0x17
        /*004a*/ 	.short	(.L_2217 - .L_2216)
.L_2216:
        /*004c*/ 	.word	0x00000000
        /*0050*/ 	.short	0x0006
        /*0052*/ 	.short	0x0030
        /*0054*/ 	.byte	0x00, 0xf0, 0x11, 0x00


	//----- nvinfo : EIATTR_KPARAM_INFO
	.align		4
.L_2217:
        /*0058*/ 	.byte	0x04, 0x17
        /*005a*/ 	.short	(.L_2219 - .L_2218)
.L_2218:
        /*005c*/ 	.word	0x00000000
        /*0060*/ 	.short	0x0005
        /*0062*/ 	.short	0x0028
        /*0064*/ 	.byte	0x00, 0xf0, 0x21, 0x00


	//----- nvinfo : EIATTR_KPARAM_INFO
	.align		4
.L_2219:
        /*0068*/ 	.byte	0x04, 0x17
        /*006a*/ 	.short	(.L_2221 - .L_2220)
.L_2220:
        /*006c*/ 	.word	0x00000000
        /*0070*/ 	.short	0x0004
        /*0072*/ 	.short	0x0020
        /*0074*/ 	.byte	0x00, 0xf0, 0x21, 0x00


	//----- nvinfo : EIATTR_KPARAM_INFO
	.align		4
.L_2221:
        /*0078*/ 	.byte	0x04, 0x17
        /*007a*/ 	.short	(.L_2223 - .L_2222)
.L_2222:
        /*007c*/ 	.word	0x00000000
        /*0080*/ 	.short	0x0003
        /*0082*/ 	.short	0x0018
        /*0084*/ 	.byte	0x00, 0xf0, 0x11, 0x00


	//----- nvinfo : EIATTR_KPARAM_INFO
	.align		4
.L_2223:
        /*0088*/ 	.byte	0x04, 0x17
        /*008a*/ 	.short	(.L_2225 - .L_2224)
.L_2224:
        /*008c*/ 	.word	0x00000000
        /*0090*/ 	.short	0x0002
        /*0092*/ 	.short	0x0010
        /*0094*/ 	.byte	0x00, 0xf0, 0x21, 0x00


	//----- nvinfo : EIATTR_KPARAM_INFO
	.align		4
.L_2225:
        /*0098*/ 	.byte	0x04, 0x17
        /*009a*/ 	.short	(.L_2227 - .L_2226)
.L_2226:
        /*009c*/ 	.word	0x00000000
        /*00a0*/ 	.short	0x0001
        /*00a2*/ 	.short	0x0008
        /*00a4*/ 	.byte	0x00, 0xf0, 0x21, 0x00


	//----- nvinfo : EIATTR_KPARAM_INFO
	.align		4
.L_2227:
        /*00a8*/ 	.byte	0x04, 0x17
        /*00aa*/ 	.short	(.L_2229 - .L_2228)
.L_2228:
        /*00ac*/ 	.word	0x00000000
        /*00b0*/ 	.short	0x0000
        /*00b2*/ 	.short	0x0000
        /*00b4*/ 	.byte	0x00, 0xf0, 0x21, 0x00


	//----- nvinfo : EIATTR_SPARSE_MMA_MASK
	.align		4
.L_2229:
        /*00b8*/ 	.byte	0x03, 0x50
        /*00ba*/ 	.short	0x0000


	//----- nvinfo : EIATTR_MAXREG_COUNT
	.align		4
        /*00bc*/ 	.byte	0x03, 0x1b
        /*00be*/ 	.short	0x00ff


	//----- nvinfo : EIATTR_MERCURY_ISA_VERSION
	.align		4
        /*00c0*/ 	.byte	0x03, 0x5f
        /*00c2*/ 	.short	0x0101


	//----- nvinfo : EIATTR_EXIT_INSTR_OFFSETS
	.align		4
        /*00c4*/ 	.byte	0x04, 0x1c
        /*00c6*/ 	.short	(.L_2231 - .L_2230)


	//   ....[0]....
.L_2230:
        /*00c8*/ 	.word	0x00000090


	//   ....[1]....
        /*00cc*/ 	.word	0x00001ce0


	//   ....[2]....
        /*00d0*/ 	.word	0x00001cf0


	//   ....[3]....
        /*00d4*/ 	.word	0x00002590


	//   ....[4]....
        /*00d8*/ 	.word	0x000026b0


	//----- nvinfo : EIATTR_MAX_THREADS
	.align		4
.L_2231:
        /*00dc*/ 	.byte	0x04, 0x05
        /*00de*/ 	.short	(.L_2233 - .L_2232)
.L_2232:
        /*00e0*/ 	.word	0x00000080
        /*00e4*/ 	.word	0x00000001
        /*00e8*/ 	.word	0x00000001


	//----- nvinfo : EIATTR_CBANK_PARAM_SIZE
	.align		4
.L_2233:
        /*00ec*/ 	.byte	0x03, 0x19
        /*00ee*/ 	.short	0x0048


	//----- nvinfo : EIATTR_PARAM_CBANK
	.align		4
        /*00f0*/ 	.byte	0x04, 0x0a
        /*00f2*/ 	.short	(.L_2235 - .L_2234)
	.align		4
.L_2234:
        /*00f4*/ 	.word	index@(.nv.constant0._ZN4vllm3moe10topkGatingILi2ELi2ELi4ELi4ELi32El13__nv_bfloat16LNS0_11ScoringFuncE1EEEvPKT5_PKbPfiPT4_PiiiibPKf)
        /*00f8*/ 	.short	0x0210
        /*00fa*/ 	.short	0x0048


	//----- nvinfo : EIATTR_SW_WAR
	.align		4
.L_2235:
        /*00fc*/ 	.byte	0x04, 0x36
        /*00fe*/ 	.short	(.L_2237 - .L_2236)
.L_2236:
        /*0100*/ 	.word	0x00000008
.L_2237:


//--------------------- .nv.info._ZN4vllm3moe10topkGatingILi1ELi1ELi4ELi2ELi32El13__nv_bfloat16LNS0_11ScoringFuncE1EEEvPKT5_PKbPfiPT4_PiiiibPKf --------------------------
	.section	.nv.info._ZN4vllm3moe10topkGatingILi1ELi1ELi4ELi2ELi32El13__nv_bfloat16LNS0_11ScoringFuncE1EEEvPKT5_PKbPfiPT4_PiiiibPKf,"",@"SHT_CUDA_INFO"
	.sectionflags	@""
	.align	4


	//----- nvinfo : EIATTR_CUDA_API_VERSION
	.align		4
        /*0000*/ 	.byte	0x04, 0x37
        /*0002*/ 	.short	(.L_2239 - .L_2238)
.L_2238:
        /*0004*/ 	.word	0x00000082


	//----- nvinfo : EIATTR_KPARAM_INFO
	.align		4
.L_2239:
        /*0008*/ 	.byte	0x04, 0x17
        /*000a*/ 	.short	(.L_2241 - .L_2240)
.L_2240:
        /*000c*/ 	.word	0x00000000
        /*0010*/ 	.short	0x000a
        /*0012*/ 	.short	0x0040
        /*0014*/ 	.byte	0x00, 0xf0, 0x21, 0x00


	//----- nvinfo : EIATTR_KPARAM_INFO
	.align		4
.L_2241:
        /*0018*/ 	.byte	0x04, 0x17
        /*001a*/ 	.short	(.L_2243 - .L_2242)
.L_2242:
        /*001c*/ 	.word	0x00000000
        /*0020*/ 	.short	0x0009
        /*0022*/ 	.short	0x003c
        /*0024*/ 	.byte	0x00, 0xf0, 0x05, 0x00


	//----- nvinfo : EIATTR_KPARAM_INFO
	.align		4
.L_2243:
        /*0028*/ 	.byte	0x04, 0x17
        /*002a*/ 	.short	(.L_2245 - .L_2244)
.L_2244:
        /*002c*/ 	.word	0x00000000
        /*0030*/ 	.short	0x0008
        /*0032*/ 	.short	0x0038
        /*0034*/ 	.byte	0x00, 0xf0, 0x11, 0x00


	//----- nvinfo : EIATTR_KPARAM_INFO
	.align		4
.L_2245:
        /*0038*/ 	.byte	0x04, 0x17
        /*003a*/ 	.short	(.L_2247 - .L_2246)
.L_2246:
        /*003c*/ 	.word	0x00000000
        /*0040*/ 	.short	0x0007
        /*0042*/ 	.short	0x0034
        /*0044*/ 	.byte	0x00, 0xf0, 0x11, 0x00


	//----- nvinfo : EIATTR_KPARAM_INFO
	.align		4
.L_2247:
        /*0048*/ 	.byte	0x04, 0x17
        /*004a*/ 	.short	(.L_2249 - .L_2248)
.L_2248:
        /*004c*/ 	.word	0x00000000
        /*0050*/ 	.short	0x0006
        /*0052*/ 	.short	0x0030
        /*0054*/ 	.byte	0x00, 0xf0, 0x11, 0x00


	//----- nvinfo : EIATTR_KPARAM_INFO
	.align		4
.L_2249:
        /*0058*/ 	.byte	0x04, 0x17
        /*005a*/ 	.short	(.L_2251 - .L_2250)
.L_2250:
        /*005c*/ 	.word	0x00000000
        /*0060*/ 	.short	0x0005
        /*0062*/ 	.short	0x0028
        /*0064*/ 	.byte	0x00, 0xf0, 0x21, 0x00


	//----- nvinfo : EIATTR_KPARAM_INFO
	.align		4
.L_2251:
        /*0068*/ 	.byte	0x04, 0x17
        /*006a*/ 	.short	(.L_2253 - .L_2252)
.L_2252:
        /*006c*/ 	.word	0x00000000
        /*0070*/ 	.short	0x0004
        /*0072*/ 	.short	0x0020
        /*0074*/ 	.byte	0x00, 0xf0, 0x21, 0x00


	//----- nvinfo : EIATTR_KPARAM_INFO
	.align		4
.L_2253:
        /*0078*/ 	.byte	0x04, 0x17
        /*007a*/ 	.short	(.L_2255 - .L_2254)
.L_2254:
        /*007c*/ 	.word	0x00000000
        /*0080*/ 	.short	0x0003
        /*0082*/ 	.short	0x0018
        /*0084*/ 	.byte	0x00, 0xf0, 0x11, 0x00


	//----- nvinfo : EIATTR_KPARAM_INFO
	.align		4
.L_2255:
        /*0088*/ 	.byte	0x04, 0x17
        /*008a*/ 	.short	(.L_2257 - .L_2256)
.L_2256:
        /*008c*/ 	.word	0x00000000
        /*0090*/ 	.short	0x0002
        /*0092*/ 	.short	0x0010
        /*0094*/ 	.byte	0x00, 0xf0, 0x21, 0x00


	//----- nvinfo : EIATTR_KPARAM_INFO
	.align		4
.L_2257:
        /*0098*/ 	.byte	0x04, 0x17
        /*009a*/ 	.short	(.L_2259 - .L_2258)
.L_2258:
        /*009c*/ 	.word	0x00000000
        /*00a0*/ 	.short	0x0001
        /*00a2*/ 	.short	0x0008
        /*00a4*/ 	.byte	0x00, 0xf0, 0x21, 0x00


	//----- nvinfo : EIATTR_KPARAM_INFO
	.align		4
.L_2259:
        /*00a8*/ 	.byte	0x04, 0x17
        /*00aa*/ 	.short	(.L_2261 - .L_2260)
.L_2260:
        /*00ac*/ 	.word	0x00000000
        /*00b0*/ 	.short	0x0000
        /*00b2*/ 	.short	0x0000
        /*00b4*/ 	.byte	0x00, 0xf0, 0x21, 0x00


	//----- nvinfo : EIATTR_SPARSE_MMA_MASK
	.align		4
.L_2261:
        /*00b8*/ 	.byte	0x03, 0x50
        /*00ba*/ 	.short	0x0000


	//----- nvinfo : EIATTR_MAXREG_COUNT
	.align		4
        /*00bc*/ 	.byte	0x03, 0x1b
        /*00be*/ 	.short	0x00ff


	//----- nvinfo : EIATTR_MERCURY_ISA_VERSION
	.align		4
        /*00c0*/ 	.byte	0x03, 0x5f
        /*00c2*/ 	.short	0x0101


	//----- nvinfo : EIATTR_EXIT_INSTR_OFFSETS
	.align		4
        /*00c4*/ 	.byte	0x04, 0x1c
        /*00c6*/ 	.short	(.L_2263 - .L_2262)


	//   ....[0]....
.L_2262:
        /*00c8*/ 	.word	0x000000a0


	//   ....[1]....
        /*00cc*/ 	.word	0x00001060


	//   ....[2]....
        /*00d0*/ 	.word	0x00001070


	//   ....[3]....
        /*00d4*/ 	.word	0x000018d0


	//   ....[4]....
        /*00d8*/ 	.word	0x000019e0


	//----- nvinfo : EIATTR_MAX_THREADS
	.align		4
.L_2263:
        /*00dc*/ 	.byte	0x04, 0x05
        /*00de*/ 	.short	(.L_2265 - .L_2264)
.L_2264:
        /*00e0*/ 	.word	0x00000080
        /*00e4*/ 	.word	0x00000001
        /*00e8*/ 	.word	0x00000001


	//----- nvinfo : EIATTR_CBANK_PARAM_SIZE
	.align		4
.L_2265:
        /*00ec*/ 	.byte	0x03, 0x19
        /*00ee*/ 	.short	0x0048


	//----- nvinfo : EIATTR_PARAM_CBANK
	.align		4
        /*00f0*/ 	.byte	0x04, 0x0a
        /*00f2*/ 	.short	(.L_2267 - .L_2266)
	.align		4
.L_2266:
        /*00f4*/ 	.word	index@(.nv.constant0._ZN4vllm3moe10topkGatingILi1ELi1ELi4ELi2ELi32El13__nv_bfloat16LNS0_11ScoringFuncE1EEEvPKT5_PKbPfiPT4_PiiiibPKf)
        /*00f8*/ 	.short	0x0210
        /*00fa*/ 	.short	0x0048


	//----- nvinfo : EIATTR_SW_WAR
	.align		4
.L_2267:
        /*00fc*/ 	.byte	0x04, 0x36
        /*00fe*/ 	.short	(.L_2269 - .L_2268)
.L_2268:
        /*0100*/ 	.word	0x00000008
.L_2269:


//--------------------- .nv.info._ZN4vllm3moe10topkGatingILi18ELi576ELi4ELi4ELi32Ej13__nv_bfloat16LNS0_11ScoringFuncE1EEEvPKT5_PKbPfiPT4_PiiiibPKf --------------------------
	.section	.nv.info._ZN4vllm3moe10topkGatingILi18ELi576ELi4ELi4ELi32Ej13__nv_bfloat16LNS0_11ScoringFuncE1EEEvPKT5_PKbPfiPT4_PiiiibPKf,"",@"SHT_CUDA_INFO"
	.sectionflags	@""
	.align	4


	//----- nvinfo : EIATTR_CUDA_API_VERSION
	.align		4
        /*0000*/ 	.byte	0x04, 0x37
        /*0002*/ 	.short	(.L_2271 - .L_2270)
.L_2270:
        /*0004*/ 	.word	0x00000082


	//----- nvinfo : EIATTR_KPARAM_INFO
	.align		4
.L_2271:
        /*0008*/ 	.byte	0x04, 0x17
        /*000a*/ 	.short	(.L_2273 - .L_2272)
.L_2272:
        /*000c*/ 	.word	0x00000000
        /*0010*/ 	.short	0x000a
        /*0012*/ 	.short	0x0040
        /*0014*/ 	.byte	0x00, 0xf0, 0x21, 0x00


	//----- nvinfo : EIATTR_KPARAM_INFO
	.align		4
.L_2273:
        /*0018*/ 	.byte	0x04, 0x17
        /*001a*/ 	.short	(.L_2275 - .L_2274)
.L_2274:
        /*001c*/ 	.word	0x00000000
        /*0020*/ 	.short	0x0009
        /*0022*/ 	.short	0x003c
        /*0024*/ 	.byte	0x00, 0xf0, 0x05, 0x00


	//----- nvinfo : EIATTR_KPARAM_INFO
	.align		4
.L_2275:
        /*0028*/ 	.byte	0x04, 0x17
        /*002a*/ 	.short	(.L_2277 - .L_2276)
.L_2276:
        /*002c*/ 	.word	0x00000000
        /*0030*/ 	.short	0x0008
        /*0032*/ 	.short	0x0038
        /*0034*/ 	.byte	0x00, 0xf0, 0x11, 0x00


	//----- nvinfo : EIATTR_KPARAM_INFO
	.align		4
.L_2277:
        /*0038*/ 	.byte	0x04, 0x17
        /*003a*/ 	.short	(.L_2279 - .L_2278)
.L_2278:
        /*003c*/ 	.word	0x00000000
        /*0040*/ 	.short	0x0007
        /*0042*/ 	.short	0x0034
        /*0044*/ 	.byte	0x00, 0xf0, 0x11, 0x00


	//----- nvinfo : EIATTR_KPARAM_INFO
	.align		4
.L_2279:
        /*0048*/ 	.byte	0x04, 0x17
        /*004a*/ 	.short	(.L_2281 - .L_2280)
.L_2280:
        /*004c*/ 	.word	0x00000000
        /*0050*/ 	.short	0x0006
        /*0052*/ 	.short	0x0030
        /*0054*/ 	.byte	0x00, 0xf0, 0x11, 0x00


	//----- nvinfo : EIATTR_KPARAM_INFO
	.align		4
.L_2281:
        /*0058*/ 	.byte	0x04, 0x17
        /*005a*/ 	.short	(.L_2283 - .L_2282)
.L_2282:
        /*005c*/ 	.word	0x00000000
        /*0060*/ 	.short	0x0005
        /*0062*/ 	.short	0x0028
        /*0064*/ 	.byte	0x00, 0xf0, 0x21, 0x00


	//----- nvinfo : EIATTR_KPARAM_INFO
	.align		4
.L_2283:
        /*0068*/ 	.byte	0x04, 0x17
        /*006a*/ 	.short	(.L_2285 - .L_2284)
.L_2284:
        /*006c*/ 	.word	0x00000000
        /*0070*/ 	.short	0x0004
        /*0072*/ 	.short	0x0020
        /*0074*/ 	.byte	0x00, 0xf0, 0x21, 0x00


	//----- nvinfo : EIATTR_KPARAM_INFO
	.align		4
.L_2285:
        /*0078*/ 	.byte	0x04, 0x17
        /*007a*/ 	.short	(.L_2287 - .L_2286)
.L_2286:
        /*007c*/ 	.word	0x00000000
        /*0080*/ 	.short	0x0003
        /*0082*/ 	.short	0x0018
        /*0084*/ 	.byte	0x00, 0xf0, 0x11, 0x00


	//----- nvinfo : EIATTR_KPARAM_INFO
	.align		4
.L_2287:
        /*0088*/ 	.byte	0x04, 0x17
        /*008a*/ 	.short	(.L_2289 - .L_2288)
.L_2288:
        /*008c*/ 	.word	0x00000000
        /*0090*/ 	.short	0x0002
        /*0092*/ 	.short	0x0010
        /*0094*/ 	.byte	0x00, 0xf0, 0x21, 0x00


	//----- nvinfo : EIATTR_KPARAM_INFO
	.align		4
.L_2289:
        /*0098*/ 	.byte	0x04, 0x17
        /*009a*/ 	.short	(.L_2291 - .L_2290)
.L_2290:
        /*009c*/ 	.word	0x00000000
        /*00a0*/ 	.short	0x0001
        /*00a2*/ 	.short	0x0008
        /*00a4*/ 	.byte	0x00, 0xf0, 0x21, 0x00


	//----- nvinfo : EIATTR_KPARAM_INFO
	.align		4
.L_2291:
        /*00a8*/ 	.byte	0x04, 0x17
        /*00aa*/ 	.short	(.L_2293 - .L_2292)
.L_2292:
        /*00ac*/ 	.word	0x00000000
        /*00b0*/ 	.short	0x0000
        /*00b2*/ 	.short	0x0000
        /*00b4*/ 	.byte	0x00, 0xf0, 0x21, 0x00


	//----- nvinfo : EIATTR_SPARSE_MMA_MASK
	.align		4
.L_2293:
        /*00b8*/ 	.byte	0x03, 0x50
        /*00ba*/ 	.short	0x0000


	//----- nvinfo : EIATTR_MAXREG_COUNT
	.align		4
        /*00bc*/ 	.byte	0x03, 0x1b
        /*00be*/ 	.short	0x00ff


	//----- nvinfo : EIATTR_MERCURY_ISA_VERSION
	.align		4
        /*00c0*/ 	.byte	0x03, 0x5f
        /*00c2*/ 	.short	0x0101


	//----- nvinfo : EIATTR_COOP_GROUP_MASK_REGIDS
	.align		4
        /*00c4*/ 	.byte	0x04, 0x29
        /*00c6*/ 	.short	(.L_2295 - .L_2294)


	//   ....[0]....
.L_2294:
        /*00c8*/ 	.word	0xffffffff


	//   ....[1]....
        /*00cc*/ 	.word	0xffffffff


	//   ....[2]....
        /*00d0*/ 	.word	0xffffffff


	//   ....[3]....
        /*00d4*/ 	.word	0xffffffff


	//   ....[4]....
        /*00d8*/ 	.word	0xffffffff


	//   ....[5]....
        /*00dc*/ 	.word	0xffffffff


	//   ....[6]....
        /*00e0*/ 	.word	0xffffffff


	//   ....[7]....
        /*00e4*/ 	.word	0xffffffff


	//   ....[8]....
        /*00e8*/ 	.word	0xffffffff


	//   ....[9]....
        /*00ec*/ 	.word	0xffffffff


	//   ....[10]....
        /*00f0*/ 	.word	0xffffffff


	//   ....[11]....
        /*00f4*/ 	.word	0xffffffff


	//   ....[12]....
        /*00f8*/ 	.word	0xffffffff


	//   ....[13]....
        /*00fc*/ 	.word	0xffffffff


	//   ....[14]....
        /*0100*/ 	.word	0xffffffff


	//   ....[15]....
        /*0104*/ 	.word	0xffffffff


	//   ....[16]....
        /*0108*/ 	.word	0xffffffff


	//   ....[17]....
        /*010c*/ 	.word	0xffffffff


	//   ....[18]....
        /*0110*/ 	.word	0xffffffff


	//   ....[19]....
        /*0114*/ 	.word	0xffffffff


	//   ....[20]....
        /*0118*/ 	.word	0xffffffff


	//   ....[21]....
        /*011c*/ 	.word	0xffffffff


	//   ....[22]....
        /*0120*/ 	.word	0xffffffff


	//   ....[23]....
        /*0124*/ 	.word	0xffffffff


	//   ....[24]....
        /*0128*/ 	.word	0xffffffff


	//   ....[25]....
        /*012c*/ 	.word	0xffffffff


	//   ....[26]....
        /*0130*/ 	.word	0xffffffff


	//   ....[27]....
        /*0134*/ 	.word	0xffffffff


	//   ....[28]....
        /*0138*/ 	.word	0xffffffff


	//   ....[29]....
        /*013c*/ 	.word	0xffffffff


	//   ....[30]....
        /*0140*/ 	.word	0x05000002


	//   ....[31]....
        /*0144*/ 	.word	0x05000002


	//   ....[32]....
        /*0148*/ 	.word	0x05000002


	//   ....[33]....
        /*014c*/ 	.word	0x05000002


	//   ....[34]....
        /*0150*/ 	.word	0x05000002


	//   ....[35]....
        /*0154*/ 	.word	0x05000002


	//   ....[36]....
        /*0158*/ 	.word	0x05000002


	//   ....[37]....
        /*015c*/ 	.word	0x05000002


	//   ....[38]....
        /*0160*/ 	.word	0x05000002


	//   ....[39]....
        /*0164*/ 	.word	0x05000002


	//   ....[40]....
        /*0168*/ 	.word	0x05000002


	//   ....[41]....
        /*016c*/ 	.word	0x05000002


	//   ....[42]....
        /*0170*/ 	.word	0x05000002


	//   ....[43]....
        /*0174*/ 	.word	0x05000002


	//   ....[44]....
        /*0178*/ 	.word	0x05000002


	//   ....[45]....
        /*017c*/ 	.word	0x05000002


	//   ....[46]....
        /*0180*/ 	.word	0x05000002


	//   ....[47]....
        /*0184*/ 	.word	0x05000002


	//   ....[48]....
        /*0188*/ 	.word	0x05000002


	//   ....[49]....
        /*018c*/ 	.word	0x05000002


	//   ....[50]....
        /*0190*/ 	.word	0x05000002


	//   ....[51]....
        /*0194*/ 	.word	0x05000002


	//   ....[52]....
        /*0198*/ 	.word	0x05000002


	//   ....[53]....
        /*019c*/ 	.word	0x05000002


	//   ....[54]....
        /*01a0*/ 	.word	0x05000002


	//   ....[55]....
        /*01a4*/ 	.word	0x05000002


	//   ....[56]....
        /*01a8*/ 	.word	0x05000002


	//   ....[57]....
        /*01ac*/ 	.word	0x05000002


	//   ....[58]....
        /*01b0*/ 	.word	0x05000002


	//   ....[59]....
        /*01b4*/ 	.word	0x05000002


	//----- nvinfo : EIATTR_COOP_GROUP_INSTR_OFFSETS
	.align		4
.L_2295:
        /*01b8*/ 	.byte	0x04, 0x28
        /*01ba*/ 	.short	(.L_2297 - .L_2296)


	//   ....[0]....
.L_2296:
        /*01bc*/ 	.word	0x000013d0


	//   ....[1]....
        /*01c0*/ 	.word	0x000013f0


	//   ....[2]....
        /*01c4*/ 	.word	0x00001400


	//   ....[3]....
        /*01c8*/ 	.word	0x00001490


	//   ....[4]....
        /*01cc*/ 	.word	0x000014b0


	//   ....[5]....
        /*01d0*/ 	.word	0x000014c0


	//   ....[6]....
        /*01d4*/ 	.word	0x00001540


	//   ....[7]....
        /*01d8*/ 	.word	0x00001550


	//   ....[8]....
        /*01dc*/ 	.word	0x00001560


	//   ....[9]....
        /*01e0*/ 	.word	0x000015e0


	//   ....[10]....
        /*01e4*/ 	.word	0x00001600


	//   ....[11]....
        /*01e8*/ 	.word	0x00001610


	//   ....[12]....
        /*01ec*/ 	.word	0x00001690


	//   ....[13]....
        /*01f0*/ 	.word	0x000016a0


	//   ....[14]....
        /*01f4*/ 	.word	0x000016b0


	//   ....[15]....
        /*01f8*/ 	.word	0x000020f0


	//   ....[16]....
        /*01fc*/ 	.word	0x00002110


	//   ....[17]....
        /*0200*/ 	.word	0x00002120


	//   ....[18]....
        /*0204*/ 	.word	0x000021b0


	//   ....[19]....
        /*0208*/ 	.word	0x000021d0


	//   ....[20]....
        /*020c*/ 	.word	0x000021e0


	//   ....[21]....
        /*0210*/ 	.word	0x00002260


	//   ....[22]....
        /*0214*/ 	.word	0x00002270


	//   ....[23]....
        /*0218*/ 	.word	0x00002280


	//   ....[24]....
        /*021c*/ 	.word	0x00002300


	//   ....[25]....
        /*0220*/ 	.word	0x00002320


	//   ....[26]....
        /*0224*/ 	.word	0x00002330


	//   ....[27]....
        /*0228*/ 	.word	0x000023b0


	//   ....[28]....
        /*022c*/ 	.word	0x000023c0


	//   ....[29]....
        /*0230*/ 	.word	0x000023d0


	//   ....[30]....
        /*0234*/ 	.word	0x00002da0


	//   ....[31]....
        /*0238*/ 	.word	0x00002e40


	//   ....[32]....
        /*023c*/ 	.word	0x00002eb0


	//   ....[33]....
        /*0240*/ 	.word	0x00002f90


	//   ....[34]....
        /*0244*/ 	.word	0x00002ff0


	//   ....[35]....
        /*0248*/ 	.word	0x00003050


	//   ....[36]....
        /*024c*/ 	.word	0x00003120


	//   ....[37]....
        /*0250*/ 	.word	0x00003190


	//   ....[38]....
        /*0254*/ 	.word	0x00003200


	//   ....[39]....
        /*0258*/ 	.word	0x000032d0


	//   ....[40]....
        /*025c*/ 	.word	0x00003340


	//   ....[41]....
        /*0260*/ 	.word	0x000033b0


	//   ....[42]....
        /*0264*/ 	.word	0x00003480


	//   ....[43]....
        /*0268*/ 	.word	0x000034e0


	//   ....[44]....
        /*026c*/ 	.word	0x00003540


	//   ....[45]....
        /*0270*/ 	.word	0x000035e0


	//   ....[46]....
        /*0274*/ 	.word	0x00003680


	//   ....[47]....
        /*0278*/ 	.word	0x000036f0


	//   ....[48]....
        /*027c*/ 	.word	0x000037d0


	//   ....[49]....
        /*0280*/ 	.word	0x00003830


	//   ....[50]....
        /*0284*/ 	.word	0x00003890


	//   ....[51]....
        /*0288*/ 	.word	0x00003960


	//   ....[52]....
        /*028c*/ 	.word	0x000039d0


	//   ....[53]....
        /*0290*/ 	.word	0x00003a40


	//   ....[54]....
        /*0294*/ 	.word	0x00003b10


	//   ....[55]....
        /*0298*/ 	.word	0x00003b80


	//   ....[56]....
        /*029c*/ 	.word	0x00003bf0


	//   ....[57]....
        /*02a0*/ 	.word	0x00003cc0


	//   ....[58]....
        /*02a4*/ 	.word	0x00003d20


	//   ....[59]....
        /*02a8*/ 	.word	0x00003d80


	//----- nvinfo : EIATTR_EXIT_INSTR_OFFSETS
	.align		4
.L_2297:
        /*02ac*/ 	.byte	0x04, 0x1c
        /*02ae*/ 	.short	(.L_2299 - .L_2298)


	//   ....[0]....
.L_2298:
        /*02b0*/ 	.word	0x00000080


	//   ....[1]....
        /*02b4*/ 	.word	0x00002990


	//   ....[2]....
        /*02b8*/ 	.word	0x000029b0


	//   ....[3]....
        /*02bc*/ 	.word	0x00002bc0


	//   ....[4]....
        /*02c0*/ 	.word	0x00002d30


	//----- nvinfo : EIATTR_MAX_THREADS
	.align		4
.L_2299:
        /*02c4*/ 	.byte	0x04, 0x05
        /*02c6*/ 	.short	(.L_2301 - .L_2300)
.L_2300:
        /*02c8*/ 	.word	0x00000080
        /*02cc*/ 	.word	0x00000001
        /*02d0*/ 	.word	0x00000001


	//----- nvinfo : EIATTR_CRS_STACK_SIZE
	.align		4
.L_2301:
        /*02d4*/ 	.byte	0x04, 0x1e
        /*02d6*/ 	.short	(.L_2303 - .L_2302)
.L_2302:
        /*02d8*/ 	.word	0x00000000


	//----- nvinfo : EIATTR_CBANK_PARAM_SIZE
	.align		4
.L_2303:
        /*02dc*/ 	.byte	0x03, 0x19
        /*02de*/ 	.short	0x0048


	//----- nvinfo : EIATTR_PARAM_CBANK
	.align		4
        /*02e0*/ 	.byte	0x04, 0x0a
        /*02e2*/ 	.short	(.L_2305 - .L_2304)
	.align		4
.L_2304:
        /*02e4*/ 	.word	index@(.nv.constant0._ZN4vllm3moe10topkGatingILi18ELi576ELi4ELi4ELi32Ej13__nv_bfloat16LNS0_11ScoringFuncE1EEEvPKT5_PKbPfiPT4_PiiiibPKf)
        /*02e8*/ 	.short	0x0210
        /*02ea*/ 	.short	0x0048


	//----- nvinfo : EIATTR_SW_WAR
	.align		4
.L_2305:
        /*02ec*/ 	.byte	0x04, 0x36
        /*02ee*/ 	.short	(.L_2307 - .L_2306)
.L_2306:
        /*02f0*/ 	.word	0x00000008
.L_2307:


//--------------------- .nv.info._ZN4vllm3moe10topkGatingILi14ELi448ELi4ELi4ELi32Ej13__nv_bfloat16LNS0_11ScoringFuncE1EEEvPKT5_PKbPfiPT4_PiiiibPKf --------------------------
	.section	.nv.info._ZN4vllm3moe10topkGatingILi14ELi448ELi4ELi4ELi32Ej13__nv_bfloat16LNS0_11ScoringFuncE1EEEvPKT5_PKbPfiPT4_PiiiibPKf,"",@"SHT_CUDA_INFO"
	.sectionflags	@""
	.align	4


	//----- nvinfo : EIATTR_CUDA_API_VERSION
	.align		4
        /*0000*/ 	.byte	0x04, 0x37
        /*0002*/ 	.short	(.L_2309 - .L_2308)
.L_2308:
        /*0004*/ 	.word	0x00000082


	//----- nvinfo : EIATTR_KPARAM_INFO
	.align		4
.L_2309:
        /*0008*/ 	.byte	0x04, 0x17
        /*000a*/ 	.short	(.L_2311 - .L_2310)
.L_2310:
        /*000c*/ 	.word	0x00000000
        /*0010*/ 	.short	0x000a
        /*0012*/ 	.short	0x0040
        /*0014*/ 	.byte	0x00, 0xf0, 0x21, 0x00


	//----- nvinfo : EIATTR_KPARAM_INFO
	.align		4
.L_2311:
        /*0018*/ 	.byte	0x04, 0x17
        /*001a*/ 	.short	(.L_2313 - .L_2312)
.L_2312:
        /*001c*/ 	.word	0x00000000
        /*0020*/ 	.short	0x0009
        /*0022*/ 	.short	0x003c
        /*0024*/ 	.byte	0x00, 0xf0, 0x05, 0x00


	//----- nvinfo : EIATTR_KPARAM_INFO
	.align		4
.L_2313:
        /*0028*/ 	.byte	0x04, 0x17
        /*002a*/ 	.short	(.L_2315 - .L_2314)
.L_2314:
        /*002c*/ 	.word	0x00000000
        /*0030*/ 	.short	0x0008
        /*0032*/ 	.short	0x0038
        /*0034*/ 	.byte	0x00, 0xf0, 0x11, 0x00


	//----- nvinfo : EIATTR_KPARAM_INFO
	.align		4
.L_2315:
        /*0038*/ 	.byte	0x04, 0x17
        /*003a*/ 	.short	(.L_2317 - .L_2316)
.L_2316:
        /*003c*/ 	.word	0x00000000
        /*0040*/ 	.short	0x0007
        /*0042*/ 	.short	0x0034
        /*0044*/ 	.byte	0x00, 0xf0, 0x11, 0x00


	//----- nvinfo : EIATTR_KPARAM_INFO
	.align		4
.L_2317:
        /*0048*/ 	.byte	0x04, 0x17
        /*004a*/ 	.short	(.L_2319 - .L_2318)
.L_2318:
        /*004c*/ 	.word	0x00000000
        /*0050*/ 	.short	0x0006
        /*0052*/ 	.short	0x0030
        /*0054*/ 	.byte	0x00, 0xf0, 0x11, 0x00


	//----- nvinfo : EIATTR_KPARAM_INFO
	.align		4
.L_2319:
        /*0058*/ 	.byte	0x04, 0x17
        /*005a*/ 	.short	(.L_2321 - .L_2320)
.L_2320:
        /*005c*/ 	.word	0x00000000
        /*0060*/ 	.short	0x0005
        /*0062*/ 	.short	0x0028
        /*0064*/ 	.byte	0x00, 0xf0, 0x21, 0x00


	//----- nvinfo : EIATTR_KPARAM_INFO
	.align		4
.L_2321:
        /*0068*/ 	.byte	0x04, 0x17
        /*006a*/ 	.short	(.L_2323 - .L_2322)
.L_2322:
        /*006c*/ 	.word	0x00000000
        /*0070*/ 	.short	0x0004
        /*0072*/ 	.short	0x0020
        /*0074*/ 	.byte	0x00, 0xf0, 0x21, 0x00


	//----- nvinfo : EIATTR_KPARAM_INFO
	.align		4
.L_2323:
        /*0078*/ 	.byte	0x04, 0x17
        /*007a*/ 	.short	(.L_2325 - .L_2324)
.L_2324:
        /*007c*/ 	.word	0x00000000
        /*0080*/ 	.short	0x0003
        /*0082*/ 	.short	0x0018
        /*0084*/ 	.byte	0x00, 0xf0, 0x11, 0x00


	//----- nvinfo : EIATTR_KPARAM_INFO
	.align		4
.L_2325:
        /*0088*/ 	.byte	0x04, 0x17
        /*008a*/ 	.short	(.L_2327 - .L_2326)
.L_2326:
        /*008c*/ 	.word	0x00000000
        /*0090*/ 	.short	0x0002
        /*0092*/ 	.short	0x0010
        /*0094*/ 	.byte	0x00, 0xf0, 0x21, 0x00


	//----- nvinfo : EIATTR_KPARAM_INFO
	.align		4
.L_2327:
        /*0098*/ 	.byte	0x04, 0x17
        /*009a*/ 	.short	(.L_2329 - .L_2328)
.L_2328:
        /*009c*/ 	.word	0x00000000
        /*00a0*/ 	.short	0x0001
        /*00a2*/ 	.short	0x0008
        /*00a4*/ 	.byte	0x00, 0xf0, 0x21, 0x00


	//----- nvinfo : EIATTR_KPARAM_INFO
	.align		4
.L_2329:
        /*00a8*/ 	.byte	0x04, 0x17
        /*00aa*/ 	.short	(.L_2331 - .L_2330)
.L_2330:
        /*00ac*/ 	.word	0x00000000
        /*00b0*/ 	.short	0x0000
        /*00b2*/ 	.short	0x0000
        /*00b4*/ 	.byte	0x00, 0xf0, 0x21, 0x00


	//----- nvinfo : EIATTR_SPARSE_MMA_MASK
	.align		4
.L_2331:
        /*00b8*/ 	.byte	0x03, 0x50
        /*00ba*/ 	.short	0x0000


	//----- nvinfo : EIATTR_MAXREG_COUNT
	.align		4
        /*00bc*/ 	.byte	0x03, 0x1b
        /*00be*/ 	.short	0x00ff


	//----- nvinfo : EIATTR_MERCURY_ISA_VERSION
	.align		4
        /*00c0*/ 	.byte	0x03, 0x5f
        /*00c2*/ 	.short	0x0101


	//----- nvinfo : EIATTR_COOP_GROUP_MASK_REGIDS
	.align		4
        /*00c4*/ 	.byte	0x04, 0x29
        /*00c6*/ 	.short	(.L_2333 - .L_2332)


	//   ....[0]....
.L_2332:
        /*00c8*/ 	.word	0xffffffff


	//   ....[1]....
        /*00cc*/ 	.word	0xffffffff


	//   ....[2]....
        /*00d0*/ 	.word	0xffffffff


	//   ....[3]....
        /*00d4*/ 	.word	0xffffffff


	//   ....[4]....
        /*00d8*/ 	.word	0xffffffff


	//   ....[5]....
        /*00dc*/ 	.word	0xffffffff


	//   ....[6]....
        /*00e0*/ 	.word	0xffffffff


	//   ....[7]....
        /*00e4*/ 	.word	0xffffffff


	//   ....[8]....
        /*00e8*/ 	.word	0xffffffff


	//   ....[9]....
        /*00ec*/ 	.word	0xffffffff


	//   ....[10]....
        /*00f0*/ 	.word	0xffffffff


	//   ....[11]....
        /*00f4*/ 	.word	0xffffffff


	//   ....[12]....
        /*00f8*/ 	.word	0xffffffff


	//   ....[13]....
        /*00fc*/ 	.word	0xffffffff


	//   ....[14]....
        /*0100*/ 	.word	0xffffffff


	//   ....[15]....
        /*0104*/ 	.word	0xffffffff


	//   ....[16]....
        /*0108*/ 	.word	0xffffffff


	//   ....[17]....
        /*010c*/ 	.word	0xffffffff


	//   ....[18]....
        /*0110*/ 	.word	0xffffffff


	//   ....[19]....
        /*0114*/ 	.word	0xffffffff


	//   ....[20]....
        /*0118*/ 	.word	0xffffffff


	//   ....[21]....
        /*011c*/ 	.word	0xffffffff


	//   ....[22]....
        /*0120*/ 	.word	0xffffffff


	//   ....[23]....
        /*0124*/ 	.word	0xffffffff


	//   ....[24]....
        /*0128*/ 	.word	0xffffffff


	//   ....[25]....
        /*012c*/ 	.word	0xffffffff


	//   ....[26]....
        /*0130*/ 	.word	0xffffffff


	//   ....[27]....
        /*0134*/ 	.word	0xffffffff


	//   ....[28]....
        /*0138*/ 	.word	0xffffffff


	//   ....[29]....
        /*013c*/ 	.word	0xffffffff


	//   ....[30]....
        /*0140*/ 	.word	0x05000002


	//   ....[31]....
        /*0144*/ 	.word	0x05000002


	//   ....[32]....
        /*0148*/ 	.word	0x05000002


	//   ....[33]....
        /*014c*/ 	.word	0x05000002


	//   ....[34]....
        /*0150*/ 	.word	0x05000002


	//   ....[35]....
        /*0154*/ 	.word	0x05000002


	//   ....[36]....
        /*0158*/ 	.word	0x05000002


	//   ....[37]....
        /*015c*/ 	.word	0x05000002


	//   ....[38]....
        /*0160*/ 	.word	0x05000002


	//   ....[39]....
        /*0164*/ 	.word	0x05000002


	//   ....[40]....
        /*0168*/ 	.word	0x05000002


	//   ....[41]....
        /*016c*/ 	.word	0x05000002


	//   ....[42]....
        /*0170*/ 	.word	0x05000002


	//   ....[43]....
        /*0174*/ 	.word	0x05000002


	//   ....[44]....
        /*0178*/ 	.word	0x05000002


	//   ....[45]....
        /*017c*/ 	.word	0x05000002


	//   ....[46]....
        /*0180*/ 	.word	0x05000002


	//   ....[47]....
        /*0184*/ 	.word	0x05000002


	//   ....[48]....
        /*0188*/ 	.word	0x05000002


	//   ....[49]....
        /*018c*/ 	.word	0x05000002


	//   ....[50]....
        /*0190*/ 	.word	0x05000002


	//   ....[51]....
        /*0194*/ 	.word	0x05000002


	//   ....[52]....
        /*0198*/ 	.word	0x05000002


	//   ....[53]....
        /*019c*/ 	.word	0x05000002


	//   ....[54]....
        /*01a0*/ 	.word	0x05000002


	//   ....[55]....
        /*01a4*/ 	.word	0x05000002


	//   ....[56]....
        /*01a8*/ 	.word	0x05000002


	//   ....[57]....
        /*01ac*/ 	.word	0x05000002


	//   ....[58]....
        /*01b0*/ 	.word	0x05000002


	//   ....[59]....
        /*01b4*/ 	.word	0x05000002


	//----- nvinfo : EIATTR_COOP_GROUP_INSTR_OFFSETS
	.align		4
.L_2333:
        /*01b8*/ 	.byte	0x04, 0x28
        /*01ba*/ 	.short	(.L_2335 - .L_2334)


	//   ....[0]....
.L_2334:
        /*01bc*/ 	.word	0x00001010


	//   ....[1]....
        /*01c0*/ 	.word	0x00001030


	//   ....[2]....
        /*01c4*/ 	.word	0x00001040


	//   ....[3]....
        /*01c8*/ 	.word	0x000010d0


	//   ....[4]....
        /*01cc*/ 	.word	0x000010f0


	//   ....[5]....
        /*01d0*/ 	.word	0x00001100


	//   ....[6]....
        /*01d4*/ 	.word	0x00001180


	//   ....[7]....
        /*01d8*/ 	.word	0x000011a0


	//   ....[8]....
        /*01dc*/ 	.word	0x000011b0


	//   ....[9]....
        /*01e0*/ 	.word	0x00001230


	//   ....[10]....
        /*01e4*/ 	.word	0x00001240


	//   ....[11]....
        /*01e8*/ 	.word	0x00001250


	//   ....[12]....
        /*01ec*/ 	.word	0x000012d0


	//   ....[13]....
        /*01f0*/ 	.word	0x000012e0


	//   ....[14]....
        /*01f4*/ 	.word	0x000012f0


	//   ....[15]....
        /*01f8*/ 	.word	0x00001bb0


	//   ....[16]....
        /*01fc*/ 	.word	0x00001bd0


	//   ....[17]....
        /*0200*/ 	.word	0x00001be0


	//   ....[18]....
        /*0204*/ 	.word	0x00001c70


	//   ....[19]....
        /*0208*/ 	.word	0x00001c90


	//   ....[20]....
        /*020c*/ 	.word	0x00001ca0


	//   ....[21]....
        /*0210*/ 	.word	0x00001d20


	//   ....[22]....
        /*0214*/ 	.word	0x00001d40


	//   ....[23]....
        /*0218*/ 	.word	0x00001d50


	//   ....[24]....
        /*021c*/ 	.word	0x00001dd0


	//   ....[25]....
        /*0220*/ 	.word	0x00001de0


	//   ....[26]....
        /*0224*/ 	.word	0x00001df0


	//   ....[27]....
        /*0228*/ 	.word	0x00001e70


	//   ....[28]....
        /*022c*/ 	.word	0x00001e80


	//   ....[29]....
        /*0230*/ 	.word	0x00001e90


	//   ....[30]....
        /*0234*/ 	.word	0x000027e0


	//   ....[31]....
        /*0238*/ 	.word	0x00002890


	//   ....[32]....
        /*023c*/ 	.word	0x000028f0


	//   ....[33]....
        /*0240*/ 	.word	0x000029c0


	//   ....[34]....
        /*0244*/ 	.word	0x00002a30


	//   ....[35]....
        /*0248*/ 	.word	0x00002aa0


	//   ....[36]....
        /*024c*/ 	.word	0x00002b70


	//   ....[37]....
        /*0250*/ 	.word	0x00002bd0


	//   ....[38]....
        /*0254*/ 	.word	0x00002c30


	//   ....[39]....
        /*0258*/ 	.word	0x00002d10


	//   ....[40]....
        /*025c*/ 	.word	0x00002d80


	//   ....[41]....
        /*0260*/ 	.word	0x00002df0


	//   ....[42]....
        /*0264*/ 	.word	0x00002eb0


	//   ....[43]....
        /*0268*/ 	.word	0x00002f10


	//   ....[44]....
        /*026c*/ 	.word	0x00002f70


	//   ....[45]....
        /*0270*/ 	.word	0x00003010


	//   ....[46]....
        /*0274*/ 	.word	0x000030c0


	//   ....[47]....
        /*0278*/ 	.word	0x00003120


	//   ....[48]....
        /*027c*/ 	.word	0x000031f0


	//   ....[49]....
        /*0280*/ 	.word	0x00003260


	//   ....[50]....
        /*0284*/ 	.word	0x000032d0


	//   ....[51]....
        /*0288*/ 	.word	0x000033a0


	//   ....[52]....
        /*028c*/ 	.word	0x00003400


	//   ....[53]....
        /*0290*/ 	.word	0x00003460


	//   ....[54]....
        /*0294*/ 	.word	0x00003540


	//   ....[55]....
        /*0298*/ 	.word	0x000035b0


	//   ....[56]....
        /*029c*/ 	.word	0x00003620


	//   ....[57]....
        /*02a0*/ 	.word	0x000036f0


	//   ....[58]....
        /*02a4*/ 	.word	0x00003750


	//   ....[59]....
        /*02a8*/ 	.word	0x000037b0


	//----- nvinfo : EIATTR_EXIT_INSTR_OFFSETS
	.align		4
.L_2335:
        /*02ac*/ 	.byte	0x04, 0x1c
        /*02ae*/ 	.short	(.L_2337 - .L_2336)


	//   ....[0]....
.L_2336:
        /*02b0*/ 	.word	0x00000080


	//   ....[1]....
        /*02b4*/ 	.word	0x000023d0


	//   ....[2]....
        /*02b8*/ 	.word	0x000023f0


	//   ....[3]....
        /*02bc*/ 	.word	0x00002600


	//   ....[4]....
        /*02c0*/ 	.word	0x00002770


	//----- nvinfo : EIATTR_MAX_THREADS
	.align		4
.L_2337:
        /*02c4*/ 	.byte	0x04, 0x05
        /*02c6*/ 	.short	(.L_2339 - .L_2338)
.L_2338:
        /*02c8*/ 	.word	0x00000080
        /*02cc*/ 	.word	0x00000001
        /*02d0*/ 	.word	0x00000001


	//----- nvinfo : EIATTR_CRS_STACK_SIZE
	.align		4
.L_2339:
        /*02d4*/ 	.byte	0x04, 0x1e
        /*02d6*/ 	.short	(.L_2341 - .L_2340)
.L_2340:
        /*02d8*/ 	.word	0x00000000


	//----- nvinfo : EIATTR_CBANK_PARAM_SIZE
	.align		4
.L_2341:
        /*02dc*/ 	.byte	0x03, 0x19
        /*02de*/ 	.short	0x0048


	//----- nvinfo : EIATTR_PARAM_CBANK
	.align		4
        /*02e0*/ 	.byte	0x04, 0x0a
        /*02e2*/ 	.short	(.L_2343 - .L_2342)
	.align		4
.L_2342:
        /*02e4*/ 	.word	index@(.nv.constant0._ZN4vllm3moe10topkGatingILi14ELi448ELi4ELi4ELi32Ej13__nv_bfloat16LNS0_11ScoringFuncE1EEEvPKT5_PKbPfiPT4_PiiiibPKf)
        /*02e8*/ 	.short	0x0210
        /*02ea*/ 	.short	0x0048


	//----- nvinfo : EIATTR_SW_WAR
	.align		4
.L_2343:
        /*02ec*/ 	.byte	0x04, 0x36
        /*02ee*/ 	.short	(.L_2345 - .L_2344)
.L_2344:
        /*02f0*/ 	.word	0x00000008
.L_2345:


//--------------------- .nv.info._ZN4vllm3moe10topkGatingILi12ELi384ELi4ELi4ELi32Ej13__nv_bfloat16LNS0_11ScoringFuncE1EEEvPKT5_PKbPfiPT4_PiiiibPKf --------------------------
	.section	.nv.info._ZN4vllm3moe10topkGatingILi12ELi384ELi4ELi4ELi32Ej13__nv_bfloat16LNS0_11ScoringFuncE1EEEvPKT5_PKbPfiPT4_PiiiibPKf,"",@"SHT_CUDA_INFO"
	.sectionflags	@""
	.align	4


	//----- nvinfo : EIATTR_CUDA_API_VERSION
	.align		4
        /*0000*/ 	.byte	0x04, 0x37
        /*0002*/ 	.short	(.L_2347 - .L_2346)
.L_2346:
        /*0004*/ 	.word	0x00000082


	//----- nvinfo : EIATTR_KPARAM_INFO
	.align		4
.L_2347:
        /*0008*/ 	.byte	0x04, 0x17
        /*000a*/ 	.short	(.L_2349 - .L_2348)
.L_2348:
        /*000c*/ 	.word	0x00000000
        /*0010*/ 	.short	0x000a
        /*0012*/ 	.short	0x0040
        /*0014*/ 	.byte	0x00, 0xf0, 0x21, 0x00


	//----- nvinfo : EIATTR_KPARAM_INFO
	.align		4
.L_2349:
        /*0018*/ 	.byte	0x04, 0x17
        /*001a*/ 	.short	(.L_2351 - .L_2350)
.L_2350:
        /*001c*/ 	.word	0x00000000
        /*0020*/ 	.short	0x0009
        /*0022*/ 	.short	0x003c
        /*0024*/ 	.byte	0x00, 0xf0, 0x05, 0x00


	//----- nvinfo : EIATTR_KPARAM_INFO
	.align		4
.L_2351:
        /*0028*/ 	.byte	0x04, 0x17
        /*002a*/ 	.short	(.L_2353 - .L_2352)
.L_2352:
        /*002c*/ 	.word	0x00000000
        /*0030*/ 	.short	0x0008
        /*0032*/ 	.short	0x0038
        /*0034*/ 	.byte	0x00, 0xf0, 0x11, 0x00


	//----- nvinfo : EIATTR_KPARAM_INFO
	.align		4
.L_2353:
        /*0038*/ 	.byte	0x04, 0x17
        /*003a*/ 	.short	(.L_2355 - .L_2354)
.L_2354:
        /*003c*/ 	.word	0x00000000
        /*0040*/ 	.short	0x0007
        /*0042*/ 	.short	0x0034
        /*0044*/ 	.byte	0x00, 0xf0, 0x11, 0x00


	//----- nvinfo : EIATTR_KPARAM_INFO
	.align		4
.L_2355:
        /*0048*/ 	.byte	0x04, 0x17
        /*004a*/ 	.short	(.L_2357 - .L_2356)
.L_2356:
        /*004c*/ 	.word	0x00000000
        /*0050*/ 	.short	0x0006
        /*0052*/ 	.short	0x0030
        /*0054*/ 	.byte	0x00, 0xf0, 0x11, 0x00


	//----- nvinfo : EIATTR_KPARAM_INFO
	.align		4
.L_2357:
        /*0058*/ 	.byte	0x04, 0x17
        /*005a*/ 	.short	(.L_2359 - .L_2358)
.L_2358:
        /*005c*/ 	.word	0x00000000
        /*0060*/ 	.short	0x0005
        /*0062*/ 	.short	0x0028
        /*0064*/ 	.byte	0x00, 0xf0, 0x21, 0x00


	//----- nvinfo : EIATTR_KPARAM_INFO
	.align		4
.L_2359:
        /*0068*/ 	.byte	0x04, 0x17
        /*006a*/ 	.short	(.L_2361 - .L_2360)
.L_2360:
        /*006c*/ 	.word	0x00000000
        /*0070*/ 	.short	0x0004
        /*0072*/ 	.short	0x0020
        /*0074*/ 	.byte	0x00, 0xf0, 0x21, 0x00


	//----- nvinfo : EIATTR_KPARAM_INFO
	.align		4
.L_2361:
        /*0078*/ 	.byte	0x04, 0x17
        /*007a*/ 	.short	(.L_2363 - .L_2362)
.L_2362:
        /*007c*/ 	.word	0x00000000
        /*0080*/ 	.short	0x0003
        /*0082*/ 	.short	0x0018
        /*0084*/ 	.byte	0x00, 0xf0, 0x11, 0x00


	//----- nvinfo : EIATTR_KPARAM_INFO
	.align		4
.L_2363:
        /*0088*/ 	.byte	0x04, 0x17
        /*008a*/ 	.short	(.L_2365 - .L_2364)
.L_2364:
        /*008c*/ 	.word	0x00000000
        /*0090*/ 	.short	0x0002
        /*0092*/ 	.short	0x0010
        /*0094*/ 	.byte	0x00, 0xf0, 0x21, 0x00


	//----- nvinfo : EIATTR_KPARAM_INFO
	.align		4
.L_2365:
        /*0098*/ 	.byte	0x04, 0x17
        /*009a*/ 	.short	(.L_2367 - .L_2366)
.L_2366:
        /*009c*/ 	.word	0x00000000
        /*00a0*/ 	.short	0x0001
        /*00a2*/ 	.short	0x0008
        /*00a4*/ 	.byte	0x00, 0xf0, 0x21, 0x00


	//----- nvinfo : EIATTR_KPARAM_INFO
	.align		4
.L_2367:
        /*00a8*/ 	.byte	0x04, 0x17
        /*00aa*/ 	.short	(.L_2369 - .L_2368)
.L_2368:
        /*00ac*/ 	.word	0x00000000
        /*00b0*/ 	.short	0x0000
        /*00b2*/ 	.short	0x0000
        /*00b4*/ 	.byte	0x00, 0xf0, 0x21, 0x00


	//----- nvinfo : EIATTR_SPARSE_MMA_MASK
	.align		4
.L_2369:
        /*00b8*/ 	.byte	0x03, 0x50
        /*00ba*/ 	.short	0x0000


	//----- nvinfo : EIATTR_MAXREG_COUNT
	.align		4
        /*00bc*/ 	.byte	0x03, 0x1b
        /*00be*/ 	.short	0x00ff


	//----- nvinfo : EIATTR_MERCURY_ISA_VERSION
	.align		4
        /*00c0*/ 	.byte	0x03, 0x5f
        /*00c2*/ 	.short	0x0101


	//----- nvinfo : EIATTR_COOP_GROUP_MASK_REGIDS
	.align		4
        /*00c4*/ 	.byte	0x04, 0x29
        /*00c6*/ 	.short	(.L_2371 - .L_2370)


	//   ....[0]....
.L_2370:
        /*00c8*/ 	.word	0xffffffff


	//   ....[1]....
        /*00cc*/ 	.word	0xffffffff


	//   ....[2]....
        /*00d0*/ 	.word	0xffffffff


	//   ....[3]....
        /*00d4*/ 	.word	0xffffffff


	//   ....[4]....
        /*00d8*/ 	.word	0xffffffff


	//   ....[5]....
        /*00dc*/ 	.word	0xffffffff


	//   ....[6]....
        /*00e0*/ 	.word	0xffffffff


	//   ....[7]....
        /*00e4*/ 	.word	0xffffffff


	//   ....[8]....
        /*00e8*/ 	.word	0xffffffff


	//   ....[9]....
        /*00ec*/ 	.word	0xffffffff


	//   ....[10]....
        /*00f0*/ 	.word	0xffffffff


	//   ....[11]....
        /*00f4*/ 	.word	0xffffffff


	//   ....[12]....
        /*00f8*/ 	.word	0xffffffff


	//   ....[13]....
        /*00fc*/ 	.word	0xffffffff


	//   ....[14]....
        /*0100*/ 	.word	0xffffffff


	//   ....[15]....
        /*0104*/ 	.word	0xffffffff


	//   ....[16]....
        /*0108*/ 	.word	0xffffffff


	//   ....[17]....
        /*010c*/ 	.word	0xffffffff


	//   ....[18]....
        /*0110*/ 	.word	0xffffffff


	//   ....[19]....
        /*0114*/ 	.word	0xffffffff


	//   ....[20]....
        /*0118*/ 	.word	0xffffffff


	//   ....[21]....
        /*011c*/ 	.word	0xffffffff


	//   ....[22]....
        /*0120*/ 	.word	0xffffffff


	//   ....[23]....
        /*0124*/ 	.word	0xffffffff


	//   ....[24]....
        /*0128*/ 	.word	0xffffffff


	//   ....[25]....
        /*012c*/ 	.word	0xffffffff


	//   ....[26]....
        /*0130*/ 	.word	0xffffffff


	//   ....[27]....
        /*0134*/ 	.word	0xffffffff


	//   ....[28]....
        /*0138*/ 	.word	0xffffffff


	//   ....[29]....
        /*013c*/ 	.word	0xffffffff


	//   ....[30]....
        /*0140*/ 	.word	0x05000014


	//   ....[31]....
        /*0144*/ 	.word	0x05000014


	//   ....[32]....
        /*0148*/ 	.word	0x05000014


	//   ....[33]....
        /*014c*/ 	.word	0x05000014


	//   ....[34]....
        /*0150*/ 	.word	0x05000014


	//   ....[35]....
        /*0154*/ 	.word	0x05000014


	//   ....[36]....
        /*0158*/ 	.word	0x05000014


	//   ....[37]....
        /*015c*/ 	.word	0x05000014


	//   ....[38]....
        /*0160*/ 	.word	0x05000014


	//   ....[39]....
        /*0164*/ 	.word	0x05000014


	//   ....[40]....
        /*0168*/ 	.word	0x05000014


	//   ....[41]....
        /*016c*/ 	.word	0x05000014


	//   ....[42]....
        /*0170*/ 	.word	0x05000014


	//   ....[43]....
        /*0174*/ 	.word	0x05000014


	//   ....[44]....
        /*0178*/ 	.word	0x05000014


	//   ....[45]....
        /*017c*/ 	.word	0x05000014


	//   ....[46]....
        /*0180*/ 	.word	0x05000014


	//   ....[47]....
        /*0184*/ 	.word	0x05000014


	//   ....[48]....
        /*0188*/ 	.word	0x05000014


	//   ....[49]....
        /*018c*/ 	.word	0x05000014


	//   ....[50]....
        /*0190*/ 	.word	0x05000014


	//   ....[51]....
        /*0194*/ 	.word	0x05000014


	//   ....[52]....
        /*0198*/ 	.word	0x05000014


	//   ....[53]....
        /*019c*/ 	.word	0x05000014


	//   ....[54]....
        /*01a0*/ 	.word	0x05000014


	//   ....[55]....
        /*01a4*/ 	.word	0x05000014


	//   ....[56]....
        /*01a8*/ 	.word	0x05000014


	//   ....[57]....
        /*01ac*/ 	.word	0x05000014


	//   ....[58]....
        /*01b0*/ 	.word	0x05000014


	//   ....[59]....
        /*01b4*/ 	.word	0x05000014


	//----- nvinfo : EIATTR_COOP_GROUP_INSTR_OFFSETS
	.align		4
.L_2371:
        /*01b8*/ 	.byte	0x04, 0x28
        /*01ba*/ 	.short	(.L_2373 - .L_2372)


	//   ....[0]....
.L_2372:
        /*01bc*/ 	.word	0x00000e40


	//   ....[1]....
        /*01c0*/ 	.word	0x00000e60


	//   ....[2]....
        /*01c4*/ 	.word	0x00000e70


	//   ....[3]....
        /*01c8*/ 	.word	0x00000f00


	//   ....[4]....
        /*01cc*/ 	.word	0x00000f20


	//   ....[5]....
        /*01d0*/ 	.word	0x00000f30


	//   ....[6]....
        /*01d4*/ 	.word	0x00000fb0


	//   ....[7]....
        /*01d8*/ 	.word	0x00000fd0


	//   ....[8]....
        /*01dc*/ 	.word	0x00000fe0


	//   ....[9]....
        /*01e0*/ 	.word	0x00001060


	//   ....[10]....
        /*01e4*/ 	.word	0x00001070


	//   ....[11]....
        /*01e8*/ 	.word	0x00001080


	//   ....[12]....
        /*01ec*/ 	.word	0x00001100


	//   ....[13]....
        /*01f0*/ 	.word	0x00001110


	//   ....[14]....
        /*01f4*/ 	.word	0x00001120


	//   ....[15]....
        /*01f8*/ 	.word	0x00001920


	//   ....[16]....
        /*01fc*/ 	.word	0x00001940


	//   ....[17]....
        /*0200*/ 	.word	0x00001950


	//   ....[18]....
        /*0204*/ 	.word	0x000019e0


	//   ....[19]....
        /*0208*/ 	.word	0x00001a00


	//   ....[20]....
        /*020c*/ 	.word	0x00001a10


	//   ....[21]....
        /*0210*/ 	.word	0x00001a90


	//   ....[22]....
        /*0214*/ 	.word	0x00001ab0


	//   ....[23]....
        /*0218*/ 	.word	0x00001ac0


	//   ....[24]....
        /*021c*/ 	.word	0x00001b40


	//   ....[25]....
        /*0220*/ 	.word	0x00001b50


	//   ....[26]....
        /*0224*/ 	.word	0x00001b60


	//   ....[27]....
        /*0228*/ 	.word	0x00001be0


	//   ....[28]....
        /*022c*/ 	.word	0x00001bf0


	//   ....[29]....
        /*0230*/ 	.word	0x00001c00


	//   ....[30]....
        /*0234*/ 	.word	0x00002510


	//   ....[31]....
        /*0238*/ 	.word	0x000025b0


	//   ....[32]....
        /*023c*/ 	.word	0x00002610


	//   ....[33]....
        /*0240*/ 	.word	0x000026c0


	//   ....[34]....
        /*0244*/ 	.word	0x00002710


	//   ....[35]....
        /*0248*/ 	.word	0x00002780


	//   ....[36]....
        /*024c*/ 	.word	0x00002840


	//   ....[37]....
        /*0250*/ 	.word	0x00002890


	//   ....[38]....
        /*0254*/ 	.word	0x000028e0


	//   ....[39]....
        /*0258*/ 	.word	0x000029a0


	//   ....[40]....
        /*025c*/ 	.word	0x000029f0


	//   ....[41]....
        /*0260*/ 	.word	0x00002a60


	//   ....[42]....
        /*0264*/ 	.word	0x00002b10


	//   ....[43]....
        /*0268*/ 	.word	0x00002b60


	//   ....[44]....
        /*026c*/ 	.word	0x00002bb0


	//   ....[45]....
        /*0270*/ 	.word	0x00002c40


	//   ....[46]....
        /*0274*/ 	.word	0x00002ce0


	//   ....[47]....
        /*0278*/ 	.word	0x00002d40


	//   ....[48]....
        /*027c*/ 	.word	0x00002df0


	//   ....[49]....
        /*0280*/ 	.word	0x00002e40


	//   ....[50]....
        /*0284*/ 	.word	0x00002eb0


	//   ....[51]....
        /*0288*/ 	.word	0x00002f70


	//   ....[52]....
        /*028c*/ 	.word	0x00002fc0


	//   ....[53]....
        /*0290*/ 	.word	0x00003010


	//   ....[54]....
        /*0294*/ 	.word	0x000030d0


	//   ....[55]....
        /*0298*/ 	.word	0x00003120


	//   ....[56]....
        /*029c*/ 	.word	0x00003190


	//   ....[57]....
        /*02a0*/ 	.word	0x00003240


	//   ....[58]....
        /*02a4*/ 	.word	0x00003290


	//   ....[59]....
        /*02a8*/ 	.word	0x000032e0


	//----- nvinfo : EIATTR_EXIT_INSTR_OFFSETS
	.align		4
.L_2373:
        /*02ac*/ 	.byte	0x04, 0x1c
        /*02ae*/ 	.short	(.L_2375 - .L_2374)


	//   ....[0]....
.L_2374:
        /*02b0*/ 	.word	0x00000080


	//   ....[1]....
        /*02b4*/ 	.word	0x00002100


	//   ....[2]....
        /*02b8*/ 	.word	0x00002120


	//   ....[3]....
        /*02bc*/ 	.word	0x00002330


	//   ....[4]....
        /*02c0*/ 	.word	0x000024a0


	//----- nvinfo : EIATTR_MAX_THREADS
	.align		4
.L_2375:
        /*02c4*/ 	.byte	0x04, 0x05
        /*02c6*/ 	.short	(.L_2377 - .L_2376)
.L_2376:
        /*02c8*/ 	.word	0x00000080
        /*02cc*/ 	.word	0x00000001
        /*02d0*/ 	.word	0x00000001


	//----- nvinfo : EIATTR_CRS_STACK_SIZE
	.align		4
.L_2377:
        /*02d4*/ 	.byte	0x04, 0x1e
        /*02d6*/ 	.short	(.L_2379 - .L_2378)
.L_2378:
        /*02d8*/ 	.word	0x00000000


	//----- nvinfo : EIATTR_CBANK_PARAM_SIZE
	.align		4
.L_2379:
        /*02dc*/ 	.byte	0x03, 0x19
        /*02de*/ 	.short	0x0048


	//----- nvinfo : EIATTR_PARAM_CBANK
	.align		4
        /*02e0*/ 	.byte	0x04, 0x0a
        /*02e2*/ 	.short	(.L_2381 - .L_2380)
	.align		4
.L_2380:
        /*02e4*/ 	.word	index@(.nv.constant0._ZN4vllm3moe10topkGatingILi12ELi384ELi4ELi4ELi32Ej13__nv_bfloat16LNS0_11ScoringFuncE1EEEvPKT5_PKbPfiPT4_PiiiibPKf)
        /*02e8*/ 	.short	0x0210
        /*02ea*/ 	.short	0x0048


	//----- nvinfo : EIATTR_SW_WAR
	.align		4
.L_2381:
        /*02ec*/ 	.byte	0x04, 0x36
        /*02ee*/ 	.short	(.L_2383 - .L_2382)
.L_2382:
        /*02f0*/ 	.word	0x00000008
.L_2383:


//--------------------- .nv.info._ZN4vllm3moe10topkGatingILi10ELi320ELi4ELi4ELi32Ej13__nv_bfloat16LNS0_11ScoringFuncE1EEEvPKT5_PKbPfiPT4_PiiiibPKf --------------------------
	.section	.nv.info._ZN4vllm3moe10topkGatingILi10ELi320ELi4ELi4ELi32Ej13__nv_bfloat16LNS0_11ScoringFuncE1EEEvPKT5_PKbPfiPT4_PiiiibPKf,"",@"SHT_CUDA_INFO"
	.sectionflags	@""
	.align	4


	//----- nvinfo : EIATTR_CUDA_API_VERSION
	.align		4
        /*0000*/ 	.byte	0x04, 0x37
        /*0002*/ 	.short	(.L_2385 - .L_2384)
.L_2384:
        /*0004*/ 	.word	0x00000082


	//----- nvinfo : EIATTR_KPARAM_INFO
	.align		4
.L_2385:
        /*0008*/ 	.byte	0x04, 0x17
        /*000a*/ 	.short	(.L_2387 - .L_2386)
.L_2386:
        /*000c*/ 	.word	0x00000000
        /*0010*/ 	.short	0x000a
        /*0012*/ 	.short	0x0040
        /*0014*/ 	.byte	0x00, 0xf0, 0x21, 0x00


	//----- nvinfo : EIATTR_KPARAM_INFO
	.align		4
.L_2387:
        /*0018*/ 	.byte	0x04, 0x17
        /*001a*/ 	.short	(.L_2389 - .L_2388)
.L_2388:
        /*001c*/ 	.word	0x00000000
        /*0020*/ 	.short	0x0009
        /*0022*/ 	.short	0x003c
        /*0024*/ 	.byte	0x00, 0xf0, 0x05, 0x00


	//----- nvinfo : EIATTR_KPARAM_INFO
	.align		4
.L_2389:
        /*0028*/ 	.byte	0x04, 0x17
        /*002a*/ 	.short	(.L_2391 - .L_2390)
.L_2390:
        /*002c*/ 	.word	0x00000000
        /*0030*/ 	.short	0x0008
        /*0032*/ 	.short	0x0038
        /*0034*/ 	.byte	0x00, 0xf0, 0x11, 0x00


	//----- nvinfo : EIATTR_KPARAM_INFO
	.align		4
.L_2391:
        /*0038*/ 	.byte	0x04, 0x17
        /*003a*/ 	.short	(.L_2393 - .L_2392)
.L_2392:
        /*003c*/ 	.word	0x00000000
        /*0040*/ 	.short	0x0007
        /*0042*/ 	.short	0x0034
        /*0044*/ 	.byte	0x00, 0xf0, 0x11, 0x00


	//----- nvinfo : EIATTR_KPARAM_INFO
	.align		4
.L_2393:
        /*0048*/ 	.byte	0x04, 0x17
        /*004a*/ 	.short	(.L_2395 - .L_2394)
.L_2394:
        /*004c*/ 	.word	0x00000000
        /*0050*/ 	.short	0x0006
        /*0052*/ 	.short	0x0030
        /*0054*/ 	.byte	0x00, 0xf0, 0x11, 0x00


	//----- nvinfo : EIATTR_KPARAM_INFO
	.align		4
.L_2395:
        /*0058*/ 	.byte	0x04, 0x17
        /*005a*/ 	.short	(.L_2397 - .L_2396)
.L_2396:
        /*005c*/ 	.word	0x00000000
        /*0060*/ 	.short	0x0005
        /*0062*/ 	.short	0x0028
        /*0064*/ 	.byte	0x00, 0xf0, 0x21, 0x00


	//----- nvinfo : EIATTR_KPARAM_INFO
	.align		4
.L_2397:
        /*0068*/ 	.byte	0x04, 0x17
        /*006a*/ 	.short	(.L_2399 - .L_2398)
.L_2398:
        /*006c*/ 	.word	0x00000000
        /*0070*/ 	.short	0x0004
        /*0072*/ 	.short	0x0020
        /*0074*/ 	.byte	0x00, 0xf0, 0x21, 0x00


	//----- nvinfo : EIATTR_KPARAM_INFO
	.align		4
.L_2399:
        /*0078*/ 	.byte	0x04, 0x17
        /*007a*/ 	.short	(.L_2401 - .L_2400)
.L_2400:
        /*007c*/ 	.word	0x00000000
        /*0080*/ 	.short	0x0003
        /*0082*/ 	.short	0x0018
        /*0084*/ 	.byte	0x00, 0xf0, 0x11, 0x00


	//----- nvinfo : EIATTR_KPARAM_INFO
	.align		4
.L_2401:
        /*0088*/ 	.byte	0x04, 0x17
        /*008a*/ 	.short	(.L_2403 - .L_2402)
.L_2402:
        /*008c*/ 	.word	0x00000000
        /*0090*/ 	.short	0x0002
        /*0092*/ 	.short	0x0010
        /*0094*/ 	.byte	0x00, 0xf0, 0x21, 0x00


	//----- nvinfo : EIATTR_KPARAM_INFO
	.align		4
.L_2403:
        /*0098*/ 	.byte	0x04, 0x17
        /*009a*/ 	.short	(.L_2405 - .L_2404)
.L_2404:
        /*009c*/ 	.word	0x00000000
        /*00a0*/ 	.short	0x0001
        /*00a2*/ 	.short	0x0008
        /*00a4*/ 	.byte	0x00, 0xf0, 0x21, 0x00


	//----- nvinfo : EIATTR_KPARAM_INFO
	.align		4
.L_2405:
        /*00a8*/ 	.byte	0x04, 0x17
        /*00aa*/ 	.short	(.L_2407 - .L_2406)
.L_2406:
        /*00ac*/ 	.word	0x00000000
        /*00b0*/ 	.short	0x0000
        /*00b2*/ 	.short	0x0000
        /*00b4*/ 	.byte	0x00, 0xf0, 0x21, 0x00


	//----- nvinfo : EIATTR_SPARSE_MMA_MASK
	.align		4
.L_2407:
        /*00b8*/ 	.byte	0x03, 0x50
        /*00ba*/ 	.short	0x0000


	//----- nvinfo : EIATTR_MAXREG_COUNT
	.align		4
        /*00bc*/ 	.byte	0x03, 0x1b
        /*00be*/ 	.short	0x00ff


	//----- nvinfo : EIATTR_MERCURY_ISA_VERSION
	.align		4
        /*00c0*/ 	.byte	0x03, 0x5f
        /*00c2*/ 	.short	0x0101


	//----- nvinfo : EIATTR_COOP_GROUP_MASK_REGIDS
	.align		4
        /*00c4*/ 	.byte	0x04, 0x29
        /*00c6*/ 	.short	(.L_2409 - .L_2408)


	//   ....[0]....
.L_2408:
        /*00c8*/ 	.word	0xffffffff


	//   ....[1]....
        /*00cc*/ 	.word	0xffffffff


	//   ....[2]....
        /*00d0*/ 	.word	0xffffffff


	//   ....[3]....
        /*00d4*/ 	.word	0xffffffff


	//   ....[4]....
        /*00d8*/ 	.word	0xffffffff


	//   ....[5]....
        /*00dc*/ 	.word	0xffffffff


	//   ....[6]....
        /*00e0*/ 	.word	0xffffffff


	//   ....[7]....
        /*00e4*/ 	.word	0xffffffff


	//   ....[8]....
        /*00e8*/ 	.word	0xffffffff


	//   ....[9]....
        /*00ec*/ 	.word	0xffffffff


	//   ....[10]....
        /*00f0*/ 	.word	0xffffffff


	//   ....[11]....
        /*00f4*/ 	.word	0xffffffff


	//   ....[12]....
        /*00f8*/ 	.word	0xffffffff


	//   ....[13]....
        /*00fc*/ 	.word	0xffffffff


	//   ....[14]....
        /*0100*/ 	.word	0xffffffff


	//   ....[15]....
        /*0104*/ 	.word	0xffffffff


	//   ....[16]....
        /*0108*/ 	.word	0xffffffff


	//   ....[17]....
        /*010c*/ 	.word	0xffffffff


	//   ....[18]....
        /*0110*/ 	.word	0xffffffff


	//   ....[19]....
        /*0114*/ 	.word	0xffffffff


	//   ....[20]....
        /*0118*/ 	.word	0xffffffff


	//   ....[21]....
        /*011c*/ 	.word	0xffffffff


	//   ....[22]....
        /*0120*/ 	.word	0xffffffff


	//   ....[23]....
        /*0124*/ 	.word	0xffffffff


	//   ....[24]....
        /*0128*/ 	.word	0xffffffff


	//   ....[25]....
        /*012c*/ 	.word	0xffffffff


	//   ....[26]....
        /*0130*/ 	.word	0xffffffff


	//   ....[27]....
        /*0134*/ 	.word	0xffffffff


	//   ....[28]....
        /*0138*/ 	.word	0xffffffff


	//   ....[29]....
        /*013c*/ 	.word	0xffffffff


	//   ....[30]....
        /*0140*/ 	.word	0x05000002


	//   ....[31]....
        /*0144*/ 	.word	0x05000002


	//   ....[32]....
        /*0148*/ 	.word	0x05000002


	//   ....[33]....
        /*014c*/ 	.word	0x05000002


	//   ....[34]....
        /*0150*/ 	.word	0x05000002


	//   ....[35]....
        /*0154*/ 	.word	0x05000002


	//   ....[36]....
        /*0158*/ 	.word	0x05000002


	//   ....[37]....
        /*015c*/ 	.word	0x05000002


	//   ....[38]....
        /*0160*/ 	.word	0x05000002


	//   ....[39]....
        /*0164*/ 	.word	0x05000002


	//   ....[40]....
        /*0168*/ 	.word	0x05000002


	//   ....[41]....
        /*016c*/ 	.word	0x05000002


	//   ....[42]....
        /*0170*/ 	.word	0x05000002


	//   ....[43]....
        /*0174*/ 	.word	0x05000002


	//   ....[44]....
        /*0178*/ 	.word	0x05000002


	//   ....[45]....
        /*017c*/ 	.word	0x05000002


	//   ....[46]....
        /*0180*/ 	.word	0x05000002


	//   ....[47]....
        /*0184*/ 	.word	0x05000002


	//   ....[48]....
        /*0188*/ 	.word	0x05000002


	//   ....[49]....
        /*018c*/ 	.word	0x05000002


	//   ....[50]....
        /*0190*/ 	.word	0x05000002


	//   ....[51]....
        /*0194*/ 	.word	0x05000002


	//   ....[52]....
        /*0198*/ 	.word	0x05000002


	//   ....[53]....
        /*019c*/ 	.word	0x05000002


	//   ....[54]....
        /*01a0*/ 	.word	0x05000002


	//   ....[55]....
        /*01a4*/ 	.word	0x05000002


	//   ....[56]....
        /*01a8*/ 	.word	0x05000002


	//   ....[57]....
        /*01ac*/ 	.word	0x05000002


	//   ....[58]....
        /*01b0*/ 	.word	0x05000002


	//   ....[59]....
        /*01b4*/ 	.word	0x05000002


	//----- nvinfo : EIATTR_COOP_GROUP_INSTR_OFFSETS
	.align		4
.L_2409:
        /*01b8*/ 	.byte	0x04, 0x28
        /*01ba*/ 	.short	(.L_2411 - .L_2410)


	//   ....[0]....
.L_2410:
        /*01bc*/ 	.word	0x00000c50


	//   ....[1]....
        /*01c0*/ 	.word	0x00000c70


	//   ....[2]....
        /*01c4*/ 	.word	0x00000c80


	//   ....[3]....
        /*01c8*/ 	.word	0x00000d10


	//   ....[4]....
        /*01cc*/ 	.word	0x00000d30


	//   ....[5]....
        /*01d0*/ 	.word	0x00000d40


	//   ....[6]....
        /*01d4*/ 	.word	0x00000dc0


	//   ....[7]....
        /*01d8*/ 	.word	0x00000de0


	//   ....[8]....
        /*01dc*/ 	.word	0x00000df0


	//   ....[9]....
        /*01e0*/ 	.word	0x00000e70


	//   ....[10]....
        /*01e4*/ 	.word	0x00000e80


	//   ....[11]....
        /*01e8*/ 	.word	0x00000e90


	//   ....[12]....
        /*01ec*/ 	.word	0x00000f10


	//   ....[13]....
        /*01f0*/ 	.word	0x00000f20


	//   ....[14]....
        /*01f4*/ 	.word	0x00000f30


	//   ....[15]....
        /*01f8*/ 	.word	0x00001670


	//   ....[16]....
        /*01fc*/ 	.word	0x00001690


	//   ....[17]....
        /*0200*/ 	.word	0x000016a0


	//   ....[18]....
        /*0204*/ 	.word	0x00001730


	//   ....[19]....
        /*0208*/ 	.word	0x00001750


	//   ....[20]....
        /*020c*/ 	.word	0x00001760


	//   ....[21]....
        /*0210*/ 	.word	0x000017e0


	//   ....[22]....
        /*0214*/ 	.word	0x00001800


	//   ....[23]....
        /*0218*/ 	.word	0x00001810


	//   ....[24]....
        /*021c*/ 	.word	0x00001890


	//   ....[25]....
        /*0220*/ 	.word	0x000018a0


	//   ....[26]....
        /*0224*/ 	.word	0x000018b0


	//   ....[27]....
        /*0228*/ 	.word	0x00001930


	//   ....[28]....
        /*022c*/ 	.word	0x00001940


	//   ....[29]....
        /*0230*/ 	.word	0x00001950


	//   ....[30]....
        /*0234*/ 	.word	0x00002220


	//   ....[31]....
        /*0238*/ 	.word	0x000022d0


	//   ....[32]....
        /*023c*/ 	.word	0x00002330


	//   ....[33]....
        /*0240*/ 	.word	0x00002400


	//   ....[34]....
        /*0244*/ 	.word	0x00002470


	//   ....[35]....
        /*0248*/ 	.word	0x000024e0


	//   ....[36]....
        /*024c*/ 	.word	0x000025b0


	//   ....[37]....
        /*0250*/ 	.word	0x00002610


	//   ....[38]....
        /*0254*/ 	.word	0x00002670


	//   ....[39]....
        /*0258*/ 	.word	0x00002750


	//   ....[40]....
        /*025c*/ 	.word	0x000027c0


	//   ....[41]....
        /*0260*/ 	.word	0x00002830


	//   ....[42]....
        /*0264*/ 	.word	0x000028f0


	//   ....[43]....
        /*0268*/ 	.word	0x00002950


	//   ....[44]....
        /*026c*/ 	.word	0x000029b0


	//   ....[45]....
        /*0270*/ 	.word	0x00002a50


	//   ....[46]....
        /*0274*/ 	.word	0x00002b00


	//   ....[47]....
        /*0278*/ 	.word	0x00002b60


	//   ....[48]....
        /*027c*/ 	.word	0x00002c30


	//   ....[49]....
        /*0280*/ 	.word	0x00002ca0


	//   ....[50]....
        /*0284*/ 	.word	0x00002d10


	//   ....[51]....
        /*0288*/ 	.word	0x00002de0


	//   ....[52]....
        /*028c*/ 	.word	0x00002e40


	//   ....[53]....
        /*0290*/ 	.word	0x00002ea0


	//   ....[54]....
        /*0294*/ 	.word	0x00002f80


	//   ....[55]....
        /*0298*/ 	.word	0x00002ff0


	//   ....[56]....
        /*029c*/ 	.word	0x00003060


	//   ....[57]....
        /*02a0*/ 	.word	0x00003130


	//   ....[58]....
        /*02a4*/ 	.word	0x00003190


	//   ....[59]....
        /*02a8*/ 	.word	0x000031f0


	//----- nvinfo : EIATTR_EXIT_INSTR_OFFSETS
	.align		4
.L_2411:
        /*02ac*/ 	.byte	0x04, 0x1c
        /*02ae*/ 	.short	(.L_2413 - .L_2412)


	//   ....[0]....
.L_2412:
        /*02b0*/ 	.word	0x00000080


	//   ....[1]....
        /*02b4*/ 	.word	0x00001e10


	//   ....[2]....
        /*02b8*/ 	.word	0x00001e30


	//   ....[3]....
        /*02bc*/ 	.word	0x00002040


	//   ....[4]....
        /*02c0*/ 	.word	0x000021b0


	//----- nvinfo : EIATTR_MAX_THREADS
	.align		4
.L_2413:
        /*02c4*/ 	.byte	0x04, 0x05
        /*02c6*/ 	.short	(.L_2415 - .L_2414)
.L_2414:
        /*02c8*/ 	.word	0x00000080
        /*02cc*/ 	.word	0x00000001
        /*02d0*/ 	.word	0x00000001


	//----- nvinfo : EIATTR_CRS_STACK_SIZE
	.align		4
.L_2415:
        /*02d4*/ 	.byte	0x04, 0x1e
        /*02d6*/ 	.short	(.L_2417 - .L_2416)
.L_2416:
        /*02d8*/ 	.word	0x00000000


	//----- nvinfo : EIATTR_CBANK_PARAM_SIZE
	.align		4
.L_2417:
        /*02dc*/ 	.byte	0x03, 0x19
        /*02de*/ 	.short	0x0048


	//----- nvinfo : EIATTR_PARAM_CBANK
	.align		4
        /*02e0*/ 	.byte	0x04, 0x0a
        /*02e2*/ 	.short	(.L_2419 - .L_2418)
	.align		4
.L_2418:
        /*02e4*/ 	.word	index@(.nv.constant0._ZN4vllm3moe10topkGatingILi10ELi320ELi4ELi4ELi32Ej13__nv_bfloat16LNS0_11ScoringFuncE1EEEvPKT5_PKbPfiPT4_PiiiibPKf)
        /*02e8*/ 	.short	0x0210
        /*02ea*/ 	.short	0x0048


	//----- nvinfo : EIATTR_SW_WAR
	.align		4
.L_2419:
        /*02ec*/ 	.byte	0x04, 0x36
        /*02ee*/ 	.short	(.L_2421 - .L_2420)
.L_2420:
        /*02f0*/ 	.word	0x00000008
.L_2421:


//--------------------- .nv.info._ZN4vllm3moe10topkGatingILi6ELi192ELi4ELi4ELi32Ej13__nv_bfloat16LNS0_11ScoringFuncE1EEEvPKT5_PKbPfiPT4_PiiiibPKf --------------------------
	.section	.nv.info._ZN4vllm3moe10topkGatingILi6ELi192ELi4ELi4ELi32Ej13__nv_bfloat16LNS0_11ScoringFuncE1EEEvPKT5_PKbPfiPT4_PiiiibPKf,"",@"SHT_CUDA_INFO"
	.sectionflags	@""
	.align	4


	//----- nvinfo : EIATTR_CUDA_API_VERSION
	.align		4
        /*0000*/ 	.byte	0x04, 0x37
        /*0002*/ 	.short	(.L_2423 - .L_2422)
.L_2422:
        /*0004*/ 	.word	0x00000082


	//----- nvinfo : EIATTR_KPARAM_INFO
	.align		4
.L_2423:
        /*0008*/ 	.byte	0x04, 0x17
        /*000a*/ 	.short	(.L_2425 - .L_2424)
.L_2424:
        /*000c*/ 	.word	0x00000000
        /*0010*/ 	.short	0x000a
        /*0012*/ 	.short	0x0040
        /*0014*/ 	.byte	0x00, 0xf0, 0x21, 0x00


	//----- nvinfo : EIATTR_KPARAM_INFO
	.align		4
.L_2425:
        /*0018*/ 	.byte	0x04, 0x17
        /*001a*/ 	.short	(.L_2427 - .L_2426)
.L_2426:
        /*001c*/ 	.word	0x00000000
        /*0020*/ 	.short	0x0009
        /*0022*/ 	.short	0x003c
        /*0024*/ 	.byte	0x00, 0xf0, 0x05, 0x00


	//----- nvinfo : EIATTR_KPARAM_INFO
	.align		4
.L_2427:
        /*0028*/ 	.byte	0x04, 0x17
        /*002a*/ 	.short	(.L_2429 - .L_2428)
.L_2428:
        /*002c*/ 	.word	0x00000000
        /*0030*/ 	.short	0x0008
        /*0032*/ 	.short	0x0038
        /*0034*/ 	.byte	0x00, 0xf0, 0x11, 0x00


	//----- nvinfo : EIATTR_KPARAM_INFO
	.align		4
.L_2429:
        /*0038*/ 	.byte	0x04, 0x17
        /*003a*/ 	.short	(.L_2431 - .L_2430)
.L_2430:
        /*003c*/ 	.word	0x00000000
        /*0040*/ 	.short	0x0007
        /*0042*/ 	.short	0x0034
        /*0044*/ 	.byte	0x00, 0xf0, 0x11, 0x00


	//----- nvinfo : EIATTR_KPARAM_INFO
	.align		4
.L_2431:
        /*0048*/ 	.byte	0x04, 0x17
        /*004a*/ 	.short	(.L_2433 - .L_2432)
.L_2432:
        /*004c*/ 	.word	0x00000000
        /*0050*/ 	.short	0x0006
        /*0052*/ 	.short	0x0030
        /*0054*/ 	.byte	0x00, 0xf0, 0x11, 0x00


	//----- nvinfo : EIATTR_KPARAM_INFO
	.align		4
.L_2433:
        /*0058*/ 	.byte	0x04, 0x17
        /*005a*/ 	.short	(.L_2435 - .L_2434)
.L_2434:
        /*005c*/ 	.word	0x00000000
        /*0060*/ 	.short	0x0005
        /*0062*/ 	.short	0x0028
        /*0064*/ 	.byte	0x00, 0xf0, 0x21, 0x00


	//----- nvinfo : EIATTR_KPARAM_INFO
	.align		4
.L_2435:
        /*0068*/ 	.byte	0x04, 0x17
        /*006a*/ 	.short	(.L_2437 - .L_2436)
.L_2436:
        /*006c*/ 	.word	0x00000000
        /*0070*/ 	.short	0x0004
        /*0072*/ 	.short	0x0020
        /*0074*/ 	.byte	0x00, 0xf0, 0x21, 0x00


	//----- nvinfo : EIATTR_KPARAM_INFO
	.align		4
.L_2437:
        /*0078*/ 	.byte	0x04, 0x17
        /*007a*/ 	.short	(.L_2439 - .L_2438)
.L_2438:
        /*007c*/ 	.word	0x00000000
        /*0080*/ 	.short	0x0003
        /*0082*/ 	.short	0x0018
        /*0084*/ 	.byte	0x00, 0xf0, 0x11, 0x00


	//----- nvinfo : EIATTR_KPARAM_INFO
	.align		4
.L_2439:
        /*0088*/ 	.byte	0x04, 0x17
        /*008a*/ 	.short	(.L_2441 - .L_2440)
.L_2440:
        /*008c*/ 	.word	0x00000000
        /*0090*/ 	.short	0x0002
        /*0092*/ 	.short	0x0010
        /*0094*/ 	.byte	0x00, 0xf0, 0x21, 0x00


	//----- nvinfo : EIATTR_KPARAM_INFO
	.align		4
.L_2441:
        /*0098*/ 	.byte	0x04, 0x17
        /*009a*/ 	.short	(.L_2443 - .L_2442)
.L_2442:
        /*009c*/ 	.word	0x00000000
        /*00a0*/ 	.short	0x0001
        /*00a2*/ 	.short	0x0008
        /*00a4*/ 	.byte	0x00, 0xf0, 0x21, 0x00


	//----- nvinfo : EIATTR_KPARAM_INFO
	.align		4
.L_2443:
        /*00a8*/ 	.byte	0x04, 0x17
        /*00aa*/ 	.short	(.L_2445 - .L_2444)
.L_2444:
        /*00ac*/ 	.word	0x00000000
        /*00b0*/ 	.short	0x0000
        /*00b2*/ 	.short	0x0000
        /*00b4*/ 	.byte	0x00, 0xf0, 0x21, 0x00


	//----- nvinfo : EIATTR_SPARSE_MMA_MASK
	.align		4
.L_2445:
        /*00b8*/ 	.byte	0x03, 0x50
        /*00ba*/ 	.short	0x0000


	//----- nvinfo : EIATTR_MAXREG_COUNT
	.align		4
        /*00bc*/ 	.byte	0x03, 0x1b
        /*00be*/ 	.short	0x00ff


	//----- nvinfo : EIATTR_MERCURY_ISA_VERSION
	.align		4
        /*00c0*/ 	.byte	0x03, 0x5f
        /*00c2*/ 	.short	0x0101


	//----- nvinfo : EIATTR_COOP_GROUP_MASK_REGIDS
	.align		4
        /*00c4*/ 	.byte	0x04, 0x29
        /*00c6*/ 	.short	(.L_2447 - .L_2446)


	//   ....[0]....
.L_2446:
        /*00c8*/ 	.word	0xffffffff


	//   ....[1]....
        /*00cc*/ 	.word	0xffffffff


	//   ....[2]....
        /*00d0*/ 	.word	0xffffffff


	//   ....[3]....
        /*00d4*/ 	.word	0xffffffff


	//   ....[4]....
        /*00d8*/ 	.word	0xffffffff


	//   ....[5]....
        /*00dc*/ 	.word	0xffffffff


	//   ....[6]....
        /*00e0*/ 	.word	0xffffffff


	//   ....[7]....
        /*00e4*/ 	.word	0xffffffff


	//   ....[8]....
        /*00e8*/ 	.word	0xffffffff


	//   ....[9]....
        /*00ec*/ 	.word	0xffffffff


	//   ....[10]....
        /*00f0*/ 	.word	0xffffffff


	//   ....[11]....
        /*00f4*/ 	.word	0xffffffff


	//   ....[12]....
        /*00f8*/ 	.word	0xffffffff


	//   ....[13]....
        /*00fc*/ 	.word	0xffffffff


	//   ....[14]....
        /*0100*/ 	.word	0xffffffff


	//   ....[15]....
        /*0104*/ 	.word	0xffffffff


	//   ....[16]....
        /*0108*/ 	.word	0xffffffff


	//   ....[17]....
        /*010c*/ 	.word	0xffffffff


	//   ....[18]....
        /*0110*/ 	.word	0xffffffff


	//   ....[19]....
        /*0114*/ 	.word	0xffffffff


	//   ....[20]....
        /*0118*/ 	.word	0xffffffff


	//   ....[21]....
        /*011c*/ 	.word	0xffffffff


	//   ....[22]....
        /*0120*/ 	.word	0xffffffff


	//   ....[23]....
        /*0124*/ 	.word	0xffffffff


	//   ....[24]....
        /*0128*/ 	.word	0xffffffff


	//   ....[25]....
        /*012c*/ 	.word	0xffffffff


	//   ....[26]....
        /*0130*/ 	.word	0xffffffff


	//   ....[27]....
        /*0134*/ 	.word	0xffffffff


	//   ....[28]....
        /*0138*/ 	.word	0xffffffff


	//   ....[29]....
        /*013c*/ 	.word	0xffffffff


	//   ....[30]....
        /*0140*/ 	.word	0x05000002


	//   ....[31]....
        /*0144*/ 	.word	0x05000002


	//   ....[32]....
        /*0148*/ 	.word	0x05000002


	//   ....[33]....
        /*014c*/ 	.word	0x05000002


	//   ....[34]....
        /*0150*/ 	.word	0x05000002


	//   ....[35]....
        /*0154*/ 	.word	0x05000002


	//   ....[36]....
        /*0158*/ 	.word	0x05000002


	//   ....[37]....
        /*015c*/ 	.word	0x05000002


	//   ....[38]....
        /*0160*/ 	.word	0x05000002


	//   ....[39]....
        /*0164*/ 	.word	0x05000002


	//   ....[40]....
        /*0168*/ 	.word	0x05000002


	//   ....[41]....
        /*016c*/ 	.word	0x05000002


	//   ....[42]....
        /*0170*/ 	.word	0x05000002


	//   ....[43]....
        /*0174*/ 	.word	0x05000002


	//   ....[44]....
        /*0178*/ 	.word	0x05000002


	//   ....[45]....
        /*017c*/ 	.word	0x05000002


	//   ....[46]....
        /*0180*/ 	.word	0x05000002


	//   ....[47]....
        /*0184*/ 	.word	0x05000002


	//   ....[48]....
        /*0188*/ 	.word	0x05000002


	//   ....[49]....
        /*018c*/ 	.word	0x05000002


	//   ....[50]....
        /*0190*/ 	.word	0x05000002


	//   ....[51]....
        /*0194*/ 	.word	0x05000002


	//   ....[52]....
        /*0198*/ 	.word	0x05000002


	//   ....[53]....
        /*019c*/ 	.word	0x05000002


	//   ....[54]....
        /*01a0*/ 	.word	0x05000002


	//   ....[55]....
        /*01a4*/ 	.word	0x05000002


	//   ....[56]....
        /*01a8*/ 	.word	0x05000002


	//   ....[57]....
        /*01ac*/ 	.word	0x05000002


	//   ....[58]....
        /*01b0*/ 	.word	0x05000002


	//   ....[59]....
        /*01b4*/ 	.word	0x05000002


	//----- nvinfo : EIATTR_COOP_GROUP_INSTR_OFFSETS
	.align		4
.L_2447:
        /*01b8*/ 	.byte	0x04, 0x28
        /*01ba*/ 	.short	(.L_2449 - .L_2448)


	//   ....[0]....
.L_2448:
        /*01bc*/ 	.word	0x00000870


	//   ....[1]....
        /*01c0*/ 	.word	0x00000890


	//   ....[2]....
        /*01c4*/ 	.word	0x000008a0


	//   ....[3]....
        /*01c8*/ 	.word	0x00000930


	//   ....[4]....
        /*01cc*/ 	.word	0x00000950


	//   ....[5]....
        /*01d0*/ 	.word	0x00000960


	//   ....[6]....
        /*01d4*/ 	.word	0x000009e0


	//   ....[7]....
        /*01d8*/ 	.word	0x00000a00


	//   ....[8]....
        /*01dc*/ 	.word	0x00000a10


	//   ....[9]....
        /*01e0*/ 	.word	0x00000a90


	//   ....[10]....
        /*01e4*/ 	.word	0x00000aa0


	//   ....[11]....
        /*01e8*/ 	.word	0x00000ab0


	//   ....[12]....
        /*01ec*/ 	.word	0x00000b30


	//   ....[13]....
        /*01f0*/ 	.word	0x00000b40


	//   ....[14]....
        /*01f4*/ 	.word	0x00000b50


	//   ....[15]....
        /*01f8*/ 	.word	0x00001110


	//   ....[16]....
        /*01fc*/ 	.word	0x00001130


	//   ....[17]....
        /*0200*/ 	.word	0x00001140


	//   ....[18]....
        /*0204*/ 	.word	0x000011d0


	//   ....[19]....
        /*0208*/ 	.word	0x000011f0


	//   ....[20]....
        /*020c*/ 	.word	0x00001200


	//   ....[21]....
        /*0210*/ 	.word	0x00001280


	//   ....[22]....
        /*0214*/ 	.word	0x000012a0


	//   ....[23]....
        /*0218*/ 	.word	0x000012b0


	//   ....[24]....
        /*021c*/ 	.word	0x00001330


	//   ....[25]....
        /*0220*/ 	.word	0x00001340


	//   ....[26]....
        /*0224*/ 	.word	0x00001350


	//   ....[27]....
        /*0228*/ 	.word	0x000013d0


	//   ....[28]....
        /*022c*/ 	.word	0x000013e0


	//   ....[29]....
        /*0230*/ 	.word	0x000013f0


	//   ....[30]....
        /*0234*/ 	.word	0x00001c30


	//   ....[31]....
        /*0238*/ 	.word	0x00001ce0


	//   ....[32]....
        /*023c*/ 	.word	0x00001d40


	//   ....[33]....
        /*0240*/ 	.word	0x00001e10


	//   ....[34]....
        /*0244*/ 	.word	0x00001e80


	//   ....[35]....
        /*0248*/ 	.word	0x00001ef0


	//   ....[36]....
        /*024c*/ 	.word	0x00001fc0


	//   ....[37]....
        /*0250*/ 	.word	0x00002020


	//   ....[38]....
        /*0254*/ 	.word	0x00002080


	//   ....[39]....
        /*0258*/ 	.word	0x00002150


	//   ....[40]....
        /*025c*/ 	.word	0x000021c0


	//   ....[41]....
        /*0260*/ 	.word	0x00002230


	//   ....[42]....
        /*0264*/ 	.word	0x000022f0


	//   ....[43]....
        /*0268*/ 	.word	0x00002350


	//   ....[44]....
        /*026c*/ 	.word	0x000023b0


	//   ....[45]....
        /*0270*/ 	.word	0x00002450


	//   ....[46]....
        /*0274*/ 	.word	0x00002500


	//   ....[47]....
        /*0278*/ 	.word	0x00002560


	//   ....[48]....
        /*027c*/ 	.word	0x00002630


	//   ....[49]....
        /*0280*/ 	.word	0x000026a0


	//   ....[50]....
        /*0284*/ 	.word	0x00002710


	//   ....[51]....
        /*0288*/ 	.word	0x000027e0


	//   ....[52]....
        /*028c*/ 	.word	0x00002840


	//   ....[53]....
        /*0290*/ 	.word	0x000028a0


	//   ....[54]....
        /*0294*/ 	.word	0x00002970


	//   ....[55]....
        /*0298*/ 	.word	0x000029e0


	//   ....[56]....
        /*029c*/ 	.word	0x00002a50


	//   ....[57]....
        /*02a0*/ 	.word	0x00002b10


	//   ....[58]....
        /*02a4*/ 	.word	0x00002b70


	//   ....[59]....
        /*02a8*/ 	.word	0x00002bd0


	//----- nvinfo : EIATTR_EXIT_INSTR_OFFSETS
	.align		4
.L_2449:
        /*02ac*/ 	.byte	0x04, 0x1c
        /*02ae*/ 	.short	(.L_2451 - .L_2450)


	//   ....[0]....
.L_2450:
        /*02b0*/ 	.word	0x00000080


	//   ....[1]....
        /*02b4*/ 	.word	0x00001830


	//   ....[2]....
        /*02b8*/ 	.word	0x00001850


	//   ....[3]....
        /*02bc*/ 	.word	0x00001a60


	//   ....[4]....
        /*02c0*/ 	.word	0x00001bc0


	//----- nvinfo : EIATTR_MAX_THREADS
	.align		4
.L_2451:
        /*02c4*/ 	.byte	0x04, 0x05
        /*02c6*/ 	.short	(.L_2453 - .L_2452)
.L_2452:
        /*02c8*/ 	.word	0x00000080
        /*02cc*/ 	.word	0x00000001
        /*02d0*/ 	.word	0x00000001


	//----- nvinfo : EIATTR_CRS_STACK_SIZE
	.align		4
.L_2453:
        /*02d4*/ 	.byte	0x04, 0x1e
        /*02d6*/ 	.short	(.L_2455 - .L_2454)
.L_2454:
        /*02d8*/ 	.word	0x00000000


	//----- nvinfo : EIATTR_CBANK_PARAM_SIZE
	.align		4
.L_2455:
        /*02dc*/ 	.byte	0x03, 0x19
        /*02de*/ 	.short	0x0048


	//----- nvinfo : EIATTR_PARAM_CBANK
	.align		4
        /*02e0*/ 	.byte	0x04, 0x0a
        /*02e2*/ 	.short	(.L_2457 - .L_2456)
	.align		4
.L_2456:
        /*02e4*/ 	.word	index@(.nv.constant0._ZN4vllm3moe10topkGatingILi6ELi192ELi4ELi4ELi32Ej13__nv_bfloat16LNS0_11ScoringFuncE1EEEvPKT5_PKbPfiPT4_PiiiibPKf)
        /*02e8*/ 	.short	0x0210
        /*02ea*/ 	.short	0x0048


	//----- nvinfo : EIATTR_SW_WAR
	.align		4
.L_2457:
        /*02ec*/ 	.byte	0x04, 0x36
        /*02ee*/ 	.short	(.L_2459 - .L_2458)
.L_2458:
        /*02f0*/ 	.word	0x00000008
.L_2459:


//--------------------- .nv.info._ZN4vllm3moe10topkGatingILi16ELi512ELi4ELi16ELi32Ej13__nv_bfloat16LNS0_11ScoringFuncE1EEEvPKT5_PKbPfiPT4_PiiiibPKf --------------------------
	.section	.nv.info._ZN4vllm3moe10topkGatingILi16ELi512ELi4ELi16ELi32Ej13__nv_bfloat16LNS0_11ScoringFuncE1EEEvPKT5_PKbPfiPT4_PiiiibPKf,"",@"SHT_CUDA_INFO"
	.sectionflags	@""
	.align	4


	//----- nvinfo : EIATTR_CUDA_API_VERSION
	.align		4
        /*0000*/ 	.byte	0x04, 0x37
        /*0002*/ 	.short	(.L_2461 - .L_2460)
.L_2460:
        /*0004*/ 	.word	0x00000082


	//----- nvinfo : EIATTR_KPARAM_INFO
	.align		4
.L_2461:
        /*0008*/ 	.byte	0x04, 0x17
        /*000a*/ 	.short	(.L_2463 - .L_2462)
.L_2462:
        /*000c*/ 	.word	0x00000000
        /*0010*/ 	.short	0x000a
        /*0012*/ 	.short	0x0040
        /*0014*/ 	.byte	0x00, 0xf0, 0x21, 0x00


	//----- nvinfo : EIATTR_KPARAM_INFO
	.align		4
.L_2463:
        /*0018*/ 	.byte	0x04, 0x17
        /*001a*/ 	.short	(.L_2465 - .L_2464)
.L_2464:
        /*001c*/ 	.word	0x00000000
        /*0020*/ 	.short	0x0009
        /*0022*/ 	.short	0x003c
        /*0024*/ 	.byte	0x00, 0xf0, 0x05, 0x00


	//----- nvinfo : EIATTR_KPARAM_INFO
	.align		4
.L_2465:
        /*0028*/ 	.byte	0x04, 0x17
        /*002a*/ 	.short	(.L_2467 - .L_2466)
.L_2466:
        /*002c*/ 	.word	0x00000000
        /*0030*/ 	.short	0x0008
        /*0032*/ 	.short	0x0038
        /*0034*/ 	.byte	0x00, 0xf0, 0x11, 0x00


	//----- nvinfo : EIATTR_KPARAM_INFO
	.align		4
.L_2467:
        /*0038*/ 	.byte	0x04, 0x17
        /*003a*/ 	.short	(.L_2469 - .L_2468)
.L_2468:
        /*003c*/ 	.word	0x00000000
        /*0040*/ 	.short	0x0007
        /*0042*/ 	.short	0x0034
        /*0044*/ 	.byte	0x00, 0xf0, 0x11, 0x00


	//----- nvinfo : EIATTR_KPARAM_INFO
	.align		4
.L_2469:
        /*0048*/ 	.byte	0x04, 0x17
        /*004a*/ 	.short	(.L_2471 - .L_2470)
.L_2470:
        /*004c*/ 	.word	0x00000000
        /*0050*/ 	.short	0x0006
        /*0052*/ 	.short	0x0030
        /*0054*/ 	.byte	0x00, 0xf0, 0x11, 0x00


	//----- nvinfo : EIATTR_KPARAM_INFO
	.align		4
.L_2471:
        /*0058*/ 	.byte	0x04, 0x17
        /*005a*/ 	.short	(.L_2473 - .L_2472)
.L_2472:
        /*005c*/ 	.word	0x00000000
        /*0060*/ 	.short	0x0005
        /*0062*/ 	.short	0x0028
        /*0064*/ 	.byte	0x00, 0xf0, 0x21, 0x00


	//----- nvinfo : EIATTR_KPARAM_INFO
	.align		4
.L_2473:
        /*0068*/ 	.byte	0x04, 0x17
        /*006a*/ 	.short	(.L_2475 - .L_2474)
.L_2474:
        /*006c*/ 	.word	0x00000000
        /*0070*/ 	.short	0x0004
        /*0072*/ 	.short	0x0020
        /*0074*/ 	.byte	0x00, 0xf0, 0x21, 0x00


	//----- nvinfo : EIATTR_KPARAM_INFO
	.align		4
.L_2475:
        /*0078*/ 	.byte	0x04, 0x17
        /*007a*/ 	.short	(.L_2477 - .L_2476)
.L_2476:
        /*007c*/ 	.word	0x00000000
        /*0080*/ 	.short	0x0003
        /*0082*/ 	.short	0x0018
        /*0084*/ 	.byte	0x00, 0xf0, 0x11, 0x00


	//----- nvinfo : EIATTR_KPARAM_INFO
	.align		4
.L_2477:
        /*0088*/ 	.byte	0x04, 0x17
        /*008a*/ 	.short	(.L_2479 - .L_2478)
.L_2478:
        /*008c*/ 	.word	0x00000000
        /*0090*/ 	.short	0x0002
        /*0092*/ 	.short	0x0010
        /*0094*/ 	.byte	0x00, 0xf0, 0x21, 0x00


	//----- nvinfo : EIATTR_KPARAM_INFO
	.align		4
.L_2479:
        /*0098*/ 	.byte	0x04, 0x17
        /*009a*/ 	.short	(.L_2481 - .L_2480)
.L_2480:
        /*009c*/ 	.word	0x00000000
        /*00a0*/ 	.short	0x0001
        /*00a2*/ 	.short	0x0008
        /*00a4*/ 	.byte	0x00, 0xf0, 0x21, 0x00


	//----- nvinfo : EIATTR_KPARAM_INFO
	.align		4
.L_2481:
        /*00a8*/ 	.byte	0x04, 0x17
        /*00aa*/ 	.short	(.L_2483 - .L_2482)
.L_2482:
        /*00ac*/ 	.word	0x00000000
        /*00b0*/ 	.short	0x0000
        /*00b2*/ 	.short	0x0000
        /*00b4*/ 	.byte	0x00, 0xf0, 0x21, 0x00


	//----- nvinfo : EIATTR_SPARSE_MMA_MASK
	.align		4
.L_2483:
        /*00b8*/ 	.byte	0x03, 0x50
        /*00ba*/ 	.short	0x0000


	//----- nvinfo : EIATTR_MAXREG_COUNT
	.align		4
        /*00bc*/ 	.byte	0x03, 0x1b
        /*00be*/ 	.short	0x00ff


	//----- nvinfo : EIATTR_MERCURY_ISA_VERSION
	.align		4
        /*00c0*/ 	.byte	0x03, 0x5f
        /*00c2*/ 	.short	0x0101


	//----- nvinfo : EIATTR_COOP_GROUP_MASK_REGIDS
	.align		4
        /*00c4*/ 	.byte	0x04, 0x29
        /*00c6*/ 	.short	(.L_2485 - .L_2484)


	//   ....[0]....
.L_2484:
        /*00c8*/ 	.word	0xffffffff


	//   ....[1]....
        /*00cc*/ 	.word	0xffffffff


	//   ....[2]....
        /*00d0*/ 	.word	0xffffffff


	//   ....[3]....
        /*00d4*/ 	.word	0xffffffff


	//   ....[4]....
        /*00d8*/ 	.word	0xffffffff


	//   ....[5]....
        /*00dc*/ 	.word	0xffffffff


	//   ....[6]....
        /*00e0*/ 	.word	0xffffffff


	//   ....[7]....
        /*00e4*/ 	.word	0xffffffff


	//   ....[8]....
        /*00e8*/ 	.word	0xffffffff


	//   ....[9]....
        /*00ec*/ 	.word	0xffffffff


	//   ....[10]....
        /*00f0*/ 	.word	0xffffffff


	//   ....[11]....
        /*00f4*/ 	.word	0xffffffff


	//   ....[12]....
        /*00f8*/ 	.word	0xffffffff


	//   ....[13]....
        /*00fc*/ 	.word	0xffffffff


	//   ....[14]....
        /*0100*/ 	.word	0xffffffff


	//   ....[15]....
        /*0104*/ 	.word	0xffffffff


	//   ....[16]....
        /*0108*/ 	.word	0xffffffff


	//   ....[17]....
        /*010c*/ 	.word	0xffffffff


	//   ....[18]....
        /*0110*/ 	.word	0xffffffff


	//   ....[19]....
        /*0114*/ 	.word	0xffffffff


	//   ....[20]....
        /*0118*/ 	.word	0xffffffff


	//   ....[21]....
        /*011c*/ 	.word	0xffffffff


	//   ....[22]....
        /*0120*/ 	.word	0xffffffff


	//   ....[23]....
        /*0124*/ 	.word	0xffffffff


	//   ....[24]....
        /*0128*/ 	.word	0xffffffff


	//   ....[25]....
        /*012c*/ 	.word	0xffffffff


	//   ....[26]....
        /*0130*/ 	.word	0xffffffff


	//   ....[27]....
        /*0134*/ 	.word	0xffffffff


	//   ....[28]....
        /*0138*/ 	.word	0xffffffff


	//   ....[29]....
        /*013c*/ 	.word	0xffffffff


	//   ....[30]....
        /*0140*/ 	.word	0x05000018


	//   ....[31]....
        /*0144*/ 	.word	0x05000018


	//   ....[32]....
        /*0148*/ 	.word	0x05000018


	//   ....[33]....
        /*014c*/ 	.word	0x05000018


	//   ....[34]....
        /*0150*/ 	.word	0x05000018


	//   ....[35]....
        /*0154*/ 	.word	0x05000018


	//   ....[36]....
        /*0158*/ 	.word	0x05000018


	//   ....[37]....
        /*015c*/ 	.word	0x05000018


	//   ....[38]....
        /*0160*/ 	.word	0x05000018


	//   ....[39]....
        /*0164*/ 	.word	0x05000018


	//   ....[40]....
        /*0168*/ 	.word	0x05000018


	//   ....[41]....
        /*016c*/ 	.word	0x05000018


	//   ....[42]....
        /*0170*/ 	.word	0x05000018


	//   ....[43]....
        /*0174*/ 	.word	0x05000018


	//   ....[44]....
        /*0178*/ 	.word	0x05000018


	//   ....[45]....
        /*017c*/ 	.word	0x05000018


	//   ....[46]....
        /*0180*/ 	.word	0x05000018


	//   ....[47]....
        /*0184*/ 	.word	0x05000018


	//   ....[48]....
        /*0188*/ 	.word	0x05000018


	//   ....[49]....
        /*018c*/ 	.word	0x05000018


	//   ....[50]....
        /*0190*/ 	.word	0x05000018


	//   ....[51]....
        /*0194*/ 	.word	0x05000018


	//   ....[52]....
        /*0198*/ 	.word	0x05000018


	//   ....[53]....
        /*019c*/ 	.word	0x05000018


	//   ....[54]....
        /*01a0*/ 	.word	0x05000018


	//   ....[55]....
        /*01a4*/ 	.word	0x05000018


	//   ....[56]....
        /*01a8*/ 	.word	0x05000018


	//   ....[57]....
        /*01ac*/ 	.word	0x05000018


	//   ....[58]....
        /*01b0*/ 	.word	0x05000018


	//   ....[59]....
        /*01b4*/ 	.word	0x05000018


	//----- nvinfo : EIATTR_COOP_GROUP_INSTR_OFFSETS
	.align		4
.L_2485:
        /*01b8*/ 	.byte	0x04, 0x28
        /*01ba*/ 	.short	(.L_2487 - .L_2486)


	//   ....[0]....
.L_2486:
        /*01bc*/ 	.word	0x00001190


	//   ....[1]....
        /*01c0*/ 	.word	0x000011b0


	//   ....[2]....
        /*01c4*/ 	.word	0x000011c0


	//   ....[3]....
        /*01c8*/ 	.word	0x00001250


	//   ....[4]....
        /*01cc*/ 	.word	0x00001270


	//   ....[5]....
        /*01d0*/ 	.word	0x00001280


	//   ....[6]....
        /*01d4*/ 	.word	0x00001300


	//   ....[7]....
        /*01d8*/ 	.word	0x00001320


	//   ....[8]....
        /*01dc*/ 	.word	0x00001330


	//   ....[9]....
        /*01e0*/ 	.word	0x000013b0


	//   ....[10]....
        /*01e4*/ 	.word	0x000013c0


	//   ....[11]....
        /*01e8*/ 	.word	0x000013d0


	//   ....[12]....
        /*01ec*/ 	.word	0x00001450


	//   ....[13]....
        /*01f0*/ 	.word	0x00001460


	//   ....[14]....
        /*01f4*/ 	.word	0x00001470


	//   ....[15]....
        /*01f8*/ 	.word	0x00001df0


	//   ....[16]....
        /*01fc*/ 	.word	0x00001e10


	//   ....[17]....
        /*0200*/ 	.word	0x00001e20


	//   ....[18]....
        /*0204*/ 	.word	0x00001eb0


	//   ....[19]....
        /*0208*/ 	.word	0x00001ed0


	//   ....[20]....
        /*020c*/ 	.word	0x00001ee0


	//   ....[21]....
        /*0210*/ 	.word	0x00001f60


	//   ....[22]....
        /*0214*/ 	.word	0x00001f80


	//   ....[23]....
        /*0218*/ 	.word	0x00001f90


	//   ....[24]....
        /*021c*/ 	.word	0x00002010


	//   ....[25]....
        /*0220*/ 	.word	0x00002020


	//   ....[26]....
        /*0224*/ 	.word	0x00002030


	//   ....[27]....
        /*0228*/ 	.word	0x000020b0


	//   ....[28]....
        /*022c*/ 	.word	0x000020c0


	//   ....[29]....
        /*0230*/ 	.word	0x000020d0


	//   ....[30]....
        /*0234*/ 	.word	0x00002a60


	//   ....[31]....
        /*0238*/ 	.word	0x00002b00


	//   ....[32]....
        /*023c*/ 	.word	0x00002b60


	//   ....[33]....
        /*0240*/ 	.word	0x00002c10


	//   ....[34]....
        /*0244*/ 	.word	0x00002c60


	//   ....[35]....
        /*0248*/ 	.word	0x00002cd0


	//   ....[36]....
        /*024c*/ 	.word	0x00002d90


	//   ....[37]....
        /*0250*/ 	.word	0x00002de0


	//   ....[38]....
        /*0254*/ 	.word	0x00002e30


	//   ....[39]....
        /*0258*/ 	.word	0x00002ef0


	//   ....[40]....
        /*025c*/ 	.word	0x00002f40


	//   ....[41]....
        /*0260*/ 	.word	0x00002fb0


	//   ....[42]....
        /*0264*/ 	.word	0x00003060


	//   ....[43]....
        /*0268*/ 	.word	0x000030b0


	//   ....[44]....
        /*026c*/ 	.word	0x00003100


	//   ....[45]....
        /*0270*/ 	.word	0x00003190


	//   ....[46]....
        /*0274*/ 	.word	0x00003230


	//   ....[47]....
        /*0278*/ 	.word	0x00003290


	//   ....[48]....
        /*027c*/ 	.word	0x00003340


	//   ....[49]....
        /*0280*/ 	.word	0x00003390


	//   ....[50]....
        /*0284*/ 	.word	0x00003400


	//   ....[51]....
        /*0288*/ 	.word	0x000034c0


	//   ....[52]....
        /*028c*/ 	.word	0x00003510


	//   ....[53]....
        /*0290*/ 	.word	0x00003560


	//   ....[54]....
        /*0294*/ 	.word	0x00003620


	//   ....[55]....
        /*0298*/ 	.word	0x00003670


	//   ....[56]....
        /*029c*/ 	.word	0x000036e0


	//   ....[57]....
        /*02a0*/ 	.word	0x00003790


	//   ....[58]....
        /*02a4*/ 	.word	0x000037e0


	//   ....[59]....
        /*02a8*/ 	.word	0x00003830


	//----- nvinfo : EIATTR_EXIT_INSTR_OFFSETS
	.align		4
.L_2487:
        /*02ac*/ 	.byte	0x04, 0x1c
        /*02ae*/ 	.short	(.L_2489 - .L_2488)


	//   ....[0]....
.L_2488:
        /*02b0*/ 	.word	0x00000080


	//   ....[1]....
        /*02b4*/ 	.word	0x00002650


	//   ....[2]....
        /*02b8*/ 	.word	0x00002670


	//   ....[3]....
        /*02bc*/ 	.word	0x00002880


	//   ....[4]....
        /*02c0*/ 	.word	0x000029f0


	//----- nvinfo : EIATTR_MAX_THREADS
	.align		4
.L_2489:
        /*02c4*/ 	.byte	0x04, 0x05
        /*02c6*/ 	.short	(.L_2491 - .L_2490)
.L_2490:
        /*02c8*/ 	.word	0x00000080
        /*02cc*/ 	.word	0x00000001
        /*02d0*/ 	.word	0x00000001


	//----- nvinfo : EIATTR_CRS_STACK_SIZE
	.align		4
.L_2491:
        /*02d4*/ 	.byte	0x04, 0x1e
        /*02d6*/ 	.short	(.L_2493 - .L_2492)
.L_2492:
        /*02d8*/ 	.word	0x00000000


	//----- nvinfo : EIATTR_CBANK_PARAM_SIZE
	.align		4
.L_2493:
        /*02dc*/ 	.byte	0x03, 0x19
        /*02de*/ 	.short	0x0048


	//----- nvinfo : EIATTR_PARAM_CBANK
	.align		4
        /*02e0*/ 	.byte	0x04, 0x0a
        /*02e2*/ 	.short	(.L_2495 - .L_2494)
	.align		4
.L_2494:
        /*02e4*/ 	.word	index@(.nv.constant0._ZN4vllm3moe10topkGatingILi16ELi512ELi4ELi16ELi32Ej13__nv_bfloat16LNS0_11ScoringFuncE1EEEvPKT5_PKbPfiPT4_PiiiibPKf)
        /*02e8*/ 	.short	0x0210
        /*02ea*/ 	.short	0x0048


	//----- nvinfo : EIATTR_SW_WAR
	.align		4
.L_2495:
        /*02ec*/ 	.byte	0x04, 0x36
        /*02ee*/ 	.short	(.L_2497 - .L_2496)
.L_2496:
        /*02f0*/ 	.word	0x00000008
.L_2497:


//--------------------- .nv.info._ZN4vllm3moe10topkGatingILi8ELi256ELi4ELi16ELi32Ej13__nv_bfloat16LNS0_11ScoringFuncE1EEEvPKT5_PKbPfiPT4_PiiiibPKf --------------------------
	.section	.nv.info._ZN4vllm3moe10topkGatingILi8ELi256ELi4ELi16ELi32Ej13__nv_bfloat16LNS0_11ScoringFuncE1EEEvPKT5_PKbPfiPT4_PiiiibPKf,"",@"SHT_CUDA_INFO"
	.sectionflags	@""
	.align	4


	//----- nvinfo : EIATTR_CUDA_API_VERSION
	.align		4
        /*0000*/ 	.byte	0x04, 0x37
        /*0002*/ 	.short	(.L_2499 - .L_2498)
.L_2498:
        /*0004*/ 	.word	0x00000082


	//----- nvinfo : EIATTR_KPARAM_INFO
	.align		4
.L_2499:
        /*0008*/ 	.byte	0x04, 0x17
        /*000a*/ 	.short	(.L_2501 - .L_2500)
.L_2500:
        /*000c*/ 	.word	0x00000000
        /*0010*/ 	.short	0x000a
        /*0012*/ 	.short	0x0040
        /*0014*/ 	.byte	0x00, 0xf0, 0x21, 0x00


	//----- nvinfo : EIATTR_KPARAM_INFO
	.align		4
.L_2501:
        /*0018*/ 	.byte	0x04, 0x17
        /*001a*/ 	.short	(.L_2503 - .L_2502)
.L_2502:
        /*001c*/ 	.word	0x00000000
        /*0020*/ 	.short	0x0009
        /*0022*/ 	.short	0x003c
        /*0024*/ 	.byte	0x00, 0xf0, 0x05, 0x00


	//----- nvinfo : EIATTR_KPARAM_INFO
	.align		4
.L_2503:
        /*0028*/ 	.byte	0x04, 0x17
        /*002a*/ 	.short	(.L_2505 - .L_2504)
.L_2504:
        /*002c*/ 	.word	0x00000000
        /*0030*/ 	.short	0x0008
        /*0032*/ 	.short	0x0038
        /*0034*/ 	.byte	0x00, 0xf0, 0x11, 0x00


	//----- nvinfo : EIATTR_KPARAM_INFO
	.align		4
.L_2505:
        /*0038*/ 	.byte	0x04, 0x17
        /*003a*/ 	.short	(.L_2507 - .L_2506)
.L_2506:
        /*003c*/ 	.word	0x00000000
        /*0040*/ 	.short	0x0007
        /*0042*/ 	.short	0x0034
        /*0044*/ 	.byte	0x00, 0xf0, 0x11, 0x00


	//----- nvinfo : EIATTR_KPARAM_INFO
	.align		4
.L_2507:
        /*0048*/ 	.byte	0x04, 0x17
        /*004a*/ 	.short	(.L_2509 - .L_2508)
.L_2508:
        /*004c*/ 	.word	0x00000000
        /*0050*/ 	.short	0x0006
        /*0052*/ 	.short	0x0030
        /*0054*/ 	.byte	0x00, 0xf0, 0x11, 0x00


	//----- nvinfo : EIATTR_KPARAM_INFO
	.align		4
.L_2509:
        /*0058*/ 	.byte	0x04, 0x17
        /*005a*/ 	.short	(.L_2511 - .L_2510)
.L_2510:
        /*005c*/ 	.word	0x00000000
        /*0060*/ 	.short	0x0005
        /*0062*/ 	.short	0x0028
        /*0064*/ 	.byte	0x00, 0xf0, 0x21, 0x00


	//----- nvinfo : EIATTR_KPARAM_INFO
	.align		4
.L_2511:
        /*0068*/ 	.byte	0x04, 0x17
        /*006a*/ 	.short	(.L_2513 - .L_2512)
.L_2512:
        /*006c*/ 	.word	0x00000000
        /*0070*/ 	.short	0x0004
        /*0072*/ 	.short	0x0020
        /*0074*/ 	.byte	0x00, 0xf0, 0x21, 0x00


	//----- nvinfo : EIATTR_KPARAM_INFO
	.align		4
.L_2513:
        /*0078*/ 	.byte	0x04, 0x17
        /*007a*/ 	.short	(.L_2515 - .L_2514)
.L_2514:
        /*007c*/ 	.word	0x00000000
        /*0080*/ 	.short	0x0003
        /*0082*/ 	.short	0x0018
        /*0084*/ 	.byte	0x00, 0xf0, 0x11, 0x00


	//----- nvinfo : EIATTR_KPARAM_INFO
	.align		4
.L_2515:
        /*0088*/ 	.byte	0x04, 0x17
        /*008a*/ 	.short	(.L_2517 - .L_2516)
.L_2516:
        /*008c*/ 	.word	0x00000000
        /*0090*/ 	.short	0x0002
        /*0092*/ 	.short	0x0010
        /*0094*/ 	.byte	0x00, 0xf0, 0x21, 0x00


	//----- nvinfo : EIATTR_KPARAM_INFO
	.align		4
.L_2517:
        /*0098*/ 	.byte	0x04, 0x17
        /*009a*/ 	.short	(.L_2519 - .L_2518)
.L_2518:
        /*009c*/ 	.word	0x00000000
        /*00a0*/ 	.short	0x0001
        /*00a2*/ 	.short	0x0008
        /*00a4*/ 	.byte	0x00, 0xf0, 0x21, 0x00


	//----- nvinfo : EIATTR_KPARAM_INFO
	.align		4
.L_2519:
        /*00a8*/ 	.byte	0x04, 0x17
        /*00aa*/ 	.short	(.L_2521 - .L_2520)
.L_2520:
        /*00ac*/ 	.word	0x00000000
        /*00b0*/ 	.short	0x0000
        /*00b2*/ 	.short	0x0000
        /*00b4*/ 	.byte	0x00, 0xf0, 0x21, 0x00


	//----- nvinfo : EIATTR_SPARSE_MMA_MASK
	.align		4
.L_2521:
        /*00b8*/ 	.byte	0x03, 0x50
        /*00ba*/ 	.short	0x0000


	//----- nvinfo : EIATTR_MAXREG_COUNT
	.align		4
        /*00bc*/ 	.byte	0x03, 0x1b
        /*00be*/ 	.short	0x00ff


	//----- nvinfo : EIATTR_MERCURY_ISA_VERSION
	.align		4
        /*00c0*/ 	.byte	0x03, 0x5f
        /*00c2*/ 	.short	0x0101


	//----- nvinfo : EIATTR_COOP_GROUP_MASK_REGIDS
	.align		4
        /*00c4*/ 	.byte	0x04, 0x29
        /*00c6*/ 	.short	(.L_2523 - .L_2522)


	//   ....[0]....
.L_2522:
        /*00c8*/ 	.word	0xffffffff


	//   ....[1]....
        /*00cc*/ 	.word	0xffffffff


	//   ....[2]....
        /*00d0*/ 	.word	0xffffffff


	//   ....[3]....
        /*00d4*/ 	.word	0xffffffff


	//   ....[4]....
        /*00d8*/ 	.word	0xffffffff


	//   ....[5]....
        /*00dc*/ 	.word	0xffffffff


	//   ....[6]....
        /*00e0*/ 	.word	0xffffffff


	//   ....[7]....
        /*00e4*/ 	.word	0xffffffff


	//   ....[8]....
        /*00e8*/ 	.word	0xffffffff


	//   ....[9]....
        /*00ec*/ 	.word	0xffffffff


	//   ....[10]....
        /*00f0*/ 	.word	0xffffffff


	//   ....[11]....
        /*00f4*/ 	.word	0xffffffff


	//   ....[12]....
        /*00f8*/ 	.word	0xffffffff


	//   ....[13]....
        /*00fc*/ 	.word	0xffffffff


	//   ....[14]....
        /*0100*/ 	.word	0xffffffff


	//   ....[15]....
        /*0104*/ 	.word	0xffffffff


	//   ....[16]....
        /*0108*/ 	.word	0xffffffff


	//   ....[17]....
        /*010c*/ 	.word	0xffffffff


	//   ....[18]....
        /*0110*/ 	.word	0xffffffff


	//   ....[19]....
        /*0114*/ 	.word	0xffffffff


	//   ....[20]....
        /*0118*/ 	.word	0xffffffff


	//   ....[21]....
        /*011c*/ 	.word	0xffffffff


	//   ....[22]....
        /*0120*/ 	.word	0xffffffff


	//   ....[23]....
        /*0124*/ 	.word	0xffffffff


	//   ....[24]....
        /*0128*/ 	.word	0xffffffff


	//   ....[25]....
        /*012c*/ 	.word	0xffffffff


	//   ....[26]....
        /*0130*/ 	.word	0xffffffff


	//   ....[27]....
        /*0134*/ 	.word	0xffffffff


	//   ....[28]....
        /*0138*/ 	.word	0xffffffff


	//   ....[29]....
        /*013c*/ 	.word	0xffffffff


	//   ....[30]....
        /*0140*/ 	.word	0x05000010


	//   ....[31]....
        /*0144*/ 	.word	0x05000010


	//   ....[32]....
        /*0148*/ 	.word	0x05000010


	//   ....[33]....
        /*014c*/ 	.word	0x05000010


	//   ....[34]....
        /*0150*/ 	.word	0x05000010


	//   ....[35]....
        /*0154*/ 	.word	0x05000010


	//   ....[36]....
        /*0158*/ 	.word	0x05000010


	//   ....[37]....
        /*015c*/ 	.word	0x05000010


	//   ....[38]....
        /*0160*/ 	.word	0x05000010


	//   ....[39]....
        /*0164*/ 	.word	0x05000010


	//   ....[40]....
        /*0168*/ 	.word	0x05000010


	//   ....[41]....
        /*016c*/ 	.word	0x05000010


	//   ....[42]....
        /*0170*/ 	.word	0x05000010


	//   ....[43]....
        /*0174*/ 	.word	0x05000010


	//   ....[44]....
        /*0178*/ 	.word	0x05000010


	//   ....[45]....
        /*017c*/ 	.word	0x05000010


	//   ....[46]....
        /*0180*/ 	.word	0x05000010


	//   ....[47]....
        /*0184*/ 	.word	0x05000010


	//   ....[48]....
        /*0188*/ 	.word	0x05000010


	//   ....[49]....
        /*018c*/ 	.word	0x05000010


	//   ....[50]....
        /*0190*/ 	.word	0x05000010


	//   ....[51]....
        /*0194*/ 	.word	0x05000010


	//   ....[52]....
        /*0198*/ 	.word	0x05000010


	//   ....[53]....
        /*019c*/ 	.word	0x05000010


	//   ....[54]....
        /*01a0*/ 	.word	0x05000010


	//   ....[55]....
        /*01a4*/ 	.word	0x05000010


	//   ....[56]....
        /*01a8*/ 	.word	0x05000010


	//   ....[57]....
        /*01ac*/ 	.word	0x05000010


	//   ....[58]....
        /*01b0*/ 	.word	0x05000010


	//   ....[59]....
        /*01b4*/ 	.word	0x05000010


	//----- nvinfo : EIATTR_COOP_GROUP_INSTR_OFFSETS
	.align		4
.L_2523:
        /*01b8*/ 	.byte	0x04, 0x28
        /*01ba*/ 	.short	(.L_2525 - .L_2524)


	//   ....[0]....
.L_2524:
        /*01bc*/ 	.word	0x00000a30


	//   ....[1]....
        /*01c0*/ 	.word	0x00000a50


	//   ....[2]....
        /*01c4*/ 	.word	0x00000a60


	//   ....[3]....
        /*01c8*/ 	.word	0x00000af0


	//   ....[4]....
        /*01cc*/ 	.word	0x00000b10


	//   ....[5]....
        /*01d0*/ 	.word	0x00000b20


	//   ....[6]....
        /*01d4*/ 	.word	0x00000ba0


	//   ....[7]....
        /*01d8*/ 	.word	0x00000bc0


	//   ....[8]....
        /*01dc*/ 	.word	0x00000bd0


	//   ....[9]....
        /*01e0*/ 	.word	0x00000c50


	//   ....[10]....
        /*01e4*/ 	.word	0x00000c60


	//   ....[11]....
        /*01e8*/ 	.word	0x00000c70


	//   ....[12]....
        /*01ec*/ 	.word	0x00000cf0


	//   ....[13]....
        /*01f0*/ 	.word	0x00000d00


	//   ....[14]....
        /*01f4*/ 	.word	0x00000d10


	//   ....[15]....
        /*01f8*/ 	.word	0x00001390


	//   ....[16]....
        /*01fc*/ 	.word	0x000013b0


	//   ....[17]....
        /*0200*/ 	.word	0x000013c0


	//   ....[18]....
        /*0204*/ 	.word	0x00001450


	//   ....[19]....
        /*0208*/ 	.word	0x00001470


	//   ....[20]....
        /*020c*/ 	.word	0x00001480


	//   ....[21]....
        /*0210*/ 	.word	0x00001500


	//   ....[22]....
        /*0214*/ 	.word	0x00001520


	//   ....[23]....
        /*0218*/ 	.word	0x00001530


	//   ....[24]....
        /*021c*/ 	.word	0x000015b0


	//   ....[25]....
        /*0220*/ 	.word	0x000015c0


	//   ....[26]....
        /*0224*/ 	.word	0x000015d0


	//   ....[27]....
        /*0228*/ 	.word	0x00001650


	//   ....[28]....
        /*022c*/ 	.word	0x00001660


	//   ....[29]....
        /*0230*/ 	.word	0x00001670


	//   ....[30]....
        /*0234*/ 	.word	0x00001f00


	//   ....[31]....
        /*0238*/ 	.word	0x00001fa0


	//   ....[32]....
        /*023c*/ 	.word	0x00002000


	//   ....[33]....
        /*0240*/ 	.word	0x000020b0


	//   ....[34]....
        /*0244*/ 	.word	0x00002100


	//   ....[35]....
        /*0248*/ 	.word	0x00002170


	//   ....[36]....
        /*024c*/ 	.word	0x00002230


	//   ....[37]....
        /*0250*/ 	.word	0x00002280


	//   ....[38]....
        /*0254*/ 	.word	0x000022d0


	//   ....[39]....
        /*0258*/ 	.word	0x00002390


	//   ....[40]....
        /*025c*/ 	.word	0x000023e0


	//   ....[41]....
        /*0260*/ 	.word	0x00002450


	//   ....[42]....
        /*0264*/ 	.word	0x00002500


	//   ....[43]....
        /*0268*/ 	.word	0x00002550


	//   ....[44]....
        /*026c*/ 	.word	0x000025a0


	//   ....[45]....
        /*0270*/ 	.word	0x00002630


	//   ....[46]....
        /*0274*/ 	.word	0x000026d0


	//   ....[47]....
        /*0278*/ 	.word	0x00002730


	//   ....[48]....
        /*027c*/ 	.word	0x000027e0


	//   ....[49]....
        /*0280*/ 	.word	0x00002830


	//   ....[50]....
        /*0284*/ 	.word	0x000028a0


	//   ....[51]....
        /*0288*/ 	.word	0x00002960


	//   ....[52]....
        /*028c*/ 	.word	0x000029b0


	//   ....[53]....
        /*0290*/ 	.word	0x00002a00


	//   ....[54]....
        /*0294*/ 	.word	0x00002ac0


	//   ....[55]....
        /*0298*/ 	.word	0x00002b10


	//   ....[56]....
        /*029c*/ 	.word	0x00002b80


	//   ....[57]....
        /*02a0*/ 	.word	0x00002c30


	//   ....[58]....
        /*02a4*/ 	.word	0x00002c80


	//   ....[59]....
        /*02a8*/ 	.word	0x00002cd0


	//----- nvinfo : EIATTR_EXIT_INSTR_OFFSETS
	.align		4
.L_2525:
        /*02ac*/ 	.byte	0x04, 0x1c
        /*02ae*/ 	.short	(.L_2527 - .L_2526)


	//   ....[0]....
.L_2526:
        /*02b0*/ 	.word	0x00000080


	//   ....[1]....
        /*02b4*/ 	.word	0x00001af0


	//   ....[2]....
        /*02b8*/ 	.word	0x00001b10


	//   ....[3]....
        /*02bc*/ 	.word	0x00001d20


	//   ....[4]....
        /*02c0*/ 	.word	0x00001e90


	//----- nvinfo : EIATTR_MAX_THREADS
	.align		4
.L_2527:
        /*02c4*/ 	.byte	0x04, 0x05
        /*02c6*/ 	.short	(.L_2529 - .L_2528)
.L_2528:
        /*02c8*/ 	.word	0x00000080
        /*02cc*/ 	.word	0x00000001
        /*02d0*/ 	.word	0x00000001


	//----- nvinfo : EIATTR_CRS_STACK_SIZE
	.align		4
.L_2529:
        /*02d4*/ 	.byte	0x04, 0x1e
        /*02d6*/ 	.short	(.L_2531 - .L_2530)
.L_2530:
        /*02d8*/ 	.word	0x00000000


	//----- nvinfo : EIATTR_CBANK_PARAM_SIZE
	.align		4
.L_2531:
        /*02dc*/ 	.byte	0x03, 0x19
        /*02de*/ 	.short	0x0048


	//----- nvinfo : EIATTR_PARAM_CBANK
	.align		4
        /*02e0*/ 	.byte	0x04, 0x0a
        /*02e2*/ 	.short	(.L_2533 - .L_2532)
	.align		4
.L_2532:
        /*02e4*/ 	.word	index@(.nv.constant0._ZN4vllm3moe10topkGatingILi8ELi256ELi4ELi16ELi32Ej13__nv_bfloat16LNS0_11ScoringFuncE1EEEvPKT5_PKbPfiPT4_PiiiibPKf)
        /*02e8*/ 	.short	0x0210
        /*02ea*/ 	.short	0x0048


	//----- nvinfo : EIATTR_SW_WAR
	.align		4
.L_2533:
        /*02ec*/ 	.byte	0x04, 0x36
        /*02ee*/ 	.short	(.L_2535 - .L_2534)
.L_2534:
        /*02f0*/ 	.word	0x00000008
.L_2535:


//--------------------- .nv.info._ZN4vllm3moe10topkGatingILi8ELi128ELi4ELi16ELi32Ej13__nv_bfloat16LNS0_11ScoringFuncE1EEEvPKT5_PKbPfiPT4_PiiiibPKf --------------------------
	.section	.nv.info._ZN4vllm3moe10topkGatingILi8ELi128ELi4ELi16ELi32Ej13__nv_bfloat16LNS0_11ScoringFuncE1EEEvPKT5_PKbPfiPT4_PiiiibPKf,"",@"SHT_CUDA_INFO"
	.sectionflags	@""
	.align	4


	//----- nvinfo : EIATTR_CUDA_API_VERSION
	.align		4
        /*0000*/ 	.byte	0x04, 0x37
        /*0002*/ 	.short	(.L_2537 - .L_2536)
.L_2536:
        /*0004*/ 	.word	0x00000082


	//----- nvinfo : EIATTR_KPARAM_INFO
	.align		4
.L_2537:
        /*0008*/ 	.byte	0x04, 0x17
        /*000a*/ 	.short	(.L_2539 - .L_2538)
.L_2538:
        /*000c*/ 	.word	0x00000000
        /*0010*/ 	.short	0x000a
        /*0012*/ 	.short	0x0040
        /*0014*/ 	.byte	0x00, 0xf0, 0x21, 0x00


	//----- nvinfo : EIATTR_KPARAM_INFO
	.align		4
.L_2539:
        /*0018*/ 	.byte	0x04, 0x17
        /*001a*/ 	.short	(.L_2541 - .L_2540)
.L_2540:
        /*001c*/ 	.word	0x00000000
        /*0020*/ 	.short	0x0009
        /*0022*/ 	.short	0x003c
        /*0024*/ 	.byte	0x00, 0xf0, 0x05, 0x00


	//----- nvinfo : EIATTR_KPARAM_INFO
	.align		4
.L_2541:
        /*0028*/ 	.byte	0x04, 0x17
        /*002a*/ 	.short	(.L_2543 - .L_2542)
.L_2542:
        /*002c*/ 	.word	0x00000000
        /*0030*/ 	.short	0x0008
        /*0032*/ 	.short	0x0038
        /*0034*/ 	.byte	0x00, 0xf0, 0x11, 0x00


	//----- nvinfo : EIATTR_KPARAM_INFO
	.align		4
.L_2543:
        /*0038*/ 	.byte	0x04, 0x17
        /*003a*/ 	.short	(.L_2545 - .L_2544)
.L_2544:
        /*003c*/ 	.word	0x00000000
        /*0040*/ 	.short	0x0007
        /*0042*/ 	.short	0x0034
        /*0044*/ 	.byte	0x00, 0xf0, 0x11, 0x00


	//----- nvinfo : EIATTR_KPARAM_INFO
	.align		4
.L_2545:
        /*0048*/ 	.byte	0x04, 0x17
        /*004a*/ 	.short	(.L_2547 - .L_2546)
.L_2546:
        /*004c*/ 	.word	0x00000000
        /*0050*/ 	.short	0x0006
        /*0052*/ 	.short	0x0030
        /*0054*/ 	.byte	0x00, 0xf0, 0x11, 0x00


	//----- nvinfo : EIATTR_KPARAM_INFO
	.align		4
.L_2547:
        /*0058*/ 	.byte	0x04, 0x17
        /*005a*/ 	.short	(.L_2549 - .L_2548)
.L_2548:
        /*005c*/ 	.word	0x00000000
        /*0060*/ 	.short	0x0005
        /*0062*/ 	.short	0x0028
        /*0064*/ 	.byte	0x00, 0xf0, 0x21, 0x00


	//----- nvinfo : EIATTR_KPARAM_INFO
	.align		4
.L_2549:
        /*0068*/ 	.byte	0x04, 0x17
        /*006a*/ 	.short	(.L_2551 - .L_2550)
.L_2550:
        /*006c*/ 	.word	0x00000000
        /*0070*/ 	.short	0x0004
        /*0072*/ 	.short	0x0020
        /*0074*/ 	.byte	0x00, 0xf0, 0x21, 0x00


	//----- nvinfo : EIATTR_KPARAM_INFO
	.align		4
.L_2551:
        /*0078*/ 	.byte	0x04, 0x17
        /*007a*/ 	.short	(.L_2553 - .L_2552)
.L_2552:
        /*007c*/ 	.word	0x00000000
        /*0080*/ 	.short	0x0003
        /*0082*/ 	.short	0x0018
        /*0084*/ 	.byte	0x00, 0xf0, 0x11, 0x00


	//----- nvinfo : EIATTR_KPARAM_INFO
	.align		4
.L_2553:
        /*0088*/ 	.byte	0x04, 0x17
        /*008a*/ 	.short	(.L_2555 - .L_2554)
.L_2554:
        /*008c*/ 	.word	0x00000000
        /*0090*/ 	.short	0x0002
        /*0092*/ 	.short	0x0010
        /*0094*/ 	.byte	0x00, 0xf0, 0x21, 0x00


	//----- nvinfo : EIATTR_KPARAM_INFO
	.align		4
.L_2555:
        /*0098*/ 	.byte	0x04, 0x17
        /*009a*/ 	.short	(.L_2557 - .L_2556)
.L_2556:
        /*009c*/ 	.word	0x00000000
        /*00a0*/ 	.short	0x0001
        /*00a2*/ 	.short	0x0008
        /*00a4*/ 	.byte	0x00, 0xf0, 0x21, 0x00


	//----- nvinfo : EIATTR_KPARAM_INFO
	.align		4
.L_2557:
        /*00a8*/ 	.byte	0x04, 0x17
        /*00aa*/ 	.short	(.L_2559 - .L_2558)
.L_2558:
        /*00ac*/ 	.word	0x00000000
        /*00b0*/ 	.short	0x0000
        /*00b2*/ 	.short	0x0000
        /*00b4*/ 	.byte	0x00, 0xf0, 0x21, 0x00


	//----- nvinfo : EIATTR_SPARSE_MMA_MASK
	.align		4
.L_2559:
        /*00b8*/ 	.byte	0x03, 0x50
        /*00ba*/ 	.short	0x0000


	//----- nvinfo : EIATTR_MAXREG_COUNT
	.align		4
        /*00bc*/ 	.byte	0x03, 0x1b
        /*00be*/ 	.short	0x00ff


	//----- nvinfo : EIATTR_MERCURY_ISA_VERSION
	.align		4
        /*00c0*/ 	.byte	0x03, 0x5f
        /*00c2*/ 	.short	0x0101


	//----- nvinfo : EIATTR_COOP_GROUP_MASK_REGIDS
	.align		4
        /*00c4*/ 	.byte	0x04, 0x29
        /*00c6*/ 	.short	(.L_2561 - .L_2560)


	//   ....[0]....
.L_2560:
        /*00c8*/ 	.word	0xffffffff


	//   ....[1]....
        /*00cc*/ 	.word	0xffffffff


	//   ....[2]....
        /*00d0*/ 	.word	0xffffffff


	//   ....[3]....
        /*00d4*/ 	.word	0xffffffff


	//   ....[4]....
        /*00d8*/ 	.word	0xffffffff


	//   ....[5]....
        /*00dc*/ 	.word	0xffffffff


	//   ....[6]....
        /*00e0*/ 	.word	0xffffffff


	//   ....[7]....
        /*00e4*/ 	.word	0xffffffff


	//   ....[8]....
        /*00e8*/ 	.word	0xffffffff


	//   ....[9]....
        /*00ec*/ 	.word	0xffffffff


	//   ....[10]....
        /*00f0*/ 	.word	0xffffffff


	//   ....[11]....
        /*00f4*/ 	.word	0xffffffff


	//   ....[12]....
        /*00f8*/ 	.word	0xffffffff


	//   ....[13]....
        /*00fc*/ 	.word	0xffffffff


	//   ....[14]....
        /*0100*/ 	.word	0xffffffff


	//   ....[15]....
        /*0104*/ 	.word	0xffffffff


	//   ....[16]....
        /*0108*/ 	.word	0xffffffff


	//   ....[17]....
        /*010c*/ 	.word	0xffffffff


	//   ....[18]....
        /*0110*/ 	.word	0xffffffff


	//   ....[19]....
        /*0114*/ 	.word	0xffffffff


	//   ....[20]....
        /*0118*/ 	.word	0xffffffff


	//   ....[21]....
        /*011c*/ 	.word	0xffffffff


	//   ....[22]....
        /*0120*/ 	.word	0xffffffff


	//   ....[23]....
        /*0124*/ 	.word	0xffffffff


	//   ....[24]....
        /*0128*/ 	.word	0x05000005


	//   ....[25]....
        /*012c*/ 	.word	0x05000005


	//   ....[26]....
        /*0130*/ 	.word	0x05000005


	//   ....[27]....
        /*0134*/ 	.word	0x05000005


	//   ....[28]....
        /*0138*/ 	.word	0x05000005


	//   ....[29]....
        /*013c*/ 	.word	0x05000005


	//   ....[30]....
        /*0140*/ 	.word	0x05000005


	//   ....[31]....
        /*0144*/ 	.word	0x05000005


	//   ....[32]....
        /*0148*/ 	.word	0x05000005


	//   ....[33]....
        /*014c*/ 	.word	0x05000005


	//   ....[34]....
        /*0150*/ 	.word	0x05000005


	//   ....[35]....
        /*0154*/ 	.word	0x05000005


	//   ....[36]....
        /*0158*/ 	.word	0x05000005


	//   ....[37]....
        /*015c*/ 	.word	0x05000005


	//   ....[38]....
        /*0160*/ 	.word	0x05000005


	//   ....[39]....
        /*0164*/ 	.word	0x05000005


	//   ....[40]....
        /*0168*/ 	.word	0x05000005


	//   ....[41]....
        /*016c*/ 	.word	0x05000005


	//   ....[42]....
        /*0170*/ 	.word	0x05000005


	//   ....[43]....
        /*0174*/ 	.word	0x05000005


	//   ....[44]....
        /*0178*/ 	.word	0x05000005


	//   ....[45]....
        /*017c*/ 	.word	0x05000005


	//   ....[46]....
        /*0180*/ 	.word	0x05000005


	//   ....[47]....
        /*0184*/ 	.word	0x05000005


	//----- nvinfo : EIATTR_COOP_GROUP_INSTR_OFFSETS
	.align		4
.L_2561:
        /*0188*/ 	.byte	0x04, 0x28
        /*018a*/ 	.short	(.L_2563 - .L_2562)


	//   ....[0]....
.L_2562:
        /*018c*/ 	.word	0x00000a40


	//   ....[1]....
        /*0190*/ 	.word	0x00000a60


	//   ....[2]....
        /*0194*/ 	.word	0x00000a70


	//   ....[3]....
        /*0198*/ 	.word	0x00000b00


	//   ....[4]....
        /*019c*/ 	.word	0x00000b20


	//   ....[5]....
        /*01a0*/ 	.word	0x00000b30


	//   ....[6]....
        /*01a4*/ 	.word	0x00000bb0


	//   ....[7]....
        /*01a8*/ 	.word	0x00000bc0


	//   ....[8]....
        /*01ac*/ 	.word	0x00000bd0


	//   ....[9]....
        /*01b0*/ 	.word	0x00000c50


	//   ....[10]....
        /*01b4*/ 	.word	0x00000c70


	//   ....[11]....
        /*01b8*/ 	.word	0x00000c80


	//   ....[12]....
        /*01bc*/ 	.word	0x000012f0


	//   ....[13]....
        /*01c0*/ 	.word	0x00001310


	//   ....[14]....
        /*01c4*/ 	.word	0x00001320


	//   ....[15]....
        /*01c8*/ 	.word	0x000013b0


	//   ....[16]....
        /*01cc*/ 	.word	0x000013d0


	//   ....[17]....
        /*01d0*/ 	.word	0x000013e0


	//   ....[18]....
        /*01d4*/ 	.word	0x00001460


	//   ....[19]....
        /*01d8*/ 	.word	0x00001470


	//   ....[20]....
        /*01dc*/ 	.word	0x00001480


	//   ....[21]....
        /*01e0*/ 	.word	0x00001500


	//   ....[22]....
        /*01e4*/ 	.word	0x00001520


	//   ....[23]....
        /*01e8*/ 	.word	0x00001530


	//   ....[24]....
        /*01ec*/ 	.word	0x00001dc0


	//   ....[25]....
        /*01f0*/ 	.word	0x00001e50


	//   ....[26]....
        /*01f4*/ 	.word	0x00001ec0


	//   ....[27]....
        /*01f8*/ 	.word	0x00001f80


	//   ....[28]....
        /*01fc*/ 	.word	0x00001fd0


	//   ....[29]....
        /*0200*/ 	.word	0x00002020


	//   ....[30]....
        /*0204*/ 	.word	0x000020e0


	//   ....[31]....
        /*0208*/ 	.word	0x00002130


	//   ....[32]....
        /*020c*/ 	.word	0x000021a0


	//   ....[33]....
        /*0210*/ 	.word	0x00002250


	//   ....[34]....
        /*0214*/ 	.word	0x000022a0


	//   ....[35]....
        /*0218*/ 	.word	0x000022f0


	//   ....[36]....
        /*021c*/ 	.word	0x00002390


	//   ....[37]....
        /*0220*/ 	.word	0x00002420


	//   ....[38]....
        /*0224*/ 	.word	0x00002490


	//   ....[39]....
        /*0228*/ 	.word	0x00002550


	//   ....[40]....
        /*022c*/ 	.word	0x000025a0


	//   ....[41]....
        /*0230*/ 	.word	0x000025f0


	//   ....[42]....
        /*0234*/ 	.word	0x000026b0


	//   ....[43]....
        /*0238*/ 	.word	0x00002700


	//   ....[44]....
        /*023c*/ 	.word	0x00002770


	//   ....[45]....
        /*0240*/ 	.word	0x00002820


	//   ....[46]....
        /*0244*/ 	.word	0x00002870


	//   ....[47]....
        /*0248*/ 	.word	0x000028c0


	//----- nvinfo : EIATTR_EXIT_INSTR_OFFSETS
	.align		4
.L_2563:
        /*024c*/ 	.byte	0x04, 0x1c
        /*024e*/ 	.short	(.L_2565 - .L_2564)


	//   ....[0]....
.L_2564:
        /*0250*/ 	.word	0x00000090


	//   ....[1]....
        /*0254*/ 	.word	0x000019a0


	//   ....[2]....
        /*0258*/ 	.word	0x000019c0


	//   ....[3]....
        /*025c*/ 	.word	0x00001bd0


	//   ....[4]....
        /*0260*/ 	.word	0x00001d50


	//----- nvinfo : EIATTR_MAX_THREADS
	.align		4
.L_2565:
        /*0264*/ 	.byte	0x04, 0x05
        /*0266*/ 	.short	(.L_2567 - .L_2566)
.L_2566:
        /*0268*/ 	.word	0x00000080
        /*026c*/ 	.word	0x00000001
        /*0270*/ 	.word	0x00000001


	//----- nvinfo : EIATTR_CRS_STACK_SIZE
	.align		4
.L_2567:
        /*0274*/ 	.byte	0x04, 0x1e
        /*0276*/ 	.short	(.L_2569 - .L_2568)
.L_2568:
        /*0278*/ 	.word	0x00000000


	//----- nvinfo : EIATTR_CBANK_PARAM_SIZE
	.align		4
.L_2569:
        /*027c*/ 	.byte	0x03, 0x19
        /*027e*/ 	.short	0x0048


	//----- nvinfo : EIATTR_PARAM_CBANK
	.align		4
        /*0280*/ 	.byte	0x04, 0x0a
        /*0282*/ 	.short	(.L_2571 - .L_2570)
	.align		4
.L_2570:
        /*0284*/ 	.word	index@(.nv.constant0._ZN4vllm3moe10topkGatingILi8ELi128ELi4ELi16ELi32Ej13__nv_bfloat16LNS0_11ScoringFuncE1EEEvPKT5_PKbPfiPT4_PiiiibPKf)
        /*0288*/ 	.short	0x0210
        /*028a*/ 	.short	0x0048


	//----- nvinfo : EIATTR_SW_WAR
	.align		4
.L_2571:
        /*028c*/ 	.byte	0x04, 0x36
        /*028e*/ 	.short	(.L_2573 - .L_2572)
.L_2572:
        /*0290*/ 	.word	0x00000008
.L_2573:


//--------------------- .nv.info._ZN4vllm3moe10topkGatingILi8ELi64ELi4ELi16ELi32Ej13__nv_bfloat16LNS0_11ScoringFuncE1EEEvPKT5_PKbPfiPT4_PiiiibPKf --------------------------
	.section	.nv.info._ZN4vllm3moe10topkGatingILi8ELi64ELi4ELi16ELi32Ej13__nv_bfloat16LNS0_11ScoringFuncE1EEEvPKT5_PKbPfiPT4_PiiiibPKf,"",@"SHT_CUDA_INFO"
	.sectionflags	@""
	.align	4


	//----- nvinfo : EIATTR_CUDA_API_VERSION
	.align		4
        /*0000*/ 	.byte	0x04, 0x37
        /*0002*/ 	.short	(.L_2575 - .L_2574)
.L_2574:
        /*0004*/ 	.word	0x00000082


	//----- nvinfo : EIATTR_KPARAM_INFO
	.align		4
.L_2575:
        /*0008*/ 	.byte	0x04, 0x17
        /*000a*/ 	.short	(.L_2577 - .L_2576)
.L_2576:
        /*000c*/ 	.word	0x00000000
        /*0010*/ 	.short	0x000a
        /*0012*/ 	.short	0x0040
        /*0014*/ 	.byte	0x00, 0xf0, 0x21, 0x00


	//----- nvinfo : EIATTR_KPARAM_INFO
	.align		4
.L_2577:
        /*0018*/ 	.byte	0x04, 0x17
        /*001a*/ 	.short	(.L_2579 - .L_2578)
.L_2578:
        /*001c*/ 	.word	0x00000000
        /*0020*/ 	.short	0x0009
        /*0022*/ 	.short	0x003c
        /*0024*/ 	.byte	0x00, 0xf0, 0x05, 0x00


	//----- nvinfo : EIATTR_KPARAM_INFO
	.align		4
.L_2579:
        /*0028*/ 	.byte	0x04, 0x17
        /*002a*/ 	.short	(.L_2581 - .L_2580)
.L_2580:
        /*002c*/ 	.word	0x00000000
        /*0030*/ 	.short	0x0008
        /*0032*/ 	.short	0x0038
        /*0034*/ 	.byte	0x00, 0xf0, 0x11, 0x00


	//----- nvinfo : EIATTR_KPARAM_INFO
	.align		4
.L_2581:
        /*0038*/ 	.byte	0x04, 0x17
        /*003a*/ 	.short	(.L_2583 - .L_2582)
.L_2582:
        /*003c*/ 	.word	0x00000000
        /*0040*/ 	.short	0x0007
        /*0042*/ 	.short	0x0034
        /*0044*/ 	.byte	0x00, 0xf0, 0x11, 0x00


	//----- nvinfo : EIATTR_KPARAM_INFO
	.align		4
.L_2583:
        /*0048*/ 	.byte	0x04, 0x17
        /*004a*/ 	.short	(.L_2585 - .L_2584)
.L_2584:
        /*004c*/ 	.word	0x00000000
        /*0050*/ 	.short	0x0006
        /*0052*/ 	.short	0x0030
        /*0054*/ 	.byte	0x00, 0xf0, 0x11, 0x00


	//----- nvinfo : EIATTR_KPARAM_INFO
	.align		4
.L_2585:
        /*0058*/ 	.byte	0x04, 0x17
        /*005a*/ 	.short	(.L_2587 - .L_2586)
.L_2586:
        /*005c*/ 	.word	0x00000000
        /*0060*/ 	.short	0x0005
        /*0062*/ 	.short	0x0028
        /*0064*/ 	.byte	0x00, 0xf0, 0x21, 0x00


	//----- nvinfo : EIATTR_KPARAM_INFO
	.align		4
.L_2587:
        /*0068*/ 	.byte	0x04, 0x17
        /*006a*/ 	.short	(.L_2589 - .L_2588)
.L_2588:
        /*006c*/ 	.word	0x00000000
        /*0070*/ 	.short	0x0004
        /*0072*/ 	.short	0x0020
        /*0074*/ 	.byte	0x00, 0xf0, 0x21, 0x00


	//----- nvinfo : EIATTR_KPARAM_INFO
	.align		4
.L_2589:
        /*0078*/ 	.byte	0x04, 0x17
        /*007a*/ 	.short	(.L_2591 - .L_2590)
.L_2590:
        /*007c*/ 	.word	0x00000000
        /*0080*/ 	.short	0x0003
        /*0082*/ 	.short	0x0018
        /*0084*/ 	.byte	0x00, 0xf0, 0x11, 0x00


	//----- nvinfo : EIATTR_KPARAM_INFO
	.align		4
.L_2591:
        /*0088*/ 	.byte	0x04, 0x17
        /*008a*/ 	.short	(.L_2593 - .L_2592)
.L_2592:
        /*008c*/ 	.word	0x00000000
        /*0090*/ 	.short	0x0002
        /*0092*/ 	.short	0x0010
        /*0094*/ 	.byte	0x00, 0xf0, 0x21, 0x00


	//----- nvinfo : EIATTR_KPARAM_INFO
	.align		4
.L_2593:
        /*0098*/ 	.byte	0x04, 0x17
        /*009a*/ 	.short	(.L_2595 - .L_2594)
.L_2594:
        /*009c*/ 	.word	0x00000000
        /*00a0*/ 	.short	0x0001
        /*00a2*/ 	.short	0x0008
        /*00a4*/ 	.byte	0x00, 0xf0, 0x21, 0x00


	//----- nvinfo : EIATTR_KPARAM_INFO
	.align		4
.L_2595:
        /*00a8*/ 	.byte	0x04, 0x17
        /*00aa*/ 	.short	(.L_2597 - .L_2596)
.L_2596:
        /*00ac*/ 	.word	0x00000000
        /*00b0*/ 	.short	0x0000
        /*00b2*/ 	.short	0x0000
        /*00b4*/ 	.byte	0x00, 0xf0, 0x21, 0x00


	//----- nvinfo : EIATTR_SPARSE_MMA_MASK
	.align		4
.L_2597:
        /*00b8*/ 	.byte	0x03, 0x50
        /*00ba*/ 	.short	0x0000


	//----- nvinfo : EIATTR_MAXREG_COUNT
	.align		4
        /*00bc*/ 	.byte	0x03, 0x1b
        /*00be*/ 	.short	0x00ff


	//----- nvinfo : EIATTR_MERCURY_ISA_VERSION
	.align		4
        /*00c0*/ 	.byte	0x03, 0x5f
        /*00c2*/ 	.short	0x0101


	//----- nvinfo : EIATTR_COOP_GROUP_MASK_REGIDS
	.align		4
        /*00c4*/ 	.byte	0x04, 0x29
        /*00c6*/ 	.short	(.L_2599 - .L_2598)


	//   ....[0]....
.L_2598:
        /*00c8*/ 	.word	0xffffffff


	//   ....[1]....
        /*00cc*/ 	.word	0xffffffff


	//   ....[2]....
        /*00d0*/ 	.word	0xffffffff


	//   ....[3]....
        /*00d4*/ 	.word	0xffffffff


	//   ....[4]....
        /*00d8*/ 	.word	0xffffffff


	//   ....[5]....
        /*00dc*/ 	.word	0xffffffff


	//   ....[6]....
        /*00e0*/ 	.word	0xffffffff


	//   ....[7]....
        /*00e4*/ 	.word	0xffffffff


	//   ....[8]....
        /*00e8*/ 	.word	0xffffffff


	//   ....[9]....
        /*00ec*/ 	.word	0xffffffff


	//   ....[10]....
        /*00f0*/ 	.word	0xffffffff


	//   ....[11]....
        /*00f4*/ 	.word	0xffffffff


	//   ....[12]....
        /*00f8*/ 	.word	0xffffffff


	//   ....[13]....
        /*00fc*/ 	.word	0xffffffff


	//   ....[14]....
        /*0100*/ 	.word	0xffffffff


	//   ....[15]....
        /*0104*/ 	.word	0xffffffff


	//   ....[16]....
        /*0108*/ 	.word	0xffffffff


	//   ....[17]....
        /*010c*/ 	.word	0xffffffff


	//   ....[18]....
        /*0110*/ 	.word	0x05000005


	//   ....[19]....
        /*0114*/ 	.word	0x05000005


	//   ....[20]....
        /*0118*/ 	.word	0x05000005


	//   ....[21]....
        /*011c*/ 	.word	0x05000005


	//   ....[22]....
        /*0120*/ 	.word	0x05000005


	//   ....[23]....
        /*0124*/ 	.word	0x05000005


	//   ....[24]....
        /*0128*/ 	.word	0x05000005


	//   ....[25]....
        /*012c*/ 	.word	0x05000005


	//   ....[26]....
        /*0130*/ 	.word	0x05000005


	//   ....[27]....
        /*0134*/ 	.word	0x05000005


	//   ....[28]....
        /*0138*/ 	.word	0x05000005


	//   ....[29]....
        /*013c*/ 	.word	0x05000005


	//   ....[30]....
        /*0140*/ 	.word	0x05000005


	//   ....[31]....
        /*0144*/ 	.word	0x05000005


	//   ....[32]....
        /*0148*/ 	.word	0x05000005


	//   ....[33]....
        /*014c*/ 	.word	0x05000005


	//   ....[34]....
        /*0150*/ 	.word	0x05000005


	//   ....[35]....
        /*0154*/ 	.word	0x05000005


	//----- nvinfo : EIATTR_COOP_GROUP_INSTR_OFFSETS
	.align		4
.L_2599:
        /*0158*/ 	.byte	0x04, 0x28
        /*015a*/ 	.short	(.L_2601 - .L_2600)


	//   ....[0]....
.L_2600:
        /*015c*/ 	.word	0x00000a40


	//   ....[1]....
        /*0160*/ 	.word	0x00000a60


	//   ....[2]....
        /*0164*/ 	.word	0x00000a70


	//   ....[3]....
        /*0168*/ 	.word	0x00000af0


	//   ....[4]....
        /*016c*/ 	.word	0x00000b10


	//   ....[5]....
        /*0170*/ 	.word	0x00000b20


	//   ....[6]....
        /*0174*/ 	.word	0x00000ba0


	//   ....[7]....
        /*0178*/ 	.word	0x00000bb0


	//   ....[8]....
        /*017c*/ 	.word	0x00000bc0


	//   ....[9]....
        /*0180*/ 	.word	0x00001240


	//   ....[10]....
        /*0184*/ 	.word	0x00001260


	//   ....[11]....
        /*0188*/ 	.word	0x00001270


	//   ....[12]....
        /*018c*/ 	.word	0x000012f0


	//   ....[13]....
        /*0190*/ 	.word	0x00001310


	//   ....[14]....
        /*0194*/ 	.word	0x00001320


	//   ....[15]....
        /*0198*/ 	.word	0x000013a0


	//   ....[16]....
        /*019c*/ 	.word	0x000013b0


	//   ....[17]....
        /*01a0*/ 	.word	0x000013c0


	//   ....[18]....
        /*01a4*/ 	.word	0x00001c60


	//   ....[19]....
        /*01a8*/ 	.word	0x00001cf0


	//   ....[20]....
        /*01ac*/ 	.word	0x00001d60


	//   ....[21]....
        /*01b0*/ 	.word	0x00001e10


	//   ....[22]....
        /*01b4*/ 	.word	0x00001e60


	//   ....[23]....
        /*01b8*/ 	.word	0x00001ed0


	//   ....[24]....
        /*01bc*/ 	.word	0x00001f80


	//   ....[25]....
        /*01c0*/ 	.word	0x00001fd0


	//   ....[26]....
        /*01c4*/ 	.word	0x00002020


	//   ....[27]....
        /*01c8*/ 	.word	0x000020b0


	//   ....[28]....
        /*01cc*/ 	.word	0x00002140


	//   ....[29]....
        /*01d0*/ 	.word	0x000021b0


	//   ....[30]....
        /*01d4*/ 	.word	0x00002260


	//   ....[31]....
        /*01d8*/ 	.word	0x000022b0


	//   ....[32]....
        /*01dc*/ 	.word	0x00002320


	//   ....[33]....
        /*01e0*/ 	.word	0x000023d0


	//   ....[34]....
        /*01e4*/ 	.word	0x00002420


	//   ....[35]....
        /*01e8*/ 	.word	0x00002470


	//----- nvinfo : EIATTR_EXIT_INSTR_OFFSETS
	.align		4
.L_2601:
        /*01ec*/ 	.byte	0x04, 0x1c
        /*01ee*/ 	.short	(.L_2603 - .L_2602)


	//   ....[0]....
.L_2602:
        /*01f0*/ 	.word	0x00000090


	//   ....[1]....
        /*01f4*/ 	.word	0x00001840


	//   ....[2]....
        /*01f8*/ 	.word	0x00001860


	//   ....[3]....
        /*01fc*/ 	.word	0x00001a70


	//   ....[4]....
        /*0200*/ 	.word	0x00001bf0


	//----- nvinfo : EIATTR_MAX_THREADS
	.align		4
.L_2603:
        /*0204*/ 	.byte	0x04, 0x05
        /*0206*/ 	.short	(.L_2605 - .L_2604)
.L_2604:
        /*0208*/ 	.word	0x00000080
        /*020c*/ 	.word	0x00000001
        /*0210*/ 	.word	0x00000001


	//----- nvinfo : EIATTR_CRS_STACK_SIZE
	.align		4
.L_2605:
        /*0214*/ 	.byte	0x04, 0x1e
        /*0216*/ 	.short	(.L_2607 - .L_2606)
.L_2606:
        /*0218*/ 	.word	0x00000000


	//----- nvinfo : EIATTR_CBANK_PARAM_SIZE
	.align		4
.L_2607:
        /*021c*/ 	.byte	0x03, 0x19
        /*021e*/ 	.short	0x0048


	//----- nvinfo : EIATTR_PARAM_CBANK
	.align		4
        /*0220*/ 	.byte	0x04, 0x0a
        /*0222*/ 	.short	(.L_2609 - .L_2608)
	.align		4
.L_2608:
        /*0224*/ 	.word	index@(.nv.constant0._ZN4vllm3moe10topkGatingILi8ELi64ELi4ELi16ELi32Ej13__nv_bfloat16LNS0_11ScoringFuncE1EEEvPKT5_PKbPfiPT4_PiiiibPKf)
        /*0228*/ 	.short	0x0210
        /*022a*/ 	.short	0x0048


	//----- nvinfo : EIATTR_SW_WAR
	.align		4
.L_2609:
        /*022c*/ 	.byte	0x04, 0x36
        /*022e*/ 	.short	(.L_2611 - .L_2610)
.L_2610:
        /*0230*/ 	.word	0x00000008
.L_2611:


//--------------------- .nv.info._ZN4vllm3moe10topkGatingILi8ELi32ELi4ELi16ELi32Ej13__nv_bfloat16LNS0_11ScoringFuncE1EEEvPKT5_PKbPfiPT4_PiiiibPKf --------------------------
	.section	.nv.info._ZN4vllm3moe10topkGatingILi8ELi32ELi4ELi16ELi32Ej13__nv_bfloat16LNS0_11ScoringFuncE1EEEvPKT5_PKbPfiPT4_PiiiibPKf,"",@"SHT_CUDA_INFO"
	.sectionflags	@""
	.align	4


	//----- nvinfo : EIATTR_CUDA_API_VERSION
	.align		4
        /*0000*/ 	.byte	0x04, 0x37
        /*0002*/ 	.short	(.L_2613 - .L_2612)
.L_2612:
        /*0004*/ 	.word	0x00000082


	//----- nvinfo : EIATTR_KPARAM_INFO
	.align		4
.L_2613:
        /*0008*/ 	.byte	0x04, 0x17
        /*000a*/ 	.short	(.L_2615 - .L_2614)
.L_2614:
        /*000c*/ 	.word	0x00000000
        /*0010*/ 	.short	0x000a
        /*0012*/ 	.short	0x0040
        /*0014*/ 	.byte	0x00, 0xf0, 0x21, 0x00


	//----- nvinfo : EIATTR_KPARAM_INFO
	.align		4
.L_2615:
        /*0018*/ 	.byte	0x04, 0x17
        /*001a*/ 	.short	(.L_2617 - .L_2616)
.L_2616:
        /*001c*/ 	.word	0x00000000
        /*0020*/ 	.short	0x0009
        /*0022*/ 	.short	0x003c
        /*0024*/ 	.byte	0x00, 0xf0, 0x05, 0x00


	//----- nvinfo : EIATTR_KPARAM_INFO
	.align		4
.L_2617:
        /*0028*/ 	.byte	0x04, 0x17
        /*002a*/ 	.short	(.L_2619 - .L_2618)
.L_2618:
        /*002c*/ 	.word	0x00000000
        /*0030*/ 	.short	0x0008
        /*0032*/ 	.short	0x0038
        /*0034*/ 	.byte	0x00, 0xf0, 0x11, 0x00


	//----- nvinfo : EIATTR_KPARAM_INFO
	.align		4
.L_2619:
        /*0038*/ 	.byte	0x04, 0x17
        /*003a*/ 	.short	(.L_2621 - .L_2620)
.L_2620:
        /*003c*/ 	.word	0x00000000
        /*0040*/ 	.short	0x0007
        /*0042*/ 	.short	0x0034
        /*0044*/ 	.byte	0x00, 0xf0, 0x11, 0x00


	//----- nvinfo : EIATTR_KPARAM_INFO
	.align		4
.L_2621:
        /*0048*/ 	.byte	0x04, 0x17
        /*004a*/ 	.short	(.L_2623 - .L_2622)
.L_2622:
        /*004c*/ 	.word	0x00000000
        /*0050*/ 	.short	0x0006
        /*0052*/ 	.short	0x0030
        /*0054*/ 	.byte	0x00, 0xf0, 0x11, 0x00


	//----- nvinfo : EIATTR_KPARAM_INFO
	.align		4
.L_2623:
        /*0058*/ 	.byte	0x04, 0x17
        /*005a*/ 	.short	(.L_2625 - .L_2624)
.L_2624:
        /*005c*/ 	.word	0x00000000
        /*0060*/ 	.short	0x0005
        /*0062*/ 	.short	0x0028
        /*0064*/ 	.byte	0x00, 0xf0, 0x21, 0x00


	//----- nvinfo : EIATTR_KPARAM_INFO
	.align		4
.L_2625:
        /*0068*/ 	.byte	0x04, 0x17
        /*006a*/ 	.short	(.L_2627 - .L_2626)
.L_2626:
        /*006c*/ 	.word	0x00000000
        /*0070*/ 	.short	0x0004
        /*0072*/ 	.short	0x0020
        /*0074*/ 	.byte	0x00, 0xf0, 0x21, 0x00


	//----- nvinfo : EIATTR_KPARAM_INFO
	.align		4
.L_2627:
        /*0078*/ 	.byte	0x04, 0x17
        /*007a*/ 	.short	(.L_2629 - .L_2628)
.L_2628:
        /*007c*/ 	.word	0x00000000
        /*0080*/ 	.short	0x0003
        /*0082*/ 	.short	0x0018
        /*0084*/ 	.byte	0x00, 0xf0, 0x11, 0x00


	//----- nvinfo : EIATTR_KPARAM_INFO
	.align		4
.L_2629:
        /*0088*/ 	.byte	0x04, 0x17
        /*008a*/ 	.short	(.L_2631 - .L_2630)
.L_2630:
        /*008c*/ 	.word	0x00000000
        /*0090*/ 	.short	0x0002
        /*0092*/ 	.short	0x0010
        /*0094*/ 	.byte	0x00, 0xf0, 0x21, 0x00


	//----- nvinfo : EIATTR_KPARAM_INFO
	.align		4
.L_2631:
        /*0098*/ 	.byte	0x04, 0x17
        /*009a*/ 	.short	(.L_2633 - .L_2632)
.L_2632:
        /*009c*/ 	.word	0x00000000
        /*00a0*/ 	.short	0x0001
        /*00a2*/ 	.short	0x0008
        /*00a4*/ 	.byte	0x00, 0xf0, 0x21, 0x00


	//----- nvinfo : EIATTR_KPARAM_INFO
	.align		4
.L_2633:
        /*00a8*/ 	.byte	0x04, 0x17
        /*00aa*/ 	.short	(.L_2635 - .L_2634)
.L_2634:
        /*00ac*/ 	.word	0x00000000
        /*00b0*/ 	.short	0x0000
        /*00b2*/ 	.short	0x0000
        /*00b4*/ 	.byte	0x00, 0xf0, 0x21, 0x00


	//----- nvinfo : EIATTR_SPARSE_MMA_MASK
	.align		4
.L_2635:
        /*00b8*/ 	.byte	0x03, 0x50
        /*00ba*/ 	.short	0x0000


	//----- nvinfo : EIATTR_MAXREG_COUNT
	.align		4
        /*00bc*/ 	.byte	0x03, 0x1b
        /*00be*/ 	.short	0x00ff


	//----- nvinfo : EIATTR_MERCURY_ISA_VERSION
	.align		4
        /*00c0*/ 	.byte	0x03, 0x5f
        /*00c2*/ 	.short	0x0101


	//----- nvinfo : EIATTR_COOP_GROUP_MASK_REGIDS
	.align		4
        /*00c4*/ 	.byte	0x04, 0x29
        /*00c6*/ 	.short	(.L_2637 - .L_2636)


	//   ....[0]....
.L_2636:
        /*00c8*/ 	.word	0xffffffff


	//   ....[1]....
        /*00cc*/ 	.word	0xffffffff


	//   ....[2]....
        /*00d0*/ 	.word	0xffffffff


	//   ....[3]....
        /*00d4*/ 	.word	0xffffffff


	//   ....[4]....
        /*00d8*/ 	.word	0xffffffff


	//   ....[5]....
        /*00dc*/ 	.word	0xffffffff


	//   ....[6]....
        /*00e0*/ 	.word	0xffffffff


	//   ....[7]....
        /*00e4*/ 	.word	0xffffffff


	//   ....[8]....
        /*00e8*/ 	.word	0xffffffff


	//   ....[9]....
        /*00ec*/ 	.word	0xffffffff


	//   ....[10]....
        /*00f0*/ 	.word	0xffffffff


	//   ....[11]....
        /*00f4*/ 	.word	0xffffffff


	//   ....[12]....
        /*00f8*/ 	.word	0x05000012


	//   ....[13]....
        /*00fc*/ 	.word	0x05000012


	//   ....[14]....
        /*0100*/ 	.word	0x05000012


	//   ....[15]....
        /*0104*/ 	.word	0x05000012


	//   ....[16]....
        /*0108*/ 	.word	0x05000012


	//   ....[17]....
        /*010c*/ 	.word	0x05000012


	//   ....[18]....
        /*0110*/ 	.word	0x05000012


	//   ....[19]....
        /*0114*/ 	.word	0x05000012


	//   ....[20]....
        /*0118*/ 	.word	0x05000012


	//   ....[21]....
        /*011c*/ 	.word	0x05000012


	//   ....[22]....
        /*0120*/ 	.word	0x05000012


	//   ....[23]....
        /*0124*/ 	.word	0x05000012


	//----- nvinfo : EIATTR_COOP_GROUP_INSTR_OFFSETS
	.align		4
.L_2637:
        /*0128*/ 	.byte	0x04, 0x28
        /*012a*/ 	.short	(.L_2639 - .L_2638)


	//   ....[0]....
.L_2638:
        /*012c*/ 	.word	0x00000a40


	//   ....[1]....
        /*0130*/ 	.word	0x00000a60


	//   ....[2]....
        /*0134*/ 	.word	0x00000a70


	//   ....[3]....
        /*0138*/ 	.word	0x00000af0


	//   ....[4]....
        /*013c*/ 	.word	0x00000b10


	//   ....[5]....
        /*0140*/ 	.word	0x00000b20


	//   ....[6]....
        /*0144*/ 	.word	0x00001190


	//   ....[7]....
        /*0148*/ 	.word	0x000011b0


	//   ....[8]....
        /*014c*/ 	.word	0x000011c0


	//   ....[9]....
        /*0150*/ 	.word	0x00001240


	//   ....[10]....
        /*0154*/ 	.word	0x00001260


	//   ....[11]....
        /*0158*/ 	.word	0x00001270


	//   ....[12]....
        /*015c*/ 	.word	0x00001b00


	//   ....[13]....
        /*0160*/ 	.word	0x00001b90


	//   ....[14]....
        /*0164*/ 	.word	0x00001c00


	//   ....[15]....
        /*0168*/ 	.word	0x00001cb0


	//   ....[16]....
        /*016c*/ 	.word	0x00001d00


	//   ....[17]....
        /*0170*/ 	.word	0x00001d50


	//   ....[18]....
        /*0174*/ 	.word	0x00001df0


	//   ....[19]....
        /*0178*/ 	.word	0x00001e80


	//   ....[20]....
        /*017c*/ 	.word	0x00001ef0


	//   ....[21]....
        /*0180*/ 	.word	0x00001fa0


	//   ....[22]....
        /*0184*/ 	.word	0x00001ff0


	//   ....[23]....
        /*0188*/ 	.word	0x00002040


	//----- nvinfo : EIATTR_EXIT_INSTR_OFFSETS
	.align		4
.L_2639:
        /*018c*/ 	.byte	0x04, 0x1c
        /*018e*/ 	.short	(.L_2641 - .L_2640)


	//   ....[0]....
.L_2640:
        /*0190*/ 	.word	0x00000090


	//   ....[1]....
        /*0194*/ 	.word	0x000016e0


	//   ....[2]....
        /*0198*/ 	.word	0x00001700


	//   ....[3]....
        /*019c*/ 	.word	0x00001910


	//   ....[4]....
        /*01a0*/ 	.word	0x00001a90


	//----- nvinfo : EIATTR_MAX_THREADS
	.align		4
.L_2641:
        /*01a4*/ 	.byte	0x04, 0x05
        /*01a6*/ 	.short	(.L_2643 - .L_2642)
.L_2642:
        /*01a8*/ 	.word	0x00000080
        /*01ac*/ 	.word	0x00000001
        /*01b0*/ 	.word	0x00000001


	//----- nvinfo : EIATTR_CRS_STACK_SIZE
	.align		4
.L_2643:
        /*01b4*/ 	.byte	0x04, 0x1e
        /*01b6*/ 	.short	(.L_2645 - .L_2644)
.L_2644:
        /*01b8*/ 	.word	0x00000000


	//----- nvinfo : EIATTR_CBANK_PARAM_SIZE
	.align		4
.L_2645:
        /*01bc*/ 	.byte	0x03, 0x19
        /*01be*/ 	.short	0x0048


	//----- nvinfo : EIATTR_PARAM_CBANK
	.align		4
        /*01c0*/ 	.byte	0x04, 0x0a
        /*01c2*/ 	.short	(.L_2647 - .L_2646)
	.align		4
.L_2646:
        /*01c4*/ 	.word	index@(.nv.constant0._ZN4vllm3moe10topkGatingILi8ELi32ELi4ELi16ELi32Ej13__nv_bfloat16LNS0_11ScoringFuncE1EEEvPKT5_PKbPfiPT4_PiiiibPKf)
        /*01c8*/ 	.short	0x0210
        /*01ca*/ 	.short	0x0048


	//----- nvinfo : EIATTR_SW_WAR
	.align		4
.L_2647:
        /*01cc*/ 	.byte	0x04, 0x36
        /*01ce*/ 	.short	(.L_2649 - .L_2648)
.L_2648:
        /*01d0*/ 	.word	0x00000008
.L_2649:


//--------------------- .nv.info._ZN4vllm3moe10topkGatingILi8ELi16ELi4ELi16ELi32Ej13__nv_bfloat16LNS0_11ScoringFuncE1EEEvPKT5_PKbPfiPT4_PiiiibPKf --------------------------
	.section	.nv.info._ZN4vllm3moe10topkGatingILi8ELi16ELi4ELi16ELi32Ej13__nv_bfloat16LNS0_11ScoringFuncE1EEEvPKT5_PKbPfiPT4_PiiiibPKf,"",@"SHT_CUDA_INFO"
	.sectionflags	@""
	.align	4


	//----- nvinfo : EIATTR_CUDA_API_VERSION
	.align		4
        /*0000*/ 	.byte	0x04, 0x37
        /*0002*/ 	.short	(.L_2651 - .L_2650)
.L_2650:
        /*0004*/ 	.word	0x00000082


	//----- nvinfo : EIATTR_KPARAM_INFO
	.align		4
.L_2651:
        /*0008*/ 	.byte	0x04, 0x17
        /*000a*/ 	.short	(.L_2653 - .L_2652)
.L_2652:
        /*000c*/ 	.word	0x00000000
        /*0010*/ 	.short	0x000a
        /*0012*/ 	.short	0x0040
        /*0014*/ 	.byte	0x00, 0xf0, 0x21, 0x00


	//----- nvinfo : EIATTR_KPARAM_INFO
	.align		4
.L_2653:
        /*0018*/ 	.byte	0x04, 0x17
        /*001a*/ 	.short	(.L_2655 - .L_2654)
.L_2654:
        /*001c*/ 	.word	0x00000000
        /*0020*/ 	.short	0x0009
        /*0022*/ 	.short	0x003c
        /*0024*/ 	.byte	0x00, 0xf0, 0x05, 0x00


	//----- nvinfo : EIATTR_KPARAM_INFO
	.align		4
.L_2655:
        /*0028*/ 	.byte	0x04, 0x17
        /*002a*/ 	.short	(.L_2657 - .L_2656)
.L_2656:
        /*002c*/ 	.word	0x00000000
        /*0030*/ 	.short	0x0008
        /*0032*/ 	.short	0x0038
        /*0034*/ 	.byte	0x00, 0xf0, 0x11, 0x00


	//----- nvinfo : EIATTR_KPARAM_INFO
	.align		4
.L_2657:
        /*0038*/ 	.byte	0x04, 0x17
        /*003a*/ 	.short	(.L_2659 - .L_2658)
.L_2658:
        /*003c*/ 	.word	0x00000000
        /*0040*/ 	.short	0x0007
        /*0042*/ 	.short	0x0034
        /*0044*/ 	.byte	0x00, 0xf0, 0x11, 0x00


	//----- nvinfo : EIATTR_KPARAM_INFO
	.align		4
.L_2659:
        /*0048*/ 	.byte	0x04, 0x17
        /*004a*/ 	.short	(.L_2661 - .L_2660)
.L_2660:
        /*004c*/ 	.word	0x00000000
        /*0050*/ 	.short	0x0006
        /*0052*/ 	.short	0x0030
        /*0054*/ 	.byte	0x00, 0xf0, 0x11, 0x00


	//----- nvinfo : EIATTR_KPARAM_INFO
	.align		4
.L_2661:
        /*0058*/ 	.byte	0x04, 0x17
        /*005a*/ 	.short	(.L_2663 - .L_2662)
.L_2662:
        /*005c*/ 	.word	0x00000000
        /*0060*/ 	.short	0x0005
        /*0062*/ 	.short	0x0028
        /*0064*/ 	.byte	0x00, 0xf0, 0x21, 0x00


	//----- nvinfo : EIATTR_KPARAM_INFO
	.align		4
.L_2663:
        /*0068*/ 	.byte	0x04, 0x17
        /*006a*/ 	.short	(.L_2665 - .L_2664)
.L_2664:
        /*006c*/ 	.word	0x00000000
        /*0070*/ 	.short	0x0004
        /*0072*/ 	.short	0x0020
        /*0074*/ 	.byte	0x00, 0xf0, 0x21, 0x00


	//----- nvinfo : EIATTR_KPARAM_INFO
	.align		4
.L_2665:
        /*0078*/ 	.byte	0x04, 0x17
        /*007a*/ 	.short	(.L_2667 - .L_2666)
.L_2666:
        /*007c*/ 	.word	0x00000000
        /*0080*/ 	.short	0x0003
        /*0082*/ 	.short	0x0018
        /*0084*/ 	.byte	0x00, 0xf0, 0x11, 0x00


	//----- nvinfo : EIATTR_KPARAM_INFO
	.align		4
.L_2667:
        /*0088*/ 	.byte	0x04, 0x17
        /*008a*/ 	.short	(.L_2669 - .L_2668)
.L_2668:
        /*008c*/ 	.word	0x00000000
        /*0090*/ 	.short	0x0002
        /*0092*/ 	.short	0x0010
        /*0094*/ 	.byte	0x00, 0xf0, 0x21, 0x00


	//----- nvinfo : EIATTR_KPARAM_INFO
	.align		4
.L_2669:
        /*0098*/ 	.byte	0x04, 0x17
        /*009a*/ 	.short	(.L_2671 - .L_2670)
.L_2670:
        /*009c*/ 	.word	0x00000000
        /*00a0*/ 	.short	0x0001
        /*00a2*/ 	.short	0x0008
        /*00a4*/ 	.byte	0x00, 0xf0, 0x21, 0x00


	//----- nvinfo : EIATTR_KPARAM_INFO
	.align		4
.L_2671:
        /*00a8*/ 	.byte	0x04, 0x17
        /*00aa*/ 	.short	(.L_2673 - .L_2672)
.L_2672:
        /*00ac*/ 	.word	0x00000000
        /*00b0*/ 	.short	0x0000
        /*00b2*/ 	.short	0x0000
        /*00b4*/ 	.byte	0x00, 0xf0, 0x21, 0x00


	//----- nvinfo : EIATTR_SPARSE_MMA_MASK
	.align		4
.L_2673:
        /*00b8*/ 	.byte	0x03, 0x50
        /*00ba*/ 	.short	0x0000


	//----- nvinfo : EIATTR_MAXREG_COUNT
	.align		4
        /*00bc*/ 	.byte	0x03, 0x1b
        /*00be*/ 	.short	0x00ff


	//----- nvinfo : EIATTR_MERCURY_ISA_VERSION
	.align		4
        /*00c0*/ 	.byte	0x03, 0x5f
        /*00c2*/ 	.short	0x0101


	//----- nvinfo : EIATTR_COOP_GROUP_MASK_REGIDS
	.align		4
        /*00c4*/ 	.byte	0x04, 0x29
        /*00c6*/ 	.short	(.L_2675 - .L_2674)


	//   ....[0]....
.L_2674:
        /*00c8*/ 	.word	0xffffffff


	//   ....[1]....
        /*00cc*/ 	.word	0xffffffff


	//   ....[2]....
        /*00d0*/ 	.word	0xffffffff


	//   ....[3]....
        /*00d4*/ 	.word	0xffffffff


	//   ....[4]....
        /*00d8*/ 	.word	0xffffffff


	//   ....[5]....
        /*00dc*/ 	.word	0xffffffff


	//   ....[6]....
        /*00e0*/ 	.word	0x05000015


	//   ....[7]....
        /*00e4*/ 	.word	0x05000015


	//   ....[8]....
        /*00e8*/ 	.word	0x05000015


	//   ....[9]....
        /*00ec*/ 	.word	0x05000015


	//   ....[10]....
        /*00f0*/ 	.word	0x05000015


	//   ....[11]....
        /*00f4*/ 	.word	0x05000015


	//----- nvinfo : EIATTR_COOP_GROUP_INSTR_OFFSETS
	.align		4
.L_2675:
        /*00f8*/ 	.byte	0x04, 0x28
        /*00fa*/ 	.short	(.L_2677 - .L_2676)


	//   ....[0]....
.L_2676:
        /*00fc*/ 	.word	0x00000a40


	//   ....[1]....
        /*0100*/ 	.word	0x00000a50


	//   ....[2]....
        /*0104*/ 	.word	0x00000a60


	//   ....[3]....
        /*0108*/ 	.word	0x000010e0


	//   ....[4]....
        /*010c*/ 	.word	0x000010f0


	//   ....[5]....
        /*0110*/ 	.word	0x00001100


	//   ....[6]....
        /*0114*/ 	.word	0x000019b0


	//   ....[7]....
        /*0118*/ 	.word	0x00001a40


	//   ....[8]....
        /*011c*/ 	.word	0x00001a90


	//   ....[9]....
        /*0120*/ 	.word	0x00001b30


	//   ....[10]....
        /*0124*/ 	.word	0x00001bc0


	//   ....[11]....
        /*0128*/ 	.word	0x00001c10


	//----- nvinfo : EIATTR_EXIT_INSTR_OFFSETS
	.align		4
.L_2677:
        /*012c*/ 	.byte	0x04, 0x1c
        /*012e*/ 	.short	(.L_2679 - .L_2678)


	//   ....[0]....
.L_2678:
        /*0130*/ 	.word	0x00000090


	//   ....[1]....
        /*0134*/ 	.word	0x00001590


	//   ....[2]....
        /*0138*/ 	.word	0x000015b0


	//   ....[3]....
        /*013c*/ 	.word	0x000017c0


	//   ....[4]....
        /*0140*/ 	.word	0x00001940


	//----- nvinfo : EIATTR_MAX_THREADS
	.align		4
.L_2679:
        /*0144*/ 	.byte	0x04, 0x05
        /*0146*/ 	.short	(.L_2681 - .L_2680)
.L_2680:
        /*0148*/ 	.word	0x00000080
        /*014c*/ 	.word	0x00000001
        /*0150*/ 	.word	0x00000001


	//----- nvinfo : EIATTR_CRS_STACK_SIZE
	.align		4
.L_2681:
        /*0154*/ 	.byte	0x04, 0x1e
        /*0156*/ 	.short	(.L_2683 - .L_2682)
.L_2682:
        /*0158*/ 	.word	0x00000000


	//----- nvinfo : EIATTR_CBANK_PARAM_SIZE
	.align		4
.L_2683:
        /*015c*/ 	.byte	0x03, 0x19
        /*015e*/ 	.short	0x0048


	//----- nvinfo : EIATTR_PARAM_CBANK
	.align		4
        /*0160*/ 	.byte	0x04, 0x0a
        /*0162*/ 	.short	(.L_2685 - .L_2684)
	.align		4
.L_2684:
        /*0164*/ 	.word	index@(.nv.constant0._ZN4vllm3moe10topkGatingILi8ELi16ELi4ELi16ELi32Ej13__nv_bfloat16LNS0_11ScoringFuncE1EEEvPKT5_PKbPfiPT4_PiiiibPKf)
        /*0168*/ 	.short	0x0210
        /*016a*/ 	.short	0x0048


	//----- nvinfo : EIATTR_SW_WAR
	.align		4
.L_2685:
        /*016c*/ 	.byte	0x04, 0x36
        /*016e*/ 	.short	(.L_2687 - .L_2686)
.L_2686:
        /*0170*/ 	.word	0x00000008
.L_2687:


//--------------------- .nv.info._ZN4vllm3moe10topkGatingILi8ELi8ELi4ELi16ELi32Ej13__nv_bfloat16LNS0_11ScoringFuncE1EEEvPKT5_PKbPfiPT4_PiiiibPKf --------------------------
	.section	.nv.info._ZN4vllm3moe10topkGatingILi8ELi8ELi4ELi16ELi32Ej13__nv_bfloat16LNS0_11ScoringFuncE1EEEvPKT5_PKbPfiPT4_PiiiibPKf,"",@"SHT_CUDA_INFO"
	.sectionflags	@""
	.align	4


	//----- nvinfo : EIATTR_CUDA_API_VERSION
	.align		4
        /*0000*/ 	.byte	0x04, 0x37
        /*0002*/ 	.short	(.L_2689 - .L_2688)
.L_2688:
        /*0004*/ 	.word	0x00000082


	//----- nvinfo : EIATTR_KPARAM_INFO
	.align		4
.L_2689:
        /*0008*/ 	.byte	0x04, 0x17
        /*000a*/ 	.short	(.L_2691 - .L_2690)
.L_2690:
        /*000c*/ 	.word	0x00000000
        /*0010*/ 	.short	0x000a
        /*0012*/ 	.short	0x0040
        /*0014*/ 	.byte	0x00, 0xf0, 0x21, 0x00


	//----- nvinfo : EIATTR_KPARAM_INFO
	.align		4
.L_2691:
        /*0018*/ 	.byte	0x04, 0x17
        /*001a*/ 	.short	(.L_2693 - .L_2692)
.L_2692:
        /*001c*/ 	.word	0x00000000
        /*0020*/ 	.short	0x0009
        /*0022*/ 	.short	0x003c
        /*0024*/ 	.byte	0x00, 0xf0, 0x05, 0x00


	//----- nvinfo : EIATTR_KPARAM_INFO
	.align		4
.L_2693:
        /*0028*/ 	.byte	0x04, 0x17
        /*002a*/ 	.short	(.L_2695 - .L_2694)
.L_2694:
        /*002c*/ 	.word	0x00000000
        /*0030*/ 	.short	0x0008
        /*0032*/ 	.short	0x0038
        /*0034*/ 	.byte	0x00, 0xf0, 0x11, 0x00


	//----- nvinfo : EIATTR_KPARAM_INFO
	.align		4
.L_2695:
        /*0038*/ 	.byte	0x04, 0x17
        /*003a*/ 	.short	(.L_2697 - .L_2696)
.L_2696:
        /*003c*/ 	.word	0x00000000
        /*0040*/ 	.short	0x0007
        /*0042*/ 	.short	0x0034
        /*0044*/ 	.byte	0x00, 0xf0, 0x11, 0x00


	//----- nvinfo : EIATTR_KPARAM_INFO
	.align		4
.L_2697:
        /*0048*/ 	.byte	0x04, 0x17
        /*004a*/ 	.short	(.L_2699 - .L_2698)
.L_2698:
        /*004c*/ 	.word	0x00000000
        /*0050*/ 	.short	0x0006
        /*0052*/ 	.short	0x0030
        /*0054*/ 	.byte	0x00, 0xf0, 0x11, 0x00


	//----- nvinfo : EIATTR_KPARAM_INFO
	.align		4
.L_2699:
        /*0058*/ 	.byte	0x04, 0x17
        /*005a*/ 	.short	(.L_2701 - .L_2700)
.L_2700:
        /*005c*/ 	.word	0x00000000
        /*0060*/ 	.short	0x0005
        /*0062*/ 	.short	0x0028
        /*0064*/ 	.byte	0x00, 0xf0, 0x21, 0x00


	//----- nvinfo : EIATTR_KPARAM_INFO
	.align		4
.L_2701:
        /*0068*/ 	.byte	0x04, 0x17
        /*006a*/ 	.short	(.L_2703 - .L_2702)
.L_2702:
        /*006c*/ 	.word	0x00000000
        /*0070*/ 	.short	0x0004
        /*0072*/ 	.short	0x0020
        /*0074*/ 	.byte	0x00, 0xf0, 0x21, 0x00


	//----- nvinfo : EIATTR_KPARAM_INFO
	.align		4
.L_2703:
        /*0078*/ 	.byte	0x04, 0x17
        /*007a*/ 	.short	(.L_2705 - .L_2704)
.L_2704:
        /*007c*/ 	.word	0x00000000
        /*0080*/ 	.short	0x0003
        /*0082*/ 	.short	0x0018
        /*0084*/ 	.byte	0x00, 0xf0, 0x11, 0x00


	//----- nvinfo : EIATTR_KPARAM_INFO
	.align		4
.L_2705:
        /*0088*/ 	.byte	0x04, 0x17
        /*008a*/ 	.short	(.L_2707 - .L_2706)
.L_2706:
        /*008c*/ 	.word	0x00000000
        /*0090*/ 	.short	0x0002
        /*0092*/ 	.short	0x0010
        /*0094*/ 	.byte	0x00, 0xf0, 0x21, 0x00


	//----- nvinfo : EIATTR_KPARAM_INFO
	.align		4
.L_2707:
        /*0098*/ 	.byte	0x04, 0x17
        /*009a*/ 	.short	(.L_2709 - .L_2708)
.L_2708:
        /*009c*/ 	.word	0x00000000
        /*00a0*/ 	.short	0x0001
        /*00a2*/ 	.short	0x0008
        /*00a4*/ 	.byte	0x00, 0xf0, 0x21, 0x00


	//----- nvinfo : EIATTR_KPARAM_INFO
	.align		4
.L_2709:
        /*00a8*/ 	.byte	0x04, 0x17
        /*00aa*/ 	.short	(.L_2711 - .L_2710)
.L_2710:
        /*00ac*/ 	.word	0x00000000
        /*00b0*/ 	.short	0x0000
        /*00b2*/ 	.short	0x0000
        /*00b4*/ 	.byte	0x00, 0xf0, 0x21, 0x00


	//----- nvinfo : EIATTR_SPARSE_MMA_MASK
	.align		4
.L_2711:
        /*00b8*/ 	.byte	0x03, 0x50
        /*00ba*/ 	.short	0x0000


	//----- nvinfo : EIATTR_MAXREG_COUNT
	.align		4
        /*00bc*/ 	.byte	0x03, 0x1b
        /*00be*/ 	.short	0x00ff


	//----- nvinfo : EIATTR_MERCURY_ISA_VERSION
	.align		4
        /*00c0*/ 	.byte	0x03, 0x5f
        /*00c2*/ 	.short	0x0101


	//----- nvinfo : EIATTR_EXIT_INSTR_OFFSETS
	.align		4
        /*00c4*/ 	.byte	0x04, 0x1c
        /*00c6*/ 	.short	(.L_2713 - .L_2712)


	//   ....[0]....
.L_2712:
        /*00c8*/ 	.word	0x00000080


	//   ....[1]....
        /*00cc*/ 	.word	0x00001f30


	//   ....[2]....
        /*00d0*/ 	.word	0x00001f50


	//   ....[3]....
        /*00d4*/ 	.word	0x00002810


	//   ....[4]....
        /*00d8*/ 	.word	0x00002920


	//----- nvinfo : EIATTR_MAX_THREADS
	.align		4
.L_2713:
        /*00dc*/ 	.byte	0x04, 0x05
        /*00de*/ 	.short	(.L_2715 - .L_2714)
.L_2714:
        /*00e0*/ 	.word	0x00000080
        /*00e4*/ 	.word	0x00000001
        /*00e8*/ 	.word	0x00000001


	//----- nvinfo : EIATTR_CBANK_PARAM_SIZE
	.align		4
.L_2715:
        /*00ec*/ 	.byte	0x03, 0x19
        /*00ee*/ 	.short	0x0048


	//----- nvinfo : EIATTR_PARAM_CBANK
	.align		4
        /*00f0*/ 	.byte	0x04, 0x0a
        /*00f2*/ 	.short	(.L_2717 - .L_2716)
	.align		4
.L_2716:
        /*00f4*/ 	.word	index@(.nv.constant0._ZN4vllm3moe10topkGatingILi8ELi8ELi4ELi16ELi32Ej13__nv_bfloat16LNS0_11ScoringFuncE1EEEvPKT5_PKbPfiPT4_PiiiibPKf)
        /*00f8*/ 	.short	0x0210
        /*00fa*/ 	.short	0x0048


	//----- nvinfo : EIATTR_SW_WAR
	.align		4
.L_2717:
        /*00fc*/ 	.byte	0x04, 0x36
        /*00fe*/ 	.short	(.L_2719 - .L_2718)
.L_2718:
        /*0100*/ 	.word	0x00000008
.L_2719:


//--------------------- .nv.info._ZN4vllm3moe10topkGatingILi4ELi4ELi4ELi8ELi32Ej13__nv_bfloat16LNS0_11ScoringFuncE1EEEvPKT5_PKbPfiPT4_PiiiibPKf --------------------------
	.section	.nv.info._ZN4vllm3moe10topkGatingILi4ELi4ELi4ELi8ELi32Ej13__nv_bfloat16LNS0_11ScoringFuncE1EEEvPKT5_PKbPfiPT4_PiiiibPKf,"",@"SHT_CUDA_INFO"
	.sectionflags	@""
	.align	4


	//----- nvinfo : EIATTR_CUDA_API_VERSION
	.align		4
        /*0000*/ 	.byte	0x04, 0x37
        /*0002*/ 	.short	(.L_2721 - .L_2720)
.L_2720:
        /*0004*/ 	.word	0x00000082


	//----- nvinfo : EIATTR_KPARAM_INFO
	.align		4
.L_2721:
        /*0008*/ 	.byte	0x04, 0x17
        /*000a*/ 	.short	(.L_2723 - .L_2722)
.L_2722:
        /*000c*/ 	.word	0x00000000
        /*0010*/ 	.short	0x000a
        /*0012*/ 	.short	0x0040
        /*0014*/ 	.byte	0x00, 0xf0, 0x21, 0x00


	//----- nvinfo : EIATTR_KPARAM_INFO
	.align		4
.L_2723:
        /*0018*/ 	.byte	0x04, 0x17
        /*001a*/ 	.short	(.L_2725 - .L_2724)
.L_2724:
        /*001c*/ 	.word	0x00000000
        /*0020*/ 	.short	0x0009
        /*0022*/ 	.short	0x003c
        /*0024*/ 	.byte	0x00, 0xf0, 0x05, 0x00


	//----- nvinfo : EIATTR_KPARAM_INFO
	.align		4
.L_2725:
        /*0028*/ 	.byte	0x04, 0x17
        /*002a*/ 	.short	(.L_2727 - .L_2726)
.L_2726:
        /*002c*/ 	.word	0x00000000
        /*0030*/ 	.short	0x0008
        /*0032*/ 	.short	0x0038
        /*0034*/ 	.byte	0x00, 0xf0, 0x11, 0x00


	//----- nvinfo : EIATTR_KPARAM_INFO
	.align		4
.L_2727:
        /*0038*/ 	.byte	0x04, 0x17
        /*003a*/ 	.short	(.L_2729 - .L_2728)
.L_2728:
        /*003c*/ 	.word	0x00000000
        /*0040*/ 	.short	0x0007
        /*0042*/ 	.short	0x0034
        /*0044*/ 	.byte	0x00, 0xf0, 0x11, 0x00


	//----- nvinfo : EIATTR_KPARAM_INFO
	.align		4
.L_2729:
        /*0048*/ 	.byte	0x04, 0x17
        /*004a*/ 	.short	(.L_2731 - .L_2730)
.L_2730:
        /*004c*/ 	.word	0x00000000
        /*0050*/ 	.short	0x0006
        /*0052*/ 	.short	0x0030
        /*0054*/ 	.byte	0x00, 0xf0, 0x11, 0x00


	//----- nvinfo : EIATTR_KPARAM_INFO
	.align		4
.L_2731:
        /*0058*/ 	.byte	0x04, 0x17
        /*005a*/ 	.short	(.L_2733 - .L_2732)
.L_2732:
        /*005c*/ 	.word	0x00000000
        /*0060*/ 	.short	0x0005
        /*0062*/ 	.short	0x0028
        /*0064*/ 	.byte	0x00, 0xf0, 0x21, 0x00


	//----- nvinfo : EIATTR_KPARAM_INFO
	.align		4
.L_2733:
        /*0068*/ 	.byte	0x04, 0x17
        /*006a*/ 	.short	(.L_2735 - .L_2734)
.L_2734:
        /*006c*/ 	.word	0x00000000
        /*0070*/ 	.short	0x0004
        /*0072*/ 	.short	0x0020
        /*0074*/ 	.byte	0x00, 0xf0, 0x21, 0x00


	//----- nvinfo : EIATTR_KPARAM_INFO
	.align		4
.L_2735:
        /*0078*/ 	.byte	0x04, 0x17
        /*007a*/ 	.short	(.L_2737 - .L_2736)
.L_2736:
        /*007c*/ 	.word	0x00000000
        /*0080*/ 	.short	0x0003
        /*0082*/ 	.short	0x0018
        /*0084*/ 	.byte	0x00, 0xf0, 0x11, 0x00


	//----- nvinfo : EIATTR_KPARAM_INFO
	.align		4
.L_2737:
        /*0088*/ 	.byte	0x04, 0x17
        /*008a*/ 	.short	(.L_2739 - .L_2738)
.L_2738:
        /*008c*/ 	.word	0x00000000
        /*0090*/ 	.short	0x0002
        /*0092*/ 	.short	0x0010
        /*0094*/ 	.byte	0x00, 0xf0, 0x21, 0x00


	//----- nvinfo : EIATTR_KPARAM_INFO
	.align		4
.L_2739:
        /*0098*/ 	.byte	0x04, 0x17
        /*009a*/ 	.short	(.L_2741 - .L_2740)
.L_2740:
        /*009c*/ 	.word	0x00000000
        /*00a0*/ 	.short	0x0001
        /*00a2*/ 	.short	0x0008
        /*00a4*/ 	.byte	0x00, 0xf0, 0x21, 0x00


	//----- nvinfo : EIATTR_KPARAM_INFO
	.align		4
.L_2741:
        /*00a8*/ 	.byte	0x04, 0x17
        /*00aa*/ 	.short	(.L_2743 - .L_2742)
.L_2742:
        /*00ac*/ 	.word	0x00000000
        /*00b0*/ 	.short	0x0000
        /*00b2*/ 	.short	0x0000
        /*00b4*/ 	.byte	0x00, 0xf0, 0x21, 0x00


	//----- nvinfo : EIATTR_SPARSE_MMA_MASK
	.align		4
.L_2743:
        /*00b8*/ 	.byte	0x03, 0x50
        /*00ba*/ 	.short	0x0000


	//----- nvinfo : EIATTR_MAXREG_COUNT
	.align		4
        /*00bc*/ 	.byte	0x03, 0x1b
        /*00be*/ 	.short	0x00ff


	//----- nvinfo : EIATTR_MERCURY_ISA_VERSION
	.align		4
        /*00c0*/ 	.byte	0x03, 0x5f
        /*00c2*/ 	.short	0x0101


	//----- nvinfo : EIATTR_EXIT_INSTR_OFFSETS
	.align		4
        /*00c4*/ 	.byte	0x04, 0x1c
        /*00c6*/ 	.short	(.L_2745 - .L_2744)


	//   ....[0]....
.L_2744:
        /*00c8*/ 	.word	0x00000080


	//   ....[1]....
        /*00cc*/ 	.word	0x000021f0


	//   ....[2]....
        /*00d0*/ 	.word	0x00002200


	//   ....[3]....
        /*00d4*/ 	.word	0x00002b50


	//   ....[4]....
        /*00d8*/ 	.word	0x00002c50


	//----- nvinfo : EIATTR_MAX_THREADS
	.align		4
.L_2745:
        /*00dc*/ 	.byte	0x04, 0x05
        /*00de*/ 	.short	(.L_2747 - .L_2746)
.L_2746:
        /*00e0*/ 	.word	0x00000080
        /*00e4*/ 	.word	0x00000001
        /*00e8*/ 	.word	0x00000001


	//----- nvinfo : EIATTR_CBANK_PARAM_SIZE
	.align		4
.L_2747:
        /*00ec*/ 	.byte	0x03, 0x19
        /*00ee*/ 	.short	0x0048


	//----- nvinfo : EIATTR_PARAM_CBANK
	.align		4
        /*00f0*/ 	.byte	0x04, 0x0a
        /*00f2*/ 	.short	(.L_2749 - .L_2748)
	.align		4
.L_2748:
        /*00f4*/ 	.word	index@(.nv.constant0._ZN4vllm3moe10topkGatingILi4ELi4ELi4ELi8ELi32Ej13__nv_bfloat16LNS0_11ScoringFuncE1EEEvPKT5_PKbPfiPT4_PiiiibPKf)
        /*00f8*/ 	.short	0x0210
        /*00fa*/ 	.short	0x0048


	//----- nvinfo : EIATTR_SW_WAR
	.align		4
.L_2749:
        /*00fc*/ 	.byte	0x04, 0x36
        /*00fe*/ 	.short	(.L_2751 - .L_2750)
.L_2750:
        /*0100*/ 	.word	0x00000008
.L_2751:


//--------------------- .nv.info._ZN4vllm3moe10topkGatingILi2ELi2ELi4ELi4ELi32Ej13__nv_bfloat16LNS0_11ScoringFuncE1EEEvPKT5_PKbPfiPT4_PiiiibPKf --------------------------
	.section	.nv.info._ZN4vllm3moe10topkGatingILi2ELi2ELi4ELi4ELi32Ej13__nv_bfloat16LNS0_11ScoringFuncE1EEEvPKT5_PKbPfiPT4_PiiiibPKf,"",@"SHT_CUDA_INFO"
	.sectionflags	@""
	.align	4


	//----- nvinfo : EIATTR_CUDA_API_VERSION
	.align		4
        /*0000*/ 	.byte	0x04, 0x37
        /*0002*/ 	.short	(.L_2753 - .L_2752)
.L_2752:
        /*0004*/ 	.word	0x00000082


	//----- nvinfo : EIATTR_KPARAM_INFO
	.align		4
.L_2753:
        /*0008*/ 	.byte	0x04, 0x17
        /*000a*/ 	.short	(.L_2755 - .L_2754)
.L_2754:
        /*000c*/ 	.word	0x00000000
        /*0010*/ 	.short	0x000a
        /*0012*/ 	.short	0x0040
        /*0014*/ 	.byte	0x00, 0xf0, 0x21, 0x00


	//----- nvinfo : EIATTR_KPARAM_INFO
	.align		4
.L_2755:
        /*0018*/ 	.byte	0x04, 0x17
        /*001a*/ 	.short	(.L_2757 - .L_2756)
.L_2756:
        /*001c*/ 	.word	0x00000000
        /*0020*/ 	.short	0x0009
        /*0022*/ 	.short	0x003c
        /*0024*/ 	.byte	0x00, 0xf0, 0x05, 0x00


	//----- nvinfo : EIATTR_KPARAM_INFO
	.align		4
.L_2757:
        /*0028*/ 	.byte	0x04, 0x17
        /*002a*/ 	.short	(.L_2759 - .L_2758)
.L_2758:
        /*002c*/ 	.word	0x00000000
        /*0030*/ 	.short	0x0008
        /*0032*/ 	.short	0x0038
        /*0034*/ 	.byte	0x00, 0xf0, 0x11, 0x00


	//----- nvinfo : EIATTR_KPARAM_INFO
	.align		4
.L_2759:
        /*0038*/ 	.byte	0x04, 0x17
        /*003a*/ 	.short	(.L_2761 - .L_2760)
.L_2760:
        /*003c*/ 	.word	0x00000000
        /*0040*/ 	.short	0x0007
        /*0042*/ 	.short	0x0034
        /*0044*/ 	.byte	0x00, 0xf0, 0x11, 0x00


	//----- nvinfo : EIATTR_KPARAM_INFO
	.align		4
.L_2761:
        /*0048*/ 	.byte	0x04, 0x17
        /*004a*/ 	.short	(.L_2763 - .L_2762)
.L_2762:
        /*004c*/ 	.word	0x00000000
        /*0050*/ 	.short	0x0006
        /*0052*/ 	.short	0x0030
        /*0054*/ 	.byte	0x00, 0xf0, 0x11, 0x00


	//----- nvinfo : EIATTR_KPARAM_INFO
	.align		4
.L_2763:
        /*0058*/ 	.byte	0x04, 0x17
        /*005a*/ 	.short	(.L_2765 - .L_2764)
.L_2764:
        /*005c*/ 	.word	0x00000000
        /*0060*/ 	.short	0x0005
        /*0062*/ 	.short	0x0028
        /*0064*/ 	.byte	0x00, 0xf0, 0x21, 0x00


	//----- nvinfo : EIATTR_KPARAM_INFO
	.align		4
.L_2765:
        /*0068*/ 	.byte	0x04, 0x17
        /*006a*/ 	.short	(.L_2767 - .L_2766)
.L_2766:
        /*006c*/ 	.word	0x00000000
        /*0070*/ 	.short	0x0004
        /*0072*/ 	.short	0x0020
        /*0074*/ 	.byte	0x00, 0xf0, 0x21, 0x00


	//----- nvinfo : EIATTR_KPARAM_INFO
	.align		4
.L_2767:
        /*0078*/ 	.byte	0x04, 0x17
        /*007a*/ 	.short	(.L_2769 - .L_2768)
.L_2768:
        /*007c*/ 	.word	0x00000000
        /*0080*/ 	.short	0x0003
        /*0082*/ 	.short	0x0018
        /*0084*/ 	.byte	0x00, 0xf0, 0x11, 0x00


	//----- nvinfo : EIATTR_KPARAM_INFO
	.align		4
.L_2769:
        /*0088*/ 	.byte	0x04, 0x17
        /*008a*/ 	.short	(.L_2771 - .L_2770)
.L_2770:
        /*008c*/ 	.word	0x00000000
        /*0090*/ 	.short	0x0002
        /*0092*/ 	.short	0x0010
        /*0094*/ 	.byte	0x00, 0xf0, 0x21, 0x00


	//----- nvinfo : EIATTR_KPARAM_INFO
	.align		4
.L_2771:
        /*0098*/ 	.byte	0x04, 0x17
        /*009a*/ 	.short	(.L_2773 - .L_2772)
.L_2772:
        /*009c*/ 	.word	0x00000000
        /*00a0*/ 	.short	0x0001
        /*00a2*/ 	.short	0x0008
        /*00a4*/ 	.byte	0x00, 0xf0, 0x21, 0x00


	//----- nvinfo : EIATTR_KPARAM_INFO
	.align		4
.L_2773:
        /*00a8*/ 	.byte	0x04, 0x17
        /*00aa*/ 	.short	(.L_2775 - .L_2774)
.L_2774:
        /*00ac*/ 	.word	0x00000000
        /*00b0*/ 	.short	0x0000
        /*00b2*/ 	.short	0x0000
        /*00b4*/ 	.byte	0x00, 0xf0, 0x21, 0x00


	//----- nvinfo : EIATTR_SPARSE_MMA_MASK
	.align		4
.L_2775:
        /*00b8*/ 	.byte	0x03, 0x50
        /*00ba*/ 	.short	0x0000


	//----- nvinfo : EIATTR_MAXREG_COUNT
	.align		4
        /*00bc*/ 	.byte	0x03, 0x1b
        /*00be*/ 	.short	0x00ff


	//----- nvinfo : EIATTR_MERCURY_ISA_VERSION
	.align		4
        /*00c0*/ 	.byte	0x03, 0x5f
        /*00c2*/ 	.short	0x0101


	//----- nvinfo : EIATTR_EXIT_INSTR_OFFSETS
	.align		4
        /*00c4*/ 	.byte	0x04, 0x1c
        /*00c6*/ 	.short	(.L_2777 - .L_2776)


	//   ....[0]....
.L_2776:
        /*00c8*/ 	.word	0x00000090


	//   ....[1]....
        /*00cc*/ 	.word	0x00001ac0


	//   ....[2]....
        /*00d0*/ 	.word	0x00001ad0


	//   ....[3]....
        /*00d4*/ 	.word	0x00002340


	//   ....[4]....
        /*00d8*/ 	.word	0x00002460


	//----- nvinfo : EIATTR_MAX_THREADS
	.align		4
.L_2777:
        /*00dc*/ 	.byte	0x04, 0x05
        /*00de*/ 	.short	(.L_2779 - .L_2778)
.L_2778:
        /*00e0*/ 	.word	0x00000080
        /*00e4*/ 	.word	0x00000001
        /*00e8*/ 	.word	0x00000001


	//----- nvinfo : EIATTR_CBANK_PARAM_SIZE
	.align		4
.L_2779:
        /*00ec*/ 	.byte	0x03, 0x19
        /*00ee*/ 	.short	0x0048


	//----- nvinfo : EIATTR_PARAM_CBANK
	.align		4
        /*00f0*/ 	.byte	0x04, 0x0a
        /*00f2*/ 	.short	(.L_2781 - .L_2780)
	.align		4
.L_2780:
        /*00f4*/ 	.word	index@(.nv.constant0._ZN4vllm3moe10topkGatingILi2ELi2ELi4ELi4ELi32Ej13__nv_bfloat16LNS0_11ScoringFuncE1EEEvPKT5_PKbPfiPT4_PiiiibPKf)
        /*00f8*/ 	.short	0x0210
        /*00fa*/ 	.short	0x0048


	//----- nvinfo : EIATTR_SW_WAR
	.align		4
.L_2781:
        /*00fc*/ 	.byte	0x04, 0x36
        /*00fe*/ 	.short	(.L_2783 - .L_2782)
.L_2782:
        /*0100*/ 	.word	0x00000008
.L_2783:


//--------------------- .nv.info._ZN4vllm3moe10topkGatingILi1ELi1ELi4ELi2ELi32Ej13__nv_bfloat16LNS0_11ScoringFuncE1EEEvPKT5_PKbPfiPT4_PiiiibPKf --------------------------
	.section	.nv.info._ZN4vllm3moe10topkGatingILi1ELi1ELi4ELi2ELi32Ej13__nv_bfloat16LNS0_11ScoringFuncE1EEEvPKT5_PKbPfiPT4_PiiiibPKf,"",@"SHT_CUDA_INFO"
	.sectionflags	@""
	.align	4


	//----- nvinfo : EIATTR_CUDA_API_VERSION
	.align		4
        /*0000*/ 	.byte	0x04, 0x37
        /*0002*/ 	.short	(.L_2785 - .L_2784)
.L_2784:
        /*0004*/ 	.word	0x00000082


	//----- nvinfo : EIATTR_KPARAM_INFO
	.align		4
.L_2785:
        /*0008*/ 	.byte	0x04, 0x17
        /*000a*/ 	.short	(.L_2787 - .L_2786)
.L_2786:
        /*000c*/ 	.word	0x00000000
        /*0010*/ 	.short	0x000a
        /*0012*/ 	.short	0x0040
        /*0014*/ 	.byte	0x00, 0xf0, 0x21, 0x00


	//----- nvinfo : EIATTR_KPARAM_INFO
	.align		4
.L_2787:
        /*0018*/ 	.byte	0x04, 0x17
        /*001a*/ 	.short	(.L_2789 - .L_2788)
.L_2788:
        /*001c*/ 	.word	0x00000000
        /*0020*/ 	.short	0x0009
        /*0022*/ 	.short	0x003c
        /*0024*/ 	.byte	0x00, 0xf0, 0x05, 0x00


	//----- nvinfo : EIATTR_KPARAM_INFO
	.align		4
.L_2789:
        /*0028*/ 	.byte	0x04, 0x17
        /*002a*/ 	.short	(.L_2791 - .L_2790)
.L_2790:
        /*002c*/ 	.word	0x00000000
        /*0030*/ 	.short	0x0008
        /*0032*/ 	.short	0x0038
        /*0034*/ 	.byte	0x00, 0xf0, 0x11, 0x00


	//----- nvinfo : EIATTR_KPARAM_INFO
	.align		4
.L_2791:
        /*0038*/ 	.byte	0x04, 0x17
        /*003a*/ 	.short	(.L_2793 - .L_2792)
.L_2792:
        /*003c*/ 	.word	0x00000000
        /*0040*/ 	.short	0x0007
        /*0042*/ 	.short	0x0034
        /*0044*/ 	.byte	0x00, 0xf0, 0x11, 0x00


	//----- nvinfo : EIATTR_KPARAM_INFO
	.align		4
.L_2793:
        /*0048*/ 	.byte	0x04, 0x17
        /*004a*/ 	.short	(.L_2795 - .L_2794)
.L_2794:
        /*004c*/ 	.word	0x00000000
        /*0050*/ 	.short	0x0006
        /*0052*/ 	.short	0x0030
        /*0054*/ 	.byte	0x00, 0xf0, 0x11, 0x00


	//----- nvinfo : EIATTR_KPARAM_INFO
	.align		4
.L_2795:
        /*0058*/ 	.byte	0x04, 0x17
        /*005a*/ 	.short	(.L_2797 - .L_2796)
.L_2796:
        /*005c*/ 	.word	0x00000000
        /*0060*/ 	.short	0x0005
        /*0062*/ 	.short	0x0028
        /*0064*/ 	.byte	0x00, 0xf0, 0x21, 0x00


	//----- nvinfo : EIATTR_KPARAM_INFO
	.align		4
.L_2797:
        /*0068*/ 	.byte	0x04, 0x17
        /*006a*/ 	.short	(.L_2799 - .L_2798)
.L_2798:
        /*006c*/ 	.word	0x00000000
        /*0070*/ 	.short	0x0004
        /*0072*/ 	.short	0x0020
        /*0074*/ 	.byte	0x00, 0xf0, 0x21, 0x00


	//----- nvinfo : EIATTR_KPARAM_INFO
	.align		4
.L_2799:
        /*0078*/ 	.byte	0x04, 0x17
        /*007a*/ 	.short	(.L_2801 - .L_2800)
.L_2800:
        /*007c*/ 	.word	0x00000000
        /*0080*/ 	.short	0x0003
        /*0082*/ 	.short	0x0018
        /*0084*/ 	.byte	0x00, 0xf0, 0x11, 0x00


	//----- nvinfo : EIATTR_KPARAM_INFO
	.align		4
.L_2801:
        /*0088*/ 	.byte	0x04, 0x17
        /*008a*/ 	.short	(.L_2803 - .L_2802)
.L_2802:
        /*008c*/ 	.word	0x00000000
        /*0090*/ 	.short	0x0002
        /*0092*/ 	.short	0x0010
        /*0094*/ 	.byte	0x00, 0xf0, 0x21, 0x00


	//----- nvinfo : EIATTR_KPARAM_INFO
	.align		4
.L_2803:
        /*0098*/ 	.byte	0x04, 0x17
        /*009a*/ 	.short	(.L_2805 - .L_2804)
.L_2804:
        /*009c*/ 	.word	0x00000000
        /*00a0*/ 	.short	0x0001
        /*00a2*/ 	.short	0x0008
        /*00a4*/ 	.byte	0x00, 0xf0, 0x21, 0x00


	//----- nvinfo : EIATTR_KPARAM_INFO
	.align		4
.L_2805:
        /*00a8*/ 	.byte	0x04, 0x17
        /*00aa*/ 	.short	(.L_2807 - .L_2806)
.L_2806:
        /*00ac*/ 	.word	0x00000000
        /*00b0*/ 	.short	0x0000
        /*00b2*/ 	.short	0x0000
        /*00b4*/ 	.byte	0x00, 0xf0, 0x21, 0x00


	//----- nvinfo : EIATTR_SPARSE_MMA_MASK
	.align		4
.L_2807:
        /*00b8*/ 	.byte	0x03, 0x50
        /*00ba*/ 	.short	0x0000


	//----- nvinfo : EIATTR_MAXREG_COUNT
	.align		4
        /*00bc*/ 	.byte	0x03, 0x1b
        /*00be*/ 	.short	0x00ff


	//----- nvinfo : EIATTR_MERCURY_ISA_VERSION
	.align		4
        /*00c0*/ 	.byte	0x03, 0x5f
        /*00c2*/ 	.short	0x0101


	//----- nvinfo : EIATTR_EXIT_INSTR_OFFSETS
	.align		4
        /*00c4*/ 	.byte	0x04, 0x1c
        /*00c6*/ 	.short	(.L_2809 - .L_2808)


	//   ....[0]....
.L_2808:
        /*00c8*/ 	.word	0x000000a0


	//   ....[1]....
        /*00cc*/ 	.word	0x00000f30


	//   ....[2]....
        /*00d0*/ 	.word	0x00000f40


	//   ....[3]....
        /*00d4*/ 	.word	0x000017a0


	//   ....[4]....
        /*00d8*/ 	.word	0x000018b0


	//----- nvinfo : EIATTR_MAX_THREADS
	.align		4
.L_2809:
        /*00dc*/ 	.byte	0x04, 0x05
        /*00de*/ 	.short	(.L_2811 - .L_2810)
.L_2810:
        /*00e0*/ 	.word	0x00000080
        /*00e4*/ 	.word	0x00000001
        /*00e8*/ 	.word	0x00000001


	//----- nvinfo : EIATTR_CBANK_PARAM_SIZE
	.align		4
.L_2811:
        /*00ec*/ 	.byte	0x03, 0x19
        /*00ee*/ 	.short	0x0048


	//----- nvinfo : EIATTR_PARAM_CBANK
	.align		4
        /*00f0*/ 	.byte	0x04, 0x0a
        /*00f2*/ 	.short	(.L_2813 - .L_2812)
	.align		4
.L_2812:
        /*00f4*/ 	.word	index@(.nv.constant0._ZN4vllm3moe10topkGatingILi1ELi1ELi4ELi2ELi32Ej13__nv_bfloat16LNS0_11ScoringFuncE1EEEvPKT5_PKbPfiPT4_PiiiibPKf)
        /*00f8*/ 	.short	0x0210
        /*00fa*/ 	.short	0x0048


	//----- nvinfo : EIATTR_SW_WAR
	.align		4
.L_2813:
        /*00fc*/ 	.byte	0x04, 0x36
        /*00fe*/ 	.short	(.L_2815 - .L_2814)
.L_2814:
        /*0100*/ 	.word	0x00000008
.L_2815:


//--------------------- .nv.info._ZN4vllm3moe10moeSigmoidILi256E13__nv_bfloat16EEvPKT0_PKbPfi --------------------------
	.section	.nv.info._ZN4vllm3moe10moeSigmoidILi256E13__nv_bfloat16EEvPKT0_PKbPfi,"",@"SHT_CUDA_INFO"
	.sectionflags	@""
	.align	4


	//----- nvinfo : EIATTR_CUDA_API_VERSION
	.align		4
        /*0000*/ 	.byte	0x04, 0x37
        /*0002*/ 	.short	(.L_2817 - .L_2816)
.L_2816:
        /*0004*/ 	.word	0x00000082


	//----- nvinfo : EIATTR_KPARAM_INFO
	.align		4
.L_2817:
        /*0008*/ 	.byte	0x04, 0x17
        /*000a*/ 	.short	(.L_2819 - .L_2818)
.L_2818:
        /*000c*/ 	.word	0x00000000
        /*0010*/ 	.short	0x0003
        /*0012*/ 	.short	0x0018
        /*0014*/ 	.byte	0x00, 0xf0, 0x11, 0x00


	//----- nvinfo : EIATTR_KPARAM_INFO
	.align		4
.L_2819:
        /*0018*/ 	.byte	0x04, 0x17
        /*001a*/ 	.short	(.L_2821 - .L_2820)
.L_2820:
        /*001c*/ 	.word	0x00000000
        /*0020*/ 	.short	0x0002
        /*0022*/ 	.short	0x0010
        /*0024*/ 	.byte	0x00, 0xf0, 0x21, 0x00


	//----- nvinfo : EIATTR_KPARAM_INFO
	.align		4
.L_2821:
        /*0028*/ 	.byte	0x04, 0x17
        /*002a*/ 	.short	(.L_2823 - .L_2822)
.L_2822:
        /*002c*/ 	.word	0x00000000
        /*0030*/ 	.short	0x0001
        /*0032*/ 	.short	0x0008
        /*0034*/ 	.byte	0x00, 0xf0, 0x21, 0x00


	//----- nvinfo : EIATTR_KPARAM_INFO
	.align		4
.L_2823:
        /*0038*/ 	.byte	0x04, 0x17
        /*003a*/ 	.short	(.L_2825 - .L_2824)
.L_2824:
        /*003c*/ 	.word	0x00000000
        /*0040*/ 	.short	0x0000
        /*0042*/ 	.short	0x0000
        /*0044*/ 	.byte	0x00, 0xf0, 0x21, 0x00


	//----- nvinfo : EIATTR_SPARSE_MMA_MASK
	.align		4
.L_2825:
        /*0048*/ 	.byte	0x03, 0x50
        /*004a*/ 	.short	0x0000


	//----- nvinfo : EIATTR_MAXREG_COUNT
	.align		4
        /*004c*/ 	.byte	0x03, 0x1b
        /*004e*/ 	.short	0x00ff


	//----- nvinfo : EIATTR_MERCURY_ISA_VERSION
	.align		4
        /*0050*/ 	.byte	0x03, 0x5f
        /*0052*/ 	.short	0x0101


	//----- nvinfo : EIATTR_EXIT_INSTR_OFFSETS
	.align		4
        /*0054*/ 	.byte	0x04, 0x1c
        /*0056*/ 	.short	(.L_2827 - .L_2826)


	//   ....[0]....
.L_2826:
        /*0058*/ 	.word	0x000000d0


	//   ....[1]....
        /*005c*/ 	.word	0x00000110


	//   ....[2]....
        /*0060*/ 	.word	0x00000390


	//   ....[3]....
        /*0064*/ 	.word	0x000006d0


	//----- nvinfo : EIATTR_MAX_THREADS
	.align		4
.L_2827:
        /*0068*/ 	.byte	0x04, 0x05
        /*006a*/ 	.short	(.L_2829 - .L_2828)
.L_2828:
        /*006c*/ 	.word	0x00000100
        /*0070*/ 	.word	0x00000001
        /*0074*/ 	.word	0x00000001


	//----- nvinfo : EIATTR_CRS_STACK_SIZE
	.align		4
.L_2829:
        /*0078*/ 	.byte	0x04, 0x1e
        /*007a*/ 	.short	(.L_2831 - .L_2830)
.L_2830:
        /*007c*/ 	.word	0x00000000


	//----- nvinfo : EIATTR_CBANK_PARAM_SIZE
	.align		4
.L_2831:
        /*0080*/ 	.byte	0x03, 0x19
        /*0082*/ 	.short	0x001c


	//----- nvinfo : EIATTR_PARAM_CBANK
	.align		4
        /*0084*/ 	.byte	0x04, 0x0a
        /*0086*/ 	.short	(.L_2833 - .L_2832)
	.align		4
.L_2832:
        /*0088*/ 	.word	index@(.nv.constant0._ZN4vllm3moe10moeSigmoidILi256E13__nv_bfloat16EEvPKT0_PKbPfi)
        /*008c*/ 	.short	0x0210
        /*008e*/ 	.short	0x001c


	//----- nvinfo : EIATTR_SW_WAR
	.align		4
.L_2833:
        /*0090*/ 	.byte	0x04, 0x36
        /*0092*/ 	.short	(.L_2835 - .L_2834)
.L_2834:
        /*0094*/ 	.word	0x00000008
.L_2835:


//--------------------- .nv.info._ZN4vllm3moe10topkGatingILi18ELi576ELi4ELi4ELi32Ei13__nv_bfloat16LNS0_11ScoringFuncE1EEEvPKT5_PKbPfiPT4_PiiiibPKf --------------------------
	.section	.nv.info._ZN4vllm3moe10topkGatingILi18ELi576ELi4ELi4ELi32Ei13__nv_bfloat16LNS0_11ScoringFuncE1EEEvPKT5_PKbPfiPT4_PiiiibPKf,"",@"SHT_CUDA_INFO"
	.sectionflags	@""
	.align	4


	//----- nvinfo : EIATTR_CUDA_API_VERSION
	.align		4
        /*0000*/ 	.byte	0x04, 0x37
        /*0002*/ 	.short	(.L_2837 - .L_2836)
.L_2836:
        /*0004*/ 	.word	0x00000082


	//----- nvinfo : EIATTR_KPARAM_INFO
	.align		4
.L_2837:
        /*0008*/ 	.byte	0x04, 0x17
        /*000a*/ 	.short	(.L_2839 - .L_2838)
.L_2838:
        /*000c*/ 	.word	0x00000000
        /*0010*/ 	.short	0x000a
        /*0012*/ 	.short	0x0040
        /*0014*/ 	.byte	0x00, 0xf0, 0x21, 0x00


	//----- nvinfo : EIATTR_KPARAM_INFO
	.align		4
.L_2839:
        /*0018*/ 	.byte	0x04, 0x17
        /*001a*/ 	.short	(.L_2841 - .L_2840)
.L_2840:
        /*001c*/ 	.word	0x00000000
        /*0020*/ 	.short	0x0009
        /*0022*/ 	.short	0x003c
        /*0024*/ 	.byte	0x00, 0xf0, 0x05, 0x00


	//----- nvinfo : EIATTR_KPARAM_INFO
	.align		4
.L_2841:
        /*0028*/ 	.byte	0x04, 0x17
        /*002a*/ 	.short	(.L_2843 - .L_2842)
.L_2842:
        /*002c*/ 	.word	0x00000000
        /*0030*/ 	.short	0x0008
        /*0032*/ 	.short	0x0038
        /*0034*/ 	.byte	0x00, 0xf0, 0x11, 0x00


	//----- nvinfo : EIATTR_KPARAM_INFO
	.align		4
.L_2843:
        /*0038*/ 	.byte	0x04, 0x17
        /*003a*/ 	.short	(.L_2845 - .L_2844)
.L_2844:
        /*003c*/ 	.word	0x00000000
        /*0040*/ 	.short	0x0007
        /*0042*/ 	.short	0x0034
        /*0044*/ 	.byte	0x00, 0xf0, 0x11, 0x00


	//----- nvinfo : EIATTR_KPARAM_INFO
	.align		4
.L_2845:
        /*0048*/ 	.byte	0x04, 0x17
        /*004a*/ 	.short	(.L_2847 - .L_2846)
.L_2846:
        /*004c*/ 	.word	0x00000000
        /*0050*/ 	.short	0x0006
        /*0052*/ 	.short	0x0030
        /*0054*/ 	.byte	0x00, 0xf0, 0x11, 0x00


	//----- nvinfo : EIATTR_KPARAM_INFO
	.align		4
.L_2847:
        /*0058*/ 	.byte	0x04, 0x17
        /*005a*/ 	.short	(.L_2849 - .L_2848)
.L_2848:
        /*005c*/ 	.word	0x00000000
        /*0060*/ 	.short	0x0005
        /*0062*/ 	.short	0x0028
        /*0064*/ 	.byte	0x00, 0xf0, 0x21, 0x00


	//----- nvinfo : EIATTR_KPARAM_INFO
	.align		4
.L_2849:
        /*0068*/ 	.byte	0x04, 0x17
        /*006a*/ 	.short	(.L_2851 - .L_2850)
.L_2850:
        /*006c*/ 	.word	0x00000000
        /*0070*/ 	.short	0x0004
        /*0072*/ 	.short	0x0020
        /*0074*/ 	.byte	0x00, 0xf0, 0x21, 0x00


	//----- nvinfo : EIATTR_KPARAM_INFO
	.align		4
.L_2851:
        /*0078*/ 	.byte	0x04, 0x17
        /*007a*/ 	.short	(.L_2853 - .L_2852)
.L_2852:
        /*007c*/ 	.word	0x00000000
        /*0080*/ 	.short	0x0003
        /*0082*/ 	.short	0x0018
        /*0084*/ 	.byte	0x00, 0xf0, 0x11, 0x00


	//----- nvinfo : EIATTR_KPARAM_INFO
	.align		4
.L_2853:
        /*0088*/ 	.byte	0x04, 0x17
        /*008a*/ 	.short	(.L_2855 - .L_2854)
.L_2854:
        /*008c*/ 	.word	0x00000000
        /*0090*/ 	.short	0x0002
        /*0092*/ 	.short	0x0010
        /*0094*/ 	.byte	0x00, 0xf0, 0x21, 0x00


	//----- nvinfo : EIATTR_KPARAM_INFO
	.align		4
.L_2855:
        /*0098*/ 	.byte	0x04, 0x17
        /*009a*/ 	.short	(.L_2857 - .L_2856)
.L_2856:
        /*009c*/ 	.word	0x00000000
        /*00a0*/ 	.short	0x0001
        /*00a2*/ 	.short	0x0008
        /*00a4*/ 	.byte	0x00, 0xf0, 0x21, 0x00


	//----- nvinfo : EIATTR_KPARAM_INFO
	.align		4
.L_2857:
        /*00a8*/ 	.byte	0x04, 0x17
        /*00aa*/ 	.short	(.L_2859 - .L_2858)
.L_2858:
        /*00ac*/ 	.word	0x00000000
        /*00b0*/ 	.short	0x0000
        /*00b2*/ 	.short	0x0000
        /*00b4*/ 	.byte	0x00, 0xf0, 0x21, 0x00


	//----- nvinfo : EIATTR_SPARSE_MMA_MASK
	.align		4
.L_2859:
        /*00b8*/ 	.byte	0x03, 0x50
        /*00ba*/ 	.short	0x0000


	//----- nvinfo : EIATTR_MAXREG_COUNT
	.align		4
        /*00bc*/ 	.byte	0x03, 0x1b
        /*00be*/ 	.short	0x00ff


	//----- nvinfo : EIATTR_MERCURY_ISA_VERSION
	.align		4
        /*00c0*/ 	.byte	0x03, 0x5f
        /*00c2*/ 	.short	0x0101


	//----- nvinfo : EIATTR_COOP_GROUP_MASK_REGIDS
	.align		4
        /*00c4*/ 	.byte	0x04, 0x29
        /*00c6*/ 	.short	(.L_2861 - .L_2860)


	//   ....[0]....
.L_2860:
        /*00c8*/ 	.word	0xffffffff


	//   ....[1]....
        /*00cc*/ 	.word	0xffffffff


	//   ....[2]....
        /*00d0*/ 	.word	0xffffffff


	//   ....[3]....
        /*00d4*/ 	.word	0xffffffff


	//   ....[4]....
        /*00d8*/ 	.word	0xffffffff


	//   ....[5]....
        /*00dc*/ 	.word	0xffffffff


	//   ....[6]....
        /*00e0*/ 	.word	0xffffffff


	//   ....[7]....
        /*00e4*/ 	.word	0xffffffff


	//   ....[8]....
        /*00e8*/ 	.word	0xffffffff


	//   ....[9]....
        /*00ec*/ 	.word	0xffffffff


	//   ....[10]....
        /*00f0*/ 	.word	0xffffffff


	//   ....[11]....
        /*00f4*/ 	.word	0xffffffff


	//   ....[12]....
        /*00f8*/ 	.word	0xffffffff


	//   ....[13]....
        /*00fc*/ 	.word	0xffffffff


	//   ....[14]....
        /*0100*/ 	.word	0xffffffff


	//   ....[15]....
        /*0104*/ 	.word	0xffffffff


	//   ....[16]....
        /*0108*/ 	.word	0xffffffff


	//   ....[17]....
        /*010c*/ 	.word	0xffffffff


	//   ....[18]....
        /*0110*/ 	.word	0xffffffff


	//   ....[19]....
        /*0114*/ 	.word	0xffffffff


	//   ....[20]....
        /*0118*/ 	.word	0xffffffff


	//   ....[21]....
        /*011c*/ 	.word	0xffffffff


	//   ....[22]....
        /*0120*/ 	.word	0xffffffff


	//   ....[23]....
        /*0124*/ 	.word	0xffffffff


	//   ....[24]....
        /*0128*/ 	.word	0xffffffff


	//   ....[25]....
        /*012c*/ 	.word	0xffffffff


	//   ....[26]....
        /*0130*/ 	.word	0xffffffff


	//   ....[27]....
        /*0134*/ 	.word	0xffffffff


	//   ....[28]....
        /*0138*/ 	.word	0xffffffff


	//   ....[29]....
        /*013c*/ 	.word	0xffffffff


	//   ....[30]....
        /*0140*/ 	.word	0x05000002


	//   ....[31]....
        /*0144*/ 	.word	0x05000002


	//   ....[32]....
        /*0148*/ 	.word	0x05000002


	//   ....[33]....
        /*014c*/ 	.word	0x05000002


	//   ....[34]....
        /*0150*/ 	.word	0x05000002


	//   ....[35]....
        /*0154*/ 	.word	0x05000002


	//   ....[36]....
        /*0158*/ 	.word	0x05000002


	//   ....[37]....
        /*015c*/ 	.word	0x05000002


	//   ....[38]....
        /*0160*/ 	.word	0x05000002


	//   ....[39]....
        /*0164*/ 	.word	0x05000002


	//   ....[40]....
        /*0168*/ 	.word	0x05000002


	//   ....[41]....
        /*016c*/ 	.word	0x05000002


	//   ....[42]....
        /*0170*/ 	.word	0x05000002


	//   ....[43]....
        /*0174*/ 	.word	0x05000002


	//   ....[44]....
        /*0178*/ 	.word	0x05000002


	//   ....[45]....
        /*017c*/ 	.word	0x05000002


	//   ....[46]....
        /*0180*/ 	.word	0x05000002


	//   ....[47]....
        /*0184*/ 	.word	0x05000002


	//   ....[48]....
        /*0188*/ 	.word	0x05000002


	//   ....[49]....
        /*018c*/ 	.word	0x05000002


	//   ....[50]....
        /*0190*/ 	.word	0x05000002


	//   ....[51]....
        /*0194*/ 	.word	0x05000002


	//   ....[52]....
        /*0198*/ 	.word	0x05000002


	//   ....[53]....
        /*019c*/ 	.word	0x05000002


	//   ....[54]....
        /*01a0*/ 	.word	0x05000002


	//   ....[55]....
        /*01a4*/ 	.word	0x05000002


	//   ....[56]....
        /*01a8*/ 	.word	0x05000002


	//   ....[57]....
        /*01ac*/ 	.word	0x05000002


	//   ....[58]....
        /*01b0*/ 	.word	0x05000002


	//   ....[59]....
        /*01b4*/ 	.word	0x05000002


	//----- nvinfo : EIATTR_COOP_GROUP_INSTR_OFFSETS
	.align		4
.L_2861:
        /*01b8*/ 	.byte	0x04, 0x28
        /*01ba*/ 	.short	(.L_2863 - .L_2862)


	//   ....[0]....
.L_2862:
        /*01bc*/ 	.word	0x000013d0


	//   ....[1]....
        /*01c0*/ 	.word	0x000013f0


	//   ....[2]....
        /*01c4*/ 	.word	0x00001400


	//   ....[3]....
        /*01c8*/ 	.word	0x00001490


	//   ....[4]....
        /*01cc*/ 	.word	0x000014b0


	//   ....[5]....
        /*01d0*/ 	.word	0x000014c0


	//   ....[6]....
        /*01d4*/ 	.word	0x00001540


	//   ....[7]....
        /*01d8*/ 	.word	0x00001550


	//   ....[8]....
        /*01dc*/ 	.word	0x00001560


	//   ....[9]....
        /*01e0*/ 	.word	0x000015e0


	//   ....[10]....
        /*01e4*/ 	.word	0x00001600


	//   ....[11]....
        /*01e8*/ 	.word	0x00001610


	//   ....[12]....
        /*01ec*/ 	.word	0x00001690


	//   ....[13]....
        /*01f0*/ 	.word	0x000016a0


	//   ....[14]....
        /*01f4*/ 	.word	0x000016b0


	//   ....[15]....
        /*01f8*/ 	.word	0x000020f0


	//   ....[16]....
        /*01fc*/ 	.word	0x00002110


	//   ....[17]....
        /*0200*/ 	.word	0x00002120


	//   ....[18]....
        /*0204*/ 	.word	0x000021b0


	//   ....[19]....
        /*0208*/ 	.word	0x000021d0


	//   ....[20]....
        /*020c*/ 	.word	0x000021e0


	//   ....[21]....
        /*0210*/ 	.word	0x00002260


	//   ....[22]....
        /*0214*/ 	.word	0x00002270


	//   ....[23]....
        /*0218*/ 	.word	0x00002280


	//   ....[24]....
        /*021c*/ 	.word	0x00002300


	//   ....[25]....
        /*0220*/ 	.word	0x00002320


	//   ....[26]....
        /*0224*/ 	.word	0x00002330


	//   ....[27]....
        /*0228*/ 	.word	0x000023b0


	//   ....[28]....
        /*022c*/ 	.word	0x000023c0


	//   ....[29]....
        /*0230*/ 	.word	0x000023d0


	//   ....[30]....
        /*0234*/ 	.word	0x00002da0


	//   ....[31]....
        /*0238*/ 	.word	0x00002e40


	//   ....[32]....
        /*023c*/ 	.word	0x00002eb0


	//   ....[33]....
        /*0240*/ 	.word	0x00002f90


	//   ....[34]....
        /*0244*/ 	.word	0x00002ff0


	//   ....[35]....
        /*0248*/ 	.word	0x00003050


	//   ....[36]....
        /*024c*/ 	.word	0x00003120


	//   ....[37]....
        /*0250*/ 	.word	0x00003190


	//   ....[38]....
        /*0254*/ 	.word	0x00003200


	//   ....[39]....
        /*0258*/ 	.word	0x000032d0


	//   ....[40]....
        /*025c*/ 	.word	0x00003340


	//   ....[41]....
        /*0260*/ 	.word	0x000033b0


	//   ....[42]....
        /*0264*/ 	.word	0x00003480


	//   ....[43]....
        /*0268*/ 	.word	0x000034e0


	//   ....[44]....
        /*026c*/ 	.word	0x00003540


	//   ....[45]....
        /*0270*/ 	.word	0x000035e0


	//   ....[46]....
        /*0274*/ 	.word	0x00003680


	//   ....[47]....
        /*0278*/ 	.word	0x000036f0


	//   ....[48]....
        /*027c*/ 	.word	0x000037d0


	//   ....[49]....
        /*0280*/ 	.word	0x00003830


	//   ....[50]....
        /*0284*/ 	.word	0x00003890


	//   ....[51]....
        /*0288*/ 	.word	0x00003960


	//   ....[52]....
        /*028c*/ 	.word	0x000039d0


	//   ....[53]....
        /*0290*/ 	.word	0x00003a40


	//   ....[54]....
        /*0294*/ 	.word	0x00003b10


	//   ....[55]....
        /*0298*/ 	.word	0x00003b80


	//   ....[56]....
        /*029c*/ 	.word	0x00003bf0


	//   ....[57]....
        /*02a0*/ 	.word	0x00003cc0


	//   ....[58]....
        /*02a4*/ 	.word	0x00003d20


	//   ....[59]....
        /*02a8*/ 	.word	0x00003d80


	//----- nvinfo : EIATTR_EXIT_INSTR_OFFSETS
	.align		4
.L_2863:
        /*02ac*/ 	.byte	0x04, 0x1c
        /*02ae*/ 	.short	(.L_2865 - .L_2864)


	//   ....[0]....
.L_2864:
        /*02b0*/ 	.word	0x00000080


	//   ....[1]....
        /*02b4*/ 	.word	0x00002990


	//   ....[2]....
        /*02b8*/ 	.word	0x000029b0


	//   ....[3]....
        /*02bc*/ 	.word	0x00002bc0


	//   ....[4]....
        /*02c0*/ 	.word	0x00002d30


	//----- nvinfo : EIATTR_MAX_THREADS
	.align		4
.L_2865:
        /*02c4*/ 	.byte	0x04, 0x05
        /*02c6*/ 	.short	(.L_2867 - .L_2866)
.L_2866:
        /*02c8*/ 	.word	0x00000080
        /*02cc*/ 	.word	0x00000001
        /*02d0*/ 	.word	0x00000001


	//----- nvinfo : EIATTR_CRS_STACK_SIZE
	.align		4
.L_2867:
        /*02d4*/ 	.byte	0x04, 0x1e
        /*02d6*/ 	.short	(.L_2869 - .L_2868)
.L_2868:
        /*02d8*/ 	.word	0x00000000


	//----- nvinfo : EIATTR_CBANK_PARAM_SIZE
	.align		4
.L_2869:
        /*02dc*/ 	.byte	0x03, 0x19
        /*02de*/ 	.short	0x0048


	//----- nvinfo : EIATTR_PARAM_CBANK
	.align		4
        /*02e0*/ 	.byte	0x04, 0x0a
        /*02e2*/ 	.short	(.L_2871 - .L_2870)
	.align		4
.L_2870:
        /*02e4*/ 	.word	index@(.nv.constant0._ZN4vllm3moe10topkGatingILi18ELi576ELi4ELi4ELi32Ei13__nv_bfloat16LNS0_11ScoringFuncE1EEEvPKT5_PKbPfiPT4_PiiiibPKf)
        /*02e8*/ 	.short	0x0210
        /*02ea*/ 	.short	0x0048


	//----- nvinfo : EIATTR_SW_WAR
	.align		4
.L_2871:
        /*02ec*/ 	.byte	0x04, 0x36
        /*02ee*/ 	.short	(.L_2873 - .L_2872)
.L_2872:
        /*02f0*/ 	.word	0x00000008
.L_2873:


//--------------------- .nv.info._ZN4vllm3moe10topkGatingILi14ELi448ELi4ELi4ELi32Ei13__nv_bfloat16LNS0_11ScoringFuncE1EEEvPKT5_PKbPfiPT4_PiiiibPKf --------------------------
	.section	.nv.info._ZN4vllm3moe10topkGatingILi14ELi448ELi4ELi4ELi32Ei13__nv_bfloat16LNS0_11ScoringFuncE1EEEvPKT5_PKbPfiPT4_PiiiibPKf,"",@"SHT_CUDA_INFO"
	.sectionflags	@""
	.align	4


	//----- nvinfo : EIATTR_CUDA_API_VERSION
	.align		4
        /*0000*/ 	.byte	0x04, 0x37
        /*0002*/ 	.short	(.L_2875 - .L_2874)
.L_2874:
        /*0004*/ 	.word	0x00000082


	//----- nvinfo : EIATTR_KPARAM_INFO
	.align		4
.L_2875:
        /*0008*/ 	.byte	0x04, 0x17
        /*000a*/ 	.short	(.L_2877 - .L_2876)
.L_2876:
        /*000c*/ 	.word	0x00000000
        /*0010*/ 	.short	0x000a
        /*0012*/ 	.short	0x0040
        /*0014*/ 	.byte	0x00, 0xf0, 0x21, 0x00


	//----- nvinfo : EIATTR_KPARAM_INFO
	.align		4
.L_2877:
        /*0018*/ 	.byte	0x04, 0x17
        /*001a*/ 	.short	(.L_2879 - .L_2878)
.L_2878:
        /*001c*/ 	.word	0x00000000
        /*0020*/ 	.short	0x0009
        /*0022*/ 	.short	0x003c
        /*0024*/ 	.byte	0x00, 0xf0, 0x05, 0x00


	//----- nvinfo : EIATTR_KPARAM_INFO
	.align		4
.L_2879:
        /*0028*/ 	.byte	0x04, 0x17
        /*002a*/ 	.short	(.L_2881 - .L_2880)
.L_2880:
        /*002c*/ 	.word	0x00000000
        /*0030*/ 	.short	0x0008
        /*0032*/ 	.short	0x0038
        /*0034*/ 	.byte	0x00, 0xf0, 0x11, 0x00


	//----- nvinfo : EIATTR_KPARAM_INFO
	.align		4
.L_2881:
        /*0038*/ 	.byte	0x04, 0x17
        /*003a*/ 	.short	(.L_2883 - .L_2882)
.L_2882:
        /*003c*/ 	.word	0x00000000
        /*0040*/ 	.short	0x0007
        /*0042*/ 	.short	0x0034
        /*0044*/ 	.byte	0x00, 0xf0, 0x11, 0x00


	//----- nvinfo : EIATTR_KPARAM_INFO
	.align		4
.L_2883:
        /*0048*/ 	.byte	0x04, 0x17
        /*004a*/ 	.short	(.L_2885 - .L_2884)
.L_2884:
        /*004c*/ 	.word	0x00000000
        /*0050*/ 	.short	0x0006
        /*0052*/ 	.short	0x0030
        /*0054*/ 	.byte	0x00, 0xf0, 0x11, 0x00


	//----- nvinfo : EIATTR_KPARAM_INFO
	.align		4
.L_2885:
        /*0058*/ 	.byte	0x04, 0x17
        /*005a*/ 	.short	(.L_2887 - .L_2886)
.L_2886:
        /*005c*/ 	.word	0x00000000
        /*0060*/ 	.short	0x0005
        /*0062*/ 	.short	0x0028
        /*0064*/ 	.byte	0x00, 0xf0, 0x21, 0x00


	//----- nvinfo : EIATTR_KPARAM_INFO
	.align		4
.L_2887:
        /*0068*/ 	.byte	0x04, 0x17
        /*006a*/ 	.short	(.L_2889 - .L_2888)
.L_2888:
        /*006c*/ 	.word	0x00000000
        /*0070*/ 	.short	0x0004
        /*0072*/ 	.short	0x0020
        /*0074*/ 	.byte	0x00, 0xf0, 0x21, 0x00


	//----- nvinfo : EIATTR_KPARAM_INFO
	.align		4
.L_2889:
        /*0078*/ 	.byte	0x04, 0x17
        /*007a*/ 	.short	(.L_2891 - .L_2890)
.L_2890:
        /*007c*/ 	.word	0x00000000
        /*0080*/ 	.short	0x0003
        /*0082*/ 	.short	0x0018
        /*0084*/ 	.byte	0x00, 0xf0, 0x11, 0x00


	//----- nvinfo : EIATTR_KPARAM_INFO
	.align		4
.L_2891:
        /*0088*/ 	.byte	0x04, 0x17
        /*008a*/ 	.short	(.L_2893 - .L_2892)
.L_2892:
        /*008c*/ 	.word	0x00000000
        /*0090*/ 	.short	0x0002
        /*0092*/ 	.short	0x0010
        /*0094*/ 	.byte	0x00, 0xf0, 0x21, 0x00


	//----- nvinfo : EIATTR_KPARAM_INFO
	.align		4
.L_2893:
        /*0098*/ 	.byte	0x04, 0x17
        /*009a*/ 	.short	(.L_2895 - .L_2894)
.L_2894:
        /*009c*/ 	.word	0x00000000
        /*00a0*/ 	.short	0x0001
        /*00a2*/ 	.short	0x0008
        /*00a4*/ 	.byte	0x00, 0xf0, 0x21, 0x00


	//----- nvinfo : EIATTR_KPARAM_INFO
	.align		4
.L_2895:
        /*00a8*/ 	.byte	0x04, 0x17
        /*00aa*/ 	.short	(.L_2897 - .L_2896)
.L_2896:
        /*00ac*/ 	.word	0x00000000
        /*00b0*/ 	.short	0x0000
        /*00b2*/ 	.short	0x0000
        /*00b4*/ 	.byte	0x00, 0xf0, 0x21, 0x00


	//----- nvinfo : EIATTR_SPARSE_MMA_MASK
	.align		4
.L_2897:
        /*00b8*/ 	.byte	0x03, 0x50
        /*00ba*/ 	.short	0x0000


	//----- nvinfo : EIATTR_MAXREG_COUNT
	.align		4
        /*00bc*/ 	.byte	0x03, 0x1b
        /*00be*/ 	.short	0x00ff


	//----- nvinfo : EIATTR_MERCURY_ISA_VERSION
	.align		4
        /*00c0*/ 	.byte	0x03, 0x5f
        /*00c2*/ 	.short	0x0101


	//----- nvinfo : EIATTR_COOP_GROUP_MASK_REGIDS
	.align		4
        /*00c4*/ 	.byte	0x04, 0x29
        /*00c6*/ 	.short	(.L_2899 - .L_2898)


	//   ....[0]....
.L_2898:
        /*00c8*/ 	.word	0xffffffff


	//   ....[1]....
        /*00cc*/ 	.word	0xffffffff


	//   ....[2]....
        /*00d0*/ 	.word	0xffffffff


	//   ....[3]....
        /*00d4*/ 	.word	0xffffffff


	//   ....[4]....
        /*00d8*/ 	.word	0xffffffff


	//   ....[5]....
        /*00dc*/ 	.word	0xffffffff


	//   ....[6]....
        /*00e0*/ 	.word	0xffffffff


	//   ....[7]....
        /*00e4*/ 	.word	0xffffffff


	//   ....[8]....
        /*00e8*/ 	.word	0xffffffff


	//   ....[9]....
        /*00ec*/ 	.word	0xffffffff


	//   ....[10]....
        /*00f0*/ 	.word	0xffffffff


	//   ....[11]....
        /*00f4*/ 	.word	0xffffffff


	//   ....[12]....
        /*00f8*/ 	.word	0xffffffff


	//   ....[13]....
        /*00fc*/ 	.word	0xffffffff


	//   ....[14]....
        /*0100*/ 	.word	0xffffffff


	//   ....[15]....
        /*0104*/ 	.word	0xffffffff


	//   ....[16]....
        /*0108*/ 	.word	0xffffffff


	//   ....[17]....
        /*010c*/ 	.word	0xffffffff


	//   ....[18]....
        /*0110*/ 	.word	0xffffffff


	//   ....[19]....
        /*0114*/ 	.word	0xffffffff


	//   ....[20]....
        /*0118*/ 	.word	0xffffffff


	//   ....[21]....
        /*011c*/ 	.word	0xffffffff


	//   ....[22]....
        /*0120*/ 	.word	0xffffffff


	//   ....[23]....
        /*0124*/ 	.word	0xffffffff


	//   ....[24]....
        /*0128*/ 	.word	0xffffffff


	//   ....[25]....
        /*012c*/ 	.word	0xffffffff


	//   ....[26]....
        /*0130*/ 	.word	0xffffffff


	//   ....[27]....
        /*0134*/ 	.word	0xffffffff


	//   ....[28]....
        /*0138*/ 	.word	0xffffffff


	//   ....[29]....
        /*013c*/ 	.word	0xffffffff


	//   ....[30]....
        /*0140*/ 	.word	0x05000002


	//   ....[31]....
        /*0144*/ 	.word	0x05000002


	//   ....[32]....
        /*0148*/ 	.word	0x05000002


	//   ....[33]....
        /*014c*/ 	.word	0x05000002


	//   ....[34]....
        /*0150*/ 	.word	0x05000002


	//   ....[35]....
        /*0154*/ 	.word	0x05000002


	//   ....[36]....
        /*0158*/ 	.word	0x05000002


	//   ....[37]....
        /*015c*/ 	.word	0x05000002


	//   ....[38]....
        /*0160*/ 	.word	0x05000002


	//   ....[39]....
        /*0164*/ 	.word	0x05000002


	//   ....[40]....
        /*0168*/ 	.word	0x05000002


	//   ....[41]....
        /*016c*/ 	.word	0x05000002


	//   ....[42]....
        /*0170*/ 	.word	0x05000002


	//   ....[43]....
        /*0174*/ 	.word	0x05000002


	//   ....[44]....
        /*0178*/ 	.word	0x05000002


	//   ....[45]....
        /*017c*/ 	.word	0x05000002


	//   ....[46]....
        /*0180*/ 	.word	0x05000002


	//   ....[47]....
        /*0184*/ 	.word	0x05000002


	//   ....[48]....
        /*0188*/ 	.word	0x05000002


	//   ....[49]....
        /*018c*/ 	.word	0x05000002


	//   ....[50]....
        /*0190*/ 	.word	0x05000002


	//   ....[51]....
        /*0194*/ 	.word	0x05000002


	//   ....[52]....
        /*0198*/ 	.word	0x05000002


	//   ....[53]....
        /*019c*/ 	.word	0x05000002


	//   ....[54]....
        /*01a0*/ 	.word	0x05000002


	//   ....[55]....
        /*01a4*/ 	.word	0x05000002


	//   ....[56]....
        /*01a8*/ 	.word	0x05000002


	//   ....[57]....
        /*01ac*/ 	.word	0x05000002


	//   ....[58]....
        /*01b0*/ 	.word	0x05000002


	//   ....[59]....
        /*01b4*/ 	.word	0x05000002


	//----- nvinfo : EIATTR_COOP_GROUP_INSTR_OFFSETS
	.align		4
.L_2899:
        /*01b8*/ 	.byte	0x04, 0x28
        /*01ba*/ 	.short	(.L_2901 - .L_2900)


	//   ....[0]....
.L_2900:
        /*01bc*/ 	.word	0x00001010


	//   ....[1]....
        /*01c0*/ 	.word	0x00001030


	//   ....[2]....
        /*01c4*/ 	.word	0x00001040


	//   ....[3]....
        /*01c8*/ 	.word	0x000010d0


	//   ....[4]....
        /*01cc*/ 	.word	0x000010f0


	//   ....[5]....
        /*01d0*/ 	.word	0x00001100


	//   ....[6]....
        /*01d4*/ 	.word	0x00001180


	//   ....[7]....
        /*01d8*/ 	.word	0x000011a0


	//   ....[8]....
        /*01dc*/ 	.word	0x000011b0


	//   ....[9]....
        /*01e0*/ 	.word	0x00001230


	//   ....[10]....
        /*01e4*/ 	.word	0x00001240


	//   ....[11]....
        /*01e8*/ 	.word	0x00001250


	//   ....[12]....
        /*01ec*/ 	.word	0x000012d0


	//   ....[13]....
        /*01f0*/ 	.word	0x000012e0


	//   ....[14]....
        /*01f4*/ 	.word	0x000012f0


	//   ....[15]....
        /*01f8*/ 	.word	0x00001bb0


	//   ....[16]....
        /*01fc*/ 	.word	0x00001bd0


	//   ....[17]....
        /*0200*/ 	.word	0x00001be0


	//   ....[18]....
        /*0204*/ 	.word	0x00001c70


	//   ....[19]....
        /*0208*/ 	.word	0x00001c90


	//   ....[20]....
        /*020c*/ 	.word	0x00001ca0


	//   ....[21]....
        /*0210*/ 	.word	0x00001d20


	//   ....[22]....
        /*0214*/ 	.word	0x00001d40


	//   ....[23]....
        /*0218*/ 	.word	0x00001d50


	//   ....[24]....
        /*021c*/ 	.word	0x00001dd0


	//   ....[25]....
        /*0220*/ 	.word	0x00001de0


	//   ....[26]....
        /*0224*/ 	.word	0x00001df0


	//   ....[27]....
        /*0228*/ 	.word	0x00001e70


	//   ....[28]....
        /*022c*/ 	.word	0x00001e80


	//   ....[29]....
        /*0230*/ 	.word	0x00001e90


	//   ....[30]....
        /*0234*/ 	.word	0x000027e0


	//   ....[31]....
        /*0238*/ 	.word	0x00002890


	//   ....[32]....
        /*023c*/ 	.word	0x000028f0


	//   ....[33]....
        /*0240*/ 	.word	0x000029c0


	//   ....[34]....
        /*0244*/ 	.word	0x00002a30


	//   ....[35]....
        /*0248*/ 	.word	0x00002aa0


	//   ....[36]....
        /*024c*/ 	.word	0x00002b70


	//   ....[37]....
        /*0250*/ 	.word	0x00002bd0


	//   ....[38]....
        /*0254*/ 	.word	0x00002c30


	//   ....[39]....
        /*0258*/ 	.word	0x00002d10


	//   ....[40]....
        /*025c*/ 	.word	0x00002d80


	//   ....[41]....
        /*0260*/ 	.word	0x00002df0


	//   ....[42]....
        /*0264*/ 	.word	0x00002eb0


	//   ....[43]....
        /*0268*/ 	.word	0x00002f10


	//   ....[44]....
        /*026c*/ 	.word	0x00002f70


	//   ....[45]....
        /*0270*/ 	.word	0x00003010


	//   ....[46]....
        /*0274*/ 	.word	0x000030c0


	//   ....[47]....
        /*0278*/ 	.word	0x00003120


	//   ....[48]....
        /*027c*/ 	.word	0x000031f0


	//   ....[49]....
        /*0280*/ 	.word	0x00003260


	//   ....[50]....
        /*0284*/ 	.word	0x000032d0


	//   ....[51]....
        /*0288*/ 	.word	0x000033a0


	//   ....[52]....
        /*028c*/ 	.word	0x00003400


	//   ....[53]....
        /*0290*/ 	.word	0x00003460


	//   ....[54]....
        /*0294*/ 	.word	0x00003540


	//   ....[55]....
        /*0298*/ 	.word	0x000035b0


	//   ....[56]....
        /*029c*/ 	.word	0x00003620


	//   ....[57]....
        /*02a0*/ 	.word	0x000036f0


	//   ....[58]....
        /*02a4*/ 	.word	0x00003750


	//   ....[59]....
        /*02a8*/ 	.word	0x000037b0


	//----- nvinfo : EIATTR_EXIT_INSTR_OFFSETS
	.align		4
.L_2901:
        /*02ac*/ 	.byte	0x04, 0x1c
        /*02ae*/ 	.short	(.L_2903 - .L_2902)


	//   ....[0]....
.L_2902:
        /*02b0*/ 	.word	0x00000080


	//   ....[1]....
        /*02b4*/ 	.word	0x000023d0


	//   ....[2]....
        /*02b8*/ 	.word	0x000023f0


	//   ....[3]....
        /*02bc*/ 	.word	0x00002600


	//   ....[4]....
        /*02c0*/ 	.word	0x00002770


	//----- nvinfo : EIATTR_MAX_THREADS
	.align		4
.L_2903:
        /*02c4*/ 	.byte	0x04, 0x05
        /*02c6*/ 	.short	(.L_2905 - .L_2904)
.L_2904:
        /*02c8*/ 	.word	0x00000080
        /*02cc*/ 	.word	0x00000001
        /*02d0*/ 	.word	0x00000001


	//----- nvinfo : EIATTR_CRS_STACK_SIZE
	.align		4
.L_2905:
        /*02d4*/ 	.byte	0x04, 0x1e
        /*02d6*/ 	.short	(.L_2907 - .L_2906)
.L_2906:
        /*02d8*/ 	.word	0x00000000


	//----- nvinfo : EIATTR_CBANK_PARAM_SIZE
	.align		4
.L_2907:
        /*02dc*/ 	.byte	0x03, 0x19
        /*02de*/ 	.short	0x0048


	//----- nvinfo : EIATTR_PARAM_CBANK
	.align		4
        /*02e0*/ 	.byte	0x04, 0x0a
        /*02e2*/ 	.short	(.L_2909 - .L_2908)
	.align		4
.L_2908:
        /*02e4*/ 	.word	index@(.nv.constant0._ZN4vllm3moe10topkGatingILi14ELi448ELi4ELi4ELi32Ei13__nv_bfloat16LNS0_11ScoringFuncE1EEEvPKT5_PKbPfiPT4_PiiiibPKf)
        /*02e8*/ 	.short	0x0210
        /*02ea*/ 	.short	0x0048


	//----- nvinfo : EIATTR_SW_WAR
	.align		4
.L_2909:
        /*02ec*/ 	.byte	0x04, 0x36
        /*02ee*/ 	.short	(.L_2911 - .L_2910)
.L_2910:
        /*02f0*/ 	.word	0x00000008
.L_2911:


//--------------------- .nv.info._ZN4vllm3moe10topkGatingILi12ELi384ELi4ELi4ELi32Ei13__nv_bfloat16LNS0_11ScoringFuncE1EEEvPKT5_PKbPfiPT4_PiiiibPKf --------------------------
	.section	.nv.info._ZN4vllm3moe10topkGatingILi12ELi384ELi4ELi4ELi32Ei13__nv_bfloat16LNS0_11ScoringFuncE1EEEvPKT5_PKbPfiPT4_PiiiibPKf,"",@"SHT_CUDA_INFO"
	.sectionflags	@""
	.align	4


	//----- nvinfo : EIATTR_CUDA_API_VERSION
	.align		4
        /*0000*/ 	.byte	0x04, 0x37
        /*0002*/ 	.short	(.L_2913 - .L_2912)
.L_2912:
        /*0004*/ 	.word	0x00000082


	//----- nvinfo : EIATTR_KPARAM_INFO
	.align		4
.L_2913:
        /*0008*/ 	.byte	0x04, 0x17
        /*000a*/ 	.short	(.L_2915 - .L_2914)
.L_2914:
        /*000c*/ 	.word	0x00000000
        /*0010*/ 	.short	0x000a
        /*0012*/ 	.short	0x0040
        /*0014*/ 	.byte	0x00, 0xf0, 0x21, 0x00


	//----- nvinfo : EIATTR_KPARAM_INFO
	.align		4
.L_2915:
        /*0018*/ 	.byte	0x04, 0x17
        /*001a*/ 	.short	(.L_2917 - .L_2916)
.L_2916:
        /*001c*/ 	.word	0x00000000
        /*0020*/ 	.short	0x0009
        /*0022*/ 	.short	0x003c
        /*0024*/ 	.byte	0x00, 0xf0, 0x05, 0x00


	//----- nvinfo : EIATTR_KPARAM_INFO
	.align		4
.L_2917:
        /*0028*/ 	.byte	0x04, 0x17
        /*002a*/ 	.short	(.L_2919 - .L_2918)
.L_2918:
        /*002c*/ 	.word	0x00000000
        /*0030*/ 	.short	0x0008
        /*0032*/ 	.short	0x0038
        /*0034*/ 	.byte	0x00, 0xf0, 0x11, 0x00


	//----- nvinfo : EIATTR_KPARAM_INFO
	.align		4
.L_2919:
        /*0038*/ 	.byte	0x04, 0x17
        /*003a*/ 	.short	(.L_2921 - .L_2920)
.L_2920:
        /*003c*/ 	.word	0x00000000
        /*0040*/ 	.short	0x0007
        /*0042*/ 	.short	0x0034
        /*0044*/ 	.byte	0x00, 0xf0, 0x11, 0x00


	//----- nvinfo : EIATTR_KPARAM_INFO
	.align		4
.L_2921:
        /*0048*/ 	.byte	0x04, 0x17
        /*004a*/ 	.short	(.L_2923 - .L_2922)
.L_2922:
        /*004c*/ 	.word	0x00000000
        /*0050*/ 	.short	0x0006
        /*0052*/ 	.short	0x0030
        /*0054*/ 	.byte	0x00, 0xf0, 0x11, 0x00


	//----- nvinfo : EIATTR_KPARAM_INFO
	.align		4
.L_2923:
        /*0058*/ 	.byte	0x04, 0x17
        /*005a*/ 	.short	(.L_2925 - .L_2924)
.L_2924:
        /*005c*/ 	.word	0x00000000
        /*0060*/ 	.short	0x0005
        /*0062*/ 	.short	0x0028
        /*0064*/ 	.byte	0x00, 0xf0, 0x21, 0x00


	//----- nvinfo : EIATTR_KPARAM_INFO
	.align		4
.L_2925:
        /*0068*/ 	.byte	0x04, 0x17
        /*006a*/ 	.short	(.L_2927 - .L_2926)
.L_2926:
        /*006c*/ 	.word	0x00000000
        /*0070*/ 	.short	0x0004
        /*0072*/ 	.short	0x0020
        /*0074*/ 	.byte	0x00, 0xf0, 0x21, 0x00


	//----- nvinfo : EIATTR_KPARAM_INFO
	.align		4
.L_2927:
        /*0078*/ 	.byte	0x04, 0x17
        /*007a*/ 	.short	(.L_2929 - .L_2928)
.L_2928:
        /*007c*/ 	.word	0x00000000
        /*0080*/ 	.short	0x0003
        /*0082*/ 	.short	0x0018
        /*0084*/ 	.byte	0x00, 0xf0, 0x11, 0x00


	//----- nvinfo : EIATTR_KPARAM_INFO
	.align		4
.L_2929:
        /*0088*/ 	.byte	0x04, 0x17
        /*008a*/ 	.short	(.L_2931 - .L_2930)
.L_2930:
        /*008c*/ 	.word	0x00000000
        /*0090*/ 	.short	0x0002
        /*0092*/ 	.short	0x0010
        /*0094*/ 	.byte	0x00, 0xf0, 0x21, 0x00


	//----- nvinfo : EIATTR_KPARAM_INFO
	.align		4
.L_2931:
        /*0098*/ 	.byte	0x04, 0x17
        /*009a*/ 	.short	(.L_2933 - .L_2932)
.L_2932:
        /*009c*/ 	.word	0x00000000
        /*00a0*/ 	.short	0x0001
        /*00a2*/ 	.short	0x0008
        /*00a4*/ 	.byte	0x00, 0xf0, 0x21, 0x00


	//----- nvinfo : EIATTR_KPARAM_INFO
	.align		4
.L_2933:
        /*00a8*/ 	.byte	0x04, 0x17
        /*00aa*/ 	.short	(.L_2935 - .L_2934)
.L_2934:
        /*00ac*/ 	.word	0x00000000
        /*00b0*/ 	.short	0x0000
        /*00b2*/ 	.short	0x0000
        /*00b4*/ 	.byte	0x00, 0xf0, 0x21, 0x00


	//----- nvinfo : EIATTR_SPARSE_MMA_MASK
	.align		4
.L_2935:
        /*00b8*/ 	.byte	0x03, 0x50
        /*00ba*/ 	.short	0x0000


	//----- nvinfo : EIATTR_MAXREG_COUNT
	.align		4
        /*00bc*/ 	.byte	0x03, 0x1b
        /*00be*/ 	.short	0x00ff


	//----- nvinfo : EIATTR_MERCURY_ISA_VERSION
	.align		4
        /*00c0*/ 	.byte	0x03, 0x5f
        /*00c2*/ 	.short	0x0101


	//----- nvinfo : EIATTR_COOP_GROUP_MASK_REGIDS
	.align		4
        /*00c4*/ 	.byte	0x04, 0x29
        /*00c6*/ 	.short	(.L_2937 - .L_2936)


	//   ....[0]....
.L_2936:
        /*00c8*/ 	.word	0xffffffff


	//   ....[1]....
        /*00cc*/ 	.word	0xffffffff


	//   ....[2]....
        /*00d0*/ 	.word	0xffffffff


	//   ....[3]....
        /*00d4*/ 	.word	0xffffffff


	//   ....[4]....
        /*00d8*/ 	.word	0xffffffff


	//   ....[5]....
        /*00dc*/ 	.word	0xffffffff


	//   ....[6]....
        /*00e0*/ 	.word	0xffffffff


	//   ....[7]....
        /*00e4*/ 	.word	0xffffffff


	//   ....[8]....
        /*00e8*/ 	.word	0xffffffff


	//   ....[9]....
        /*00ec*/ 	.word	0xffffffff


	//   ....[10]....
        /*00f0*/ 	.word	0xffffffff


	//   ....[11]....
        /*00f4*/ 	.word	0xffffffff


	//   ....[12]....
        /*00f8*/ 	.word	0xffffffff


	//   ....[13]....
        /*00fc*/ 	.word	0xffffffff


	//   ....[14]....
        /*0100*/ 	.word	0xffffffff


	//   ....[15]....
        /*0104*/ 	.word	0xffffffff


	//   ....[16]....
        /*0108*/ 	.word	0xffffffff


	//   ....[17]....
        /*010c*/ 	.word	0xffffffff


	//   ....[18]....
        /*0110*/ 	.word	0xffffffff


	//   ....[19]....
        /*0114*/ 	.word	0xffffffff


	//   ....[20]....
        /*0118*/ 	.word	0xffffffff


	//   ....[21]....
        /*011c*/ 	.word	0xffffffff


	//   ....[22]....
        /*0120*/ 	.word	0xffffffff


	//   ....[23]....
        /*0124*/ 	.word	0xffffffff


	//   ....[24]....
        /*0128*/ 	.word	0xffffffff


	//   ....[25]....
        /*012c*/ 	.word	0xffffffff


	//   ....[26]....
        /*0130*/ 	.word	0xffffffff


	//   ....[27]....
        /*0134*/ 	.word	0xffffffff


	//   ....[28]....
        /*0138*/ 	.word	0xffffffff


	//   ....[29]....
        /*013c*/ 	.word	0xffffffff


	//   ....[30]....
        /*0140*/ 	.word	0x05000014


	//   ....[31]....
        /*0144*/ 	.word	0x05000014


	//   ....[32]....
        /*0148*/ 	.word	0x05000014


	//   ....[33]....
        /*014c*/ 	.word	0x05000014


	//   ....[34]....
        /*0150*/ 	.word	0x05000014


	//   ....[35]....
        /*0154*/ 	.word	0x05000014


	//   ....[36]....
        /*0158*/ 	.word	0x05000014


	//   ....[37]....
        /*015c*/ 	.word	0x05000014


	//   ....[38]....
        /*0160*/ 	.word	0x05000014


	//   ....[39]....
        /*0164*/ 	.word	0x05000014


	//   ....[40]....
        /*0168*/ 	.word	0x05000014


	//   ....[41]....
        /*016c*/ 	.word	0x05000014


	//   ....[42]....
        /*0170*/ 	.word	0x05000014


	//   ....[43]....
        /*0174*/ 	.word	0x05000014


	//   ....[44]....
        /*0178*/ 	.word	0x05000014


	//   ....[45]....
        /*017c*/ 	.word	0x05000014


	//   ....[46]....
        /*0180*/ 	.word	0x05000014


	//   ....[47]....
        /*0184*/ 	.word	0x05000014


	//   ....[48]....
        /*0188*/ 	.word	0x05000014


	//   ....[49]....
        /*018c*/ 	.word	0x05000014


	//   ....[50]....
        /*0190*/ 	.word	0x05000014


	//   ....[51]....
        /*0194*/ 	.word	0x05000014


	//   ....[52]....
        /*0198*/ 	.word	0x05000014


	//   ....[53]....
        /*019c*/ 	.word	0x05000014


	//   ....[54]....
        /*01a0*/ 	.word	0x05000014


	//   ....[55]....
        /*01a4*/ 	.word	0x05000014


	//   ....[56]....
        /*01a8*/ 	.word	0x05000014


	//   ....[57]....
        /*01ac*/ 	.word	0x05000014


	//   ....[58]....
        /*01b0*/ 	.word	0x05000014


	//   ....[59]....
        /*01b4*/ 	.word	0x05000014


	//----- nvinfo : EIATTR_COOP_GROUP_INSTR_OFFSETS
	.align		4
.L_2937:
        /*01b8*/ 	.byte	0x04, 0x28
        /*01ba*/ 	.short	(.L_2939 - .L_2938)


	//   ....[0]....
.L_2938:
        /*01bc*/ 	.word	0x00000e40


	//   ....[1]....
        /*01c0*/ 	.word	0x00000e60


	//   ....[2]....
        /*01c4*/ 	.word	0x00000e70


	//   ....[3]....
        /*01c8*/ 	.word	0x00000f00


	//   ....[4]....
        /*01cc*/ 	.word	0x00000f20


	//   ....[5]....
        /*01d0*/ 	.word	0x00000f30


	//   ....[6]....
        /*01d4*/ 	.word	0x00000fb0


	//   ....[7]....
        /*01d8*/ 	.word	0x00000fd0


	//   ....[8]....
        /*01dc*/ 	.word	0x00000fe0


	//   ....[9]....
        /*01e0*/ 	.word	0x00001060


	//   ....[10]....
        /*01e4*/ 	.word	0x00001070


	//   ....[11]....
        /*01e8*/ 	.word	0x00001080


	//   ....[12]....
        /*01ec*/ 	.word	0x00001100


	//   ....[13]....
        /*01f0*/ 	.word	0x00001110


	//   ....[14]....
        /*01f4*/ 	.word	0x00001120


	//   ....[15]....
        /*01f8*/ 	.word	0x00001920


	//   ....[16]....
        /*01fc*/ 	.word	0x00001940


	//   ....[17]....
        /*0200*/ 	.word	0x00001950


	//   ....[18]....
        /*0204*/ 	.word	0x000019e0


	//   ....[19]....
        /*0208*/ 	.word	0x00001a00


	//   ....[20]....
        /*020c*/ 	.word	0x00001a10


	//   ....[21]....
        /*0210*/ 	.word	0x00001a90


	//   ....[22]....
        /*0214*/ 	.word	0x00001ab0


	//   ....[23]....
        /*0218*/ 	.word	0x00001ac0


	//   ....[24]....
        /*021c*/ 	.word	0x00001b40


	//   ....[25]....
        /*0220*/ 	.word	0x00001b50


	//   ....[26]....
        /*0224*/ 	.word	0x00001b60


	//   ....[27]....
        /*0228*/ 	.word	0x00001be0


	//   ....[28]....
        /*022c*/ 	.word	0x00001bf0


	//   ....[29]....
        /*0230*/ 	.word	0x00001c00


	//   ....[30]....
        /*0234*/ 	.word	0x00002510


	//   ....[31]....
        /*0238*/ 	.word	0x000025b0


	//   ....[32]....
        /*023c*/ 	.word	0x00002610


	//   ....[33]....
        /*0240*/ 	.word	0x000026c0


	//   ....[34]....
        /*0244*/ 	.word	0x00002710


	//   ....[35]....
        /*0248*/ 	.word	0x00002780


	//   ....[36]....
        /*024c*/ 	.word	0x00002840


	//   ....[37]....
        /*0250*/ 	.word	0x00002890


	//   ....[38]....
        /*0254*/ 	.word	0x000028e0


	//   ....[39]....
        /*0258*/ 	.word	0x000029a0


	//   ....[40]....
        /*025c*/ 	.word	0x000029f0


	//   ....[41]....
        /*0260*/ 	.word	0x00002a60


	//   ....[42]....
        /*0264*/ 	.word	0x00002b10


	//   ....[43]....
        /*0268*/ 	.word	0x00002b60


	//   ....[44]....
        /*026c*/ 	.word	0x00002bb0


	//   ....[45]....
        /*0270*/ 	.word	0x00002c40


	//   ....[46]....
        /*0274*/ 	.word	0x00002ce0


	//   ....[47]....
        /*0278*/ 	.word	0x00002d40


	//   ....[48]....
        /*027c*/ 	.word	0x00002df0


	//   ....[49]....
        /*0280*/ 	.word	0x00002e40


	//   ....[50]....
        /*0284*/ 	.word	0x00002eb0


	//   ....[51]....
        /*0288*/ 	.word	0x00002f70


	//   ....[52]....
        /*028c*/ 	.word	0x00002fc0


	//   ....[53]....
        /*0290*/ 	.word	0x00003010


	//   ....[54]....
        /*0294*/ 	.word	0x000030d0


	//   ....[55]....
        /*0298*/ 	.word	0x00003120


	//   ....[56]....
        /*029c*/ 	.word	0x00003190


	//   ....[57]....
        /*02a0*/ 	.word	0x00003240


	//   ....[58]....
        /*02a4*/ 	.word	0x00003290


	//   ....[59]....
        /*02a8*/ 	.word	0x000032e0


	//----- nvinfo : EIATTR_EXIT_INSTR_OFFSETS
	.align		4
.L_2939:
        /*02ac*/ 	.byte	0x04, 0x1c
        /*02ae*/ 	.short	(.L_2941 - .L_2940)


	//   ....[0]....
.L_2940:
        /*02b0*/ 	.word	0x00000080


	//   ....[1]....
        /*02b4*/ 	.word	0x00002100


	//   ....[2]....
        /*02b8*/ 	.word	0x00002120


	//   ....[3]....
        /*02bc*/ 	.word	0x00002330


	//   ....[4]....
        /*02c0*/ 	.word	0x000024a0


	//----- nvinfo : EIATTR_MAX_THREADS
	.align		4
.L_2941:
        /*02c4*/ 	.byte	0x04, 0x05
        /*02c6*/ 	.short	(.L_2943 - .L_2942)
.L_2942:
        /*02c8*/ 	.word	0x00000080
        /*02cc*/ 	.word	0x00000001
        /*02d0*/ 	.word	0x00000001


	//----- nvinfo : EIATTR_CRS_STACK_SIZE
	.align		4
.L_2943:
        /*02d4*/ 	.byte	0x04, 0x1e
        /*02d6*/ 	.short	(.L_2945 - .L_2944)
.L_2944:
        /*02d8*/ 	.word	0x00000000


	//----- nvinfo : EIATTR_CBANK_PARAM_SIZE
	.align		4
.L_2945:
        /*02dc*/ 	.byte	0x03, 0x19
        /*02de*/ 	.short	0x0048


	//----- nvinfo : EIATTR_PARAM_CBANK
	.align		4
        /*02e0*/ 	.byte	0x04, 0x0a
        /*02e2*/ 	.short	(.L_2947 - .L_2946)
	.align		4
.L_2946:
        /*02e4*/ 	.word	index@(.nv.constant0._ZN4vllm3moe10topkGatingILi12ELi384ELi4ELi4ELi32Ei13__nv_bfloat16LNS0_11ScoringFuncE1EEEvPKT5_PKbPfiPT4_PiiiibPKf)
        /*02e8*/ 	.short	0x0210
        /*02ea*/ 	.short	0x0048


	//----- nvinfo : EIATTR_SW_WAR
	.align		4
.L_2947:
        /*02ec*/ 	.byte	0x04, 0x36
        /*02ee*/ 	.short	(.L_2949 - .L_2948)
.L_2948:
        /*02f0*/ 	.word	0x00000008
.L_2949:


//--------------------- .nv.info._ZN4vllm3moe10topkGatingILi10ELi320ELi4ELi4ELi32Ei13__nv_bfloat16LNS0_11ScoringFuncE1EEEvPKT5_PKbPfiPT4_PiiiibPKf --------------------------
	.section	.nv.info._ZN4vllm3moe10topkGatingILi10ELi320ELi4ELi4ELi32Ei13__nv_bfloat16LNS0_11ScoringFuncE1EEEvPKT5_PKbPfiPT4_PiiiibPKf,"",@"SHT_CUDA_INFO"
	.sectionflags	@""
	.align	4


	//----- nvinfo : EIATTR_CUDA_API_VERSION
	.align		4
        /*0000*/ 	.byte	0x04, 0x37
        /*0002*/ 	.short	(.L_2951 - .L_2950)
.L_2950:
        /*0004*/ 	.word	0x00000082


	//----- nvinfo : EIATTR_KPARAM_INFO
	.align		4
.L_2951:
        /*0008*/ 	.byte	0x04, 0x17
        /*000a*/ 	.short	(.L_2953 - .L_2952)
.L_2952:
        /*000c*/ 	.word	0x00000000
        /*0010*/ 	.short	0x000a
        /*0012*/ 	.short	0x0040
        /*0014*/ 	.byte	0x00, 0xf0, 0x21, 0x00


	//----- nvinfo : EIATTR_KPARAM_INFO
	.align		4
.L_2953:
        /*0018*/ 	.byte	0x04, 0x17
        /*001a*/ 	.short	(.L_2955 - .L_2954)
.L_2954:
        /*001c*/ 	.word	0x00000000
        /*0020*/ 	.short	0x0009
        /*0022*/ 	.short	0x003c
        /*0024*/ 	.byte	0x00, 0xf0, 0x05, 0x00


	//----- nvinfo : EIATTR_KPARAM_INFO
	.align		4
.L_2955:
        /*0028*/ 	.byte	0x04, 0x17
        /*002a*/ 	.short	(.L_2957 - .L_2956)
.L_2956:
        /*002c*/ 	.word	0x00000000
        /*0030*/ 	.short	0x0008
        /*0032*/ 	.short	0x0038
        /*0034*/ 	.byte	0x00, 0xf0, 0x11, 0x00


	//----- nvinfo : EIATTR_KPARAM_INFO
	.align		4
.L_2957:
        /*0038*/ 	.byte	0x04, 0x17
        /*003a*/ 	.short	(.L_2959 - .L_2958)
.L_2958:
        /*003c*/ 	.word	0x00000000
        /*0040*/ 	.short	0x0007
        /*0042*/ 	.short	0x0034
        /*0044*/ 	.byte	0x00, 0xf0, 0x11, 0x00


	//----- nvinfo : EIATTR_KPARAM_INFO
	.align		4
.L_2959:
        /*0048*/ 	.byte	0x04, 0x17
        /*004a*/ 	.short	(.L_2961 - .L_2960)
.L_2960:
        /*004c*/ 	.word	0x00000000
        /*0050*/ 	.short	0x0006
        /*0052*/ 	.short	0x0030
        /*0054*/ 	.byte	0x00, 0xf0, 0x11, 0x00


	//----- nvinfo : EIATTR_KPARAM_INFO
	.align		4
.L_2961:
        /*0058*/ 	.byte	0x04, 0x17
        /*005a*/ 	.short	(.L_2963 - .L_2962)
.L_2962:
        /*005c*/ 	.word	0x00000000
        /*0060*/ 	.short	0x0005
        /*0062*/ 	.short	0x0028
        /*0064*/ 	.byte	0x00, 0xf0, 0x21, 0x00


	//----- nvinfo : EIATTR_KPARAM_INFO
	.align		4
.L_2963:
        /*0068*/ 	.byte	0x04, 0x17
        /*006a*/ 	.short	(.L_2965 - .L_2964)
.L_2964:
        /*006c*/ 	.word	0x00000000
        /*0070*/ 	.short	0x0004
        /*0072*/ 	.short	0x0020
        /*0074*/ 	.byte	0x00, 0xf0, 0x21, 0x00


	//----- nvinfo : EIATTR_KPARAM_INFO
	.align		4
.L_2965:
        /*0078*/ 	.byte	0x04, 0x17
        /*007a*/ 	.short	(.L_2967 - .L_2966)
.L_2966:
        /*007c*/ 	.word	0x00000000
        /*0080*/ 	.short	0x0003
        /*0082*/ 	.short	0x0018
        /*0084*/ 	.byte	0x00, 0xf0, 0x11, 0x00


	//----- nvinfo : EIATTR_KPARAM_INFO
	.align		4
.L_2967:
        /*0088*/ 	.byte	0x04, 0x17
        /*008a*/ 	.short	(.L_2969 - .L_2968)
.L_2968:
        /*008c*/ 	.word	0x00000000
        /*0090*/ 	.short	0x0002
        /*0092*/ 	.short	0x0010
        /*0094*/ 	.byte	0x00, 0xf0, 0x21, 0x00


	//----- nvinfo : EIATTR_KPARAM_INFO
	.align		4
.L_2969:
        /*0098*/ 	.byte	0x04, 0x17
        /*009a*/ 	.short	(.L_2971 - .L_2970)
.L_2970:
        /*009c*/ 	.word	0x00000000
        /*00a0*/ 	.short	0x0001
        /*00a2*/ 	.short	0x0008
        /*00a4*/ 	.byte	0x00, 0xf0, 0x21, 0x00


	//----- nvinfo : EIATTR_KPARAM_INFO
	.align		4
.L_2971:
        /*00a8*/ 	.byte	0x04, 0x17
        /*00aa*/ 	.short	(.L_2973 - .L_2972)
.L_2972:
        /*00ac*/ 	.word	0x00000000
        /*00b0*/ 	.short	0x0000
        /*00b2*/ 	.short	0x0000
        /*00b4*/ 	.byte	0x00, 0xf0, 0x21, 0x00


	//----- nvinfo : EIATTR_SPARSE_MMA_MASK
	.align		4
.L_2973:
        /*00b8*/ 	.byte	0x03, 0x50
        /*00ba*/ 	.short	0x0000


	//----- nvinfo : EIATTR_MAXREG_COUNT
	.align		4
        /*00bc*/ 	.byte	0x03, 0x1b
        /*00be*/ 	.short	0x00ff


	//----- nvinfo : EIATTR_MERCURY_ISA_VERSION
	.align		4
        /*00c0*/ 	.byte	0x03, 0x5f
        /*00c2*/ 	.short	0x0101


	//----- nvinfo : EIATTR_COOP_GROUP_MASK_REGIDS
	.align		4
        /*00c4*/ 	.byte	0x04, 0x29
        /*00c6*/ 	.short	(.L_2975 - .L_2974)


	//   ....[0]....
.L_2974:
        /*00c8*/ 	.word	0xffffffff


	//   ....[1]....
        /*00cc*/ 	.word	0xffffffff


	//   ....[2]....
        /*00d0*/ 	.word	0xffffffff


	//   ....[3]....
        /*00d4*/ 	.word	0xffffffff


	//   ....[4]....
        /*00d8*/ 	.word	0xffffffff


	//   ....[5]....
        /*00dc*/ 	.word	0xffffffff


	//   ....[6]....
        /*00e0*/ 	.word	0xffffffff


	//   ....[7]....
        /*00e4*/ 	.word	0xffffffff


	//   ....[8]....
        /*00e8*/ 	.word	0xffffffff


	//   ....[9]....
        /*00ec*/ 	.word	0xffffffff


	//   ....[10]....
        /*00f0*/ 	.word	0xffffffff


	//   ....[11]....
        /*00f4*/ 	.word	0xffffffff


	//   ....[12]....
        /*00f8*/ 	.word	0xffffffff


	//   ....[13]....
        /*00fc*/ 	.word	0xffffffff


	//   ....[14]....
        /*0100*/ 	.word	0xffffffff


	//   ....[15]....
        /*0104*/ 	.word	0xffffffff


	//   ....[16]....
        /*0108*/ 	.word	0xffffffff


	//   ....[17]....
        /*010c*/ 	.word	0xffffffff


	//   ....[18]....
        /*0110*/ 	.word	0xffffffff


	//   ....[19]....
        /*0114*/ 	.word	0xffffffff


	//   ....[20]....
        /*0118*/ 	.word	0xffffffff


	//   ....[21]....
        /*011c*/ 	.word	0xffffffff


	//   ....[22]....
        /*0120*/ 	.word	0xffffffff


	//   ....[23]....
        /*0124*/ 	.word	0xffffffff


	//   ....[24]....
        /*0128*/ 	.word	0xffffffff


	//   ....[25]....
        /*012c*/ 	.word	0xffffffff


	//   ....[26]....
        /*0130*/ 	.word	0xffffffff


	//   ....[27]....
        /*0134*/ 	.word	0xffffffff


	//   ....[28]....
        /*0138*/ 	.word	0xffffffff


	//   ....[29]....
        /*013c*/ 	.word	0xffffffff


	//   ....[30]....
        /*0140*/ 	.word	0x05000002


	//   ....[31]....
        /*0144*/ 	.word	0x05000002


	//   ....[32]....
        /*0148*/ 	.word	0x05000002


	//   ....[33]....
        /*014c*/ 	.word	0x05000002


	//   ....[34]....
        /*0150*/ 	.word	0x05000002


	//   ....[35]....
        /*0154*/ 	.word	0x05000002


	//   ....[36]....
        /*0158*/ 	.word	0x05000002


	//   ....[37]....
        /*015c*/ 	.word	0x05000002


	//   ....[38]....
        /*0160*/ 	.word	0x05000002


	//   ....[39]....
        /*0164*/ 	.word	0x05000002


	//   ....[40]....
        /*0168*/ 	.word	0x05000002


	//   ....[41]....
        /*016c*/ 	.word	0x05000002


	//   ....[42]....
        /*0170*/ 	.word	0x05000002


	//   ....[43]....
        /*0174*/ 	.word	0x05000002


	//   ....[44]....
        /*0178*/ 	.word	0x05000002


	//   ....[45]....
        /*017c*/ 	.word	0x05000002


	//   ....[46]....
        /*0180*/ 	.word	0x05000002


	//   ....[47]....
        /*0184*/ 	.word	0x05000002


	//   ....[48]....
        /*0188*/ 	.word	0x05000002


	//   ....[49]....
        /*018c*/ 	.word	0x05000002


	//   ....[50]....
        /*0190*/ 	.word	0x05000002


	//   ....[51]....
        /*0194*/ 	.word	0x05000002


	//   ....[52]....
        /*0198*/ 	.word	0x05000002


	//   ....[53]....
        /*019c*/ 	.word	0x05000002


	//   ....[54]....
        /*01a0*/ 	.word	0x05000002


	//   ....[55]....
        /*01a4*/ 	.word	0x05000002


	//   ....[56]....
        /*01a8*/ 	.word	0x05000002


	//   ....[57]....
        /*01ac*/ 	.word	0x05000002


	//   ....[58]....
        /*01b0*/ 	.word	0x05000002


	//   ....[59]....
        /*01b4*/ 	.word	0x05000002


	//----- nvinfo : EIATTR_COOP_GROUP_INSTR_OFFSETS
	.align		4
.L_2975:
        /*01b8*/ 	.byte	0x04, 0x28
        /*01ba*/ 	.short	(.L_2977 - .L_2976)


	//   ....[0]....
.L_2976:
        /*01bc*/ 	.word	0x00000c50


	//   ....[1]....
        /*01c0*/ 	.word	0x00000c70


	//   ....[2]....
        /*01c4*/ 	.word	0x00000c80


	//   ....[3]....
        /*01c8*/ 	.word	0x00000d10


	//   ....[4]....
        /*01cc*/ 	.word	0x00000d30


	//   ....[5]....
        /*01d0*/ 	.word	0x00000d40


	//   ....[6]....
        /*01d4*/ 	.word	0x00000dc0


	//   ....[7]....
        /*01d8*/ 	.word	0x00000de0


	//   ....[8]....
        /*01dc*/ 	.word	0x00000df0


	//   ....[9]....
        /*01e0*/ 	.word	0x00000e70


	//   ....[10]....
        /*01e4*/ 	.word	0x00000e80


	//   ....[11]....
        /*01e8*/ 	.word	0x00000e90


	//   ....[12]....
        /*01ec*/ 	.word	0x00000f10


	//   ....[13]....
        /*01f0*/ 	.word	0x00000f20


	//   ....[14]....
        /*01f4*/ 	.word	0x00000f30


	//   ....[15]....
        /*01f8*/ 	.word	0x00001670


	//   ....[16]....
        /*01fc*/ 	.word	0x00001690


	//   ....[17]....
        /*0200*/ 	.word	0x000016a0


	//   ....[18]....
        /*0204*/ 	.word	0x00001730


	//   ....[19]....
        /*0208*/ 	.word	0x00001750


	//   ....[20]....
        /*020c*/ 	.word	0x00001760


	//   ....[21]....
        /*0210*/ 	.word	0x000017e0


	//   ....[22]....
        /*0214*/ 	.word	0x00001800


	//   ....[23]....
        /*0218*/ 	.word	0x00001810


	//   ....[24]....
        /*021c*/ 	.word	0x00001890


	//   ....[25]....
        /*0220*/ 	.word	0x000018a0


	//   ....[26]....
        /*0224*/ 	.word	0x000018b0


	//   ....[27]....
        /*0228*/ 	.word	0x00001930


	//   ....[28]....
        /*022c*/ 	.word	0x00001940


	//   ....[29]....
        /*0230*/ 	.word	0x00001950


	//   ....[30]....
        /*0234*/ 	.word	0x00002220


	//   ....[31]....
        /*0238*/ 	.word	0x000022d0


	//   ....[32]....
        /*023c*/ 	.word	0x00002330


	//   ....[33]....
        /*0240*/ 	.word	0x00002400


	//   ....[34]....
        /*0244*/ 	.word	0x00002470


	//   ....[35]....
        /*0248*/ 	.word	0x000024e0


	//   ....[36]....
        /*024c*/ 	.word	0x000025b0


	//   ....[37]....
        /*0250*/ 	.word	0x00002610


	//   ....[38]....
        /*0254*/ 	.word	0x00002670


	//   ....[39]....
        /*0258*/ 	.word	0x00002750


	//   ....[40]....
        /*025c*/ 	.word	0x000027c0


	//   ....[41]....
        /*0260*/ 	.word	0x00002830


	//   ....[42]....
        /*0264*/ 	.word	0x000028f0


	//   ....[43]....
        /*0268*/ 	.word	0x00002950


	//   ....[44]....
        /*026c*/ 	.word	0x000029b0


	//   ....[45]....
        /*0270*/ 	.word	0x00002a50


	//   ....[46]....
        /*0274*/ 	.word	0x00002b00


	//   ....[47]....
        /*0278*/ 	.word	0x00002b60


	//   ....[48]....
        /*027c*/ 	.word	0x00002c30


	//   ....[49]....
        /*0280*/ 	.word	0x00002ca0


	//   ....[50]....
        /*0284*/ 	.word	0x00002d10


	//   ....[51]....
        /*0288*/ 	.word	0x00002de0


	//   ....[52]....
        /*028c*/ 	.word	0x00002e40


	//   ....[53]....
        /*0290*/ 	.word	0x00002ea0


	//   ....[54]....
        /*0294*/ 	.word	0x00002f80


	//   ....[55]....
        /*0298*/ 	.word	0x00002ff0


	//   ....[56]....
        /*029c*/ 	.word	0x00003060


	//   ....[57]....
        /*02a0*/ 	.word	0x00003130


	//   ....[58]....
        /*02a4*/ 	.word	0x00003190


	//   ....[59]....
        /*02a8*/ 	.word	0x000031f0


	//----- nvinfo : EIATTR_EXIT_INSTR_OFFSETS
	.align		4
.L_2977:
        /*02ac*/ 	.byte	0x04, 0x1c
        /*02ae*/ 	.short	(.L_2979 - .L_2978)


	//   ....[0]....
.L_2978:
        /*02b0*/ 	.word	0x00000080


	//   ....[1]....
        /*02b4*/ 	.word	0x00001e10


	//   ....[2]....
        /*02b8*/ 	.word	0x00001e30


	//   ....[3]....
        /*02bc*/ 	.word	0x00002040


	//   ....[4]....
        /*02c0*/ 	.word	0x000021b0


	//----- nvinfo : EIATTR_MAX_THREADS
	.align		4
.L_2979:
        /*02c4*/ 	.byte	0x04, 0x05
        /*02c6*/ 	.short	(.L_2981 - .L_2980)
.L_2980:
        /*02c8*/ 	.word	0x00000080
        /*02cc*/ 	.word	0x00000001
        /*02d0*/ 	.word	0x00000001


	//----- nvinfo : EIATTR_CRS_STACK_SIZE
	.align		4
.L_2981:
        /*02d4*/ 	.byte	0x04, 0x1e
        /*02d6*/ 	.short	(.L_2983 - .L_2982)
.L_2982:
        /*02d8*/ 	.word	0x00000000


	//----- nvinfo : EIATTR_CBANK_PARAM_SIZE
	.align		4
.L_2983:
        /*02dc*/ 	.byte	0x03, 0x19
        /*02de*/ 	.short	0x0048


	//----- nvinfo : EIATTR_PARAM_CBANK
	.align		4
        /*02e0*/ 	.byte	0x04, 0x0a
        /*02e2*/ 	.short	(.L_2985 - .L_2984)
	.align		4
.L_2984:
        /*02e4*/ 	.word	index@(.nv.constant0._ZN4vllm3moe10topkGatingILi10ELi320ELi4ELi4ELi32Ei13__nv_bfloat16LNS0_11ScoringFuncE1EEEvPKT5_PKbPfiPT4_PiiiibPKf)
        /*02e8*/ 	.short	0x0210
        /*02ea*/ 	.short	0x0048


	//----- nvinfo : EIATTR_SW_WAR
	.align		4
.L_2985:
        /*02ec*/ 	.byte	0x04, 0x36
        /*02ee*/ 	.short	(.L_2987 - .L_2986)
.L_2986:
        /*02f0*/ 	.word	0x00000008
.L_2987:


//--------------------- .nv.info._ZN4vllm3moe10topkGatingILi6ELi192ELi4ELi4ELi32Ei13__nv_bfloat16LNS0_11ScoringFuncE1EEEvPKT5_PKbPfiPT4_PiiiibPKf --------------------------
	.section	.nv.info._ZN4vllm3moe10topkGatingILi6ELi192ELi4ELi4ELi32Ei13__nv_bfloat16LNS0_11ScoringFuncE1EEEvPKT5_PKbPfiPT4_PiiiibPKf,"",@"SHT_CUDA_INFO"
	.sectionflags	@""
	.align	4


	//----- nvinfo : EIATTR_CUDA_API_VERSION
	.align		4
        /*0000*/ 	.byte	0x04, 0x37
        /*0002*/ 	.short	(.L_2989 - .L_2988)
.L_2988:
        /*0004*/ 	.word	0x00000082


	//----- nvinfo : EIATTR_KPARAM_INFO
	.align		4
.L_2989:
        /*0008*/ 	.byte	0x04, 0x17
        /*000a*/ 	.short	(.L_2991 - .L_2990)
.L_2990:
        /*000c*/ 	.word	0x00000000
        /*0010*/ 	.short	0x000a
        /*0012*/ 	.short	0x0040
        /*0014*/ 	.byte	0x00, 0xf0, 0x21, 0x00


	//----- nvinfo : EIATTR_KPARAM_INFO
	.align		4
.L_2991:
        /*0018*/ 	.byte	0x04, 0x17
        /*001a*/ 	.short	(.L_2993 - .L_2992)
.L_2992:
        /*001c*/ 	.word	0x00000000
        /*0020*/ 	.short	0x0009
        /*0022*/ 	.short	0x003c
        /*0024*/ 	.byte	0x00, 0xf0, 0x05, 0x00


	//----- nvinfo : EIATTR_KPARAM_INFO
	.align		4
.L_2993:
        /*0028*/ 	.byte	0x04, 0x17
        /*002a*/ 	.short	(.L_2995 - .L_2994)
.L_2994:
        /*002c*/ 	.word	0x00000000
        /*0030*/ 	.short	0x0008
        /*0032*/ 	.short	0x0038
        /*0034*/ 	.byte	0x00, 0xf0, 0x11, 0x00


	//----- nvinfo : EIATTR_KPARAM_INFO
	.align		4
.L_2995:
        /*0038*/ 	.byte	0x04, 0x17
        /*003a*/ 	.short	(.L_2997 - .L_2996)
.L_2996:
        /*003c*/ 	.word	0x00000000
        /*0040*/ 	.short	0x0007
        /*0042*/ 	.short	0x0034
        /*0044*/ 	.byte	0x00, 0xf0, 0x11, 0x00


	//----- nvinfo : EIATTR_KPARAM_INFO
	.align		4
.L_2997:
        /*0048*/ 	.byte	0x04, 0x17
        /*004a*/ 	.short	(.L_2999 - .L_2998)
.L_2998:
        /*004c*/ 	.word	0x00000000
        /*0050*/ 	.short	0x0006
        /*0052*/ 	.short	0x0030
        /*0054*/ 	.byte	0x00, 0xf0, 0x11, 0x00


	//----- nvinfo : EIATTR_KPARAM_INFO
	.align		4
.L_2999:
        /*0058*/ 	.byte	0x04, 0x17
        /*005a*/ 	.short	(.L_3001 - .L_3000)
.L_3000:
        /*005c*/ 	.word	0x00000000
        /*0060*/ 	.short	0x0005
        /*0062*/ 	.short	0x0028
        /*0064*/ 	.byte	0x00, 0xf0, 0x21, 0x00


	//----- nvinfo : EIATTR_KPARAM_INFO
	.align		4
.L_3001:
        /*0068*/ 	.byte	0x04, 0x17
        /*006a*/ 	.short	(.L_3003 - .L_3002)
.L_3002:
        /*006c*/ 	.word	0x00000000
        /*0070*/ 	.short	0x0004
        /*0072*/ 	.short	0x0020
        /*0074*/ 	.byte	0x00, 0xf0, 0x21, 0x00


	//----- nvinfo : EIATTR_KPARAM_INFO
	.align		4
.L_3003:
        /*0078*/ 	.byte	0x04, 0x17
        /*007a*/ 	.short	(.L_3005 - .L_3004)
.L_3004:
        /*007c*/ 	.word	0x00000000
        /*0080*/ 	.short	0x0003
        /*0082*/ 	.short	0x0018
        /*0084*/ 	.byte	0x00, 0xf0, 0x11, 0x00


	//----- nvinfo : EIATTR_KPARAM_INFO
	.align		4
.L_3005:
        /*0088*/ 	.byte	0x04, 0x17
        /*008a*/ 	.short	(.L_3007 - .L_3006)
.L_3006:
        /*008c*/ 	.word	0x00000000
        /*0090*/ 	.short	0x0002
        /*0092*/ 	.short	0x0010
        /*0094*/ 	.byte	0x00, 0xf0, 0x21, 0x00


	//----- nvinfo : EIATTR_KPARAM_INFO
	.align		4
.L_3007:
        /*0098*/ 	.byte	0x04, 0x17
        /*009a*/ 	.short	(.L_3009 - .L_3008)
.L_3008:
        /*009c*/ 	.word	0x00000000
        /*00a0*/ 	.short	0x0001
        /*00a2*/ 	.short	0x0008
        /*00a4*/ 	.byte	0x00, 0xf0, 0x21, 0x00


	//----- nvinfo : EIATTR_KPARAM_INFO
	.align		4
.L_3009:
        /*00a8*/ 	.byte	0x04, 0x17
        /*00aa*/ 	.short	(.L_3011 - .L_3010)
.L_3010:
        /*00ac*/ 	.word	0x00000000
        /*00b0*/ 	.short	0x0000
        /*00b2*/ 	.short	0x0000
        /*00b4*/ 	.byte	0x00, 0xf0, 0x21, 0x00


	//----- nvinfo : EIATTR_SPARSE_MMA_MASK
	.align		4
.L_3011:
        /*00b8*/ 	.byte	0x03, 0x50
        /*00ba*/ 	.short	0x0000


	//----- nvinfo : EIATTR_MAXREG_COUNT
	.align		4
        /*00bc*/ 	.byte	0x03, 0x1b
        /*00be*/ 	.short	0x00ff


	//----- nvinfo : EIATTR_MERCURY_ISA_VERSION
	.align		4
        /*00c0*/ 	.byte	0x03, 0x5f
        /*00c2*/ 	.short	0x0101


	//----- nvinfo : EIATTR_COOP_GROUP_MASK_REGIDS
	.align		4
        /*00c4*/ 	.byte	0x04, 0x29
        /*00c6*/ 	.short	(.L_3013 - .L_3012)


	//   ....[0]....
.L_3012:
        /*00c8*/ 	.word	0xffffffff


	//   ....[1]....
        /*00cc*/ 	.word	0xffffffff


	//   ....[2]....
        /*00d0*/ 	.word	0xffffffff


	//   ....[3]....
        /*00d4*/ 	.word	0xffffffff


	//   ....[4]....
        /*00d8*/ 	.word	0xffffffff


	//   ....[5]....
        /*00dc*/ 	.word	0xffffffff


	//   ....[6]....
        /*00e0*/ 	.word	0xffffffff


	//   ....[7]....
        /*00e4*/ 	.word	0xffffffff


	//   ....[8]....
        /*00e8*/ 	.word	0xffffffff


	//   ....[9]....
        /*00ec*/ 	.word	0xffffffff


	//   ....[10]....
        /*00f0*/ 	.word	0xffffffff


	//   ....[11]....
        /*00f4*/ 	.word	0xffffffff


	//   ....[12]....
        /*00f8*/ 	.word	0xffffffff


	//   ....[13]....
        /*00fc*/ 	.word	0xffffffff


	//   ....[14]....
        /*0100*/ 	.word	0xffffffff


	//   ....[15]....
        /*0104*/ 	.word	0xffffffff


	//   ....[16]....
        /*0108*/ 	.word	0xffffffff


	//   ....[17]....
        /*010c*/ 	.word	0xffffffff


	//   ....[18]....
        /*0110*/ 	.word	0xffffffff


	//   ....[19]....
        /*0114*/ 	.word	0xffffffff


	//   ....[20]....
        /*0118*/ 	.word	0xffffffff


	//   ....[21]....
        /*011c*/ 	.word	0xffffffff


	//   ....[22]....
        /*0120*/ 	.word	0xffffffff


	//   ....[23]....
        /*0124*/ 	.word	0xffffffff


	//   ....[24]....
        /*0128*/ 	.word	0xffffffff


	//   ....[25]....
        /*012c*/ 	.word	0xffffffff


	//   ....[26]....
        /*0130*/ 	.word	0xffffffff


	//   ....[27]....
        /*0134*/ 	.word	0xffffffff


	//   ....[28]....
        /*0138*/ 	.word	0xffffffff


	//   ....[29]....
        /*013c*/ 	.word	0xffffffff


	//   ....[30]....
        /*0140*/ 	.word	0x05000002


	//   ....[31]....
        /*0144*/ 	.word	0x05000002


	//   ....[32]....
        /*0148*/ 	.word	0x05000002


	//   ....[33]....
        /*014c*/ 	.word	0x05000002


	//   ....[34]....
        /*0150*/ 	.word	0x05000002


	//   ....[35]....
        /*0154*/ 	.word	0x05000002


	//   ....[36]....
        /*0158*/ 	.word	0x05000002


	//   ....[37]....
        /*015c*/ 	.word	0x05000002


	//   ....[38]....
        /*0160*/ 	.word	0x05000002


	//   ....[39]....
        /*0164*/ 	.word	0x05000002


	//   ....[40]....
        /*0168*/ 	.word	0x05000002


	//   ....[41]....
        /*016c*/ 	.word	0x05000002


	//   ....[42]....
        /*0170*/ 	.word	0x05000002


	//   ....[43]....
        /*0174*/ 	.word	0x05000002


	//   ....[44]....
        /*0178*/ 	.word	0x05000002


	//   ....[45]....
        /*017c*/ 	.word	0x05000002


	//   ....[46]....
        /*0180*/ 	.word	0x05000002


	//   ....[47]....
        /*0184*/ 	.word	0x05000002


	//   ....[48]....
        /*0188*/ 	.word	0x05000002


	//   ....[49]....
        /*018c*/ 	.word	0x05000002


	//   ....[50]....
        /*0190*/ 	.word	0x05000002


	//   ....[51]....
        /*0194*/ 	.word	0x05000002


	//   ....[52]....
        /*0198*/ 	.word	0x05000002


	//   ....[53]....
        /*019c*/ 	.word	0x05000002


	//   ....[54]....
        /*01a0*/ 	.word	0x05000002


	//   ....[55]....
        /*01a4*/ 	.word	0x05000002


	//   ....[56]....
        /*01a8*/ 	.word	0x05000002


	//   ....[57]....
        /*01ac*/ 	.word	0x05000002


	//   ....[58]....
        /*01b0*/ 	.word	0x05000002


	//   ....[59]....
        /*01b4*/ 	.word	0x05000002


	//----- nvinfo : EIATTR_COOP_GROUP_INSTR_OFFSETS
	.align		4
.L_3013:
        /*01b8*/ 	.byte	0x04, 0x28
        /*01ba*/ 	.short	(.L_3015 - .L_3014)


	//   ....[0]....
.L_3014:
        /*01bc*/ 	.word	0x00000870


	//   ....[1]....
        /*01c0*/ 	.word	0x00000890


	//   ....[2]....
        /*01c4*/ 	.word	0x000008a0


	//   ....[3]....
        /*01c8*/ 	.word	0x00000930


	//   ....[4]....
        /*01cc*/ 	.word	0x00000950


	//   ....[5]....
        /*01d0*/ 	.word	0x00000960


	//   ....[6]....
        /*01d4*/ 	.word	0x000009e0


	//   ....[7]....
        /*01d8*/ 	.word	0x00000a00


	//   ....[8]....
        /*01dc*/ 	.word	0x00000a10


	//   ....[9]....
        /*01e0*/ 	.word	0x00000a90


	//   ....[10]....
        /*01e4*/ 	.word	0x00000aa0


	//   ....[11]....
        /*01e8*/ 	.word	0x00000ab0


	//   ....[12]....
        /*01ec*/ 	.word	0x00000b30


	//   ....[13]....
        /*01f0*/ 	.word	0x00000b40


	//   ....[14]....
        /*01f4*/ 	.word	0x00000b50


	//   ....[15]....
        /*01f8*/ 	.word	0x00001110


	//   ....[16]....
        /*01fc*/ 	.word	0x00001130


	//   ....[17]....
        /*0200*/ 	.word	0x00001140


	//   ....[18]....
        /*0204*/ 	.word	0x000011d0


	//   ....[19]....
        /*0208*/ 	.word	0x000011f0


	//   ....[20]....
        /*020c*/ 	.word	0x00001200


	//   ....[21]....
        /*0210*/ 	.word	0x00001280


	//   ....[22]....
        /*0214*/ 	.word	0x000012a0


	//   ....[23]....
        /*0218*/ 	.word	0x000012b0


	//   ....[24]....
        /*021c*/ 	.word	0x00001330


	//   ....[25]....
        /*0220*/ 	.word	0x00001340


	//   ....[26]....
        /*0224*/ 	.word	0x00001350


	//   ....[27]....
        /*0228*/ 	.word	0x000013d0


	//   ....[28]....
        /*022c*/ 	.word	0x000013e0


	//   ....[29]....
        /*0230*/ 	.word	0x000013f0


	//   ....[30]....
        /*0234*/ 	.word	0x00001c30


	//   ....[31]....
        /*0238*/ 	.word	0x00001ce0


	//   ....[32]....
        /*023c*/ 	.word	0x00001d40


	//   ....[33]....
        /*0240*/ 	.word	0x00001e10


	//   ....[34]....
        /*0244*/ 	.word	0x00001e80


	//   ....[35]....
        /*0248*/ 	.word	0x00001ef0


	//   ....[36]....
        /*024c*/ 	.word	0x00001fc0


	//   ....[37]....
        /*0250*/ 	.word	0x00002020


	//   ....[38]....
        /*0254*/ 	.word	0x00002080


	//   ....[39]....
        /*0258*/ 	.word	0x00002150


	//   ....[40]....
        /*025c*/ 	.word	0x000021c0


	//   ....[41]....
        /*0260*/ 	.word	0x00002230


	//   ....[42]....
        /*0264*/ 	.word	0x000022f0


	//   ....[43]....
        /*0268*/ 	.word	0x00002350


	//   ....[44]....
        /*026c*/ 	.word	0x000023b0


	//   ....[45]....
        /*0270*/ 	.word	0x00002450


	//   ....[46]....
        /*0274*/ 	.word	0x00002500


	//   ....[47]....
        /*0278*/ 	.word	0x00002560


	//   ....[48]....
        /*027c*/ 	.word	0x00002630


	//   ....[49]....
        /*0280*/ 	.word	0x000026a0


	//   ....[50]....
        /*0284*/ 	.word	0x00002710


	//   ....[51]....
        /*0288*/ 	.word	0x000027e0


	//   ....[52]....
        /*028c*/ 	.word	0x00002840


	//   ....[53]....
        /*0290*/ 	.word	0x000028a0


	//   ....[54]....
        /*0294*/ 	.word	0x00002970


	//   ....[55]....
        /*0298*/ 	.word	0x000029e0


	//   ....[56]....
        /*029c*/ 	.word	0x00002a50


	//   ....[57]....
        /*02a0*/ 	.word	0x00002b10


	//   ....[58]....
        /*02a4*/ 	.word	0x00002b70


	//   ....[59]....
        /*02a8*/ 	.word	0x00002bd0


	//----- nvinfo : EIATTR_EXIT_INSTR_OFFSETS
	.align		4
.L_3015:
        /*02ac*/ 	.byte	0x04, 0x1c
        /*02ae*/ 	.short	(.L_3017 - .L_3016)


	//   ....[0]....
.L_3016:
        /*02b0*/ 	.word	0x00000080


	//   ....[1]....
        /*02b4*/ 	.word	0x00001830


	//   ....[2]....
        /*02b8*/ 	.word	0x00001850


	//   ....[3]....
        /*02bc*/ 	.word	0x00001a60


	//   ....[4]....
        /*02c0*/ 	.word	0x00001bc0


	//----- nvinfo : EIATTR_MAX_THREADS
	.align		4
.L_3017:
        /*02c4*/ 	.byte	0x04, 0x05
        /*02c6*/ 	.short	(.L_3019 - .L_3018)
.L_3018:
        /*02c8*/ 	.word	0x00000080
        /*02cc*/ 	.word	0x00000001
        /*02d0*/ 	.word	0x00000001


	//----- nvinfo : EIATTR_CRS_STACK_SIZE
	.align		4
.L_3019:
        /*02d4*/ 	.byte	0x04, 0x1e
        /*02d6*/ 	.short	(.L_3021 - .L_3020)
.L_3020:
        /*02d8*/ 	.word	0x00000000


	//----- nvinfo : EIATTR_CBANK_PARAM_SIZE
	.align		4
.L_3021:
        /*02dc*/ 	.byte	0x03, 0x19
        /*02de*/ 	.short	0x0048


	//----- nvinfo : EIATTR_PARAM_CBANK
	.align		4
        /*02e0*/ 	.byte	0x04, 0x0a
        /*02e2*/ 	.short	(.L_3023 - .L_3022)
	.align		4
.L_3022:
        /*02e4*/ 	.word	index@(.nv.constant0._ZN4vllm3moe10topkGatingILi6ELi192ELi4ELi4ELi32Ei13__nv_bfloat16LNS0_11ScoringFuncE1EEEvPKT5_PKbPfiPT4_PiiiibPKf)
        /*02e8*/ 	.short	0x0210
        /*02ea*/ 	.short	0x0048


	//----- nvinfo : EIATTR_SW_WAR
	.align		4
.L_3023:
        /*02ec*/ 	.byte	0x04, 0x36
        /*02ee*/ 	.short	(.L_3025 - .L_3024)
.L_3024:
        /*02f0*/ 	.word	0x00000008
.L_3025:


//--------------------- .nv.info._ZN4vllm3moe10topkGatingILi16ELi512ELi4ELi16ELi32Ei13__nv_bfloat16LNS0_11ScoringFuncE1EEEvPKT5_PKbPfiPT4_PiiiibPKf --------------------------
	.section	.nv.info._ZN4vllm3moe10topkGatingILi16ELi512ELi4ELi16ELi32Ei13__nv_bfloat16LNS0_11ScoringFuncE1EEEvPKT5_PKbPfiPT4_PiiiibPKf,"",@"SHT_CUDA_INFO"
	.sectionflags	@""
	.align	4


	//----- nvinfo : EIATTR_CUDA_API_VERSION
	.align		4
        /*0000*/ 	.byte	0x04, 0x37
        /*0002*/ 	.short	(.L_3027 - .L_3026)
.L_3026:
        /*0004*/ 	.word	0x00000082


	//----- nvinfo : EIATTR_KPARAM_INFO
	.align		4
.L_3027:
        /*0008*/ 	.byte	0x04, 0x17
        /*000a*/ 	.short	(.L_3029 - .L_3028)
.L_3028:
        /*000c*/ 	.word	0x00000000
        /*0010*/ 	.short	0x000a
        /*0012*/ 	.short	0x0040
        /*0014*/ 	.byte	0x00, 0xf0, 0x21, 0x00


	//----- nvinfo : EIATTR_KPARAM_INFO
	.align		4
.L_3029:
        /*0018*/ 	.byte	0x04, 0x17
        /*001a*/ 	.short	(.L_3031 - .L_3030)
.L_3030:
        /*001c*/ 	.word	0x00000000
        /*0020*/ 	.short	0x0009
        /*0022*/ 	.short	0x003c
        /*0024*/ 	.byte	0x00, 0xf0, 0x05, 0x00


	//----- nvinfo : EIATTR_KPARAM_INFO
	.align		4
.L_3031:
        /*0028*/ 	.byte	0x04, 0x17
        /*002a*/ 	.short	(.L_3033 - .L_3032)
.L_3032:
        /*002c*/ 	.word	0x00000000
        /*0030*/ 	.short	0x0008
        /*0032*/ 	.short	0x0038
        /*0034*/ 	.byte	0x00, 0xf0, 0x11, 0x00


	//----- nvinfo : EIATTR_KPARAM_INFO
	.align		4
.L_3033:
        /*0038*/ 	.byte	0x04, 0x17
        /*003a*/ 	.short	(.L_3035 - .L_3034)
.L_3034:
        /*003c*/ 	.word	0x00000000
        /*0040*/ 	.short	0x0007
        /*0042*/ 	.short	0x0034
        /*0044*/ 	.byte	0x00, 0xf0, 0x11, 0x00


	//----- nvinfo : EIATTR_KPARAM_INFO
	.align		4
.L_3035:
        /*0048*/ 	.byte	0x04, 0x17
        /*004a*/ 	.short	(.L_3037 - .L_3036)
.L_3036:
        /*004c*/ 	.word	0x00000000
        /*0050*/ 	.short	0x0006
        /*0052*/ 	.short	0x0030
        /*0054*/ 	.byte	0x00, 0xf0, 0x11, 0x00


	//----- nvinfo : EIATTR_KPARAM_INFO
	.align		4
.L_3037:
        /*0058*/ 	.byte	0x04, 0x17
        /*005a*/ 	.short	(.L_3039 - .L_3038)
.L_3038:
        /*005c*/ 	.word	0x00000000
        /*0060*/ 	.short	0x0005
        /*0062*/ 	.short	0x0028
        /*0064*/ 	.byte	0x00, 0xf0, 0x21, 0x00


	//----- nvinfo : EIATTR_KPARAM_INFO
	.align		4
.L_3039:
        /*0068*/ 	.byte	0x04, 0x17
        /*006a*/ 	.short	(.L_3041 - .L_3040)
.L_3040:
        /*006c*/ 	.word	0x00000000
        /*0070*/ 	.short	0x0004
        /*0072*/ 	.short	0x0020
        /*0074*/ 	.byte	0x00, 0xf0, 0x21, 0x00


	//----- nvinfo : EIATTR_KPARAM_INFO
	.align		4
.L_3041:
        /*0078*/ 	.byte	0x04, 0x17
        /*007a*/ 	.short	(.L_3043 - .L_3042)
.L_3042:
        /*007c*/ 	.word	0x00000000
        /*0080*/ 	.short	0x0003
        /*0082*/ 	.short	0x0018
        /*0084*/ 	.byte	0x00, 0xf0, 0x11, 0x00


	//----- nvinfo : EIATTR_KPARAM_INFO
	.align		4
.L_3043:
        /*0088*/ 	.byte	0x04, 0x17
        /*008a*/ 	.short	(.L_3045 - .L_3044)
.L_3044:
        /*008c*/ 	.word	0x00000000
        /*0090*/ 	.short	0x0002
        /*0092*/ 	.short	0x0010
        /*0094*/ 	.byte	0x00, 0xf0, 0x21, 0x00


	//----- nvinfo : EIATTR_KPARAM_INFO
	.align		4
.L_3045:
        /*0098*/ 	.byte	0x04, 0x17
        /*009a*/ 	.short	(.L_3047 - .L_3046)
.L_3046:
        /*009c*/ 	.word	0x00000000
        /*00a0*/ 	.short	0x0001
        /*00a2*/ 	.short	0x0008
        /*00a4*/ 	.byte	0x00, 0xf0, 0x21, 0x00


	//----- nvinfo : EIATTR_KPARAM_INFO
	.align		4
.L_3047:
        /*00a8*/ 	.byte	0x04, 0x17
        /*00aa*/ 	.short	(.L_3049 - .L_3048)
.L_3048:
        /*00ac*/ 	.word	0x00000000
        /*00b0*/ 	.short	0x0000
        /*00b2*/ 	.short	0x0000
        /*00b4*/ 	.byte	0x00, 0xf0, 0x21, 0x00


	//----- nvinfo : EIATTR_SPARSE_MMA_MASK
	.align		4
.L_3049:
        /*00b8*/ 	.byte	0x03, 0x50
        /*00ba*/ 	.short	0x0000


	//----- nvinfo : EIATTR_MAXREG_COUNT
	.align		4
        /*00bc*/ 	.byte	0x03, 0x1b
        /*00be*/ 	.short	0x00ff


	//----- nvinfo : EIATTR_MERCURY_ISA_VERSION
	.align		4
        /*00c0*/ 	.byte	0x03, 0x5f
        /*00c2*/ 	.short	0x0101


	//----- nvinfo : EIATTR_COOP_GROUP_MASK_REGIDS
	.align		4
        /*00c4*/ 	.byte	0x04, 0x29
        /*00c6*/ 	.short	(.L_3051 - .L_3050)


	//   ....[0]....
.L_3050:
        /*00c8*/ 	.word	0xffffffff


	//   ....[1]....
        /*00cc*/ 	.word	0xffffffff


	//   ....[2]....
        /*00d0*/ 	.word	0xffffffff


	//   ....[3]....
        /*00d4*/ 	.word	0xffffffff


	//   ....[4]....
        /*00d8*/ 	.word	0xffffffff


	//   ....[5]....
        /*00dc*/ 	.word	0xffffffff


	//   ....[6]....
        /*00e0*/ 	.word	0xffffffff


	//   ....[7]....
        /*00e4*/ 	.word	0xffffffff


	//   ....[8]....
        /*00e8*/ 	.word	0xffffffff


	//   ....[9]....
        /*00ec*/ 	.word	0xffffffff


	//   ....[10]....
        /*00f0*/ 	.word	0xffffffff


	//   ....[11]....
        /*00f4*/ 	.word	0xffffffff


	//   ....[12]....
        /*00f8*/ 	.word	0xffffffff


	//   ....[13]....
        /*00fc*/ 	.word	0xffffffff


	//   ....[14]....
        /*0100*/ 	.word	0xffffffff


	//   ....[15]....
        /*0104*/ 	.word	0xffffffff


	//   ....[16]....
        /*0108*/ 	.word	0xffffffff


	//   ....[17]....
        /*010c*/ 	.word	0xffffffff


	//   ....[18]....
        /*0110*/ 	.word	0xffffffff


	//   ....[19]....
        /*0114*/ 	.word	0xffffffff


	//   ....[20]....
        /*0118*/ 	.word	0xffffffff


	//   ....[21]....
        /*011c*/ 	.word	0xffffffff


	//   ....[22]....
        /*0120*/ 	.word	0xffffffff


	//   ....[23]....
        /*0124*/ 	.word	0xffffffff


	//   ....[24]....
        /*0128*/ 	.word	0xffffffff


	//   ....[25]....
        /*012c*/ 	.word	0xffffffff


	//   ....[26]....
        /*0130*/ 	.word	0xffffffff


	//   ....[27]....
        /*0134*/ 	.word	0xffffffff


	//   ....[28]....
        /*0138*/ 	.word	0xffffffff


	//   ....[29]....
        /*013c*/ 	.word	0xffffffff


	//   ....[30]....
        /*0140*/ 	.word	0x05000018


	//   ....[31]....
        /*0144*/ 	.word	0x05000018


	//   ....[32]....
        /*0148*/ 	.word	0x05000018


	//   ....[33]....
        /*014c*/ 	.word	0x05000018


	//   ....[34]....
        /*0150*/ 	.word	0x05000018


	//   ....[35]....
        /*0154*/ 	.word	0x05000018


	//   ....[36]....
        /*0158*/ 	.word	0x05000018


	//   ....[37]....
        /*015c*/ 	.word	0x05000018


	//   ....[38]....
        /*0160*/ 	.word	0x05000018


	//   ....[39]....
        /*0164*/ 	.word	0x05000018


	//   ....[40]....
        /*0168*/ 	.word	0x05000018


	//   ....[41]....
        /*016c*/ 	.word	0x05000018


	//   ....[42]....
        /*0170*/ 	.word	0x05000018


	//   ....[43]....
        /*0174*/ 	.word	0x05000018


	//   ....[44]....
        /*0178*/ 	.word	0x05000018


	//   ....[45]....
        /*017c*/ 	.word	0x05000018


	//   ....[46]....
        /*0180*/ 	.word	0x05000018


	//   ....[47]....
        /*0184*/ 	.word	0x05000018


	//   ....[48]....
        /*0188*/ 	.word	0x05000018


	//   ....[49]....
        /*018c*/ 	.word	0x05000018


	//   ....[50]....
        /*0190*/ 	.word	0x05000018


	//   ....[51]....
        /*0194*/ 	.word	0x05000018


	//   ....[52]....
        /*0198*/ 	.word	0x05000018


	//   ....[53]....
        /*019c*/ 	.word	0x05000018


	//   ....[54]....
        /*01a0*/ 	.word	0x05000018


	//   ....[55]....
        /*01a4*/ 	.word	0x05000018


	//   ....[56]....
        /*01a8*/ 	.word	0x05000018


	//   ....[57]....
        /*01ac*/ 	.word	0x05000018


	//   ....[58]....
        /*01b0*/ 	.word	0x05000018


	//   ....[59]....
        /*01b4*/ 	.word	0x05000018


	//----- nvinfo : EIATTR_COOP_GROUP_INSTR_OFFSETS
	.align		4
.L_3051:
        /*01b8*/ 	.byte	0x04, 0x28
        /*01ba*/ 	.short	(.L_3053 - .L_3052)


	//   ....[0]....
.L_3052:
        /*01bc*/ 	.word	0x00001190


	//   ....[1]....
        /*01c0*/ 	.word	0x000011b0


	//   ....[2]....
        /*01c4*/ 	.word	0x000011c0


	//   ....[3]....
        /*01c8*/ 	.word	0x00001250


	//   ....[4]....
        /*01cc*/ 	.word	0x00001270


	//   ....[5]....
        /*01d0*/ 	.word	0x00001280


	//   ....[6]....
        /*01d4*/ 	.word	0x00001300


	//   ....[7]....
        /*01d8*/ 	.word	0x00001320


	//   ....[8]....
        /*01dc*/ 	.word	0x00001330


	//   ....[9]....
        /*01e0*/ 	.word	0x000013b0


	//   ....[10]....
        /*01e4*/ 	.word	0x000013c0


	//   ....[11]....
        /*01e8*/ 	.word	0x000013d0


	//   ....[12]....
        /*01ec*/ 	.word	0x00001450


	//   ....[13]....
        /*01f0*/ 	.word	0x00001460


	//   ....[14]....
        /*01f4*/ 	.word	0x00001470


	//   ....[15]....
        /*01f8*/ 	.word	0x00001df0


	//   ....[16]....
        /*01fc*/ 	.word	0x00001e10


	//   ....[17]....
        /*0200*/ 	.word	0x00001e20


	//   ....[18]....
        /*0204*/ 	.word	0x00001eb0


	//   ....[19]....
        /*0208*/ 	.word	0x00001ed0


	//   ....[20]....
        /*020c*/ 	.word	0x00001ee0


	//   ....[21]....
        /*0210*/ 	.word	0x00001f60


	//   ....[22]....
        /*0214*/ 	.word	0x00001f80


	//   ....[23]....
        /*0218*/ 	.word	0x00001f90


	//   ....[24]....
        /*021c*/ 	.word	0x00002010


	//   ....[25]....
        /*0220*/ 	.word	0x00002020


	//   ....[26]....
        /*0224*/ 	.word	0x00002030


	//   ....[27]....
        /*0228*/ 	.word	0x000020b0


	//   ....[28]....
        /*022c*/ 	.word	0x000020c0


	//   ....[29]....
        /*0230*/ 	.word	0x000020d0


	//   ....[30]....
        /*0234*/ 	.word	0x00002a60


	//   ....[31]....
        /*0238*/ 	.word	0x00002b00


	//   ....[32]....
        /*023c*/ 	.word	0x00002b60


	//   ....[33]....
        /*0240*/ 	.word	0x00002c10


	//   ....[34]....
        /*0244*/ 	.word	0x00002c60


	//   ....[35]....
        /*0248*/ 	.word	0x00002cd0


	//   ....[36]....
        /*024c*/ 	.word	0x00002d90


	//   ....[37]....
        /*0250*/ 	.word	0x00002de0


	//   ....[38]....
        /*0254*/ 	.word	0x00002e30


	//   ....[39]....
        /*0258*/ 	.word	0x00002ef0


	//   ....[40]....
        /*025c*/ 	.word	0x00002f40


	//   ....[41]....
        /*0260*/ 	.word	0x00002fb0


	//   ....[42]....
        /*0264*/ 	.word	0x00003060


	//   ....[43]....
        /*0268*/ 	.word	0x000030b0


	//   ....[44]....
        /*026c*/ 	.word	0x00003100


	//   ....[45]....
        /*0270*/ 	.word	0x00003190


	//   ....[46]....
        /*0274*/ 	.word	0x00003230


	//   ....[47]....
        /*0278*/ 	.word	0x00003290


	//   ....[48]....
        /*027c*/ 	.word	0x00003340


	//   ....[49]....
        /*0280*/ 	.word	0x00003390


	//   ....[50]....
        /*0284*/ 	.word	0x00003400


	//   ....[51]....
        /*0288*/ 	.word	0x000034c0


	//   ....[52]....
        /*028c*/ 	.word	0x00003510


	//   ....[53]....
        /*0290*/ 	.word	0x00003560


	//   ....[54]....
        /*0294*/ 	.word	0x00003620


	//   ....[55]....
        /*0298*/ 	.word	0x00003670


	//   ....[56]....
        /*029c*/ 	.word	0x000036e0


	//   ....[57]....
        /*02a0*/ 	.word	0x00003790


	//   ....[58]....
        /*02a4*/ 	.word	0x000037e0


	//   ....[59]....
        /*02a8*/ 	.word	0x00003830


	//----- nvinfo : EIATTR_EXIT_INSTR_OFFSETS
	.align		4
.L_3053:
        /*02ac*/ 	.byte	0x04, 0x1c
        /*02ae*/ 	.short	(.L_3055 - .L_3054)


	//   ....[0]....
.L_3054:
        /*02b0*/ 	.word	0x00000080


	//   ....[1]....
        /*02b4*/ 	.word	0x00002650


	//   ....[2]....
        /*02b8*/ 	.word	0x00002670


	//   ....[3]....
        /*02bc*/ 	.word	0x00002880


	//   ....[4]....
        /*02c0*/ 	.word	0x000029f0


	//----- nvinfo : EIATTR_MAX_THREADS
	.align		4
.L_3055:
        /*02c4*/ 	.byte	0x04, 0x05
        /*02c6*/ 	.short	(.L_3057 - .L_3056)
.L_3056:
        /*02c8*/ 	.word	0x00000080
        /*02cc*/ 	.word	0x00000001
        /*02d0*/ 	.word	0x00000001


	//----- nvinfo : EIATTR_CRS_STACK_SIZE
	.align		4
.L_3057:
        /*02d4*/ 	.byte	0x04, 0x1e
        /*02d6*/ 	.short	(.L_3059 - .L_3058)
.L_3058:
        /*02d8*/ 	.word	0x00000000


	//----- nvinfo : EIATTR_CBANK_PARAM_SIZE
	.align		4
.L_3059:
        /*02dc*/ 	.byte	0x03, 0x19
        /*02de*/ 	.short	0x0048


	//----- nvinfo : EIATTR_PARAM_CBANK
	.align		4
        /*02e0*/ 	.byte	0x04, 0x0a
        /*02e2*/ 	.short	(.L_3061 - .L_3060)
	.align		4
.L_3060:
        /*02e4*/ 	.word	index@(.nv.constant0._ZN4vllm3moe10topkGatingILi16ELi512ELi4ELi16ELi32Ei13__nv_bfloat16LNS0_11ScoringFuncE1EEEvPKT5_PKbPfiPT4_PiiiibPKf)
        /*02e8*/ 	.short	0x0210
        /*02ea*/ 	.short	0x0048


	//----- nvinfo : EIATTR_SW_WAR
	.align		4
.L_3061:
        /*02ec*/ 	.byte	0x04, 0x36
        /*02ee*/ 	.short	(.L_3063 - .L_3062)
.L_3062:
        /*02f0*/ 	.word	0x00000008
.L_3063:


//--------------------- .nv.info._ZN4vllm3moe10topkGatingILi8ELi256ELi4ELi16ELi32Ei13__nv_bfloat16LNS0_11ScoringFuncE1EEEvPKT5_PKbPfiPT4_PiiiibPKf --------------------------
	.section	.nv.info._ZN4vllm3moe10topkGatingILi8ELi256ELi4ELi16ELi32Ei13__nv_bfloat16LNS0_11ScoringFuncE1EEEvPKT5_PKbPfiPT4_PiiiibPKf,"",@"SHT_CUDA_INFO"
	.sectionflags	@""
	.align	4


	//----- nvinfo : EIATTR_CUDA_API_VERSION
	.align		4
        /*0000*/ 	.byte	0x04, 0x37
        /*0002*/ 	.short	(.L_3065 - .L_3064)
.L_3064:
        /*0004*/ 	.word	0x00000082


	//----- nvinfo : EIATTR_KPARAM_INFO
	.align		4
.L_3065:
        /*0008*/ 	.byte	0x04, 0x17
        /*000a*/ 	.short	(.L_3067 - .L_3066)
.L_3066:
        /*000c*/ 	.word	0x00000000
        /*0010*/ 	.short	0x000a
        /*0012*/ 	.short	0x0040
        /*0014*/ 	.byte	0x00, 0xf0, 0x21, 0x00


	//----- nvinfo : EIATTR_KPARAM_INFO
	.align		4
.L_3067:
        /*0018*/ 	.byte	0x04, 0x17
        /*001a*/ 	.short	(.L_3069 - .L_3068)
.L_3068:
        /*001c*/ 	.word	0x00000000
        /*0020*/ 	.short	0x0009
        /*0022*/ 	.short	0x003c
        /*0024*/ 	.byte	0x00, 0xf0, 0x05, 0x00


	//----- nvinfo : EIATTR_KPARAM_INFO
	.align		4
.L_3069:
        /*0028*/ 	.byte	0x04, 0x17
        /*002a*/ 	.short	(.L_3071 - .L_3070)
.L_3070:
        /*002c*/ 	.word	0x00000000
        /*0030*/ 	.short	0x0008
        /*0032*/ 	.short	0x0038
        /*0034*/ 	.byte	0x00, 0xf0, 0x11, 0x00


	//----- nvinfo : EIATTR_KPARAM_INFO
	.align		4
.L_3071:
        /*0038*/ 	.byte	0x04, 0x17
        /*003a*/ 	.short	(.L_3073 - .L_3072)
.L_3072:
        /*003c*/ 	.word	0x00000000
        /*0040*/ 	.short	0x0007
        /*0042*/ 	.short	0x0034
        /*0044*/ 	.byte	0x00, 0xf0, 0x11, 0x00


	//----- nvinfo : EIATTR_KPARAM_INFO
	.align		4
.L_3073:
        /*0048*/ 	.byte	0x04, 0x17
        /*004a*/ 	.short	(.L_3075 - .L_3074)
.L_3074:
        /*004c*/ 	.word	0x00000000
        /*0050*/ 	.short	0x0006
        /*0052*/ 	.short	0x0030
        /*0054*/ 	.byte	0x00, 0xf0, 0x11, 0x00


	//----- nvinfo : EIATTR_KPARAM_INFO
	.align		4
.L_3075:
        /*0058*/ 	.byte	0x04, 0x17
        /*005a*/ 	.short	(.L_3077 - .L_3076)
.L_3076:
        /*005c*/ 	.word	0x00000000
        /*0060*/ 	.short	0x0005
        /*0062*/ 	.short	0x0028
        /*0064*/ 	.byte	0x00, 0xf0, 0x21, 0x00


	//----- nvinfo : EIATTR_KPARAM_INFO
	.align		4
.L_3077:
        /*0068*/ 	.byte	0x04, 0x17
        /*006a*/ 	.short	(.L_3079 - .L_3078)
.L_3078:
        /*006c*/ 	.word	0x00000000
        /*0070*/ 	.short	0x0004
        /*0072*/ 	.short	0x0020
        /*0074*/ 	.byte	0x00, 0xf0, 0x21, 0x00


	//----- nvinfo : EIATTR_KPARAM_INFO
	.align		4
.L_3079:
        /*0078*/ 	.byte	0x04, 0x17
        /*007a*/ 	.short	(.L_3081 - .L_3080)
.L_3080:
        /*007c*/ 	.word	0x00000000
        /*0080*/ 	.short	0x0003
        /*0082*/ 	.short	0x0018
        /*0084*/ 	.byte	0x00, 0xf0, 0x11, 0x00


	//----- nvinfo : EIATTR_KPARAM_INFO
	.align		4
.L_3081:
        /*0088*/ 	.byte	0x04, 0x17
        /*008a*/ 	.short	(.L_3083 - .L_3082)
.L_3082:
        /*008c*/ 	.word	0x00000000
        /*0090*/ 	.short	0x0002
        /*0092*/ 	.short	0x0010
        /*0094*/ 	.byte	0x00, 0xf0, 0x21, 0x00


	//----- nvinfo : EIATTR_KPARAM_INFO
	.align		4
.L_3083:
        /*0098*/ 	.byte	0x04, 0x17
        /*009a*/ 	.short	(.L_3085 - .L_3084)
.L_3084:
        /*009c*/ 	.word	0x00000000
        /*00a0*/ 	.short	0x0001
        /*00a2*/ 	.short	0x0008
        /*00a4*/ 	.byte	0x00, 0xf0, 0x21, 0x00


	//----- nvinfo : EIATTR_KPARAM_INFO
	.align		4
.L_3085:
        /*00a8*/ 	.byte	0x04, 0x17
        /*00aa*/ 	.short	(.L_3087 - .L_3086)
.L_3086:
        /*00ac*/ 	.word	0x00000000
        /*00b0*/ 	.short	0x0000
        /*00b2*/ 	.short	0x0000
        /*00b4*/ 	.byte	0x00, 0xf0, 0x21, 0x00


	//----- nvinfo : EIATTR_SPARSE_MMA_MASK
	.align		4
.L_3087:
        /*00b8*/ 	.byte	0x03, 0x50
        /*00ba*/ 	.short	0x0000


	//----- nvinfo : EIATTR_MAXREG_COUNT
	.align		4
        /*00bc*/ 	.byte	0x03, 0x1b
        /*00be*/ 	.short	0x00ff


	//----- nvinfo : EIATTR_MERCURY_ISA_VERSION
	.align		4
        /*00c0*/ 	.byte	0x03, 0x5f
        /*00c2*/ 	.short	0x0101


	//----- nvinfo : EIATTR_COOP_GROUP_MASK_REGIDS
	.align		4
        /*00c4*/ 	.byte	0x04, 0x29
        /*00c6*/ 	.short	(.L_3089 - .L_3088)


	//   ....[0]....
.L_3088:
        /*00c8*/ 	.word	0xffffffff


	//   ....[1]....
        /*00cc*/ 	.word	0xffffffff


	//   ....[2]....
        /*00d0*/ 	.word	0xffffffff


	//   ....[3]....
        /*00d4*/ 	.word	0xffffffff


	//   ....[4]....
        /*00d8*/ 	.word	0xffffffff


	//   ....[5]....
        /*00dc*/ 	.word	0xffffffff


	//   ....[6]....
        /*00e0*/ 	.word	0xffffffff


	//   ....[7]....
        /*00e4*/ 	.word	0xffffffff


	//   ....[8]....
        /*00e8*/ 	.word	0xffffffff


	//   ....[9]....
        /*00ec*/ 	.word	0xffffffff


	//   ....[10]....
        /*00f0*/ 	.word	0xffffffff


	//   ....[11]....
        /*00f4*/ 	.word	0xffffffff


	//   ....[12]....
        /*00f8*/ 	.word	0xffffffff


	//   ....[13]....
        /*00fc*/ 	.word	0xffffffff


	//   ....[14]....
        /*0100*/ 	.word	0xffffffff


	//   ....[15]....
        /*0104*/ 	.word	0xffffffff


	//   ....[16]....
        /*0108*/ 	.word	0xffffffff


	//   ....[17]....
        /*010c*/ 	.word	0xffffffff


	//   ....[18]....
        /*0110*/ 	.word	0xffffffff


	//   ....[19]....
        /*0114*/ 	.word	0xffffffff


	//   ....[20]....
        /*0118*/ 	.word	0xffffffff


	//   ....[21]....
        /*011c*/ 	.word	0xffffffff


	//   ....[22]....
        /*0120*/ 	.word	0xffffffff


	//   ....[23]....
        /*0124*/ 	.word	0xffffffff


	//   ....[24]....
        /*0128*/ 	.word	0xffffffff


	//   ....[25]....
        /*012c*/ 	.word	0xffffffff


	//   ....[26]....
        /*0130*/ 	.word	0xffffffff


	//   ....[27]....
        /*0134*/ 	.word	0xffffffff


	//   ....[28]....
        /*0138*/ 	.word	0xffffffff


	//   ....[29]....
        /*013c*/ 	.word	0xffffffff


	//   ....[30]....
        /*0140*/ 	.word	0x05000010


	//   ....[31]....
        /*0144*/ 	.word	0x05000010


	//   ....[32]....
        /*0148*/ 	.word	0x05000010


	//   ....[33]....
        /*014c*/ 	.word	0x05000010


	//   ....[34]....
        /*0150*/ 	.word	0x05000010


	//   ....[35]....
        /*0154*/ 	.word	0x05000010


	//   ....[36]....
        /*0158*/ 	.word	0x05000010


	//   ....[37]....
        /*015c*/ 	.word	0x05000010


	//   ....[38]....
        /*0160*/ 	.word	0x05000010


	//   ....[39]....
        /*0164*/ 	.word	0x05000010


	//   ....[40]....
        /*0168*/ 	.word	0x05000010


	//   ....[41]....
        /*016c*/ 	.word	0x05000010


	//   ....[42]....
        /*0170*/ 	.word	0x05000010


	//   ....[43]....
        /*0174*/ 	.word	0x05000010


	//   ....[44]....
        /*0178*/ 	.word	0x05000010


	//   ....[45]....
        /*017c*/ 	.word	0x05000010


	//   ....[46]....
        /*0180*/ 	.word	0x05000010


	//   ....[47]....
        /*0184*/ 	.word	0x05000010


	//   ....[48]....
        /*0188*/ 	.word	0x05000010


	//   ....[49]....
        /*018c*/ 	.word	0x05000010


	//   ....[50]....
        /*0190*/ 	.word	0x05000010


	//   ....[51]....
        /*0194*/ 	.word	0x05000010


	//   ....[52]....
        /*0198*/ 	.word	0x05000010


	//   ....[53]....
        /*019c*/ 	.word	0x05000010


	//   ....[54]....
        /*01a0*/ 	.word	0x05000010


	//   ....[55]....
        /*01a4*/ 	.word	0x05000010


	//   ....[56]....
        /*01a8*/ 	.word	0x05000010


	//   ....[57]....
        /*01ac*/ 	.word	0x05000010


	//   ....[58]....
        /*01b0*/ 	.word	0x05000010


	//   ....[59]....
        /*01b4*/ 	.word	0x05000010


	//----- nvinfo : EIATTR_COOP_GROUP_INSTR_OFFSETS
	.align		4
.L_3089:
        /*01b8*/ 	.byte	0x04, 0x28
        /*01ba*/ 	.short	(.L_3091 - .L_3090)


	//   ....[0]....
.L_3090:
        /*01bc*/ 	.word	0x00000a30


	//   ....[1]....
        /*01c0*/ 	.word	0x00000a50


	//   ....[2]....
        /*01c4*/ 	.word	0x00000a60


	//   ....[3]....
        /*01c8*/ 	.word	0x00000af0


	//   ....[4]....
        /*01cc*/ 	.word	0x00000b10


	//   ....[5]....
        /*01d0*/ 	.word	0x00000b20


	//   ....[6]....
        /*01d4*/ 	.word	0x00000ba0


	//   ....[7]....
        /*01d8*/ 	.word	0x00000bc0


	//   ....[8]....
        /*01dc*/ 	.word	0x00000bd0


	//   ....[9]....
        /*01e0*/ 	.word	0x00000c50


	//   ....[10]....
        /*01e4*/ 	.word	0x00000c60


	//   ....[11]....
        /*01e8*/ 	.word	0x00000c70


	//   ....[12]....
        /*01ec*/ 	.word	0x00000cf0


	//   ....[13]....
        /*01f0*/ 	.word	0x00000d00


	//   ....[14]....
        /*01f4*/ 	.word	0x00000d10


	//   ....[15]....
        /*01f8*/ 	.word	0x00001390


	//   ....[16]....
        /*01fc*/ 	.word	0x000013b0


	//   ....[17]....
        /*0200*/ 	.word	0x000013c0


	//   ....[18]....
        /*0204*/ 	.word	0x00001450


	//   ....[19]....
        /*0208*/ 	.word	0x00001470


	//   ....[20]....
        /*020c*/ 	.word	0x00001480


	//   ....[21]....
        /*0210*/ 	.word	0x00001500


	//   ....[22]....
        /*0214*/ 	.word	0x00001520


	//   ....[23]....
        /*0218*/ 	.word	0x00001530


	//   ....[24]....
        /*021c*/ 	.word	0x000015b0


	//   ....[25]....
        /*0220*/ 	.word	0x000015c0


	//   ....[26]....
        /*0224*/ 	.word	0x000015d0


	//   ....[27]....
        /*0228*/ 	.word	0x00001650


	//   ....[28]....
        /*022c*/ 	.word	0x00001660


	//   ....[29]....
        /*0230*/ 	.word	0x00001670


	//   ....[30]....
        /*0234*/ 	.word	0x00001f00


	//   ....[31]....
        /*0238*/ 	.word	0x00001fa0


	//   ....[32]....
        /*023c*/ 	.word	0x00002000


	//   ....[33]....
        /*0240*/ 	.word	0x000020b0


	//   ....[34]....
        /*0244*/ 	.word	0x00002100


	//   ....[35]....
        /*0248*/ 	.word	0x00002170


	//   ....[36]....
        /*024c*/ 	.word	0x00002230


	//   ....[37]....
        /*0250*/ 	.word	0x00002280


	//   ....[38]....
        /*0254*/ 	.word	0x000022d0


	//   ....[39]....
        /*0258*/ 	.word	0x00002390


	//   ....[40]....
        /*025c*/ 	.word	0x000023e0


	//   ....[41]....
        /*0260*/ 	.word	0x00002450


	//   ....[42]....
        /*0264*/ 	.word	0x00002500


	//   ....[43]....
        /*0268*/ 	.word	0x00002550


	//   ....[44]....
        /*026c*/ 	.word	0x000025a0


	//   ....[45]....
        /*0270*/ 	.word	0x00002630


	//   ....[46]....
        /*0274*/ 	.word	0x000026d0


	//   ....[47]....
        /*0278*/ 	.word	0x00002730


	//   ....[48]....
        /*027c*/ 	.word	0x000027e0


	//   ....[49]....
        /*0280*/ 	.word	0x00002830


	//   ....[50]....
        /*0284*/ 	.word	0x000028a0


	//   ....[51]....
        /*0288*/ 	.word	0x00002960


	//   ....[52]....
        /*028c*/ 	.word	0x000029b0


	//   ....[53]....
        /*0290*/ 	.word	0x00002a00


	//   ....[54]....
        /*0294*/ 	.word	0x00002ac0


	//   ....[55]....
        /*0298*/ 	.word	0x00002b10


	//   ....[56]....
        /*029c*/ 	.word	0x00002b80


	//   ....[57]....
        /*02a0*/ 	.word	0x00002c30


	//   ....[58]....
        /*02a4*/ 	.word	0x00002c80


	//   ....[59]....
        /*02a8*/ 	.word	0x00002cd0


	//----- nvinfo : EIATTR_EXIT_INSTR_OFFSETS
	.align		4
.L_3091:
        /*02ac*/ 	.byte	0x04, 0x1c
        /*02ae*/ 	.short	(.L_3093 - .L_3092)


	//   ....[0]....
.L_3092:
        /*02b0*/ 	.word	0x00000080


	//   ....[1]....
        /*02b4*/ 	.word	0x00001af0


	//   ....[2]....
        /*02b8*/ 	.word	0x00001b10


	//   ....[3]....
        /*02bc*/ 	.word	0x00001d20


	//   ....[4]....
        /*02c0*/ 	.word	0x00001e90


	//----- nvinfo : EIATTR_MAX_THREADS
	.align		4
.L_3093:
        /*02c4*/ 	.byte	0x04, 0x05
        /*02c6*/ 	.short	(.L_3095 - .L_3094)
.L_3094:
        /*02c8*/ 	.word	0x00000080
        /*02cc*/ 	.word	0x00000001
        /*02d0*/ 	.word	0x00000001


	//----- nvinfo : EIATTR_CRS_STACK_SIZE
	.align		4
.L_3095:
        /*02d4*/ 	.byte	0x04, 0x1e
        /*02d6*/ 	.short	(.L_3097 - .L_3096)
.L_3096:
        /*02d8*/ 	.word	0x00000000


	//----- nvinfo : EIATTR_CBANK_PARAM_SIZE
	.align		4
.L_3097:
        /*02dc*/ 	.byte	0x03, 0x19
        /*02de*/ 	.short	0x0048


	//----- nvinfo : EIATTR_PARAM_CBANK
	.align		4
        /*02e0*/ 	.byte	0x04, 0x0a
        /*02e2*/ 	.short	(.L_3099 - .L_3098)
	.align		4
.L_3098:
        /*02e4*/ 	.word	index@(.nv.constant0._ZN4vllm3moe10topkGatingILi8ELi256ELi4ELi16ELi32Ei13__nv_bfloat16LNS0_11ScoringFuncE1EEEvPKT5_PKbPfiPT4_PiiiibPKf)
        /*02e8*/ 	.short	0x0210
        /*02ea*/ 	.short	0x0048


	//----- nvinfo : EIATTR_SW_WAR
	.align		4
.L_3099:
        /*02ec*/ 	.byte	0x04, 0x36
        /*02ee*/ 	.short	(.L_3101 - .L_3100)
.L_3100:
        /*02f0*/ 	.word	0x00000008
.L_3101:


//--------------------- .nv.info._ZN4vllm3moe10topkGatingILi8ELi128ELi4ELi16ELi32Ei13__nv_bfloat16LNS0_11ScoringFuncE1EEEvPKT5_PKbPfiPT4_PiiiibPKf --------------------------
	.section	.nv.info._ZN4vllm3moe10topkGatingILi8ELi128ELi4ELi16ELi32Ei13__nv_bfloat16LNS0_11ScoringFuncE1EEEvPKT5_PKbPfiPT4_PiiiibPKf,"",@"SHT_CUDA_INFO"
	.sectionflags	@""
	.align	4


	//----- nvinfo : EIATTR_CUDA_API_VERSION
	.align		4
        /*0000*/ 	.byte	0x04, 0x37
        /*0002*/ 	.short	(.L_3103 - .L_3102)
.L_3102:
        /*0004*/ 	.word	0x00000082


	//----- nvinfo : EIATTR_KPARAM_INFO
	.align		4
.L_3103:
        /*0008*/ 	.byte	0x04, 0x17
        /*000a*/ 	.short	(.L_3105 - .L_3104)
.L_3104:
        /*000c*/ 	.word	0x00000000
        /*0010*/ 	.short	0x000a
        /*0012*/ 	.short	0x0040
        /*0014*/ 	.byte	0x00, 0xf0, 0x21, 0x00


	//----- nvinfo : EIATTR_KPARAM_INFO
	.align		4
.L_3105:
        /*0018*/ 	.byte	0x04, 0x17
        /*001a*/ 	.short	(.L_3107 - .L_3106)
.L_3106:
        /*001c*/ 	.word	0x00000000
        /*0020*/ 	.short	0x0009
        /*0022*/ 	.short	0x003c
        /*0024*/ 	.byte	0x00, 0xf0, 0x05, 0x00


	//----- nvinfo : EIATTR_KPARAM_INFO
	.align		4
.L_3107:
        /*0028*/ 	.byte	0x04, 0x17
        /*002a*/ 	.short	(.L_3109 - .L_3108)
.L_3108:
        /*002c*/ 	.word	0x00000000
        /*0030*/ 	.short	0x0008
        /*0032*/ 	.short	0x0038
        /*0034*/ 	.byte	0x00, 0xf0, 0x11, 0x00


	//----- nvinfo : EIATTR_KPARAM_INFO
	.align		4
.L_3109:
        /*0038*/ 	.byte	0x04, 0x17
        /*003a*/ 	.short	(.L_3111 - .L_3110)
.L_3110:
        /*003c*/ 	.word	0x00000000
        /*0040*/ 	.short	0x0007
        /*0042*/ 	.short	0x0034
        /*0044*/ 	.byte	0x00, 0xf0, 0x11, 0x00


	//----- nvinfo : EIATTR_KPARAM_INFO
	.align		4
.L_3111:
        /*0048*/ 	.byte	0x04, 0x17
        /*004a*/ 	.short	(.L_3113 - .L_3112)
.L_3112:
        /*004c*/ 	.word	0x00000000
        /*0050*/ 	.short	0x0006
        /*0052*/ 	.short	0x0030
        /*0054*/ 	.byte	0x00, 0xf0, 0x11, 0x00


	//----- nvinfo : EIATTR_KPARAM_INFO
	.align		4
.L_3113:
        /*0058*/ 	.byte	0x04, 0x17
        /*005a*/ 	.short	(.L_3115 - .L_3114)
.L_3114:
        /*005c*/ 	.word	0x00000000
        /*0060*/ 	.short	0x0005
        /*0062*/ 	.short	0x0028
        /*0064*/ 	.byte	0x00, 0xf0, 0x21, 0x00


	//----- nvinfo : EIATTR_KPARAM_INFO
	.align		4
.L_3115:
        /*0068*/ 	.byte	0x04, 0x17
        /*006a*/ 	.short	(.L_3117 - .L_3116)
.L_3116:
        /*006c*/ 	.word	0x00000000
        /*0070*/ 	.short	0x0004
        /*0072*/ 	.short	0x0020
        /*0074*/ 	.byte	0x00, 0xf0, 0x21, 0x00


	//----- nvinfo : EIATTR_KPARAM_INFO
	.align		4
.L_3117:
        /*0078*/ 	.byte	0x04, 0x17
        /*007a*/ 	.short	(.L_3119 - .L_3118)
.L_3118:
        /*007c*/ 	.word	0x00000000
        /*0080*/ 	.short	0x0003
        /*0082*/ 	.short	0x0018
        /*0084*/ 	.byte	0x00, 0xf0, 0x11, 0x00


	//----- nvinfo : EIATTR_KPARAM_INFO
	.align		4
.L_3119:
        /*0088*/ 	.byte	0x04, 0x17
        /*008a*/ 	.short	(.L_3121 - .L_3120)
.L_3120:
        /*008c*/ 	.word	0x00000000
        /*0090*/ 	.short	0x0002
        /*0092*/ 	.short	0x0010
        /*0094*/ 	.byte	0x00, 0xf0, 0x21, 0x00


	//----- nvinfo : EIATTR_KPARAM_INFO
	.align		4
.L_3121:
        /*0098*/ 	.byte	0x04, 0x17
        /*009a*/ 	.short	(.L_3123 - .L_3122)
.L_3122:
        /*009c*/ 	.word	0x00000000
        /*00a0*/ 	.short	0x0001
        /*00a2*/ 	.short	0x0008
        /*00a4*/ 	.byte	0x00, 0xf0, 0x21, 0x00


	//----- nvinfo : EIATTR_KPARAM_INFO
	.align		4
.L_3123:
        /*00a8*/ 	.byte	0x04, 0x17
        /*00aa*/ 	.short	(.L_3125 - .L_3124)
.L_3124:
        /*00ac*/ 	.word	0x00000000
        /*00b0*/ 	.short	0x0000
        /*00b2*/ 	.short	0x0000
        /*00b4*/ 	.byte	0x00, 0xf0, 0x21, 0x00


	//----- nvinfo : EIATTR_SPARSE_MMA_MASK
	.align		4
.L_3125:
        /*00b8*/ 	.byte	0x03, 0x50
        /*00ba*/ 	.short	0x0000


	//----- nvinfo : EIATTR_MAXREG_COUNT
	.align		4
        /*00bc*/ 	.byte	0x03, 0x1b
        /*00be*/ 	.short	0x00ff


	//----- nvinfo : EIATTR_MERCURY_ISA_VERSION
	.align		4
        /*00c0*/ 	.byte	0x03, 0x5f
        /*00c2*/ 	.short	0x0101


	//----- nvinfo : EIATTR_COOP_GROUP_MASK_REGIDS
	.align		4
        /*00c4*/ 	.byte	0x04, 0x29
        /*00c6*/ 	.short	(.L_3127 - .L_3126)


	//   ....[0]....
.L_3126:
        /*00c8*/ 	.word	0xffffffff


	//   ....[1]....
        /*00cc*/ 	.word	0xffffffff


	//   ....[2]....
        /*00d0*/ 	.word	0xffffffff


	//   ....[3]....
        /*00d4*/ 	.word	0xffffffff


	//   ....[4]....
        /*00d8*/ 	.word	0xffffffff


	//   ....[5]....
        /*00dc*/ 	.word	0xffffffff


	//   ....[6]....
        /*00e0*/ 	.word	0xffffffff


	//   ....[7]....
        /*00e4*/ 	.word	0xffffffff


	//   ....[8]....
        /*00e8*/ 	.word	0xffffffff


	//   ....[9]....
        /*00ec*/ 	.word	0xffffffff


	//   ....[10]....
        /*00f0*/ 	.word	0xffffffff


	//   ....[11]....
        /*00f4*/ 	.word	0xffffffff


	//   ....[12]....
        /*00f8*/ 	.word	0xffffffff


	//   ....[13]....
        /*00fc*/ 	.word	0xffffffff


	//   ....[14]....
        /*0100*/ 	.word	0xffffffff


	//   ....[15]....
        /*0104*/ 	.word	0xffffffff


	//   ....[16]....
        /*0108*/ 	.word	0xffffffff


	//   ....[17]....
        /*010c*/ 	.word	0xffffffff


	//   ....[18]....
        /*0110*/ 	.word	0xffffffff


	//   ....[19]....
        /*0114*/ 	.word	0xffffffff


	//   ....[20]....
        /*0118*/ 	.word	0xffffffff


	//   ....[21]....
        /*011c*/ 	.word	0xffffffff


	//   ....[22]....
        /*0120*/ 	.word	0xffffffff


	//   ....[23]....
        /*0124*/ 	.word	0xffffffff


	//   ....[24]....
        /*0128*/ 	.word	0x05000005


	//   ....[25]....
        /*012c*/ 	.word	0x05000005


	//   ....[26]....
        /*0130*/ 	.word	0x05000005


	//   ....[27]....
        /*0134*/ 	.word	0x05000005


	//   ....[28]....
        /*0138*/ 	.word	0x05000005


	//   ....[29]....
        /*013c*/ 	.word	0x05000005


	//   ....[30]....
        /*0140*/ 	.word	0x05000005


	//   ....[31]....
        /*0144*/ 	.word	0x05000005


	//   ....[32]....
        /*0148*/ 	.word	0x05000005


	//   ....[33]....
        /*014c*/ 	.word	0x05000005


	//   ....[34]....
        /*0150*/ 	.word	0x05000005


	//   ....[35]....
        /*0154*/ 	.word	0x05000005


	//   ....[36]....
        /*0158*/ 	.word	0x05000005


	//   ....[37]....
        /*015c*/ 	.word	0x05000005


	//   ....[38]....
        /*0160*/ 	.word	0x05000005


	//   ....[39]....
        /*0164*/ 	.word	0x05000005


	//   ....[40]....
        /*0168*/ 	.word	0x05000005


	//   ....[41]....
        /*016c*/ 	.word	0x05000005


	//   ....[42]....
        /*0170*/ 	.word	0x05000005


	//   ....[43]....
        /*0174*/ 	.word	0x05000005


	//   ....[44]....
        /*0178*/ 	.word	0x05000005


	//   ....[45]....
        /*017c*/ 	.word	0x05000005


	//   ....[46]....
        /*0180*/ 	.word	0x05000005


	//   ....[47]....
        /*0184*/ 	.word	0x05000005


	//----- nvinfo : EIATTR_COOP_GROUP_INSTR_OFFSETS
	.align		4
.L_3127:
        /*0188*/ 	.byte	0x04, 0x28
        /*018a*/ 	.short	(.L_3129 - .L_3128)


	//   ....[0]....
.L_3128:
        /*018c*/ 	.word	0x00000a40


	//   ....[1]....
        /*0190*/ 	.word	0x00000a60


	//   ....[2]....
        /*0194*/ 	.word	0x00000a70


	//   ....[3]....
        /*0198*/ 	.word	0x00000b00


	//   ....[4]....
        /*019c*/ 	.word	0x00000b20


	//   ....[5]....
        /*01a0*/ 	.word	0x00000b30


	//   ....[6]....
        /*01a4*/ 	.word	0x00000bb0


	//   ....[7]....
        /*01a8*/ 	.word	0x00000bc0


	//   ....[8]....
        /*01ac*/ 	.word	0x00000bd0


	//   ....[9]....
        /*01b0*/ 	.word	0x00000c50


	//   ....[10]....
        /*01b4*/ 	.word	0x00000c70


	//   ....[11]....
        /*01b8*/ 	.word	0x00000c80


	//   ....[12]....
        /*01bc*/ 	.word	0x000012f0


	//   ....[13]....
        /*01c0*/ 	.word	0x00001310


	//   ....[14]....
        /*01c4*/ 	.word	0x00001320


	//   ....[15]....
        /*01c8*/ 	.word	0x000013b0


	//   ....[16]....
        /*01cc*/ 	.word	0x000013d0


	//   ....[17]....
        /*01d0*/ 	.word	0x000013e0


	//   ....[18]....
        /*01d4*/ 	.word	0x00001460


	//   ....[19]....
        /*01d8*/ 	.word	0x00001470


	//   ....[20]....
        /*01dc*/ 	.word	0x00001480


	//   ....[21]....
        /*01e0*/ 	.word	0x00001500


	//   ....[22]....
        /*01e4*/ 	.word	0x00001520


	//   ....[23]....
        /*01e8*/ 	.word	0x00001530


	//   ....[24]....
        /*01ec*/ 	.word	0x00001dc0


	//   ....[25]....
        /*01f0*/ 	.word	0x00001e50


	//   ....[26]....
        /*01f4*/ 	.word	0x00001ec0


	//   ....[27]....
        /*01f8*/ 	.word	0x00001f80


	//   ....[28]....
        /*01fc*/ 	.word	0x00001fd0


	//   ....[29]....
        /*0200*/ 	.word	0x00002020


	//   ....[30]....
        /*0204*/ 	.word	0x000020e0


	//   ....[31]....
        /*0208*/ 	.word	0x00002130


	//   ....[32]....
        /*020c*/ 	.word	0x000021a0


	//   ....[33]....
        /*0210*/ 	.word	0x00002250


	//   ....[34]....
        /*0214*/ 	.word	0x000022a0


	//   ....[35]....
        /*0218*/ 	.word	0x000022f0


	//   ....[36]....
        /*021c*/ 	.word	0x00002390


	//   ....[37]....
        /*0220*/ 	.word	0x00002420


	//   ....[38]....
        /*0224*/ 	.word	0x00002490


	//   ....[39]....
        /*0228*/ 	.word	0x00002550


	//   ....[40]....
        /*022c*/ 	.word	0x000025a0


	//   ....[41]....
        /*0230*/ 	.word	0x000025f0


	//   ....[42]....
        /*0234*/ 	.word	0x000026b0


	//   ....[43]....
        /*0238*/ 	.word	0x00002700


	//   ....[44]....
        /*023c*/ 	.word	0x00002770


	//   ....[45]....
        /*0240*/ 	.word	0x00002820


	//   ....[46]....
        /*0244*/ 	.word	0x00002870


	//   ....[47]....
        /*0248*/ 	.word	0x000028c0


	//----- nvinfo : EIATTR_EXIT_INSTR_OFFSETS
	.align		4
.L_3129:
        /*024c*/ 	.byte	0x04, 0x1c
        /*024e*/ 	.short	(.L_3131 - .L_3130)


	//   ....[0]....
.L_3130:
        /*0250*/ 	.word	0x00000090


	//   ....[1]....
        /*0254*/ 	.word	0x000019a0


	//   ....[2]....
        /*0258*/ 	.word	0x000019c0


	//   ....[3]....
        /*025c*/ 	.word	0x00001bd0


	//   ....[4]....
        /*0260*/ 	.word	0x00001d50


	//----- nvinfo : EIATTR_MAX_THREADS
	.align		4
.L_3131:
        /*0264*/ 	.byte	0x04, 0x05
        /*0266*/ 	.short	(.L_3133 - .L_3132)
.L_3132:
        /*0268*/ 	.word	0x00000080
        /*026c*/ 	.word	0x00000001
        /*0270*/ 	.word	0x00000001


	//----- nvinfo : EIATTR_CRS_STACK_SIZE
	.align		4
.L_3133:
        /*0274*/ 	.byte	0x04, 0x1e
        /*0276*/ 	.short	(.L_3135 - .L_3134)
.L_3134:
        /*0278*/ 	.word	0x00000000


	//----- nvinfo : EIATTR_CBANK_PARAM_SIZE
	.align		4
.L_3135:
        /*027c*/ 	.byte	0x03, 0x19
        /*027e*/ 	.short	0x0048


	//----- nvinfo : EIATTR_PARAM_CBANK
	.align		4
        /*0280*/ 	.byte	0x04, 0x0a
        /*0282*/ 	.short	(.L_3137 - .L_3136)
	.align		4
.L_3136:
        /*0284*/ 	.word	index@(.nv.constant0._ZN4vllm3moe10topkGatingILi8ELi128ELi4ELi16ELi32Ei13__nv_bfloat16LNS0_11ScoringFuncE1EEEvPKT5_PKbPfiPT4_PiiiibPKf)
        /*0288*/ 	.short	0x0210
        /*028a*/ 	.short	0x0048


	//----- nvinfo : EIATTR_SW_WAR
	.align		4
.L_3137:
        /*028c*/ 	.byte	0x04, 0x36
        /*028e*/ 	.short	(.L_3139 - .L_3138)
.L_3138:
        /*0290*/ 	.word	0x00000008
.L_3139:


//--------------------- .nv.info._ZN4vllm3moe10topkGatingILi8ELi64ELi4ELi16ELi32Ei13__nv_bfloat16LNS0_11ScoringFuncE1EEEvPKT5_PKbPfiPT4_PiiiibPKf --------------------------
	.section	.nv.info._ZN4vllm3moe10topkGatingILi8ELi64ELi4ELi16ELi32Ei13__nv_bfloat16LNS0_11ScoringFuncE1EEEvPKT5_PKbPfiPT4_PiiiibPKf,"",@"SHT_CUDA_INFO"
	.sectionflags	@""
	.align	4


	//----- nvinfo : EIATTR_CUDA_API_VERSION
	.align		4
        /*0000*/ 	.byte	0x04, 0x37
        /*0002*/ 	.short	(.L_3141 - .L_3140)
.L_3140:
        /*0004*/ 	.word	0x00000082


	//----- nvinfo : EIATTR_KPARAM_INFO
	.align		4
.L_3141:
        /*0008*/ 	.byte	0x04, 0x17
        /*000a*/ 	.short	(.L_3143 - .L_3142)
.L_3142:
        /*000c*/ 	.word	0x00000000
        /*0010*/ 	.short	0x000a
        /*0012*/ 	.short	0x0040
        /*0014*/ 	.byte	0x00, 0xf0, 0x21, 0x00


	//----- nvinfo : EIATTR_KPARAM_INFO
	.align		4
.L_3143:
        /*0018*/ 	.byte	0x04, 0x17
        /*001a*/ 	.short	(.L_3145 - .L_3144)
.L_3144:
        /*001c*/ 	.word	0x00000000
        /*0020*/ 	.short	0x0009
        /*0022*/ 	.short	0x003c
        /*0024*/ 	.byte	0x00, 0xf0, 0x05, 0x00


	//----- nvinfo : EIATTR_KPARAM_INFO
	.align		4
.L_3145:
        /*0028*/ 	.byte	0x04, 0x17
        /*002a*/ 	.short	(.L_3147 - .L_3146)
.L_3146:
        /*002c*/ 	.word	0x00000000
        /*0030*/ 	.short	0x0008
        /*0032*/ 	.short	0x0038
        /*0034*/ 	.byte	0x00, 0xf0, 0x11, 0x00


	//----- nvinfo : EIATTR_KPARAM_INFO
	.align		4
.L_3147:
        /*0038*/ 	.byte	0x04, 0x17
        /*003a*/ 	.short	(.L_3149 - .L_3148)
.L_3148:
        /*003c*/ 	.word	0x00000000
        /*0040*/ 	.short	0x0007
        /*0042*/ 	.short	0x0034
        /*0044*/ 	.byte	0x00, 0xf0, 0x11, 0x00


	//----- nvinfo : EIATTR_KPARAM_INFO
	.align		4
.L_3149:
        /*0048*/ 	.byte	0x04, 0x17
        /*004a*/ 	.short	(.L_3151 - .L_3150)
.L_3150:
        /*004c*/ 	.word	0x00000000
        /*0050*/ 	.short	0x0006
        /*0052*/ 	.short	0x0030
        /*0054*/ 	.byte	0x00, 0xf0, 0x11, 0x00


	//----- nvinfo : EIATTR_KPARAM_INFO
	.align		4
.L_3151:
        /*0058*/ 	.byte	0x04, 0x17
        /*005a*/ 	.short	(.L_3153 - .L_3152)
.L_3152:
        /*005c*/ 	.word	0x00000000
        /*0060*/ 	.short	0x0005
        /*0062*/ 	.short	0x0028
        /*0064*/ 	.byte	0x00, 0xf0, 0x21, 0x00


	//----- nvinfo : EIATTR_KPARAM_INFO
	.align		4
.L_3153:
        /*0068*/ 	.byte	0x04, 0x17
        /*006a*/ 	.short	(.L_3155 - .L_3154)
.L_3154:
        /*006c*/ 	.word	0x00000000
        /*0070*/ 	.short	0x0004
        /*0072*/ 	.short	0x0020
        /*0074*/ 	.byte	0x00, 0xf0, 0x21, 0x00


	//----- nvinfo : EIATTR_KPARAM_INFO
	.align		4
.L_3155:
        /*0078*/ 	.byte	0x04, 0x17
        /*007a*/ 	.short	(.L_3157 - .L_3156)
.L_3156:
        /*007c*/ 	.word	0x00000000
        /*0080*/ 	.short	0x0003
        /*0082*/ 	.short	0x0018
        /*0084*/ 	.byte	0x00, 0xf0, 0x11, 0x00


	//----- nvinfo : EIATTR_KPARAM_INFO
	.align		4
.L_3157:
        /*0088*/ 	.byte	0x04, 0x17
        /*008a*/ 	.short	(.L_3159 - .L_3158)
.L_3158:
        /*008c*/ 	.word	0x00000000
        /*0090*/ 	.short	0x0002
        /*0092*/ 	.short	0x0010
        /*0094*/ 	.byte	0x00, 0xf0, 0x21, 0x00


	//----- nvinfo : EIATTR_KPARAM_INFO
	.align		4
.L_3159:
        /*0098*/ 	.byte	0x04, 0x17
        /*009a*/ 	.short	(.L_3161 - .L_3160)
.L_3160:
        /*009c*/ 	.word	0x00000000
        /*00a0*/ 	.short	0x0001
        /*00a2*/ 	.short	0x0008
        /*00a4*/ 	.byte	0x00, 0xf0, 0x21, 0x00


	//----- nvinfo : EIATTR_KPARAM_INFO
	.align		4
.L_3161:
        /*00a8*/ 	.byte	0x04, 0x17
        /*00aa*/ 	.short	(.L_3163 - .L_3162)
.L_3162:
        /*00ac*/ 	.word	0x00000000
        /*00b0*/ 	.short	0x0000
        /*00b2*/ 	.short	0x0000
        /*00b4*/ 	.byte	0x00, 0xf0, 0x21, 0x00


	//----- nvinfo : EIATTR_SPARSE_MMA_MASK
	.align		4
.L_3163:
        /*00b8*/ 	.byte	0x03, 0x50
        /*00ba*/ 	.short	0x0000


	//----- nvinfo : EIATTR_MAXREG_COUNT
	.align		4
        /*00bc*/ 	.byte	0x03, 0x1b
        /*00be*/ 	.short	0x00ff


	//----- nvinfo : EIATTR_MERCURY_ISA_VERSION
	.align		4
        /*00c0*/ 	.byte	0x03, 0x5f
        /*00c2*/ 	.short	0x0101


	//----- nvinfo : EIATTR_COOP_GROUP_MASK_REGIDS
	.align		4
        /*00c4*/ 	.byte	0x04, 0x29
        /*00c6*/ 	.short	(.L_3165 - .L_3164)


	//   ....[0]....
.L_3164:
        /*00c8*/ 	.word	0xffffffff


	//   ....[1]....
        /*00cc*/ 	.word	0xffffffff


	//   ....[2]....
        /*00d0*/ 	.word	0xffffffff


	//   ....[3]....
        /*00d4*/ 	.word	0xffffffff


	//   ....[4]....
        /*00d8*/ 	.word	0xffffffff


	//   ....[5]....
        /*00dc*/ 	.word	0xffffffff


	//   ....[6]....
        /*00e0*/ 	.word	0xffffffff


	//   ....[7]....
        /*00e4*/ 	.word	0xffffffff


	//   ....[8]....
        /*00e8*/ 	.word	0xffffffff


	//   ....[9]....
        /*00ec*/ 	.word	0xffffffff


	//   ....[10]....
        /*00f0*/ 	.word	0xffffffff


	//   ....[11]....
        /*00f4*/ 	.word	0xffffffff


	//   ....[12]....
        /*00f8*/ 	.word	0xffffffff


	//   ....[13]....
        /*00fc*/ 	.word	0xffffffff


	//   ....[14]....
        /*0100*/ 	.word	0xffffffff


	//   ....[15]....
        /*0104*/ 	.word	0xffffffff


	//   ....[16]....
        /*0108*/ 	.word	0xffffffff


	//   ....[17]....
        /*010c*/ 	.word	0xffffffff


	//   ....[18]....
        /*0110*/ 	.word	0x05000005


	//   ....[19]....
        /*0114*/ 	.word	0x05000005


	//   ....[20]....
        /*0118*/ 	.word	0x05000005


	//   ....[21]....
        /*011c*/ 	.word	0x05000005


	//   ....[22]....
        /*0120*/ 	.word	0x05000005


	//   ....[23]....
        /*0124*/ 	.word	0x05000005


	//   ....[24]....
        /*0128*/ 	.word	0x05000005


	//   ....[25]....
        /*012c*/ 	.word	0x05000005


	//   ....[26]....
        /*0130*/ 	.word	0x05000005


	//   ....[27]....
        /*0134*/ 	.word	0x05000005


	//   ....[28]....
        /*0138*/ 	.word	0x05000005


	//   ....[29]....
        /*013c*/ 	.word	0x05000005


	//   ....[30]....
        /*0140*/ 	.word	0x05000005


	//   ....[31]....
        /*0144*/ 	.word	0x05000005


	//   ....[32]....
        /*0148*/ 	.word	0x05000005


	//   ....[33]....
        /*014c*/ 	.word	0x05000005


	//   ....[34]....
        /*0150*/ 	.word	0x05000005


	//   ....[35]....
        /*0154*/ 	.word	0x05000005


	//----- nvinfo : EIATTR_COOP_GROUP_INSTR_OFFSETS
	.align		4
.L_3165:
        /*0158*/ 	.byte	0x04, 0x28
        /*015a*/ 	.short	(.L_3167 - .L_3166)


	//   ....[0]....
.L_3166:
        /*015c*/ 	.word	0x00000a40


	//   ....[1]....
        /*0160*/ 	.word	0x00000a60


	//   ....[2]....
        /*0164*/ 	.word	0x00000a70


	//   ....[3]....
        /*0168*/ 	.word	0x00000af0


	//   ....[4]....
        /*016c*/ 	.word	0x00000b10


	//   ....[5]....
        /*0170*/ 	.word	0x00000b20


	//   ....[6]....
        /*0174*/ 	.word	0x00000ba0


	//   ....[7]....
        /*0178*/ 	.word	0x00000bb0


	//   ....[8]....
        /*017c*/ 	.word	0x00000bc0


	//   ....[9]....
        /*0180*/ 	.word	0x00001240


	//   ....[10]....
        /*0184*/ 	.word	0x00001260


	//   ....[11]....
        /*0188*/ 	.word	0x00001270


	//   ....[12]....
        /*018c*/ 	.word	0x000012f0


	//   ....[13]....
        /*0190*/ 	.word	0x00001310


	//   ....[14]....
        /*0194*/ 	.word	0x00001320


	//   ....[15]....
        /*0198*/ 	.word	0x000013a0


	//   ....[16]....
        /*019c*/ 	.word	0x000013b0


	//   ....[17]....
        /*01a0*/ 	.word	0x000013c0


	//   ....[18]....
        /*01a4*/ 	.word	0x00001c60


	//   ....[19]....
        /*01a8*/ 	.word	0x00001cf0


	//   ....[20]....
        /*01ac*/ 	.word	0x00001d60


	//   ....[21]....
        /*01b0*/ 	.word	0x00001e10


	//   ....[22]....
        /*01b4*/ 	.word	0x00001e60


	//   ....[23]....
        /*01b8*/ 	.word	0x00001ed0


	//   ....[24]....
        /*01bc*/ 	.word	0x00001f80


	//   ....[25]....
        /*01c0*/ 	.word	0x00001fd0


	//   ....[26]....
        /*01c4*/ 	.word	0x00002020


	//   ....[27]....
        /*01c8*/ 	.word	0x000020b0


	//   ....[28]....
        /*01cc*/ 	.word	0x00002140


	//   ....[29]....
        /*01d0*/ 	.word	0x000021b0


	//   ....[30]....
        /*01d4*/ 	.word	0x00002260


	//   ....[31]....
        /*01d8*/ 	.word	0x000022b0


	//   ....[32]....
        /*01dc*/ 	.word	0x00002320


	//   ....[33]....
        /*01e0*/ 	.word	0x000023d0


	//   ....[34]....
        /*01e4*/ 	.word	0x00002420


	//   ....[35]....
        /*01e8*/ 	.word	0x00002470


	//----- nvinfo : EIATTR_EXIT_INSTR_OFFSETS
	.align		4
.L_3167:
        /*01ec*/ 	.byte	0x04, 0x1c
        /*01ee*/ 	.short	(.L_3169 - .L_3168)


	//   ....[0]....
.L_3168:
        /*01f0*/ 	.word	0x00000090


	//   ....[1]....
        /*01f4*/ 	.word	0x00001840


	//   ....[2]....
        /*01f8*/ 	.word	0x00001860


	//   ....[3]....
        /*01fc*/ 	.word	0x00001a70


	//   ....[4]....
        /*0200*/ 	.word	0x00001bf0


	//----- nvinfo : EIATTR_MAX_THREADS
	.align		4
.L_3169:
        /*0204*/ 	.byte	0x04, 0x05
        /*0206*/ 	.short	(.L_3171 - .L_3170)
.L_3170:
        /*0208*/ 	.word	0x00000080
        /*020c*/ 	.word	0x00000001
        /*0210*/ 	.word	0x00000001


	//----- nvinfo : EIATTR_CRS_STACK_SIZE
	.align		4
.L_3171:
        /*0214*/ 	.byte	0x04, 0x1e
        /*0216*/ 	.short	(.L_3173 - .L_3172)
.L_3172:
        /*0218*/ 	.word	0x00000000


	//----- nvinfo : EIATTR_CBANK_PARAM_SIZE
	.align		4
.L_3173:
        /*021c*/ 	.byte	0x03, 0x19
        /*021e*/ 	.short	0x0048


	//----- nvinfo : EIATTR_PARAM_CBANK
	.align		4
        /*0220*/ 	.byte	0x04, 0x0a
        /*0222*/ 	.short	(.L_3175 - .L_3174)
	.align		4
.L_3174:
        /*0224*/ 	.word	index@(.nv.constant0._ZN4vllm3moe10topkGatingILi8ELi64ELi4ELi16ELi32Ei13__nv_bfloat16LNS0_11ScoringFuncE1EEEvPKT5_PKbPfiPT4_PiiiibPKf)
        /*0228*/ 	.short	0x0210
        /*022a*/ 	.short	0x0048


	//----- nvinfo : EIATTR_SW_WAR
	.align		4
.L_3175:
        /*022c*/ 	.byte	0x04, 0x36
        /*022e*/ 	.short	(.L_3177 - .L_3176)
.L_3176:
        /*0230*/ 	.word	0x00000008
.L_3177:


//--------------------- .nv.info._ZN4vllm3moe10topkGatingILi8ELi32ELi4ELi16ELi32Ei13__nv_bfloat16LNS0_11ScoringFuncE1EEEvPKT5_PKbPfiPT4_PiiiibPKf --------------------------
	.section	.nv.info._ZN4vllm3moe10topkGatingILi8ELi32ELi4ELi16ELi32Ei13__nv_bfloat16LNS0_11ScoringFuncE1EEEvPKT5_PKbPfiPT4_PiiiibPKf,"",@"SHT_CUDA_INFO"
	.sectionflags	@""
	.align	4


	//----- nvinfo : EIATTR_CUDA_API_VERSION
	.align		4
        /*0000*/ 	.byte	0x04, 0x37
        /*0002*/ 	.short	(.L_3179 - .L_3178)
.L_3178:
        /*0004*/ 	.word	0x00000082


	//----- nvinfo : EIATTR_KPARAM_INFO
	.align		4
.L_3179:
        /*0008*/ 	.byte	0x04, 0x17
        /*000a*/ 	.short	(.L_3181 - .L_3180)
.L_3180:
        /*000c*/ 	.word	0x00000000
        /*0010*/ 	.short	0x000a
        /*0012*/ 	.short	0x0040
        /*0014*/ 	.byte	0x00, 0xf0, 0x21, 0x00


	//----- nvinfo : EIATTR_KPARAM_INFO
	.align		4
.L_3181:
        /*0018*/ 	.byte	0x04, 0x17
        /*001a*/ 	.short	(.L_3183 - .L_3182)
.L_3182:
        /*001c*/ 	.word	0x00000000
        /*0020*/ 	.short	0x0009
        /*0022*/ 	.short	0x003c
        /*0024*/ 	.byte	0x00, 0xf0, 0x05, 0x00


	//----- nvinfo : EIATTR_KPARAM_INFO
	.align		4
.L_3183:
        /*0028*/ 	.byte	0x04, 0x17
        /*002a*/ 	.short	(.L_3185 - .L_3184)
.L_3184:
        /*002c*/ 	.word	0x00000000
        /*0030*/ 	.short	0x0008
        /*0032*/ 	.short	0x0038
        /*0034*/ 	.byte	0x00, 0xf0, 0x11, 0x00


	//----- nvinfo : EIATTR_KPARAM_INFO
	.align		4
.L_3185:
        /*0038*/ 	.byte	0x04, 0x17
        /*003a*/ 	.short	(.L_3187 - .L_3186)
.L_3186:
        /*003c*/ 	.word	0x00000000
        /*0040*/ 	.short	0x0007
        /*0042*/ 	.short	0x0034
        /*0044*/ 	.byte	0x00, 0xf0, 0x11, 0x00


	//----- nvinfo : EIATTR_KPARAM_INFO
	.align		4
.L_3187:
        /*0048*/ 	.byte	0x04, 0x17
        /*004a*/ 	.short	(.L_3189 - .L_3188)
.L_3188:
        /*004c*/ 	.word	0x00000000
        /*0050*/ 	.short	0x0006
        /*0052*/ 	.short	0x0030
        /*0054*/ 	.byte	0x00, 0xf0, 0x11, 0x00


	//----- nvinfo : EIATTR_KPARAM_INFO
	.align		4
.L_3189:
        /*0058*/ 	.byte	0x04, 0x17
        /*005a*/ 	.short	(.L_3191 - .L_3190)
.L_3190:
        /*005c*/ 	.word	0x00000000
        /*0060*/ 	.short	0x0005
        /*0062*/ 	.short	0x0028
        /*0064*/ 	.byte	0x00, 0xf0, 0x21, 0x00


	//----- nvinfo : EIATTR_KPARAM_INFO
	.align		4
.L_3191:
        /*0068*/ 	.byte	0x04, 0x17
        /*006a*/ 	.short	(.L_3193 - .L_3192)
.L_3192:
        /*006c*/ 	.word	0x00000000
        /*0070*/ 	.short	0x0004
        /*0072*/ 	.short	0x0020
        /*0074*/ 	.byte	0x00, 0xf0, 0x21, 0x00


	//----- nvinfo : EIATTR_KPARAM_INFO
	.align		4
.L_3193:
        /*0078*/ 	.byte	0x04, 0x17
        /*007a*/ 	.short	(.L_3195 - .L_3194)
.L_3194:
        /*007c*/ 	.word	0x00000000
        /*0080*/ 	.short	0x0003
        /*0082*/ 	.short	0x0018
        /*0084*/ 	.byte	0x00, 0xf0, 0x11, 0x00


	//----- nvinfo : EIATTR_KPARAM_INFO
	.align		4
.L_3195:
        /*0088*/ 	.byte	0x04, 0x17
        /*008a*/ 	.short	(.L_3197 - .L_3196)
.L_3196:
        /*008c*/ 	.word	0x00000000
        /*0090*/ 	.short	0x0002
        /*0092*/ 	.short	0x0010
        /*0094*/ 	.byte	0x00, 0xf0, 0x21, 0x00


	//----- nvinfo : EIATTR_KPARAM_INFO
	.align		4
.L_3197:
        /*0098*/ 	.byte	0x04, 0x17
        /*009a*/ 	.short	(.L_3199 - .L_3198)
.L_3198:
        /*009c*/ 	.word	0x00000000
        /*00a0*/ 	.short	0x0001
        /*00a2*/ 	.short	0x0008
        /*00a4*/ 	.byte	0x00, 0xf0, 0x21, 0x00


	//----- nvinfo : EIATTR_KPARAM_INFO
	.align		4
.L_3199:
        /*00a8*/ 	.byte	0x04, 0x17
        /*00aa*/ 	.short	(.L_3201 - .L_3200)
.L_3200:
        /*00ac*/ 	.word	0x00000000
        /*00b0*/ 	.short	0x0000
        /*00b2*/ 	.short	0x0000
        /*00b4*/ 	.byte	0x00, 0xf0, 0x21, 0x00


	//----- nvinfo : EIATTR_SPARSE_MMA_MASK
	.align		4
.L_3201:
        /*00b8*/ 	.byte	0x03, 0x50
        /*00ba*/ 	.short	0x0000


	//----- nvinfo : EIATTR_MAXREG_COUNT
	.align		4
        /*00bc*/ 	.byte	0x03, 0x1b
        /*00be*/ 	.short	0x00ff


	//----- nvinfo : EIATTR_MERCURY_ISA_VERSION
	.align		4
        /*00c0*/ 	.byte	0x03, 0x5f
        /*00c2*/ 	.short	0x0101


	//----- nvinfo : EIATTR_COOP_GROUP_MASK_REGIDS
	.align		4
        /*00c4*/ 	.byte	0x04, 0x29
        /*00c6*/ 	.short	(.L_3203 - .L_3202)


	//   ....[0]....
.L_3202:
        /*00c8*/ 	.word	0xffffffff


	//   ....[1]....
        /*00cc*/ 	.word	0xffffffff


	//   ....[2]....
        /*00d0*/ 	.word	0xffffffff


	//   ....[3]....
        /*00d4*/ 	.word	0xffffffff


	//   ....[4]....
        /*00d8*/ 	.word	0xffffffff


	//   ....[5]....
        /*00dc*/ 	.word	0xffffffff


	//   ....[6]....
        /*00e0*/ 	.word	0xffffffff


	//   ....[7]....
        /*00e4*/ 	.word	0xffffffff


	//   ....[8]....
        /*00e8*/ 	.word	0xffffffff


	//   ....[9]....
        /*00ec*/ 	.word	0xffffffff


	//   ....[10]....
        /*00f0*/ 	.word	0xffffffff


	//   ....[11]....
        /*00f4*/ 	.word	0xffffffff


	//   ....[12]....
        /*00f8*/ 	.word	0x05000012


	//   ....[13]....
        /*00fc*/ 	.word	0x05000012


	//   ....[14]....
        /*0100*/ 	.word	0x05000012


	//   ....[15]....
        /*0104*/ 	.word	0x05000012


	//   ....[16]....
        /*0108*/ 	.word	0x05000012


	//   ....[17]....
        /*010c*/ 	.word	0x05000012


	//   ....[18]....
        /*0110*/ 	.word	0x05000012


	//   ....[19]....
        /*0114*/ 	.word	0x05000012


	//   ....[20]....
        /*0118*/ 	.word	0x05000012


	//   ....[21]....
        /*011c*/ 	.word	0x05000012


	//   ....[22]....
        /*0120*/ 	.word	0x05000012


	//   ....[23]....
        /*0124*/ 	.word	0x05000012


	//----- nvinfo : EIATTR_COOP_GROUP_INSTR_OFFSETS
	.align		4
.L_3203:
        /*0128*/ 	.byte	0x04, 0x28
        /*012a*/ 	.short	(.L_3205 - .L_3204)


	//   ....[0]....
.L_3204:
        /*012c*/ 	.word	0x00000a40


	//   ....[1]....
        /*0130*/ 	.word	0x00000a60


	//   ....[2]....
        /*0134*/ 	.word	0x00000a70


	//   ....[3]....
        /*0138*/ 	.word	0x00000af0


	//   ....[4]....
        /*013c*/ 	.word	0x00000b10


	//   ....[5]....
        /*0140*/ 	.word	0x00000b20


	//   ....[6]....
        /*0144*/ 	.word	0x00001190


	//   ....[7]....
        /*0148*/ 	.word	0x000011b0


	//   ....[8]....
        /*014c*/ 	.word	0x000011c0


	//   ....[9]....
        /*0150*/ 	.word	0x00001240


	//   ....[10]....
        /*0154*/ 	.word	0x00001260


	//   ....[11]....
        /*0158*/ 	.word	0x00001270


	//   ....[12]....
        /*015c*/ 	.word	0x00001b00


	//   ....[13]....
        /*0160*/ 	.word	0x00001b90


	//   ....[14]....
        /*0164*/ 	.word	0x00001c00


	//   ....[15]....
        /*0168*/ 	.word	0x00001cb0


	//   ....[16]....
        /*016c*/ 	.word	0x00001d00


	//   ....[17]....
        /*0170*/ 	.word	0x00001d50


	//   ....[18]....
        /*0174*/ 	.word	0x00001df0


	//   ....[19]....
        /*0178*/ 	.word	0x00001e80


	//   ....[20]....
        /*017c*/ 	.word	0x00001ef0


	//   ....[21]....
        /*0180*/ 	.word	0x00001fa0


	//   ....[22]....
        /*0184*/ 	.word	0x00001ff0


	//   ....[23]....
        /*0188*/ 	.word	0x00002040


	//----- nvinfo : EIATTR_EXIT_INSTR_OFFSETS
	.align		4
.L_3205:
        /*018c*/ 	.byte	0x04, 0x1c
        /*018e*/ 	.short	(.L_3207 - .L_3206)


	//   ....[0]....
.L_3206:
        /*0190*/ 	.word	0x00000090


	//   ....[1]....
        /*0194*/ 	.word	0x000016e0


	//   ....[2]....
        /*0198*/ 	.word	0x00001700


	//   ....[3]....
        /*019c*/ 	.word	0x00001910


	//   ....[4]....
        /*01a0*/ 	.word	0x00001a90


	//----- nvinfo : EIATTR_MAX_THREADS
	.align		4
.L_3207:
        /*01a4*/ 	.byte	0x04, 0x05
        /*01a6*/ 	.short	(.L_3209 - .L_3208)
.L_3208:
        /*01a8*/ 	.word	0x00000080
        /*01ac*/ 	.word	0x00000001
        /*01b0*/ 	.word	0x00000001


	//----- nvinfo : EIATTR_CRS_STACK_SIZE
	.align		4
.L_3209:
        /*01b4*/ 	.byte	0x04, 0x1e
        /*01b6*/ 	.short	(.L_3211 - .L_3210)
.L_3210:
        /*01b8*/ 	.word	0x00000000


	//----- nvinfo : EIATTR_CBANK_PARAM_SIZE
	.align		4
.L_3211:
        /*01bc*/ 	.byte	0x03, 0x19
        /*01be*/ 	.short	0x0048


	//----- nvinfo : EIATTR_PARAM_CBANK
	.align		4
        /*01c0*/ 	.byte	0x04, 0x0a
        /*01c2*/ 	.short	(.L_3213 - .L_3212)
	.align		4
.L_3212:
        /*01c4*/ 	.word	index@(.nv.constant0._ZN4vllm3moe10topkGatingILi8ELi32ELi4ELi16ELi32Ei13__nv_bfloat16LNS0_11ScoringFuncE1EEEvPKT5_PKbPfiPT4_PiiiibPKf)
        /*01c8*/ 	.short	0x0210
        /*01ca*/ 	.short	0x0048


	//----- nvinfo : EIATTR_SW_WAR
	.align		4
.L_3213:
        /*01cc*/ 	.byte	0x04, 0x36
        /*01ce*/ 	.short	(.L_3215 - .L_3214)
.L_3214:
        /*01d0*/ 	.word	0x00000008
.L_3215:


//--------------------- .nv.info._ZN4vllm3moe10topkGatingILi8ELi16ELi4ELi16ELi32Ei13__nv_bfloat16LNS0_11ScoringFuncE1EEEvPKT5_PKbPfiPT4_PiiiibPKf --------------------------
	.section	.nv.info._ZN4vllm3moe10topkGatingILi8ELi16ELi4ELi16ELi32Ei13__nv_bfloat16LNS0_11ScoringFuncE1EEEvPKT5_PKbPfiPT4_PiiiibPKf,"",@"SHT_CUDA_INFO"
	.sectionflags	@""
	.align	4


	//----- nvinfo : EIATTR_CUDA_API_VERSION
	.align		4
        /*0000*/ 	.byte	0x04, 0x37
        /*0002*/ 	.short	(.L_3217 - .L_3216)
.L_3216:
        /*0004*/ 	.word	0x00000082


	//----- nvinfo : EIATTR_KPARAM_INFO
	.align		4
.L_3217:
        /*0008*/ 	.byte	0x04, 0x17
        /*000a*/ 	.short	(.L_3219 - .L_3218)
.L_3218:
        /*000c*/ 	.word	0x00000000
        /*0010*/ 	.short	0x000a
        /*0012*/ 	.short	0x0040
        /*0014*/ 	.byte	0x00, 0xf0, 0x21, 0x00


	//----- nvinfo : EIATTR_KPARAM_INFO
	.align		4
.L_3219:
        /*0018*/ 	.byte	0x04, 0x17
        /*001a*/ 	.short	(.L_3221 - .L_3220)
.L_3220:
        /*001c*/ 	.word	0x00000000
        /*0020*/ 	.short	0x0009
        /*0022*/ 	.short	0x003c
        /*0024*/ 	.byte	0x00, 0xf0, 0x05, 0x00


	//----- nvinfo : EIATTR_KPARAM_INFO
	.align		4
.L_3221:
        /*0028*/ 	.byte	0x04, 0x17
        /*002a*/ 	.short	(.L_3223 - .L_3222)
.L_3222:
        /*002c*/ 	.word	0x00000000
        /*0030*/ 	.short	0x0008
        /*0032*/ 	.short	0x0038
        /*0034*/ 	.byte	0x00, 0xf0, 0x11, 0x00


	//----- nvinfo : EIATTR_KPARAM_INFO
	.align		4
.L_3223:
        /*0038*/ 	.byte	0x04, 0x17
        /*003a*/ 	.short	(.L_3225 - .L_3224)
.L_3224:
        /*003c*/ 	.word	0x00000000
        /*0040*/ 	.short	0x0007
        /*0042*/ 	.short	0x0034
        /*0044*/ 	.byte	0x00, 0xf0, 0x11, 0x00


	//----- nvinfo : EIATTR_KPARAM_INFO
	.align		4
.L_3225:
        /*0048*/ 	.byte	0x04, 0x17
        /*004a*/ 	.short	(.L_3227 - .L_3226)
.L_3226:
        /*004c*/ 	.word	0x00000000
        /*0050*/ 	.short	0x0006
        /*0052*/ 	.short	0x0030
        /*0054*/ 	.byte	0x00, 0xf0, 0x11, 0x00


	//----- nvinfo : EIATTR_KPARAM_INFO
	.align		4
.L_3227:
        /*0058*/ 	.byte	0x04, 0x17
        /*005a*/ 	.short	(.L_3229 - .L_3228)
.L_3228:
        /*005c*/ 	.word	0x00000000
        /*0060*/ 	.short	0x0005
        /*0062*/ 	.short	0x0028
        /*0064*/ 	.byte	0x00, 0xf0, 0x21, 0x00


	//----- nvinfo : EIATTR_KPARAM_INFO
	.align		4
.L_3229:
        /*0068*/ 	.byte	0x04, 0x17
        /*006a*/ 	.short	(.L_3231 - .L_3230)
.L_3230:
        /*006c*/ 	.word	0x00000000
        /*0070*/ 	.short	0x0004
        /*0072*/ 	.short	0x0020
        /*0074*/ 	.byte	0x00, 0xf0, 0x21, 0x00


	//----- nvinfo : EIATTR_KPARAM_INFO
	.align		4
.L_3231:
        /*0078*/ 	.byte	0x04, 0x17
        /*007a*/ 	.short	(.L_3233 - .L_3232)
.L_3232:
        /*007c*/ 	.word	0x00000000
        /*0080*/ 	.short	0x0003
        /*0082*/ 	.short	0x0018
        /*0084*/ 	.byte	0x00, 0xf0, 0x11, 0x00


	//----- nvinfo : EIATTR_KPARAM_INFO
	.align		4
.L_3233:
        /*0088*/ 	.byte	0x04, 0x17
        /*008a*/ 	.short	(.L_3235 - .L_3234)
.L_3234:
        /*008c*/ 	.word	0x00000000
        /*0090*/ 	.short	0x0002
        /*0092*/ 	.short	0x0010
        /*0094*/ 	.byte	0x00, 0xf0, 0x21, 0x00


	//----- nvinfo : EIATTR_KPARAM_INFO
	.align		4
.L_3235:
        /*0098*/ 	.byte	0x04, 0x17
        /*009a*/ 	.short	(.L_3237 - .L_3236)
.L_3236:
        /*009c*/ 	.word	0x00000000
        /*00a0*/ 	.short	0x0001
        /*00a2*/ 	.short	0x0008
        /*00a4*/ 	.byte	0x00, 0xf0, 0x21, 0x00


	//----- nvinfo : EIATTR_KPARAM_INFO
	.align		4
.L_3237:
        /*00a8*/ 	.byte	0x04, 0x17
        /*00aa*/ 	.short	(.L_3239 - .L_3238)
.L_3238:
        /*00ac*/ 	.word	0x00000000
        /*00b0*/ 	.short	0x0000
        /*00b2*/ 	.short	0x0000
        /*00b4*/ 	.byte	0x00, 0xf0, 0x21, 0x00


	//----- nvinfo : EIATTR_SPARSE_MMA_MASK
	.align		4
.L_3239:
        /*00b8*/ 	.byte	0x03, 0x50
        /*00ba*/ 	.short	0x0000


	//----- nvinfo : EIATTR_MAXREG_COUNT
	.align		4
        /*00bc*/ 	.byte	0x03, 0x1b
        /*00be*/ 	.short	0x00ff


	//----- nvinfo : EIATTR_MERCURY_ISA_VERSION
	.align		4
        /*00c0*/ 	.byte	0x03, 0x5f
        /*00c2*/ 	.short	0x0101


	//----- nvinfo : EIATTR_COOP_GROUP_MASK_REGIDS
	.align		4
        /*00c4*/ 	.byte	0x04, 0x29
        /*00c6*/ 	.short	(.L_3241 - .L_3240)


	//   ....[0]....
.L_3240:
        /*00c8*/ 	.word	0xffffffff


	//   ....[1]....
        /*00cc*/ 	.word	0xffffffff


	//   ....[2]....
        /*00d0*/ 	.word	0xffffffff


	//   ....[3]....
        /*00d4*/ 	.word	0xffffffff


	//   ....[4]....
        /*00d8*/ 	.word	0xffffffff


	//   ....[5]....
        /*00dc*/ 	.word	0xffffffff


	//   ....[6]....
        /*00e0*/ 	.word	0x05000015


	//   ....[7]....
        /*00e4*/ 	.word	0x05000015


	//   ....[8]....
        /*00e8*/ 	.word	0x05000015


	//   ....[9]....
        /*00ec*/ 	.word	0x05000015


	//   ....[10]....
        /*00f0*/ 	.word	0x05000015


	//   ....[11]....
        /*00f4*/ 	.word	0x05000015


	//----- nvinfo : EIATTR_COOP_GROUP_INSTR_OFFSETS
	.align		4
.L_3241:
        /*00f8*/ 	.byte	0x04, 0x28
        /*00fa*/ 	.short	(.L_3243 - .L_3242)


	//   ....[0]....
.L_3242:
        /*00fc*/ 	.word	0x00000a40


	//   ....[1]....
        /*0100*/ 	.word	0x00000a50


	//   ....[2]....
        /*0104*/ 	.word	0x00000a60


	//   ....[3]....
        /*0108*/ 	.word	0x000010e0


	//   ....[4]....
        /*010c*/ 	.word	0x000010f0


	//   ....[5]....
        /*0110*/ 	.word	0x00001100


	//   ....[6]....
        /*0114*/ 	.word	0x000019b0


	//   ....[7]....
        /*0118*/ 	.word	0x00001a40


	//   ....[8]....
        /*011c*/ 	.word	0x00001a90


	//   ....[9]....
        /*0120*/ 	.word	0x00001b30


	//   ....[10]....
        /*0124*/ 	.word	0x00001bc0


	//   ....[11]....
        /*0128*/ 	.word	0x00001c10


	//----- nvinfo : EIATTR_EXIT_INSTR_OFFSETS
	.align		4
.L_3243:
        /*012c*/ 	.byte	0x04, 0x1c
        /*012e*/ 	.short	(.L_3245 - .L_3244)


	//   ....[0]....
.L_3244:
        /*0130*/ 	.word	0x00000090


	//   ....[1]....
        /*0134*/ 	.word	0x00001590


	//   ....[2]....
        /*0138*/ 	.word	0x000015b0


	//   ....[3]....
        /*013c*/ 	.word	0x000017c0


	//   ....[4]....
        /*0140*/ 	.word	0x00001940


	//----- nvinfo : EIATTR_MAX_THREADS
	.align		4
.L_3245:
        /*0144*/ 	.byte	0x04, 0x05
        /*0146*/ 	.short	(.L_3247 - .L_3246)
.L_3246:
        /*0148*/ 	.word	0x00000080
        /*014c*/ 	.word	0x00000001
        /*0150*/ 	.word	0x00000001


	//----- nvinfo : EIATTR_CRS_STACK_SIZE
	.align		4
.L_3247:
        /*0154*/ 	.byte	0x04, 0x1e
        /*0156*/ 	.short	(.L_3249 - .L_3248)
.L_3248:
        /*0158*/ 	.word	0x00000000


	//----- nvinfo : EIATTR_CBANK_PARAM_SIZE
	.align		4
.L_3249:
        /*015c*/ 	.byte	0x03, 0x19
        /*015e*/ 	.short	0x0048


	//----- nvinfo : EIATTR_PARAM_CBANK
	.align		4
        /*0160*/ 	.byte	0x04, 0x0a
        /*0162*/ 	.short	(.L_3251 - .L_3250)
	.align		4
.L_3250:
        /*0164*/ 	.word	index@(.nv.constant0._ZN4vllm3moe10topkGatingILi8ELi16ELi4ELi16ELi32Ei13__nv_bfloat16LNS0_11ScoringFuncE1EEEvPKT5_PKbPfiPT4_PiiiibPKf)
        /*0168*/ 	.short	0x0210
        /*016a*/ 	.short	0x0048


	//----- nvinfo : EIATTR_SW_WAR
	.align		4
.L_3251:
        /*016c*/ 	.byte	0x04, 0x36
        /*016e*/ 	.short	(.L_3253 - .L_3252)
.L_3252:
        /*0170*/ 	.word	0x00000008
.L_3253:


//--------------------- .nv.info._ZN4vllm3moe10topkGatingILi8ELi8ELi4ELi16ELi32Ei13__nv_bfloat16LNS0_11ScoringFuncE1EEEvPKT5_PKbPfiPT4_PiiiibPKf --------------------------
	.section	.nv.info._ZN4vllm3moe10topkGatingILi8ELi8ELi4ELi16ELi32Ei13__nv_bfloat16LNS0_11ScoringFuncE1EEEvPKT5_PKbPfiPT4_PiiiibPKf,"",@"SHT_CUDA_INFO"
	.sectionflags	@""
	.align	4


	//----- nvinfo : EIATTR_CUDA_API_VERSION
	.align		4
        /*0000*/ 	.byte	0x04, 0x37
        /*0002*/ 	.short	(.L_3255 - .L_3254)
.L_3254:
        /*0004*/ 	.word	0x00000082


	//----- nvinfo : EIATTR_KPARAM_INFO
	.align		4
.L_3255:
        /*0008*/ 	.byte	0x04, 0x17
        /*000a*/ 	.short	(.L_3257 - .L_3256)
.L_3256:
        /*000c*/ 	.word	0x00000000
        /*0010*/ 	.short	0x000a
        /*0012*/ 	.short	0x0040
        /*0014*/ 	.byte	0x00, 0xf0, 0x21, 0x00


	//----- nvinfo : EIATTR_KPARAM_INFO
	.align		4
.L_3257:
        /*0018*/ 	.byte	0x04, 0x17
        /*001a*/ 	.short	(.L_3259 - .L_3258)
.L_3258:
        /*001c*/ 	.word	0x00000000
        /*0020*/ 	.short	0x0009
        /*0022*/ 	.short	0x003c
        /*0024*/ 	.byte	0x00, 0xf0, 0x05, 0x00


	//----- nvinfo : EIATTR_KPARAM_INFO
	.align		4
.L_3259:
        /*0028*/ 	.byte	0x04, 0x17
        /*002a*/ 	.short	(.L_3261 - .L_3260)
.L_3260:
        /*002c*/ 	.word	0x00000000
        /*0030*/ 	.short	0x0008
        /*0032*/ 	.short	0x0038
        /*0034*/ 	.byte	0x00, 0xf0, 0x11, 0x00


	//----- nvinfo : EIATTR_KPARAM_INFO
	.align		4
.L_3261:
        /*0038*/ 	.byte	0x04, 0x17
        /*003a*/ 	.short	(.L_3263 - .L_3262)
.L_3262:
        /*003c*/ 	.word	0x00000000
        /*0040*/ 	.short	0x0007
        /*0042*/ 	.short	0x0034
        /*0044*/ 	.byte	0x00, 0xf0, 0x11, 0x00


	//----- nvinfo : EIATTR_KPARAM_INFO
	.align		4
.L_3263:
        /*0048*/ 	.byte	0x04, 0x17
        /*004a*/ 	.short	(.L_3265 - .L_3264)
.L_3264:
        /*004c*/ 	.word	0x00000000
        /*0050*/ 	.short	0x0006
        /*0052*/ 	.short	0x0030
        /*0054*/ 	.byte	0x00, 0xf0, 0x11, 0x00


	//----- nvinfo : EIATTR_KPARAM_INFO
	.align		4
.L_3265:
        /*0058*/ 	.byte	0x04, 0x17
        /*005a*/ 	.short	(.L_3267 - .L_3266)
.L_3266:
        /*005c*/ 	.word	0x00000000
        /*0060*/ 	.short	0x0005
        /*0062*/ 	.short	0x0028
        /*0064*/ 	.byte	0x00, 0xf0, 0x21, 0x00


	//----- nvinfo : EIATTR_KPARAM_INFO
	.align		4
.L_3267:
        /*0068*/ 	.byte	0x04, 0x17
        /*006a*/ 	.short	(.L_3269 - .L_3268)
.L_3268:
        /*006c*/ 	.word	0x00000000
        /*0070*/ 	.short	0x0004
        /*0072*/ 	.short	0x0020
        /*0074*/ 	.byte	0x00, 0xf0, 0x21, 0x00


	//----- nvinfo : EIATTR_KPARAM_INFO
	.align		4
.L_3269:
        /*0078*/ 	.byte	0x04, 0x17
        /*007a*/ 	.short	(.L_3271 - .L_3270)
.L_3270:
        /*007c*/ 	.word	0x00000000
        /*0080*/ 	.short	0x0003
        /*0082*/ 	.short	0x0018
        /*0084*/ 	.byte	0x00, 0xf0, 0x11, 0x00


	//----- nvinfo : EIATTR_KPARAM_INFO
	.align		4
.L_3271:
        /*0088*/ 	.byte	0x04, 0x17
        /*008a*/ 	.short	(.L_3273 - .L_3272)
.L_3272:
        /*008c*/ 	.word	0x00000000
        /*0090*/ 	.short	0x0002
        /*0092*/ 	.short	0x0010
        /*0094*/ 	.byte	0x00, 0xf0, 0x21, 0x00


	//----- nvinfo : EIATTR_KPARAM_INFO
	.align		4
.L_3273:
        /*0098*/ 	.byte	0x04, 0x17
        /*009a*/ 	.short	(.L_3275 - .L_3274)
.L_3274:
        /*009c*/ 	.word	0x00000000
        /*00a0*/ 	.short	0x0001
        /*00a2*/ 	.short	0x0008
        /*00a4*/ 	.byte	0x00, 0xf0, 0x21, 0x00


	//----- nvinfo : EIATTR_KPARAM_INFO
	.align		4
.L_3275:
        /*00a8*/ 	.byte	0x04, 0x17
        /*00aa*/ 	.short	(.L_3277 - .L_3276)
.L_3276:
        /*00ac*/ 	.word	0x00000000
        /*00b0*/ 	.short	0x0000
        /*00b2*/ 	.short	0x0000
        /*00b4*/ 	.byte	0x00, 0xf0, 0x21, 0x00


	//----- nvinfo : EIATTR_SPARSE_MMA_MASK
	.align		4
.L_3277:
        /*00b8*/ 	.byte	0x03, 0x50
        /*00ba*/ 	.short	0x0000


	//----- nvinfo : EIATTR_MAXREG_COUNT
	.align		4
        /*00bc*/ 	.byte	0x03, 0x1b
        /*00be*/ 	.short	0x00ff


	//----- nvinfo : EIATTR_MERCURY_ISA_VERSION
	.align		4
        /*00c0*/ 	.byte	0x03, 0x5f
        /*00c2*/ 	.short	0x0101


	//----- nvinfo : EIATTR_EXIT_INSTR_OFFSETS
	.align		4
        /*00c4*/ 	.byte	0x04, 0x1c
        /*00c6*/ 	.short	(.L_3279 - .L_3278)


	//   ....[0]....
.L_3278:
        /*00c8*/ 	.word	0x00000080


	//   ....[1]....
        /*00cc*/ 	.word	0x00001f30


	//   ....[2]....
        /*00d0*/ 	.word	0x00001f50


	//   ....[3]....
        /*00d4*/ 	.word	0x00002810


	//   ....[4]....
        /*00d8*/ 	.word	0x00002920


	//----- nvinfo : EIATTR_MAX_THREADS
	.align		4
.L_3279:
        /*00dc*/ 	.byte	0x04, 0x05
        /*00de*/ 	.short	(.L_3281 - .L_3280)
.L_3280:
        /*00e0*/ 	.word	0x00000080
        /*00e4*/ 	.word	0x00000001
        /*00e8*/ 	.word	0x00000001


	//----- nvinfo : EIATTR_CBANK_PARAM_SIZE
	.align		4
.L_3281:
        /*00ec*/ 	.byte	0x03, 0x19
        /*00ee*/ 	.short	0x0048


	//----- nvinfo : EIATTR_PARAM_CBANK
	.align		4
        /*00f0*/ 	.byte	0x04, 0x0a
        /*00f2*/ 	.short	(.L_3283 - .L_3282)
	.align		4
.L_3282:
        /*00f4*/ 	.word	index@(.nv.constant0._ZN4vllm3moe10topkGatingILi8ELi8ELi4ELi16ELi32Ei13__nv_bfloat16LNS0_11ScoringFuncE1EEEvPKT5_PKbPfiPT4_PiiiibPKf)
        /*00f8*/ 	.short	0x0210
        /*00fa*/ 	.short	0x0048


	//----- nvinfo : EIATTR_SW_WAR
	.align		4
.L_3283:
        /*00fc*/ 	.byte	0x04, 0x36
        /*00fe*/ 	.short	(.L_3285 - .L_3284)
.L_3284:
        /*0100*/ 	.word	0x00000008
.L_3285:


//--------------------- .nv.info._ZN4vllm3moe10topkGatingILi4ELi4ELi4ELi8ELi32Ei13__nv_bfloat16LNS0_11ScoringFuncE1EEEvPKT5_PKbPfiPT4_PiiiibPKf --------------------------
	.section	.nv.info._ZN4vllm3moe10topkGatingILi4ELi4ELi4ELi8ELi32Ei13__nv_bfloat16LNS0_11ScoringFuncE1EEEvPKT5_PKbPfiPT4_PiiiibPKf,"",@"SHT_CUDA_INFO"
	.sectionflags	@""
	.align	4


	//----- nvinfo : EIATTR_CUDA_API_VERSION
	.align		4
        /*0000*/ 	.byte	0x04, 0x37
        /*0002*/ 	.short	(.L_3287 - .L_3286)
.L_3286:
        /*0004*/ 	.word	0x00000082


	//----- nvinfo : EIATTR_KPARAM_INFO
	.align		4
.L_3287:
        /*0008*/ 	.byte	0x04, 0x17
        /*000a*/ 	.short	(.L_3289 - .L_3288)
.L_3288:
        /*000c*/ 	.word	0x00000000
        /*0010*/ 	.short	0x000a
        /*0012*/ 	.short	0x0040
        /*0014*/ 	.byte	0x00, 0xf0, 0x21, 0x00


	//----- nvinfo : EIATTR_KPARAM_INFO
	.align		4
.L_3289:
        /*0018*/ 	.byte	0x04, 0x17
        /*001a*/ 	.short	(.L_3291 - .L_3290)
.L_3290:
        /*001c*/ 	.word	0x00000000
        /*0020*/ 	.short	0x0009
        /*0022*/ 	.short	0x003c
        /*0024*/ 	.byte	0x00, 0xf0, 0x05, 0x00


	//----- nvinfo : EIATTR_KPARAM_INFO
	.align		4
.L_3291:
        /*0028*/ 	.byte	0x04, 0x17
        /*002a*/ 	.short	(.L_3293 - .L_3292)
.L_3292:
        /*002c*/ 	.word	0x00000000
        /*0030*/ 	.short	0x0008
        /*0032*/ 	.short	0x0038
        /*0034*/ 	.byte	0x00, 0xf0, 0x11, 0x00


	//----- nvinfo : EIATTR_KPARAM_INFO
	.align		4
.L_3293:
        /*0038*/ 	.byte	0x04, 0x17
        /*003a*/ 	.short	(.L_3295 - .L_3294)
.L_3294:
        /*003c*/ 	.word	0x00000000
        /*0040*/ 	.short	0x0007
        /*0042*/ 	.short	0x0034
        /*0044*/ 	.byte	0x00, 0xf0, 0x11, 0x00


	//----- nvinfo : EIATTR_KPARAM_INFO
	.align		4
.L_3295:
        /*0048*/ 	.byte	0x04, 0x17
        /*004a*/ 	.short	(.L_3297 - .L_3296)
.L_3296:
        /*004c*/ 	.word	0x00000000
        /*0050*/ 	.short	0x0006
        /*0052*/ 	.short	0x0030
        /*0054*/ 	.byte	0x00, 0xf0, 0x11, 0x00


	//----- nvinfo : EIATTR_KPARAM_INFO
	.align		4
.L_3297:
        /*0058*/ 	.byte	0x04, 0x17
        /*005a*/ 	.short	(.L_3299 - .L_3298)
.L_3298:
        /*005c*/ 	.word	0x00000000
        /*0060*/ 	.short	0x0005
        /*0062*/ 	.short	0x0028
        /*0064*/ 	.byte	0x00, 0xf0, 0x21, 0x00


	//----- nvinfo : EIATTR_KPARAM_INFO
	.align		4
.L_3299:
        /*0068*/ 	.byte	0x04, 0x17
        /*006a*/ 	.short	(.L_3301 - .L_3300)
.L_3300:
        /*006c*/ 	.word	0x00000000
        /*0070*/ 	.short	0x0004
        /*0072*/ 	.short	0x0020
        /*0074*/ 	.byte	0x00, 0xf0, 0x21, 0x00


	//----- nvinfo : EIATTR_KPARAM_INFO
	.align		4
.L_3301:
        /*0078*/ 	.byte	0x04, 0x17
        /*007a*/ 	.short	(.L_3303 - .L_3302)
.L_3302:
        /*007c*/ 	.word	0x00000000
        /*0080*/ 	.short	0x0003
        /*0082*/ 	.short	0x0018
        /*0084*/ 	.byte	0x00, 0xf0, 0x11, 0x00


	//----- nvinfo : EIATTR_KPARAM_INFO
	.align		4
.L_3303:
        /*0088*/ 	.byte	0x04, 0x17
        /*008a*/ 	.short	(.L_3305 - .L_3304)
.L_3304:
        /*008c*/ 	.word	0x00000000
        /*0090*/ 	.short	0x0002
        /*0092*/ 	.short	0x0010
        /*0094*/ 	.byte	0x00, 0xf0, 0x21, 0x00


	//----- nvinfo : EIATTR_KPARAM_INFO
	.align		4
.L_3305:
        /*0098*/ 	.byte	0x04, 0x17
        /*009a*/ 	.short	(.L_3307 - .L_3306)
.L_3306:
        /*009c*/ 	.word	0x00000000
        /*00a0*/ 	.short	0x0001
        /*00a2*/ 	.short	0x0008
        /*00a4*/ 	.byte	0x00, 0xf0, 0x21, 0x00


	//----- nvinfo : EIATTR_KPARAM_INFO
	.align		4
.L_3307:
        /*00a8*/ 	.byte	0x04, 0x17
        /*00aa*/ 	.short	(.L_3309 - .L_3308)
.L_3308:
        /*00ac*/ 	.word	0x00000000
        /*00b0*/ 	.short	0x0000
        /*00b2*/ 	.short	0x0000
        /*00b4*/ 	.byte	0x00, 0xf0, 0x21, 0x00


	//----- nvinfo : EIATTR_SPARSE_MMA_MASK
	.align		4
.L_3309:
        /*00b8*/ 	.byte	0x03, 0x50
        /*00ba*/ 	.short	0x0000


	//----- nvinfo : EIATTR_MAXREG_COUNT
	.align		4
        /*00bc*/ 	.byte	0x03, 0x1b
        /*00be*/ 	.short	0x00ff


	//----- nvinfo : EIATTR_MERCURY_ISA_VERSION
	.align		4
        /*00c0*/ 	.byte	0x03, 0x5f
        /*00c2*/ 	.short	0x0101


	//----- nvinfo : EIATTR_EXIT_INSTR_OFFSETS
	.align		4
        /*00c4*/ 	.byte	0x04, 0x1c
        /*00c6*/ 	.short	(.L_3311 - .L_3310)


	//   ....[0]....
.L_3310:
        /*00c8*/ 	.word	0x00000080


	//   ....[1]....
        /*00cc*/ 	.word	0x000021f0


	//   ....[2]....
        /*00d0*/ 	.word	0x00002200


	//   ....[3]....
        /*00d4*/ 	.word	0x00002b50


	//   ....[4]....
        /*00d8*/ 	.word	0x00002c50


	//----- nvinfo : EIATTR_MAX_THREADS
	.align		4
.L_3311:
        /*00dc*/ 	.byte	0x04, 0x05
        /*00de*/ 	.short	(.L_3313 - .L_3312)
.L_3312:
        /*00e0*/ 	.word	0x00000080
        /*00e4*/ 	.word	0x00000001
        /*00e8*/ 	.word	0x00000001


	//----- nvinfo : EIATTR_CBANK_PARAM_SIZE
	.align		4
.L_3313:
        /*00ec*/ 	.byte	0x03, 0x19
        /*00ee*/ 	.short	0x0048


	//----- nvinfo : EIATTR_PARAM_CBANK
	.align		4
        /*00f0*/ 	.byte	0x04, 0x0a
        /*00f2*/ 	.short	(.L_3315 - .L_3314)
	.align		4
.L_3314:
        /*00f4*/ 	.word	index@(.nv.constant0._ZN4vllm3moe10topkGatingILi4ELi4ELi4ELi8ELi32Ei13__nv_bfloat16LNS0_11ScoringFuncE1EEEvPKT5_PKbPfiPT4_PiiiibPKf)
        /*00f8*/ 	.short	0x0210
        /*00fa*/ 	.short	0x0048


	//----- nvinfo : EIATTR_SW_WAR
	.align		4
.L_3315:
        /*00fc*/ 	.byte	0x04, 0x36
        /*00fe*/ 	.short	(.L_3317 - .L_3316)
.L_3316:
        /*0100*/ 	.word	0x00000008
.L_3317:


//--------------------- .nv.info._ZN4vllm3moe10topkGatingILi2ELi2ELi4ELi4ELi32Ei13__nv_bfloat16LNS0_11ScoringFuncE1EEEvPKT5_PKbPfiPT4_PiiiibPKf --------------------------
	.section	.nv.info._ZN4vllm3moe10topkGatingILi2ELi2ELi4ELi4ELi32Ei13__nv_bfloat16LNS0_11ScoringFuncE1EEEvPKT5_PKbPfiPT4_PiiiibPKf,"",@"SHT_CUDA_INFO"
	.sectionflags	@""
	.align	4


	//----- nvinfo : EIATTR_CUDA_API_VERSION
	.align		4
        /*0000*/ 	.byte	0x04, 0x37
        /*0002*/ 	.short	(.L_3319 - .L_3318)
.L_3318:
        /*0004*/ 	.word	0x00000082


	//----- nvinfo : EIATTR_KPARAM_INFO
	.align		4
.L_3319:
        /*0008*/ 	.byte	0x04, 0x17
        /*000a*/ 	.short	(.L_3321 - .L_3320)
.L_3320:
        /*000c*/ 	.word	0x00000000
        /*0010*/ 	.short	0x000a
        /*0012*/ 	.short	0x0040
        /*0014*/ 	.byte	0x00, 0xf0, 0x21, 0x00


	//----- nvinfo : EIATTR_KPARAM_INFO
	.align		4
.L_3321:
        /*0018*/ 	.byte	0x04, 0x17
        /*001a*/ 	.short	(.L_3323 - .L_3322)
.L_3322:
        /*001c*/ 	.word	0x00000000
        /*0020*/ 	.short	0x0009
        /*0022*/ 	.short	0x003c
        /*0024*/ 	.byte	0x00, 0xf0, 0x05, 0x00


	//----- nvinfo : EIATTR_KPARAM_INFO
	.align		4
.L_3323:
        /*0028*/ 	.byte	0x04, 0x17
        /*002a*/ 	.short	(.L_3325 - .L_3324)
.L_3324:
        /*002c*/ 	.word	0x00000000
        /*0030*/ 	.short	0x0008
        /*0032*/ 	.short	0x0038
        /*0034*/ 	.byte	0x00, 0xf0, 0x11, 0x00


	//----- nvinfo : EIATTR_KPARAM_INFO
	.align		4
.L_3325:
        /*0038*/ 	.byte	0x04, 0x17
        /*003a*/ 	.short	(.L_3327 - .L_3326)
.L_3326:
        /*003c*/ 	.word	0x00000000
        /*0040*/ 	.short	0x0007
        /*0042*/ 	.short	0x0034
        /*0044*/ 	.byte	0x00, 0xf0, 0x11, 0x00


	//----- nvinfo : EIATTR_KPARAM_INFO
	.align		4
.L_3327:
        /*0048*/ 	.byte	0x04, 0x17
        /*004a*/ 	.short	(.L_3329 - .L_3328)
.L_3328:
        /*004c*/ 	.word	0x00000000
        /*0050*/ 	.short	0x0006
        /*0052*/ 	.short	0x0030
        /*0054*/ 	.byte	0x00, 0xf0, 0x11, 0x00


	//----- nvinfo : EIATTR_KPARAM_INFO
	.align		4
.L_3329:
        /*0058*/ 	.byte	0x04, 0x17
        /*005a*/ 	.short	(.L_3331 - .L_3330)
.L_3330:
        /*005c*/ 	.word	0x00000000
        /*0060*/ 	.short	0x0005
        /*0062*/ 	.short	0x0028
        /*0064*/ 	.byte	0x00, 0xf0, 0x21, 0x00


	//----- nvinfo : EIATTR_KPARAM_INFO
	.align		4
.L_3331:
        /*0068*/ 	.byte	0x04, 0x17
        /*006a*/ 	.short	(.L_3333 - .L_3332)
.L_3332:
        /*006c*/ 	.word	0x00000000
        /*0070*/ 	.short	0x0004
        /*0072*/ 	.short	0x0020
        /*0074*/ 	.byte	0x00, 0xf0, 0x21, 0x00


	//----- nvinfo : EIATTR_KPARAM_INFO
	.align		4
.L_3333:
        /*0078*/ 	.byte	0x04, 0x17
        /*007a*/ 	.short	(.L_3335 - .L_3334)
.L_3334:
        /*007c*/ 	.word	0x00000000
        /*0080*/ 	.short	0x0003
        /*0082*/ 	.short	0x0018
        /*0084*/ 	.byte	0x00, 0xf0, 0x11, 0x00


	//----- nvinfo : EIATTR_KPARAM_INFO
	.align		4
.L_3335:
        /*0088*/ 	.byte	0x04, 0x17
        /*008a*/ 	.short	(.L_3337 - .L_3336)
.L_3336:
        /*008c*/ 	.word	0x00000000
        /*0090*/ 	.short	0x0002
        /*0092*/ 	.short	0x0010
        /*0094*/ 	.byte	0x00, 0xf0, 0x21, 0x00


	//----- nvinfo : EIATTR_KPARAM_INFO
	.align		4
.L_3337:
        /*0098*/ 	.byte	0x04, 0x17
        /*009a*/ 	.short	(.L_3339 - .L_3338)
.L_3338:
        /*009c*/ 	.word	0x00000000
        /*00a0*/ 	.short	0x0001
        /*00a2*/ 	.short	0x0008
        /*00a4*/ 	.byte	0x00, 0xf0, 0x21, 0x00


	//----- nvinfo : EIATTR_KPARAM_INFO
	.align		4
.L_3339:
        /*00a8*/ 	.byte	0x04, 0x17
        /*00aa*/ 	.short	(.L_3341 - .L_3340)
.L_3340:
        /*00ac*/ 	.word	0x00000000
        /*00b0*/ 	.short	0x0000
        /*00b2*/ 	.short	0x0000
        /*00b4*/ 	.byte	0x00, 0xf0, 0x21, 0x00


	//----- nvinfo : EIATTR_SPARSE_MMA_MASK
	.align		4
.L_3341:
        /*00b8*/ 	.byte	0x03, 0x50
        /*00ba*/ 	.short	0x0000


	//----- nvinfo : EIATTR_MAXREG_COUNT
	.align		4
        /*00bc*/ 	.byte	0x03, 0x1b
        /*00be*/ 	.short	0x00ff


	//----- nvinfo : EIATTR_MERCURY_ISA_VERSION
	.align		4
        /*00c0*/ 	.byte	0x03, 0x5f
        /*00c2*/ 	.short	0x0101


	//----- nvinfo : EIATTR_EXIT_INSTR_OFFSETS
	.align		4
        /*00c4*/ 	.byte	0x04, 0x1c
        /*00c6*/ 	.short	(.L_3343 - .L_3342)


	//   ....[0]....
.L_3342:
        /*00c8*/ 	.word	0x00000090


	//   ....[1]....
        /*00cc*/ 	.word	0x00001ac0


	//   ....[2]....
        /*00d0*/ 	.word	0x00001ad0


	//   ....[3]....
        /*00d4*/ 	.word	0x00002340


	//   ....[4]....
        /*00d8*/ 	.word	0x00002460


	//----- nvinfo : EIATTR_MAX_THREADS
	.align		4
.L_3343:
        /*00dc*/ 	.byte	0x04, 0x05
        /*00de*/ 	.short	(.L_3345 - .L_3344)
.L_3344:
        /*00e0*/ 	.word	0x00000080
        /*00e4*/ 	.word	0x00000001
        /*00e8*/ 	.word	0x00000001


	//----- nvinfo : EIATTR_CBANK_PARAM_SIZE
	.align		4
.L_3345:
        /*00ec*/ 	.byte	0x03, 0x19
        /*00ee*/ 	.short	0x0048


	//----- nvinfo : EIATTR_PARAM_CBANK
	.align		4
        /*00f0*/ 	.byte	0x04, 0x0a
        /*00f2*/ 	.short	(.L_3347 - .L_3346)
	.align		4
.L_3346:
        /*00f4*/ 	.word	index@(.nv.constant0._ZN4vllm3moe10topkGatingILi2ELi2ELi4ELi4ELi32Ei13__nv_bfloat16LNS0_11ScoringFuncE1EEEvPKT5_PKbPfiPT4_PiiiibPKf)
        /*00f8*/ 	.short	0x0210
        /*00fa*/ 	.short	0x0048


	//----- nvinfo : EIATTR_SW_WAR
	.align		4
.L_3347:
        /*00fc*/ 	.byte	0x04, 0x36
        /*00fe*/ 	.short	(.L_3349 - .L_3348)
.L_3348:
        /*0100*/ 	.word	0x00000008
.L_3349:


//--------------------- .nv.info._ZN4vllm3moe10topkGatingILi1ELi1ELi4ELi2ELi32Ei13__nv_bfloat16LNS0_11ScoringFuncE1EEEvPKT5_PKbPfiPT4_PiiiibPKf --------------------------
	.section	.nv.info._ZN4vllm3moe10topkGatingILi1ELi1ELi4ELi2ELi32Ei13__nv_bfloat16LNS0_11ScoringFuncE1EEEvPKT5_PKbPfiPT4_PiiiibPKf,"",@"SHT_CUDA_INFO"
	.sectionflags	@""
	.align	4


	//----- nvinfo : EIATTR_CUDA_API_VERSION
	.align		4
        /*0000*/ 	.byte	0x04, 0x37
        /*0002*/ 	.short	(.L_3351 - .L_3350)
.L_3350:
        /*0004*/ 	.word	0x00000082


	//----- nvinfo : EIATTR_KPARAM_INFO
	.align		4
.L_3351:
        /*0008*/ 	.byte	0x04, 0x17
        /*000a*/ 	.short	(.L_3353 - .L_3352)
.L_3352:
        /*000c*/ 	.word	0x00000000
        /*0010*/ 	.short	0x000a
        /*0012*/ 	.short	0x0040
        /*0014*/ 	.byte	0x00, 0xf0, 0x21, 0x00


	//----- nvinfo : EIATTR_KPARAM_INFO
	.align		4
.L_3353:
        /*0018*/ 	.byte	0x04, 0x17
        /*001a*/ 	.short	(.L_3355 - .L_3354)
.L_3354:
        /*001c*/ 	.word	0x00000000
        /*0020*/ 	.short	0x0009
        /*0022*/ 	.short	0x003c
        /*0024*/ 	.byte	0x00, 0xf0, 0x05, 0x00


	//----- nvinfo : EIATTR_KPARAM_INFO
	.align		4
.L_3355:
        /*0028*/ 	.byte	0x04, 0x17
        /*002a*/ 	.short	(.L_3357 - .L_3356)
.L_3356:
        /*002c*/ 	.word	0x00000000
        /*0030*/ 	.short	0x0008
        /*0032*/ 	.short	0x0038
        /*0034*/ 	.byte	0x00, 0xf0, 0x11, 0x00


	//----- nvinfo : EIATTR_KPARAM_INFO
	.align		4
.L_3357:
        /*0038*/ 	.byte	0x04, 0x17
        /*003a*/ 	.short	(.L_3359 - .L_3358)
.L_3358:
        /*003c*/ 	.word	0x00000000
        /*0040*/ 	.short	0x0007
        /*0042*/ 	.short	0x0034
        /*0044*/ 	.byte	0x00, 0xf0, 0x11, 0x00


	//----- nvinfo : EIATTR_KPARAM_INFO
	.align		4
.L_3359:
        /*0048*/ 	.byte	0x04, 0x17
        /*004a*/ 	.short	(.L_3361 - .L_3360)
.L_3360:
        /*004c*/ 	.word	0x00000000
        /*0050*/ 	.short	0x0006
        /*0052*/ 	.short	0x0030
        /*0054*/ 	.byte	0x00, 0xf0, 0x11, 0x00


	//----- nvinfo : EIATTR_KPARAM_INFO
	.align		4
.L_3361:
        /*0058*/ 	.byte	0x04, 0x17
        /*005a*/ 	.short	(.L_3363 - .L_3362)
.L_3362:
        /*005c*/ 	.word	0x00000000
        /*0060*/ 	.short	0x0005
        /*0062*/ 	.short	0x0028
        /*0064*/ 	.byte	0x00, 0xf0, 0x21, 0x00


	//----- nvinfo : EIATTR_KPARAM_INFO
	.align		4
.L_3363:
        /*0068*/ 	.byte	0x04, 0x17
        /*006a*/ 	.short	(.L_3365 - .L_3364)
.L_3364:
        /*006c*/ 	.word	0x00000000
        /*0070*/ 	.short	0x0004
        /*0072*/ 	.short	0x0020
        /*0074*/ 	.byte	0x00, 0xf0, 0x21, 0x00


	//----- nvinfo : EIATTR_KPARAM_INFO
	.align		4
.L_3365:
        /*0078*/ 	.byte	0x04, 0x17
        /*007a*/ 	.short	(.L_3367 - .L_3366)
.L_3366:
        /*007c*/ 	.word	0x00000000
        /*0080*/ 	.short	0x0003
        /*0082*/ 	.short	0x0018
        /*0084*/ 	.byte	0x00, 0xf0, 0x11, 0x00


	//----- nvinfo : EIATTR_KPARAM_INFO
	.align		4
.L_3367:
        /*0088*/ 	.byte	0x04, 0x17
        /*008a*/ 	.short	(.L_3369 - .L_3368)
.L_3368:
        /*008c*/ 	.word	0x00000000
        /*0090*/ 	.short	0x0002
        /*0092*/ 	.short	0x0010
        /*0094*/ 	.byte	0x00, 0xf0, 0x21, 0x00


	//----- nvinfo : EIATTR_KPARAM_INFO
	.align		4
.L_3369:
        /*0098*/ 	.byte	0x04, 0x17
        /*009a*/ 	.short	(.L_3371 - .L_3370)
.L_3370:
        /*009c*/ 	.word	0x00000000
        /*00a0*/ 	.short	0x0001
        /*00a2*/ 	.short	0x0008
        /*00a4*/ 	.byte	0x00, 0xf0, 0x21, 0x00


	//----- nvinfo : EIATTR_KPARAM_INFO
	.align		4
.L_3371:
        /*00a8*/ 	.byte	0x04, 0x17
        /*00aa*/ 	.short	(.L_3373 - .L_3372)
.L_3372:
        /*00ac*/ 	.word	0x00000000
        /*00b0*/ 	.short	0x0000
        /*00b2*/ 	.short	0x0000
        /*00b4*/ 	.byte	0x00, 0xf0, 0x21, 0x00


	//----- nvinfo : EIATTR_SPARSE_MMA_MASK
	.align		4
.L_3373:
        /*00b8*/ 	.byte	0x03, 0x50
        /*00ba*/ 	.short	0x0000


	//----- nvinfo : EIATTR_MAXREG_COUNT
	.align		4
        /*00bc*/ 	.byte	0x03, 0x1b
        /*00be*/ 	.short	0x00ff


	//----- nvinfo : EIATTR_MERCURY_ISA_VERSION
	.align		4
        /*00c0*/ 	.byte	0x03, 0x5f
        /*00c2*/ 	.short	0x0101


	//----- nvinfo : EIATTR_EXIT_INSTR_OFFSETS
	.align		4
        /*00c4*/ 	.byte	0x04, 0x1c
        /*00c6*/ 	.short	(.L_3375 - .L_3374)


	//   ....[0]....
.L_3374:
        /*00c8*/ 	.word	0x000000a0


	//   ....[1]....
        /*00cc*/ 	.word	0x00000f30


	//   ....[2]....
        /*00d0*/ 	.word	0x00000f40


	//   ....[3]....
        /*00d4*/ 	.word	0x000017a0


	//   ....[4]....
        /*00d8*/ 	.word	0x000018b0


	//----- nvinfo : EIATTR_MAX_THREADS
	.align		4
.L_3375:
        /*00dc*/ 	.byte	0x04, 0x05
        /*00de*/ 	.short	(.L_3377 - .L_3376)
.L_3376:
        /*00e0*/ 	.word	0x00000080
        /*00e4*/ 	.word	0x00000001
        /*00e8*/ 	.word	0x00000001


	//----- nvinfo : EIATTR_CBANK_PARAM_SIZE
	.align		4
.L_3377:
        /*00ec*/ 	.byte	0x03, 0x19
        /*00ee*/ 	.short	0x0048


	//----- nvinfo : EIATTR_PARAM_CBANK
	.align		4
        /*00f0*/ 	.byte	0x04, 0x0a
        /*00f2*/ 	.short	(.L_3379 - .L_3378)
	.align		4
.L_3378:
        /*00f4*/ 	.word	index@(.nv.constant0._ZN4vllm3moe10topkGatingILi1ELi1ELi4ELi2ELi32Ei13__nv_bfloat16LNS0_11ScoringFuncE1EEEvPKT5_PKbPfiPT4_PiiiibPKf)
        /*00f8*/ 	.short	0x0210
        /*00fa*/ 	.short	0x0048


	//----- nvinfo : EIATTR_SW_WAR
	.align		4
.L_3379:
        /*00fc*/ 	.byte	0x04, 0x36
        /*00fe*/ 	.short	(.L_3381 - .L_3380)
.L_3380:
        /*0100*/ 	.word	0x00000008
.L_3381:


//--------------------- .nv.info._ZN4vllm3moe10topkGatingILi18ELi576ELi4ELi4ELi32El6__halfLNS0_11ScoringFuncE1EEEvPKT5_PKbPfiPT4_PiiiibPKf --------------------------
	.section	.nv.info._ZN4vllm3moe10topkGatingILi18ELi576ELi4ELi4ELi32El6__halfLNS0_11ScoringFuncE1EEEvPKT5_PKbPfiPT4_PiiiibPKf,"",@"SHT_CUDA_INFO"
	.sectionflags	@""
	.align	4


	//----- nvinfo : EIATTR_CUDA_API_VERSION
	.align		4
        /*0000*/ 	.byte	0x04, 0x37
        /*0002*/ 	.short	(.L_3383 - .L_3382)
.L_3382:
        /*0004*/ 	.word	0x00000082


	//----- nvinfo : EIATTR_KPARAM_INFO
	.align		4
.L_3383:
        /*0008*/ 	.byte	0x04, 0x17
        /*000a*/ 	.short	(.L_3385 - .L_3384)
.L_3384:
        /*000c*/ 	.word	0x00000000
        /*0010*/ 	.short	0x000a
        /*0012*/ 	.short	0x0040
        /*0014*/ 	.byte	0x00, 0xf0, 0x21, 0x00


	//----- nvinfo : EIATTR_KPARAM_INFO
	.align		4
.L_3385:
        /*0018*/ 	.byte	0x04, 0x17
        /*001a*/ 	.short	(.L_3387 - .L_3386)
.L_3386:
        /*001c*/ 	.word	0x00000000
        /*0020*/ 	.short	0x0009
        /*0022*/ 	.short	0x003c
        /*0024*/ 	.byte	0x00, 0xf0, 0x05, 0x00


	//----- nvinfo : EIATTR_KPARAM_INFO
	.align		4
.L_3387:
        /*0028*/ 	.byte	0x04, 0x17
        /*002a*/ 	.short	(.L_3389 - .L_3388)
.L_3388:
        /*002c*/ 	.word	0x00000000
        /*0030*/ 	.short	0x0008
        /*0032*/ 	.short	0x0038
        /*0034*/ 	.byte	0x00, 0xf0, 0x11, 0x00


	//----- nvinfo : EIATTR_KPARAM_INFO
	.align		4
.L_3389:
        /*0038*/ 	.byte	0x04, 0x17
        /*003a*/ 	.short	(.L_3391 - .L_3390)
.L_3390:
        /*003c*/ 	.word	0x00000000
        /*0040*/ 	.short	0x0007
        /*0042*/ 	.short	0x0034
        /*0044*/ 	.byte	0x00, 0xf0, 0x11, 0x00


	//----- nvinfo : EIATTR_KPARAM_INFO
	.align		4
.L_3391:
        /*0048*/ 	.byte	0x04, 0x17
        /*004a*/ 	.short	(.L_3393 - .L_3392)
.L_3392:
        /*004c*/ 	.word	0x00000000
        /*0050*/ 	.short	0x0006
        /*0052*/ 	.short	0x0030
        /*0054*/ 	.byte	0x00, 0xf0, 0x11, 0x00


	//----- nvinfo : EIATTR_KPARAM_INFO
	.align		4
.L_3393:
        /*0058*/ 	.byte	0x04, 0x17
        /*005a*/ 	.short	(.L_3395 - .L_3394)
.L_3394:
        /*005c*/ 	.word	0x00000000
        /*0060*/ 	.short	0x0005
        /*0062*/ 	.short	0x0028
        /*0064*/ 	.byte	0x00, 0xf0, 0x21, 0x00


	//----- nvinfo : EIATTR_KPARAM_INFO
	.align		4
.L_3395:
        /*0068*/ 	.byte	0x04, 0x17
        /*006a*/ 	.short	(.L_3397 - .L_3396)
.L_3396:
        /*006c*/ 	.word	0x00000000
        /*0070*/ 	.short	0x0004
        /*0072*/ 	.short	0x0020
        /*0074*/ 	.byte	0x00, 0xf0, 0x21, 0x00


	//----- nvinfo : EIATTR_KPARAM_INFO
	.align		4
.L_3397:
        /*0078*/ 	.byte	0x04, 0x17
        /*007a*/ 	.short	(.L_3399 - .L_3398)
.L_3398:
        /*007c*/ 	.word	0x00000000
        /*0080*/ 	.short	0x0003
        /*0082*/ 	.short	0x0018
        /*0084*/ 	.byte	0x00, 0xf0, 0x11, 0x00


	//----- nvinfo : EIATTR_KPARAM_INFO
	.align		4
.L_3399:
        /*0088*/ 	.byte	0x04, 0x17
        /*008a*/ 	.short	(.L_3401 - .L_3400)
.L_3400:
        /*008c*/ 	.word	0x00000000
        /*0090*/ 	.short	0x0002
        /*0092*/ 	.short	0x0010
        /*0094*/ 	.byte	0x00, 0xf0, 0x21, 0x00


	//----- nvinfo : EIATTR_KPARAM_INFO
	.align		4
.L_3401:
        /*0098*/ 	.byte	0x04, 0x17
        /*009a*/ 	.short	(.L_3403 - .L_3402)
.L_3402:
        /*009c*/ 	.word	0x00000000
        /*00a0*/ 	.short	0x0001
        /*00a2*/ 	.short	0x0008
        /*00a4*/ 	.byte	0x00, 0xf0, 0x21, 0x00


	//----- nvinfo : EIATTR_KPARAM_INFO
	.align		4
.L_3403:
        /*00a8*/ 	.byte	0x04, 0x17
        /*00aa*/ 	.short	(.L_3405 - .L_3404)
.L_3404:
        /*00ac*/ 	.word	0x00000000
        /*00b0*/ 	.short	0x0000
        /*00b2*/ 	.short	0x0000
        /*00b4*/ 	.byte	0x00, 0xf0, 0x21, 0x00


	//----- nvinfo : EIATTR_SPARSE_MMA_MASK
	.align		4
.L_3405:
        /*00b8*/ 	.byte	0x03, 0x50
        /*00ba*/ 	.short	0x0000


	//----- nvinfo : EIATTR_MAXREG_COUNT
	.align		4
        /*00bc*/ 	.byte	0x03, 0x1b
        /*00be*/ 	.short	0x00ff


	//----- nvinfo : EIATTR_MERCURY_ISA_VERSION
	.align		4
        /*00c0*/ 	.byte	0x03, 0x5f
        /*00c2*/ 	.short	0x0101


	//----- nvinfo : EIATTR_COOP_GROUP_MASK_REGIDS
	.align		4
        /*00c4*/ 	.byte	0x04, 0x29
        /*00c6*/ 	.short	(.L_3407 - .L_3406)


	//   ....[0]....
.L_3406:
        /*00c8*/ 	.word	0xffffffff


	//   ....[1]....
        /*00cc*/ 	.word	0xffffffff


	//   ....[2]....
        /*00d0*/ 	.word	0xffffffff


	//   ....[3]....
        /*00d4*/ 	.word	0xffffffff


	//   ....[4]....
        /*00d8*/ 	.word	0xffffffff


	//   ....[5]....
        /*00dc*/ 	.word	0xffffffff


	//   ....[6]....
        /*00e0*/ 	.word	0xffffffff


	//   ....[7]....
        /*00e4*/ 	.word	0xffffffff


	//   ....[8]....
        /*00e8*/ 	.word	0xffffffff


	//   ....[9]....
        /*00ec*/ 	.word	0xffffffff


	//   ....[10]....
        /*00f0*/ 	.word	0xffffffff


	//   ....[11]....
        /*00f4*/ 	.word	0xffffffff


	//   ....[12]....
        /*00f8*/ 	.word	0xffffffff


	//   ....[13]....
        /*00fc*/ 	.word	0xffffffff


	//   ....[14]....
        /*0100*/ 	.word	0xffffffff


	//   ....[15]....
        /*0104*/ 	.word	0xffffffff


	//   ....[16]....
        /*0108*/ 	.word	0xffffffff


	//   ....[17]....
        /*010c*/ 	.word	0xffffffff


	//   ....[18]....
        /*0110*/ 	.word	0xffffffff


	//   ....[19]....
        /*0114*/ 	.word	0xffffffff


	//   ....[20]....
        /*0118*/ 	.word	0xffffffff


	//   ....[21]....
        /*011c*/ 	.word	0xffffffff


	//   ....[22]....
        /*0120*/ 	.word	0xffffffff


	//   ....[23]....
        /*0124*/ 	.word	0xffffffff


	//   ....[24]....
        /*0128*/ 	.word	0xffffffff


	//   ....[25]....
        /*012c*/ 	.word	0xffffffff


	//   ....[26]....
        /*0130*/ 	.word	0xffffffff


	//   ....[27]....
        /*0134*/ 	.word	0xffffffff


	//   ....[28]....
        /*0138*/ 	.word	0xffffffff


	//   ....[29]....
        /*013c*/ 	.word	0xffffffff


	//   ....[30]....
        /*0140*/ 	.word	0x05000002


	//   ....[31]....
        /*0144*/ 	.word	0x05000002


	//   ....[32]....
        /*0148*/ 	.word	0x05000002


	//   ....[33]....
        /*014c*/ 	.word	0x05000002


	//   ....[34]....
        /*0150*/ 	.word	0x05000002


	//   ....[35]....
        /*0154*/ 	.word	0x05000002


	//   ....[36]....
        /*0158*/ 	.word	0x05000002


	//   ....[37]....
        /*015c*/ 	.word	0x05000002


	//   ....[38]....
        /*0160*/ 	.word	0x05000002


	//   ....[39]....
        /*0164*/ 	.word	0x05000002


	//   ....[40]....
        /*0168*/ 	.word	0x05000002


	//   ....[41]....
        /*016c*/ 	.word	0x05000002


	//   ....[42]....
        /*0170*/ 	.word	0x05000002


	//   ....[43]....
        /*0174*/ 	.word	0x05000002


	//   ....[44]....
        /*0178*/ 	.word	0x05000002


	//   ....[45]....
        /*017c*/ 	.word	0x05000002


	//   ....[46]....
        /*0180*/ 	.word	0x05000002


	//   ....[47]....
        /*0184*/ 	.word	0x05000002


	//   ....[48]....
        /*0188*/ 	.word	0x05000002


	//   ....[49]....
        /*018c*/ 	.word	0x05000002


	//   ....[50]....
        /*0190*/ 	.word	0x05000002


	//   ....[51]....
        /*0194*/ 	.word	0x05000002


	//   ....[52]....
        /*0198*/ 	.word	0x05000002


	//   ....[53]....
        /*019c*/ 	.word	0x05000002


	//   ....[54]....
        /*01a0*/ 	.word	0x05000002


	//   ....[55]....
        /*01a4*/ 	.word	0x05000002


	//   ....[56]....
        /*01a8*/ 	.word	0x05000002


	//   ....[57]....
        /*01ac*/ 	.word	0x05000002


	//   ....[58]....
        /*01b0*/ 	.word	0x05000002


	//   ....[59]....
        /*01b4*/ 	.word	0x05000002


	//----- nvinfo : EIATTR_COOP_GROUP_INSTR_OFFSETS
	.align		4
.L_3407:
        /*01b8*/ 	.byte	0x04, 0x28
        /*01ba*/ 	.short	(.L_3409 - .L_3408)


	//   ....[0]....
.L_3408:
        /*01bc*/ 	.word	0x00001340


	//   ....[1]....
        /*01c0*/ 	.word	0x00001360


	//   ....[2]....
        /*01c4*/ 	.word	0x00001370


	//   ....[3]....
        /*01c8*/ 	.word	0x00001400


	//   ....[4]....
        /*01cc*/ 	.word	0x00001420


	//   ....[5]....
        /*01d0*/ 	.word	0x00001430


	//   ....[6]....
        /*01d4*/ 	.word	0x000014b0


	//   ....[7]....
        /*01d8*/ 	.word	0x000014c0


	//   ....[8]....
        /*01dc*/ 	.word	0x000014d0


	//   ....[9]....
        /*01e0*/ 	.word	0x00001550


	//   ....[10]....
        /*01e4*/ 	.word	0x00001570


	//   ....[11]....
        /*01e8*/ 	.word	0x00001580


	//   ....[12]....
        /*01ec*/ 	.word	0x00001600


	//   ....[13]....
        /*01f0*/ 	.word	0x00001610


	//   ....[14]....
        /*01f4*/ 	.word	0x00001620


	//   ....[15]....
        /*01f8*/ 	.word	0x00002080


	//   ....[16]....
        /*01fc*/ 	.word	0x000020a0


	//   ....[17]....
        /*0200*/ 	.word	0x000020b0


	//   ....[18]....
        /*0204*/ 	.word	0x00002140


	//   ....[19]....
        /*0208*/ 	.word	0x00002160


	//   ....[20]....
        /*020c*/ 	.word	0x00002170


	//   ....[21]....
        /*0210*/ 	.word	0x000021f0


	//   ....[22]....
        /*0214*/ 	.word	0x00002200


	//   ....[23]....
        /*0218*/ 	.word	0x00002210


	//   ....[24]....
        /*021c*/ 	.word	0x00002290


	//   ....[25]....
        /*0220*/ 	.word	0x000022b0


	//   ....[26]....
        /*0224*/ 	.word	0x000022c0


	//   ....[27]....
        /*0228*/ 	.word	0x00002340


	//   ....[28]....
        /*022c*/ 	.word	0x00002350


	//   ....[29]....
        /*0230*/ 	.word	0x00002360


	//   ....[30]....
        /*0234*/ 	.word	0x00002d50


	//   ....[31]....
        /*0238*/ 	.word	0x00002df0


	//   ....[32]....
        /*023c*/ 	.word	0x00002e60


	//   ....[33]....
        /*0240*/ 	.word	0x00002f40


	//   ....[34]....
        /*0244*/ 	.word	0x00002fa0


	//   ....[35]....
        /*0248*/ 	.word	0x00003000


	//   ....[36]....
        /*024c*/ 	.word	0x000030d0


	//   ....[37]....
        /*0250*/ 	.word	0x00003140


	//   ....[38]....
        /*0254*/ 	.word	0x000031b0


	//   ....[39]....
        /*0258*/ 	.word	0x00003280


	//   ....[40]....
        /*025c*/ 	.word	0x000032f0


	//   ....[41]....
        /*0260*/ 	.word	0x00003360


	//   ....[42]....
        /*0264*/ 	.word	0x00003430


	//   ....[43]....
        /*0268*/ 	.word	0x00003490


	//   ....[44]....
        /*026c*/ 	.word	0x000034f0


	//   ....[45]....
        /*0270*/ 	.word	0x00003590


	//   ....[46]....
        /*0274*/ 	.word	0x00003630


	//   ....[47]....
        /*0278*/ 	.word	0x000036a0


	//   ....[48]....
        /*027c*/ 	.word	0x00003780


	//   ....[49]....
        /*0280*/ 	.word	0x000037e0


	//   ....[50]....
        /*0284*/ 	.word	0x00003840


	//   ....[51]....
        /*0288*/ 	.word	0x00003910


	//   ....[52]....
        /*028c*/ 	.word	0x00003980


	//   ....[53]....
        /*0290*/ 	.word	0x000039f0


	//   ....[54]....
        /*0294*/ 	.word	0x00003ac0


	//   ....[55]....
        /*0298*/ 	.word	0x00003b30


	//   ....[56]....
        /*029c*/ 	.word	0x00003ba0


	//   ....[57]....
        /*02a0*/ 	.word	0x00003c70


	//   ....[58]....
        /*02a4*/ 	.word	0x00003cd0


	//   ....[59]....
        /*02a8*/ 	.word	0x00003d30


	//----- nvinfo : EIATTR_EXIT_INSTR_OFFSETS
	.align		4
.L_3409:
        /*02ac*/ 	.byte	0x04, 0x1c
        /*02ae*/ 	.short	(.L_3411 - .L_3410)


	//   ....[0]....
.L_3410:
        /*02b0*/ 	.word	0x00000080


	//   ....[1]....
        /*02b4*/ 	.word	0x00002940


	//   ....[2]....
        /*02b8*/ 	.word	0x00002960


	//   ....[3]....
        /*02bc*/ 	.word	0x00002b70


	//   ....[4]....
        /*02c0*/ 	.word	0x00002ce0


	//----- nvinfo : EIATTR_MAX_THREADS
	.align		4
.L_3411:
        /*02c4*/ 	.byte	0x04, 0x05
        /*02c6*/ 	.short	(.L_3413 - .L_3412)
.L_3412:
        /*02c8*/ 	.word	0x00000080
        /*02cc*/ 	.word	0x00000001
        /*02d0*/ 	.word	0x00000001


	//----- nvinfo : EIATTR_CRS_STACK_SIZE
	.align		4
.L_3413:
        /*02d4*/ 	.byte	0x04, 0x1e
        /*02d6*/ 	.short	(.L_3415 - .L_3414)
.L_3414:
        /*02d8*/ 	.word	0x00000000


	//----- nvinfo : EIATTR_CBANK_PARAM_SIZE
	.align		4
.L_3415:
        /*02dc*/ 	.byte	0x03, 0x19
        /*02de*/ 	.short	0x0048


	//----- nvinfo : EIATTR_PARAM_CBANK
	.align		4
        /*02e0*/ 	.byte	0x04, 0x0a
        /*02e2*/ 	.short	(.L_3417 - .L_3416)
	.align		4
.L_3416:
        /*02e4*/ 	.word	index@(.nv.constant0._ZN4vllm3moe10topkGatingILi18ELi576ELi4ELi4ELi32El6__halfLNS0_11ScoringFuncE1EEEvPKT5_PKbPfiPT4_PiiiibPKf)
        /*02e8*/ 	.short	0x0210
        /*02ea*/ 	.short	0x0048


	//----- nvinfo : EIATTR_SW_WAR
	.align		4
.L_3417:
        /*02ec*/ 	.byte	0x04, 0x36
        /*02ee*/ 	.short	(.L_3419 - .L_3418)
.L_3418:
        /*02f0*/ 	.word	0x00000008
.L_3419:


//--------------------- .nv.info._ZN4vllm3moe10topkGatingILi14ELi448ELi4ELi4ELi32El6__halfLNS0_11ScoringFuncE1EEEvPKT5_PKbPfiPT4_PiiiibPKf --------------------------
	.section	.nv.info._ZN4vllm3moe10topkGatingILi14ELi448ELi4ELi4ELi32El6__halfLNS0_11ScoringFuncE1EEEvPKT5_PKbPfiPT4_PiiiibPKf,"",@"SHT_CUDA_INFO"
	.sectionflags	@""
	.align	4


	//----- nvinfo : EIATTR_CUDA_API_VERSION
	.align		4
        /*0000*/ 	.byte	0x04, 0x37
        /*0002*/ 	.short	(.L_3421 - .L_3420)
.L_3420:
        /*0004*/ 	.word	0x00000082


	//----- nvinfo : EIATTR_KPARAM_INFO
	.align		4
.L_3421:
        /*0008*/ 	.byte	0x04, 0x17
        /*000a*/ 	.short	(.L_3423 - .L_3422)
.L_3422:
        /*000c*/ 	.word	0x00000000
        /*0010*/ 	.short	0x000a
        /*0012*/ 	.short	0x0040
        /*0014*/ 	.byte	0x00, 0xf0, 0x21, 0x00


	//----- nvinfo : EIATTR_KPARAM_INFO
	.align		4
.L_3423:
        /*0018*/ 	.byte	0x04, 0x17
        /*001a*/ 	.short	(.L_3425 - .L_3424)
.L_3424:
        /*001c*/ 	.word	0x00000000
        /*0020*/ 	.short	0x0009
        /*0022*/ 	.short	0x003c
        /*0024*/ 	.byte	0x00, 0xf0, 0x05, 0x00


	//----- nvinfo : EIATTR_KPARAM_INFO
	.align		4
.L_3425:
        /*0028*/ 	.byte	0x04, 0x17
        /*002a*/ 	.short	(.L_3427 - .L_3426)
.L_3426:
        /*002c*/ 	.word	0x00000000
        /*0030*/ 	.short	0x0008
        /*0032*/ 	.short	0x0038
        /*0034*/ 	.byte	0x00, 0xf0, 0x11, 0x00


	//----- nvinfo : EIATTR_KPARAM_INFO
	.align		4
.L_3427:
        /*0038*/ 	.byte	0x04, 0x17
        /*003a*/ 	.short	(.L_3429 - .L_3428)
.L_3428:
        /*003c*/ 	.word	0x00000000
        /*0040*/ 	.short	0x0007
        /*0042*/ 	.short	0x0034
        /*0044*/ 	.byte	0x00, 0xf0, 0x11, 0x00


	//----- nvinfo : EIATTR_KPARAM_INFO
	.align		4
.L_3429:
        /*0048*/ 	.byte	0x04, 0x17
        /*004a*/ 	.short	(.L_3431 - .L_3430)
.L_3430:
        /*004c*/ 	.word	0x00000000
        /*0050*/ 	.short	0x0006
        /*0052*/ 	.short	0x0030
        /*0054*/ 	.byte	0x00, 0xf0, 0x11, 0x00


	//----- nvinfo : EIATTR_KPARAM_INFO
	.align		4
.L_3431:
        /*0058*/ 	.byte	0x04, 0x17
        /*005a*/ 	.short	(.L_3433 - .L_3432)
.L_3432:
        /*005c*/ 	.word	0x00000000
        /*0060*/ 	.short	0x0005
        /*0062*/ 	.short	0x0028
        /*0064*/ 	.byte	0x00, 0xf0, 0x21, 0x00


	//----- nvinfo : EIATTR_KPARAM_INFO
	.align		4
.L_3433:
        /*0068*/ 	.byte	0x04, 0x17
        /*006a*/ 	.short	(.L_3435 - .L_3434)
.L_3434:
        /*006c*/ 	.word	0x00000000
        /*0070*/ 	.short	0x0004
        /*0072*/ 	.short	0x0020
        /*0074*/ 	.byte	0x00, 0xf0, 0x21, 0x00


	//----- nvinfo : EIATTR_KPARAM_INFO
	.align		4
.L_3435:
        /*0078*/ 	.byte	0x04, 0x17
        /*007a*/ 	.short	(.L_3437 - .L_3436)
.L_3436:
        /*007c*/ 	.word	0x00000000
        /*0080*/ 	.short	0x0003
        /*0082*/ 	.short	0x0018
        /*0084*/ 	.byte	0x00, 0xf0, 0x11, 0x00


	//----- nvinfo : EIATTR_KPARAM_INFO
	.align		4
.L_3437:
        /*0088*/ 	.byte	0x04, 0x17
        /*008a*/ 	.short	(.L_3439 - .L_3438)
.L_3438:
        /*008c*/ 	.word	0x00000000
        /*0090*/ 	.short	0x0002
        /*0092*/ 	.short	0x0010
        /*0094*/ 	.byte	0x00, 0xf0, 0x21, 0x00


	//----- nvinfo : EIATTR_KPARAM_INFO
	.align		4
.L_3439:
        /*0098*/ 	.byte	0x04, 0x17
        /*009a*/ 	.short	(.L_3441 - .L_3440)
.L_3440:
        /*009c*/ 	.word	0x00000000
        /*00a0*/ 	.short	0x0001
        /*00a2*/ 	.short	0x0008
        /*00a4*/ 	.byte	0x00, 0xf0, 0x21, 0x00


	//----- nvinfo : EIATTR_KPARAM_INFO
	.align		4
.L_3441:
        /*00a8*/ 	.byte	0x04, 0x17
        /*00aa*/ 	.short	(.L_3443 - .L_3442)
.L_3442:
        /*00ac*/ 	.word	0x00000000
        /*00b0*/ 	.short	0x0000
        /*00b2*/ 	.short	0x0000
        /*00b4*/ 	.byte	0x00, 0xf0, 0x21, 0x00


	//----- nvinfo : EIATTR_SPARSE_MMA_MASK
	.align		4
.L_3443:
        /*00b8*/ 	.byte	0x03, 0x50
        /*00ba*/ 	.short	0x0000


	//----- nvinfo : EIATTR_MAXREG_COUNT
	.align		4
        /*00bc*/ 	.byte	0x03, 0x1b
        /*00be*/ 	.short	0x00ff


	//----- nvinfo : EIATTR_MERCURY_ISA_VERSION
	.align		4
        /*00c0*/ 	.byte	0x03, 0x5f
        /*00c2*/ 	.short	0x0101


	//----- nvinfo : EIATTR_COOP_GROUP_MASK_REGIDS
	.align		4
        /*00c4*/ 	.byte	0x04, 0x29
        /*00c6*/ 	.short	(.L_3445 - .L_3444)


	//   ....[0]....
.L_3444:
        /*00c8*/ 	.word	0xffffffff


	//   ....[1]....
        /*00cc*/ 	.word	0xffffffff


	//   ....[2]....
        /*00d0*/ 	.word	0xffffffff


	//   ....[3]....
        /*00d4*/ 	.word	0xffffffff


	//   ....[4]....
        /*00d8*/ 	.word	0xffffffff


	//   ....[5]....
        /*00dc*/ 	.word	0xffffffff


	//   ....[6]....
        /*00e0*/ 	.word	0xffffffff


	//   ....[7]....
        /*00e4*/ 	.word	0xffffffff


	//   ....[8]....
        /*00e8*/ 	.word	0xffffffff


	//   ....[9]....
        /*00ec*/ 	.word	0xffffffff


	//   ....[10]....
        /*00f0*/ 	.word	0xffffffff


	//   ....[11]....
        /*00f4*/ 	.word	0xffffffff


	//   ....[12]....
        /*00f8*/ 	.word	0xffffffff


	//   ....[13]....
        /*00fc*/ 	.word	0xffffffff


	//   ....[14]....
        /*0100*/ 	.word	0xffffffff


	//   ....[15]....
        /*0104*/ 	.word	0xffffffff


	//   ....[16]....
        /*0108*/ 	.word	0xffffffff


	//   ....[17]....
        /*010c*/ 	.word	0xffffffff


	//   ....[18]....
        /*0110*/ 	.word	0xffffffff


	//   ....[19]....
        /*0114*/ 	.word	0xffffffff


	//   ....[20]....
        /*0118*/ 	.word	0xffffffff


	//   ....[21]....
        /*011c*/ 	.word	0xffffffff


	//   ....[22]....
        /*0120*/ 	.word	0xffffffff


	//   ....[23]....
        /*0124*/ 	.word	0xffffffff


	//   ....[24]....
        /*0128*/ 	.word	0xffffffff


	//   ....[25]....
        /*012c*/ 	.word	0xffffffff


	//   ....[26]....
        /*0130*/ 	.word	0xffffffff


	//   ....[27]....
        /*0134*/ 	.word	0xffffffff


	//   ....[28]....
        /*0138*/ 	.word	0xffffffff


	//   ....[29]....
        /*013c*/ 	.word	0xffffffff


	//   ....[30]....
        /*0140*/ 	.word	0x05000002


	//   ....[31]....
        /*0144*/ 	.word	0x05000002


	//   ....[32]....
        /*0148*/ 	.word	0x05000002


	//   ....[33]....
        /*014c*/ 	.word	0x05000002


	//   ....[34]....
        /*0150*/ 	.word	0x05000002


	//   ....[35]....
        /*0154*/ 	.word	0x05000002


	//   ....[36]....
        /*0158*/ 	.word	0x05000002


	//   ....[37]....
        /*015c*/ 	.word	0x05000002


	//   ....[38]....
        /*0160*/ 	.word	0x05000002


	//   ....[39]....
        /*0164*/ 	.word	0x05000002


	//   ....[40]....
        /*0168*/ 	.word	0x05000002


	//   ....[41]....
        /*016c*/ 	.word	0x05000002


	//   ....[42]....
        /*0170*/ 	.word	0x05000002


	//   ....[43]....
        /*0174*/ 	.word	0x05000002


	//   ....[44]....
        /*0178*/ 	.word	0x05000002


	//   ....[45]....
        /*017c*/ 	.word	0x05000002


	//   ....[46]....
        /*0180*/ 	.word	0x05000002


	//   ....[47]....
        /*0184*/ 	.word	0x05000002


	//   ....[48]....
        /*0188*/ 	.word	0x05000002


	//   ....[49]....
        /*018c*/ 	.word	0x05000002


	//   ....[50]....
        /*0190*/ 	.word	0x05000002


	//   ....[51]....
        /*0194*/ 	.word	0x05000002


	//   ....[52]....
        /*0198*/ 	.word	0x05000002


	//   ....[53]....
        /*019c*/ 	.word	0x05000002


	//   ....[54]....
        /*01a0*/ 	.word	0x05000002


	//   ....[55]....
        /*01a4*/ 	.word	0x05000002


	//   ....[56]....
        /*01a8*/ 	.word	0x05000002


	//   ....[57]....
        /*01ac*/ 	.word	0x05000002


	//   ....[58]....
        /*01b0*/ 	.word	0x05000002


	//   ....[59]....
        /*01b4*/ 	.word	0x05000002


	//----- nvinfo : EIATTR_COOP_GROUP_INSTR_OFFSETS
	.align		4
.L_3445:
        /*01b8*/ 	.byte	0x04, 0x28
        /*01ba*/ 	.short	(.L_3447 - .L_3446)


	//   ....[0]....
.L_3446:
        /*01bc*/ 	.word	0x00000fa0


	//   ....[1]....
        /*01c0*/ 	.word	0x00000fc0


	//   ....[2]....
        /*01c4*/ 	.word	0x00000fd0


	//   ....[3]....
        /*01c8*/ 	.word	0x00001060


	//   ....[4]....
        /*01cc*/ 	.word	0x00001080


	//   ....[5]....
        /*01d0*/ 	.word	0x00001090


	//   ....[6]....
        /*01d4*/ 	.word	0x00001110


	//   ....[7]....
        /*01d8*/ 	.word	0x00001130


	//   ....[8]....
        /*01dc*/ 	.word	0x00001140


	//   ....[9]....
        /*01e0*/ 	.word	0x000011c0


	//   ....[10]....
        /*01e4*/ 	.word	0x000011d0


	//   ....[11]....
        /*01e8*/ 	.word	0x000011e0


	//   ....[12]....
        /*01ec*/ 	.word	0x00001260


	//   ....[13]....
        /*01f0*/ 	.word	0x00001270


	//   ....[14]....
        /*01f4*/ 	.word	0x00001280


	//   ....[15]....
        /*01f8*/ 	.word	0x00001b60


	//   ....[16]....
        /*01fc*/ 	.word	0x00001b80


	//   ....[17]....
        /*0200*/ 	.word	0x00001b90


	//   ....[18]....
        /*0204*/ 	.word	0x00001c20


	//   ....[19]....
        /*0208*/ 	.word	0x00001c40


	//   ....[20]....
        /*020c*/ 	.word	0x00001c50


	//   ....[21]....
        /*0210*/ 	.word	0x00001cd0


	//   ....[22]....
        /*0214*/ 	.word	0x00001cf0


	//   ....[23]....
        /*0218*/ 	.word	0x00001d00


	//   ....[24]....
        /*021c*/ 	.word	0x00001d80


	//   ....[25]....
        /*0220*/ 	.word	0x00001d90


	//   ....[26]....
        /*0224*/ 	.word	0x00001da0


	//   ....[27]....
        /*0228*/ 	.word	0x00001e20


	//   ....[28]....
        /*022c*/ 	.word	0x00001e30


	//   ....[29]....
        /*0230*/ 	.word	0x00001e40


	//   ....[30]....
        /*0234*/ 	.word	0x000027b0


	//   ....[31]....
        /*0238*/ 	.word	0x00002860


	//   ....[32]....
        /*023c*/ 	.word	0x000028c0


	//   ....[33]....
        /*0240*/ 	.word	0x00002990


	//   ....[34]....
        /*0244*/ 	.word	0x00002a00


	//   ....[35]....
        /*0248*/ 	.word	0x00002a70


	//   ....[36]....
        /*024c*/ 	.word	0x00002b40


	//   ....[37]....
        /*0250*/ 	.word	0x00002ba0


	//   ....[38]....
        /*0254*/ 	.word	0x00002c00


	//   ....[39]....
        /*0258*/ 	.word	0x00002ce0


	//   ....[40]....
        /*025c*/ 	.word	0x00002d50


	//   ....[41]....
        /*0260*/ 	.word	0x00002dc0


	//   ....[42]....
        /*0264*/ 	.word	0x00002e90


	//   ....[43]....
        /*0268*/ 	.word	0x00002ef0


	//   ....[44]....
        /*026c*/ 	.word	0x00002f50


	//   ....[45]....
        /*0270*/ 	.word	0x00002ff0


	//   ....[46]....
        /*0274*/ 	.word	0x000030a0


	//   ....[47]....
        /*0278*/ 	.word	0x00003100


	//   ....[48]....
        /*027c*/ 	.word	0x000031d0


	//   ....[49]....
        /*0280*/ 	.word	0x00003240


	//   ....[50]....
        /*0284*/ 	.word	0x000032b0


	//   ....[51]....
        /*0288*/ 	.word	0x00003380


	//   ....[52]....
        /*028c*/ 	.word	0x000033e0


	//   ....[53]....
        /*0290*/ 	.word	0x00003440


	//   ....[54]....
        /*0294*/ 	.word	0x00003520


	//   ....[55]....
        /*0298*/ 	.word	0x00003590


	//   ....[56]....
        /*029c*/ 	.word	0x00003600


	//   ....[57]....
        /*02a0*/ 	.word	0x000036d0


	//   ....[58]....
        /*02a4*/ 	.word	0x00003730


	//   ....[59]....
        /*02a8*/ 	.word	0x00003790


	//----- nvinfo : EIATTR_EXIT_INSTR_OFFSETS
	.align		4
.L_3447:
        /*02ac*/ 	.byte	0x04, 0x1c
        /*02ae*/ 	.short	(.L_3449 - .L_3448)


	//   ....[0]....
.L_3448:
        /*02b0*/ 	.word	0x00000080


	//   ....[1]....
        /*02b4*/ 	.word	0x000023a0


	//   ....[2]....
        /*02b8*/ 	.word	0x000023c0


	//   ....[3]....
        /*02bc*/ 	.word	0x000025d0


	//   ....[4]....
        /*02c0*/ 	.word	0x00002740


	//----- nvinfo : EIATTR_MAX_THREADS
	.align		4
.L_3449:
        /*02c4*/ 	.byte	0x04, 0x05
        /*02c6*/ 	.short	(.L_3451 - .L_3450)
.L_3450:
        /*02c8*/ 	.word	0x00000080
        /*02cc*/ 	.word	0x00000001
        /*02d0*/ 	.word	0x00000001


	//----- nvinfo : EIATTR_CRS_STACK_SIZE
	.align		4
.L_3451:
        /*02d4*/ 	.byte	0x04, 0x1e
        /*02d6*/ 	.short	(.L_3453 - .L_3452)
.L_3452:
        /*02d8*/ 	.word	0x00000000


	//----- nvinfo : EIATTR_CBANK_PARAM_SIZE
	.align		4
.L_3453:
        /*02dc*/ 	.byte	0x03, 0x19
        /*02de*/ 	.short	0x0048


	//----- nvinfo : EIATTR_PARAM_CBANK
	.align		4
        /*02e0*/ 	.byte	0x04, 0x0a
        /*02e2*/ 	.short	(.L_3455 - .L_3454)
	.align		4
.L_3454:
        /*02e4*/ 	.word	index@(.nv.constant0._ZN4vllm3moe10topkGatingILi14ELi448ELi4ELi4ELi32El6__halfLNS0_11ScoringFuncE1EEEvPKT5_PKbPfiPT4_PiiiibPKf)
        /*02e8*/ 	.short	0x0210
        /*02ea*/ 	.short	0x0048


	//----- nvinfo : EIATTR_SW_WAR
	.align		4
.L_3455:
        /*02ec*/ 	.byte	0x04, 0x36
        /*02ee*/ 	.short	(.L_3457 - .L_3456)
.L_3456:
        /*02f0*/ 	.word	0x00000008
.L_3457:


//--------------------- .nv.info._ZN4vllm3moe10topkGatingILi12ELi384ELi4ELi4ELi32El6__halfLNS0_11ScoringFuncE1EEEvPKT5_PKbPfiPT4_PiiiibPKf --------------------------
	.section	.nv.info._ZN4vllm3moe10topkGatingILi12ELi384ELi4ELi4ELi32El6__halfLNS0_11ScoringFuncE1EEEvPKT5_PKbPfiPT4_PiiiibPKf,"",@"SHT_CUDA_INFO"
	.sectionflags	@""
	.align	4


	//----- nvinfo : EIATTR_CUDA_API_VERSION
	.align		4
        /*0000*/ 	.byte	0x04, 0x37
        /*0002*/ 	.short	(.L_3459 - .L_3458)
.L_3458:
        /*0004*/ 	.word	0x00000082


	//----- nvinfo : EIATTR_KPARAM_INFO
	.align		4
.L_3459:
        /*0008*/ 	.byte	0x04, 0x17
        /*000a*/ 	.short	(.L_3461 - .L_3460)
.L_3460:
        /*000c*/ 	.word	0x00000000
        /*0010*/ 	.short	0x000a
        /*0012*/ 	.short	0x0040
        /*0014*/ 	.byte	0x00, 0xf0, 0x21, 0x00


	//----- nvinfo : EIATTR_KPARAM_INFO
	.align		4
.L_3461:
        /*0018*/ 	.byte	0x04, 0x17
        /*001a*/ 	.short	(.L_3463 - .L_3462)
.L_3462:
        /*001c*/ 	.word	0x00000000
        /*0020*/ 	.short	0x0009
        /*0022*/ 	.short	0x003c
        /*0024*/ 	.byte	0x00, 0xf0, 0x05, 0x00


	//----- nvinfo : EIATTR_KPARAM_INFO
	.align		4
.L_3463:
        /*0028*/ 	.byte	0x04, 0x17
        /*002a*/ 	.short	(.L_3465 - .L_3464)
.L_3464:
        /*002c*/ 	.word	0x00000000
        /*0030*/ 	.short	0x0008
        /*0032*/ 	.short	0x0038
        /*0034*/ 	.byte	0x00, 0xf0, 0x11, 0x00


	//----- nvinfo : EIATTR_KPARAM_INFO
	.align		4
.L_3465:
        /*0038*/ 	.byte	0x04, 0x17
        /*003a*/ 	.short	(.L_3467 - .L_3466)
.L_3466:
        /*003c*/ 	.word	0x00000000
        /*0040*/ 	.short	0x0007
        /*0042*/ 	.short	0x0034
        /*0044*/ 	.byte	0x00, 0xf0, 0x11, 0x00


	//----- nvinfo : EIATTR_KPARAM_INFO
	.align		4
.L_3467:
        /*0048*/ 	.byte	0x04, 0x17
        /*004a*/ 	.short	(.L_3469 - .L_3468)
.L_3468:
        /*004c*/ 	.word	0x00000000
        /*0050*/ 	.short	0x0006
        /*0052*/ 	.short	0x0030
        /*0054*/ 	.byte	0x00, 0xf0, 0x11, 0x00


	//----- nvinfo : EIATTR_KPARAM_INFO
	.align		4
.L_3469:
        /*0058*/ 	.byte	0x04, 0x17
        /*005a*/ 	.short	(.L_3471 - .L_3470)
.L_3470:
        /*005c*/ 	.word	0x00000000
        /*0060*/ 	.short	0x0005
        /*0062*/ 	.short	0x0028
        /*0064*/ 	.byte	0x00, 0xf0, 0x21, 0x00


	//----- nvinfo : EIATTR_KPARAM_INFO
	.align		4
.L_3471:
        /*0068*/ 	.byte	0x04, 0x17
        /*006a*/ 	.short	(.L_3473 - .L_3472)
.L_3472:
        /*006c*/ 	.word	0x00000000
        /*0070*/ 	.short	0x0004
        /*0072*/ 	.short	0x0020
        /*0074*/ 	.byte	0x00, 0xf0, 0x21, 0x00


	//----- nvinfo : EIATTR_KPARAM_INFO
	.align		4
.L_3473:
        /*0078*/ 	.byte	0x04, 0x17
        /*007a*/ 	.short	(.L_3475 - .L_3474)
.L_3474:
        /*007c*/ 	.word	0x00000000
        /*0080*/ 	.short	0x0003
        /*0082*/ 	.short	0x0018
        /*0084*/ 	.byte	0x00, 0xf0, 0x11, 0x00


	//----- nvinfo : EIATTR_KPARAM_INFO
	.align		4
.L_3475:
        /*0088*/ 	.byte	0x04, 0x17
        /*008a*/ 	.short	(.L_3477 - .L_3476)
.L_3476:
        /*008c*/ 	.word	0x00000000
        /*0090*/ 	.short	0x0002
        /*0092*/ 	.short	0x0010
        /*0094*/ 	.byte	0x00, 0xf0, 0x21, 0x00


	//----- nvinfo : EIATTR_KPARAM_INFO
	.align		4
.L_3477:
        /*0098*/ 	.byte	0x04, 0x17
        /*009a*/ 	.short	(.L_3479 - .L_3478)
.L_3478:
        /*009c*/ 	.word	0x00000000
        /*00a0*/ 	.short	0x0001
        /*00a2*/ 	.short	0x0008
        /*00a4*/ 	.byte	0x00, 0xf0, 0x21, 0x00


	//----- nvinfo : EIATTR_KPARAM_INFO
	.align		4
.L_3479:
        /*00a8*/ 	.byte	0x04, 0x17
        /*00aa*/ 	.short	(.L_3481 - .L_3480)
.L_3480:
        /*00ac*/ 	.word	0x00000000
        /*00b0*/ 	.short	0x0000
        /*00b2*/ 	.short	0x0000
        /*00b4*/ 	.byte	0x00, 0xf0, 0x21, 0x00


	//----- nvinfo : EIATTR_SPARSE_MMA_MASK
	.align		4
.L_3481:
        /*00b8*/ 	.byte	0x03, 0x50
        /*00ba*/ 	.short	0x0000


	//----- nvinfo : EIATTR_MAXREG_COUNT
	.align		4
        /*00bc*/ 	.byte	0x03, 0x1b
        /*00be*/ 	.short	0x00ff


	//----- nvinfo : EIATTR_MERCURY_ISA_VERSION
	.align		4
        /*00c0*/ 	.byte	0x03, 0x5f
        /*00c2*/ 	.short	0x0101


	//----- nvinfo : EIATTR_COOP_GROUP_MASK_REGIDS
	.align		4
        /*00c4*/ 	.byte	0x04, 0x29
        /*00c6*/ 	.short	(.L_3483 - .L_3482)


	//   ....[0]....
.L_3482:
        /*00c8*/ 	.word	0xffffffff


	//   ....[1]....
        /*00cc*/ 	.word	0xffffffff


	//   ....[2]....
        /*00d0*/ 	.word	0xffffffff


	//   ....[3]....
        /*00d4*/ 	.word	0xffffffff


	//   ....[4]....
        /*00d8*/ 	.word	0xffffffff


	//   ....[5]....
        /*00dc*/ 	.word	0xffffffff


	//   ....[6]....
        /*00e0*/ 	.word	0xffffffff


	//   ....[7]....
        /*00e4*/ 	.word	0xffffffff


	//   ....[8]....
        /*00e8*/ 	.word	0xffffffff


	//   ....[9]....
        /*00ec*/ 	.word	0xffffffff


	//   ....[10]....
        /*00f0*/ 	.word	0xffffffff


	//   ....[11]....
        /*00f4*/ 	.word	0xffffffff


	//   ....[12]....
        /*00f8*/ 	.word	0xffffffff


	//   ....[13]....
        /*00fc*/ 	.word	0xffffffff


	//   ....[14]....
        /*0100*/ 	.word	0xffffffff


	//   ....[15]....
        /*0104*/ 	.word	0xffffffff


	//   ....[16]....
        /*0108*/ 	.word	0xffffffff


	//   ....[17]....
        /*010c*/ 	.word	0xffffffff


	//   ....[18]....
        /*0110*/ 	.word	0xffffffff


	//   ....[19]....
        /*0114*/ 	.word	0xffffffff


	//   ....[20]....
        /*0118*/ 	.word	0xffffffff


	//   ....[21]....
        /*011c*/ 	.word	0xffffffff


	//   ....[22]....
        /*0120*/ 	.word	0xffffffff


	//   ....[23]....
        /*0124*/ 	.word	0xffffffff


	//   ....[24]....
        /*0128*/ 	.word	0xffffffff


	//   ....[25]....
        /*012c*/ 	.word	0xffffffff


	//   ....[26]....
        /*0130*/ 	.word	0xffffffff


	//   ....[27]....
        /*0134*/ 	.word	0xffffffff


	//   ....[28]....
        /*0138*/ 	.word	0xffffffff


	//   ....[29]....
        /*013c*/ 	.word	0xffffffff


	//   ....[30]....
        /*0140*/ 	.word	0x05000014


	//   ....[31]....
        /*0144*/ 	.word	0x05000014


	//   ....[32]....
        /*0148*/ 	.word	0x05000014


	//   ....[33]....
        /*014c*/ 	.word	0x05000014


	//   ....[34]....
        /*0150*/ 	.word	0x05000014


	//   ....[35]....
        /*0154*/ 	.word	0x05000014


	//   ....[36]....
        /*0158*/ 	.word	0x05000014


	//   ....[37]....
        /*015c*/ 	.word	0x05000014


	//   ....[38]....
        /*0160*/ 	.word	0x05000014


	//   ....[39]....
        /*0164*/ 	.word	0x05000014


	//   ....[40]....
        /*0168*/ 	.word	0x05000014


	//   ....[41]....
        /*016c*/ 	.word	0x05000014


	//   ....[42]....
        /*0170*/ 	.word	0x05000014


	//   ....[43]....
        /*0174*/ 	.word	0x05000014


	//   ....[44]....
        /*0178*/ 	.word	0x05000014


	//   ....[45]....
        /*017c*/ 	.word	0x05000014


	//   ....[46]....
        /*0180*/ 	.word	0x05000014


	//   ....[47]....
        /*0184*/ 	.word	0x05000014


	//   ....[48]....
        /*0188*/ 	.word	0x05000014


	//   ....[49]....
        /*018c*/ 	.word	0x05000014


	//   ....[50]....
        /*0190*/ 	.word	0x05000014


	//   ....[51]....
        /*0194*/ 	.word	0x05000014


	//   ....[52]....
        /*0198*/ 	.word	0x05000014


	//   ....[53]....
        /*019c*/ 	.word	0x05000014


	//   ....[54]....
        /*01a0*/ 	.word	0x05000014


	//   ....[55]....
        /*01a4*/ 	.word	0x05000014


	//   ....[56]....
        /*01a8*/ 	.word	0x05000014


	//   ....[57]....
        /*01ac*/ 	.word	0x05000014


	//   ....[58]....
        /*01b0*/ 	.word	0x05000014


	//   ....[59]....
        /*01b4*/ 	.word	0x05000014


	//----- nvinfo : EIATTR_COOP_GROUP_INSTR_OFFSETS
	.align		4
.L_3483:
        /*01b8*/ 	.byte	0x04, 0x28
        /*01ba*/ 	.short	(.L_3485 - .L_3484)


	//   ....[0]....
.L_3484:
        /*01bc*/ 	.word	0x00000de0


	//   ....[1]....
        /*01c0*/ 	.word	0x00000e00


	//   ....[2]....
        /*01c4*/ 	.word	0x00000e10


	//   ....[3]....
        /*01c8*/ 	.word	0x00000ea0


	//   ....[4]....
        /*01cc*/ 	.word	0x00000ec0


	//   ....[5]....
        /*01d0*/ 	.word	0x00000ed0


	//   ....[6]....
        /*01d4*/ 	.word	0x00000f50


	//   ....[7]....
        /*01d8*/ 	.word	0x00000f70


	//   ....[8]....
        /*01dc*/ 	.word	0x00000f80


	//   ....[9]....
        /*01e0*/ 	.word	0x00001000


	//   ....[10]....
        /*01e4*/ 	.word	0x00001010


	//   ....[11]....
        /*01e8*/ 	.word	0x00001020


	//   ....[12]....
        /*01ec*/ 	.word	0x000010a0


	//   ....[13]....
        /*01f0*/ 	.word	0x000010b0


	//   ....[14]....
        /*01f4*/ 	.word	0x000010c0


	//   ....[15]....
        /*01f8*/ 	.word	0x000018e0


	//   ....[16]....
        /*01fc*/ 	.word	0x00001900


	//   ....[17]....
        /*0200*/ 	.word	0x00001910


	//   ....[18]....
        /*0204*/ 	.word	0x000019a0


	//   ....[19]....
        /*0208*/ 	.word	0x000019c0


	//   ....[20]....
        /*020c*/ 	.word	0x000019d0


	//   ....[21]....
        /*0210*/ 	.word	0x00001a50


	//   ....[22]....
        /*0214*/ 	.word	0x00001a70


	//   ....[23]....
        /*0218*/ 	.word	0x00001a80


	//   ....[24]....
        /*021c*/ 	.word	0x00001b00


	//   ....[25]....
        /*0220*/ 	.word	0x00001b10


	//   ....[26]....
        /*0224*/ 	.word	0x00001b20


	//   ....[27]....
        /*0228*/ 	.word	0x00001ba0


	//   ....[28]....
        /*022c*/ 	.word	0x00001bb0


	//   ....[29]....
        /*0230*/ 	.word	0x00001bc0


	//   ....[30]....
        /*0234*/ 	.word	0x000024f0


	//   ....[31]....
        /*0238*/ 	.word	0x00002590


	//   ....[32]....
        /*023c*/ 	.word	0x000025f0


	//   ....[33]....
        /*0240*/ 	.word	0x000026a0


	//   ....[34]....
        /*0244*/ 	.word	0x000026f0


	//   ....[35]....
        /*0248*/ 	.word	0x00002760


	//   ....[36]....
        /*024c*/ 	.word	0x00002820


	//   ....[37]....
        /*0250*/ 	.word	0x00002870


	//   ....[38]....
        /*0254*/ 	.word	0x000028c0


	//   ....[39]....
        /*0258*/ 	.word	0x00002980


	//   ....[40]....
        /*025c*/ 	.word	0x000029d0


	//   ....[41]....
        /*0260*/ 	.word	0x00002a40


	//   ....[42]....
        /*0264*/ 	.word	0x00002af0


	//   ....[43]....
        /*0268*/ 	.word	0x00002b40


	//   ....[44]....
        /*026c*/ 	.word	0x00002b90


	//   ....[45]....
        /*0270*/ 	.word	0x00002c20


	//   ....[46]....
        /*0274*/ 	.word	0x00002cc0


	//   ....[47]....
        /*0278*/ 	.word	0x00002d20


	//   ....[48]....
        /*027c*/ 	.word	0x00002dd0


	//   ....[49]....
        /*0280*/ 	.word	0x00002e20


	//   ....[50]....
        /*0284*/ 	.word	0x00002e90


	//   ....[51]....
        /*0288*/ 	.word	0x00002f50


	//   ....[52]....
        /*028c*/ 	.word	0x00002fa0


	//   ....[53]....
        /*0290*/ 	.word	0x00002ff0


	//   ....[54]....
        /*0294*/ 	.word	0x000030b0


	//   ....[55]....
        /*0298*/ 	.word	0x00003100


	//   ....[56]....
        /*029c*/ 	.word	0x00003170


	//   ....[57]....
        /*02a0*/ 	.word	0x00003220


	//   ....[58]....
        /*02a4*/ 	.word	0x00003270


	//   ....[59]....
        /*02a8*/ 	.word	0x000032c0


	//----- nvinfo : EIATTR_EXIT_INSTR_OFFSETS
	.align		4
.L_3485:
        /*02ac*/ 	.byte	0x04, 0x1c
        /*02ae*/ 	.short	(.L_3487 - .L_3486)


	//   ....[0]....
.L_3486:
        /*02b0*/ 	.word	0x00000080


	//   ....[1]....
        /*02b4*/ 	.word	0x000020e0


	//   ....[2]....
        /*02b8*/ 	.word	0x00002100


	//   ....[3]....
        /*02bc*/ 	.word	0x00002310


	//   ....[4]....
        /*02c0*/ 	.word	0x00002480


	//----- nvinfo : EIATTR_MAX_THREADS
	.align		4
.L_3487:
        /*02c4*/ 	.byte	0x04, 0x05
        /*02c6*/ 	.short	(.L_3489 - .L_3488)
.L_3488:
        /*02c8*/ 	.word	0x00000080
        /*02cc*/ 	.word	0x00000001
        /*02d0*/ 	.word	0x00000001


	//----- nvinfo : EIATTR_CRS_STACK_SIZE
	.align		4
.L_3489:
        /*02d4*/ 	.byte	0x04, 0x1e
        /*02d6*/ 	.short	(.L_3491 - .L_3490)
.L_3490:
        /*02d8*/ 	.word	0x00000000


	//----- nvinfo : EIATTR_CBANK_PARAM_SIZE
	.align		4
.L_3491:
        /*02dc*/ 	.byte	0x03, 0x19
        /*02de*/ 	.short	0x0048


	//----- nvinfo : EIATTR_PARAM_CBANK
	.align		4
        /*02e0*/ 	.byte	0x04, 0x0a
        /*02e2*/ 	.short	(.L_3493 - .L_3492)
	.align		4
.L_3492:
        /*02e4*/ 	.word	index@(.nv.constant0._ZN4vllm3moe10topkGatingILi12ELi384ELi4ELi4ELi32El6__halfLNS0_11ScoringFuncE1EEEvPKT5_PKbPfiPT4_PiiiibPKf)
        /*02e8*/ 	.short	0x0210
        /*02ea*/ 	.short	0x0048


	//----- nvinfo : EIATTR_SW_WAR
	.align		4
.L_3493:
        /*02ec*/ 	.byte	0x04, 0x36
        /*02ee*/ 	.short	(.L_3495 - .L_3494)
.L_3494:
        /*02f0*/ 	.word	0x00000008
.L_3495:


//--------------------- .nv.info._ZN4vllm3moe10topkGatingILi10ELi320ELi4ELi4ELi32El6__halfLNS0_11ScoringFuncE1EEEvPKT5_PKbPfiPT4_PiiiibPKf --------------------------
	.section	.nv.info._ZN4vllm3moe10topkGatingILi10ELi320ELi4ELi4ELi32El6__halfLNS0_11ScoringFuncE1EEEvPKT5_PKbPfiPT4_PiiiibPKf,"",@"SHT_CUDA_INFO"
	.sectionflags	@""
	.align	4


	//----- nvinfo : EIATTR_CUDA_API_VERSION
	.align		4
        /*0000*/ 	.byte	0x04, 0x37
        /*0002*/ 	.short	(.L_3497 - .L_3496)
.L_3496:
        /*0004*/ 	.word	0x00000082


	//----- nvinfo : EIATTR_KPARAM_INFO
	.align		4
.L_3497:
        /*0008*/ 	.byte	0x04, 0x17
        /*000a*/ 	.short	(.L_3499 - .L_3498)
.L_3498:
        /*000c*/ 	.word	0x00000000
        /*0010*/ 	.short	0x000a
        /*0012*/ 	.short	0x0040
        /*0014*/ 	.byte	0x00, 0xf0, 0x21, 0x00


	//----- nvinfo : EIATTR_KPARAM_INFO
	.align		4
.L_3499:
        /*0018*/ 	.byte	0x04, 0x17
        /*001a*/ 	.short	(.L_3501 - .L_3500)
.L_3500:
        /*001c*/ 	.word	0x00000000
        /*0020*/ 	.short	0x0009
        /*0022*/ 	.short	0x003c
        /*0024*/ 	.byte	0x00, 0xf0, 0x05, 0x00


	//----- nvinfo : EIATTR_KPARAM_INFO
	.align		4
.L_3501:
        /*0028*/ 	.byte	0x04, 0x17
        /*002a*/ 	.short	(.L_3503 - .L_3502)
.L_3502:
        /*002c*/ 	.word	0x00000000
        /*0030*/ 	.short	0x0008
        /*0032*/ 	.short	0x0038
        /*0034*/ 	.byte	0x00, 0xf0, 0x11, 0x00


	//----- nvinfo : EIATTR_KPARAM_INFO
	.align		4
.L_3503:
        /*0038*/ 	.byte	0x04, 0x17
        /*003a*/ 	.short	(.L_3505 - .L_3504)
.L_3504:
        /*003c*/ 	.word	0x00000000
        /*0040*/ 	.short	0x0007
        /*0042*/ 	.short	0x0034
        /*0044*/ 	.byte	0x00, 0xf0, 0x11, 0x00


	//----- nvinfo : EIATTR_KPARAM_INFO
	.align		4
.L_3505:
        /*0048*/ 	.byte	0x04, 0x17
        /*004a*/ 	.short	(.L_3507 - .L_3506)
.L_3506:
        /*004c*/ 	.word	0x00000000
        /*0050*/ 	.short	0x0006
        /*0052*/ 	.short	0x0030
        /*0054*/ 	.byte	0x00, 0xf0, 0x11, 0x00


	//----- nvinfo : EIATTR_KPARAM_INFO
	.align		4
.L_3507:
        /*0058*/ 	.byte	0x04, 0x17
        /*005a*/ 	.short	(.L_3509 - .L_3508)
.L_3508:
        /*005c*/ 	.word	0x00000000
        /*0060*/ 	.short	0x0005
        /*0062*/ 	.short	0x0028
        /*0064*/ 	.byte	0x00, 0xf0, 0x21, 0x00


	//----- nvinfo : EIATTR_KPARAM_INFO
	.align		4
.L_3509:
        /*0068*/ 	.byte	0x04, 0x17
        /*006a*/ 	.short	(.L_3511 - .L_3510)
.L_3510:
        /*006c*/ 	.word	0x00000000
        /*0070*/ 	.short	0x0004
        /*0072*/ 	.short	0x0020
        /*0074*/ 	.byte	0x00, 0xf0, 0x21, 0x00


	//----- nvinfo : EIATTR_KPARAM_INFO
	.align		4
.L_3511:
        /*0078*/ 	.byte	0x04, 0x17
        /*007a*/ 	.short	(.L_3513 - .L_3512)
.L_3512:
        /*007c*/ 	.word	0x00000000
        /*0080*/ 	.short	0x0003
        /*0082*/ 	.short	0x0018
        /*0084*/ 	.byte	0x00, 0xf0, 0x11, 0x00


	//----- nvinfo : EIATTR_KPARAM_INFO
	.align		4
.L_3513:
        /*0088*/ 	.byte	0x04, 0x17
        /*008a*/ 	.short	(.L_3515 - .L_3514)
.L_3514:
        /*008c*/ 	.word	0x00000000
        /*0090*/ 	.short	0x0002
        /*0092*/ 	.short	0x0010
        /*0094*/ 	.byte	0x00, 0xf0, 0x21, 0x00


	//----- nvinfo : EIATTR_KPARAM_INFO
	.align		4
.L_3515:
        /*0098*/ 	.byte	0x04, 0x17
        /*009a*/ 	.short	(.L_3517 - .L_3516)
.L_3516:
        /*009c*/ 	.word	0x00000000
        /*00a0*/ 	.short	0x0001
        /*00a2*/ 	.short	0x0008
        /*00a4*/ 	.byte	0x00, 0xf0, 0x21, 0x00


	//----- nvinfo : EIATTR_KPARAM_INFO
	.align		4
.L_3517:
        /*00a8*/ 	.byte	0x04, 0x17
        /*00aa*/ 	.short	(.L_3519 - .L_3518)
.L_3518:
        /*00ac*/ 	.word	0x00000000
        /*00b0*/ 	.short	0x0000
        /*00b2*/ 	.short	0x0000
        /*00b4*/ 	.byte	0x00, 0xf0, 0x21, 0x00


	//----- nvinfo : EIATTR_SPARSE_MMA_MASK
	.align		4
.L_3519:
        /*00b8*/ 	.byte	0x03, 0x50
        /*00ba*/ 	.short	0x0000


	//----- nvinfo : EIATTR_MAXREG_COUNT
	.align		4
        /*00bc*/ 	.byte	0x03, 0x1b
        /*00be*/ 	.short	0x00ff


	//----- nvinfo : EIATTR_MERCURY_ISA_VERSION
	.align		4
        /*00c0*/ 	.byte	0x03, 0x5f
        /*00c2*/ 	.short	0x0101


	//----- nvinfo : EIATTR_COOP_GROUP_MASK_REGIDS
	.align		4
        /*00c4*/ 	.byte	0x04, 0x29
        /*00c6*/ 	.short	(.L_3521 - .L_3520)


	//   ....[0]....
.L_3520:
        /*00c8*/ 	.word	0xffffffff


	//   ....[1]....
        /*00cc*/ 	.word	0xffffffff


	//   ....[2]....
        /*00d0*/ 	.word	0xffffffff


	//   ....[3]....
        /*00d4*/ 	.word	0xffffffff


	//   ....[4]....
        /*00d8*/ 	.word	0xffffffff


	//   ....[5]....
        /*00dc*/ 	.word	0xffffffff


	//   ....[6]....
        /*00e0*/ 	.word	0xffffffff


	//   ....[7]....
        /*00e4*/ 	.word	0xffffffff


	//   ....[8]....
        /*00e8*/ 	.word	0xffffffff


	//   ....[9]....
        /*00ec*/ 	.word	0xffffffff


	//   ....[10]....
        /*00f0*/ 	.word	0xffffffff


	//   ....[11]....
        /*00f4*/ 	.word	0xffffffff


	//   ....[12]....
        /*00f8*/ 	.word	0xffffffff


	//   ....[13]....
        /*00fc*/ 	.word	0xffffffff


	//   ....[14]....
        /*0100*/ 	.word	0xffffffff


	//   ....[15]....
        /*0104*/ 	.word	0xffffffff


	//   ....[16]....
        /*0108*/ 	.word	0xffffffff


	//   ....[17]....
        /*010c*/ 	.word	0xffffffff


	//   ....[18]....
        /*0110*/ 	.word	0xffffffff


	//   ....[19]....
        /*0114*/ 	.word	0xffffffff


	//   ....[20]....
        /*0118*/ 	.word	0xffffffff


	//   ....[21]....
        /*011c*/ 	.word	0xffffffff


	//   ....[22]....
        /*0120*/ 	.word	0xffffffff


	//   ....[23]....
        /*0124*/ 	.word	0xffffffff


	//   ....[24]....
        /*0128*/ 	.word	0xffffffff


	//   ....[25]....
        /*012c*/ 	.word	0xffffffff


	//   ....[26]....
        /*0130*/ 	.word	0xffffffff


	//   ....[27]....
        /*0134*/ 	.word	0xffffffff


	//   ....[28]....
        /*0138*/ 	.word	0xffffffff


	//   ....[29]....
        /*013c*/ 	.word	0xffffffff


	//   ....[30]....
        /*0140*/ 	.word	0x05000002


	//   ....[31]....
        /*0144*/ 	.word	0x05000002


	//   ....[32]....
        /*0148*/ 	.word	0x05000002


	//   ....[33]....
        /*014c*/ 	.word	0x05000002


	//   ....[34]....
        /*0150*/ 	.word	0x05000002


	//   ....[35]....
        /*0154*/ 	.word	0x05000002


	//   ....[36]....
        /*0158*/ 	.word	0x05000002


	//   ....[37]....
        /*015c*/ 	.word	0x05000002


	//   ....[38]....
        /*0160*/ 	.word	0x05000002


	//   ....[39]....
        /*0164*/ 	.word	0x05000002


	//   ....[40]....
        /*0168*/ 	.word	0x05000002


	//   ....[41]....
        /*016c*/ 	.word	0x05000002


	//   ....[42]....
        /*0170*/ 	.word	0x05000002


	//   ....[43]....
        /*0174*/ 	.word	0x05000002


	//   ....[44]....
        /*0178*/ 	.word	0x05000002


	//   ....[45]....
        /*017c*/ 	.word	0x05000002


	//   ....[46]....
        /*0180*/ 	.word	0x05000002


	//   ....[47]....
        /*0184*/ 	.word	0x05000002


	//   ....[48]....
        /*0188*/ 	.word	0x05000002


	//   ....[49]....
        /*018c*/ 	.word	0x05000002


	//   ....[50]....
        /*0190*/ 	.word	0x05000002


	//   ....[51]....
        /*0194*/ 	.word	0x05000002


	//   ....[52]....
        /*0198*/ 	.word	0x05000002


	//   ....[53]....
        /*019c*/ 	.word	0x05000002


	//   ....[54]....
        /*01a0*/ 	.word	0x05000002


	//   ....[55]....
        /*01a4*/ 	.word	0x05000002


	//   ....[56]....
        /*01a8*/ 	.word	0x05000002


	//   ....[57]....
        /*01ac*/ 	.word	0x05000002


	//   ....[58]....
        /*01b0*/ 	.word	0x05000002


	//   ....[59]....
        /*01b4*/ 	.word	0x05000002


	//----- nvinfo : EIATTR_COOP_GROUP_INSTR_OFFSETS
	.align		4
.L_3521:
        /*01b8*/ 	.byte	0x04, 0x28
        /*01ba*/ 	.short	(.L_3523 - .L_3522)


	//   ....[0]....
.L_3522:
        /*01bc*/ 	.word	0x00000c00


	//   ....[1]....
        /*01c0*/ 	.word	0x00000c20


	//   ....[2]....
        /*01c4*/ 	.word	0x00000c30


	//   ....[3]....
        /*01c8*/ 	.word	0x00000cc0


	//   ....[4]....
        /*01cc*/ 	.word	0x00000ce0


	//   ....[5]....
        /*01d0*/ 	.word	0x00000cf0


	//   ....[6]....
        /*01d4*/ 	.word	0x00000d70


	//   ....[7]....
        /*01d8*/ 	.word	0x00000d90


	//   ....[8]....
        /*01dc*/ 	.word	0x00000da0


	//   ....[9]....
        /*01e0*/ 	.word	0x00000e20


	//   ....[10]....
        /*01e4*/ 	.word	0x00000e30


	//   ....[11]....
        /*01e8*/ 	.word	0x00000e40


	//   ....[12]....
        /*01ec*/ 	.word	0x00000ec0


	//   ....[13]....
        /*01f0*/ 	.word	0x00000ed0


	//   ....[14]....
        /*01f4*/ 	.word	0x00000ee0


	//   ....[15]....
        /*01f8*/ 	.word	0x00001640


	//   ....[16]....
        /*01fc*/ 	.word	0x00001660


	//   ....[17]....
        /*0200*/ 	.word	0x00001670


	//   ....[18]....
        /*0204*/ 	.word	0x00001700


	//   ....[19]....
        /*0208*/ 	.word	0x00001720


	//   ....[20]....
        /*020c*/ 	.word	0x00001730


	//   ....[21]....
        /*0210*/ 	.word	0x000017b0


	//   ....[22]....
        /*0214*/ 	.word	0x000017d0


	//   ....[23]....
        /*0218*/ 	.word	0x000017e0


	//   ....[24]....
        /*021c*/ 	.word	0x00001860


	//   ....[25]....
        /*0220*/ 	.word	0x00001870


	//   ....[26]....
        /*0224*/ 	.word	0x00001880


	//   ....[27]....
        /*0228*/ 	.word	0x00001900


	//   ....[28]....
        /*022c*/ 	.word	0x00001910


	//   ....[29]....
        /*0230*/ 	.word	0x00001920


	//   ....[30]....
        /*0234*/ 	.word	0x00002210


	//   ....[31]....
        /*0238*/ 	.word	0x000022c0


	//   ....[32]....
        /*023c*/ 	.word	0x00002320


	//   ....[33]....
        /*0240*/ 	.word	0x000023f0


	//   ....[34]....
        /*0244*/ 	.word	0x00002460


	//   ....[35]....
        /*0248*/ 	.word	0x000024d0


	//   ....[36]....
        /*024c*/ 	.word	0x000025a0


	//   ....[37]....
        /*0250*/ 	.word	0x00002600


	//   ....[38]....
        /*0254*/ 	.word	0x00002660


	//   ....[39]....
        /*0258*/ 	.word	0x00002740


	//   ....[40]....
        /*025c*/ 	.word	0x000027b0


	//   ....[41]....
        /*0260*/ 	.word	0x00002820


	//   ....[42]....
        /*0264*/ 	.word	0x000028f0


	//   ....[43]....
        /*0268*/ 	.word	0x00002950


	//   ....[44]....
        /*026c*/ 	.word	0x000029b0


	//   ....[45]....
        /*0270*/ 	.word	0x00002a50


	//   ....[46]....
        /*0274*/ 	.word	0x00002b00


	//   ....[47]....
        /*0278*/ 	.word	0x00002b60


	//   ....[48]....
        /*027c*/ 	.word	0x00002c30


	//   ....[49]....
        /*0280*/ 	.word	0x00002ca0


	//   ....[50]....
        /*0284*/ 	.word	0x00002d10


	//   ....[51]....
        /*0288*/ 	.word	0x00002de0


	//   ....[52]....
        /*028c*/ 	.word	0x00002e40


	//   ....[53]....
        /*0290*/ 	.word	0x00002ea0


	//   ....[54]....
        /*0294*/ 	.word	0x00002f80


	//   ....[55]....
        /*0298*/ 	.word	0x00002ff0


	//   ....[56]....
        /*029c*/ 	.word	0x00003060


	//   ....[57]....
        /*02a0*/ 	.word	0x00003130


	//   ....[58]....
        /*02a4*/ 	.word	0x00003190


	//   ....[59]....
        /*02a8*/ 	.word	0x000031f0


	//----- nvinfo : EIATTR_EXIT_INSTR_OFFSETS
	.align		4
.L_3523:
        /*02ac*/ 	.byte	0x04, 0x1c
        /*02ae*/ 	.short	(.L_3525 - .L_3524)


	//   ....[0]....
.L_3524:
        /*02b0*/ 	.word	0x00000080


	//   ....[1]....
        /*02b4*/ 	.word	0x00001e00


	//   ....[2]....
        /*02b8*/ 	.word	0x00001e20


	//   ....[3]....
        /*02bc*/ 	.word	0x00002030


	//   ....[4]....
        /*02c0*/ 	.word	0x000021a0


	//----- nvinfo : EIATTR_MAX_THREADS
	.align		4
.L_3525:
        /*02c4*/ 	.byte	0x04, 0x05
        /*02c6*/ 	.short	(.L_3527 - .L_3526)
.L_3526:
        /*02c8*/ 	.word	0x00000080
        /*02cc*/ 	.word	0x00000001
        /*02d0*/ 	.word	0x00000001


	//----- nvinfo : EIATTR_CRS_STACK_SIZE
	.align		4
.L_3527:
        /*02d4*/ 	.byte	0x04, 0x1e
        /*02d6*/ 	.short	(.L_3529 - .L_3528)
.L_3528:
        /*02d8*/ 	.word	0x00000000


	//----- nvinfo : EIATTR_CBANK_PARAM_SIZE
	.align		4
.L_3529:
        /*02dc*/ 	.byte	0x03, 0x19
        /*02de*/ 	.short	0x0048


	//----- nvinfo : EIATTR_PARAM_CBANK
	.align		4
        /*02e0*/ 	.byte	0x04, 0x0a
        /*02e2*/ 	.short	(.L_3531 - .L_3530)
	.align		4
.L_3530:
        /*02e4*/ 	.word	index@(.nv.constant0._ZN4vllm3moe10topkGatingILi10ELi320ELi4ELi4ELi32El6__halfLNS0_11ScoringFuncE1EEEvPKT5_PKbPfiPT4_PiiiibPKf)
        /*02e8*/ 	.short	0x0210
        /*02ea*/ 	.short	0x0048


	//----- nvinfo : EIATTR_SW_WAR
	.align		4
.L_3531:
        /*02ec*/ 	.byte	0x04, 0x36
        /*02ee*/ 	.short	(.L_3533 - .L_3532)
.L_3532:
        /*02f0*/ 	.word	0x00000008
.L_3533:


//--------------------- .nv.info._ZN4vllm3moe10topkGatingILi6ELi192ELi4ELi4ELi32El6__halfLNS0_11ScoringFuncE1EEEvPKT5_PKbPfiPT4_PiiiibPKf --------------------------
	.section	.nv.info._ZN4vllm3moe10topkGatingILi6ELi192ELi4ELi4ELi32El6__halfLNS0_11ScoringFuncE1EEEvPKT5_PKbPfiPT4_PiiiibPKf,"",@"SHT_CUDA_INFO"
	.sectionflags	@""
	.align	4


	//----- nvinfo : EIATTR_CUDA_API_VERSION
	.align		4
        /*0000*/ 	.byte	0x04, 0x37
        /*0002*/ 	.short	(.L_3535 - .L_3534)
.L_3534:
        /*0004*/ 	.word	0x00000082


	//----- nvinfo : EIATTR_KPARAM_INFO
	.align		4
.L_3535:
        /*0008*/ 	.byte	0x04, 0x17
        /*000a*/ 	.short	(.L_3537 - .L_3536)
.L_3536:
        /*000c*/ 	.word	0x00000000
        /*0010*/ 	.short	0x000a
        /*0012*/ 	.short	0x0040
        /*0014*/ 	.byte	0x00, 0xf0, 0x21, 0x00


	//----- nvinfo : EIATTR_KPARAM_INFO
	.align		4
.L_3537:
        /*0018*/ 	.byte	0x04, 0x17
        /*001a*/ 	.short	(.L_3539 - .L_3538)
.L_3538:
        /*001c*/ 	.word	0x00000000
        /*0020*/ 	.short	0x0009
        /*0022*/ 	.short	0x003c
        /*0024*/ 	.byte	0x00, 0xf0, 0x05, 0x00


	//----- nvinfo : EIATTR_KPARAM_INFO
	.align		4
.L_3539:
        /*0028*/ 	.byte	0x04, 0x17
        /*002a*/ 	.short	(.L_3541 - .L_3540)
.L_3540:
        /*002c*/ 	.word	0x00000000
        /*0030*/ 	.short	0x0008
        /*0032*/ 	.short	0x0038
        /*0034*/ 	.byte	0x00, 0xf0, 0x11, 0x00


	//----- nvinfo : EIATTR_KPARAM_INFO
	.align		4
.L_3541:
        /*0038*/ 	.byte	0x04, 0x17
        /*003a*/ 	.short	(.L_3543 - .L_3542)
.L_3542:
        /*003c*/ 	.word	0x00000000
        /*0040*/ 	.short	0x0007
        /*0042*/ 	.short	0x0034
        /*0044*/ 	.byte	0x00, 0xf0, 0x11, 0x00


	//----- nvinfo : EIATTR_KPARAM_INFO
	.align		4
.L_3543:
        /*0048*/ 	.byte	0x04, 0x17
        /*004a*/ 	.short	(.L_3545 - .L_3544)
.L_3544:
        /*004c*/ 	.word	0x00000000
        /*0050*/ 	.short	0x0006
        /*0052*/ 	.short	0x0030
        /*0054*/ 	.byte	0x00, 0xf0, 0x11, 0x00


	//----- nvinfo : EIATTR_KPARAM_INFO
	.align		4
.L_3545:
        /*0058*/ 	.byte	0x04, 0x17
        /*005a*/ 	.short	(.L_3547 - .L_3546)
.L_3546:
        /*005c*/ 	.word	0x00000000
        /*0060*/ 	.short	0x0005
        /*0062*/ 	.short	0x0028
        /*0064*/ 	.byte	0x00, 0xf0, 0x21, 0x00


	//----- nvinfo : EIATTR_KPARAM_INFO
	.align		4
.L_3547:
        /*0068*/ 	.byte	0x04, 0x17
        /*006a*/ 	.short	(.L_3549 - .L_3548)
.L_3548:
        /*006c*/ 	.word	0x00000000
        /*0070*/ 	.short	0x0004
        /*0072*/ 	.short	0x0020
        /*0074*/ 	.byte	0x00, 0xf0, 0x21, 0x00


	//----- nvinfo : EIATTR_KPARAM_INFO
	.align		4
.L_3549:
        /*0078*/ 	.byte	0x04, 0x17
        /*007a*/ 	.short	(.L_3551 - .L_3550)
.L_3550:
        /*007c*/ 	.word	0x00000000
        /*0080*/ 	.short	0x0003
        /*0082*/ 	.short	0x0018
        /*0084*/ 	.byte	0x00, 0xf0, 0x11, 0x00


	//----- nvinfo : EIATTR_KPARAM_INFO
	.align		4
.L_3551:
        /*0088*/ 	.byte	0x04, 0x17
        /*008a*/ 	.short	(.L_3553 - .L_3552)
.L_3552:
        /*008c*/ 	.word	0x00000000
        /*0090*/ 	.short	0x0002
        /*0092*/ 	.short	0x0010
        /*0094*/ 	.byte	0x00, 0xf0, 0x21, 0x00


	//----- nvinfo : EIATTR_KPARAM_INFO
	.align		4
.L_3553:
        /*0098*/ 	.byte	0x04, 0x17
        /*009a*/ 	.short	(.L_3555 - .L_3554)
.L_3554:
        /*009c*/ 	.word	0x00000000
        /*00a0*/ 	.short	0x0001
        /*00a2*/ 	.short	0x0008
        /*00a4*/ 	.byte	0x00, 0xf0, 0x21, 0x00


	//----- nvinfo : EIATTR_KPARAM_INFO
	.align		4
.L_3555:
        /*00a8*/ 	.byte	0x04, 0x17
        /*00aa*/ 	.short	(.L_3557 - .L_3556)
.L_3556:
        /*00ac*/ 	.word	0x00000000
        /*00b0*/ 	.short	0x0000
        /*00b2*/ 	.short	0x0000
        /*00b4*/ 	.byte	0x00, 0xf0, 0x21, 0x00


	//----- nvinfo : EIATTR_SPARSE_MMA_MASK
	.align		4
.L_3557:
        /*00b8*/ 	.byte	0x03, 0x50
        /*00ba*/ 	.short	0x0000


	//----- nvinfo : EIATTR_MAXREG_COUNT
	.align		4
        /*00bc*/ 	.byte	0x03, 0x1b
        /*00be*/ 	.short	0x00ff


	//----- nvinfo : EIATTR_MERCURY_ISA_VERSION
	.align		4
        /*00c0*/ 	.byte	0x03, 0x5f
        /*00c2*/ 	.short	0x0101


	//----- nvinfo : EIATTR_COOP_GROUP_MASK_REGIDS
	.align		4
        /*00c4*/ 	.byte	0x04, 0x29
        /*00c6*/ 	.short	(.L_3559 - .L_3558)


	//   ....[0]....
.L_3558:
        /*00c8*/ 	.word	0xffffffff


	//   ....[1]....
        /*00cc*/ 	.word	0xffffffff


	//   ....[2]....
        /*00d0*/ 	.word	0xffffffff


	//   ....[3]....
        /*00d4*/ 	.word	0xffffffff


	//   ....[4]....
        /*00d8*/ 	.word	0xffffffff


	//   ....[5]....
        /*00dc*/ 	.word	0xffffffff


	//   ....[6]....
        /*00e0*/ 	.word	0xffffffff


	//   ....[7]....
        /*00e4*/ 	.word	0xffffffff


	//   ....[8]....
        /*00e8*/ 	.word	0xffffffff


	//   ....[9]....
        /*00ec*/ 	.word	0xffffffff


	//   ....[10]....
        /*00f0*/ 	.word	0xffffffff


	//   ....[11]....
        /*00f4*/ 	.word	0xffffffff


	//   ....[12]....
        /*00f8*/ 	.word	0xffffffff


	//   ....[13]....
        /*00fc*/ 	.word	0xffffffff


	//   ....[14]....
        /*0100*/ 	.word	0xffffffff


	//   ....[15]....
        /*0104*/ 	.word	0xffffffff


	//   ....[16]....
        /*0108*/ 	.word	0xffffffff


	//   ....[17]....
        /*010c*/ 	.word	0xffffffff


	//   ....[18]....
        /*0110*/ 	.word	0xffffffff


	//   ....[19]....
        /*0114*/ 	.word	0xffffffff


	//   ....[20]....
        /*0118*/ 	.word	0xffffffff


	//   ....[21]....
        /*011c*/ 	.word	0xffffffff


	//   ....[22]....
        /*0120*/ 	.word	0xffffffff


	//   ....[23]....
        /*0124*/ 	.word	0xffffffff


	//   ....[24]....
        /*0128*/ 	.word	0xffffffff


	//   ....[25]....
        /*012c*/ 	.word	0xffffffff


	//   ....[26]....
        /*0130*/ 	.word	0xffffffff


	//   ....[27]....
        /*0134*/ 	.word	0xffffffff


	//   ....[28]....
        /*0138*/ 	.word	0xffffffff


	//   ....[29]....
        /*013c*/ 	.word	0xffffffff


	//   ....[30]....
        /*0140*/ 	.word	0x05000002


	//   ....[31]....
        /*0144*/ 	.word	0x05000002


	//   ....[32]....
        /*0148*/ 	.word	0x05000002


	//   ....[33]....
        /*014c*/ 	.word	0x05000002


	//   ....[34]....
        /*0150*/ 	.word	0x05000002


	//   ....[35]....
        /*0154*/ 	.word	0x05000002


	//   ....[36]....
        /*0158*/ 	.word	0x05000002


	//   ....[37]....
        /*015c*/ 	.word	0x05000002


	//   ....[38]....
        /*0160*/ 	.word	0x05000002


	//   ....[39]....
        /*0164*/ 	.word	0x05000002


	//   ....[40]....
        /*0168*/ 	.word	0x05000002


	//   ....[41]....
        /*016c*/ 	.word	0x05000002


	//   ....[42]....
        /*0170*/ 	.word	0x05000002


	//   ....[43]....
        /*0174*/ 	.word	0x05000002


	//   ....[44]....
        /*0178*/ 	.word	0x05000002


	//   ....[45]....
        /*017c*/ 	.word	0x05000002


	//   ....[46]....
        /*0180*/ 	.word	0x05000002


	//   ....[47]....
        /*0184*/ 	.word	0x05000002


	//   ....[48]....
        /*0188*/ 	.word	0x05000002


	//   ....[49]....
        /*018c*/ 	.word	0x05000002


	//   ....[50]....
        /*0190*/ 	.word	0x05000002


	//   ....[51]....
        /*0194*/ 	.word	0x05000002


	//   ....[52]....
        /*0198*/ 	.word	0x05000002


	//   ....[53]....
        /*019c*/ 	.word	0x05000002


	//   ....[54]....
        /*01a0*/ 	.word	0x05000002


	//   ....[55]....
        /*01a4*/ 	.word	0x05000002


	//   ....[56]....
        /*01a8*/ 	.word	0x05000002


	//   ....[57]....
        /*01ac*/ 	.word	0x05000002


	//   ....[58]....
        /*01b0*/ 	.word	0x05000002


	//   ....[59]....
        /*01b4*/ 	.word	0x05000002


	//----- nvinfo : EIATTR_COOP_GROUP_INSTR_OFFSETS
	.align		4
.L_3559:
        /*01b8*/ 	.byte	0x04, 0x28
        /*01ba*/ 	.short	(.L_3561 - .L_3560)


	//   ....[0]....
.L_3560:
        /*01bc*/ 	.word	0x00000840


	//   ....[1]....
        /*01c0*/ 	.word	0x00000860


	//   ....[2]....
        /*01c4*/ 	.word	0x00000870


	//   ....[3]....
        /*01c8*/ 	.word	0x00000900


	//   ....[4]....
        /*01cc*/ 	.word	0x00000920


	//   ....[5]....
        /*01d0*/ 	.word	0x00000930


	//   ....[6]....
        /*01d4*/ 	.word	0x000009b0


	//   ....[7]....
        /*01d8*/ 	.word	0x000009d0


	//   ....[8]....
        /*01dc*/ 	.word	0x000009e0


	//   ....[9]....
        /*01e0*/ 	.word	0x00000a60


	//   ....[10]....
        /*01e4*/ 	.word	0x00000a70


	//   ....[11]....
        /*01e8*/ 	.word	0x00000a80


	//   ....[12]....
        /*01ec*/ 	.word	0x00000b00


	//   ....[13]....
        /*01f0*/ 	.word	0x00000b10


	//   ....[14]....
        /*01f4*/ 	.word	0x00000b20


	//   ....[15]....
        /*01f8*/ 	.word	0x00001100


	//   ....[16]....
        /*01fc*/ 	.word	0x00001120


	//   ....[17]....
        /*0200*/ 	.word	0x00001130


	//   ....[18]....
        /*0204*/ 	.word	0x000011c0


	//   ....[19]....
        /*0208*/ 	.word	0x000011e0


	//   ....[20]....
        /*020c*/ 	.word	0x000011f0


	//   ....[21]....
        /*0210*/ 	.word	0x00001270


	//   ....[22]....
        /*0214*/ 	.word	0x00001290


	//   ....[23]....
        /*0218*/ 	.word	0x000012a0


	//   ....[24]....
        /*021c*/ 	.word	0x00001320


	//   ....[25]....
        /*0220*/ 	.word	0x00001330


	//   ....[26]....
        /*0224*/ 	.word	0x00001340


	//   ....[27]....
        /*0228*/ 	.word	0x000013c0


	//   ....[28]....
        /*022c*/ 	.word	0x000013d0


	//   ....[29]....
        /*0230*/ 	.word	0x000013e0


	//   ....[30]....
        /*0234*/ 	.word	0x00001c40


	//   ....[31]....
        /*0238*/ 	.word	0x00001cf0


	//   ....[32]....
        /*023c*/ 	.word	0x00001d50


	//   ....[33]....
        /*0240*/ 	.word	0x00001e20


	//   ....[34]....
        /*0244*/ 	.word	0x00001e90


	//   ....[35]....
        /*0248*/ 	.word	0x00001f00


	//   ....[36]....
        /*024c*/ 	.word	0x00001fd0


	//   ....[37]....
        /*0250*/ 	.word	0x00002030


	//   ....[38]....
        /*0254*/ 	.word	0x00002090


	//   ....[39]....
        /*0258*/ 	.word	0x00002160


	//   ....[40]....
        /*025c*/ 	.word	0x000021d0


	//   ....[41]....
        /*0260*/ 	.word	0x00002240


	//   ....[42]....
        /*0264*/ 	.word	0x00002300


	//   ....[43]....
        /*0268*/ 	.word	0x00002360


	//   ....[44]....
        /*026c*/ 	.word	0x000023c0


	//   ....[45]....
        /*0270*/ 	.word	0x00002460


	//   ....[46]....
        /*0274*/ 	.word	0x00002510


	//   ....[47]....
        /*0278*/ 	.word	0x00002570


	//   ....[48]....
        /*027c*/ 	.word	0x00002640


	//   ....[49]....
        /*0280*/ 	.word	0x000026b0


	//   ....[50]....
        /*0284*/ 	.word	0x00002720


	//   ....[51]....
        /*0288*/ 	.word	0x000027f0


	//   ....[52]....
        /*028c*/ 	.word	0x00002850


	//   ....[53]....
        /*0290*/ 	.word	0x000028b0


	//   ....[54]....
        /*0294*/ 	.word	0x00002980


	//   ....[55]....
        /*0298*/ 	.word	0x000029f0


	//   ....[56]....
        /*029c*/ 	.word	0x00002a60


	//   ....[57]....
        /*02a0*/ 	.word	0x00002b20


	//   ....[58]....
        /*02a4*/ 	.word	0x00002b80


	//   ....[59]....
        /*02a8*/ 	.word	0x00002be0


	//----- nvinfo : EIATTR_EXIT_INSTR_OFFSETS
	.align		4
.L_3561:
        /*02ac*/ 	.byte	0x04, 0x1c
        /*02ae*/ 	.short	(.L_3563 - .L_3562)


	//   ....[0]....
.L_3562:
        /*02b0*/ 	.word	0x00000080


	//   ....[1]....
        /*02b4*/ 	.word	0x00001840


	//   ....[2]....
        /*02b8*/ 	.word	0x00001860


	//   ....[3]....
        /*02bc*/ 	.word	0x00001a70


	//   ....[4]....
        /*02c0*/ 	.word	0x00001bd0


	//----- nvinfo : EIATTR_MAX_THREADS
	.align		4
.L_3563:
        /*02c4*/ 	.byte	0x04, 0x05
        /*02c6*/ 	.short	(.L_3565 - .L_3564)
.L_3564:
        /*02c8*/ 	.word	0x00000080
        /*02cc*/ 	.word	0x00000001
        /*02d0*/ 	.word	0x00000001


	//----- nvinfo : EIATTR_CRS_STACK_SIZE
	.align		4
.L_3565:
        /*02d4*/ 	.byte	0x04, 0x1e
        /*02d6*/ 	.short	(.L_3567 - .L_3566)
.L_3566:
        /*02d8*/ 	.word	0x00000000


	//----- nvinfo : EIATTR_CBANK_PARAM_SIZE
	.align		4
.L_3567:
        /*02dc*/ 	.byte	0x03, 0x19
        /*02de*/ 	.short	0x0048


	//----- nvinfo : EIATTR_PARAM_CBANK
	.align		4
        /*02e0*/ 	.byte	0x04, 0x0a
        /*02e2*/ 	.short	(.L_3569 - .L_3568)
	.align		4
.L_3568:
        /*02e4*/ 	.word	index@(.nv.constant0._ZN4vllm3moe10topkGatingILi6ELi192ELi4ELi4ELi32El6__halfLNS0_11ScoringFuncE1EEEvPKT5_PKbPfiPT4_PiiiibPKf)
        /*02e8*/ 	.short	0x0210
        /*02ea*/ 	.short	0x0048


	//----- nvinfo : EIATTR_SW_WAR
	.align		4
.L_3569:
        /*02ec*/ 	.byte	0x04, 0x36
        /*02ee*/ 	.short	(.L_3571 - .L_3570)
.L_3570:
        /*02f0*/ 	.word	0x00000008
.L_3571:


//--------------------- .nv.info._ZN4vllm3moe10topkGatingILi16ELi512ELi4ELi16ELi32El6__halfLNS0_11ScoringFuncE1EEEvPKT5_PKbPfiPT4_PiiiibPKf --------------------------
	.section	.nv.info._ZN4vllm3moe10topkGatingILi16ELi512ELi4ELi16ELi32El6__halfLNS0_11ScoringFuncE1EEEvPKT5_PKbPfiPT4_PiiiibPKf,"",@"SHT_CUDA_INFO"
	.sectionflags	@""
	.align	4


	//----- nvinfo : EIATTR_CUDA_API_VERSION
	.align		4
        /*0000*/ 	.byte	0x04, 0x37
        /*0002*/ 	.short	(.L_3573 - .L_3572)
.L_3572:
        /*0004*/ 	.word	0x00000082


	//----- nvinfo : EIATTR_KPARAM_INFO
	.align		4
.L_3573:
        /*0008*/ 	.byte	0x04, 0x17
        /*000a*/ 	.short	(.L_3575 - .L_3574)
.L_3574:
        /*000c*/ 	.word	0x00000000
        /*0010*/ 	.short	0x000a
        /*0012*/ 	.short	0x0040
        /*0014*/ 	.byte	0x00, 0xf0, 0x21, 0x00


	//----- nvinfo : EIATTR_KPARAM_INFO
	.align		4
.L_3575:
        /*0018*/ 	.byte	0x04, 0x17
        /*001a*/ 	.short	(.L_3577 - .L_3576)
.L_3576:
        /*001c*/ 	.word	0x00000000
        /*0020*/ 	.short	0x0009
        /*0022*/ 	.short	0x003c
        /*0024*/ 	.byte	0x00, 0xf0, 0x05, 0x00


	//----- nvinfo : EIATTR_KPARAM_INFO
	.align		4
.L_3577:
        /*0028*/ 	.byte	0x04, 0x17
        /*002a*/ 	.short	(.L_3579 - .L_3578)
.L_3578:
        /*002c*/ 	.word	0x00000000
        /*0030*/ 	.short	0x0008
        /*0032*/ 	.short	0x0038
        /*0034*/ 	.byte	0x00, 0xf0, 0x11, 0x00


	//----- nvinfo : EIATTR_KPARAM_INFO
	.align		4
.L_3579:
        /*0038*/ 	.byte	0x04, 0x17
        /*003a*/ 	.short	(.L_3581 - .L_3580)
.L_3580:
        /*003c*/ 	.word	0x00000000
        /*0040*/ 	.short	0x0007
        /*0042*/ 	.short	0x0034
        /*0044*/ 	.byte	0x00, 0xf0, 0x11, 0x00


	//----- nvinfo : EIATTR_KPARAM_INFO
	.align		4
.L_3581:
        /*0048*/ 	.byte	0x04, 0x17
        /*004a*/ 	.short	(.L_3583 - .L_3582)
.L_3582:
        /*004c*/ 	.word	0x00000000
        /*0050*/ 	.short	0x0006
        /*0052*/ 	.short	0x0030
        /*0054*/ 	.byte	0x00, 0xf0, 0x11, 0x00


	//----- nvinfo : EIATTR_KPARAM_INFO
	.align		4
.L_3583:
        /*0058*/ 	.byte	0x04, 0x17
        /*005a*/ 	.short	(.L_3585 - .L_3584)
.L_3584:
        /*005c*/ 	.word	0x00000000
        /*0060*/ 	.short	0x0005
        /*0062*/ 	.short	0x0028
        /*0064*/ 	.byte	0x00, 0xf0, 0x21, 0x00


	//----- nvinfo : EIATTR_KPARAM_INFO
	.align		4
.L_3585:
        /*0068*/ 	.byte	0x04, 0x17
        /*006a*/ 	.short	(.L_3587 - .L_3586)
.L_3586:
        /*006c*/ 	.word	0x00000000
        /*0070*/ 	.short	0x0004
        /*0072*/ 	.short	0x0020
        /*0074*/ 	.byte	0x00, 0xf0, 0x21, 0x00


	//----- nvinfo : EIATTR_KPARAM_INFO
	.align		4
.L_3587:
        /*0078*/ 	.byte	0x04, 0x17
        /*007a*/ 	.short	(.L_3589 - .L_3588)
.L_3588:
        /*007c*/ 	.word	0x00000000
        /*0080*/ 	.short	0x0003
        /*0082*/ 	.short	0x0018
        /*0084*/ 	.byte	0x00, 0xf0, 0x11, 0x00


	//----- nvinfo : EIATTR_KPARAM_INFO
	.align		4
.L_3589:
        /*0088*/ 	.byte	0x04, 0x17
        /*008a*/ 	.short	(.L_3591 - .L_3590)
.L_3590:
        /*008c*/ 	.word	0x00000000
        /*0090*/ 	.short	0x0002
        /*0092*/ 	.short	0x0010
        /*0094*/ 	.byte	0x00, 0xf0, 0x21, 0x00


	//----- nvinfo : EIATTR_KPARAM_INFO
	.align		4
.L_3591:
        /*0098*/ 	.byte	0x04, 0x17
        /*009a*/ 	.short	(.L_3593 - .L_3592)
.L_3592:
        /*009c*/ 	.word	0x00000000
        /*00a0*/ 	.short	0x0001
        /*00a2*/ 	.short	0x0008
        /*00a4*/ 	.byte	0x00, 0xf0, 0x21, 0x00


	//----- nvinfo : EIATTR_KPARAM_INFO
	.align		4
.L_3593:
        /*00a8*/ 	.byte	0x04, 0x17
        /*00aa*/ 	.short	(.L_3595 - .L_3594)
.L_3594:
        /*00ac*/ 	.word	0x00000000
        /*00b0*/ 	.short	0x0000
        /*00b2*/ 	.short	0x0000
        /*00b4*/ 	.byte	0x00, 0xf0, 0x21, 0x00


	//----- nvinfo : EIATTR_SPARSE_MMA_MASK
	.align		4
.L_3595:
        /*00b8*/ 	.byte	0x03, 0x50
        /*00ba*/ 	.short	0x0000


	//----- nvinfo : EIATTR_MAXREG_COUNT
	.align		4
        /*00bc*/ 	.byte	0x03, 0x1b
        /*00be*/ 	.short	0x00ff


	//----- nvinfo : EIATTR_MERCURY_ISA_VERSION
	.align		4
        /*00c0*/ 	.byte	0x03, 0x5f
        /*00c2*/ 	.short	0x0101


	//----- nvinfo : EIATTR_COOP_GROUP_MASK_REGIDS
	.align		4
        /*00c4*/ 	.byte	0x04, 0x29
        /*00c6*/ 	.short	(.L_3597 - .L_3596)


	//   ....[0]....
.L_3596:
        /*00c8*/ 	.word	0xffffffff


	//   ....[1]....
        /*00cc*/ 	.word	0xffffffff


	//   ....[2]....
        /*00d0*/ 	.word	0xffffffff


	//   ....[3]....
        /*00d4*/ 	.word	0xffffffff


	//   ....[4]....
        /*00d8*/ 	.word	0xffffffff


	//   ....[5]....
        /*00dc*/ 	.word	0xffffffff


	//   ....[6]....
        /*00e0*/ 	.word	0xffffffff


	//   ....[7]....
        /*00e4*/ 	.word	0xffffffff


	//   ....[8]....
        /*00e8*/ 	.word	0xffffffff


	//   ....[9]....
        /*00ec*/ 	.word	0xffffffff


	//   ....[10]....
        /*00f0*/ 	.word	0xffffffff


	//   ....[11]....
        /*00f4*/ 	.word	0xffffffff


	//   ....[12]....
        /*00f8*/ 	.word	0xffffffff


	//   ....[13]....
        /*00fc*/ 	.word	0xffffffff


	//   ....[14]....
        /*0100*/ 	.word	0xffffffff


	//   ....[15]....
        /*0104*/ 	.word	0xffffffff


	//   ....[16]....
        /*0108*/ 	.word	0xffffffff


	//   ....[17]....
        /*010c*/ 	.word	0xffffffff


	//   ....[18]....
        /*0110*/ 	.word	0xffffffff


	//   ....[19]....
        /*0114*/ 	.word	0xffffffff


	//   ....[20]....
        /*0118*/ 	.word	0xffffffff


	//   ....[21]....
        /*011c*/ 	.word	0xffffffff


	//   ....[22]....
        /*0120*/ 	.word	0xffffffff


	//   ....[23]....
        /*0124*/ 	.word	0xffffffff


	//   ....[24]....
        /*0128*/ 	.word	0xffffffff


	//   ....[25]....
        /*012c*/ 	.word	0xffffffff


	//   ....[26]....
        /*0130*/ 	.word	0xffffffff


	//   ....[27]....
        /*0134*/ 	.word	0xffffffff


	//   ....[28]....
        /*0138*/ 	.word	0xffffffff


	//   ....[29]....
        /*013c*/ 	.word	0xffffffff


	//   ....[30]....
        /*0140*/ 	.word	0x05000018


	//   ....[31]....
        /*0144*/ 	.word	0x05000018


	//   ....[32]....
        /*0148*/ 	.word	0x05000018


	//   ....[33]....
        /*014c*/ 	.word	0x05000018


	//   ....[34]....
        /*0150*/ 	.word	0x05000018


	//   ....[35]....
        /*0154*/ 	.word	0x05000018


	//   ....[36]....
        /*0158*/ 	.word	0x05000018


	//   ....[37]....
        /*015c*/ 	.word	0x05000018


	//   ....[38]....
        /*0160*/ 	.word	0x05000018


	//   ....[39]....
        /*0164*/ 	.word	0x05000018


	//   ....[40]....
        /*0168*/ 	.word	0x05000018


	//   ....[41]....
        /*016c*/ 	.word	0x05000018


	//   ....[42]....
        /*0170*/ 	.word	0x05000018


	//   ....[43]....
        /*0174*/ 	.word	0x05000018


	//   ....[44]....
        /*0178*/ 	.word	0x05000018


	//   ....[45]....
        /*017c*/ 	.word	0x05000018


	//   ....[46]....
        /*0180*/ 	.word	0x05000018


	//   ....[47]....
        /*0184*/ 	.word	0x05000018


	//   ....[48]....
        /*0188*/ 	.word	0x05000018


	//   ....[49]....
        /*018c*/ 	.word	0x05000018


	//   ....[50]....
        /*0190*/ 	.word	0x05000018


	//   ....[51]....
        /*0194*/ 	.word	0x05000018


	//   ....[52]....
        /*0198*/ 	.word	0x05000018


	//   ....[53]....
        /*019c*/ 	.word	0x05000018


	//   ....[54]....
        /*01a0*/ 	.word	0x05000018


	//   ....[55]....
        /*01a4*/ 	.word	0x05000018


	//   ....[56]....
        /*01a8*/ 	.word	0x05000018


	//   ....[57]....
        /*01ac*/ 	.word	0x05000018


	//   ....[58]....
        /*01b0*/ 	.word	0x05000018


	//   ....[59]....
        /*01b4*/ 	.word	0x05000018


	//----- nvinfo : EIATTR_COOP_GROUP_INSTR_OFFSETS
	.align		4
.L_3597:
        /*01b8*/ 	.byte	0x04, 0x28
        /*01ba*/ 	.short	(.L_3599 - .L_3598)


	//   ....[0]....
.L_3598:
        /*01bc*/ 	.word	0x00001110


	//   ....[1]....
        /*01c0*/ 	.word	0x00001130


	//   ....[2]....
        /*01c4*/ 	.word	0x00001140


	//   ....[3]....
        /*01c8*/ 	.word	0x000011d0


	//   ....[4]....
        /*01cc*/ 	.word	0x000011f0


	//   ....[5]....
        /*01d0*/ 	.word	0x00001200


	//   ....[6]....
        /*01d4*/ 	.word	0x00001280


	//   ....[7]....
        /*01d8*/ 	.word	0x000012a0


	//   ....[8]....
        /*01dc*/ 	.word	0x000012b0


	//   ....[9]....
        /*01e0*/ 	.word	0x00001330


	//   ....[10]....
        /*01e4*/ 	.word	0x00001340


	//   ....[11]....
        /*01e8*/ 	.word	0x00001350


	//   ....[12]....
        /*01ec*/ 	.word	0x000013d0


	//   ....[13]....
        /*01f0*/ 	.word	0x000013e0


	//   ....[14]....
        /*01f4*/ 	.word	0x000013f0


	//   ....[15]....
        /*01f8*/ 	.word	0x00001d90


	//   ....[16]....
        /*01fc*/ 	.word	0x00001db0


	//   ....[17]....
        /*0200*/ 	.word	0x00001dc0


	//   ....[18]....
        /*0204*/ 	.word	0x00001e50


	//   ....[19]....
        /*0208*/ 	.word	0x00001e70


	//   ....[20]....
        /*020c*/ 	.word	0x00001e80


	//   ....[21]....
        /*0210*/ 	.word	0x00001f00


	//   ....[22]....
        /*0214*/ 	.word	0x00001f20


	//   ....[23]....
        /*0218*/ 	.word	0x00001f30


	//   ....[24]....
        /*021c*/ 	.word	0x00001fb0


	//   ....[25]....
        /*0220*/ 	.word	0x00001fc0


	//   ....[26]....
        /*0224*/ 	.word	0x00001fd0


	//   ....[27]....
        /*0228*/ 	.word	0x00002050


	//   ....[28]....
        /*022c*/ 	.word	0x00002060


	//   ....[29]....
        /*0230*/ 	.word	0x00002070


	//   ....[30]....
        /*0234*/ 	.word	0x00002a20


	//   ....[31]....
        /*0238*/ 	.word	0x00002ac0


	//   ....[32]....
        /*023c*/ 	.word	0x00002b20


	//   ....[33]....
        /*0240*/ 	.word	0x00002bd0


	//   ....[34]....
        /*0244*/ 	.word	0x00002c20


	//   ....[35]....
        /*0248*/ 	.word	0x00002c90


	//   ....[36]....
        /*024c*/ 	.word	0x00002d50


	//   ....[37]....
        /*0250*/ 	.word	0x00002da0


	//   ....[38]....
        /*0254*/ 	.word	0x00002df0


	//   ....[39]....
        /*0258*/ 	.word	0x00002eb0


	//   ....[40]....
        /*025c*/ 	.word	0x00002f00


	//   ....[41]....
        /*0260*/ 	.word	0x00002f70


	//   ....[42]....
        /*0264*/ 	.word	0x00003020


	//   ....[43]....
        /*0268*/ 	.word	0x00003070


	//   ....[44]....
        /*026c*/ 	.word	0x000030c0


	//   ....[45]....
        /*0270*/ 	.word	0x00003150


	//   ....[46]....
        /*0274*/ 	.word	0x000031f0


	//   ....[47]....
        /*0278*/ 	.word	0x00003250


	//   ....[48]....
        /*027c*/ 	.word	0x00003300


	//   ....[49]....
        /*0280*/ 	.word	0x00003350


	//   ....[50]....
        /*0284*/ 	.word	0x000033c0


	//   ....[51]....
        /*0288*/ 	.word	0x00003480


	//   ....[52]....
        /*028c*/ 	.word	0x000034d0


	//   ....[53]....
        /*0290*/ 	.word	0x00003520


	//   ....[54]....
        /*0294*/ 	.word	0x000035e0


	//   ....[55]....
        /*0298*/ 	.word	0x00003630


	//   ....[56]....
        /*029c*/ 	.word	0x000036a0


	//   ....[57]....
        /*02a0*/ 	.word	0x00003750


	//   ....[58]....
        /*02a4*/ 	.word	0x000037a0


	//   ....[59]....
        /*02a8*/ 	.word	0x000037f0


	//----- nvinfo : EIATTR_EXIT_INSTR_OFFSETS
	.align		4
.L_3599:
        /*02ac*/ 	.byte	0x04, 0x1c
        /*02ae*/ 	.short	(.L_3601 - .L_3600)


	//   ....[0]....
.L_3600:
        /*02b0*/ 	.word	0x00000080


	//   ....[1]....
        /*02b4*/ 	.word	0x00002610


	//   ....[2]....
        /*02b8*/ 	.word	0x00002630


	//   ....[3]....
        /*02bc*/ 	.word	0x00002840


	//   ....[4]....
        /*02c0*/ 	.word	0x000029b0


	//----- nvinfo : EIATTR_MAX_THREADS
	.align		4
.L_3601:
        /*02c4*/ 	.byte	0x04, 0x05
        /*02c6*/ 	.short	(.L_3603 - .L_3602)
.L_3602:
        /*02c8*/ 	.word	0x00000080
        /*02cc*/ 	.word	0x00000001
        /*02d0*/ 	.word	0x00000001


	//----- nvinfo : EIATTR_CRS_STACK_SIZE
	.align		4
.L_3603:
        /*02d4*/ 	.byte	0x04, 0x1e
        /*02d6*/ 	.short	(.L_3605 - .L_3604)
.L_3604:
        /*02d8*/ 	.word	0x00000000


	//----- nvinfo : EIATTR_CBANK_PARAM_SIZE
	.align		4
.L_3605:
        /*02dc*/ 	.byte	0x03, 0x19
        /*02de*/ 	.short	0x0048


	//----- nvinfo : EIATTR_PARAM_CBANK
	.align		4
        /*02e0*/ 	.byte	0x04, 0x0a
        /*02e2*/ 	.short	(.L_3607 - .L_3606)
	.align		4
.L_3606:
        /*02e4*/ 	.word	index@(.nv.constant0._ZN4vllm3moe10topkGatingILi16ELi512ELi4ELi16ELi32El6__halfLNS0_11ScoringFuncE1EEEvPKT5_PKbPfiPT4_PiiiibPKf)
        /*02e8*/ 	.short	0x0210
        /*02ea*/ 	.short	0x0048


	//----- nvinfo : EIATTR_SW_WAR
	.align		4
.L_3607:
        /*02ec*/ 	.byte	0x04, 0x36
        /*02ee*/ 	.short	(.L_3609 - .L_3608)
.L_3608:
        /*02f0*/ 	.word	0x00000008
.L_3609:


//--------------------- .nv.info._ZN4vllm3moe10topkGatingILi8ELi256ELi4ELi16ELi32El6__halfLNS0_11ScoringFuncE1EEEvPKT5_PKbPfiPT4_PiiiibPKf --------------------------
	.section	.nv.info._ZN4vllm3moe10topkGatingILi8ELi256ELi4ELi16ELi32El6__halfLNS0_11ScoringFuncE1EEEvPKT5_PKbPfiPT4_PiiiibPKf,"",@"SHT_CUDA_INFO"
	.sectionflags	@""
	.align	4


	//----- nvinfo : EIATTR_CUDA_API_VERSION
	.align		4
        /*0000*/ 	.byte	0x04, 0x37
        /*0002*/ 	.short	(.L_3611 - .L_3610)
.L_3610:
        /*0004*/ 	.word	0x00000082


	//----- nvinfo : EIATTR_KPARAM_INFO
	.align		4
.L_3611:
        /*0008*/ 	.byte	0x04, 0x17
        /*000a*/ 	.short	(.L_3613 - .L_3612)
.L_3612:
        /*000c*/ 	.word	0x00000000
        /*0010*/ 	.short	0x000a
        /*0012*/ 	.short	0x0040
        /*0014*/ 	.byte	0x00, 0xf0, 0x21, 0x00


	//----- nvinfo : EIATTR_KPARAM_INFO
	.align		4
.L_3613:
        /*0018*/ 	.byte	0x04, 0x17
        /*001a*/ 	.short	(.L_3615 - .L_3614)
.L_3614:
        /*001c*/ 	.word	0x00000000
        /*0020*/ 	.short	0x0009
        /*0022*/ 	.short	0x003c
        /*0024*/ 	.byte	0x00, 0xf0, 0x05, 0x00


	//----- nvinfo : EIATTR_KPARAM_INFO
	.align		4
.L_3615:
        /*0028*/ 	.byte	0x04, 0x17
        /*002a*/ 	.short	(.L_3617 - .L_3616)
.L_3616:
        /*002c*/ 	.word	0x00000000
        /*0030*/ 	.short	0x0008
        /*0032*/ 	.short	0x0038
        /*0034*/ 	.byte	0x00, 0xf0, 0x11, 0x00


	//----- nvinfo : EIATTR_KPARAM_INFO
	.align		4
.L_3617:
        /*0038*/ 	.byte	0x04, 0x17
        /*003a*/ 	.short	(.L_3619 - .L_3618)
.L_3618:
        /*003c*/ 	.word	0x00000000
        /*0040*/ 	.short	0x0007
        /*0042*/ 	.short	0x0034
        /*0044*/ 	.byte	0x00, 0xf0, 0x11, 0x00


	//----- nvinfo : EIATTR_KPARAM_INFO
	.align		4
.L_3619:
        /*0048*/ 	.byte	0x04, 0x17
        /*004a*/ 	.short	(.L_3621 - .L_3620)
.L_3620:
        /*004c*/ 	.word	0x00000000
        /*0050*/ 	.short	0x0006
        /*0052*/ 	.short	0x0030
        /*0054*/ 	.byte	0x00, 0xf0, 0x11, 0x00


	//----- nvinfo : EIATTR_KPARAM_INFO
	.align		4
.L_3621:
        /*0058*/ 	.byte	0x04, 0x17
        /*005a*/ 	.short	(.L_3623 - .L_3622)
.L_3622:
        /*005c*/ 	.word	0x00000000
        /*0060*/ 	.short	0x0005
        /*0062*/ 	.short	0x0028
        /*0064*/ 	.byte	0x00, 0xf0, 0x21, 0x00


	//----- nvinfo : EIATTR_KPARAM_INFO
	.align		4
.L_3623:
        /*0068*/ 	.byte	0x04, 0x17
        /*006a*/ 	.short	(.L_3625 - .L_3624)
.L_3624:
        /*006c*/ 	.word	0x00000000
        /*0070*/ 	.short	0x0004
        /*0072*/ 	.short	0x0020
        /*0074*/ 	.byte	0x00, 0xf0, 0x21, 0x00


	//----- nvinfo : EIATTR_KPARAM_INFO
	.align		4
.L_3625:
        /*0078*/ 	.byte	0x04, 0x17
        /*007a*/ 	.short	(.L_3627 - .L_3626)
.L_3626:
        /*007c*/ 	.word	0x00000000
        /*0080*/ 	.short	0x0003
        /*0082*/ 	.short	0x0018
        /*0084*/ 	.byte	0x00, 0xf0, 0x11, 0x00


	//----- nvinfo : EIATTR_KPARAM_INFO
	.align		4
.L_3627:
        /*0088*/ 	.byte	0x04, 0x17
        /*008a*/ 	.short	(.L_3629 - .L_3628)
.L_3628:
        /*008c*/ 	.word	0x00000000
        /*0090*/ 	.short	0x0002
        /*0092*/ 	.short	0x0010
        /*0094*/ 	.byte	0x00, 0xf0, 0x21, 0x00


	//----- nvinfo : EIATTR_KPARAM_INFO
	.align		4
.L_3629:
        /*0098*/ 	.byte	0x04, 0x17
        /*009a*/ 	.short	(.L_3631 - .L_3630)
.L_3630:
        /*009c*/ 	.word	0x00000000
        /*00a0*/ 	.short	0x0001
        /*00a2*/ 	.short	0x0008
        /*00a4*/ 	.byte	0x00, 0xf0, 0x21, 0x00


	//----- nvinfo : EIATTR_KPARAM_INFO
	.align		4
.L_3631:
        /*00a8*/ 	.byte	0x04, 0x17
        /*00aa*/ 	.short	(.L_3633 - .L_3632)
.L_3632:
        /*00ac*/ 	.word	0x00000000
        /*00b0*/ 	.short	0x0000
        /*00b2*/ 	.short	0x0000
        /*00b4*/ 	.byte	0x00, 0xf0, 0x21, 0x00


	//----- nvinfo : EIATTR_SPARSE_MMA_MASK
	.align		4
.L_3633:
        /*00b8*/ 	.byte	0x03, 0x50
        /*00ba*/ 	.short	0x0000


	//----- nvinfo : EIATTR_MAXREG_COUNT
	.align		4
        /*00bc*/ 	.byte	0x03, 0x1b
        /*00be*/ 	.short	0x00ff


	//----- nvinfo : EIATTR_MERCURY_ISA_VERSION
	.align		4
        /*00c0*/ 	.byte	0x03, 0x5f
        /*00c2*/ 	.short	0x0101


	//----- nvinfo : EIATTR_COOP_GROUP_MASK_REGIDS
	.align		4
        /*00c4*/ 	.byte	0x04, 0x29
        /*00c6*/ 	.short	(.L_3635 - .L_3634)


	//   ....[0]....
.L_3634:
        /*00c8*/ 	.word	0xffffffff


	//   ....[1]....
        /*00cc*/ 	.word	0xffffffff


	//   ....[2]....
        /*00d0*/ 	.word	0xffffffff


	//   ....[3]....
        /*00d4*/ 	.word	0xffffffff


	//   ....[4]....
        /*00d8*/ 	.word	0xffffffff


	//   ....[5]....
        /*00dc*/ 	.word	0xffffffff


	//   ....[6]....
        /*00e0*/ 	.word	0xffffffff


	//   ....[7]....
        /*00e4*/ 	.word	0xffffffff


	//   ....[8]....
        /*00e8*/ 	.word	0xffffffff


	//   ....[9]....
        /*00ec*/ 	.word	0xffffffff


	//   ....[10]....
        /*00f0*/ 	.word	0xffffffff


	//   ....[11]....
        /*00f4*/ 	.word	0xffffffff


	//   ....[12]....
        /*00f8*/ 	.word	0xffffffff


	//   ....[13]....
        /*00fc*/ 	.word	0xffffffff


	//   ....[14]....
        /*0100*/ 	.word	0xffffffff


	//   ....[15]....
        /*0104*/ 	.word	0xffffffff


	//   ....[16]....
        /*0108*/ 	.word	0xffffffff


	//   ....[17]....
        /*010c*/ 	.word	0xffffffff


	//   ....[18]....
        /*0110*/ 	.word	0xffffffff


	//   ....[19]....
        /*0114*/ 	.word	0xffffffff


	//   ....[20]....
        /*0118*/ 	.word	0xffffffff


	//   ....[21]....
        /*011c*/ 	.word	0xffffffff


	//   ....[22]....
        /*0120*/ 	.word	0xffffffff


	//   ....[23]....
        /*0124*/ 	.word	0xffffffff


	//   ....[24]....
        /*0128*/ 	.word	0xffffffff


	//   ....[25]....
        /*012c*/ 	.word	0xffffffff


	//   ....[26]....
        /*0130*/ 	.word	0xffffffff


	//   ....[27]....
        /*0134*/ 	.word	0xffffffff


	//   ....[28]....
        /*0138*/ 	.word	0xffffffff


	//   ....[29]....
        /*013c*/ 	.word	0xffffffff


	//   ....[30]....
        /*0140*/ 	.word	0x05000010


	//   ....[31]....
        /*0144*/ 	.word	0x05000010


	//   ....[32]....
        /*0148*/ 	.word	0x05000010


	//   ....[33]....
        /*014c*/ 	.word	0x05000010


	//   ....[34]....
        /*0150*/ 	.word	0x05000010


	//   ....[35]....
        /*0154*/ 	.word	0x05000010


	//   ....[36]....
        /*0158*/ 	.word	0x05000010


	//   ....[37]....
        /*015c*/ 	.word	0x05000010


	//   ....[38]....
        /*0160*/ 	.word	0x05000010


	//   ....[39]....
        /*0164*/ 	.word	0x05000010


	//   ....[40]....
        /*0168*/ 	.word	0x05000010


	//   ....[41]....
        /*016c*/ 	.word	0x05000010


	//   ....[42]....
        /*0170*/ 	.word	0x05000010


	//   ....[43]....
        /*0174*/ 	.word	0x05000010


	//   ....[44]....
        /*0178*/ 	.word	0x05000010


	//   ....[45]....
        /*017c*/ 	.word	0x05000010


	//   ....[46]....
        /*0180*/ 	.word	0x05000010


	//   ....[47]....
        /*0184*/ 	.word	0x05000010


	//   ....[48]....
        /*0188*/ 	.word	0x05000010


	//   ....[49]....
        /*018c*/ 	.word	0x05000010


	//   ....[50]....
        /*0190*/ 	.word	0x05000010


	//   ....[51]....
        /*0194*/ 	.word	0x05000010


	//   ....[52]....
        /*0198*/ 	.word	0x05000010


	//   ....[53]....
        /*019c*/ 	.word	0x05000010


	//   ....[54]....
        /*01a0*/ 	.word	0x05000010


	//   ....[55]....
        /*01a4*/ 	.word	0x05000010


	//   ....[56]....
        /*01a8*/ 	.word	0x05000010


	//   ....[57]....
        /*01ac*/ 	.word	0x05000010


	//   ....[58]....
        /*01b0*/ 	.word	0x05000010


	//   ....[59]....
        /*01b4*/ 	.word	0x05000010


	//----- nvinfo : EIATTR_COOP_GROUP_INSTR_OFFSETS
	.align		4
.L_3635:
        /*01b8*/ 	.byte	0x04, 0x28
        /*01ba*/ 	.short	(.L_3637 - .L_3636)


	//   ....[0]....
.L_3636:
        /*01bc*/ 	.word	0x000009e0


	//   ....[1]....
        /*01c0*/ 	.word	0x00000a00


	//   ....[2]....
        /*01c4*/ 	.word	0x00000a10


	//   ....[3]....
        /*01c8*/ 	.word	0x00000aa0


	//   ....[4]....
        /*01cc*/ 	.word	0x00000ac0


	//   ....[5]....
        /*01d0*/ 	.word	0x00000ad0


	//   ....[6]....
        /*01d4*/ 	.word	0x00000b50


	//   ....[7]....
        /*01d8*/ 	.word	0x00000b70


	//   ....[8]....
        /*01dc*/ 	.word	0x00000b80


	//   ....[9]....
        /*01e0*/ 	.word	0x00000c00


	//   ....[10]....
        /*01e4*/ 	.word	0x00000c10


	//   ....[11]....
        /*01e8*/ 	.word	0x00000c20


	//   ....[12]....
        /*01ec*/ 	.word	0x00000ca0


	//   ....[13]....
        /*01f0*/ 	.word	0x00000cb0


	//   ....[14]....
        /*01f4*/ 	.word	0x00000cc0


	//   ....[15]....
        /*01f8*/ 	.word	0x00001360


	//   ....[16]....
        /*01fc*/ 	.word	0x00001380


	//   ....[17]....
        /*0200*/ 	.word	0x00001390


	//   ....[18]....
        /*0204*/ 	.word	0x00001420


	//   ....[19]....
        /*0208*/ 	.word	0x00001440


	//   ....[20]....
        /*020c*/ 	.word	0x00001450


	//   ....[21]....
        /*0210*/ 	.word	0x000014d0


	//   ....[22]....
        /*0214*/ 	.word	0x000014f0


	//   ....[23]....
        /*0218*/ 	.word	0x00001500


	//   ....[24]....
        /*021c*/ 	.word	0x00001580


	//   ....[25]....
        /*0220*/ 	.word	0x00001590


	//   ....[26]....
        /*0224*/ 	.word	0x000015a0


	//   ....[27]....
        /*0228*/ 	.word	0x00001620


	//   ....[28]....
        /*022c*/ 	.word	0x00001630


	//   ....[29]....
        /*0230*/ 	.word	0x00001640


	//   ....[30]....
        /*0234*/ 	.word	0x00001ef0


	//   ....[31]....
        /*0238*/ 	.word	0x00001f90


	//   ....[32]....
        /*023c*/ 	.word	0x00001ff0


	//   ....[33]....
        /*0240*/ 	.word	0x000020a0


	//   ....[34]....
        /*0244*/ 	.word	0x000020f0


	//   ....[35]....
        /*0248*/ 	.word	0x00002160


	//   ....[36]....
        /*024c*/ 	.word	0x00002220


	//   ....[37]....
        /*0250*/ 	.word	0x00002270


	//   ....[38]....
        /*0254*/ 	.word	0x000022c0


	//   ....[39]....
        /*0258*/ 	.word	0x00002380


	//   ....[40]....
        /*025c*/ 	.word	0x000023d0


	//   ....[41]....
        /*0260*/ 	.word	0x00002440


	//   ....[42]....
        /*0264*/ 	.word	0x000024f0


	//   ....[43]....
        /*0268*/ 	.word	0x00002540


	//   ....[44]....
        /*026c*/ 	.word	0x00002590


	//   ....[45]....
        /*0270*/ 	.word	0x00002620


	//   ....[46]....
        /*0274*/ 	.word	0x000026c0


	//   ....[47]....
        /*0278*/ 	.word	0x00002720


	//   ....[48]....
        /*027c*/ 	.word	0x000027d0


	//   ....[49]....
        /*0280*/ 	.word	0x00002820


	//   ....[50]....
        /*0284*/ 	.word	0x00002890


	//   ....[51]....
        /*0288*/ 	.word	0x00002950


	//   ....[52]....
        /*028c*/ 	.word	0x000029a0


	//   ....[53]....
        /*0290*/ 	.word	0x000029f0


	//   ....[54]....
        /*0294*/ 	.word	0x00002ab0


	//   ....[55]....
        /*0298*/ 	.word	0x00002b00


	//   ....[56]....
        /*029c*/ 	.word	0x00002b70


	//   ....[57]....
        /*02a0*/ 	.word	0x00002c20


	//   ....[58]....
        /*02a4*/ 	.word	0x00002c70


	//   ....[59]....
        /*02a8*/ 	.word	0x00002cc0


	//----- nvinfo : EIATTR_EXIT_INSTR_OFFSETS
	.align		4
.L_3637:
        /*02ac*/ 	.byte	0x04, 0x1c
        /*02ae*/ 	.short	(.L_3639 - .L_3638)


	//   ....[0]....
.L_3638:
        /*02b0*/ 	.word	0x00000080


	//   ....[1]....
        /*02b4*/ 	.word	0x00001ae0


	//   ....[2]....
        /*02b8*/ 	.word	0x00001b00


	//   ....[3]....
        /*02bc*/ 	.word	0x00001d10


	//   ....[4]....
        /*02c0*/ 	.word	0x00001e80


	//----- nvinfo : EIATTR_MAX_THREADS
	.align		4
.L_3639:
        /*02c4*/ 	.byte	0x04, 0x05
        /*02c6*/ 	.short	(.L_3641 - .L_3640)
.L_3640:
        /*02c8*/ 	.word	0x00000080
        /*02cc*/ 	.word	0x00000001
        /*02d0*/ 	.word	0x00000001


	//----- nvinfo : EIATTR_CRS_STACK_SIZE
	.align		4
.L_3641:
        /*02d4*/ 	.byte	0x04, 0x1e
        /*02d6*/ 	.short	(.L_3643 - .L_3642)
.L_3642:
        /*02d8*/ 	.word	0x00000000


	//----- nvinfo : EIATTR_CBANK_PARAM_SIZE
	.align		4
.L_3643:
        /*02dc*/ 	.byte	0x03, 0x19
        /*02de*/ 	.short	0x0048


	//----- nvinfo : EIATTR_PARAM_CBANK
	.align		4
        /*02e0*/ 	.byte	0x04, 0x0a
        /*02e2*/ 	.short	(.L_3645 - .L_3644)
	.align		4
.L_3644:
        /*02e4*/ 	.word	index@(.nv.constant0._ZN4vllm3moe10topkGatingILi8ELi256ELi4ELi16ELi32El6__halfLNS0_11ScoringFuncE1EEEvPKT5_PKbPfiPT4_PiiiibPKf)
        /*02e8*/ 	.short	0x0210
        /*02ea*/ 	.short	0x0048


	//----- nvinfo : EIATTR_SW_WAR
	.align		4
.L_3645:
        /*02ec*/ 	.byte	0x04, 0x36
        /*02ee*/ 	.short	(.L_3647 - .L_3646)
.L_3646:
        /*02f0*/ 	.word	0x00000008
.L_3647:


//--------------------- .nv.info._ZN4vllm3moe10topkGatingILi8ELi128ELi4ELi16ELi32El6__halfLNS0_11ScoringFuncE1EEEvPKT5_PKbPfiPT4_PiiiibPKf --------------------------
	.section	.nv.info._ZN4vllm3moe10topkGatingILi8ELi128ELi4ELi16ELi32El6__halfLNS0_11ScoringFuncE1EEEvPKT5_PKbPfiPT4_PiiiibPKf,"",@"SHT_CUDA_INFO"
	.sectionflags	@""
	.align	4


	//----- nvinfo : EIATTR_CUDA_API_VERSION
	.align		4
        /*0000*/ 	.byte	0x04, 0x37
        /*0002*/ 	.short	(.L_3649 - .L_3648)
.L_3648:
        /*0004*/ 	.word	0x00000082


	//----- nvinfo : EIATTR_KPARAM_INFO
	.align		4
.L_3649:
        /*0008*/ 	.byte	0x04, 0x17
        /*000a*/ 	.short	(.L_3651 - .L_3650)
.L_3650:
        /*000c*/ 	.word	0x00000000
        /*0010*/ 	.short	0x000a
        /*0012*/ 	.short	0x0040
        /*0014*/ 	.byte	0x00, 0xf0, 0x21, 0x00


	//----- nvinfo : EIATTR_KPARAM_INFO
	.align		4
.L_3651:
        /*0018*/ 	.byte	0x04, 0x17
        /*001a*/ 	.short	(.L_3653 - .L_3652)
.L_3652:
        /*001c*/ 	.word	0x00000000
        /*0020*/ 	.short	0x0009
        /*0022*/ 	.short	0x003c
        /*0024*/ 	.byte	0x00, 0xf0, 0x05, 0x00


	//----- nvinfo : EIATTR_KPARAM_INFO
	.align		4
.L_3653:
        /*0028*/ 	.byte	0x04, 0x17
        /*002a*/ 	.short	(.L_3655 - .L_3654)
.L_3654:
        /*002c*/ 	.word	0x00000000
        /*0030*/ 	.short	0x0008
        /*0032*/ 	.short	0x0038
        /*0034*/ 	.byte	0x00, 0xf0, 0x11, 0x00


	//----- nvinfo : EIATTR_KPARAM_INFO
	.align		4
.L_3655:
        /*0038*/ 	.byte	0x04, 0x17
        /*003a*/ 	.short	(.L_3657 - .L_3656)
.L_3656:
        /*003c*/ 	.word	0x00000000
        /*0040*/ 	.short	0x0007
        /*0042*/ 	.short	0x0034
        /*0044*/ 	.byte	0x00, 0xf0, 0x11, 0x00


	//----- nvinfo : EIATTR_KPARAM_INFO
	.align		4
.L_3657:
        /*0048*/ 	.byte	0x04, 0x17
        /*004a*/ 	.short	(.L_3659 - .L_3658)
.L_3658:
        /*004c*/ 	.word	0x00000000
        /*0050*/ 	.short	0x0006
        /*0052*/ 	.short	0x0030
        /*0054*/ 	.byte	0x00, 0xf0, 0x11, 0x00


	//----- nvinfo : EIATTR_KPARAM_INFO
	.align		4
.L_3659:
        /*0058*/ 	.byte	0x04, 0x17
        /*005a*/ 	.short	(.L_3661 - .L_3660)
.L_3660:
        /*005c*/ 	.word	0x00000000
        /*0060*/ 	.short	0x0005
        /*0062*/ 	.short	0x0028
        /*0064*/ 	.byte	0x00, 0xf0, 0x21, 0x00


	//----- nvinfo : EIATTR_KPARAM_INFO
	.align		4
.L_3661:
        /*0068*/ 	.byte	0x04, 0x17
        /*006a*/ 	.short	(.L_3663 - .L_3662)
.L_3662:
        /*006c*/ 	.word	0x00000000
        /*0070*/ 	.short	0x0004
        /*0072*/ 	.short	0x0020
        /*0074*/ 	.byte	0x00, 0xf0, 0x21, 0x00


	//----- nvinfo : EIATTR_KPARAM_INFO
	.align		4
.L_3663:
        /*0078*/ 	.byte	0x04, 0x17
        /*007a*/ 	.short	(.L_3665 - .L_3664)
.L_3664:
        /*007c*/ 	.word	0x00000000
        /*0080*/ 	.short	0x0003
        /*0082*/ 	.short	0x0018
        /*0084*/ 	.byte	0x00, 0xf0, 0x11, 0x00


	//----- nvinfo : EIATTR_KPARAM_INFO
	.align		4
.L_3665:
        /*0088*/ 	.byte	0x04, 0x17
        /*008a*/ 	.short	(.L_3667 - .L_3666)
.L_3666:
        /*008c*/ 	.word	0x00000000
        /*0090*/ 	.short	0x0002
        /*0092*/ 	.short	0x0010
        /*0094*/ 	.byte	0x00, 0xf0, 0x21, 0x00


	//----- nvinfo : EIATTR_KPARAM_INFO
	.align		4
.L_3667:
        /*0098*/ 	.byte	0x04, 0x17
        /*009a*/ 	.short	(.L_3669 - .L_3668)
.L_3668:
        /*009c*/ 	.word	0x00000000
        /*00a0*/ 	.short	0x0001
        /*00a2*/ 	.short	0x0008
        /*00a4*/ 	.byte	0x00, 0xf0, 0x21, 0x00


	//----- nvinfo : EIATTR_KPARAM_INFO
	.align		4
.L_3669:
        /*00a8*/ 	.byte	0x04, 0x17
        /*00aa*/ 	.short	(.L_3671 - .L_3670)
.L_3670:
        /*00ac*/ 	.word	0x00000000
        /*00b0*/ 	.short	0x0000
        /*00b2*/ 	.short	0x0000
        /*00b4*/ 	.byte	0x00, 0xf0, 0x21, 0x00


	//----- nvinfo : EIATTR_SPARSE_MMA_MASK
	.align		4
.L_3671:
        /*00b8*/ 	.byte	0x03, 0x50
        /*00ba*/ 	.short	0x0000


	//----- nvinfo : EIATTR_MAXREG_COUNT
	.align		4
        /*00bc*/ 	.byte	0x03, 0x1b
        /*00be*/ 	.short	0x00ff


	//----- nvinfo : EIATTR_MERCURY_ISA_VERSION
	.align		4
        /*00c0*/ 	.byte	0x03, 0x5f
        /*00c2*/ 	.short	0x0101


	//----- nvinfo : EIATTR_COOP_GROUP_MASK_REGIDS
	.align		4
        /*00c4*/ 	.byte	0x04, 0x29
        /*00c6*/ 	.short	(.L_3673 - .L_3672)


	//   ....[0]....
.L_3672:
        /*00c8*/ 	.word	0xffffffff


	//   ....[1]....
        /*00cc*/ 	.word	0xffffffff


	//   ....[2]....
        /*00d0*/ 	.word	0xffffffff


	//   ....[3]....
        /*00d4*/ 	.word	0xffffffff


	//   ....[4]....
        /*00d8*/ 	.word	0xffffffff


	//   ....[5]....
        /*00dc*/ 	.word	0xffffffff


	//   ....[6]....
        /*00e0*/ 	.word	0xffffffff


	//   ....[7]....
        /*00e4*/ 	.word	0xffffffff


	//   ....[8]....
        /*00e8*/ 	.word	0xffffffff


	//   ....[9]....
        /*00ec*/ 	.word	0xffffffff


	//   ....[10]....
        /*00f0*/ 	.word	0xffffffff


	//   ....[11]....
        /*00f4*/ 	.word	0xffffffff


	//   ....[12]....
        /*00f8*/ 	.word	0xffffffff


	//   ....[13]....
        /*00fc*/ 	.word	0xffffffff


	//   ....[14]....
        /*0100*/ 	.word	0xffffffff


	//   ....[15]....
        /*0104*/ 	.word	0xffffffff


	//   ....[16]....
        /*0108*/ 	.word	0xffffffff


	//   ....[17]....
        /*010c*/ 	.word	0xffffffff


	//   ....[18]....
        /*0110*/ 	.word	0xffffffff


	//   ....[19]....
        /*0114*/ 	.word	0xffffffff


	//   ....[20]....
        /*0118*/ 	.word	0xffffffff


	//   ....[21]....
        /*011c*/ 	.word	0xffffffff


	//   ....[22]....
        /*0120*/ 	.word	0xffffffff


	//   ....[23]....
        /*0124*/ 	.word	0xffffffff


	//   ....[24]....
        /*0128*/ 	.word	0x05000010


	//   ....[25]....
        /*012c*/ 	.word	0x05000010


	//   ....[26]....
        /*0130*/ 	.word	0x05000010


	//   ....[27]....
        /*0134*/ 	.word	0x05000010


	//   ....[28]....
        /*0138*/ 	.word	0x05000010


	//   ....[29]....
        /*013c*/ 	.word	0x05000010


	//   ....[30]....
        /*0140*/ 	.word	0x05000010


	//   ....[31]....
        /*0144*/ 	.word	0x05000010


	//   ....[32]....
        /*0148*/ 	.word	0x05000010


	//   ....[33]....
        /*014c*/ 	.word	0x05000010


	//   ....[34]....
        /*0150*/ 	.word	0x05000010


	//   ....[35]....
        /*0154*/ 	.word	0x05000010


	//   ....[36]....
        /*0158*/ 	.word	0x05000010


	//   ....[37]....
        /*015c*/ 	.word	0x05000010


	//   ....[38]....
        /*0160*/ 	.word	0x05000010


	//   ....[39]....
        /*0164*/ 	.word	0x05000010


	//   ....[40]....
        /*0168*/ 	.word	0x05000010


	//   ....[41]....
        /*016c*/ 	.word	0x05000010


	//   ....[42]....
        /*0170*/ 	.word	0x05000010


	//   ....[43]....
        /*0174*/ 	.word	0x05000010


	//   ....[44]....
        /*0178*/ 	.word	0x05000010


	//   ....[45]....
        /*017c*/ 	.word	0x05000010


	//   ....[46]....
        /*0180*/ 	.word	0x05000010


	//   ....[47]....
        /*0184*/ 	.word	0x05000010


	//----- nvinfo : EIATTR_COOP_GROUP_INSTR_OFFSETS
	.align		4
.L_3673:
        /*0188*/ 	.byte	0x04, 0x28
        /*018a*/ 	.short	(.L_3675 - .L_3674)


	//   ....[0]....
.L_3674:
        /*018c*/ 	.word	0x000009f0


	//   ....[1]....
        /*0190*/ 	.word	0x00000a10


	//   ....[2]....
        /*0194*/ 	.word	0x00000a20


	//   ....[3]....
        /*0198*/ 	.word	0x00000ab0


	//   ....[4]....
        /*019c*/ 	.word	0x00000ad0


	//   ....[5]....
        /*01a0*/ 	.word	0x00000ae0


	//   ....[6]....
        /*01a4*/ 	.word	0x00000b60


	//   ....[7]....
        /*01a8*/ 	.word	0x00000b70


	//   ....[8]....
        /*01ac*/ 	.word	0x00000b80


	//   ....[9]....
        /*01b0*/ 	.word	0x00000c00


	//   ....[10]....
        /*01b4*/ 	.word	0x00000c20


	//   ....[11]....
        /*01b8*/ 	.word	0x00000c30


	//   ....[12]....
        /*01bc*/ 	.word	0x000012c0


	//   ....[13]....
        /*01c0*/ 	.word	0x000012e0


	//   ....[14]....
        /*01c4*/ 	.word	0x000012f0


	//   ....[15]....
        /*01c8*/ 	.word	0x00001380


	//   ....[16]....
        /*01cc*/ 	.word	0x000013a0


	//   ....[17]....
        /*01d0*/ 	.word	0x000013b0


	//   ....[18]....
        /*01d4*/ 	.word	0x00001430


	//   ....[19]....
        /*01d8*/ 	.word	0x00001440


	//   ....[20]....
        /*01dc*/ 	.word	0x00001450


	//   ....[21]....
        /*01e0*/ 	.word	0x000014d0


	//   ....[22]....
        /*01e4*/ 	.word	0x000014f0


	//   ....[23]....
        /*01e8*/ 	.word	0x00001500


	//   ....[24]....
        /*01ec*/ 	.word	0x00001db0


	//   ....[25]....
        /*01f0*/ 	.word	0x00001e40


	//   ....[26]....
        /*01f4*/ 	.word	0x00001eb0


	//   ....[27]....
        /*01f8*/ 	.word	0x00001f70


	//   ....[28]....
        /*01fc*/ 	.word	0x00001fc0


	//   ....[29]....
        /*0200*/ 	.word	0x00002010


	//   ....[30]....
        /*0204*/ 	.word	0x000020d0


	//   ....[31]....
        /*0208*/ 	.word	0x00002120


	//   ....[32]....
        /*020c*/ 	.word	0x00002190


	//   ....[33]....
        /*0210*/ 	.word	0x00002240


	//   ....[34]....
        /*0214*/ 	.word	0x00002290


	//   ....[35]....
        /*0218*/ 	.word	0x000022e0


	//   ....[36]....
        /*021c*/ 	.word	0x00002380


	//   ....[37]....
        /*0220*/ 	.word	0x00002410


	//   ....[38]....
        /*0224*/ 	.word	0x00002480


	//   ....[39]....
        /*0228*/ 	.word	0x00002540


	//   ....[40]....
        /*022c*/ 	.word	0x00002590


	//   ....[41]....
        /*0230*/ 	.word	0x000025e0


	//   ....[42]....
        /*0234*/ 	.word	0x000026a0


	//   ....[43]....
        /*0238*/ 	.word	0x000026f0


	//   ....[44]....
        /*023c*/ 	.word	0x00002760


	//   ....[45]....
        /*0240*/ 	.word	0x00002810


	//   ....[46]....
        /*0244*/ 	.word	0x00002860


	//   ....[47]....
        /*0248*/ 	.word	0x000028b0


	//----- nvinfo : EIATTR_EXIT_INSTR_OFFSETS
	.align		4
.L_3675:
        /*024c*/ 	.byte	0x04, 0x1c
        /*024e*/ 	.short	(.L_3677 - .L_3676)


	//   ....[0]....
.L_3676:
        /*0250*/ 	.word	0x00000090


	//   ....[1]....
        /*0254*/ 	.word	0x00001990


	//   ....[2]....
        /*0258*/ 	.word	0x000019b0


	//   ....[3]....
        /*025c*/ 	.word	0x00001bc0


	//   ....[4]....
        /*0260*/ 	.word	0x00001d40


	//----- nvinfo : EIATTR_MAX_THREADS
	.align		4
.L_3677:
        /*0264*/ 	.byte	0x04, 0x05
        /*0266*/ 	.short	(.L_3679 - .L_3678)
.L_3678:
        /*0268*/ 	.word	0x00000080
        /*026c*/ 	.word	0x00000001
        /*0270*/ 	.word	0x00000001


	//----- nvinfo : EIATTR_CRS_STACK_SIZE
	.align		4
.L_3679:
        /*0274*/ 	.byte	0x04, 0x1e
        /*0276*/ 	.short	(.L_3681 - .L_3680)
.L_3680:
        /*0278*/ 	.word	0x00000000


	//----- nvinfo : EIATTR_CBANK_PARAM_SIZE
	.align		4
.L_3681:
        /*027c*/ 	.byte	0x03, 0x19
        /*027e*/ 	.short	0x0048


	//----- nvinfo : EIATTR_PARAM_CBANK
	.align		4
        /*0280*/ 	.byte	0x04, 0x0a
        /*0282*/ 	.short	(.L_3683 - .L_3682)
	.align		4
.L_3682:
        /*0284*/ 	.word	index@(.nv.constant0._ZN4vllm3moe10topkGatingILi8ELi128ELi4ELi16ELi32El6__halfLNS0_11ScoringFuncE1EEEvPKT5_PKbPfiPT4_PiiiibPKf)
        /*0288*/ 	.short	0x0210
        /*028a*/ 	.short	0x0048


	//----- nvinfo : EIATTR_SW_WAR
	.align		4
.L_3683:
        /*028c*/ 	.byte	0x04, 0x36
        /*028e*/ 	.short	(.L_3685 - .L_3684)
.L_3684:
        /*0290*/ 	.word	0x00000008
.L_3685:


//--------------------- .nv.info._ZN4vllm3moe10topkGatingILi8ELi64ELi4ELi16ELi32El6__halfLNS0_11ScoringFuncE1EEEvPKT5_PKbPfiPT4_PiiiibPKf --------------------------
	.section	.nv.info._ZN4vllm3moe10topkGatingILi8ELi64ELi4ELi16ELi32El6__halfLNS0_11ScoringFuncE1EEEvPKT5_PKbPfiPT4_PiiiibPKf,"",@"SHT_CUDA_INFO"
	.sectionflags	@""
	.align	4


	//----- nvinfo : EIATTR_CUDA_API_VERSION
	.align		4
        /*0000*/ 	.byte	0x04, 0x37
        /*0002*/ 	.short	(.L_3687 - .L_3686)
.L_3686:
        /*0004*/ 	.word	0x00000082


	//----- nvinfo : EIATTR_KPARAM_INFO
	.align		4
.L_3687:
        /*0008*/ 	.byte	0x04, 0x17
        /*000a*/ 	.short	(.L_3689 - .L_3688)
.L_3688:
        /*000c*/ 	.word	0x00000000
        /*0010*/ 	.short	0x000a
        /*0012*/ 	.short	0x0040
        /*0014*/ 	.byte	0x00, 0xf0, 0x21, 0x00


	//----- nvinfo : EIATTR_KPARAM_INFO
	.align		4
.L_3689:
        /*0018*/ 	.byte	0x04, 0x17
        /*001a*/ 	.short	(.L_3691 - .L_3690)
.L_3690:
        /*001c*/ 	.word	0x00000000
        /*0020*/ 	.short	0x0009
        /*0022*/ 	.short	0x003c
        /*0024*/ 	.byte	0x00, 0xf0, 0x05, 0x00


	//----- nvinfo : EIATTR_KPARAM_INFO
	.align		4
.L_3691:
        /*0028*/ 	.byte	0x04, 0x17
        /*002a*/ 	.short	(.L_3693 - .L_3692)
.L_3692:
        /*002c*/ 	.word	0x00000000
        /*0030*/ 	.short	0x0008
        /*0032*/ 	.short	0x0038
        /*0034*/ 	.byte	0x00, 0xf0, 0x11, 0x00


	//----- nvinfo : EIATTR_KPARAM_INFO
	.align		4
.L_3693:
        /*0038*/ 	.byte	0x04, 0x17
        /*003a*/ 	.short	(.L_3695 - .L_3694)
.L_3694:
        /*003c*/ 	.word	0x00000000
        /*0040*/ 	.short	0x0007
        /*0042*/ 	.short	0x0034
        /*0044*/ 	.byte	0x00, 0xf0, 0x11, 0x00


	//----- nvinfo : EIATTR_KPARAM_INFO
	.align		4
.L_3695:
        /*0048*/ 	.byte	0x04, 0x17
        /*004a*/ 	.short	(.L_3697 - .L_3696)
.L_3696:
        /*004c*/ 	.word	0x00000000
        /*0050*/ 	.short	0x0006
        /*0052*/ 	.short	0x0030
        /*0054*/ 	.byte	0x00, 0xf0, 0x11, 0x00


	//----- nvinfo : EIATTR_KPARAM_INFO
	.align		4
.L_3697:
        /*0058*/ 	.byte	0x04, 0x17
        /*005a*/ 	.short	(.L_3699 - .L_3698)
.L_3698:
        /*005c*/ 	.word	0x00000000
        /*0060*/ 	.short	0x0005
        /*0062*/ 	.short	0x0028
        /*0064*/ 	.byte	0x00, 0xf0, 0x21, 0x00


	//----- nvinfo : EIATTR_KPARAM_INFO
	.align		4
.L_3699:
        /*0068*/ 	.byte	0x04, 0x17
        /*006a*/ 	.short	(.L_3701 - .L_3700)
.L_3700:
        /*006c*/ 	.word	0x00000000
        /*0070*/ 	.short	0x0004
        /*0072*/ 	.short	0x0020
        /*0074*/ 	.byte	0x00, 0xf0, 0x21, 0x00


	//----- nvinfo : EIATTR_KPARAM_INFO
	.align		4
.L_3701:
        /*0078*/ 	.byte	0x04, 0x17
        /*007a*/ 	.short	(.L_3703 - .L_3702)
.L_3702:
        /*007c*/ 	.word	0x00000000
        /*0080*/ 	.short	0x0003
        /*0082*/ 	.short	0x0018
        /*0084*/ 	.byte	0x00, 0xf0, 0x11, 0x00


	//----- nvinfo : EIATTR_KPARAM_INFO
	.align		4
.L_3703:
        /*0088*/ 	.byte	0x04, 0x17
        /*008a*/ 	.short	(.L_3705 - .L_3704)
.L_3704:
        /*008c*/ 	.word	0x00000000
        /*0090*/ 	.short	0x0002
        /*0092*/ 	.short	0x0010
        /*0094*/ 	.byte	0x00, 0xf0, 0x21, 0x00


	//----- nvinfo : EIATTR_KPARAM_INFO
	.align		4
.L_3705:
        /*0098*/ 	.byte	0x04, 0x17
        /*009a*/ 	.short	(.L_3707 - .L_3706)
.L_3706:
        /*009c*/ 	.word	0x00000000
        /*00a0*/ 	.short	0x0001
        /*00a2*/ 	.short	0x0008
        /*00a4*/ 	.byte	0x00, 0xf0, 0x21, 0x00


	//----- nvinfo : EIATTR_KPARAM_INFO
	.align		4
.L_3707:
        /*00a8*/ 	.byte	0x04, 0x17
        /*00aa*/ 	.short	(.L_3709 - .L_3708)
.L_3708:
        /*00ac*/ 	.word	0x00000000
        /*00b0*/ 	.short	0x0000
        /*00b2*/ 	.short	0x0000
        /*00b4*/ 	.byte	0x00, 0xf0, 0x21, 0x00


	//----- nvinfo : EIATTR_SPARSE_MMA_MASK
	.align		4
.L_3709:
        /*00b8*/ 	.byte	0x03, 0x50
        /*00ba*/ 	.short	0x0000


	//----- nvinfo : EIATTR_MAXREG_COUNT
	.align		4
        /*00bc*/ 	.byte	0x03, 0x1b
        /*00be*/ 	.short	0x00ff


	//----- nvinfo : EIATTR_MERCURY_ISA_VERSION
	.align		4
        /*00c0*/ 	.byte	0x03, 0x5f
        /*00c2*/ 	.short	0x0101


	//----- nvinfo : EIATTR_COOP_GROUP_MASK_REGIDS
	.align		4
        /*00c4*/ 	.byte	0x04, 0x29
        /*00c6*/ 	.short	(.L_3711 - .L_3710)


	//   ....[0]....
.L_3710:
        /*00c8*/ 	.word	0xffffffff


	//   ....[1]....
        /*00cc*/ 	.word	0xffffffff


	//   ....[2]....
        /*00d0*/ 	.word	0xffffffff


	//   ....[3]....
        /*00d4*/ 	.word	0xffffffff


	//   ....[4]....
        /*00d8*/ 	.word	0xffffffff


	//   ....[5]....
        /*00dc*/ 	.word	0xffffffff


	//   ....[6]....
        /*00e0*/ 	.word	0xffffffff


	//   ....[7]....
        /*00e4*/ 	.word	0xffffffff


	//   ....[8]....
        /*00e8*/ 	.word	0xffffffff


	//   ....[9]....
        /*00ec*/ 	.word	0xffffffff


	//   ....[10]....
        /*00f0*/ 	.word	0xffffffff


	//   ....[11]....
        /*00f4*/ 	.word	0xffffffff


	//   ....[12]....
        /*00f8*/ 	.word	0xffffffff


	//   ....[13]....
        /*00fc*/ 	.word	0xffffffff


	//   ....[14]....
        /*0100*/ 	.word	0xffffffff


	//   ....[15]....
        /*0104*/ 	.word	0xffffffff


	//   ....[16]....
        /*0108*/ 	.word	0xffffffff


	//   ....[17]....
        /*010c*/ 	.word	0xffffffff


	//   ....[18]....
        /*0110*/ 	.word	0x05000010


	//   ....[19]....
        /*0114*/ 	.word	0x05000010


	//   ....[20]....
        /*0118*/ 	.word	0x05000010


	//   ....[21]....
        /*011c*/ 	.word	0x05000010


	//   ....[22]....
        /*0120*/ 	.word	0x05000010


	//   ....[23]....
        /*0124*/ 	.word	0x05000010


	//   ....[24]....
        /*0128*/ 	.word	0x05000010


	//   ....[25]....
        /*012c*/ 	.word	0x05000010


	//   ....[26]....
        /*0130*/ 	.word	0x05000010


	//   ....[27]....
        /*0134*/ 	.word	0x05000010


	//   ....[28]....
        /*0138*/ 	.word	0x05000010


	//   ....[29]....
        /*013c*/ 	.word	0x05000010


	//   ....[30]....
        /*0140*/ 	.word	0x05000010


	//   ....[31]....
        /*0144*/ 	.word	0x05000010


	//   ....[32]....
        /*0148*/ 	.word	0x05000010


	//   ....[33]....
        /*014c*/ 	.word	0x05000010


	//   ....[34]....
        /*0150*/ 	.word	0x05000010


	//   ....[35]....
        /*0154*/ 	.word	0x05000010


	//----- nvinfo : EIATTR_COOP_GROUP_INSTR_OFFSETS
	.align		4
.L_3711:
        /*0158*/ 	.byte	0x04, 0x28
        /*015a*/ 	.short	(.L_3713 - .L_3712)


	//   ....[0]....
.L_3712:
        /*015c*/ 	.word	0x000009f0


	//   ....[1]....
        /*0160*/ 	.word	0x00000a10


	//   ....[2]....
        /*0164*/ 	.word	0x00000a20


	//   ....[3]....
        /*0168*/ 	.word	0x00000aa0


	//   ....[4]....
        /*016c*/ 	.word	0x00000ac0


	//   ....[5]....
        /*0170*/ 	.word	0x00000ad0


	//   ....[6]....
        /*0174*/ 	.word	0x00000b50


	//   ....[7]....
        /*0178*/ 	.word	0x00000b60


	//   ....[8]....
        /*017c*/ 	.word	0x00000b70


	//   ....[9]....
        /*0180*/ 	.word	0x00001210


	//   ....[10]....
        /*0184*/ 	.word	0x00001230


	//   ....[11]....
        /*0188*/ 	.word	0x00001240


	//   ....[12]....
        /*018c*/ 	.word	0x000012c0


	//   ....[13]....
        /*0190*/ 	.word	0x000012e0


	//   ....[14]....
        /*0194*/ 	.word	0x000012f0


	//   ....[15]....
        /*0198*/ 	.word	0x00001370


	//   ....[16]....
        /*019c*/ 	.word	0x00001380


	//   ....[17]....
        /*01a0*/ 	.word	0x00001390


	//   ....[18]....
        /*01a4*/ 	.word	0x00001c50


	//   ....[19]....
        /*01a8*/ 	.word	0x00001ce0


	//   ....[20]....
        /*01ac*/ 	.word	0x00001d50


	//   ....[21]....
        /*01b0*/ 	.word	0x00001e00


	//   ....[22]....
        /*01b4*/ 	.word	0x00001e50


	//   ....[23]....
        /*01b8*/ 	.word	0x00001ec0


	//   ....[24]....
        /*01bc*/ 	.word	0x00001f70


	//   ....[25]....
        /*01c0*/ 	.word	0x00001fc0


	//   ....[26]....
        /*01c4*/ 	.word	0x00002010


	//   ....[27]....
        /*01c8*/ 	.word	0x000020a0


	//   ....[28]....
        /*01cc*/ 	.word	0x00002130


	//   ....[29]....
        /*01d0*/ 	.word	0x000021a0


	//   ....[30]....
        /*01d4*/ 	.word	0x00002250


	//   ....[31]....
        /*01d8*/ 	.word	0x000022a0


	//   ....[32]....
        /*01dc*/ 	.word	0x00002310


	//   ....[33]....
        /*01e0*/ 	.word	0x000023c0


	//   ....[34]....
        /*01e4*/ 	.word	0x00002410


	//   ....[35]....
        /*01e8*/ 	.word	0x00002460


	//----- nvinfo : EIATTR_EXIT_INSTR_OFFSETS
	.align		4
.L_3713:
        /*01ec*/ 	.byte	0x04, 0x1c
        /*01ee*/ 	.short	(.L_3715 - .L_3714)


	//   ....[0]....
.L_3714:
        /*01f0*/ 	.word	0x00000090


	//   ....[1]....
        /*01f4*/ 	.word	0x00001830


	//   ....[2]....
        /*01f8*/ 	.word	0x00001850


	//   ....[3]....
        /*01fc*/ 	.word	0x00001a60


	//   ....[4]....
        /*0200*/ 	.word	0x00001be0


	//----- nvinfo : EIATTR_MAX_THREADS
	.align		4
.L_3715:
        /*0204*/ 	.byte	0x04, 0x05
        /*0206*/ 	.short	(.L_3717 - .L_3716)
.L_3716:
        /*0208*/ 	.word	0x00000080
        /*020c*/ 	.word	0x00000001
        /*0210*/ 	.word	0x00000001


	//----- nvinfo : EIATTR_CRS_STACK_SIZE
	.align		4
.L_3717:
        /*0214*/ 	.byte	0x04, 0x1e
        /*0216*/ 	.short	(.L_3719 - .L_3718)
.L_3718:
        /*0218*/ 	.word	0x00000000


	//----- nvinfo : EIATTR_CBANK_PARAM_SIZE
	.align		4
.L_3719:
        /*021c*/ 	.byte	0x03, 0x19
        /*021e*/ 	.short	0x0048


	//----- nvinfo : EIATTR_PARAM_CBANK
	.align		4
        /*0220*/ 	.byte	0x04, 0x0a
        /*0222*/ 	.short	(.L_3721 - .L_3720)
	.align		4
.L_3720:
        /*0224*/ 	.word	index@(.nv.constant0._ZN4vllm3moe10topkGatingILi8ELi64ELi4ELi16ELi32El6__halfLNS0_11ScoringFuncE1EEEvPKT5_PKbPfiPT4_PiiiibPKf)
        /*0228*/ 	.short	0x0210
        /*022a*/ 	.short	0x0048


	//----- nvinfo : EIATTR_SW_WAR
	.align		4
.L_3721:
        /*022c*/ 	.byte	0x04, 0x36
        /*022e*/ 	.short	(.L_3723 - .L_3722)
.L_3722:
        /*0230*/ 	.word	0x00000008
.L_3723:


//--------------------- .nv.info._ZN4vllm3moe10topkGatingILi8ELi32ELi4ELi16ELi32El6__halfLNS0_11ScoringFuncE1EEEvPKT5_PKbPfiPT4_PiiiibPKf --------------------------
	.section	.nv.info._ZN4vllm3moe10topkGatingILi8ELi32ELi4ELi16ELi32El6__halfLNS0_11ScoringFuncE1EEEvPKT5_PKbPfiPT4_PiiiibPKf,"",@"SHT_CUDA_INFO"
	.sectionflags	@""
	.align	4


	//----- nvinfo : EIATTR_CUDA_API_VERSION
	.align		4
        /*0000*/ 	.byte	0x04, 0x37
        /*0002*/ 	.short	(.L_3725 - .L_3724)
.L_3724:
        /*0004*/ 	.word	0x00000082


	//----- nvinfo : EIATTR_KPARAM_INFO
	.align		4
.L_3725:
        /*0008*/ 	.byte	0x04, 0x17
        /*000a*/ 	.short	(.L_3727 - .L_3726)
.L_3726:
        /*000c*/ 	.word	0x00000000
        /*0010*/ 	.short	0x000a
        /*0012*/ 	.short	0x0040
        /*0014*/ 	.byte	0x00, 0xf0, 0x21, 0x00


	//----- nvinfo : EIATTR_KPARAM_INFO
	.align		4
.L_3727:
        /*0018*/ 	.byte	0x04, 0x17
        /*001a*/ 	.short	(.L_3729 - .L_3728)
.L_3728:
        /*001c*/ 	.word	0x00000000
        /*0020*/ 	.short	0x0009
        /*0022*/ 	.short	0x003c
        /*0024*/ 	.byte	0x00, 0xf0, 0x05, 0x00


	//----- nvinfo : EIATTR_KPARAM_INFO
	.align		4
.L_3729:
        /*0028*/ 	.byte	0x04, 0x17
        /*002a*/ 	.short	(.L_3731 - .L_3730)
.L_3730:
        /*002c*/ 	.word	0x00000000
        /*0030*/ 	.short	0x0008
        /*0032*/ 	.short	0x0038
        /*0034*/ 	.byte	0x00, 0xf0, 0x11, 0x00


	//----- nvinfo : EIATTR_KPARAM_INFO
	.align		4
.L_3731:
        /*0038*/ 	.byte	0x04, 0x17
        /*003a*/ 	.short	(.L_3733 - .L_3732)
.L_3732:
        /*003c*/ 	.word	0x00000000
        /*0040*/ 	.short	0x0007
        /*0042*/ 	.short	0x0034
        /*0044*/ 	.byte	0x00, 0xf0, 0x11, 0x00


	//----- nvinfo : EIATTR_KPARAM_INFO
	.align		4
.L_3733:
        /*0048*/ 	.byte	0x04, 0x17
        /*004a*/ 	.short	(.L_3735 - .L_3734)
.L_3734:
        /*004c*/ 	.word	0x00000000
        /*0050*/ 	.short	0x0006
        /*0052*/ 	.short	0x0030
        /*0054*/ 	.byte	0x00, 0xf0, 0x11, 0x00


	//----- nvinfo : EIATTR_KPARAM_INFO
	.align		4
.L_3735:
        /*0058*/ 	.byte	0x04, 0x17
        /*005a*/ 	.short	(.L_3737 - .L_3736)
.L_3736:
        /*005c*/ 	.word	0x00000000
        /*0060*/ 	.short	0x0005
        /*0062*/ 	.short	0x0028
        /*0064*/ 	.byte	0x00, 0xf0, 0x21, 0x00


	//----- nvinfo : EIATTR_KPARAM_INFO
	.align		4
.L_3737:
        /*0068*/ 	.byte	0x04, 0x17
        /*006a*/ 	.short	(.L_3739 - .L_3738)
.L_3738:
        /*006c*/ 	.word	0x00000000
        /*0070*/ 	.short	0x0004
        /*0072*/ 	.short	0x0020
        /*0074*/ 	.byte	0x00, 0xf0, 0x21, 0x00


	//----- nvinfo : EIATTR_KPARAM_INFO
	.align		4
.L_3739:
        /*0078*/ 	.byte	0x04, 0x17
        /*007a*/ 	.short	(.L_3741 - .L_3740)
.L_3740:
        /*007c*/ 	.word	0x00000000
        /*0080*/ 	.short	0x0003
        /*0082*/ 	.short	0x0018
        /*0084*/ 	.byte	0x00, 0xf0, 0x11, 0x00


	//----- nvinfo : EIATTR_KPARAM_INFO
	.align		4
.L_3741:
        /*0088*/ 	.byte	0x04, 0x17
        /*008a*/ 	.short	(.L_3743 - .L_3742)
.L_3742:
        /*008c*/ 	.word	0x00000000
        /*0090*/ 	.short	0x0002
        /*0092*/ 	.short	0x0010
        /*0094*/ 	.byte	0x00, 0xf0, 0x21, 0x00


	//----- nvinfo : EIATTR_KPARAM_INFO
	.align		4
.L_3743:
        /*0098*/ 	.byte	0x04, 0x17
        /*009a*/ 	.short	(.L_3745 - .L_3744)
.L_3744:
        /*009c*/ 	.word	0x00000000
        /*00a0*/ 	.short	0x0001
        /*00a2*/ 	.short	0x0008
        /*00a4*/ 	.byte	0x00, 0xf0, 0x21, 0x00


	//----- nvinfo : EIATTR_KPARAM_INFO
	.align		4
.L_3745:
        /*00a8*/ 	.byte	0x04, 0x17
        /*00aa*/ 	.short	(.L_3747 - .L_3746)
.L_3746:
        /*00ac*/ 	.word	0x00000000
        /*00b0*/ 	.short	0x0000
        /*00b2*/ 	.short	0x0000
        /*00b4*/ 	.byte	0x00, 0xf0, 0x21, 0x00


	//----- nvinfo : EIATTR_SPARSE_MMA_MASK
	.align		4
.L_3747:
        /*00b8*/ 	.byte	0x03, 0x50
        /*00ba*/ 	.short	0x0000


	//----- nvinfo : EIATTR_MAXREG_COUNT
	.align		4
        /*00bc*/ 	.byte	0x03, 0x1b
        /*00be*/ 	.short	0x00ff


	//----- nvinfo : EIATTR_MERCURY_ISA_VERSION
	.align		4
        /*00c0*/ 	.byte	0x03, 0x5f
        /*00c2*/ 	.short	0x0101


	//----- nvinfo : EIATTR_COOP_GROUP_MASK_REGIDS
	.align		4
        /*00c4*/ 	.byte	0x04, 0x29
        /*00c6*/ 	.short	(.L_3749 - .L_3748)


	//   ....[0]....
.L_3748:
        /*00c8*/ 	.word	0xffffffff


	//   ....[1]....
        /*00cc*/ 	.word	0xffffffff


	//   ....[2]....
        /*00d0*/ 	.word	0xffffffff


	//   ....[3]....
        /*00d4*/ 	.word	0xffffffff


	//   ....[4]....
        /*00d8*/ 	.word	0xffffffff


	//   ....[5]....
        /*00dc*/ 	.word	0xffffffff


	//   ....[6]....
        /*00e0*/ 	.word	0xffffffff


	//   ....[7]....
        /*00e4*/ 	.word	0xffffffff


	//   ....[8]....
        /*00e8*/ 	.word	0xffffffff


	//   ....[9]....
        /*00ec*/ 	.word	0xffffffff


	//   ....[10]....
        /*00f0*/ 	.word	0xffffffff


	//   ....[11]....
        /*00f4*/ 	.word	0xffffffff


	//   ....[12]....
        /*00f8*/ 	.word	0x05000013


	//   ....[13]....
        /*00fc*/ 	.word	0x05000013


	//   ....[14]....
        /*0100*/ 	.word	0x05000013


	//   ....[15]....
        /*0104*/ 	.word	0x05000013


	//   ....[16]....
        /*0108*/ 	.word	0x05000013


	//   ....[17]....
        /*010c*/ 	.word	0x05000013


	//   ....[18]....
        /*0110*/ 	.word	0x05000013


	//   ....[19]....
        /*0114*/ 	.word	0x05000013


	//   ....[20]....
        /*0118*/ 	.word	0x05000013


	//   ....[21]....
        /*011c*/ 	.word	0x05000013


	//   ....[22]....
        /*0120*/ 	.word	0x05000013


	//   ....[23]....
        /*0124*/ 	.word	0x05000013


	//----- nvinfo : EIATTR_COOP_GROUP_INSTR_OFFSETS
	.align		4
.L_3749:
        /*0128*/ 	.byte	0x04, 0x28
        /*012a*/ 	.short	(.L_3751 - .L_3750)


	//   ....[0]....
.L_3750:
        /*012c*/ 	.word	0x000009f0


	//   ....[1]....
        /*0130*/ 	.word	0x00000a10


	//   ....[2]....
        /*0134*/ 	.word	0x00000a20


	//   ....[3]....
        /*0138*/ 	.word	0x00000aa0


	//   ....[4]....
        /*013c*/ 	.word	0x00000ac0


	//   ....[5]....
        /*0140*/ 	.word	0x00000ad0


	//   ....[6]....
        /*0144*/ 	.word	0x00001160


	//   ....[7]....
        /*0148*/ 	.word	0x00001180


	//   ....[8]....
        /*014c*/ 	.word	0x00001190


	//   ....[9]....
        /*0150*/ 	.word	0x00001210


	//   ....[10]....
        /*0154*/ 	.word	0x00001230


	//   ....[11]....
        /*0158*/ 	.word	0x00001240


	//   ....[12]....
        /*015c*/ 	.word	0x00001af0


	//   ....[13]....
        /*0160*/ 	.word	0x00001b80


	//   ....[14]....
        /*0164*/ 	.word	0x00001bf0


	//   ....[15]....
        /*0168*/ 	.word	0x00001ca0


	//   ....[16]....
        /*016c*/ 	.word	0x00001cf0


	//   ....[17]....
        /*0170*/ 	.word	0x00001d40


	//   ....[18]....
        /*0174*/ 	.word	0x00001de0


	//   ....[19]....
        /*0178*/ 	.word	0x00001e70


	//   ....[20]....
        /*017c*/ 	.word	0x00001ee0


	//   ....[21]....
        /*0180*/ 	.word	0x00001f90


	//   ....[22]....
        /*0184*/ 	.word	0x00001fe0


	//   ....[23]....
        /*0188*/ 	.word	0x00002030


	//----- nvinfo : EIATTR_EXIT_INSTR_OFFSETS
	.align		4
.L_3751:
        /*018c*/ 	.byte	0x04, 0x1c
        /*018e*/ 	.short	(.L_3753 - .L_3752)


	//   ....[0]....
.L_3752:
        /*0190*/ 	.word	0x00000090


	//   ....[1]....
        /*0194*/ 	.word	0x000016d0


	//   ....[2]....
        /*0198*/ 	.word	0x000016f0


	//   ....[3]....
        /*019c*/ 	.word	0x00001900


	//   ....[4]....
        /*01a0*/ 	.word	0x00001a80


	//----- nvinfo : EIATTR_MAX_THREADS
	.align		4
.L_3753:
        /*01a4*/ 	.byte	0x04, 0x05
        /*01a6*/ 	.short	(.L_3755 - .L_3754)
.L_3754:
        /*01a8*/ 	.word	0x00000080
        /*01ac*/ 	.word	0x00000001
        /*01b0*/ 	.word	0x00000001


	//----- nvinfo : EIATTR_CRS_STACK_SIZE
	.align		4
.L_3755:
        /*01b4*/ 	.byte	0x04, 0x1e
        /*01b6*/ 	.short	(.L_3757 - .L_3756)
.L_3756:
        /*01b8*/ 	.word	0x00000000


	//----- nvinfo : EIATTR_CBANK_PARAM_SIZE
	.align		4
.L_3757:
        /*01bc*/ 	.byte	0x03, 0x19
        /*01be*/ 	.short	0x0048


	//----- nvinfo : EIATTR_PARAM_CBANK
	.align		4
        /*01c0*/ 	.byte	0x04, 0x0a
        /*01c2*/ 	.short	(.L_3759 - .L_3758)
	.align		4
.L_3758:
        /*01c4*/ 	.word	index@(.nv.constant0._ZN4vllm3moe10topkGatingILi8ELi32ELi4ELi16ELi32El6__halfLNS0_11ScoringFuncE1EEEvPKT5_PKbPfiPT4_PiiiibPKf)
        /*01c8*/ 	.short	0x0210
        /*01ca*/ 	.short	0x0048


	//----- nvinfo : EIATTR_SW_WAR
	.align		4
.L_3759:
        /*01cc*/ 	.byte	0x04, 0x36
        /*01ce*/ 	.short	(.L_3761 - .L_3760)
.L_3760:
        /*01d0*/ 	.word	0x00000008
.L_3761:


//--------------------- .nv.info._ZN4vllm3moe10topkGatingILi8ELi16ELi4ELi16ELi32El6__halfLNS0_11ScoringFuncE1EEEvPKT5_PKbPfiPT4_PiiiibPKf --------------------------
	.section	.nv.info._ZN4vllm3moe10topkGatingILi8ELi16ELi4ELi16ELi32El6__halfLNS0_11ScoringFuncE1EEEvPKT5_PKbPfiPT4_PiiiibPKf,"",@"SHT_CUDA_INFO"
	.sectionflags	@""
	.align	4


	//----- nvinfo : EIATTR_CUDA_API_VERSION
	.align		4
        /*0000*/ 	.byte	0x04, 0x37
        /*0002*/ 	.short	(.L_3763 - .L_3762)
.L_3762:
        /*0004*/ 	.word	0x00000082


	//----- nvinfo : EIATTR_KPARAM_INFO
	.align		4
.L_3763:
        /*0008*/ 	.byte	0x04, 0x17
        /*000a*/ 	.short	(.L_3765 - .L_3764)
.L_3764:
        /*000c*/ 	.word	0x00000000
        /*0010*/ 	.short	0x000a
        /*0012*/ 	.short	0x0040
        /*0014*/ 	.byte	0x00, 0xf0, 0x21, 0x00


	//----- nvinfo : EIATTR_KPARAM_INFO
	.align		4
.L_3765:
        /*0018*/ 	.byte	0x04, 0x17
        /*001a*/ 	.short	(.L_3767 - .L_3766)
.L_3766:
        /*001c*/ 	.word	0x00000000
        /*0020*/ 	.short	0x0009
        /*0022*/ 	.short	0x003c
        /*0024*/ 	.byte	0x00, 0xf0, 0x05, 0x00


	//----- nvinfo : EIATTR_KPARAM_INFO
	.align		4
.L_3767:
        /*0028*/ 	.byte	0x04, 0x17
        /*002a*/ 	.short	(.L_3769 - .L_3768)
.L_3768:
        /*002c*/ 	.word	0x00000000
        /*0030*/ 	.short	0x0008
        /*0032*/ 	.short	0x0038
        /*0034*/ 	.byte	0x00, 0xf0, 0x11, 0x00


	//----- nvinfo : EIATTR_KPARAM_INFO
	.align		4
.L_3769:
        /*0038*/ 	.byte	0x04, 0x17
        /*003a*/ 	.short	(.L_3771 - .L_3770)
.L_3770:
        /*003c*/ 	.word	0x00000000
        /*0040*/ 	.short	0x0007
        /*0042*/ 	.short	0x0034
        /*0044*/ 	.byte	0x00, 0xf0, 0x11, 0x00


	//----- nvinfo : EIATTR_KPARAM_INFO
	.align		4
.L_3771:
        /*0048*/ 	.byte	0x04, 0x17
        /*004a*/ 	.short	(.L_3773 - .L_3772)
.L_3772:
        /*004c*/ 	.word	0x00000000
        /*0050*/ 	.short	0x0006
        /*0052*/ 	.short	0x0030
        /*0054*/ 	.byte	0x00, 0xf0, 0x11, 0x00


	//----- nvinfo : EIATTR_KPARAM_INFO
	.align		4
.L_3773:
        /*0058*/ 	.byte	0x04, 0x17
        /*005a*/ 	.short	(.L_3775 - .L_3774)
.L_3774:
        /*005c*/ 	.word	0x00000000
        /*0060*/ 	.short	0x0005
        /*0062*/ 	.short	0x0028
        /*0064*/ 	.byte	0x00, 0xf0, 0x21, 0x00


	//----- nvinfo : EIATTR_KPARAM_INFO
	.align		4
.L_3775:
        /*0068*/ 	.byte	0x04, 0x17
        /*006a*/ 	.short	(.L_3777 - .L_3776)
.L_3776:
        /*006c*/ 	.word	0x00000000
        /*0070*/ 	.short	0x0004
        /*0072*/ 	.short	0x0020
        /*0074*/ 	.byte	0x00, 0xf0, 0x21, 0x00


	//----- nvinfo : EIATTR_KPARAM_INFO
	.align		4
.L_3777:
        /*0078*/ 	.byte	0x04, 0x17
        /*007a*/ 	.short	(.L_3779 - .L_3778)
.L_3778:
        /*007c*/ 	.word	0x00000000
        /*0080*/ 	.short	0x0003
        /*0082*/ 	.short	0x0018
        /*0084*/ 	.byte	0x00, 0xf0, 0x11, 0x00


	//----- nvinfo : EIATTR_KPARAM_INFO
	.align		4
.L_3779:
        /*0088*/ 	.byte	0x04, 0x17
        /*008a*/ 	.short	(.L_3781 - .L_3780)
.L_3780:
        /*008c*/ 	.word	0x00000000
        /*0090*/ 	.short	0x0002
        /*0092*/ 	.short	0x0010
        /*0094*/ 	.byte	0x00, 0xf0, 0x21, 0x00


	//----- nvinfo : EIATTR_KPARAM_INFO
	.align		4
.L_3781:
        /*0098*/ 	.byte	0x04, 0x17
        /*009a*/ 	.short	(.L_3783 - .L_3782)
.L_3782:
        /*009c*/ 	.word	0x00000000
        /*00a0*/ 	.short	0x0001
        /*00a2*/ 	.short	0x0008
        /*00a4*/ 	.byte	0x00, 0xf0, 0x21, 0x00


	//----- nvinfo : EIATTR_KPARAM_INFO
	.align		4
.L_3783:
        /*00a8*/ 	.byte	0x04, 0x17
        /*00aa*/ 	.short	(.L_3785 - .L_3784)
.L_3784:
        /*00ac*/ 	.word	0x00000000
        /*00b0*/ 	.short	0x0000
        /*00b2*/ 	.short	0x0000
        /*00b4*/ 	.byte	0x00, 0xf0, 0x21, 0x00


	//----- nvinfo : EIATTR_SPARSE_MMA_MASK
	.align		4
.L_3785:
        /*00b8*/ 	.byte	0x03, 0x50
        /*00ba*/ 	.short	0x0000


	//----- nvinfo : EIATTR_MAXREG_COUNT
	.align		4
        /*00bc*/ 	.byte	0x03, 0x1b
        /*00be*/ 	.short	0x00ff


	//----- nvinfo : EIATTR_MERCURY_ISA_VERSION
	.align		4
        /*00c0*/ 	.byte	0x03, 0x5f
        /*00c2*/ 	.short	0x0101


	//----- nvinfo : EIATTR_COOP_GROUP_MASK_REGIDS
	.align		4
        /*00c4*/ 	.byte	0x04, 0x29
        /*00c6*/ 	.short	(.L_3787 - .L_3786)


	//   ....[0]....
.L_3786:
        /*00c8*/ 	.word	0xffffffff


	//   ....[1]....
        /*00cc*/ 	.word	0xffffffff


	//   ....[2]....
        /*00d0*/ 	.word	0xffffffff


	//   ....[3]....
        /*00d4*/ 	.word	0xffffffff


	//   ....[4]....
        /*00d8*/ 	.word	0xffffffff


	//   ....[5]....
        /*00dc*/ 	.word	0xffffffff


	//   ....[6]....
        /*00e0*/ 	.word	0x05000014


	//   ....[7]....
        /*00e4*/ 	.word	0x05000014


	//   ....[8]....
        /*00e8*/ 	.word	0x05000014


	//   ....[9]....
        /*00ec*/ 	.word	0x05000014


	//   ....[10]....
        /*00f0*/ 	.word	0x05000014


	//   ....[11]....
        /*00f4*/ 	.word	0x05000014


	//----- nvinfo : EIATTR_COOP_GROUP_INSTR_OFFSETS
	.align		4
.L_3787:
        /*00f8*/ 	.byte	0x04, 0x28
        /*00fa*/ 	.short	(.L_3789 - .L_3788)


	//   ....[0]....
.L_3788:
        /*00fc*/ 	.word	0x000009f0


	//   ....[1]....
        /*0100*/ 	.word	0x00000a00


	//   ....[2]....
        /*0104*/ 	.word	0x00000a10


	//   ....[3]....
        /*0108*/ 	.word	0x000010b0


	//   ....[4]....
        /*010c*/ 	.word	0x000010c0


	//   ....[5]....
        /*0110*/ 	.word	0x000010d0


	//   ....[6]....
        /*0114*/ 	.word	0x000019a0


	//   ....[7]....
        /*0118*/ 	.word	0x00001a30


	//   ....[8]....
        /*011c*/ 	.word	0x00001a80


	//   ....[9]....
        /*0120*/ 	.word	0x00001b10


	//   ....[10]....
        /*0124*/ 	.word	0x00001ba0


	//   ....[11]....
        /*0128*/ 	.word	0x00001bf0


	//----- nvinfo : EIATTR_EXIT_INSTR_OFFSETS
	.align		4
.L_3789:
        /*012c*/ 	.byte	0x04, 0x1c
        /*012e*/ 	.short	(.L_3791 - .L_3790)


	//   ....[0]....
.L_3790:
        /*0130*/ 	.word	0x00000090


	//   ....[1]....
        /*0134*/ 	.word	0x00001580


	//   ....[2]....
        /*0138*/ 	.word	0x000015a0


	//   ....[3]....
        /*013c*/ 	.word	0x000017b0


	//   ....[4]....
        /*0140*/ 	.word	0x00001930


	//----- nvinfo : EIATTR_MAX_THREADS
	.align		4
.L_3791:
        /*0144*/ 	.byte	0x04, 0x05
        /*0146*/ 	.short	(.L_3793 - .L_3792)
.L_3792:
        /*0148*/ 	.word	0x00000080
        /*014c*/ 	.word	0x00000001
        /*0150*/ 	.word	0x00000001


	//----- nvinfo : EIATTR_CRS_STACK_SIZE
	.align		4
.L_3793:
        /*0154*/ 	.byte	0x04, 0x1e
        /*0156*/ 	.short	(.L_3795 - .L_3794)
.L_3794:
        /*0158*/ 	.word	0x00000000


	//----- nvinfo : EIATTR_CBANK_PARAM_SIZE
	.align		4
.L_3795:
        /*015c*/ 	.byte	0x03, 0x19
        /*015e*/ 	.short	0x0048


	//----- nvinfo : EIATTR_PARAM_CBANK
	.align		4
        /*0160*/ 	.byte	0x04, 0x0a
        /*0162*/ 	.short	(.L_3797 - .L_3796)
	.align		4
.L_3796:
        /*0164*/ 	.word	index@(.nv.constant0._ZN4vllm3moe10topkGatingILi8ELi16ELi4ELi16ELi32El6__halfLNS0_11ScoringFuncE1EEEvPKT5_PKbPfiPT4_PiiiibPKf)
        /*0168*/ 	.short	0x0210
        /*016a*/ 	.short	0x0048


	//----- nvinfo : EIATTR_SW_WAR
	.align		4
.L_3797:
        /*016c*/ 	.byte	0x04, 0x36
        /*016e*/ 	.short	(.L_3799 - .L_3798)
.L_3798:
        /*0170*/ 	.word	0x00000008
.L_3799:


//--------------------- .nv.info._ZN4vllm3moe10topkGatingILi8ELi8ELi4ELi16ELi32El6__halfLNS0_11ScoringFuncE1EEEvPKT5_PKbPfiPT4_PiiiibPKf --------------------------
	.section	.nv.info._ZN4vllm3moe10topkGatingILi8ELi8ELi4ELi16ELi32El6__halfLNS0_11ScoringFuncE1EEEvPKT5_PKbPfiPT4_PiiiibPKf,"",@"SHT_CUDA_INFO"
	.sectionflags	@""
	.align	4


	//----- nvinfo : EIATTR_CUDA_API_VERSION
	.align		4
        /*0000*/ 	.byte	0x04, 0x37
        /*0002*/ 	.short	(.L_3801 - .L_3800)
.L_3800:
        /*0004*/ 	.word	0x00000082


	//----- nvinfo : EIATTR_KPARAM_INFO
	.align		4
.L_3801:
        /*0008*/ 	.byte	0x04, 0x17
        /*000a*/ 	.short	(.L_3803 - .L_3802)
.L_3802:
        /*000c*/ 	.word	0x00000000
        /*0010*/ 	.short	0x000a
        /*0012*/ 	.short	0x0040
        /*0014*/ 	.byte	0x00, 0xf0, 0x21, 0x00


	//----- nvinfo : EIATTR_KPARAM_INFO
	.align		4
.L_3803:
        /*0018*/ 	.byte	0x04, 0x17
        /*001a*/ 	.short	(.L_3805 - .L_3804)
.L_3804:
        /*001c*/ 	.word	0x00000000
        /*0020*/ 	.short	0x0009
        /*0022*/ 	.short	0x003c
        /*0024*/ 	.byte	0x00, 0xf0, 0x05, 0x00


	//----- nvinfo : EIATTR_KPARAM_INFO
	.align		4
.L_3805:
        /*0028*/ 	.byte	0x04, 0x17
        /*002a*/ 	.short	(.L_3807 - .L_3806)
.L_3806:
        /*002c*/ 	.word	0x00000000
        /*0030*/ 	.short	0x0008
        /*0032*/ 	.short	0x0038
        /*0034*/ 	.byte	0x00, 0xf0, 0x11, 0x00


	//----- nvinfo : EIATTR_KPARAM_INFO
	.align		4
.L_3807:
        /*0038*/ 	.byte	0x04, 0x17
        /*003a*/ 	.short	(.L_3809 - .L_3808)
.L_3808:
        /*003c*/ 	.word	0x00000000
        /*0040*/ 	.short	0x0007
        /*0042*/ 	.short	0x0034
        /*0044*/ 	.byte	0x00, 0xf0, 0x11, 0x00


	//----- nvinfo : EIATTR_KPARAM_INFO
	.align		4
.L_3809:
        /*0048*/ 	.byte	0x04, 0x17
        /*004a*/ 	.short	(.L_3811 - .L_3810)
.L_3810:
        /*004c*/ 	.word	0x00000000
        /*0050*/ 	.short	0x0006
        /*0052*/ 	.short	0x0030
        /*0054*/ 	.byte	0x00, 0xf0, 0x11, 0x00


	//----- nvinfo : EIATTR_KPARAM_INFO
	.align		4
.L_3811:
        /*0058*/ 	.byte	0x04, 0x17
        /*005a*/ 	.short	(.L_3813 - .L_3812)
.L_3812:
        /*005c*/ 	.word	0x00000000
        /*0060*/ 	.short	0x0005
        /*0062*/ 	.short	0x0028
        /*0064*/ 	.byte	0x00, 0xf0, 0x21, 0x00


	//----- nvinfo : EIATTR_KPARAM_INFO
	.align		4
.L_3813:
        /*0068*/ 	.byte	0x04, 0x17
        /*006a*/ 	.short	(.L_3815 - .L_3814)
.L_3814:
        /*006c*/ 	.word	0x00000000
        /*0070*/ 	.short	0x0004
        /*0072*/ 	.short	0x0020
        /*0074*/ 	.byte	0x00, 0xf0, 0x21, 0x00


	//----- nvinfo : EIATTR_KPARAM_INFO
	.align		4
.L_3815:
        /*0078*/ 	.byte	0x04, 0x17
        /*007a*/ 	.short	(.L_3817 - .L_3816)
.L_3816:
        /*007c*/ 	.word	0x00000000
        /*0080*/ 	.short	0x0003
        /*0082*/ 	.short	0x0018
        /*0084*/ 	.byte	0x00, 0xf0, 0x11, 0x00


	//----- nvinfo : EIATTR_KPARAM_INFO
	.align		4
.L_3817:
        /*0088*/ 	.byte	0x04, 0x17
        /*008a*/ 	.short	(.L_3819 - .L_3818)
.L_3818:
        /*008c*/ 	.word	0x00000000
        /*0090*/ 	.short	0x0002
        /*0092*/ 	.short	0x0010
        /*0094*/ 	.byte	0x00, 0xf0, 0x21, 0x00


	//----- nvinfo : EIATTR_KPARAM_INFO
	.align		4
.L_3819:
        /*0098*/ 	.byte	0x04, 0x17
        /*009a*/ 	.short	(.L_3821 - .L_3820)
.L_3820:
        /*009c*/ 	.word	0x00000000
        /*00a0*/ 	.short	0x0001
        /*00a2*/ 	.short	0x0008
        /*00a4*/ 	.byte	0x00, 0xf0, 0x21, 0x00


	//----- nvinfo : EIATTR_KPARAM_INFO
	.align		4
.L_3821:
        /*00a8*/ 	.byte	0x04, 0x17
        /*00aa*/ 	.short	(.L_3823 - .L_3822)
.L_3822:
        /*00ac*/ 	.word	0x00000000
        /*00b0*/ 	.short	0x0000
        /*00b2*/ 	.short	0x0000
        /*00b4*/ 	.byte	0x00, 0xf0, 0x21, 0x00


	//----- nvinfo : EIATTR_SPARSE_MMA_MASK
	.align		4
.L_3823:
        /*00b8*/ 	.byte	0x03, 0x50
        /*00ba*/ 	.short	0x0000


	//----- nvinfo : EIATTR_MAXREG_COUNT
	.align		4
        /*00bc*/ 	.byte	0x03, 0x1b
        /*00be*/ 	.short	0x00ff


	//----- nvinfo : EIATTR_MERCURY_ISA_VERSION
	.align		4
        /*00c0*/ 	.byte	0x03, 0x5f
        /*00c2*/ 	.short	0x0101


	//----- nvinfo : EIATTR_EXIT_INSTR_OFFSETS
	.align		4
        /*00c4*/ 	.byte	0x04, 0x1c
        /*00c6*/ 	.short	(.L_3825 - .L_3824)


	//   ....[0]....
.L_3824:
        /*00c8*/ 	.word	0x00000080


	//   ....[1]....
        /*00cc*/ 	.word	0x00001fa0


	//   ....[2]....
        /*00d0*/ 	.word	0x00001fc0


	//   ....[3]....
        /*00d4*/ 	.word	0x00002880


	//   ....[4]....
        /*00d8*/ 	.word	0x00002990


	//----- nvinfo : EIATTR_MAX_THREADS
	.align		4
.L_3825:
        /*00dc*/ 	.byte	0x04, 0x05
        /*00de*/ 	.short	(.L_3827 - .L_3826)
.L_3826:
        /*00e0*/ 	.word	0x00000080
        /*00e4*/ 	.word	0x00000001
        /*00e8*/ 	.word	0x00000001


	//----- nvinfo : EIATTR_CBANK_PARAM_SIZE
	.align		4
.L_3827:
        /*00ec*/ 	.byte	0x03, 0x19
        /*00ee*/ 	.short	0x0048


	//----- nvinfo : EIATTR_PARAM_CBANK
	.align		4
        /*00f0*/ 	.byte	0x04, 0x0a
        /*00f2*/ 	.short	(.L_3829 - .L_3828)
	.align		4
.L_3828:
        /*00f4*/ 	.word	index@(.nv.constant0._ZN4vllm3moe10topkGatingILi8ELi8ELi4ELi16ELi32El6__halfLNS0_11ScoringFuncE1EEEvPKT5_PKbPfiPT4_PiiiibPKf)
        /*00f8*/ 	.short	0x0210
        /*00fa*/ 	.short	0x0048


	//----- nvinfo : EIATTR_SW_WAR
	.align		4
.L_3829:
        /*00fc*/ 	.byte	0x04, 0x36
        /*00fe*/ 	.short	(.L_3831 - .L_3830)
.L_3830:
        /*0100*/ 	.word	0x00000008
.L_3831:


//--------------------- .nv.info._ZN4vllm3moe10topkGatingILi4ELi4ELi4ELi8ELi32El6__halfLNS0_11ScoringFuncE1EEEvPKT5_PKbPfiPT4_PiiiibPKf --------------------------
	.section	.nv.info._ZN4vllm3moe10topkGatingILi4ELi4ELi4ELi8ELi32El6__halfLNS0_11ScoringFuncE1EEEvPKT5_PKbPfiPT4_PiiiibPKf,"",@"SHT_CUDA_INFO"
	.sectionflags	@""
	.align	4


	//----- nvinfo : EIATTR_CUDA_API_VERSION
	.align		4
        /*0000*/ 	.byte	0x04, 0x37
        /*0002*/ 	.short	(.L_3833 - .L_3832)
.L_3832:
        /*0004*/ 	.word	0x00000082


	//----- nvinfo : EIATTR_KPARAM_INFO
	.align		4
.L_3833:
        /*0008*/ 	.byte	0x04, 0x17
        /*000a*/ 	.short	(.L_3835 - .L_3834)
.L_3834:
        /*000c*/ 	.word	0x00000000
        /*0010*/ 	.short	0x000a
        /*0012*/ 	.short	0x0040
        /*0014*/ 	.byte	0x00, 0xf0, 0x21, 0x00


	//----- nvinfo : EIATTR_KPARAM_INFO
	.align		4
.L_3835:
        /*0018*/ 	.byte	0x04, 0x17
        /*001a*/ 	.short	(.L_3837 - .L_3836)
.L_3836:
        /*001c*/ 	.word	0x00000000
        /*0020*/ 	.short	0x0009
        /*0022*/ 	.short	0x003c
        /*0024*/ 	.byte	0x00, 0xf0, 0x05, 0x00


	//----- nvinfo : EIATTR_KPARAM_INFO
	.align		4
.L_3837:
        /*0028*/ 	.byte	0x04, 0x17
        /*002a*/ 	.short	(.L_3839 - .L_3838)
.L_3838:
        /*002c*/ 	.word	0x00000000
        /*0030*/ 	.short	0x0008
        /*0032*/ 	.short	0x0038
        /*0034*/ 	.byte	0x00, 0xf0, 0x11, 0x00


	//----- nvinfo : EIATTR_KPARAM_INFO
	.align		4
.L_3839:
        /*0038*/ 	.byte	0x04, 0x17
        /*003a*/ 	.short	(.L_3841 - .L_3840)
.L_3840:
        /*003c*/ 	.word	0x00000000
        /*0040*/ 	.short	0x0007
        /*0042*/ 	.short	0x0034
        /*0044*/ 	.byte	0x00, 0xf0, 0x11, 0x00


	//----- nvinfo : EIATTR_KPARAM_INFO
	.align		4
.L_3841:
        /*0048*/ 	.byte	0x04, 0x17
        /*004a*/ 	.short	(.L_3843 - .L_3842)
.L_3842:
        /*004c*/ 	.word	0x00000000
        /*0050*/ 	.short	0x0006
        /*0052*/ 	.short	0x0030
        /*0054*/ 	.byte	0x00, 0xf0, 0x11, 0x00


	//----- nvinfo : EIATTR_KPARAM_INFO
	.align		4
.L_3843:
        /*0058*/ 	.byte	0x04, 0x17
        /*005a*/ 	.short	(.L_3845 - .L_3844)
.L_3844:
        /*005c*/ 	.word	0x00000000
        /*0060*/ 	.short	0x0005
        /*0062*/ 	.short	0x0028
        /*0064*/ 	.byte	0x00, 0xf0, 0x21, 0x00


	//----- nvinfo : EIATTR_KPARAM_INFO
	.align		4
.L_3845:
        /*0068*/ 	.byte	0x04, 0x17
        /*006a*/ 	.short	(.L_3847 - .L_3846)
.L_3846:
        /*006c*/ 	.word	0x00000000
        /*0070*/ 	.short	0x0004
        /*0072*/ 	.short	0x0020
        /*0074*/ 	.byte	0x00, 0xf0, 0x21, 0x00


	//----- nvinfo : EIATTR_KPARAM_INFO
	.align		4
.L_3847:
        /*0078*/ 	.byte	0x04, 0x17
        /*007a*/ 	.short	(.L_3849 - .L_3848)
.L_3848:
        /*007c*/ 	.word	0x00000000
        /*0080*/ 	.short	0x0003
        /*0082*/ 	.short	0x0018
        /*0084*/ 	.byte	0x00, 0xf0, 0x11, 0x00


	//----- nvinfo : EIATTR_KPARAM_INFO
	.align		4
.L_3849:
        /*0088*/ 	.byte	0x04, 0x17
        /*008a*/ 	.short	(.L_3851 - .L_3850)
.L_3850:
        /*008c*/ 	.word	0x00000000
        /*0090*/ 	.short	0x0002
        /*0092*/ 	.short	0x0010
        /*0094*/ 	.byte	0x00, 0xf0, 0x21, 0x00


	//----- nvinfo : EIATTR_KPARAM_INFO
	.align		4
.L_3851:
        /*0098*/ 	.byte	0x04, 0x17
        /*009a*/ 	.short	(.L_3853 - .L_3852)
.L_3852:
        /*009c*/ 	.word	0x00000000
        /*00a0*/ 	.short	0x0001
        /*00a2*/ 	.short	0x0008
        /*00a4*/ 	.byte	0x00, 0xf0, 0x21, 0x00


	//----- nvinfo : EIATTR_KPARAM_INFO
	.align		4
.L_3853:
        /*00a8*/ 	.byte	0x04, 0x17
        /*00aa*/ 	.short	(.L_3855 - .L_3854)
.L_3854:
        /*00ac*/ 	.word	0x00000000
        /*00b0*/ 	.short	0x0000
        /*00b2*/ 	.short	0x0000
        /*00b4*/ 	.byte	0x00, 0xf0, 0x21, 0x00


	//----- nvinfo : EIATTR_SPARSE_MMA_MASK
	.align		4
.L_3855:
        /*00b8*/ 	.byte	0x03, 0x50
        /*00ba*/ 	.short	0x0000


	//----- nvinfo : EIATTR_MAXREG_COUNT
	.align		4
        /*00bc*/ 	.byte	0x03, 0x1b
        /*00be*/ 	.short	0x00ff


	//----- nvinfo : EIATTR_MERCURY_ISA_VERSION
	.align		4
        /*00c0*/ 	.byte	0x03, 0x5f
        /*00c2*/ 	.short	0x0101


	//----- nvinfo : EIATTR_EXIT_INSTR_OFFSETS
	.align		4
        /*00c4*/ 	.byte	0x04, 0x1c
        /*00c6*/ 	.short	(.L_3857 - .L_3856)


	//   ....[0]....
.L_3856:
        /*00c8*/ 	.word	0x00000080


	//   ....[1]....
        /*00cc*/ 	.word	0x00002320


	//   ....[2]....
        /*00d0*/ 	.word	0x00002330


	//   ....[3]....
        /*00d4*/ 	.word	0x00002c80


	//   ....[4]....
        /*00d8*/ 	.word	0x00002d80


	//----- nvinfo : EIATTR_MAX_THREADS
	.align		4
.L_3857:
        /*00dc*/ 	.byte	0x04, 0x05
        /*00de*/ 	.short	(.L_3859 - .L_3858)
.L_3858:
        /*00e0*/ 	.word	0x00000080
        /*00e4*/ 	.word	0x00000001
        /*00e8*/ 	.word	0x00000001


	//----- nvinfo : EIATTR_CBANK_PARAM_SIZE
	.align		4
.L_3859:
        /*00ec*/ 	.byte	0x03, 0x19
        /*00ee*/ 	.short	0x0048


	//----- nvinfo : EIATTR_PARAM_CBANK
	.align		4
        /*00f0*/ 	.byte	0x04, 0x0a
        /*00f2*/ 	.short	(.L_3861 - .L_3860)
	.align		4
.L_3860:
        /*00f4*/ 	.word	index@(.nv.constant0._ZN4vllm3moe10topkGatingILi4ELi4ELi4ELi8ELi32El6__halfLNS0_11ScoringFuncE1EEEvPKT5_PKbPfiPT4_PiiiibPKf)
        /*00f8*/ 	.short	0x0210
        /*00fa*/ 	.short	0x0048


	//----- nvinfo : EIATTR_SW_WAR
	.align		4
.L_3861:
        /*00fc*/ 	.byte	0x04, 0x36
        /*00fe*/ 	.short	(.L_3863 - .L_3862)
.L_3862:
        /*0100*/ 	.word	0x00000008
.L_3863:


//--------------------- .nv.info._ZN4vllm3moe10topkGatingILi2ELi2ELi4ELi4ELi32El6__halfLNS0_11ScoringFuncE1EEEvPKT5_PKbPfiPT4_PiiiibPKf --------------------------
	.section	.nv.info._ZN4vllm3moe10topkGatingILi2ELi2ELi4ELi4ELi32El6__halfLNS0_11ScoringFuncE1EEEvPKT5_PKbPfiPT4_PiiiibPKf,"",@"SHT_CUDA_INFO"
	.sectionflags	@""
	.align	4


	//----- nvinfo : EIATTR_CUDA_API_VERSION
	.align		4
        /*0000*/ 	.byte	0x04, 0x37
        /*0002*/ 	.short	(.L_3865 - .L_3864)
.L_3864:
        /*0004*/ 	.word	0x00000082


	//----- nvinfo : EIATTR_KPARAM_INFO
	.align		4
.L_3865:
        /*0008*/ 	.byte	0x04, 0x17
        /*000a*/ 	.short	(.L_3867 - .L_3866)
.L_3866:
        /*000c*/ 	.word	0x00000000
        /*0010*/ 	.short	0x000a
        /*0012*/ 	.short	0x0040
        /*0014*/ 	.byte	0x00, 0xf0, 0x21, 0x00


	//----- nvinfo : EIATTR_KPARAM_INFO
	.align		4
.L_3867:
        /*0018*/ 	.byte	0x04, 0x17
        /*001a*/ 	.short	(.L_3869 - .L_3868)
.L_3868:
        /*001c*/ 	.word	0x00000000
        /*0020*/ 	.short	0x0009
        /*0022*/ 	.short	0x003c
        /*0024*/ 	.byte	0x00, 0xf0, 0x05, 0x00


	//----- nvinfo : EIATTR_KPARAM_INFO
	.align		4
.L_3869:
        /*0028*/ 	.byte	0x04, 0x17
        /*002a*/ 	.short	(.L_3871 - .L_3870)
.L_3870:
        /*002c*/ 	.word	0x00000000
        /*0030*/ 	.short	0x0008
        /*0032*/ 	.short	0x0038
        /*0034*/ 	.byte	0x00, 0xf0, 0x11, 0x00


	//----- nvinfo : EIATTR_KPARAM_INFO
	.align		4
.L_3871:
        /*0038*/ 	.byte	0x04, 0x17
        /*003a*/ 	.short	(.L_3873 - .L_3872)
.L_3872:
        /*003c*/ 	.word	0x00000000
        /*0040*/ 	.short	0x0007
        /*0042*/ 	.short	0x0034
        /*0044*/ 	.byte	0x00, 0xf0, 0x11, 0x00


	//----- nvinfo : EIATTR_KPARAM_INFO
	.align		4
.L_3873:
        /*0048*/ 	.byte	0x04, 0x17
        /*004a*/ 	.short	(.L_3875 - .L_3874)
.L_3874:
        /*004c*/ 	.word	0x00000000
        /*0050*/ 	.short	0x0006
        /*0052*/ 	.short	0x0030
        /*0054*/ 	.byte	0x00, 0xf0, 0x11, 0x00


	//----- nvinfo : EIATTR_KPARAM_INFO
	.align		4
.L_3875:
        /*0058*/ 	.byte	0x04, 0x17
        /*005a*/ 	.short	(.L_3877 - .L_3876)
.L_3876:
        /*005c*/ 	.word	0x00000000
        /*0060*/ 	.short	0x0005
        /*0062*/ 	.short	0x0028
        /*0064*/ 	.byte	0x00, 0xf0, 0x21, 0x00


	//----- nvinfo : EIATTR_KPARAM_INFO
	.align		4
.L_3877:
        /*0068*/ 	.byte	0x04, 0x17
        /*006a*/ 	.short	(.L_3879 - .L_3878)
.L_3878:
        /*006c*/ 	.word	0x00000000
        /*0070*/ 	.short	0x0004
        /*0072*/ 	.short	0x0020
        /*0074*/ 	.byte	0x00, 0xf0, 0x21, 0x00


	//----- nvinfo : EIATTR_KPARAM_INFO
	.align		4
.L_3879:
        /*0078*/ 	.byte	0x04, 0x17
        /*007a*/ 	.short	(.L_3881 - .L_3880)
.L_3880:
        /*007c*/ 	.word	0x00000000
        /*0080*/ 	.short	0x0003
        /*0082*/ 	.short	0x0018
        /*0084*/ 	.byte	0x00, 0xf0, 0x11, 0x00


	//----- nvinfo : EIATTR_KPARAM_INFO
	.align		4
.L_3881:
        /*0088*/ 	.byte	0x04, 0x17
        /*008a*/ 	.short	(.L_3883 - .L_3882)
.L_3882:
        /*008c*/ 	.word	0x00000000
        /*0090*/ 	.short	0x0002
        /*0092*/ 	.short	0x0010
        /*0094*/ 	.byte	0x00, 0xf0, 0x21, 0x00


	//----- nvinfo : EIATTR_KPARAM_INFO
	.align		4
.L_3883:
        /*0098*/ 	.byte	0x04, 0x17
        /*009a*/ 	.short	(.L_3885 - .L_3884)
.L_3884:
        /*009c*/ 	.word	0x00000000
        /*00a0*/ 	.short	0x0001
        /*00a2*/ 	.short	0x0008
        /*00a4*/ 	.byte	0x00, 0xf0, 0x21, 0x00


	//----- nvinfo : EIATTR_KPARAM_INFO
	.align		4
.L_3885:
        /*00a8*/ 	.byte	0x04, 0x17
        /*00aa*/ 	.short	(.L_3887 - .L_3886)
.L_3886:
        /*00ac*/ 	.word	0x00000000
        /*00b0*/ 	.short	0x0000
        /*00b2*/ 	.short	0x0000
        /*00b4*/ 	.byte	0x00, 0xf0, 0x21, 0x00


	//----- nvinfo : EIATTR_SPARSE_MMA_MASK
	.align		4
.L_3887:
        /*00b8*/ 	.byte	0x03, 0x50
        /*00ba*/ 	.short	0x0000


	//----- nvinfo : EIATTR_MAXREG_COUNT
	.align		4
        /*00bc*/ 	.byte	0x03, 0x1b
        /*00be*/ 	.short	0x00ff


	//----- nvinfo : EIATTR_MERCURY_ISA_VERSION
	.align		4
        /*00c0*/ 	.byte	0x03, 0x5f
        /*00c2*/ 	.short	0x0101


	//----- nvinfo : EIATTR_EXIT_INSTR_OFFSETS
	.align		4
        /*00c4*/ 	.byte	0x04, 0x1c
        /*00c6*/ 	.short	(.L_3889 - .L_3888)


	//   ....[0]....
.L_3888:
        /*00c8*/ 	.word	0x00000090


	//   ....[1]....
        /*00cc*/ 	.word	0x00001cd0


	//   ....[2]....
        /*00d0*/ 	.word	0x00001ce0


	//   ....[3]....
        /*00d4*/ 	.word	0x00002580


	//   ....[4]....
        /*00d8*/ 	.word	0x000026a0


	//----- nvinfo : EIATTR_MAX_THREADS
	.align		4
.L_3889:
        /*00dc*/ 	.byte	0x04, 0x05
        /*00de*/ 	.short	(.L_3891 - .L_3890)
.L_3890:
        /*00e0*/ 	.word	0x00000080
        /*00e4*/ 	.word	0x00000001
        /*00e8*/ 	.word	0x00000001


	//----- nvinfo : EIATTR_CBANK_PARAM_SIZE
	.align		4
.L_3891:
        /*00ec*/ 	.byte	0x03, 0x19
        /*00ee*/ 	.short	0x0048


	//----- nvinfo : EIATTR_PARAM_CBANK
	.align		4
        /*00f0*/ 	.byte	0x04, 0x0a
        /*00f2*/ 	.short	(.L_3893 - .L_3892)
	.align		4
.L_3892:
        /*00f4*/ 	.word	index@(.nv.constant0._ZN4vllm3moe10topkGatingILi2ELi2ELi4ELi4ELi32El6__halfLNS0_11ScoringFuncE1EEEvPKT5_PKbPfiPT4_PiiiibPKf)
        /*00f8*/ 	.short	0x0210
        /*00fa*/ 	.short	0x0048


	//----- nvinfo : EIATTR_SW_WAR
	.align		4
.L_3893:
        /*00fc*/ 	.byte	0x04, 0x36
        /*00fe*/ 	.short	(.L_3895 - .L_3894)
.L_3894:
        /*0100*/ 	.word	0x00000008
.L_3895:


//--------------------- .nv.info._ZN4vllm3moe10topkGatingILi1ELi1ELi4ELi2ELi32El6__halfLNS0_11ScoringFuncE1EEEvPKT5_PKbPfiPT4_PiiiibPKf --------------------------
	.section	.nv.info._ZN4vllm3moe10topkGatingILi1ELi1ELi4ELi2ELi32El6__halfLNS0_11ScoringFuncE1EEEvPKT5_PKbPfiPT4_PiiiibPKf,"",@"SHT_CUDA_INFO"
	.sectionflags	@""
	.align	4


	//----- nvinfo : EIATTR_CUDA_API_VERSION
	.align		4
        /*0000*/ 	.byte	0x04, 0x37
        /*0002*/ 	.short	(.L_3897 - .L_3896)
.L_3896:
        /*0004*/ 	.word	0x00000082


	//----- nvinfo : EIATTR_KPARAM_INFO
	.align		4
.L_3897:
        /*0008*/ 	.byte	0x04, 0x17
        /*000a*/ 	.short	(.L_3899 - .L_3898)
.L_3898:
        /*000c*/ 	.word	0x00000000
        /*0010*/ 	.short	0x000a
        /*0012*/ 	.short	0x0040
        /*0014*/ 	.byte	0x00, 0xf0, 0x21, 0x00


	//----- nvinfo : EIATTR_KPARAM_INFO
	.align		4
.L_3899:
        /*0018*/ 	.byte	0x04, 0x17
        /*001a*/ 	.short	(.L_3901 - .L_3900)
.L_3900:
        /*001c*/ 	.word	0x00000000
        /*0020*/ 	.short	0x0009
        /*0022*/ 	.short	0x003c
        /*0024*/ 	.byte	0x00, 0xf0, 0x05, 0x00


	//----- nvinfo : EIATTR_KPARAM_INFO
	.align		4
.L_3901:
        /*0028*/ 	.byte	0x04, 0x17
        /*002a*/ 	.short	(.L_3903 - .L_3902)
.L_3902:
        /*002c*/ 	.word	0x00000000
        /*0030*/ 	.short	0x0008
        /*0032*/ 	.short	0x0038
        /*0034*/ 	.byte	0x00, 0xf0, 0x11, 0x00


	//----- nvinfo : EIATTR_KPARAM_INFO
	.align		4
.L_3903:
        /*0038*/ 	.byte	0x04, 0x17
        /*003a*/ 	.short	(.L_3905 - .L_3904)
.L_3904:
        /*003c*/ 	.word	0x00000000
        /*0040*/ 	.short	0x0007
        /*0042*/ 	.short	0x0034
        /*0044*/ 	.byte	0x00, 0xf0, 0x11, 0x00


	//----- nvinfo : EIATTR_KPARAM_INFO
	.align		4
.L_3905:
        /*0048*/ 	.byte	0x04, 0x17
        /*004a*/ 	.short	(.L_3907 - .L_3906)
.L_3906:
        /*004c*/ 	.word	0x00000000
        /*0050*/ 	.short	0x0006
        /*0052*/ 	.short	0x0030
        /*0054*/ 	.byte	0x00, 0xf0, 0x11, 0x00


	//----- nvinfo : EIATTR_KPARAM_INFO
	.align		4
.L_3907:
        /*0058*/ 	.byte	0x04, 0x17
        /*005a*/ 	.short	(.L_3909 - .L_3908)
.L_3908:
        /*005c*/ 	.word	0x00000000
        /*0060*/ 	.short	0x0005
        /*0062*/ 	.short	0x0028
        /*0064*/ 	.byte	0x00, 0xf0, 0x21, 0x00


	//----- nvinfo : EIATTR_KPARAM_INFO
	.align		4
.L_3909:
        /*0068*/ 	.byte	0x04, 0x17
        /*006a*/ 	.short	(.L_3911 - .L_3910)
.L_3910:
        /*006c*/ 	.word	0x00000000
        /*0070*/ 	.short	0x0004
        /*0072*/ 	.short	0x0020
        /*0074*/ 	.byte	0x00, 0xf0, 0x21, 0x00


	//----- nvinfo : EIATTR_KPARAM_INFO
	.align		4
.L_3911:
        /*0078*/ 	.byte	0x04, 0x17
        /*007a*/ 	.short	(.L_3913 - .L_3912)
.L_3912:
        /*007c*/ 	.word	0x00000000
        /*0080*/ 	.short	0x0003
        /*0082*/ 	.short	0x0018
        /*0084*/ 	.byte	0x00, 0xf0, 0x11, 0x00


	//----- nvinfo : EIATTR_KPARAM_INFO
	.align		4
.L_3913:
        /*0088*/ 	.byte	0x04, 0x17
        /*008a*/ 	.short	(.L_3915 - .L_3914)
.L_3914:
        /*008c*/ 	.word	0x00000000
        /*0090*/ 	.short	0x0002
        /*0092*/ 	.short	0x0010
        /*0094*/ 	.byte	0x00, 0xf0, 0x21, 0x00


	//----- nvinfo : EIATTR_KPARAM_INFO
	.align		4
.L_3915:
        /*0098*/ 	.byte	0x04, 0x17
        /*009a*/ 	.short	(.L_3917 - .L_3916)
.L_3916:
        /*009c*/ 	.word	0x00000000
        /*00a0*/ 	.short	0x0001
        /*00a2*/ 	.short	0x0008
        /*00a4*/ 	.byte	0x00, 0xf0, 0x21, 0x00


	//----- nvinfo : EIATTR_KPARAM_INFO
	.align		4
.L_3917:
        /*00a8*/ 	.byte	0x04, 0x17
        /*00aa*/ 	.short	(.L_3919 - .L_3918)
.L_3918:
        /*00ac*/ 	.word	0x00000000
        /*00b0*/ 	.short	0x0000
        /*00b2*/ 	.short	0x0000
        /*00b4*/ 	.byte	0x00, 0xf0, 0x21, 0x00


	//----- nvinfo : EIATTR_SPARSE_MMA_MASK
	.align		4
.L_3919:
        /*00b8*/ 	.byte	0x03, 0x50
        /*00ba*/ 	.short	0x0000


	//----- nvinfo : EIATTR_MAXREG_COUNT
	.align		4
        /*00bc*/ 	.byte	0x03, 0x1b
        /*00be*/ 	.short	0x00ff


	//----- nvinfo : EIATTR_MERCURY_ISA_VERSION
	.align		4
        /*00c0*/ 	.byte	0x03, 0x5f
        /*00c2*/ 	.short	0x0101


	//----- nvinfo : EIATTR_EXIT_INSTR_OFFSETS
	.align		4
        /*00c4*/ 	.byte	0x04, 0x1c
        /*00c6*/ 	.short	(.L_3921 - .L_3920)


	//   ....[0]....
.L_3920:
        /*00c8*/ 	.word	0x000000a0


	//   ....[1]....
        /*00cc*/ 	.word	0x00001060


	//   ....[2]....
        /*00d0*/ 	.word	0x00001070


	//   ....[3]....
        /*00d4*/ 	.word	0x000018d0


	//   ....[4]....
        /*00d8*/ 	.word	0x000019e0


	//----- nvinfo : EIATTR_MAX_THREADS
	.align		4
.L_3921:
        /*00dc*/ 	.byte	0x04, 0x05
        /*00de*/ 	.short	(.L_3923 - .L_3922)
.L_3922:
        /*00e0*/ 	.word	0x00000080
        /*00e4*/ 	.word	0x00000001
        /*00e8*/ 	.word	0x00000001


	//----- nvinfo : EIATTR_CBANK_PARAM_SIZE
	.align		4
.L_3923:
        /*00ec*/ 	.byte	0x03, 0x19
        /*00ee*/ 	.short	0x0048


	//----- nvinfo : EIATTR_PARAM_CBANK
	.align		4
        /*00f0*/ 	.byte	0x04, 0x0a
        /*00f2*/ 	.short	(.L_3925 - .L_3924)
	.align		4
.L_3924:
        /*00f4*/ 	.word	index@(.nv.constant0._ZN4vllm3moe10topkGatingILi1ELi1ELi4ELi2ELi32El6__halfLNS0_11ScoringFuncE1EEEvPKT5_PKbPfiPT4_PiiiibPKf)
        /*00f8*/ 	.short	0x0210
        /*00fa*/ 	.short	0x0048


	//----- nvinfo : EIATTR_SW_WAR
	.align		4
.L_3925:
        /*00fc*/ 	.byte	0x04, 0x36
        /*00fe*/ 	.short	(.L_3927 - .L_3926)
.L_3926:
        /*0100*/ 	.word	0x00000008
.L_3927:


//--------------------- .nv.info._ZN4vllm3moe10topkGatingILi18ELi576ELi4ELi4ELi32Ej6__halfLNS0_11ScoringFuncE1EEEvPKT5_PKbPfiPT4_PiiiibPKf --------------------------
	.section	.nv.info._ZN4vllm3moe10topkGatingILi18ELi576ELi4ELi4ELi32Ej6__halfLNS0_11ScoringFuncE1EEEvPKT5_PKbPfiPT4_PiiiibPKf,"",@"SHT_CUDA_INFO"
	.sectionflags	@""
	.align	4


	//----- nvinfo : EIATTR_CUDA_API_VERSION
	.align		4
        /*0000*/ 	.byte	0x04, 0x37
        /*0002*/ 	.short	(.L_3929 - .L_3928)
.L_3928:
        /*0004*/ 	.word	0x00000082


	//----- nvinfo : EIATTR_KPARAM_INFO
	.align		4
.L_3929:
        /*0008*/ 	.byte	0x04, 0x17
        /*000a*/ 	.short	(.L_3931 - .L_3930)
.L_3930:
        /*000c*/ 	.word	0x00000000
        /*0010*/ 	.short	0x000a
        /*0012*/ 	.short	0x0040
        /*0014*/ 	.byte	0x00, 0xf0, 0x21, 0x00


	//----- nvinfo : EIATTR_KPARAM_INFO
	.align		4
.L_3931:
        /*0018*/ 	.byte	0x04, 0x17
        /*001a*/ 	.short	(.L_3933 - .L_3932)
.L_3932:
        /*001c*/ 	.word	0x00000000
        /*0020*/ 	.short	0x0009
        /*0022*/ 	.short	0x003c
        /*0024*/ 	.byte	0x00, 0xf0, 0x05, 0x00


	//----- nvinfo : EIATTR_KPARAM_INFO
	.align		4
.L_3933:
        /*0028*/ 	.byte	0x04, 0x17
        /*002a*/ 	.short	(.L_3935 - .L_3934)
.L_3934:
        /*002c*/ 	.word	0x00000000
        /*0030*/ 	.short	0x0008
        /*0032*/ 	.short	0x0038
        /*0034*/ 	.byte	0x00, 0xf0, 0x11, 0x00


	//----- nvinfo : EIATTR_KPARAM_INFO
	.align		4
.L_3935:
        /*0038*/ 	.byte	0x04, 0x17
        /*003a*/ 	.short	(.L_3937 - .L_3936)
.L_3936:
        /*003c*/ 	.word	0x00000000
        /*0040*/ 	.short	0x0007
        /*0042*/ 	.short	0x0034
        /*0044*/ 	.byte	0x00, 0xf0, 0x11, 0x00


	//----- nvinfo : EIATTR_KPARAM_INFO
	.align		4
.L_3937:
        /*0048*/ 	.byte	0x04, 0x17
        /*004a*/ 	.short	(.L_3939 - .L_3938)
.L_3938:
        /*004c*/ 	.word	0x00000000
        /*0050*/ 	.short	0x0006
        /*0052*/ 	.short	0x0030
        /*0054*/ 	.byte	0x00, 0xf0, 0x11, 0x00


	//----- nvinfo : EIATTR_KPARAM_INFO
	.align		4
.L_3939:
        /*0058*/ 	.byte	0x04, 0x17
        /*005a*/ 	.short	(.L_3941 - .L_3940)
.L_3940:
        /*005c*/ 	.word	0x00000000
        /*0060*/ 	.short	0x0005
        /*0062*/ 	.short	0x0028
        /*0064*/ 	.byte	0x00, 0xf0, 0x21, 0x00


	//----- nvinfo : EIATTR_KPARAM_INFO
	.align		4
.L_3941:
        /*0068*/ 	.byte	0x04, 0x17
        /*006a*/ 	.short	(.L_3943 - .L_3942)
.L_3942:
        /*006c*/ 	.word	0x00000000
        /*0070*/ 	.short	0x0004
        /*0072*/ 	.short	0x0020
        /*0074*/ 	.byte	0x00, 0xf0, 0x21, 0x00


	//----- nvinfo : EIATTR_KPARAM_INFO
	.align		4
.L_3943:
        /*0078*/ 	.byte	0x04, 0x17
        /*007a*/ 	.short	(.L_3945 - .L_3944)
.L_3944:
        /*007c*/ 	.word	0x00000000
        /*0080*/ 	.short	0x0003
        /*0082*/ 	.short	0x0018
        /*0084*/ 	.byte	0x00, 0xf0, 0x11, 0x00


	//----- nvinfo : EIATTR_KPARAM_INFO
	.align		4
.L_3945:
        /*0088*/ 	.byte	0x04, 0x17
        /*008a*/ 	.short	(.L_3947 - .L_3946)
.L_3946:
        /*008c*/ 	.word	0x00000000
        /*0090*/ 	.short	0x0002
        /*0092*/ 	.short	0x0010
        /*0094*/ 	.byte	0x00, 0xf0, 0x21, 0x00


	//----- nvinfo : EIATTR_KPARAM_INFO
	.align		4
.L_3947:
        /*0098*/ 	.byte	0x04, 0x17
        /*009a*/ 	.short	(.L_3949 - .L_3948)
.L_3948:
        /*009c*/ 	.word	0x00000000
        /*00a0*/ 	.short	0x0001
        /*00a2*/ 	.short	0x0008
        /*00a4*/ 	.byte	0x00, 0xf0, 0x21, 0x00


	//----- nvinfo : EIATTR_KPARAM_INFO
	.align		4
.L_3949:
        /*00a8*/ 	.byte	0x04, 0x17
        /*00aa*/ 	.short	(.L_3951 - .L_3950)
.L_3950:
        /*00ac*/ 	.word	0x00000000
        /*00b0*/ 	.short	0x0000
        /*00b2*/ 	.short	0x0000
        /*00b4*/ 	.byte	0x00, 0xf0, 0x21, 0x00


	//----- nvinfo : EIATTR_SPARSE_MMA_MASK
	.align		4
.L_3951:
        /*00b8*/ 	.byte	0x03, 0x50
        /*00ba*/ 	.short	0x0000


	//----- nvinfo : EIATTR_MAXREG_COUNT
	.align		4
        /*00bc*/ 	.byte	0x03, 0x1b
        /*00be*/ 	.short	0x00ff


	//----- nvinfo : EIATTR_MERCURY_ISA_VERSION
	.align		4
        /*00c0*/ 	.byte	0x03, 0x5f
        /*00c2*/ 	.short	0x0101


	//----- nvinfo : EIATTR_COOP_GROUP_MASK_REGIDS
	.align		4
        /*00c4*/ 	.byte	0x04, 0x29
        /*00c6*/ 	.short	(.L_3953 - .L_3952)


	//   ....[0]....
.L_3952:
        /*00c8*/ 	.word	0xffffffff


	//   ....[1]....
        /*00cc*/ 	.word	0xffffffff


	//   ....[2]....
        /*00d0*/ 	.word	0xffffffff


	//   ....[3]....
        /*00d4*/ 	.word	0xffffffff


	//   ....[4]....
        /*00d8*/ 	.word	0xffffffff


	//   ....[5]....
        /*00dc*/ 	.word	0xffffffff


	//   ....[6]....
        /*00e0*/ 	.word	0xffffffff


	//   ....[7]....
        /*00e4*/ 	.word	0xffffffff


	//   ....[8]....
        /*00e8*/ 	.word	0xffffffff


	//   ....[9]....
        /*00ec*/ 	.word	0xffffffff


	//   ....[10]....
        /*00f0*/ 	.word	0xffffffff


	//   ....[11]....
        /*00f4*/ 	.word	0xffffffff


	//   ....[12]....
        /*00f8*/ 	.word	0xffffffff


	//   ....[13]....
        /*00fc*/ 	.word	0xffffffff


	//   ....[14]....
        /*0100*/ 	.word	0xffffffff


	//   ....[15]....
        /*0104*/ 	.word	0xffffffff


	//   ....[16]....
        /*0108*/ 	.word	0xffffffff


	//   ....[17]....
        /*010c*/ 	.word	0xffffffff


	//   ....[18]....
        /*0110*/ 	.word	0xffffffff


	//   ....[19]....
        /*0114*/ 	.word	0xffffffff


	//   ....[20]....
        /*0118*/ 	.word	0xffffffff


	//   ....[21]....
        /*011c*/ 	.word	0xffffffff


	//   ....[22]....
        /*0120*/ 	.word	0xffffffff


	//   ....[23]....
        /*0124*/ 	.word	0xffffffff


	//   ....[24]....
        /*0128*/ 	.word	0xffffffff


	//   ....[25]....
        /*012c*/ 	.word	0xffffffff


	//   ....[26]....
        /*0130*/ 	.word	0xffffffff


	//   ....[27]....
        /*0134*/ 	.word	0xffffffff


	//   ....[28]....
        /*0138*/ 	.word	0xffffffff


	//   ....[29]....
        /*013c*/ 	.word	0xffffffff


	//   ....[30]....
        /*0140*/ 	.word	0x05000002


	//   ....[31]....
        /*0144*/ 	.word	0x05000002


	//   ....[32]....
        /*0148*/ 	.word	0x05000002


	//   ....[33]....
        /*014c*/ 	.word	0x05000002


	//   ....[34]....
        /*0150*/ 	.word	0x05000002


	//   ....[35]....
        /*0154*/ 	.word	0x05000002


	//   ....[36]....
        /*0158*/ 	.word	0x05000002


	//   ....[37]....
        /*015c*/ 	.word	0x05000002


	//   ....[38]....
        /*0160*/ 	.word	0x05000002


	//   ....[39]....
        /*0164*/ 	.word	0x05000002


	//   ....[40]....
        /*0168*/ 	.word	0x05000002


	//   ....[41]....
        /*016c*/ 	.word	0x05000002


	//   ....[42]....
        /*0170*/ 	.word	0x05000002


	//   ....[43]....
        /*0174*/ 	.word	0x05000002


	//   ....[44]....
        /*0178*/ 	.word	0x05000002


	//   ....[45]....
        /*017c*/ 	.word	0x05000002


	//   ....[46]....
        /*0180*/ 	.word	0x05000002


	//   ....[47]....
        /*0184*/ 	.word	0x05000002


	//   ....[48]....
        /*0188*/ 	.word	0x05000002


	//   ....[49]....
        /*018c*/ 	.word	0x05000002


	//   ....[50]....
        /*0190*/ 	.word	0x05000002


	//   ....[51]....
        /*0194*/ 	.word	0x05000002


	//   ....[52]....
        /*0198*/ 	.word	0x05000002


	//   ....[53]....
        /*019c*/ 	.word	0x05000002


	//   ....[54]....
        /*01a0*/ 	.word	0x05000002


	//   ....[55]....
        /*01a4*/ 	.word	0x05000002


	//   ....[56]....
        /*01a8*/ 	.word	0x05000002


	//   ....[57]....
        /*01ac*/ 	.word	0x05000002


	//   ....[58]....
        /*01b0*/ 	.word	0x05000002


	//   ....[59]....
        /*01b4*/ 	.word	0x05000002


	//----- nvinfo : EIATTR_COOP_GROUP_INSTR_OFFSETS
	.align		4
.L_3953:
        /*01b8*/ 	.byte	0x04, 0x28
        /*01ba*/ 	.short	(.L_3955 - .L_3954)


	//   ....[0]....
.L_3954:
        /*01bc*/ 	.word	0x00001340


	//   ....[1]....
        /*01c0*/ 	.word	0x00001360


	//   ....[2]....
        /*01c4*/ 	.word	0x00001370


	//   ....[3]....
        /*01c8*/ 	.word	0x00001400


	//   ....[4]....
        /*01cc*/ 	.word	0x00001420


	//   ....[5]....
        /*01d0*/ 	.word	0x00001430


	//   ....[6]....
        /*01d4*/ 	.word	0x000014b0


	//   ....[7]....
        /*01d8*/ 	.word	0x000014c0


	//   ....[8]....
        /*01dc*/ 	.word	0x000014d0


	//   ....[9]....
        /*01e0*/ 	.word	0x00001550


	//   ....[10]....
        /*01e4*/ 	.word	0x00001570


	//   ....[11]....
        /*01e8*/ 	.word	0x00001580


	//   ....[12]....
        /*01ec*/ 	.word	0x00001600


	//   ....[13]....
        /*01f0*/ 	.word	0x00001610


	//   ....[14]....
        /*01f4*/ 	.word	0x00001620


	//   ....[15]....
        /*01f8*/ 	.word	0x00002060


	//   ....[16]....
        /*01fc*/ 	.word	0x00002080


	//   ....[17]....
        /*0200*/ 	.word	0x00002090


	//   ....[18]....
        /*0204*/ 	.word	0x00002120


	//   ....[19]....
        /*0208*/ 	.word	0x00002140


	//   ....[20]....
        /*020c*/ 	.word	0x00002150


	//   ....[21]....
        /*0210*/ 	.word	0x000021d0


	//   ....[22]....
        /*0214*/ 	.word	0x000021e0


	//   ....[23]....
        /*0218*/ 	.word	0x000021f0


	//   ....[24]....
        /*021c*/ 	.word	0x00002270


	//   ....[25]....
        /*0220*/ 	.word	0x00002290


	//   ....[26]....
        /*0224*/ 	.word	0x000022a0


	//   ....[27]....
        /*0228*/ 	.word	0x00002320


	//   ....[28]....
        /*022c*/ 	.word	0x00002330


	//   ....[29]....
        /*0230*/ 	.word	0x00002340


	//   ....[30]....
        /*0234*/ 	.word	0x00002d10


	//   ....[31]....
        /*0238*/ 	.word	0x00002db0


	//   ....[32]....
        /*023c*/ 	.word	0x00002e20


	//   ....[33]....
        /*0240*/ 	.word	0x00002f00


	//   ....[34]....
        /*0244*/ 	.word	0x00002f60


	//   ....[35]....
        /*0248*/ 	.word	0x00002fc0


	//   ....[36]....
        /*024c*/ 	.word	0x00003090


	//   ....[37]....
        /*0250*/ 	.word	0x00003100


	//   ....[38]....
        /*0254*/ 	.word	0x00003170


	//   ....[39]....
        /*0258*/ 	.word	0x00003240


	//   ....[40]....
        /*025c*/ 	.word	0x000032b0


	//   ....[41]....
        /*0260*/ 	.word	0x00003320


	//   ....[42]....
        /*0264*/ 	.word	0x000033f0


	//   ....[43]....
        /*0268*/ 	.word	0x00003450


	//   ....[44]....
        /*026c*/ 	.word	0x000034b0


	//   ....[45]....
        /*0270*/ 	.word	0x00003550


	//   ....[46]....
        /*0274*/ 	.word	0x000035f0


	//   ....[47]....
        /*0278*/ 	.word	0x00003660


	//   ....[48]....
        /*027c*/ 	.word	0x00003740


	//   ....[49]....
        /*0280*/ 	.word	0x000037a0


	//   ....[50]....
        /*0284*/ 	.word	0x00003800


	//   ....[51]....
        /*0288*/ 	.word	0x000038d0


	//   ....[52]....
        /*028c*/ 	.word	0x00003940


	//   ....[53]....
        /*0290*/ 	.word	0x000039b0


	//   ....[54]....
        /*0294*/ 	.word	0x00003a80


	//   ....[55]....
        /*0298*/ 	.word	0x00003af0


	//   ....[56]....
        /*029c*/ 	.word	0x00003b60


	//   ....[57]....
        /*02a0*/ 	.word	0x00003c30


	//   ....[58]....
        /*02a4*/ 	.word	0x00003c90


	//   ....[59]....
        /*02a8*/ 	.word	0x00003cf0


	//----- nvinfo : EIATTR_EXIT_INSTR_OFFSETS
	.align		4
.L_3955:
        /*02ac*/ 	.byte	0x04, 0x1c
        /*02ae*/ 	.short	(.L_3957 - .L_3956)


	//   ....[0]....
.L_3956:
        /*02b0*/ 	.word	0x00000080


	//   ....[1]....
        /*02b4*/ 	.word	0x00002900


	//   ....[2]....
        /*02b8*/ 	.word	0x00002920


	//   ....[3]....
        /*02bc*/ 	.word	0x00002b30


	//   ....[4]....
        /*02c0*/ 	.word	0x00002ca0


	//----- nvinfo : EIATTR_MAX_THREADS
	.align		4
.L_3957:
        /*02c4*/ 	.byte	0x04, 0x05
        /*02c6*/ 	.short	(.L_3959 - .L_3958)
.L_3958:
        /*02c8*/ 	.word	0x00000080
        /*02cc*/ 	.word	0x00000001
        /*02d0*/ 	.word	0x00000001


	//----- nvinfo : EIATTR_CRS_STACK_SIZE
	.align		4
.L_3959:
        /*02d4*/ 	.byte	0x04, 0x1e
        /*02d6*/ 	.short	(.L_3961 - .L_3960)
.L_3960:
        /*02d8*/ 	.word	0x00000000


	//----- nvinfo : EIATTR_CBANK_PARAM_SIZE
	.align		4
.L_3961:
        /*02dc*/ 	.byte	0x03, 0x19
        /*02de*/ 	.short	0x0048


	//----- nvinfo : EIATTR_PARAM_CBANK
	.align		4
        /*02e0*/ 	.byte	0x04, 0x0a
        /*02e2*/ 	.short	(.L_3963 - .L_3962)
	.align		4
.L_3962:
        /*02e4*/ 	.word	index@(.nv.constant0._ZN4vllm3moe10topkGatingILi18ELi576ELi4ELi4ELi32Ej6__halfLNS0_11ScoringFuncE1EEEvPKT5_PKbPfiPT4_PiiiibPKf)
        /*02e8*/ 	.short	0x0210
        /*02ea*/ 	.short	0x0048


	//----- nvinfo : EIATTR_SW_WAR
	.align		4
.L_3963:
        /*02ec*/ 	.byte	0x04, 0x36
        /*02ee*/ 	.short	(.L_3965 - .L_3964)
.L_3964:
        /*02f0*/ 	.word	0x00000008
.L_3965:


//--------------------- .nv.info._ZN4vllm3moe10topkGatingILi14ELi448ELi4ELi4ELi32Ej6__halfLNS0_11ScoringFuncE1EEEvPKT5_PKbPfiPT4_PiiiibPKf --------------------------
	.section	.nv.info._ZN4vllm3moe10topkGatingILi14ELi448ELi4ELi4ELi32Ej6__halfLNS0_11ScoringFuncE1EEEvPKT5_PKbPfiPT4_PiiiibPKf,"",@"SHT_CUDA_INFO"
	.sectionflags	@""
	.align	4


	//----- nvinfo : EIATTR_CUDA_API_VERSION
	.align		4
        /*0000*/ 	.byte	0x04, 0x37
        /*0002*/ 	.short	(.L_3967 - .L_3966)
.L_3966:
        /*0004*/ 	.word	0x00000082


	//----- nvinfo : EIATTR_KPARAM_INFO
	.align		4
.L_3967:
        /*0008*/ 	.byte	0x04, 0x17
        /*000a*/ 	.short	(.L_3969 - .L_3968)
.L_3968:
        /*000c*/ 	.word	0x00000000
        /*0010*/ 	.short	0x000a
        /*0012*/ 	.short	0x0040
        /*0014*/ 	.byte	0x00, 0xf0, 0x21, 0x00


	//----- nvinfo : EIATTR_KPARAM_INFO
	.align		4
.L_3969:
        /*0018*/ 	.byte	0x04, 0x17
        /*001a*/ 	.short	(.L_3971 - .L_3970)
.L_3970:
        /*001c*/ 	.word	0x00000000
        /*0020*/ 	.short	0x0009
        /*0022*/ 	.short	0x003c
        /*0024*/ 	.byte	0x00, 0xf0, 0x05, 0x00


	//----- nvinfo : EIATTR_KPARAM_INFO
	.align		4
.L_3971:
        /*0028*/ 	.byte	0x04, 0x17
        /*002a*/ 	.short	(.L_3973 - .L_3972)
.L_3972:
        /*002c*/ 	.word	0x00000000
        /*0030*/ 	.short	0x0008
        /*0032*/ 	.short	0x0038
        /*0034*/ 	.byte	0x00, 0xf0, 0x11, 0x00


	//----- nvinfo : EIATTR_KPARAM_INFO
	.align		4
.L_3973:
        /*0038*/ 	.byte	0x04, 0x17
        /*003a*/ 	.short	(.L_3975 - .L_3974)
.L_3974:
        /*003c*/ 	.word	0x00000000
        /*0040*/ 	.short	0x0007
        /*0042*/ 	.short	0x0034
        /*0044*/ 	.byte	0x00, 0xf0, 0x11, 0x00


	//----- nvinfo : EIATTR_KPARAM_INFO
	.align		4
.L_3975:
        /*0048*/ 	.byte	0x04, 0x17
        /*004a*/ 	.short	(.L_3977 - .L_3976)
.L_3976:
        /*004c*/ 	.word	0x00000000
        /*0050*/ 	.short	0x0006
        /*0052*/ 	.short	0x0030
        /*0054*/ 	.byte	0x00, 0xf0, 0x11, 0x00


	//----- nvinfo : EIATTR_KPARAM_INFO
	.align		4
.L_3977:
        /*0058*/ 	.byte	0x04, 0x17
        /*005a*/ 	.short	(.L_3979 - .L_3978)
.L_3978:
        /*005c*/ 	.word	0x00000000
        /*0060*/ 	.short	0x0005
        /*0062*/ 	.short	0x0028
        /*0064*/ 	.byte	0x00, 0xf0, 0x21, 0x00


	//----- nvinfo : EIATTR_KPARAM_INFO
	.align		4
.L_3979:
        /*0068*/ 	.byte	0x04, 0x17
        /*006a*/ 	.short	(.L_3981 - .L_3980)
.L_3980:
        /*006c*/ 	.word	0x00000000
        /*0070*/ 	.short	0x0004
        /*0072*/ 	.short	0x0020
        /*0074*/ 	.byte	0x00, 0xf0, 0x21, 0x00


	//----- nvinfo : EIATTR_KPARAM_INFO
	.align		4
.L_3981:
        /*0078*/ 	.byte	0x04, 0x17
        /*007a*/ 	.short	(.L_3983 - .L_3982)
.L_3982:
        /*007c*/ 	.word	0x00000000
        /*0080*/ 	.short	0x0003
        /*0082*/ 	.short	0x0018
        /*0084*/ 	.byte	0x00, 0xf0, 0x11, 0x00


	//----- nvinfo : EIATTR_KPARAM_INFO
	.align		4
.L_3983:
        /*0088*/ 	.byte	0x04, 0x17
        /*008a*/ 	.short	(.L_3985 - .L_3984)
.L_3984:
        /*008c*/ 	.word	0x00000000
        /*0090*/ 	.short	0x0002
        /*0092*/ 	.short	0x0010
        /*0094*/ 	.byte	0x00, 0xf0, 0x21, 0x00


	//----- nvinfo : EIATTR_KPARAM_INFO
	.align		4
.L_3985:
        /*0098*/ 	.byte	0x04, 0x17
        /*009a*/ 	.short	(.L_3987 - .L_3986)
.L_3986:
        /*009c*/ 	.word	0x00000000
        /*00a0*/ 	.short	0x0001
        /*00a2*/ 	.short	0x0008
        /*00a4*/ 	.byte	0x00, 0xf0, 0x21, 0x00


	//----- nvinfo : EIATTR_KPARAM_INFO
	.align		4
.L_3987:
        /*00a8*/ 	.byte	0x04, 0x17
        /*00aa*/ 	.short	(.L_3989 - .L_3988)
.L_3988:
        /*00ac*/ 	.word	0x00000000
        /*00b0*/ 	.short	0x0000
        /*00b2*/ 	.short	0x0000
        /*00b4*/ 	.byte	0x00, 0xf0, 0x21, 0x00


	//----- nvinfo : EIATTR_SPARSE_MMA_MASK
	.align		4
.L_3989:
        /*00b8*/ 	.byte	0x03, 0x50
        /*00ba*/ 	.short	0x0000


	//----- nvinfo : EIATTR_MAXREG_COUNT
	.align		4
        /*00bc*/ 	.byte	0x03, 0x1b
        /*00be*/ 	.short	0x00ff


	//----- nvinfo : EIATTR_MERCURY_ISA_VERSION
	.align		4
        /*00c0*/ 	.byte	0x03, 0x5f
        /*00c2*/ 	.short	0x0101


	//----- nvinfo : EIATTR_COOP_GROUP_MASK_REGIDS
	.align		4
        /*00c4*/ 	.byte	0x04, 0x29
        /*00c6*/ 	.short	(.L_3991 - .L_3990)


	//   ....[0]....
.L_3990:
        /*00c8*/ 	.word	0xffffffff


	//   ....[1]....
        /*00cc*/ 	.word	0xffffffff


	//   ....[2]....
        /*00d0*/ 	.word	0xffffffff


	//   ....[3]....
        /*00d4*/ 	.word	0xffffffff


	//   ....[4]....
        /*00d8*/ 	.word	0xffffffff


	//   ....[5]....
        /*00dc*/ 	.word	0xffffffff


	//   ....[6]....
        /*00e0*/ 	.word	0xffffffff


	//   ....[7]....
        /*00e4*/ 	.word	0xffffffff


	//   ....[8]....
        /*00e8*/ 	.word	0xffffffff


	//   ....[9]....
        /*00ec*/ 	.word	0xffffffff


	//   ....[10]....
        /*00f0*/ 	.word	0xffffffff


	//   ....[11]....
        /*00f4*/ 	.word	0xffffffff


	//   ....[12]....
        /*00f8*/ 	.word	0xffffffff


	//   ....[13]....
        /*00fc*/ 	.word	0xffffffff


	//   ....[14]....
        /*0100*/ 	.word	0xffffffff


	//   ....[15]....
        /*0104*/ 	.word	0xffffffff


	//   ....[16]....
        /*0108*/ 	.word	0xffffffff


	//   ....[17]....
        /*010c*/ 	.word	0xffffffff


	//   ....[18]....
        /*0110*/ 	.word	0xffffffff


	//   ....[19]....
        /*0114*/ 	.word	0xffffffff


	//   ....[20]....
        /*0118*/ 	.word	0xffffffff


	//   ....[21]....
        /*011c*/ 	.word	0xffffffff


	//   ....[22]....
        /*0120*/ 	.word	0xffffffff


	//   ....[23]....
        /*0124*/ 	.word	0xffffffff


	//   ....[24]....
        /*0128*/ 	.word	0xffffffff


	//   ....[25]....
        /*012c*/ 	.word	0xffffffff


	//   ....[26]....
        /*0130*/ 	.word	0xffffffff


	//   ....[27]....
        /*0134*/ 	.word	0xffffffff


	//   ....[28]....
        /*0138*/ 	.word	0xffffffff


	//   ....[29]....
        /*013c*/ 	.word	0xffffffff


	//   ....[30]....
        /*0140*/ 	.word	0x05000002


	//   ....[31]....
        /*0144*/ 	.word	0x05000002


	//   ....[32]....
        /*0148*/ 	.word	0x05000002


	//   ....[33]....
        /*014c*/ 	.word	0x05000002


	//   ....[34]....
        /*0150*/ 	.word	0x05000002


	//   ....[35]....
        /*0154*/ 	.word	0x05000002


	//   ....[36]....
        /*0158*/ 	.word	0x05000002


	//   ....[37]....
        /*015c*/ 	.word	0x05000002


	//   ....[38]....
        /*0160*/ 	.word	0x05000002


	//   ....[39]....
        /*0164*/ 	.word	0x05000002


	//   ....[40]....
        /*0168*/ 	.word	0x05000002


	//   ....[41]....
        /*016c*/ 	.word	0x05000002


	//   ....[42]....
        /*0170*/ 	.word	0x05000002


	//   ....[43]....
        /*0174*/ 	.word	0x05000002


	//   ....[44]....
        /*0178*/ 	.word	0x05000002


	//   ....[45]....
        /*017c*/ 	.word	0x05000002


	//   ....[46]....
        /*0180*/ 	.word	0x05000002


	//   ....[47]....
        /*0184*/ 	.word	0x05000002


	//   ....[48]....
        /*0188*/ 	.word	0x05000002


	//   ....[49]....
        /*018c*/ 	.word	0x05000002


	//   ....[50]....
        /*0190*/ 	.word	0x05000002


	//   ....[51]....
        /*0194*/ 	.word	0x05000002


	//   ....[52]....
        /*0198*/ 	.word	0x05000002


	//   ....[53]....
        /*019c*/ 	.word	0x05000002


	//   ....[54]....
        /*01a0*/ 	.word	0x05000002


	//   ....[55]....
        /*01a4*/ 	.word	0x05000002


	//   ....[56]....
        /*01a8*/ 	.word	0x05000002


	//   ....[57]....
        /*01ac*/ 	.word	0x05000002


	//   ....[58]....
        /*01b0*/ 	.word	0x05000002


	//   ....[59]....
        /*01b4*/ 	.word	0x05000002


	//----- nvinfo : EIATTR_COOP_GROUP_INSTR_OFFSETS
	.align		4
.L_3991:
        /*01b8*/ 	.byte	0x04, 0x28
        /*01ba*/ 	.short	(.L_3993 - .L_3992)


	//   ....[0]....
.L_3992:
        /*01bc*/ 	.word	0x00000fa0


	//   ....[1]....
        /*01c0*/ 	.word	0x00000fc0


	//   ....[2]....
        /*01c4*/ 	.word	0x00000fd0


	//   ....[3]....
        /*01c8*/ 	.word	0x00001060


	//   ....[4]....
        /*01cc*/ 	.word	0x00001080


	//   ....[5]....
        /*01d0*/ 	.word	0x00001090


	//   ....[6]....
        /*01d4*/ 	.word	0x00001110


	//   ....[7]....
        /*01d8*/ 	.word	0x00001130


	//   ....[8]....
        /*01dc*/ 	.word	0x00001140


	//   ....[9]....
        /*01e0*/ 	.word	0x000011c0


	//   ....[10]....
        /*01e4*/ 	.word	0x000011d0


	//   ....[11]....
        /*01e8*/ 	.word	0x000011e0


	//   ....[12]....
        /*01ec*/ 	.word	0x00001260


	//   ....[13]....
        /*01f0*/ 	.word	0x00001270


	//   ....[14]....
        /*01f4*/ 	.word	0x00001280


	//   ....[15]....
        /*01f8*/ 	.word	0x00001b40


	//   ....[16]....
        /*01fc*/ 	.word	0x00001b60


	//   ....[17]....
        /*0200*/ 	.word	0x00001b70


	//   ....[18]....
        /*0204*/ 	.word	0x00001c00


	//   ....[19]....
        /*0208*/ 	.word	0x00001c20


	//   ....[20]....
        /*020c*/ 	.word	0x00001c30


	//   ....[21]....
        /*0210*/ 	.word	0x00001cb0


	//   ....[22]....
        /*0214*/ 	.word	0x00001cd0


	//   ....[23]....
        /*0218*/ 	.word	0x00001ce0


	//   ....[24]....
        /*021c*/ 	.word	0x00001d60


	//   ....[25]....
        /*0220*/ 	.word	0x00001d70


	//   ....[26]....
        /*0224*/ 	.word	0x00001d80


	//   ....[27]....
        /*0228*/ 	.word	0x00001e00


	//   ....[28]....
        /*022c*/ 	.word	0x00001e10


	//   ....[29]....
        /*0230*/ 	.word	0x00001e20


	//   ....[30]....
        /*0234*/ 	.word	0x00002770


	//   ....[31]....
        /*0238*/ 	.word	0x00002820


	//   ....[32]....
        /*023c*/ 	.word	0x00002880


	//   ....[33]....
        /*0240*/ 	.word	0x00002950


	//   ....[34]....
        /*0244*/ 	.word	0x000029c0


	//   ....[35]....
        /*0248*/ 	.word	0x00002a30


	//   ....[36]....
        /*024c*/ 	.word	0x00002b00


	//   ....[37]....
        /*0250*/ 	.word	0x00002b60


	//   ....[38]....
        /*0254*/ 	.word	0x00002bc0


	//   ....[39]....
        /*0258*/ 	.word	0x00002ca0


	//   ....[40]....
        /*025c*/ 	.word	0x00002d10


	//   ....[41]....
        /*0260*/ 	.word	0x00002d80


	//   ....[42]....
        /*0264*/ 	.word	0x00002e40


	//   ....[43]....
        /*0268*/ 	.word	0x00002ea0


	//   ....[44]....
        /*026c*/ 	.word	0x00002f00


	//   ....[45]....
        /*0270*/ 	.word	0x00002fa0


	//   ....[46]....
        /*0274*/ 	.word	0x00003050


	//   ....[47]....
        /*0278*/ 	.word	0x000030b0


	//   ....[48]....
        /*027c*/ 	.word	0x00003180


	//   ....[49]....
        /*0280*/ 	.word	0x000031f0


	//   ....[50]....
        /*0284*/ 	.word	0x00003260


	//   ....[51]....
        /*0288*/ 	.word	0x00003330


	//   ....[52]....
        /*028c*/ 	.word	0x00003390


	//   ....[53]....
        /*0290*/ 	.word	0x000033f0


	//   ....[54]....
        /*0294*/ 	.word	0x000034d0


	//   ....[55]....
        /*0298*/ 	.word	0x00003540


	//   ....[56]....
        /*029c*/ 	.word	0x000035b0


	//   ....[57]....
        /*02a0*/ 	.word	0x00003680


	//   ....[58]....
        /*02a4*/ 	.word	0x000036e0


	//   ....[59]....
        /*02a8*/ 	.word	0x00003740


	//----- nvinfo : EIATTR_EXIT_INSTR_OFFSETS
	.align		4
.L_3993:
        /*02ac*/ 	.byte	0x04, 0x1c
        /*02ae*/ 	.short	(.L_3995 - .L_3994)


	//   ....[0]....
.L_3994:
        /*02b0*/ 	.word	0x00000080


	//   ....[1]....
        /*02b4*/ 	.word	0x00002360


	//   ....[2]....
        /*02b8*/ 	.word	0x00002380


	//   ....[3]....
        /*02bc*/ 	.word	0x00002590


	//   ....[4]....
        /*02c0*/ 	.word	0x00002700


	//----- nvinfo : EIATTR_MAX_THREADS
	.align		4
.L_3995:
        /*02c4*/ 	.byte	0x04, 0x05
        /*02c6*/ 	.short	(.L_3997 - .L_3996)
.L_3996:
        /*02c8*/ 	.word	0x00000080
        /*02cc*/ 	.word	0x00000001
        /*02d0*/ 	.word	0x00000001


	//----- nvinfo : EIATTR_CRS_STACK_SIZE
	.align		4
.L_3997:
        /*02d4*/ 	.byte	0x04, 0x1e
        /*02d6*/ 	.short	(.L_3999 - .L_3998)
.L_3998:
        /*02d8*/ 	.word	0x00000000


	//----- nvinfo : EIATTR_CBANK_PARAM_SIZE
	.align		4
.L_3999:
        /*02dc*/ 	.byte	0x03, 0x19
        /*02de*/ 	.short	0x0048


	//----- nvinfo : EIATTR_PARAM_CBANK
	.align		4
        /*02e0*/ 	.byte	0x04, 0x0a
        /*02e2*/ 	.short	(.L_4001 - .L_4000)
	.align		4
.L_4000:
        /*02e4*/ 	.word	index@(.nv.constant0._ZN4vllm3moe10topkGatingILi14ELi448ELi4ELi4ELi32Ej6__halfLNS0_11ScoringFuncE1EEEvPKT5_PKbPfiPT4_PiiiibPKf)
        /*02e8*/ 	.short	0x0210
        /*02ea*/ 	.short	0x0048


	//----- nvinfo : EIATTR_SW_WAR
	.align		4
.L_4001:
        /*02ec*/ 	.byte	0x04, 0x36
        /*02ee*/ 	.short	(.L_4003 - .L_4002)
.L_4002:
        /*02f0*/ 	.word	0x00000008
.L_4003:


//--------------------- .nv.info._ZN4vllm3moe10topkGatingILi12ELi384ELi4ELi4ELi32Ej6__halfLNS0_11ScoringFuncE1EEEvPKT5_PKbPfiPT4_PiiiibPKf --------------------------
	.section	.nv.info._ZN4vllm3moe10topkGatingILi12ELi384ELi4ELi4ELi32Ej6__halfLNS0_11ScoringFuncE1EEEvPKT5_PKbPfiPT4_PiiiibPKf,"",@"SHT_CUDA_INFO"
	.sectionflags	@""
	.align	4


	//----- nvinfo : EIATTR_CUDA_API_VERSION
	.align		4
        /*0000*/ 	.byte	0x04, 0x37
        /*0002*/ 	.short	(.L_4005 - .L_4004)
.L_4004:
        /*0004*/ 	.word	0x00000082


	//----- nvinfo : EIATTR_KPARAM_INFO
	.align		4
.L_4005:
        /*0008*/ 	.byte	0x04, 0x17
        /*000a*/ 	.short	(.L_4007 - .L_4006)
.L_4006:
        /*000c*/ 	.word	0x00000000
        /*0010*/ 	.short	0x000a
        /*0012*/ 	.short	0x0040
        /*0014*/ 	.byte	0x00, 0xf0, 0x21, 0x00


	//----- nvinfo : EIATTR_KPARAM_INFO
	.align		4
.L_4007:
        /*0018*/ 	.byte	0x04, 0x17
        /*001a*/ 	.short	(.L_4009 - .L_4008)
.L_4008:
        /*001c*/ 	.word	0x00000000
        /*0020*/ 	.short	0x0009
        /*0022*/ 	.short	0x003c
        /*0024*/ 	.byte	0x00, 0xf0, 0x05, 0x00


	//----- nvinfo : EIATTR_KPARAM_INFO
	.align		4
.L_4009:
        /*0028*/ 	.byte	0x04, 0x17
        /*002a*/ 	.short	(.L_4011 - .L_4010)
.L_4010:
        /*002c*/ 	.word	0x00000000
        /*0030*/ 	.short	0x0008
        /*0032*/ 	.short	0x0038
        /*0034*/ 	.byte	0x00, 0xf0, 0x11, 0x00


	//----- nvinfo : EIATTR_KPARAM_INFO
	.align		4
.L_4011:
        /*0038*/ 	.byte	0x04, 0x17
        /*003a*/ 	.short	(.L_4013 - .L_4012)
.L_4012:
        /*003c*/ 	.word	0x00000000
        /*0040*/ 	.short	0x0007
        /*0042*/ 	.short	0x0034
        /*0044*/ 	.byte	0x00, 0xf0, 0x11, 0x00


	//----- nvinfo : EIATTR_KPARAM_INFO
	.align		4
.L_4013:
        /*0048*/ 	.byte	0x04, 0x17
        /*004a*/ 	.short	(.L_4015 - .L_4014)
.L_4014:
        /*004c*/ 	.word	0x00000000
        /*0050*/ 	.short	0x0006
        /*0052*/ 	.short	0x0030
        /*0054*/ 	.byte	0x00, 0xf0, 0x11, 0x00


	//----- nvinfo : EIATTR_KPARAM_INFO
	.align		4
.L_4015:
        /*0058*/ 	.byte	0x04, 0x17
        /*005a*/ 	.short	(.L_4017 - .L_4016)
.L_4016:
        /*005c*/ 	.word	0x00000000
        /*0060*/ 	.short	0x0005
        /*0062*/ 	.short	0x0028
        /*0064*/ 	.byte	0x00, 0xf0, 0x21, 0x00


	//----- nvinfo : EIATTR_KPARAM_INFO
	.align		4
.L_4017:
        /*0068*/ 	.byte	0x04, 0x17
        /*006a*/ 	.short	(.L_4019 - .L_4018)
.L_4018:
        /*006c*/ 	.word	0x00000000
        /*0070*/ 	.short	0x0004
        /*0072*/ 	.short	0x0020
        /*0074*/ 	.byte	0x00, 0xf0, 0x21, 0x00


	//----- nvinfo : EIATTR_KPARAM_INFO
	.align		4
.L_4019:
        /*0078*/ 	.byte	0x04, 0x17
        /*007a*/ 	.short	(.L_4021 - .L_4020)
.L_4020:
        /*007c*/ 	.word	0x00000000
        /*0080*/ 	.short	0x0003
        /*0082*/ 	.short	0x0018
        /*0084*/ 	.byte	0x00, 0xf0, 0x11, 0x00


	//----- nvinfo : EIATTR_KPARAM_INFO
	.align		4
.L_4021:
        /*0088*/ 	.byte	0x04, 0x17
        /*008a*/ 	.short	(.L_4023 - .L_4022)
.L_4022:
        /*008c*/ 	.word	0x00000000
        /*0090*/ 	.short	0x0002
        /*0092*/ 	.short	0x0010
        /*0094*/ 	.byte	0x00, 0xf0, 0x21, 0x00


	//----- nvinfo : EIATTR_KPARAM_INFO
	.align		4
.L_4023:
        /*0098*/ 	.byte	0x04, 0x17
        /*009a*/ 	.short	(.L_4025 - .L_4024)
.L_4024:
        /*009c*/ 	.word	0x00000000
        /*00a0*/ 	.short	0x0001
        /*00a2*/ 	.short	0x0008
        /*00a4*/ 	.byte	0x00, 0xf0, 0x21, 0x00


	//----- nvinfo : EIATTR_KPARAM_INFO
	.align		4
.L_4025:
        /*00a8*/ 	.byte	0x04, 0x17
        /*00aa*/ 	.short	(.L_4027 - .L_4026)
.L_4026:
        /*00ac*/ 	.word	0x00000000
        /*00b0*/ 	.short	0x0000
        /*00b2*/ 	.short	0x0000
        /*00b4*/ 	.byte	0x00, 0xf0, 0x21, 0x00


	//----- nvinfo : EIATTR_SPARSE_MMA_MASK
	.align		4
.L_4027:
        /*00b8*/ 	.byte	0x03, 0x50
        /*00ba*/ 	.short	0x0000


	//----- nvinfo : EIATTR_MAXREG_COUNT
	.align		4
        /*00bc*/ 	.byte	0x03, 0x1b
        /*00be*/ 	.short	0x00ff


	//----- nvinfo : EIATTR_MERCURY_ISA_VERSION
	.align		4
        /*00c0*/ 	.byte	0x03, 0x5f
        /*00c2*/ 	.short	0x0101


	//----- nvinfo : EIATTR_COOP_GROUP_MASK_REGIDS
	.align		4
        /*00c4*/ 	.byte	0x04, 0x29
        /*00c6*/ 	.short	(.L_4029 - .L_4028)


	//   ....[0]....
.L_4028:
        /*00c8*/ 	.word	0xffffffff


	//   ....[1]....
        /*00cc*/ 	.word	0xffffffff


	//   ....[2]....
        /*00d0*/ 	.word	0xffffffff


	//   ....[3]....
        /*00d4*/ 	.word	0xffffffff


	//   ....[4]....
        /*00d8*/ 	.word	0xffffffff


	//   ....[5]....
        /*00dc*/ 	.word	0xffffffff


	//   ....[6]....
        /*00e0*/ 	.word	0xffffffff


	//   ....[7]....
        /*00e4*/ 	.word	0xffffffff


	//   ....[8]....
        /*00e8*/ 	.word	0xffffffff


	//   ....[9]....
        /*00ec*/ 	.word	0xffffffff


	//   ....[10]....
        /*00f0*/ 	.word	0xffffffff


	//   ....[11]....
        /*00f4*/ 	.word	0xffffffff


	//   ....[12]....
        /*00f8*/ 	.word	0xffffffff


	//   ....[13]....
        /*00fc*/ 	.word	0xffffffff


	//   ....[14]....
        /*0100*/ 	.word	0xffffffff


	//   ....[15]....
        /*0104*/ 	.word	0xffffffff


	//   ....[16]....
        /*0108*/ 	.word	0xffffffff


	//   ....[17]....
        /*010c*/ 	.word	0xffffffff


	//   ....[18]....
        /*0110*/ 	.word	0xffffffff


	//   ....[19]....
        /*0114*/ 	.word	0xffffffff


	//   ....[20]....
        /*0118*/ 	.word	0xffffffff


	//   ....[21]....
        /*011c*/ 	.word	0xffffffff


	//   ....[22]....
        /*0120*/ 	.word	0xffffffff


	//   ....[23]....
        /*0124*/ 	.word	0xffffffff


	//   ....[24]....
        /*0128*/ 	.word	0xffffffff


	//   ....[25]....
        /*012c*/ 	.word	0xffffffff


	//   ....[26]....
        /*0130*/ 	.word	0xffffffff


	//   ....[27]....
        /*0134*/ 	.word	0xffffffff


	//   ....[28]....
        /*0138*/ 	.word	0xffffffff


	//   ....[29]....
        /*013c*/ 	.word	0xffffffff


	//   ....[30]....
        /*0140*/ 	.word	0x05000014


	//   ....[31]....
        /*0144*/ 	.word	0x05000014


	//   ....[32]....
        /*0148*/ 	.word	0x05000014


	//   ....[33]....
        /*014c*/ 	.word	0x05000014


	//   ....[34]....
        /*0150*/ 	.word	0x05000014


	//   ....[35]....
        /*0154*/ 	.word	0x05000014


	//   ....[36]....
        /*0158*/ 	.word	0x05000014


	//   ....[37]....
        /*015c*/ 	.word	0x05000014


	//   ....[38]....
        /*0160*/ 	.word	0x05000014


	//   ....[39]....
        /*0164*/ 	.word	0x05000014


	//   ....[40]....
        /*0168*/ 	.word	0x05000014


	//   ....[41]....
        /*016c*/ 	.word	0x05000014


	//   ....[42]....
        /*0170*/ 	.word	0x05000014


	//   ....[43]....
        /*0174*/ 	.word	0x05000014


	//   ....[44]....
        /*0178*/ 	.word	0x05000014


	//   ....[45]....
        /*017c*/ 	.word	0x05000014


	//   ....[46]....
        /*0180*/ 	.word	0x05000014


	//   ....[47]....
        /*0184*/ 	.word	0x05000014


	//   ....[48]....
        /*0188*/ 	.word	0x05000014


	//   ....[49]....
        /*018c*/ 	.word	0x05000014


	//   ....[50]....
        /*0190*/ 	.word	0x05000014


	//   ....[51]....
        /*0194*/ 	.word	0x05000014


	//   ....[52]....
        /*0198*/ 	.word	0x05000014


	//   ....[53]....
        /*019c*/ 	.word	0x05000014


	//   ....[54]....
        /*01a0*/ 	.word	0x05000014


	//   ....[55]....
        /*01a4*/ 	.word	0x05000014


	//   ....[56]....
        /*01a8*/ 	.word	0x05000014


	//   ....[57]....
        /*01ac*/ 	.word	0x05000014


	//   ....[58]....
        /*01b0*/ 	.word	0x05000014


	//   ....[59]....
        /*01b4*/ 	.word	0x05000014


	//----- nvinfo : EIATTR_COOP_GROUP_INSTR_OFFSETS
	.align		4
.L_4029:
        /*01b8*/ 	.byte	0x04, 0x28
        /*01ba*/ 	.short	(.L_4031 - .L_4030)


	//   ....[0]....
.L_4030:
        /*01bc*/ 	.word	0x00000de0


	//   ....[1]....
        /*01c0*/ 	.word	0x00000e00


	//   ....[2]....
        /*01c4*/ 	.word	0x00000e10


	//   ....[3]....
        /*01c8*/ 	.word	0x00000ea0


	//   ....[4]....
        /*01cc*/ 	.word	0x00000ec0


	//   ....[5]....
        /*01d0*/ 	.word	0x00000ed0


	//   ....[6]....
        /*01d4*/ 	.word	0x00000f50


	//   ....[7]....
        /*01d8*/ 	.word	0x00000f70


	//   ....[8]....
        /*01dc*/ 	.word	0x00000f80


	//   ....[9]....
        /*01e0*/ 	.word	0x00001000


	//   ....[10]....
        /*01e4*/ 	.word	0x00001010


	//   ....[11]....
        /*01e8*/ 	.word	0x00001020


	//   ....[12]....
        /*01ec*/ 	.word	0x000010a0


	//   ....[13]....
        /*01f0*/ 	.word	0x000010b0


	//   ....[14]....
        /*01f4*/ 	.word	0x000010c0


	//   ....[15]....
        /*01f8*/ 	.word	0x000018c0


	//   ....[16]....
        /*01fc*/ 	.word	0x000018e0


	//   ....[17]....
        /*0200*/ 	.word	0x000018f0


	//   ....[18]....
        /*0204*/ 	.word	0x00001980


	//   ....[19]....
        /*0208*/ 	.word	0x000019a0


	//   ....[20]....
        /*020c*/ 	.word	0x000019b0


	//   ....[21]....
        /*0210*/ 	.word	0x00001a30


	//   ....[22]....
        /*0214*/ 	.word	0x00001a50


	//   ....[23]....
        /*0218*/ 	.word	0x00001a60


	//   ....[24]....
        /*021c*/ 	.word	0x00001ae0


	//   ....[25]....
        /*0220*/ 	.word	0x00001af0


	//   ....[26]....
        /*0224*/ 	.word	0x00001b00


	//   ....[27]....
        /*0228*/ 	.word	0x00001b80


	//   ....[28]....
        /*022c*/ 	.word	0x00001b90


	//   ....[29]....
        /*0230*/ 	.word	0x00001ba0


	//   ....[30]....
        /*0234*/ 	.word	0x000024b0


	//   ....[31]....
        /*0238*/ 	.word	0x00002550


	//   ....[32]....
        /*023c*/ 	.word	0x000025b0


	//   ....[33]....
        /*0240*/ 	.word	0x00002660


	//   ....[34]....
        /*0244*/ 	.word	0x000026b0


	//   ....[35]....
        /*0248*/ 	.word	0x00002720


	//   ....[36]....
        /*024c*/ 	.word	0x000027e0


	//   ....[37]....
        /*0250*/ 	.word	0x00002830


	//   ....[38]....
        /*0254*/ 	.word	0x00002880


	//   ....[39]....
        /*0258*/ 	.word	0x00002940


	//   ....[40]....
        /*025c*/ 	.word	0x00002990


	//   ....[41]....
        /*0260*/ 	.word	0x00002a00


	//   ....[42]....
        /*0264*/ 	.word	0x00002ab0


	//   ....[43]....
        /*0268*/ 	.word	0x00002b00


	//   ....[44]....
        /*026c*/ 	.word	0x00002b50


	//   ....[45]....
        /*0270*/ 	.word	0x00002be0


	//   ....[46]....
        /*0274*/ 	.word	0x00002c80


	//   ....[47]....
        /*0278*/ 	.word	0x00002ce0


	//   ....[48]....
        /*027c*/ 	.word	0x00002d90


	//   ....[49]....
        /*0280*/ 	.word	0x00002de0


	//   ....[50]....
        /*0284*/ 	.word	0x00002e50


	//   ....[51]....
        /*0288*/ 	.word	0x00002f10


	//   ....[52]....
        /*028c*/ 	.word	0x00002f60


	//   ....[53]....
        /*0290*/ 	.word	0x00002fb0


	//   ....[54]....
        /*0294*/ 	.word	0x00003070


	//   ....[55]....
        /*0298*/ 	.word	0x000030c0


	//   ....[56]....
        /*029c*/ 	.word	0x00003130


	//   ....[57]....
        /*02a0*/ 	.word	0x000031e0


	//   ....[58]....
        /*02a4*/ 	.word	0x00003230


	//   ....[59]....
        /*02a8*/ 	.word	0x00003280


	//----- nvinfo : EIATTR_EXIT_INSTR_OFFSETS
	.align		4
.L_4031:
        /*02ac*/ 	.byte	0x04, 0x1c
        /*02ae*/ 	.short	(.L_4033 - .L_4032)


	//   ....[0]....
.L_4032:
        /*02b0*/ 	.word	0x00000080


	//   ....[1]....
        /*02b4*/ 	.word	0x000020a0


	//   ....[2]....
        /*02b8*/ 	.word	0x000020c0


	//   ....[3]....
        /*02bc*/ 	.word	0x000022d0


	//   ....[4]....
        /*02c0*/ 	.word	0x00002440


	//----- nvinfo : EIATTR_MAX_THREADS
	.align		4
.L_4033:
        /*02c4*/ 	.byte	0x04, 0x05
        /*02c6*/ 	.short	(.L_4035 - .L_4034)
.L_4034:
        /*02c8*/ 	.word	0x00000080
        /*02cc*/ 	.word	0x00000001
        /*02d0*/ 	.word	0x00000001


	//----- nvinfo : EIATTR_CRS_STACK_SIZE
	.align		4
.L_4035:
        /*02d4*/ 	.byte	0x04, 0x1e
        /*02d6*/ 	.short	(.L_4037 - .L_4036)
.L_4036:
        /*02d8*/ 	.word	0x00000000


	//----- nvinfo : EIATTR_CBANK_PARAM_SIZE
	.align		4
.L_4037:
        /*02dc*/ 	.byte	0x03, 0x19
        /*02de*/ 	.short	0x0048


	//----- nvinfo : EIATTR_PARAM_CBANK
	.align		4
        /*02e0*/ 	.byte	0x04, 0x0a
        /*02e2*/ 	.short	(.L_4039 - .L_4038)
	.align		4
.L_4038:
        /*02e4*/ 	.word	index@(.nv.constant0._ZN4vllm3moe10topkGatingILi12ELi384ELi4ELi4ELi32Ej6__halfLNS0_11ScoringFuncE1EEEvPKT5_PKbPfiPT4_PiiiibPKf)
        /*02e8*/ 	.short	0x0210
        /*02ea*/ 	.short	0x0048


	//----- nvinfo : EIATTR_SW_WAR
	.align		4
.L_4039:
        /*02ec*/ 	.byte	0x04, 0x36
        /*02ee*/ 	.short	(.L_4041 - .L_4040)
.L_4040:
        /*02f0*/ 	.word	0x00000008
.L_4041:


//--------------------- .nv.info._ZN4vllm3moe10topkGatingILi10ELi320ELi4ELi4ELi32Ej6__halfLNS0_11ScoringFuncE1EEEvPKT5_PKbPfiPT4_PiiiibPKf --------------------------
	.section	.nv.info._ZN4vllm3moe10topkGatingILi10ELi320ELi4ELi4ELi32Ej6__halfLNS0_11ScoringFuncE1EEEvPKT5_PKbPfiPT4_PiiiibPKf,"",@"SHT_CUDA_INFO"
	.sectionflags	@""
	.align	4


	//----- nvinfo : EIATTR_CUDA_API_VERSION
	.align		4
        /*0000*/ 	.byte	0x04, 0x37
        /*0002*/ 	.short	(.L_4043 - .L_4042)
.L_4042:
        /*0004*/ 	.word	0x00000082


	//----- nvinfo : EIATTR_KPARAM_INFO
	.align		4
.L_4043:
        /*0008*/ 	.byte	0x04, 0x17
        /*000a*/ 	.short	(.L_4045 - .L_4044)
.L_4044:
        /*000c*/ 	.word	0x00000000
        /*0010*/ 	.short	0x000a
        /*0012*/ 	.short	0x0040
        /*0014*/ 	.byte	0x00, 0xf0, 0x21, 0x00


	//----- nvinfo : EIATTR_KPARAM_INFO
	.align		4
.L_4045:
        /*0018*/ 	.byte	0x04, 0x17
        /*001a*/ 	.short	(.L_4047 - .L_4046)
.L_4046:
        /*001c*/ 	.word	0x00000000
        /*0020*/ 	.short	0x0009
        /*0022*/ 	.short	0x003c
        /*0024*/ 	.byte	0x00, 0xf0, 0x05, 0x00


	//----- nvinfo : EIATTR_KPARAM_INFO
	.align		4
.L_4047:
        /*0028*/ 	.byte	0x04, 0x17
        /*002a*/ 	.short	(.L_4049 - .L_4048)
.L_4048:
        /*002c*/ 	.word	0x00000000
        /*0030*/ 	.short	0x0008
        /*0032*/ 	.short	0x0038
        /*0034*/ 	.byte	0x00, 0xf0, 0x11, 0x00


	//----- nvinfo : EIATTR_KPARAM_INFO
	.align		4
.L_4049:
        /*0038*/ 	.byte	0x04, 0x17
        /*003a*/ 	.short	(.L_4051 - .L_4050)
.L_4050:
        /*003c*/ 	.word	0x00000000
        /*0040*/ 	.short	0x0007
        /*0042*/ 	.short	0x0034
        /*0044*/ 	.byte	0x00, 0xf0, 0x11, 0x00


	//----- nvinfo : EIATTR_KPARAM_INFO
	.align		4
.L_4051:
        /*0048*/ 	.byte	0x04, 0x17
        /*004a*/ 	.short	(.L_4053 - .L_4052)
.L_4052:
        /*004c*/ 	.word	0x00000000
        /*0050*/ 	.short	0x0006
        /*0052*/ 	.short	0x0030
        /*0054*/ 	.byte	0x00, 0xf0, 0x11, 0x00


	//----- nvinfo : EIATTR_KPARAM_INFO
	.align		4
.L_4053:
        /*0058*/ 	.byte	0x04, 0x17
        /*005a*/ 	.short	(.L_4055 - .L_4054)
.L_4054:
        /*005c*/ 	.word	0x00000000
        /*0060*/ 	.short	0x0005
        /*0062*/ 	.short	0x0028
        /*0064*/ 	.byte	0x00, 0xf0, 0x21, 0x00


	//----- nvinfo : EIATTR_KPARAM_INFO
	.align		4
.L_4055:
        /*0068*/ 	.byte	0x04, 0x17
        /*006a*/ 	.short	(.L_4057 - .L_4056)
.L_4056:
        /*006c*/ 	.word	0x00000000
        /*0070*/ 	.short	0x0004
        /*0072*/ 	.short	0x0020
        /*0074*/ 	.byte	0x00, 0xf0, 0x21, 0x00


	//----- nvinfo : EIATTR_KPARAM_INFO
	.align		4
.L_4057:
        /*0078*/ 	.byte	0x04, 0x17
        /*007a*/ 	.short	(.L_4059 - .L_4058)
.L_4058:
        /*007c*/ 	.word	0x00000000
        /*0080*/ 	.short	0x0003
        /*0082*/ 	.short	0x0018
        /*0084*/ 	.byte	0x00, 0xf0, 0x11, 0x00


	//----- nvinfo : EIATTR_KPARAM_INFO
	.align		4
.L_4059:
        /*0088*/ 	.byte	0x04, 0x17
        /*008a*/ 	.short	(.L_4061 - .L_4060)
.L_4060:
        /*008c*/ 	.word	0x00000000
        /*0090*/ 	.short	0x0002
        /*0092*/ 	.short	0x0010
        /*0094*/ 	.byte	0x00, 0xf0, 0x21, 0x00


	//----- nvinfo : EIATTR_KPARAM_INFO
	.align		4
.L_4061:
        /*0098*/ 	.byte	0x04, 0x17
        /*009a*/ 	.short	(.L_4063 - .L_4062)
.L_4062:
        /*009c*/ 	.word	0x00000000
        /*00a0*/ 	.short	0x0001
        /*00a2*/ 	.short	0x0008
        /*00a4*/ 	.byte	0x00, 0xf0, 0x21, 0x00


	//----- nvinfo : EIATTR_KPARAM_INFO
	.align		4
.L_4063:
        /*00a8*/ 	.byte	0x04, 0x17
        /*00aa*/ 	.short	(.L_4065 - .L_4064)
.L_4064:
        /*00ac*/ 	.word	0x00000000
        /*00b0*/ 	.short	0x0000
        /*00b2*/ 	.short	0x0000
        /*00b4*/ 	.byte	0x00, 0xf0, 0x21, 0x00


	//----- nvinfo : EIATTR_SPARSE_MMA_MASK
	.align		4
.L_4065:
        /*00b8*/ 	.byte	0x03, 0x50
        /*00ba*/ 	.short	0x0000


	//----- nvinfo : EIATTR_MAXREG_COUNT
	.align		4
        /*00bc*/ 	.byte	0x03, 0x1b
        /*00be*/ 	.short	0x00ff


	//----- nvinfo : EIATTR_MERCURY_ISA_VERSION
	.align		4
        /*00c0*/ 	.byte	0x03, 0x5f
        /*00c2*/ 	.short	0x0101


	//----- nvinfo : EIATTR_COOP_GROUP_MASK_REGIDS
	.align		4
        /*00c4*/ 	.byte	0x04, 0x29
        /*00c6*/ 	.short	(.L_4067 - .L_4066)


	//   ....[0]....
.L_4066:
        /*00c8*/ 	.word	0xffffffff


	//   ....[1]....
        /*00cc*/ 	.word	0xffffffff


	//   ....[2]....
        /*00d0*/ 	.word	0xffffffff


	//   ....[3]....
        /*00d4*/ 	.word	0xffffffff


	//   ....[4]....
        /*00d8*/ 	.word	0xffffffff


	//   ....[5]....
        /*00dc*/ 	.word	0xffffffff


	//   ....[6]....
        /*00e0*/ 	.word	0xffffffff


	//   ....[7]....
        /*00e4*/ 	.word	0xffffffff


	//   ....[8]....
        /*00e8*/ 	.word	0xffffffff


	//   ....[9]....
        /*00ec*/ 	.word	0xffffffff


	//   ....[10]....
        /*00f0*/ 	.word	0xffffffff


	//   ....[11]....
        /*00f4*/ 	.word	0xffffffff


	//   ....[12]....
        /*00f8*/ 	.word	0xffffffff


	//   ....[13]....
        /*00fc*/ 	.word	0xffffffff


	//   ....[14]....
        /*0100*/ 	.word	0xffffffff


	//   ....[15]....
        /*0104*/ 	.word	0xffffffff


	//   ....[16]....
        /*0108*/ 	.word	0xffffffff


	//   ....[17]....
        /*010c*/ 	.word	0xffffffff


	//   ....[18]....
        /*0110*/ 	.word	0xffffffff


	//   ....[19]....
        /*0114*/ 	.word	0xffffffff


	//   ....[20]....
        /*0118*/ 	.word	0xffffffff


	//   ....[21]....
        /*011c*/ 	.word	0xffffffff


	//   ....[22]....
        /*0120*/ 	.word	0xffffffff


	//   ....[23]....
        /*0124*/ 	.word	0xffffffff


	//   ....[24]....
        /*0128*/ 	.word	0xffffffff


	//   ....[25]....
        /*012c*/ 	.word	0xffffffff


	//   ....[26]....
        /*0130*/ 	.word	0xffffffff


	//   ....[27]....
        /*0134*/ 	.word	0xffffffff


	//   ....[28]....
        /*0138*/ 	.word	0xffffffff


	//   ....[29]....
        /*013c*/ 	.word	0xffffffff


	//   ....[30]....
        /*0140*/ 	.word	0x05000002


	//   ....[31]....
        /*0144*/ 	.word	0x05000002


	//   ....[32]....
        /*0148*/ 	.word	0x05000002


	//   ....[33]....
        /*014c*/ 	.word	0x05000002


	//   ....[34]....
        /*0150*/ 	.word	0x05000002


	//   ....[35]....
        /*0154*/ 	.word	0x05000002


	//   ....[36]....
        /*0158*/ 	.word	0x05000002


	//   ....[37]....
        /*015c*/ 	.word	0x05000002


	//   ....[38]....
        /*0160*/ 	.word	0x05000002


	//   ....[39]....
        /*0164*/ 	.word	0x05000002


	//   ....[40]....
        /*0168*/ 	.word	0x05000002


	//   ....[41]....
        /*016c*/ 	.word	0x05000002


	//   ....[42]....
        /*0170*/ 	.word	0x05000002


	//   ....[43]....
        /*0174*/ 	.word	0x05000002


	//   ....[44]....
        /*0178*/ 	.word	0x05000002


	//   ....[45]....
        /*017c*/ 	.word	0x05000002


	//   ....[46]....
        /*0180*/ 	.word	0x05000002


	//   ....[47]....
        /*0184*/ 	.word	0x05000002


	//   ....[48]....
        /*0188*/ 	.word	0x05000002


	//   ....[49]....
        /*018c*/ 	.word	0x05000002


	//   ....[50]....
        /*0190*/ 	.word	0x05000002


	//   ....[51]....
        /*0194*/ 	.word	0x05000002


	//   ....[52]....
        /*0198*/ 	.word	0x05000002


	//   ....[53]....
        /*019c*/ 	.word	0x05000002


	//   ....[54]....
        /*01a0*/ 	.word	0x05000002


	//   ....[55]....
        /*01a4*/ 	.word	0x05000002


	//   ....[56]....
        /*01a8*/ 	.word	0x05000002


	//   ....[57]....
        /*01ac*/ 	.word	0x05000002


	//   ....[58]....
        /*01b0*/ 	.word	0x05000002


	//   ....[59]....
        /*01b4*/ 	.word	0x05000002


	//----- nvinfo : EIATTR_COOP_GROUP_INSTR_OFFSETS
	.align		4
.L_4067:
        /*01b8*/ 	.byte	0x04, 0x28
        /*01ba*/ 	.short	(.L_4069 - .L_4068)


	//   ....[0]....
.L_4068:
        /*01bc*/ 	.word	0x00000c00


	//   ....[1]....
        /*01c0*/ 	.word	0x00000c20


	//   ....[2]....
        /*01c4*/ 	.word	0x00000c30


	//   ....[3]....
        /*01c8*/ 	.word	0x00000cc0


	//   ....[4]....
        /*01cc*/ 	.word	0x00000ce0


	//   ....[5]....
        /*01d0*/ 	.word	0x00000cf0


	//   ....[6]....
        /*01d4*/ 	.word	0x00000d70


	//   ....[7]....
        /*01d8*/ 	.word	0x00000d90


	//   ....[8]....
        /*01dc*/ 	.word	0x00000da0


	//   ....[9]....
        /*01e0*/ 	.word	0x00000e20


	//   ....[10]....
        /*01e4*/ 	.word	0x00000e30


	//   ....[11]....
        /*01e8*/ 	.word	0x00000e40


	//   ....[12]....
        /*01ec*/ 	.word	0x00000ec0


	//   ....[13]....
        /*01f0*/ 	.word	0x00000ed0


	//   ....[14]....
        /*01f4*/ 	.word	0x00000ee0


	//   ....[15]....
        /*01f8*/ 	.word	0x00001620


	//   ....[16]....
        /*01fc*/ 	.word	0x00001640


	//   ....[17]....
        /*0200*/ 	.word	0x00001650


	//   ....[18]....
        /*0204*/ 	.word	0x000016e0


	//   ....[19]....
        /*0208*/ 	.word	0x00001700


	//   ....[20]....
        /*020c*/ 	.word	0x00001710


	//   ....[21]....
        /*0210*/ 	.word	0x00001790


	//   ....[22]....
        /*0214*/ 	.word	0x000017b0


	//   ....[23]....
        /*0218*/ 	.word	0x000017c0


	//   ....[24]....
        /*021c*/ 	.word	0x00001840


	//   ....[25]....
        /*0220*/ 	.word	0x00001850


	//   ....[26]....
        /*0224*/ 	.word	0x00001860


	//   ....[27]....
        /*0228*/ 	.word	0x000018e0


	//   ....[28]....
        /*022c*/ 	.word	0x000018f0


	//   ....[29]....
        /*0230*/ 	.word	0x00001900


	//   ....[30]....
        /*0234*/ 	.word	0x000021d0


	//   ....[31]....
        /*0238*/ 	.word	0x00002280


	//   ....[32]....
        /*023c*/ 	.word	0x000022e0


	//   ....[33]....
        /*0240*/ 	.word	0x000023b0


	//   ....[34]....
        /*0244*/ 	.word	0x00002420


	//   ....[35]....
        /*0248*/ 	.word	0x00002490


	//   ....[36]....
        /*024c*/ 	.word	0x00002560


	//   ....[37]....
        /*0250*/ 	.word	0x000025c0


	//   ....[38]....
        /*0254*/ 	.word	0x00002620


	//   ....[39]....
        /*0258*/ 	.word	0x00002700


	//   ....[40]....
        /*025c*/ 	.word	0x00002770


	//   ....[41]....
        /*0260*/ 	.word	0x000027e0


	//   ....[42]....
        /*0264*/ 	.word	0x000028a0


	//   ....[43]....
        /*0268*/ 	.word	0x00002900


	//   ....[44]....
        /*026c*/ 	.word	0x00002960


	//   ....[45]....
        /*0270*/ 	.word	0x00002a00


	//   ....[46]....
        /*0274*/ 	.word	0x00002ab0


	//   ....[47]....
        /*0278*/ 	.word	0x00002b10


	//   ....[48]....
        /*027c*/ 	.word	0x00002be0


	//   ....[49]....
        /*0280*/ 	.word	0x00002c50


	//   ....[50]....
        /*0284*/ 	.word	0x00002cc0


	//   ....[51]....
        /*0288*/ 	.word	0x00002d90


	//   ....[52]....
        /*028c*/ 	.word	0x00002df0


	//   ....[53]....
        /*0290*/ 	.word	0x00002e50


	//   ....[54]....
        /*0294*/ 	.word	0x00002f30


	//   ....[55]....
        /*0298*/ 	.word	0x00002fa0


	//   ....[56]....
        /*029c*/ 	.word	0x00003010


	//   ....[57]....
        /*02a0*/ 	.word	0x000030e0


	//   ....[58]....
        /*02a4*/ 	.word	0x00003140


	//   ....[59]....
        /*02a8*/ 	.word	0x000031a0


	//----- nvinfo : EIATTR_EXIT_INSTR_OFFSETS
	.align		4
.L_4069:
        /*02ac*/ 	.byte	0x04, 0x1c
        /*02ae*/ 	.short	(.L_4071 - .L_4070)


	//   ....[0]....
.L_4070:
        /*02b0*/ 	.word	0x00000080


	//   ....[1]....
        /*02b4*/ 	.word	0x00001dc0


	//   ....[2]....
        /*02b8*/ 	.word	0x00001de0


	//   ....[3]....
        /*02bc*/ 	.word	0x00001ff0


	//   ....[4]....
        /*02c0*/ 	.word	0x00002160


	//----- nvinfo : EIATTR_MAX_THREADS
	.align		4
.L_4071:
        /*02c4*/ 	.byte	0x04, 0x05
        /*02c6*/ 	.short	(.L_4073 - .L_4072)
.L_4072:
        /*02c8*/ 	.word	0x00000080
        /*02cc*/ 	.word	0x00000001
        /*02d0*/ 	.word	0x00000001


	//----- nvinfo : EIATTR_CRS_STACK_SIZE
	.align		4
.L_4073:
        /*02d4*/ 	.byte	0x04, 0x1e
        /*02d6*/ 	.short	(.L_4075 - .L_4074)
.L_4074:
        /*02d8*/ 	.word	0x00000000


	//----- nvinfo : EIATTR_CBANK_PARAM_SIZE
	.align		4
.L_4075:
        /*02dc*/ 	.byte	0x03, 0x19
        /*02de*/ 	.short	0x0048


	//----- nvinfo : EIATTR_PARAM_CBANK
	.align		4
        /*02e0*/ 	.byte	0x04, 0x0a
        /*02e2*/ 	.short	(.L_4077 - .L_4076)
	.align		4
.L_4076:
        /*02e4*/ 	.word	index@(.nv.constant0._ZN4vllm3moe10topkGatingILi10ELi320ELi4ELi4ELi32Ej6__halfLNS0_11ScoringFuncE1EEEvPKT5_PKbPfiPT4_PiiiibPKf)
        /*02e8*/ 	.short	0x0210
        /*02ea*/ 	.short	0x0048


	//----- nvinfo : EIATTR_SW_WAR
	.align		4
.L_4077:
        /*02ec*/ 	.byte	0x04, 0x36
        /*02ee*/ 	.short	(.L_4079 - .L_4078)
.L_4078:
        /*02f0*/ 	.word	0x00000008
.L_4079:


//--------------------- .nv.info._ZN4vllm3moe10topkGatingILi6ELi192ELi4ELi4ELi32Ej6__halfLNS0_11ScoringFuncE1EEEvPKT5_PKbPfiPT4_PiiiibPKf --------------------------
	.section	.nv.info._ZN4vllm3moe10topkGatingILi6ELi192ELi4ELi4ELi32Ej6__halfLNS0_11ScoringFuncE1EEEvPKT5_PKbPfiPT4_PiiiibPKf,"",@"SHT_CUDA_INFO"
	.sectionflags	@""
	.align	4


	//----- nvinfo : EIATTR_CUDA_API_VERSION
	.align		4
        /*0000*/ 	.byte	0x04, 0x37
        /*0002*/ 	.short	(.L_4081 - .L_4080)
.L_4080:
        /*0004*/ 	.word	0x00000082


	//----- nvinfo : EIATTR_KPARAM_INFO
	.align		4
.L_4081:
        /*0008*/ 	.byte	0x04, 0x17
        /*000a*/ 	.short	(.L_4083 - .L_4082)
.L_4082:
        /*000c*/ 	.word	0x00000000
        /*0010*/ 	.short	0x000a
        /*0012*/ 	.short	0x0040
        /*0014*/ 	.byte	0x00, 0xf0, 0x21, 0x00


	//----- nvinfo : EIATTR_KPARAM_INFO
	.align		4
.L_4083:
        /*0018*/ 	.byte	0x04, 0x17
        /*001a*/ 	.short	(.L_4085 - .L_4084)
.L_4084:
        /*001c*/ 	.word	0x00000000
        /*0020*/ 	.short	0x0009
        /*0022*/ 	.short	0x003c
        /*0024*/ 	.byte	0x00, 0xf0, 0x05, 0x00


	//----- nvinfo : EIATTR_KPARAM_INFO
	.align		4
.L_4085:
        /*0028*/ 	.byte	0x04, 0x17
        /*002a*/ 	.short	(.L_4087 - .L_4086)
.L_4086:
        /*002c*/ 	.word	0x00000000
        /*0030*/ 	.short	0x0008
        /*0032*/ 	.short	0x0038
        /*0034*/ 	.byte	0x00, 0xf0, 0x11, 0x00


	//----- nvinfo : EIATTR_KPARAM_INFO
	.align		4
.L_4087:
        /*0038*/ 	.byte	0x04, 0x17
        /*003a*/ 	.short	(.L_4089 - .L_4088)
.L_4088:
        /*003c*/ 	.word	0x00000000
        /*0040*/ 	.short	0x0007
        /*0042*/ 	.short	0x0034
        /*0044*/ 	.byte	0x00, 0xf0, 0x11, 0x00


	//----- nvinfo : EIATTR_KPARAM_INFO
	.align		4
.L_4089:
        /*0048*/ 	.byte	0x04, 0x17
        /*004a*/ 	.short	(.L_4091 - .L_4090)
.L_4090:
        /*004c*/ 	.word	0x00000000
        /*0050*/ 	.short	0x0006
        /*0052*/ 	.short	0x0030
        /*0054*/ 	.byte	0x00, 0xf0, 0x11, 0x00


	//----- nvinfo : EIATTR_KPARAM_INFO
	.align		4
.L_4091:
        /*0058*/ 	.byte	0x04, 0x17
        /*005a*/ 	.short	(.L_4093 - .L_4092)
.L_4092:
        /*005c*/ 	.word	0x00000000
        /*0060*/ 	.short	0x0005
        /*0062*/ 	.short	0x0028
        /*0064*/ 	.byte	0x00, 0xf0, 0x21, 0x00


	//----- nvinfo : EIATTR_KPARAM_INFO
	.align		4
.L_4093:
        /*0068*/ 	.byte	0x04, 0x17
        /*006a*/ 	.short	(.L_4095 - .L_4094)
.L_4094:
        /*006c*/ 	.word	0x00000000
        /*0070*/ 	.short	0x0004
        /*0072*/ 	.short	0x0020
        /*0074*/ 	.byte	0x00, 0xf0, 0x21, 0x00


	//----- nvinfo : EIATTR_KPARAM_INFO
	.align		4
.L_4095:
        /*0078*/ 	.byte	0x04, 0x17
        /*007a*/ 	.short	(.L_4097 - .L_4096)
.L_4096:
        /*007c*/ 	.word	0x00000000
        /*0080*/ 	.short	0x0003
        /*0082*/ 	.short	0x0018
        /*0084*/ 	.byte	0x00, 0xf0, 0x11, 0x00


	//----- nvinfo : EIATTR_KPARAM_INFO
	.align		4
.L_4097:
        /*0088*/ 	.byte	0x04, 0x17
        /*008a*/ 	.short	(.L_4099 - .L_4098)
.L_4098:
        /*008c*/ 	.word	0x00000000
        /*0090*/ 	.short	0x0002
        /*0092*/ 	.short	0x0010
        /*0094*/ 	.byte	0x00, 0xf0, 0x21, 0x00


	//----- nvinfo : EIATTR_KPARAM_INFO
	.align		4
.L_4099:
        /*0098*/ 	.byte	0x04, 0x17
        /*009a*/ 	.short	(.L_4101 - .L_4100)
.L_4100:
        /*009c*/ 	.word	0x00000000
        /*00a0*/ 	.short	0x0001
        /*00a2*/ 	.short	0x0008
        /*00a4*/ 	.byte	0x00, 0xf0, 0x21, 0x00


	//----- nvinfo : EIATTR_KPARAM_INFO
	.align		4
.L_4101:
        /*00a8*/ 	.byte	0x04, 0x17
        /*00aa*/ 	.short	(.L_4103 - .L_4102)
.L_4102:
        /*00ac*/ 	.word	0x00000000
        /*00b0*/ 	.short	0x0000
        /*00b2*/ 	.short	0x0000
        /*00b4*/ 	.byte	0x00, 0xf0, 0x21, 0x00


	//----- nvinfo : EIATTR_SPARSE_MMA_MASK
	.align		4
.L_4103:
        /*00b8*/ 	.byte	0x03, 0x50
        /*00ba*/ 	.short	0x0000


	//----- nvinfo : EIATTR_MAXREG_COUNT
	.align		4
        /*00bc*/ 	.byte	0x03, 0x1b
        /*00be*/ 	.short	0x00ff


	//----- nvinfo : EIATTR_MERCURY_ISA_VERSION
	.align		4
        /*00c0*/ 	.byte	0x03, 0x5f
        /*00c2*/ 	.short	0x0101


	//----- nvinfo : EIATTR_COOP_GROUP_MASK_REGIDS
	.align		4
        /*00c4*/ 	.byte	0x04, 0x29
        /*00c6*/ 	.short	(.L_4105 - .L_4104)


	//   ....[0]....
.L_4104:
        /*00c8*/ 	.word	0xffffffff


	//   ....[1]....
        /*00cc*/ 	.word	0xffffffff


	//   ....[2]....
        /*00d0*/ 	.word	0xffffffff


	//   ....[3]....
        /*00d4*/ 	.word	0xffffffff


	//   ....[4]....
        /*00d8*/ 	.word	0xffffffff


	//   ....[5]....
        /*00dc*/ 	.word	0xffffffff


	//   ....[6]....
        /*00e0*/ 	.word	0xffffffff


	//   ....[7]....
        /*00e4*/ 	.word	0xffffffff


	//   ....[8]....
        /*00e8*/ 	.word	0xffffffff


	//   ....[9]....
        /*00ec*/ 	.word	0xffffffff


	//   ....[10]....
        /*00f0*/ 	.word	0xffffffff


	//   ....[11]....
        /*00f4*/ 	.word	0xffffffff


	//   ....[12]....
        /*00f8*/ 	.word	0xffffffff


	//   ....[13]....
        /*00fc*/ 	.word	0xffffffff


	//   ....[14]....
        /*0100*/ 	.word	0xffffffff


	//   ....[15]....
        /*0104*/ 	.word	0xffffffff


	//   ....[16]....
        /*0108*/ 	.word	0xffffffff


	//   ....[17]....
        /*010c*/ 	.word	0xffffffff


	//   ....[18]....
        /*0110*/ 	.word	0xffffffff


	//   ....[19]....
        /*0114*/ 	.word	0xffffffff


	//   ....[20]....
        /*0118*/ 	.word	0xffffffff


	//   ....[21]....
        /*011c*/ 	.word	0xffffffff


	//   ....[22]....
        /*0120*/ 	.word	0xffffffff


	//   ....[23]....
        /*0124*/ 	.word	0xffffffff


	//   ....[24]....
        /*0128*/ 	.word	0xffffffff


	//   ....[25]....
        /*012c*/ 	.word	0xffffffff


	//   ....[26]....
        /*0130*/ 	.word	0xffffffff


	//   ....[27]....
        /*0134*/ 	.word	0xffffffff


	//   ....[28]....
        /*0138*/ 	.word	0xffffffff


	//   ....[29]....
        /*013c*/ 	.word	0xffffffff


	//   ....[30]....
        /*0140*/ 	.word	0x05000002


	//   ....[31]....
        /*0144*/ 	.word	0x05000002


	//   ....[32]....
        /*0148*/ 	.word	0x05000002


	//   ....[33]....
        /*014c*/ 	.word	0x05000002


	//   ....[34]....
        /*0150*/ 	.word	0x05000002


	//   ....[35]....
        /*0154*/ 	.word	0x05000002


	//   ....[36]....
        /*0158*/ 	.word	0x05000002


	//   ....[37]....
        /*015c*/ 	.word	0x05000002


	//   ....[38]....
        /*0160*/ 	.word	0x05000002


	//   ....[39]....
        /*0164*/ 	.word	0x05000002


	//   ....[40]....
        /*0168*/ 	.word	0x05000002


	//   ....[41]....
        /*016c*/ 	.word	0x05000002


	//   ....[42]....
        /*0170*/ 	.word	0x05000002


	//   ....[43]....
        /*0174*/ 	.word	0x05000002


	//   ....[44]....
        /*0178*/ 	.word	0x05000002


	//   ....[45]....
        /*017c*/ 	.word	0x05000002


	//   ....[46]....
        /*0180*/ 	.word	0x05000002


	//   ....[47]....
        /*0184*/ 	.word	0x05000002


	//   ....[48]....
        /*0188*/ 	.word	0x05000002


	//   ....[49]....
        /*018c*/ 	.word	0x05000002


	//   ....[50]....
        /*0190*/ 	.word	0x05000002


	//   ....[51]....
        /*0194*/ 	.word	0x05000002


	//   ....[52]....
        /*0198*/ 	.word	0x05000002


	//   ....[53]....
        /*019c*/ 	.word	0x05000002


	//   ....[54]....
        /*01a0*/ 	.word	0x05000002


	//   ....[55]....
        /*01a4*/ 	.word	0x05000002


	//   ....[56]....
        /*01a8*/ 	.word	0x05000002


	//   ....[57]....
        /*01ac*/ 	.word	0x05000002


	//   ....[58]....
        /*01b0*/ 	.word	0x05000002


	//   ....[59]....
        /*01b4*/ 	.word	0x05000002


	//----- nvinfo : EIATTR_COOP_GROUP_INSTR_OFFSETS
	.align		4
.L_4105:
        /*01b8*/ 	.byte	0x04, 0x28
        /*01ba*/ 	.short	(.L_4107 - .L_4106)


	//   ....[0]....
.L_4106:
        /*01bc*/ 	.word	0x00000840


	//   ....[1]....
        /*01c0*/ 	.word	0x00000860


	//   ....[2]....
        /*01c4*/ 	.word	0x00000870


	//   ....[3]....
        /*01c8*/ 	.word	0x00000900


	//   ....[4]....
        /*01cc*/ 	.word	0x00000920


	//   ....[5]....
        /*01d0*/ 	.word	0x00000930


	//   ....[6]....
        /*01d4*/ 	.word	0x000009b0


	//   ....[7]....
        /*01d8*/ 	.word	0x000009d0


	//   ....[8]....
        /*01dc*/ 	.word	0x000009e0


	//   ....[9]....
        /*01e0*/ 	.word	0x00000a60


	//   ....[10]....
        /*01e4*/ 	.word	0x00000a70


	//   ....[11]....
        /*01e8*/ 	.word	0x00000a80


	//   ....[12]....
        /*01ec*/ 	.word	0x00000b00


	//   ....[13]....
        /*01f0*/ 	.word	0x00000b10


	//   ....[14]....
        /*01f4*/ 	.word	0x00000b20


	//   ....[15]....
        /*01f8*/ 	.word	0x000010e0


	//   ....[16]....
        /*01fc*/ 	.word	0x00001100


	//   ....[17]....
        /*0200*/ 	.word	0x00001110


	//   ....[18]....
        /*0204*/ 	.word	0x000011a0


	//   ....[19]....
        /*0208*/ 	.word	0x000011c0


	//   ....[20]....
        /*020c*/ 	.word	0x000011d0


	//   ....[21]....
        /*0210*/ 	.word	0x00001250


	//   ....[22]....
        /*0214*/ 	.word	0x00001270


	//   ....[23]....
        /*0218*/ 	.word	0x00001280


	//   ....[24]....
        /*021c*/ 	.word	0x00001300


	//   ....[25]....
        /*0220*/ 	.word	0x00001310


	//   ....[26]....
        /*0224*/ 	.word	0x00001320


	//   ....[27]....
        /*0228*/ 	.word	0x000013a0


	//   ....[28]....
        /*022c*/ 	.word	0x000013b0


	//   ....[29]....
        /*0230*/ 	.word	0x000013c0


	//   ....[30]....
        /*0234*/ 	.word	0x00001c00


	//   ....[31]....
        /*0238*/ 	.word	0x00001cb0


	//   ....[32]....
        /*023c*/ 	.word	0x00001d10


	//   ....[33]....
        /*0240*/ 	.word	0x00001de0


	//   ....[34]....
        /*0244*/ 	.word	0x00001e50


	//   ....[35]....
        /*0248*/ 	.word	0x00001ec0


	//   ....[36]....
        /*024c*/ 	.word	0x00001f90


	//   ....[37]....
        /*0250*/ 	.word	0x00001ff0


	//   ....[38]....
        /*0254*/ 	.word	0x00002050


	//   ....[39]....
        /*0258*/ 	.word	0x00002120


	//   ....[40]....
        /*025c*/ 	.word	0x00002190


	//   ....[41]....
        /*0260*/ 	.word	0x00002200


	//   ....[42]....
        /*0264*/ 	.word	0x000022c0


	//   ....[43]....
        /*0268*/ 	.word	0x00002320


	//   ....[44]....
        /*026c*/ 	.word	0x00002380


	//   ....[45]....
        /*0270*/ 	.word	0x00002420


	//   ....[46]....
        /*0274*/ 	.word	0x000024d0


	//   ....[47]....
        /*0278*/ 	.word	0x00002530


	//   ....[48]....
        /*027c*/ 	.word	0x00002600


	//   ....[49]....
        /*0280*/ 	.word	0x00002670


	//   ....[50]....
        /*0284*/ 	.word	0x000026e0


	//   ....[51]....
        /*0288*/ 	.word	0x000027b0


	//   ....[52]....
        /*028c*/ 	.word	0x00002810


	//   ....[53]....
        /*0290*/ 	.word	0x00002870


	//   ....[54]....
        /*0294*/ 	.word	0x00002940


	//   ....[55]....
        /*0298*/ 	.word	0x000029b0


	//   ....[56]....
        /*029c*/ 	.word	0x00002a20


	//   ....[57]....
        /*02a0*/ 	.word	0x00002ae0


	//   ....[58]....
        /*02a4*/ 	.word	0x00002b40


	//   ....[59]....
        /*02a8*/ 	.word	0x00002ba0


	//----- nvinfo : EIATTR_EXIT_INSTR_OFFSETS
	.align		4
.L_4107:
        /*02ac*/ 	.byte	0x04, 0x1c
        /*02ae*/ 	.short	(.L_4109 - .L_4108)


	//   ....[0]....
.L_4108:
        /*02b0*/ 	.word	0x00000080


	//   ....[1]....
        /*02b4*/ 	.word	0x00001800


	//   ....[2]....
        /*02b8*/ 	.word	0x00001820


	//   ....[3]....
        /*02bc*/ 	.word	0x00001a30


	//   ....[4]....
        /*02c0*/ 	.word	0x00001b90


	//----- nvinfo : EIATTR_MAX_THREADS
	.align		4
.L_4109:
        /*02c4*/ 	.byte	0x04, 0x05
        /*02c6*/ 	.short	(.L_4111 - .L_4110)
.L_4110:
        /*02c8*/ 	.word	0x00000080
        /*02cc*/ 	.word	0x00000001
        /*02d0*/ 	.word	0x00000001


	//----- nvinfo : EIATTR_CRS_STACK_SIZE
	.align		4
.L_4111:
        /*02d4*/ 	.byte	0x04, 0x1e
        /*02d6*/ 	.short	(.L_4113 - .L_4112)
.L_4112:
        /*02d8*/ 	.word	0x00000000


	//----- nvinfo : EIATTR_CBANK_PARAM_SIZE
	.align		4
.L_4113:
        /*02dc*/ 	.byte	0x03, 0x19
        /*02de*/ 	.short	0x0048


	//----- nvinfo : EIATTR_PARAM_CBANK
	.align		4
        /*02e0*/ 	.byte	0x04, 0x0a
        /*02e2*/ 	.short	(.L_4115 - .L_4114)
	.align		4
.L_4114:
        /*02e4*/ 	.word	index@(.nv.constant0._ZN4vllm3moe10topkGatingILi6ELi192ELi4ELi4ELi32Ej6__halfLNS0_11ScoringFuncE1EEEvPKT5_PKbPfiPT4_PiiiibPKf)
        /*02e8*/ 	.short	0x0210
        /*02ea*/ 	.short	0x0048


	//----- nvinfo : EIATTR_SW_WAR
	.align		4
.L_4115:
        /*02ec*/ 	.byte	0x04, 0x36
        /*02ee*/ 	.short	(.L_4117 - .L_4116)
.L_4116:
        /*02f0*/ 	.word	0x00000008
.L_4117:


//--------------------- .nv.info._ZN4vllm3moe10topkGatingILi16ELi512ELi4ELi16ELi32Ej6__halfLNS0_11ScoringFuncE1EEEvPKT5_PKbPfiPT4_PiiiibPKf --------------------------
	.section	.nv.info._ZN4vllm3moe10topkGatingILi16ELi512ELi4ELi16ELi32Ej6__halfLNS0_11ScoringFuncE1EEEvPKT5_PKbPfiPT4_PiiiibPKf,"",@"SHT_CUDA_INFO"
	.sectionflags	@""
	.align	4


	//----- nvinfo : EIATTR_CUDA_API_VERSION
	.align		4
        /*0000*/ 	.byte	0x04, 0x37
        /*0002*/ 	.short	(.L_4119 - .L_4118)
.L_4118:
        /*0004*/ 	.word	0x00000082


	//----- nvinfo : EIATTR_KPARAM_INFO
	.align		4
.L_4119:
        /*0008*/ 	.byte	0x04, 0x17
        /*000a*/ 	.short	(.L_4121 - .L_4120)
.L_4120:
        /*000c*/ 	.word	0x00000000
        /*0010*/ 	.short	0x000a
        /*0012*/ 	.short	0x0040
        /*0014*/ 	.byte	0x00, 0xf0, 0x21, 0x00


	//----- nvinfo : EIATTR_KPARAM_INFO
	.align		4
.L_4121:
        /*0018*/ 	.byte	0x04, 0x17
        /*001a*/ 	.short	(.L_4123 - .L_4122)
.L_4122:
        /*001c*/ 	.word	0x00000000
        /*0020*/ 	.short	0x0009
        /*0022*/ 	.short	0x003c
        /*0024*/ 	.byte	0x00, 0xf0, 0x05, 0x00


	//----- nvinfo : EIATTR_KPARAM_INFO
	.align		4
.L_4123:
        /*0028*/ 	.byte	0x04, 0x17
        /*002a*/ 	.short	(.L_4125 - .L_4124)
.L_4124:
        /*002c*/ 	.word	0x00000000
        /*0030*/ 	.short	0x0008
        /*0032*/ 	.short	0x0038
        /*0034*/ 	.byte	0x00, 0xf0, 0x11, 0x00


	//----- nvinfo : EIATTR_KPARAM_INFO
	.align		4
.L_4125:
        /*0038*/ 	.byte	0x04, 0x17
        /*003a*/ 	.short	(.L_4127 - .L_4126)
.L_4126:
        /*003c*/ 	.word	0x00000000
        /*0040*/ 	.short	0x0007
        /*0042*/ 	.short	0x0034
        /*0044*/ 	.byte	0x00, 0xf0, 0x11, 0x00


	//----- nvinfo : EIATTR_KPARAM_INFO
	.align		4
.L_4127:
        /*0048*/ 	.byte	0x04, 0x17
        /*004a*/ 	.short	(.L_4129 - .L_4128)
.L_4128:
        /*004c*/ 	.word	0x00000000
        /*0050*/ 	.short	0x0006
        /*0052*/ 	.short	0x0030
        /*0054*/ 	.byte	0x00, 0xf0, 0x11, 0x00


	//----- nvinfo : EIATTR_KPARAM_INFO
	.align		4
.L_4129:
        /*0058*/ 	.byte	0x04, 0x17
        /*005a*/ 	.short	(.L_4131 - .L_4130)
.L_4130:
        /*005c*/ 	.word	0x00000000
        /*0060*/ 	.short	0x0005
        /*0062*/ 	.short	0x0028
        /*0064*/ 	.byte	0x00, 0xf0, 0x21, 0x00


	//----- nvinfo : EIATTR_KPARAM_INFO
	.align		4
.L_4131:
        /*0068*/ 	.byte	0x04, 0x17
        /*006a*/ 	.short	(.L_4133 - .L_4132)
.L_4132:
        /*006c*/ 	.word	0x00000000
        /*0070*/ 	.short	0x0004
        /*0072*/ 	.short	0x0020
        /*0074*/ 	.byte	0x00, 0xf0, 0x21, 0x00


	//----- nvinfo : EIATTR_KPARAM_INFO
	.align		4
.L_4133:
        /*0078*/ 	.byte	0x04, 0x17
        /*007a*/ 	.short	(.L_4135 - .L_4134)
.L_4134:
        /*007c*/ 	.word	0x00000000
        /*0080*/ 	.short	0x0003
        /*0082*/ 	.short	0x0018
        /*0084*/ 	.byte	0x00, 0xf0, 0x11, 0x00


	//----- nvinfo : EIATTR_KPARAM_INFO
	.align		4
.L_4135:
        /*0088*/ 	.byte	0x04, 0x17
        /*008a*/ 	.short	(.L_4137 - .L_4136)
.L_4136:
        /*008c*/ 	.word	0x00000000
        /*0090*/ 	.short	0x0002
        /*0092*/ 	.short	0x0010
        /*0094*/ 	.byte	0x00, 0xf0, 0x21, 0x00


	//----- nvinfo : EIATTR_KPARAM_INFO
	.align		4
.L_4137:
        /*0098*/ 	.byte	0x04, 0x17
        /*009a*/ 	.short	(.L_4139 - .L_4138)
.L_4138:
        /*009c*/ 	.word	0x00000000
        /*00a0*/ 	.short	0x0001
        /*00a2*/ 	.short	0x0008
        /*00a4*/ 	.byte	0x00, 0xf0, 0x21, 0x00


	//----- nvinfo : EIATTR_KPARAM_INFO
	.align		4
.L_4139:
        /*00a8*/ 	.byte	0x04, 0x17
        /*00aa*/ 	.short	(.L_4141 - .L_4140)
.L_4140:
        /*00ac*/ 	.word	0x00000000
        /*00b0*/ 	.short	0x0000
        /*00b2*/ 	.short	0x0000
        /*00b4*/ 	.byte	0x00, 0xf0, 0x21, 0x00


	//----- nvinfo : EIATTR_SPARSE_MMA_MASK
	.align		4
.L_4141:
        /*00b8*/ 	.byte	0x03, 0x50
        /*00ba*/ 	.short	0x0000


	//----- nvinfo : EIATTR_MAXREG_COUNT
	.align		4
        /*00bc*/ 	.byte	0x03, 0x1b
        /*00be*/ 	.short	0x00ff


	//----- nvinfo : EIATTR_MERCURY_ISA_VERSION
	.align		4
        /*00c0*/ 	.byte	0x03, 0x5f
        /*00c2*/ 	.short	0x0101


	//----- nvinfo : EIATTR_COOP_GROUP_MASK_REGIDS
	.align		4
        /*00c4*/ 	.byte	0x04, 0x29
        /*00c6*/ 	.short	(.L_4143 - .L_4142)


	//   ....[0]....
.L_4142:
        /*00c8*/ 	.word	0xffffffff


	//   ....[1]....
        /*00cc*/ 	.word	0xffffffff


	//   ....[2]....
        /*00d0*/ 	.word	0xffffffff


	//   ....[3]....
        /*00d4*/ 	.word	0xffffffff


	//   ....[4]....
        /*00d8*/ 	.word	0xffffffff


	//   ....[5]....
        /*00dc*/ 	.word	0xffffffff


	//   ....[6]....
        /*00e0*/ 	.word	0xffffffff


	//   ....[7]....
        /*00e4*/ 	.word	0xffffffff


	//   ....[8]....
        /*00e8*/ 	.word	0xffffffff


	//   ....[9]....
        /*00ec*/ 	.word	0xffffffff


	//   ....[10]....
        /*00f0*/ 	.word	0xffffffff


	//   ....[11]....
        /*00f4*/ 	.word	0xffffffff


	//   ....[12]....
        /*00f8*/ 	.word	0xffffffff


	//   ....[13]....
        /*00fc*/ 	.word	0xffffffff


	//   ....[14]....
        /*0100*/ 	.word	0xffffffff


	//   ....[15]....
        /*0104*/ 	.word	0xffffffff


	//   ....[16]....
        /*0108*/ 	.word	0xffffffff


	//   ....[17]....
        /*010c*/ 	.word	0xffffffff


	//   ....[18]....
        /*0110*/ 	.word	0xffffffff


	//   ....[19]....
        /*0114*/ 	.word	0xffffffff


	//   ....[20]....
        /*0118*/ 	.word	0xffffffff


	//   ....[21]....
        /*011c*/ 	.word	0xffffffff


	//   ....[22]....
        /*0120*/ 	.word	0xffffffff


	//   ....[23]....
        /*0124*/ 	.word	0xffffffff


	//   ....[24]....
        /*0128*/ 	.word	0xffffffff


	//   ....[25]....
        /*012c*/ 	.word	0xffffffff


	//   ....[26]....
        /*0130*/ 	.word	0xffffffff


	//   ....[27]....
        /*0134*/ 	.word	0xffffffff


	//   ....[28]....
        /*0138*/ 	.word	0xffffffff


	//   ....[29]....
        /*013c*/ 	.word	0xffffffff


	//   ....[30]....
        /*0140*/ 	.word	0x05000018


	//   ....[31]....
        /*0144*/ 	.word	0x05000018


	//   ....[32]....
        /*0148*/ 	.word	0x05000018


	//   ....[33]....
        /*014c*/ 	.word	0x05000018


	//   ....[34]....
        /*0150*/ 	.word	0x05000018


	//   ....[35]....
        /*0154*/ 	.word	0x05000018


	//   ....[36]....
        /*0158*/ 	.word	0x05000018


	//   ....[37]....
        /*015c*/ 	.word	0x05000018


	//   ....[38]....
        /*0160*/ 	.word	0x05000018


	//   ....[39]....
        /*0164*/ 	.word	0x05000018


	//   ....[40]....
        /*0168*/ 	.word	0x05000018


	//   ....[41]....
        /*016c*/ 	.word	0x05000018


	//   ....[42]....
        /*0170*/ 	.word	0x05000018


	//   ....[43]....
        /*0174*/ 	.word	0x05000018


	//   ....[44]....
        /*0178*/ 	.word	0x05000018


	//   ....[45]....
        /*017c*/ 	.word	0x05000018


	//   ....[46]....
        /*0180*/ 	.word	0x05000018


	//   ....[47]....
        /*0184*/ 	.word	0x05000018


	//   ....[48]....
        /*0188*/ 	.word	0x05000018


	//   ....[49]....
        /*018c*/ 	.word	0x05000018


	//   ....[50]....
        /*0190*/ 	.word	0x05000018


	//   ....[51]....
        /*0194*/ 	.word	0x05000018


	//   ....[52]....
        /*0198*/ 	.word	0x05000018


	//   ....[53]....
        /*019c*/ 	.word	0x05000018


	//   ....[54]....
        /*01a0*/ 	.word	0x05000018


	//   ....[55]....
        /*01a4*/ 	.word	0x05000018


	//   ....[56]....
        /*01a8*/ 	.word	0x05000018


	//   ....[57]....
        /*01ac*/ 	.word	0x05000018


	//   ....[58]....
        /*01b0*/ 	.word	0x05000018


	//   ....[59]....
        /*01b4*/ 	.word	0x05000018


	//----- nvinfo : EIATTR_COOP_GROUP_INSTR_OFFSETS
	.align		4
.L_4143:
        /*01b8*/ 	.byte	0x04, 0x28
        /*01ba*/ 	.short	(.L_4145 - .L_4144)


	//   ....[0]....
.L_4144:
        /*01bc*/ 	.word	0x00001110


	//   ....[1]....
        /*01c0*/ 	.word	0x00001130


	//   ....[2]....
        /*01c4*/ 	.word	0x00001140


	//   ....[3]....
        /*01c8*/ 	.word	0x000011d0


	//   ....[4]....
        /*01cc*/ 	.word	0x000011f0


	//   ....[5]....
        /*01d0*/ 	.word	0x00001200


	//   ....[6]....
        /*01d4*/ 	.word	0x00001280


	//   ....[7]....
        /*01d8*/ 	.word	0x000012a0


	//   ....[8]....
        /*01dc*/ 	.word	0x000012b0


	//   ....[9]....
        /*01e0*/ 	.word	0x00001330


	//   ....[10]....
        /*01e4*/ 	.word	0x00001340


	//   ....[11]....
        /*01e8*/ 	.word	0x00001350


	//   ....[12]....
        /*01ec*/ 	.word	0x000013d0


	//   ....[13]....
        /*01f0*/ 	.word	0x000013e0


	//   ....[14]....
        /*01f4*/ 	.word	0x000013f0


	//   ....[15]....
        /*01f8*/ 	.word	0x00001d70


	//   ....[16]....
        /*01fc*/ 	.word	0x00001d90


	//   ....[17]....
        /*0200*/ 	.word	0x00001da0


	//   ....[18]....
        /*0204*/ 	.word	0x00001e30


	//   ....[19]....
        /*0208*/ 	.word	0x00001e50


	//   ....[20]....
        /*020c*/ 	.word	0x00001e60


	//   ....[21]....
        /*0210*/ 	.word	0x00001ee0


	//   ....[22]....
        /*0214*/ 	.word	0x00001f00


	//   ....[23]....
        /*0218*/ 	.word	0x00001f10


	//   ....[24]....
        /*021c*/ 	.word	0x00001f90


	//   ....[25]....
        /*0220*/ 	.word	0x00001fa0


	//   ....[26]....
        /*0224*/ 	.word	0x00001fb0


	//   ....[27]....
        /*0228*/ 	.word	0x00002030


	//   ....[28]....
        /*022c*/ 	.word	0x00002040


	//   ....[29]....
        /*0230*/ 	.word	0x00002050


	//   ....[30]....
        /*0234*/ 	.word	0x000029e0


	//   ....[31]....
        /*0238*/ 	.word	0x00002a80


	//   ....[32]....
        /*023c*/ 	.word	0x00002ae0


	//   ....[33]....
        /*0240*/ 	.word	0x00002b90


	//   ....[34]....
        /*0244*/ 	.word	0x00002be0


	//   ....[35]....
        /*0248*/ 	.word	0x00002c50


	//   ....[36]....
        /*024c*/ 	.word	0x00002d10


	//   ....[37]....
        /*0250*/ 	.word	0x00002d60


	//   ....[38]....
        /*0254*/ 	.word	0x00002db0


	//   ....[39]....
        /*0258*/ 	.word	0x00002e70


	//   ....[40]....
        /*025c*/ 	.word	0x00002ec0


	//   ....[41]....
        /*0260*/ 	.word	0x00002f30


	//   ....[42]....
        /*0264*/ 	.word	0x00002fe0


	//   ....[43]....
        /*0268*/ 	.word	0x00003030


	//   ....[44]....
        /*026c*/ 	.word	0x00003080


	//   ....[45]....
        /*0270*/ 	.word	0x00003110


	//   ....[46]....
        /*0274*/ 	.word	0x000031b0


	//   ....[47]....
        /*0278*/ 	.word	0x00003210


	//   ....[48]....
        /*027c*/ 	.word	0x000032c0


	//   ....[49]....
        /*0280*/ 	.word	0x00003310


	//   ....[50]....
        /*0284*/ 	.word	0x00003380


	//   ....[51]....
        /*0288*/ 	.word	0x00003440


	//   ....[52]....
        /*028c*/ 	.word	0x00003490


	//   ....[53]....
        /*0290*/ 	.word	0x000034e0


	//   ....[54]....
        /*0294*/ 	.word	0x000035a0


	//   ....[55]....
        /*0298*/ 	.word	0x000035f0


	//   ....[56]....
        /*029c*/ 	.word	0x00003660


	//   ....[57]....
        /*02a0*/ 	.word	0x00003710


	//   ....[58]....
        /*02a4*/ 	.word	0x00003760


	//   ....[59]....
        /*02a8*/ 	.word	0x000037b0


	//----- nvinfo : EIATTR_EXIT_INSTR_OFFSETS
	.align		4
.L_4145:
        /*02ac*/ 	.byte	0x04, 0x1c
        /*02ae*/ 	.short	(.L_4147 - .L_4146)


	//   ....[0]....
.L_4146:
        /*02b0*/ 	.word	0x00000080


	//   ....[1]....
        /*02b4*/ 	.word	0x000025d0


	//   ....[2]....
        /*02b8*/ 	.word	0x000025f0


	//   ....[3]....
        /*02bc*/ 	.word	0x00002800


	//   ....[4]....
        /*02c0*/ 	.word	0x00002970


	//----- nvinfo : EIATTR_MAX_THREADS
	.align		4
.L_4147:
        /*02c4*/ 	.byte	0x04, 0x05
        /*02c6*/ 	.short	(.L_4149 - .L_4148)
.L_4148:
        /*02c8*/ 	.word	0x00000080
        /*02cc*/ 	.word	0x00000001
        /*02d0*/ 	.word	0x00000001


	//----- nvinfo : EIATTR_CRS_STACK_SIZE
	.align		4
.L_4149:
        /*02d4*/ 	.byte	0x04, 0x1e
        /*02d6*/ 	.short	(.L_4151 - .L_4150)
.L_4150:
        /*02d8*/ 	.word	0x00000000


	//----- nvinfo : EIATTR_CBANK_PARAM_SIZE
	.align		4
.L_4151:
        /*02dc*/ 	.byte	0x03, 0x19
        /*02de*/ 	.short	0x0048


	//----- nvinfo : EIATTR_PARAM_CBANK
	.align		4
        /*02e0*/ 	.byte	0x04, 0x0a
        /*02e2*/ 	.short	(.L_4153 - .L_4152)
	.align		4
.L_4152:
        /*02e4*/ 	.word	index@(.nv.constant0._ZN4vllm3moe10topkGatingILi16ELi512ELi4ELi16ELi32Ej6__halfLNS0_11ScoringFuncE1EEEvPKT5_PKbPfiPT4_PiiiibPKf)
        /*02e8*/ 	.short	0x0210
        /*02ea*/ 	.short	0x0048


	//----- nvinfo : EIATTR_SW_WAR
	.align		4
.L_4153:
        /*02ec*/ 	.byte	0x04, 0x36
        /*02ee*/ 	.short	(.L_4155 - .L_4154)
.L_4154:
        /*02f0*/ 	.word	0x00000008
.L_4155:


//--------------------- .nv.info._ZN4vllm3moe10topkGatingILi8ELi256ELi4ELi16ELi32Ej6__halfLNS0_11ScoringFuncE1EEEvPKT5_PKbPfiPT4_PiiiibPKf --------------------------
	.section	.nv.info._ZN4vllm3moe10topkGatingILi8ELi256ELi4ELi16ELi32Ej6__halfLNS0_11ScoringFuncE1EEEvPKT5_PKbPfiPT4_PiiiibPKf,"",@"SHT_CUDA_INFO"
	.sectionflags	@""
	.align	4


	//----- nvinfo : EIATTR_CUDA_API_VERSION
	.align		4
        /*0000*/ 	.byte	0x04, 0x37
        /*0002*/ 	.short	(.L_4157 - .L_4156)
.L_4156:
        /*0004*/ 	.word	0x00000082


	//----- nvinfo : EIATTR_KPARAM_INFO
	.align		4
.L_4157:
        /*0008*/ 	.byte	0x04, 0x17
        /*000a*/ 	.short	(.L_4159 - .L_4158)
.L_4158:
        /*000c*/ 	.word	0x00000000
        /*0010*/ 	.short	0x000a
        /*0012*/ 	.short	0x0040
        /*0014*/ 	.byte	0x00, 0xf0, 0x21, 0x00


	//----- nvinfo : EIATTR_KPARAM_INFO
	.align		4
.L_4159:
        /*0018*/ 	.byte	0x04, 0x17
        /*001a*/ 	.short	(.L_4161 - .L_4160)
.L_4160:
        /*001c*/ 	.word	0x00000000
        /*0020*/ 	.short	0x0009
        /*0022*/ 	.short	0x003c
        /*0024*/ 	.byte	0x00, 0xf0, 0x05, 0x00


	//----- nvinfo : EIATTR_KPARAM_INFO
	.align		4
.L_4161:
        /*0028*/ 	.byte	0x04, 0x17
        /*002a*/ 	.short	(.L_4163 - .L_4162)
.L_4162:
        /*002c*/ 	.word	0x00000000
        /*0030*/ 	.short	0x0008
        /*0032*/ 	.short	0x0038
        /*0034*/ 	.byte	0x00, 0xf0, 0x11, 0x00


	//----- nvinfo : EIATTR_KPARAM_INFO
	.align		4
.L_4163:
        /*0038*/ 	.byte	0x04, 0x17
        /*003a*/ 	.short	(.L_4165 - .L_4164)
.L_4164:
        /*003c*/ 	.word	0x00000000
        /*0040*/ 	.short	0x0007
        /*0042*/ 	.short	0x0034
        /*0044*/ 	.byte	0x00, 0xf0, 0x11, 0x00


	//----- nvinfo : EIATTR_KPARAM_INFO
	.align		4
.L_4165:
        /*0048*/ 	.byte	0x04, 0x17
        /*004a*/ 	.short	(.L_4167 - .L_4166)
.L_4166:
        /*004c*/ 	.word	0x00000000
        /*0050*/ 	.short	0x0006
        /*0052*/ 	.short	0x0030
        /*0054*/ 	.byte	0x00, 0xf0, 0x11, 0x00


	//----- nvinfo : EIATTR_KPARAM_INFO
	.align		4
.L_4167:
        /*0058*/ 	.byte	0x04, 0x17
        /*005a*/ 	.short	(.L_4169 - .L_4168)
.L_4168:
        /*005c*/ 	.word	0x00000000
        /*0060*/ 	.short	0x0005
        /*0062*/ 	.short	0x0028
        /*0064*/ 	.byte	0x00, 0xf0, 0x21, 0x00


	//----- nvinfo : EIATTR_KPARAM_INFO
	.align		4
.L_4169:
        /*0068*/ 	.byte	0x04, 0x17
        /*006a*/ 	.short	(.L_4171 - .L_4170)
.L_4170:
        /*006c*/ 	.word	0x00000000
        /*0070*/ 	.short	0x0004
        /*0072*/ 	.short	0x0020
        /*0074*/ 	.byte	0x00, 0xf0, 0x21, 0x00


	//----- nvinfo : EIATTR_KPARAM_INFO
	.align		4
.L_4171:
        /*0078*/ 	.byte	0x04, 0x17
        /*007a*/ 	.short	(.L_4173 - .L_4172)
.L_4172:
        /*007c*/ 	.word	0x00000000
        /*0080*/ 	.short	0x0003
        /*0082*/ 	.short	0x0018
        /*0084*/ 	.byte	0x00, 0xf0, 0x11, 0x00


	//----- nvinfo : EIATTR_KPARAM_INFO
	.align		4
.L_4173:
        /*0088*/ 	.byte	0x04, 0x17
        /*008a*/ 	.short	(.L_4175 - .L_4174)
.L_4174:
        /*008c*/ 	.word	0x00000000
        /*0090*/ 	.short	0x0002
        /*0092*/ 	.short	0x0010
        /*0094*/ 	.byte	0x00, 0xf0, 0x21, 0x00


	//----- nvinfo : EIATTR_KPARAM_INFO
	.align		4
.L_4175:
        /*0098*/ 	.byte	0x04, 0x17
        /*009a*/ 	.short	(.L_4177 - .L_4176)
.L_4176:
        /*009c*/ 	.word	0x00000000
        /*00a0*/ 	.short	0x0001
        /*00a2*/ 	.short	0x0008
        /*00a4*/ 	.byte	0x00, 0xf0, 0x21, 0x00


	//----- nvinfo : EIATTR_KPARAM_INFO
	.align		4
.L_4177:
        /*00a8*/ 	.byte	0x04, 0x17
        /*00aa*/ 	.short	(.L_4179 - .L_4178)
.L_4178:
        /*00ac*/ 	.word	0x00000000
        /*00b0*/ 	.short	0x0000
        /*00b2*/ 	.short	0x0000
        /*00b4*/ 	.byte	0x00, 0xf0, 0x21, 0x00


	//----- nvinfo : EIATTR_SPARSE_MMA_MASK
	.align		4
.L_4179:
        /*00b8*/ 	.byte	0x03, 0x50
        /*00ba*/ 	.short	0x0000


	//----- nvinfo : EIATTR_MAXREG_COUNT
	.align		4
        /*00bc*/ 	.byte	0x03, 0x1b
        /*00be*/ 	.short	0x00ff


	//----- nvinfo : EIATTR_MERCURY_ISA_VERSION
	.align		4
        /*00c0*/ 	.byte	0x03, 0x5f
        /*00c2*/ 	.short	0x0101


	//----- nvinfo : EIATTR_COOP_GROUP_MASK_REGIDS
	.align		4
        /*00c4*/ 	.byte	0x04, 0x29
        /*00c6*/ 	.short	(.L_4181 - .L_4180)


	//   ....[0]....
.L_4180:
        /*00c8*/ 	.word	0xffffffff


	//   ....[1]....
        /*00cc*/ 	.word	0xffffffff


	//   ....[2]....
        /*00d0*/ 	.word	0xffffffff


	//   ....[3]....
        /*00d4*/ 	.word	0xffffffff


	//   ....[4]....
        /*00d8*/ 	.word	0xffffffff


	//   ....[5]....
        /*00dc*/ 	.word	0xffffffff


	//   ....[6]....
        /*00e0*/ 	.word	0xffffffff


	//   ....[7]....
        /*00e4*/ 	.word	0xffffffff


	//   ....[8]....
        /*00e8*/ 	.word	0xffffffff


	//   ....[9]....
        /*00ec*/ 	.word	0xffffffff


	//   ....[10]....
        /*00f0*/ 	.word	0xffffffff


	//   ....[11]....
        /*00f4*/ 	.word	0xffffffff


	//   ....[12]....
        /*00f8*/ 	.word	0xffffffff


	//   ....[13]....
        /*00fc*/ 	.word	0xffffffff


	//   ....[14]....
        /*0100*/ 	.word	0xffffffff


	//   ....[15]....
        /*0104*/ 	.word	0xffffffff


	//   ....[16]....
        /*0108*/ 	.word	0xffffffff


	//   ....[17]....
        /*010c*/ 	.word	0xffffffff


	//   ....[18]....
        /*0110*/ 	.word	0xffffffff


	//   ....[19]....
        /*0114*/ 	.word	0xffffffff


	//   ....[20]....
        /*0118*/ 	.word	0xffffffff


	//   ....[21]....
        /*011c*/ 	.word	0xffffffff


	//   ....[22]....
        /*0120*/ 	.word	0xffffffff


	//   ....[23]....
        /*0124*/ 	.word	0xffffffff


	//   ....[24]....
        /*0128*/ 	.word	0xffffffff


	//   ....[25]....
        /*012c*/ 	.word	0xffffffff


	//   ....[26]....
        /*0130*/ 	.word	0xffffffff


	//   ....[27]....
        /*0134*/ 	.word	0xffffffff


	//   ....[28]....
        /*0138*/ 	.word	0xffffffff


	//   ....[29]....
        /*013c*/ 	.word	0xffffffff


	//   ....[30]....
        /*0140*/ 	.word	0x05000010


	//   ....[31]....
        /*0144*/ 	.word	0x05000010


	//   ....[32]....
        /*0148*/ 	.word	0x05000010


	//   ....[33]....
        /*014c*/ 	.word	0x05000010


	//   ....[34]....
        /*0150*/ 	.word	0x05000010


	//   ....[35]....
        /*0154*/ 	.word	0x05000010


	//   ....[36]....
        /*0158*/ 	.word	0x05000010


	//   ....[37]....
        /*015c*/ 	.word	0x05000010


	//   ....[38]....
        /*0160*/ 	.word	0x05000010


	//   ....[39]....
        /*0164*/ 	.word	0x05000010


	//   ....[40]....
        /*0168*/ 	.word	0x05000010


	//   ....[41]....
        /*016c*/ 	.word	0x05000010


	//   ....[42]....
        /*0170*/ 	.word	0x05000010


	//   ....[43]....
        /*0174*/ 	.word	0x05000010


	//   ....[44]....
        /*0178*/ 	.word	0x05000010


	//   ....[45]....
        /*017c*/ 	.word	0x05000010


	//   ....[46]....
        /*0180*/ 	.word	0x05000010


	//   ....[47]....
        /*0184*/ 	.word	0x05000010


	//   ....[48]....
        /*0188*/ 	.word	0x05000010


	//   ....[49]....
        /*018c*/ 	.word	0x05000010


	//   ....[50]....
        /*0190*/ 	.word	0x05000010


	//   ....[51]....
        /*0194*/ 	.word	0x05000010


	//   ....[52]....
        /*0198*/ 	.word	0x05000010


	//   ....[53]....
        /*019c*/ 	.word	0x05000010


	//   ....[54]....
        /*01a0*/ 	.word	0x05000010


	//   ....[55]....
        /*01a4*/ 	.word	0x05000010


	//   ....[56]....
        /*01a8*/ 	.word	0x05000010


	//   ....[57]....
        /*01ac*/ 	.word	0x05000010


	//   ....[58]....
        /*01b0*/ 	.word	0x05000010


	//   ....[59]....
        /*01b4*/ 	.word	0x05000010


	//----- nvinfo : EIATTR_COOP_GROUP_INSTR_OFFSETS
	.align		4
.L_4181:
        /*01b8*/ 	.byte	0x04, 0x28
        /*01ba*/ 	.short	(.L_4183 - .L_4182)


	//   ....[0]....
.L_4182:
        /*01bc*/ 	.word	0x000009e0


	//   ....[1]....
        /*01c0*/ 	.word	0x00000a00


	//   ....[2]....
        /*01c4*/ 	.word	0x00000a10


	//   ....[3]....
        /*01c8*/ 	.word	0x00000aa0


	//   ....[4]....
        /*01cc*/ 	.word	0x00000ac0


	//   ....[5]....
        /*01d0*/ 	.word	0x00000ad0


	//   ....[6]....
        /*01d4*/ 	.word	0x00000b50


	//   ....[7]....
        /*01d8*/ 	.word	0x00000b70


	//   ....[8]....
        /*01dc*/ 	.word	0x00000b80


	//   ....[9]....
        /*01e0*/ 	.word	0x00000c00


	//   ....[10]....
        /*01e4*/ 	.word	0x00000c10


	//   ....[11]....
        /*01e8*/ 	.word	0x00000c20


	//   ....[12]....
        /*01ec*/ 	.word	0x00000ca0


	//   ....[13]....
        /*01f0*/ 	.word	0x00000cb0


	//   ....[14]....
        /*01f4*/ 	.word	0x00000cc0


	//   ....[15]....
        /*01f8*/ 	.word	0x00001340


	//   ....[16]....
        /*01fc*/ 	.word	0x00001360


	//   ....[17]....
        /*0200*/ 	.word	0x00001370


	//   ....[18]....
        /*0204*/ 	.word	0x00001400


	//   ....[19]....
        /*0208*/ 	.word	0x00001420


	//   ....[20]....
        /*020c*/ 	.word	0x00001430


	//   ....[21]....
        /*0210*/ 	.word	0x000014b0


	//   ....[22]....
        /*0214*/ 	.word	0x000014d0


	//   ....[23]....
        /*0218*/ 	.word	0x000014e0


	//   ....[24]....
        /*021c*/ 	.word	0x00001560


	//   ....[25]....
        /*0220*/ 	.word	0x00001570


	//   ....[26]....
        /*0224*/ 	.word	0x00001580


	//   ....[27]....
        /*0228*/ 	.word	0x00001600


	//   ....[28]....
        /*022c*/ 	.word	0x00001610


	//   ....[29]....
        /*0230*/ 	.word	0x00001620


	//   ....[30]....
        /*0234*/ 	.word	0x00001eb0


	//   ....[31]....
        /*0238*/ 	.word	0x00001f50


	//   ....[32]....
        /*023c*/ 	.word	0x00001fb0


	//   ....[33]....
        /*0240*/ 	.word	0x00002060


	//   ....[34]....
        /*0244*/ 	.word	0x000020b0


	//   ....[35]....
        /*0248*/ 	.word	0x00002120


	//   ....[36]....
        /*024c*/ 	.word	0x000021e0


	//   ....[37]....
        /*0250*/ 	.word	0x00002230


	//   ....[38]....
        /*0254*/ 	.word	0x00002280


	//   ....[39]....
        /*0258*/ 	.word	0x00002340


	//   ....[40]....
        /*025c*/ 	.word	0x00002390


	//   ....[41]....
        /*0260*/ 	.word	0x00002400


	//   ....[42]....
        /*0264*/ 	.word	0x000024b0


	//   ....[43]....
        /*0268*/ 	.word	0x00002500


	//   ....[44]....
        /*026c*/ 	.word	0x00002550


	//   ....[45]....
        /*0270*/ 	.word	0x000025e0


	//   ....[46]....
        /*0274*/ 	.word	0x00002680


	//   ....[47]....
        /*0278*/ 	.word	0x000026e0


	//   ....[48]....
        /*027c*/ 	.word	0x00002790


	//   ....[49]....
        /*0280*/ 	.word	0x000027e0


	//   ....[50]....
        /*0284*/ 	.word	0x00002850


	//   ....[51]....
        /*0288*/ 	.word	0x00002910


	//   ....[52]....
        /*028c*/ 	.word	0x00002960


	//   ....[53]....
        /*0290*/ 	.word	0x000029b0


	//   ....[54]....
        /*0294*/ 	.word	0x00002a70


	//   ....[55]....
        /*0298*/ 	.word	0x00002ac0


	//   ....[56]....
        /*029c*/ 	.word	0x00002b30


	//   ....[57]....
        /*02a0*/ 	.word	0x00002be0


	//   ....[58]....
        /*02a4*/ 	.word	0x00002c30


	//   ....[59]....
        /*02a8*/ 	.word	0x00002c80


	//----- nvinfo : EIATTR_EXIT_INSTR_OFFSETS
	.align		4
.L_4183:
        /*02ac*/ 	.byte	0x04, 0x1c
        /*02ae*/ 	.short	(.L_4185 - .L_4184)


	//   ....[0]....
.L_4184:
        /*02b0*/ 	.word	0x00000080


	//   ....[1]....
        /*02b4*/ 	.word	0x00001aa0


	//   ....[2]....
        /*02b8*/ 	.word	0x00001ac0


	//   ....[3]....
        /*02bc*/ 	.word	0x00001cd0


	//   ....[4]....
        /*02c0*/ 	.word	0x00001e40


	//----- nvinfo : EIATTR_MAX_THREADS
	.align		4
.L_4185:
        /*02c4*/ 	.byte	0x04, 0x05
        /*02c6*/ 	.short	(.L_4187 - .L_4186)
.L_4186:
        /*02c8*/ 	.word	0x00000080
        /*02cc*/ 	.word	0x00000001
        /*02d0*/ 	.word	0x00000001


	//----- nvinfo : EIATTR_CRS_STACK_SIZE
	.align		4
.L_4187:
        /*02d4*/ 	.byte	0x04, 0x1e
        /*02d6*/ 	.short	(.L_4189 - .L_4188)
.L_4188:
        /*02d8*/ 	.word	0x00000000


	//----- nvinfo : EIATTR_CBANK_PARAM_SIZE
	.align		4
.L_4189:
        /*02dc*/ 	.byte	0x03, 0x19
        /*02de*/ 	.short	0x0048


	//----- nvinfo : EIATTR_PARAM_CBANK
	.align		4
        /*02e0*/ 	.byte	0x04, 0x0a
        /*02e2*/ 	.short	(.L_4191 - .L_4190)
	.align		4
.L_4190:
        /*02e4*/ 	.word	index@(.nv.constant0._ZN4vllm3moe10topkGatingILi8ELi256ELi4ELi16ELi32Ej6__halfLNS0_11ScoringFuncE1EEEvPKT5_PKbPfiPT4_PiiiibPKf)
        /*02e8*/ 	.short	0x0210
        /*02ea*/ 	.short	0x0048


	//----- nvinfo : EIATTR_SW_WAR
	.align		4
.L_4191:
        /*02ec*/ 	.byte	0x04, 0x36
        /*02ee*/ 	.short	(.L_4193 - .L_4192)
.L_4192:
        /*02f0*/ 	.word	0x00000008
.L_4193:


//--------------------- .nv.info._ZN4vllm3moe10topkGatingILi8ELi128ELi4ELi16ELi32Ej6__halfLNS0_11ScoringFuncE1EEEvPKT5_PKbPfiPT4_PiiiibPKf --------------------------
	.section	.nv.info._ZN4vllm3moe10topkGatingILi8ELi128ELi4ELi16ELi32Ej6__halfLNS0_11ScoringFuncE1EEEvPKT5_PKbPfiPT4_PiiiibPKf,"",@"SHT_CUDA_INFO"
	.sectionflags	@""
	.align	4


	//----- nvinfo : EIATTR_CUDA_API_VERSION
	.align		4
        /*0000*/ 	.byte	0x04, 0x37
        /*0002*/ 	.short	(.L_4195 - .L_4194)
.L_4194:
        /*0004*/ 	.word	0x00000082


	//----- nvinfo : EIATTR_KPARAM_INFO
	.align		4
.L_4195:
        /*0008*/ 	.byte	0x04, 0x17
        /*000a*/ 	.short	(.L_4197 - .L_4196)
.L_4196:
        /*000c*/ 	.word	0x00000000
        /*0010*/ 	.short	0x000a
        /*0012*/ 	.short	0x0040
        /*0014*/ 	.byte	0x00, 0xf0, 0x21, 0x00


	//----- nvinfo : EIATTR_KPARAM_INFO
	.align		4
.L_4197:
        /*0018*/ 	.byte	0x04, 0x17
        /*001a*/ 	.short	(.L_4199 - .L_4198)
.L_4198:
        /*001c*/ 	.word	0x00000000
        /*0020*/ 	.short	0x0009
        /*0022*/ 	.short	0x003c
        /*0024*/ 	.byte	0x00, 0xf0, 0x05, 0x00


	//----- nvinfo : EIATTR_KPARAM_INFO
	.align		4
.L_4199:
        /*0028*/ 	.byte	0x04, 0x17
        /*002a*/ 	.short	(.L_4201 - .L_4200)
.L_4200:
        /*002c*/ 	.word	0x00000000
        /*0030*/ 	.short	0x0008
        /*0032*/ 	.short	0x0038
        /*0034*/ 	.byte	0x00, 0xf0, 0x11, 0x00


	//----- nvinfo : EIATTR_KPARAM_INFO
	.align		4
.L_4201:
        /*0038*/ 	.byte	0x04, 0x17
        /*003a*/ 	.short	(.L_4203 - .L_4202)
.L_4202:
        /*003c*/ 	.word	0x00000000
        /*0040*/ 	.short	0x0007
        /*0042*/ 	.short	0x0034
        /*0044*/ 	.byte	0x00, 0xf0, 0x11, 0x00


	//----- nvinfo : EIATTR_KPARAM_INFO
	.align		4
.L_4203:
        /*0048*/ 	.byte	0x04, 0x17
        /*004a*/ 	.short	(.L_4205 - .L_4204)
.L_4204:
        /*004c*/ 	.word	0x00000000
        /*0050*/ 	.short	0x0006
        /*0052*/ 	.short	0x0030
        /*0054*/ 	.byte	0x00, 0xf0, 0x11, 0x00


	//----- nvinfo : EIATTR_KPARAM_INFO
	.align		4
.L_4205:
        /*0058*/ 	.byte	0x04, 0x17
        /*005a*/ 	.short	(.L_4207 - .L_4206)
.L_4206:
        /*005c*/ 	.word	0x00000000
        /*0060*/ 	.short	0x0005
        /*0062*/ 	.short	0x0028
        /*0064*/ 	.byte	0x00, 0xf0, 0x21, 0x00


	//----- nvinfo : EIATTR_KPARAM_INFO
	.align		4
.L_4207:
        /*0068*/ 	.byte	0x04, 0x17
        /*006a*/ 	.short	(.L_4209 - .L_4208)
.L_4208:
        /*006c*/ 	.word	0x00000000
        /*0070*/ 	.short	0x0004
        /*0072*/ 	.short	0x0020
        /*0074*/ 	.byte	0x00, 0xf0, 0x21, 0x00


	//----- nvinfo : EIATTR_KPARAM_INFO
	.align		4
.L_4209:
        /*0078*/ 	.byte	0x04, 0x17
        /*007a*/ 	.short	(.L_4211 - .L_4210)
.L_4210:
        /*007c*/ 	.word	0x00000000
        /*0080*/ 	.short	0x0003
        /*0082*/ 	.short	0x0018
        /*0084*/ 	.byte	0x00, 0xf0, 0x11, 0x00


	//----- nvinfo : EIATTR_KPARAM_INFO
	.align		4
.L_4211:
        /*0088*/ 	.byte	0x04, 0x17
        /*008a*/ 	.short	(.L_4213 - .L_4212)
.L_4212:
        /*008c*/ 	.word	0x00000000
        /*0090*/ 	.short	0x0002
        /*0092*/ 	.short	0x0010
        /*0094*/ 	.byte	0x00, 0xf0, 0x21, 0x00


	//----- nvinfo : EIATTR_KPARAM_INFO
	.align		4
.L_4213:
        /*0098*/ 	.byte	0x04, 0x17
        /*009a*/ 	.short	(.L_4215 - .L_4214)
.L_4214:
        /*009c*/ 	.word	0x00000000
        /*00a0*/ 	.short	0x0001
        /*00a2*/ 	.short	0x0008
        /*00a4*/ 	.byte	0x00, 0xf0, 0x21, 0x00


	//----- nvinfo : EIATTR_KPARAM_INFO
	.align		4
.L_4215:
        /*00a8*/ 	.byte	0x04, 0x17
        /*00aa*/ 	.short	(.L_4217 - .L_4216)
.L_4216:
        /*00ac*/ 	.word	0x00000000
        /*00b0*/ 	.short	0x0000
        /*00b2*/ 	.short	0x0000
        /*00b4*/ 	.byte	0x00, 0xf0, 0x21, 0x00


	//----- nvinfo : EIATTR_SPARSE_MMA_MASK
	.align		4
.L_4217:
        /*00b8*/ 	.byte	0x03, 0x50
        /*00ba*/ 	.short	0x0000


	//----- nvinfo : EIATTR_MAXREG_COUNT
	.align		4
        /*00bc*/ 	.byte	0x03, 0x1b
        /*00be*/ 	.short	0x00ff


	//----- nvinfo : EIATTR_MERCURY_ISA_VERSION
	.align		4
        /*00c0*/ 	.byte	0x03, 0x5f
        /*00c2*/ 	.short	0x0101


	//----- nvinfo : EIATTR_COOP_GROUP_MASK_REGIDS
	.align		4
        /*00c4*/ 	.byte	0x04, 0x29
        /*00c6*/ 	.short	(.L_4219 - .L_4218)


	//   ....[0]....
.L_4218:
        /*00c8*/ 	.word	0xffffffff


	//   ....[1]....
        /*00cc*/ 	.word	0xffffffff


	//   ....[2]....
        /*00d0*/ 	.word	0xffffffff


	//   ....[3]....
        /*00d4*/ 	.word	0xffffffff


	//   ....[4]....
        /*00d8*/ 	.word	0xffffffff


	//   ....[5]....
        /*00dc*/ 	.word	0xffffffff


	//   ....[6]....
        /*00e0*/ 	.word	0xffffffff


	//   ....[7]....
        /*00e4*/ 	.word	0xffffffff


	//   ....[8]....
        /*00e8*/ 	.word	0xffffffff


	//   ....[9]....
        /*00ec*/ 	.word	0xffffffff


	//   ....[10]....
        /*00f0*/ 	.word	0xffffffff


	//   ....[11]....
        /*00f4*/ 	.word	0xffffffff


	//   ....[12]....
        /*00f8*/ 	.word	0xffffffff


	//   ....[13]....
        /*00fc*/ 	.word	0xffffffff


	//   ....[14]....
        /*0100*/ 	.word	0xffffffff


	//   ....[15]....
        /*0104*/ 	.word	0xffffffff


	//   ....[16]....
        /*0108*/ 	.word	0xffffffff


	//   ....[17]....
        /*010c*/ 	.word	0xffffffff


	//   ....[18]....
        /*0110*/ 	.word	0xffffffff


	//   ....[19]....
        /*0114*/ 	.word	0xffffffff


	//   ....[20]....
        /*0118*/ 	.word	0xffffffff


	//   ....[21]....
        /*011c*/ 	.word	0xffffffff


	//   ....[22]....
        /*0120*/ 	.word	0xffffffff


	//   ....[23]....
        /*0124*/ 	.word	0xffffffff


	//   ....[24]....
        /*0128*/ 	.word	0x05000005


	//   ....[25]....
        /*012c*/ 	.word	0x05000005


	//   ....[26]....
        /*0130*/ 	.word	0x05000005


	//   ....[27]....
        /*0134*/ 	.word	0x05000005


	//   ....[28]....
        /*0138*/ 	.word	0x05000005


	//   ....[29]....
        /*013c*/ 	.word	0x05000005


	//   ....[30]....
        /*0140*/ 	.word	0x05000005


	//   ....[31]....
        /*0144*/ 	.word	0x05000005


	//   ....[32]....
        /*0148*/ 	.word	0x05000005


	//   ....[33]....
        /*014c*/ 	.word	0x05000005


	//   ....[34]....
        /*0150*/ 	.word	0x05000005


	//   ....[35]....
        /*0154*/ 	.word	0x05000005


	//   ....[36]....
        /*0158*/ 	.word	0x05000005


	//   ....[37]....
        /*015c*/ 	.word	0x05000005


	//   ....[38]....
        /*0160*/ 	.word	0x05000005


	//   ....[39]....
        /*0164*/ 	.word	0x05000005


	//   ....[40]....
        /*0168*/ 	.word	0x05000005


	//   ....[41]....
        /*016c*/ 	.word	0x05000005


	//   ....[42]....
        /*0170*/ 	.word	0x05000005


	//   ....[43]....
        /*0174*/ 	.word	0x05000005


	//   ....[44]....
        /*0178*/ 	.word	0x05000005


	//   ....[45]....
        /*017c*/ 	.word	0x05000005


	//   ....[46]....
        /*0180*/ 	.word	0x05000005


	//   ....[47]....
        /*0184*/ 	.word	0x05000005


	//----- nvinfo : EIATTR_COOP_GROUP_INSTR_OFFSETS
	.align		4
.L_4219:
        /*0188*/ 	.byte	0x04, 0x28
        /*018a*/ 	.short	(.L_4221 - .L_4220)


	//   ....[0]....
.L_4220:
        /*018c*/ 	.word	0x000009f0


	//   ....[1]....
        /*0190*/ 	.word	0x00000a10


	//   ....[2]....
        /*0194*/ 	.word	0x00000a20


	//   ....[3]....
        /*0198*/ 	.word	0x00000ab0


	//   ....[4]....
        /*019c*/ 	.word	0x00000ad0


	//   ....[5]....
        /*01a0*/ 	.word	0x00000ae0


	//   ....[6]....
        /*01a4*/ 	.word	0x00000b60


	//   ....[7]....
        /*01a8*/ 	.word	0x00000b70


	//   ....[8]....
        /*01ac*/ 	.word	0x00000b80


	//   ....[9]....
        /*01b0*/ 	.word	0x00000c00


	//   ....[10]....
        /*01b4*/ 	.word	0x00000c20


	//   ....[11]....
        /*01b8*/ 	.word	0x00000c30


	//   ....[12]....
        /*01bc*/ 	.word	0x000012a0


	//   ....[13]....
        /*01c0*/ 	.word	0x000012c0


	//   ....[14]....
        /*01c4*/ 	.word	0x000012d0


	//   ....[15]....
        /*01c8*/ 	.word	0x00001360


	//   ....[16]....
        /*01cc*/ 	.word	0x00001380


	//   ....[17]....
        /*01d0*/ 	.word	0x00001390


	//   ....[18]....
        /*01d4*/ 	.word	0x00001410


	//   ....[19]....
        /*01d8*/ 	.word	0x00001420


	//   ....[20]....
        /*01dc*/ 	.word	0x00001430


	//   ....[21]....
        /*01e0*/ 	.word	0x000014b0


	//   ....[22]....
        /*01e4*/ 	.word	0x000014d0


	//   ....[23]....
        /*01e8*/ 	.word	0x000014e0


	//   ....[24]....
        /*01ec*/ 	.word	0x00001d70


	//   ....[25]....
        /*01f0*/ 	.word	0x00001e00


	//   ....[26]....
        /*01f4*/ 	.word	0x00001e70


	//   ....[27]....
        /*01f8*/ 	.word	0x00001f30


	//   ....[28]....
        /*01fc*/ 	.word	0x00001f80


	//   ....[29]....
        /*0200*/ 	.word	0x00001fd0


	//   ....[30]....
        /*0204*/ 	.word	0x00002090


	//   ....[31]....
        /*0208*/ 	.word	0x000020e0


	//   ....[32]....
        /*020c*/ 	.word	0x00002150


	//   ....[33]....
        /*0210*/ 	.word	0x00002200


	//   ....[34]....
        /*0214*/ 	.word	0x00002250


	//   ....[35]....
        /*0218*/ 	.word	0x000022a0


	//   ....[36]....
        /*021c*/ 	.word	0x00002340


	//   ....[37]....
        /*0220*/ 	.word	0x000023d0


	//   ....[38]....
        /*0224*/ 	.word	0x00002440


	//   ....[39]....
        /*0228*/ 	.word	0x00002500


	//   ....[40]....
        /*022c*/ 	.word	0x00002550


	//   ....[41]....
        /*0230*/ 	.word	0x000025a0


	//   ....[42]....
        /*0234*/ 	.word	0x00002660


	//   ....[43]....
        /*0238*/ 	.word	0x000026b0


	//   ....[44]....
        /*023c*/ 	.word	0x00002720


	//   ....[45]....
        /*0240*/ 	.word	0x000027d0


	//   ....[46]....
        /*0244*/ 	.word	0x00002820


	//   ....[47]....
        /*0248*/ 	.word	0x00002870


	//----- nvinfo : EIATTR_EXIT_INSTR_OFFSETS
	.align		4
.L_4221:
        /*024c*/ 	.byte	0x04, 0x1c
        /*024e*/ 	.short	(.L_4223 - .L_4222)


	//   ....[0]....
.L_4222:
        /*0250*/ 	.word	0x00000090


	//   ....[1]....
        /*0254*/ 	.word	0x00001950


	//   ....[2]....
        /*0258*/ 	.word	0x00001970


	//   ....[3]....
        /*025c*/ 	.word	0x00001b80


	//   ....[4]....
        /*0260*/ 	.word	0x00001d00


	//----- nvinfo : EIATTR_MAX_THREADS
	.align		4
.L_4223:
        /*0264*/ 	.byte	0x04, 0x05
        /*0266*/ 	.short	(.L_4225 - .L_4224)
.L_4224:
        /*0268*/ 	.word	0x00000080
        /*026c*/ 	.word	0x00000001
        /*0270*/ 	.word	0x00000001


	//----- nvinfo : EIATTR_CRS_STACK_SIZE
	.align		4
.L_4225:
        /*0274*/ 	.byte	0x04, 0x1e
        /*0276*/ 	.short	(.L_4227 - .L_4226)
.L_4226:
        /*0278*/ 	.word	0x00000000


	//----- nvinfo : EIATTR_CBANK_PARAM_SIZE
	.align		4
.L_4227:
        /*027c*/ 	.byte	0x03, 0x19
        /*027e*/ 	.short	0x0048


	//----- nvinfo : EIATTR_PARAM_CBANK
	.align		4
        /*0280*/ 	.byte	0x04, 0x0a
        /*0282*/ 	.short	(.L_4229 - .L_4228)
	.align		4
.L_4228:
        /*0284*/ 	.word	index@(.nv.constant0._ZN4vllm3moe10topkGatingILi8ELi128ELi4ELi16ELi32Ej6__halfLNS0_11ScoringFuncE1EEEvPKT5_PKbPfiPT4_PiiiibPKf)
        /*0288*/ 	.short	0x0210
        /*028a*/ 	.short	0x0048


	//----- nvinfo : EIATTR_SW_WAR
	.align		4
.L_4229:
        /*028c*/ 	.byte	0x04, 0x36
        /*028e*/ 	.short	(.L_4231 - .L_4230)
.L_4230:
        /*0290*/ 	.word	0x00000008
.L_4231:


//--------------------- .nv.info._ZN4vllm3moe10topkGatingILi8ELi64ELi4ELi16ELi32Ej6__halfLNS0_11ScoringFuncE1EEEvPKT5_PKbPfiPT4_PiiiibPKf --------------------------
	.section	.nv.info._ZN4vllm3moe10topkGatingILi8ELi64ELi4ELi16ELi32Ej6__halfLNS0_11ScoringFuncE1EEEvPKT5_PKbPfiPT4_PiiiibPKf,"",@"SHT_CUDA_INFO"
	.sectionflags	@""
	.align	4


	//----- nvinfo : EIATTR_CUDA_API_VERSION
	.align		4
        /*0000*/ 	.byte	0x04, 0x37
        /*0002*/ 	.short	(.L_4233 - .L_4232)
.L_4232:
        /*0004*/ 	.word	0x00000082


	//----- nvinfo : EIATTR_KPARAM_INFO
	.align		4
.L_4233:
        /*0008*/ 	.byte	0x04, 0x17
        /*000a*/ 	.short	(.L_4235 - .L_4234)
.L_4234:
        /*000c*/ 	.word	0x00000000
        /*0010*/ 	.short	0x000a
        /*0012*/ 	.short	0x0040
        /*0014*/ 	.byte	0x00, 0xf0, 0x21, 0x00


	//----- nvinfo : EIATTR_KPARAM_INFO
	.align		4
.L_4235:
        /*0018*/ 	.byte	0x04, 0x17
        /*001a*/ 	.short	(.L_4237 - .L_4236)
.L_4236:
        /*001c*/ 	.word	0x00000000
        /*0020*/ 	.short	0x0009
        /*0022*/ 	.short	0x003c
        /*0024*/ 	.byte	0x00, 0xf0, 0x05, 0x00


	//----- nvinfo : EIATTR_KPARAM_INFO
	.align		4
.L_4237:
        /*0028*/ 	.byte	0x04, 0x17
        /*002a*/ 	.short	(.L_4239 - .L_4238)
.L_4238:
        /*002c*/ 	.word	0x00000000
        /*0030*/ 	.short	0x0008
        /*0032*/ 	.short	0x0038
        /*0034*/ 	.byte	0x00, 0xf0, 0x11, 0x00


	//----- nvinfo : EIATTR_KPARAM_INFO
	.align		4
.L_4239:
        /*0038*/ 	.byte	0x04, 0x17
        /*003a*/ 	.short	(.L_4241 - .L_4240)
.L_4240:
        /*003c*/ 	.word	0x00000000
        /*0040*/ 	.short	0x0007
        /*0042*/ 	.short	0x0034
        /*0044*/ 	.byte	0x00, 0xf0, 0x11, 0x00


	//----- nvinfo : EIATTR_KPARAM_INFO
	.align		4
.L_4241:
        /*0048*/ 	.byte	0x04, 0x17
        /*004a*/ 	.short	(.L_4243 - .L_4242)
.L_4242:
        /*004c*/ 	.word	0x00000000
        /*0050*/ 	.short	0x0006
        /*0052*/ 	.short	0x0030
        /*0054*/ 	.byte	0x00, 0xf0, 0x11, 0x00


	//----- nvinfo : EIATTR_KPARAM_INFO
	.align		4
.L_4243:
        /*0058*/ 	.byte	0x04, 0x17
        /*005a*/ 	.short	(.L_4245 - .L_4244)
.L_4244:
        /*005c*/ 	.word	0x00000000
        /*0060*/ 	.short	0x0005
        /*0062*/ 	.short	0x0028
        /*0064*/ 	.byte	0x00, 0xf0, 0x21, 0x00


	//----- nvinfo : EIATTR_KPARAM_INFO
	.align		4
.L_4245:
        /*0068*/ 	.byte	0x04, 0x17
        /*006a*/ 	.short	(.L_4247 - .L_4246)
.L_4246:
        /*006c*/ 	.word	0x00000000
        /*0070*/ 	.short	0x0004
        /*0072*/ 	.short	0x0020
        /*0074*/ 	.byte	0x00, 0xf0, 0x21, 0x00


	//----- nvinfo : EIATTR_KPARAM_INFO
	.align		4
.L_4247:
        /*0078*/ 	.byte	0x04, 0x17
        /*007a*/ 	.short	(.L_4249 - .L_4248)
.L_4248:
        /*007c*/ 	.word	0x00000000
        /*0080*/ 	.short	0x0003
        /*0082*/ 	.short	0x0018
        /*0084*/ 	.byte	0x00, 0xf0, 0x11, 0x00


	//----- nvinfo : EIATTR_KPARAM_INFO
	.align		4
.L_4249:
        /*0088*/ 	.byte	0x04, 0x17
        /*008a*/ 	.short	(.L_4251 - .L_4250)
.L_4250:
        /*008c*/ 	.word	0x00000000
        /*0090*/ 	.short	0x0002
        /*0092*/ 	.short	0x0010
        /*0094*/ 	.byte	0x00, 0xf0, 0x21, 0x00


	//----- nvinfo : EIATTR_KPARAM_INFO
	.align		4
.L_4251:
        /*0098*/ 	.byte	0x04, 0x17
        /*009a*/ 	.short	(.L_4253 - .L_4252)
.L_4252:
        /*009c*/ 	.word	0x00000000
        /*00a0*/ 	.short	0x0001
        /*00a2*/ 	.short	0x0008
        /*00a4*/ 	.byte	0x00, 0xf0, 0x21, 0x00


	//----- nvinfo : EIATTR_KPARAM_INFO
	.align		4
.L_4253:
        /*00a8*/ 	.byte	0x04, 0x17
        /*00aa*/ 	.short	(.L_4255 - .L_4254)
.L_4254:
        /*00ac*/ 	.word	0x00000000
        /*00b0*/ 	.short	0x0000
        /*00b2*/ 	.short	0x0000
        /*00b4*/ 	.byte	0x00, 0xf0, 0x21, 0x00


	//----- nvinfo : EIATTR_SPARSE_MMA_MASK
	.align		4
.L_4255:
        /*00b8*/ 	.byte	0x03, 0x50
        /*00ba*/ 	.short	0x0000


	//----- nvinfo : EIATTR_MAXREG_COUNT
	.align		4
        /*00bc*/ 	.byte	0x03, 0x1b
        /*00be*/ 	.short	0x00ff


	//----- nvinfo : EIATTR_MERCURY_ISA_VERSION
	.align		4
        /*00c0*/ 	.byte	0x03, 0x5f
        /*00c2*/ 	.short	0x0101


	//----- nvinfo : EIATTR_COOP_GROUP_MASK_REGIDS
	.align		4
        /*00c4*/ 	.byte	0x04, 0x29
        /*00c6*/ 	.short	(.L_4257 - .L_4256)


	//   ....[0]....
.L_4256:
        /*00c8*/ 	.word	0xffffffff


	//   ....[1]....
        /*00cc*/ 	.word	0xffffffff


	//   ....[2]....
        /*00d0*/ 	.word	0xffffffff


	//   ....[3]....
        /*00d4*/ 	.word	0xffffffff


	//   ....[4]....
        /*00d8*/ 	.word	0xffffffff


	//   ....[5]....
        /*00dc*/ 	.word	0xffffffff


	//   ....[6]....
        /*00e0*/ 	.word	0xffffffff


	//   ....[7]....
        /*00e4*/ 	.word	0xffffffff


	//   ....[8]....
        /*00e8*/ 	.word	0xffffffff


	//   ....[9]....
        /*00ec*/ 	.word	0xffffffff


	//   ....[10]....
        /*00f0*/ 	.word	0xffffffff


	//   ....[11]....
        /*00f4*/ 	.word	0xffffffff


	//   ....[12]....
        /*00f8*/ 	.word	0xffffffff


	//   ....[13]....
        /*00fc*/ 	.word	0xffffffff


	//   ....[14]....
        /*0100*/ 	.word	0xffffffff


	//   ....[15]....
        /*0104*/ 	.word	0xffffffff


	//   ....[16]....
        /*0108*/ 	.word	0xffffffff


	//   ....[17]....
        /*010c*/ 	.word	0xffffffff


	//   ....[18]....
        /*0110*/ 	.word	0x05000005


	//   ....[19]....
        /*0114*/ 	.word	0x05000005


	//   ....[20]....
        /*0118*/ 	.word	0x05000005


	//   ....[21]....
        /*011c*/ 	.word	0x05000005


	//   ....[22]....
        /*0120*/ 	.word	0x05000005


	//   ....[23]....
        /*0124*/ 	.word	0x05000005


	//   ....[24]....
        /*0128*/ 	.word	0x05000005


	//   ....[25]....
        /*012c*/ 	.word	0x05000005


	//   ....[26]....
        /*0130*/ 	.word	0x05000005


	//   ....[27]....
        /*0134*/ 	.word	0x05000005


	//   ....[28]....
        /*0138*/ 	.word	0x05000005


	//   ....[29]....
        /*013c*/ 	.word	0x05000005


	//   ....[30]....
        /*0140*/ 	.word	0x05000005


	//   ....[31]....
        /*0144*/ 	.word	0x05000005


	//   ....[32]....
        /*0148*/ 	.word	0x05000005


	//   ....[33]....
        /*014c*/ 	.word	0x05000005


	//   ....[34]....
        /*0150*/ 	.word	0x05000005


	//   ....[35]....
        /*0154*/ 	.word	0x05000005


	//----- nvinfo : EIATTR_COOP_GROUP_INSTR_OFFSETS
	.align		4
.L_4257:
        /*0158*/ 	.byte	0x04, 0x28
        /*015a*/ 	.short	(.L_4259 - .L_4258)


	//   ....[0]....
.L_4258:
        /*015c*/ 	.word	0x000009f0


	//   ....[1]....
        /*0160*/ 	.word	0x00000a10


	//   ....[2]....
        /*0164*/ 	.word	0x00000a20


	//   ....[3]....
        /*0168*/ 	.word	0x00000aa0


	//   ....[4]....
        /*016c*/ 	.word	0x00000ac0


	//   ....[5]....
        /*0170*/ 	.word	0x00000ad0


	//   ....[6]....
        /*0174*/ 	.word	0x00000b50


	//   ....[7]....
        /*0178*/ 	.word	0x00000b60


	//   ....[8]....
        /*017c*/ 	.word	0x00000b70


	//   ....[9]....
        /*0180*/ 	.word	0x000011f0


	//   ....[10]....
        /*0184*/ 	.word	0x00001210


	//   ....[11]....
        /*0188*/ 	.word	0x00001220


	//   ....[12]....
        /*018c*/ 	.word	0x000012a0


	//   ....[13]....
        /*0190*/ 	.word	0x000012c0


	//   ....[14]....
        /*0194*/ 	.word	0x000012d0


	//   ....[15]....
        /*0198*/ 	.word	0x00001350


	//   ....[16]....
        /*019c*/ 	.word	0x00001360


	//   ....[17]....
        /*01a0*/ 	.word	0x00001370


	//   ....[18]....
        /*01a4*/ 	.word	0x00001c10


	//   ....[19]....
        /*01a8*/ 	.word	0x00001ca0


	//   ....[20]....
        /*01ac*/ 	.word	0x00001d10


	//   ....[21]....
        /*01b0*/ 	.word	0x00001dc0


	//   ....[22]....
        /*01b4*/ 	.word	0x00001e10


	//   ....[23]....
        /*01b8*/ 	.word	0x00001e80


	//   ....[24]....
        /*01bc*/ 	.word	0x00001f30


	//   ....[25]....
        /*01c0*/ 	.word	0x00001f80


	//   ....[26]....
        /*01c4*/ 	.word	0x00001fd0


	//   ....[27]....
        /*01c8*/ 	.word	0x00002060


	//   ....[28]....
        /*01cc*/ 	.word	0x000020f0


	//   ....[29]....
        /*01d0*/ 	.word	0x00002160


	//   ....[30]....
        /*01d4*/ 	.word	0x00002210


	//   ....[31]....
        /*01d8*/ 	.word	0x00002260


	//   ....[32]....
        /*01dc*/ 	.word	0x000022d0


	//   ....[33]....
        /*01e0*/ 	.word	0x00002380


	//   ....[34]....
        /*01e4*/ 	.word	0x000023d0


	//   ....[35]....
        /*01e8*/ 	.word	0x00002420


	//----- nvinfo : EIATTR_EXIT_INSTR_OFFSETS
	.align		4
.L_4259:
        /*01ec*/ 	.byte	0x04, 0x1c
        /*01ee*/ 	.short	(.L_4261 - .L_4260)


	//   ....[0]....
.L_4260:
        /*01f0*/ 	.word	0x00000090


	//   ....[1]....
        /*01f4*/ 	.word	0x000017f0


	//   ....[2]....
        /*01f8*/ 	.word	0x00001810


	//   ....[3]....
        /*01fc*/ 	.word	0x00001a20


	//   ....[4]....
        /*0200*/ 	.word	0x00001ba0


	//----- nvinfo : EIATTR_MAX_THREADS
	.align		4
.L_4261:
        /*0204*/ 	.byte	0x04, 0x05
        /*0206*/ 	.short	(.L_4263 - .L_4262)
.L_4262:
        /*0208*/ 	.word	0x00000080
        /*020c*/ 	.word	0x00000001
        /*0210*/ 	.word	0x00000001


	//----- nvinfo : EIATTR_CRS_STACK_SIZE
	.align		4
.L_4263:
        /*0214*/ 	.byte	0x04, 0x1e
        /*0216*/ 	.short	(.L_4265 - .L_4264)
.L_4264:
        /*0218*/ 	.word	0x00000000


	//----- nvinfo : EIATTR_CBANK_PARAM_SIZE
	.align		4
.L_4265:
        /*021c*/ 	.byte	0x03, 0x19
        /*021e*/ 	.short	0x0048


	//----- nvinfo : EIATTR_PARAM_CBANK
	.align		4
        /*0220*/ 	.byte	0x04, 0x0a
        /*0222*/ 	.short	(.L_4267 - .L_4266)
	.align		4
.L_4266:
        /*0224*/ 	.word	index@(.nv.constant0._ZN4vllm3moe10topkGatingILi8ELi64ELi4ELi16ELi32Ej6__halfLNS0_11ScoringFuncE1EEEvPKT5_PKbPfiPT4_PiiiibPKf)
        /*0228*/ 	.short	0x0210
        /*022a*/ 	.short	0x0048


	//----- nvinfo : EIATTR_SW_WAR
	.align		4
.L_4267:
        /*022c*/ 	.byte	0x04, 0x36
        /*022e*/ 	.short	(.L_4269 - .L_4268)
.L_4268:
        /*0230*/ 	.word	0x00000008
.L_4269:


//--------------------- .nv.info._ZN4vllm3moe10topkGatingILi8ELi32ELi4ELi16ELi32Ej6__halfLNS0_11ScoringFuncE1EEEvPKT5_PKbPfiPT4_PiiiibPKf --------------------------
	.section	.nv.info._ZN4vllm3moe10topkGatingILi8ELi32ELi4ELi16ELi32Ej6__halfLNS0_11ScoringFuncE1EEEvPKT5_PKbPfiPT4_PiiiibPKf,"",@"SHT_CUDA_INFO"
	.sectionflags	@""
	.align	4


	//----- nvinfo : EIATTR_CUDA_API_VERSION
	.align		4
        /*0000*/ 	.byte	0x04, 0x37
        /*0002*/ 	.short	(.L_4271 - .L_4270)
.L_4270:
        /*0004*/ 	.word	0x00000082


	//----- nvinfo : EIATTR_KPARAM_INFO
	.align		4
.L_4271:
        /*0008*/ 	.byte	0x04, 0x17
        /*000a*/ 	.short	(.L_4273 - .L_4272)
.L_4272:
        /*000c*/ 	.word	0x00000000
        /*0010*/ 	.short	0x000a
        /*0012*/ 	.short	0x0040
        /*0014*/ 	.byte	0x00, 0xf0, 0x21, 0x00


	//----- nvinfo : EIATTR_KPARAM_INFO
	.align		4
.L_4273:
        /*0018*/ 	.byte	0x04, 0x17
        /*001a*/ 	.short	(.L_4275 - .L_4274)
.L_4274:
        /*001c*/ 	.word	0x00000000
        /*0020*/ 	.short	0x0009
        /*0022*/ 	.short	0x003c
        /*0024*/ 	.byte	0x00, 0xf0, 0x05, 0x00


	//----- nvinfo : EIATTR_KPARAM_INFO
	.align		4
.L_4275:
        /*0028*/ 	.byte	0x04, 0x17
        /*002a*/ 	.short	(.L_4277 - .L_4276)
.L_4276:
        /*002c*/ 	.word	0x00000000
        /*0030*/ 	.short	0x0008
        /*0032*/ 	.short	0x0038
        /*0034*/ 	.byte	0x00, 0xf0, 0x11, 0x00


	//----- nvinfo : EIATTR_KPARAM_INFO
	.align		4
.L_4277:
        /*0038*/ 	.byte	0x04, 0x17
        /*003a*/ 	.short	(.L_4279 - .L_4278)
.L_4278:
        /*003c*/ 	.word	0x00000000
        /*0040*/ 	.short	0x0007
        /*0042*/ 	.short	0x0034
        /*0044*/ 	.byte	0x00, 0xf0, 0x11, 0x00


	//----- nvinfo : EIATTR_KPARAM_INFO
	.align		4
.L_4279:
        /*0048*/ 	.byte	0x04, 0x17
        /*004a*/ 	.short	(.L_4281 - .L_4280)
.L_4280:
        /*004c*/ 	.word	0x00000000
        /*0050*/ 	.short	0x0006
        /*0052*/ 	.short	0x0030
        /*0054*/ 	.byte	0x00, 0xf0, 0x11, 0x00


	//----- nvinfo : EIATTR_KPARAM_INFO
	.align		4
.L_4281:
        /*0058*/ 	.byte	0x04, 0x17
        /*005a*/ 	.short	(.L_4283 - .L_4282)
.L_4282:
        /*005c*/ 	.word	0x00000000
        /*0060*/ 	.short	0x0005
        /*0062*/ 	.short	0x0028
        /*0064*/ 	.byte	0x00, 0xf0, 0x21, 0x00


	//----- nvinfo : EIATTR_KPARAM_INFO
	.align		4
.L_4283:
        /*0068*/ 	.byte	0x04, 0x17
        /*006a*/ 	.short	(.L_4285 - .L_4284)
.L_4284:
        /*006c*/ 	.word	0x00000000
        /*0070*/ 	.short	0x0004
        /*0072*/ 	.short	0x0020
        /*0074*/ 	.byte	0x00, 0xf0, 0x21, 0x00


	//----- nvinfo : EIATTR_KPARAM_INFO
	.align		4
.L_4285:
        /*0078*/ 	.byte	0x04, 0x17
        /*007a*/ 	.short	(.L_4287 - .L_4286)
.L_4286:
        /*007c*/ 	.word	0x00000000
        /*0080*/ 	.short	0x0003
        /*0082*/ 	.short	0x0018
        /*0084*/ 	.byte	0x00, 0xf0, 0x11, 0x00


	//----- nvinfo : EIATTR_KPARAM_INFO
	.align		4
.L_4287:
        /*0088*/ 	.byte	0x04, 0x17
        /*008a*/ 	.short	(.L_4289 - .L_4288)
.L_4288:
        /*008c*/ 	.word	0x00000000
        /*0090*/ 	.short	0x0002
        /*0092*/ 	.short	0x0010
        /*0094*/ 	.byte	0x00, 0xf0, 0x21, 0x00


	//----- nvinfo : EIATTR_KPARAM_INFO
	.align		4
.L_4289:
        /*0098*/ 	.byte	0x04, 0x17
        /*009a*/ 	.short	(.L_4291 - .L_4290)
.L_4290:
        /*009c*/ 	.word	0x00000000
        /*00a0*/ 	.short	0x0001
        /*00a2*/ 	.short	0x0008
        /*00a4*/ 	.byte	0x00, 0xf0, 0x21, 0x00


	//----- nvinfo : EIATTR_KPARAM_INFO
	.align		4
.L_4291:
        /*00a8*/ 	.byte	0x04, 0x17
        /*00aa*/ 	.short	(.L_4293 - .L_4292)
.L_4292:
        /*00ac*/ 	.word	0x00000000
        /*00b0*/ 	.short	0x0000
        /*00b2*/ 	.short	0x0000
        /*00b4*/ 	.byte	0x00, 0xf0, 0x21, 0x00


	//----- nvinfo : EIATTR_SPARSE_MMA_MASK
	.align		4
.L_4293:
        /*00b8*/ 	.byte	0x03, 0x50
        /*00ba*/ 	.short	0x0000


	//----- nvinfo : EIATTR_MAXREG_COUNT
	.align		4
        /*00bc*/ 	.byte	0x03, 0x1b
        /*00be*/ 	.short	0x00ff


	//----- nvinfo : EIATTR_MERCURY_ISA_VERSION
	.align		4
        /*00c0*/ 	.byte	0x03, 0x5f
        /*00c2*/ 	.short	0x0101


	//----- nvinfo : EIATTR_COOP_GROUP_MASK_REGIDS
	.align		4
        /*00c4*/ 	.byte	0x04, 0x29
        /*00c6*/ 	.short	(.L_4295 - .L_4294)


	//   ....[0]....
.L_4294:
        /*00c8*/ 	.word	0xffffffff


	//   ....[1]....
        /*00cc*/ 	.word	0xffffffff


	//   ....[2]....
        /*00d0*/ 	.word	0xffffffff


	//   ....[3]....
        /*00d4*/ 	.word	0xffffffff


	//   ....[4]....
        /*00d8*/ 	.word	0xffffffff


	//   ....[5]....
        /*00dc*/ 	.word	0xffffffff


	//   ....[6]....
        /*00e0*/ 	.word	0xffffffff


	//   ....[7]....
        /*00e4*/ 	.word	0xffffffff


	//   ....[8]....
        /*00e8*/ 	.word	0xffffffff


	//   ....[9]....
        /*00ec*/ 	.word	0xffffffff


	//   ....[10]....
        /*00f0*/ 	.word	0xffffffff


	//   ....[11]....
        /*00f4*/ 	.word	0xffffffff


	//   ....[12]....
        /*00f8*/ 	.word	0x05000012


	//   ....[13]....
        /*00fc*/ 	.word	0x05000012


	//   ....[14]....
        /*0100*/ 	.word	0x05000012


	//   ....[15]....
        /*0104*/ 	.word	0x05000012


	//   ....[16]....
        /*0108*/ 	.word	0x05000012


	//   ....[17]....
        /*010c*/ 	.word	0x05000012


	//   ....[18]....
        /*0110*/ 	.word	0x05000012


	//   ....[19]....
        /*0114*/ 	.word	0x05000012


	//   ....[20]....
        /*0118*/ 	.word	0x05000012


	//   ....[21]....
        /*011c*/ 	.word	0x05000012


	//   ....[22]....
        /*0120*/ 	.word	0x05000012


	//   ....[23]....
        /*0124*/ 	.word	0x05000012


	//----- nvinfo : EIATTR_COOP_GROUP_INSTR_OFFSETS
	.align		4
.L_4295:
        /*0128*/ 	.byte	0x04, 0x28
        /*012a*/ 	.short	(.L_4297 - .L_4296)


	//   ....[0]....
.L_4296:
        /*012c*/ 	.word	0x000009f0


	//   ....[1]....
        /*0130*/ 	.word	0x00000a10


	//   ....[2]....
        /*0134*/ 	.word	0x00000a20


	//   ....[3]....
        /*0138*/ 	.word	0x00000aa0


	//   ....[4]....
        /*013c*/ 	.word	0x00000ac0


	//   ....[5]....
        /*0140*/ 	.word	0x00000ad0


	//   ....[6]....
        /*0144*/ 	.word	0x00001140


	//   ....[7]....
        /*0148*/ 	.word	0x00001160


	//   ....[8]....
        /*014c*/ 	.word	0x00001170


	//   ....[9]....
        /*0150*/ 	.word	0x000011f0


	//   ....[10]....
        /*0154*/ 	.word	0x00001210


	//   ....[11]....
        /*0158*/ 	.word	0x00001220


	//   ....[12]....
        /*015c*/ 	.word	0x00001ab0


	//   ....[13]....
        /*0160*/ 	.word	0x00001b40


	//   ....[14]....
        /*0164*/ 	.word	0x00001bb0


	//   ....[15]....
        /*0168*/ 	.word	0x00001c60


	//   ....[16]....
        /*016c*/ 	.word	0x00001cb0


	//   ....[17]....
        /*0170*/ 	.word	0x00001d00


	//   ....[18]....
        /*0174*/ 	.word	0x00001da0


	//   ....[19]....
        /*0178*/ 	.word	0x00001e30


	//   ....[20]....
        /*017c*/ 	.word	0x00001ea0


	//   ....[21]....
        /*0180*/ 	.word	0x00001f50


	//   ....[22]....
        /*0184*/ 	.word	0x00001fa0


	//   ....[23]....
        /*0188*/ 	.word	0x00001ff0


	//----- nvinfo : EIATTR_EXIT_INSTR_OFFSETS
	.align		4
.L_4297:
        /*018c*/ 	.byte	0x04, 0x1c
        /*018e*/ 	.short	(.L_4299 - .L_4298)


	//   ....[0]....
.L_4298:
        /*0190*/ 	.word	0x00000090


	//   ....[1]....
        /*0194*/ 	.word	0x00001690


	//   ....[2]....
        /*0198*/ 	.word	0x000016b0


	//   ....[3]....
        /*019c*/ 	.word	0x000018c0


	//   ....[4]....
        /*01a0*/ 	.word	0x00001a40


	//----- nvinfo : EIATTR_MAX_THREADS
	.align		4
.L_4299:
        /*01a4*/ 	.byte	0x04, 0x05
        /*01a6*/ 	.short	(.L_4301 - .L_4300)
.L_4300:
        /*01a8*/ 	.word	0x00000080
        /*01ac*/ 	.word	0x00000001
        /*01b0*/ 	.word	0x00000001


	//----- nvinfo : EIATTR_CRS_STACK_SIZE
	.align		4
.L_4301:
        /*01b4*/ 	.byte	0x04, 0x1e
        /*01b6*/ 	.short	(.L_4303 - .L_4302)
.L_4302:
        /*01b8*/ 	.word	0x00000000


	//----- nvinfo : EIATTR_CBANK_PARAM_SIZE
	.align		4
.L_4303:
        /*01bc*/ 	.byte	0x03, 0x19
        /*01be*/ 	.short	0x0048


	//----- nvinfo : EIATTR_PARAM_CBANK
	.align		4
        /*01c0*/ 	.byte	0x04, 0x0a
        /*01c2*/ 	.short	(.L_4305 - .L_4304)
	.align		4
.L_4304:
        /*01c4*/ 	.word	index@(.nv.constant0._ZN4vllm3moe10topkGatingILi8ELi32ELi4ELi16ELi32Ej6__halfLNS0_11ScoringFuncE1EEEvPKT5_PKbPfiPT4_PiiiibPKf)
        /*01c8*/ 	.short	0x0210
        /*01ca*/ 	.short	0x0048


	//----- nvinfo : EIATTR_SW_WAR
	.align		4
.L_4305:
        /*01cc*/ 	.byte	0x04, 0x36
        /*01ce*/ 	.short	(.L_4307 - .L_4306)
.L_4306:
        /*01d0*/ 	.word	0x00000008
.L_4307:


//--------------------- .nv.info._ZN4vllm3moe10topkGatingILi8ELi16ELi4ELi16ELi32Ej6__halfLNS0_11ScoringFuncE1EEEvPKT5_PKbPfiPT4_PiiiibPKf --------------------------
	.section	.nv.info._ZN4vllm3moe10topkGatingILi8ELi16ELi4ELi16ELi32Ej6__halfLNS0_11ScoringFuncE1EEEvPKT5_PKbPfiPT4_PiiiibPKf,"",@"SHT_CUDA_INFO"
	.sectionflags	@""
	.align	4


	//----- nvinfo : EIATTR_CUDA_API_VERSION
	.align		4
        /*0000*/ 	.byte	0x04, 0x37
        /*0002*/ 	.short	(.L_4309 - .L_4308)
.L_4308:
        /*0004*/ 	.word	0x00000082


	//----- nvinfo : EIATTR_KPARAM_INFO
	.align		4
.L_4309:
        /*0008*/ 	.byte	0x04, 0x17
        /*000a*/ 	.short	(.L_4311 - .L_4310)
.L_4310:
        /*000c*/ 	.word	0x00000000
        /*0010*/ 	.short	0x000a
        /*0012*/ 	.short	0x0040
        /*0014*/ 	.byte	0x00, 0xf0, 0x21, 0x00


	//----- nvinfo : EIATTR_KPARAM_INFO
	.align		4
.L_4311:
        /*0018*/ 	.byte	0x04, 0x17
        /*001a*/ 	.short	(.L_4313 - .L_4312)
.L_4312:
        /*001c*/ 	.word	0x00000000
        /*0020*/ 	.short	0x0009
        /*0022*/ 	.short	0x003c
        /*0024*/ 	.byte	0x00, 0xf0, 0x05, 0x00


	//----- nvinfo : EIATTR_KPARAM_INFO
	.align		4
.L_4313:
        /*0028*/ 	.byte	0x04, 0x17
        /*002a*/ 	.short	(.L_4315 - .L_4314)
.L_4314:
        /*002c*/ 	.word	0x00000000
        /*0030*/ 	.short	0x0008
        /*0032*/ 	.short	0x0038
        /*0034*/ 	.byte	0x00, 0xf0, 0x11, 0x00


	//----- nvinfo : EIATTR_KPARAM_INFO
	.align		4
.L_4315:
        /*0038*/ 	.byte	0x04, 0x17
        /*003a*/ 	.short	(.L_4317 - .L_4316)
.L_4316:
        /*003c*/ 	.word	0x00000000
        /*0040*/ 	.short	0x0007
        /*0042*/ 	.short	0x0034
        /*0044*/ 	.byte	0x00, 0xf0, 0x11, 0x00


	//----- nvinfo : EIATTR_KPARAM_INFO
	.align		4
.L_4317:
        /*0048*/ 	.byte	0x04, 0x17
        /*004a*/ 	.short	(.L_4319 - .L_4318)
.L_4318:
        /*004c*/ 	.word	0x00000000
        /*0050*/ 	.short	0x0006
        /*0052*/ 	.short	0x0030
        /*0054*/ 	.byte	0x00, 0xf0, 0x11, 0x00


	//----- nvinfo : EIATTR_KPARAM_INFO
	.align		4
.L_4319:
        /*0058*/ 	.byte	0x04, 0x17
        /*005a*/ 	.short	(.L_4321 - .L_4320)
.L_4320:
        /*005c*/ 	.word	0x00000000
        /*0060*/ 	.short	0x0005
        /*0062*/ 	.short	0x0028
        /*0064*/ 	.byte	0x00, 0xf0, 0x21, 0x00


	//----- nvinfo : EIATTR_KPARAM_INFO
	.align		4
.L_4321:
        /*0068*/ 	.byte	0x04, 0x17
        /*006a*/ 	.short	(.L_4323 - .L_4322)
.L_4322:
        /*006c*/ 	.word	0x00000000
        /*0070*/ 	.short	0x0004
        /*0072*/ 	.short	0x0020
        /*0074*/ 	.byte	0x00, 0xf0, 0x21, 0x00


	//----- nvinfo : EIATTR_KPARAM_INFO
	.align		4
.L_4323:
        /*0078*/ 	.byte	0x04, 0x17
        /*007a*/ 	.short	(.L_4325 - .L_4324)
.L_4324:
        /*007c*/ 	.word	0x00000000
        /*0080*/ 	.short	0x0003
        /*0082*/ 	.short	0x0018
        /*0084*/ 	.byte	0x00, 0xf0, 0x11, 0x00


	//----- nvinfo : EIATTR_KPARAM_INFO
	.align		4
.L_4325:
        /*0088*/ 	.byte	0x04, 0x17
        /*008a*/ 	.short	(.L_4327 - .L_4326)
.L_4326:
        /*008c*/ 	.word	0x00000000
        /*0090*/ 	.short	0x0002
        /*0092*/ 	.short	0x0010
        /*0094*/ 	.byte	0x00, 0xf0, 0x21, 0x00


	//----- nvinfo : EIATTR_KPARAM_INFO
	.align		4
.L_4327:
        /*0098*/ 	.byte	0x04, 0x17
        /*009a*/ 	.short	(.L_4329 - .L_4328)
.L_4328:
        /*009c*/ 	.word	0x00000000
        /*00a0*/ 	.short	0x0001
        /*00a2*/ 	.short	0x0008
        /*00a4*/ 	.byte	0x00, 0xf0, 0x21, 0x00


	//----- nvinfo : EIATTR_KPARAM_INFO
	.align		4
.L_4329:
        /*00a8*/ 	.byte	0x04, 0x17
        /*00aa*/ 	.short	(.L_4331 - .L_4330)
.L_4330:
        /*00ac*/ 	.word	0x00000000
        /*00b0*/ 	.short	0x0000
        /*00b2*/ 	.short	0x0000
        /*00b4*/ 	.byte	0x00, 0xf0, 0x21, 0x00


	//----- nvinfo : EIATTR_SPARSE_MMA_MASK
	.align		4
.L_4331:
        /*00b8*/ 	.byte	0x03, 0x50
        /*00ba*/ 	.short	0x0000


	//----- nvinfo : EIATTR_MAXREG_COUNT
	.align		4
        /*00bc*/ 	.byte	0x03, 0x1b
        /*00be*/ 	.short	0x00ff


	//----- nvinfo : EIATTR_MERCURY_ISA_VERSION
	.align		4
        /*00c0*/ 	.byte	0x03, 0x5f
        /*00c2*/ 	.short	0x0101


	//----- nvinfo : EIATTR_COOP_GROUP_MASK_REGIDS
	.align		4
        /*00c4*/ 	.byte	0x04, 0x29
        /*00c6*/ 	.short	(.L_4333 - .L_4332)


	//   ....[0]....
.L_4332:
        /*00c8*/ 	.word	0xffffffff


	//   ....[1]....
        /*00cc*/ 	.word	0xffffffff


	//   ....[2]....
        /*00d0*/ 	.word	0xffffffff


	//   ....[3]....
        /*00d4*/ 	.word	0xffffffff


	//   ....[4]....
        /*00d8*/ 	.word	0xffffffff


	//   ....[5]....
        /*00dc*/ 	.word	0xffffffff


	//   ....[6]....
        /*00e0*/ 	.word	0x05000015


	//   ....[7]....
        /*00e4*/ 	.word	0x05000015


	//   ....[8]....
        /*00e8*/ 	.word	0x05000015


	//   ....[9]....
        /*00ec*/ 	.word	0x05000015


	//   ....[10]....
        /*00f0*/ 	.word	0x05000015


	//   ....[11]....
        /*00f4*/ 	.word	0x05000015


	//----- nvinfo : EIATTR_COOP_GROUP_INSTR_OFFSETS
	.align		4
.L_4333:
        /*00f8*/ 	.byte	0x04, 0x28
        /*00fa*/ 	.short	(.L_4335 - .L_4334)


	//   ....[0]....
.L_4334:
        /*00fc*/ 	.word	0x000009f0


	//   ....[1]....
        /*0100*/ 	.word	0x00000a00


	//   ....[2]....
        /*0104*/ 	.word	0x00000a10


	//   ....[3]....
        /*0108*/ 	.word	0x00001090


	//   ....[4]....
        /*010c*/ 	.word	0x000010a0


	//   ....[5]....
        /*0110*/ 	.word	0x000010b0


	//   ....[6]....
        /*0114*/ 	.word	0x00001960


	//   ....[7]....
        /*0118*/ 	.word	0x000019f0


	//   ....[8]....
        /*011c*/ 	.word	0x00001a40


	//   ....[9]....
        /*0120*/ 	.word	0x00001ae0


	//   ....[10]....
        /*0124*/ 	.word	0x00001b70


	//   ....[11]....
        /*0128*/ 	.word	0x00001bc0


	//----- nvinfo : EIATTR_EXIT_INSTR_OFFSETS
	.align		4
.L_4335:
        /*012c*/ 	.byte	0x04, 0x1c
        /*012e*/ 	.short	(.L_4337 - .L_4336)


	//   ....[0]....
.L_4336:
        /*0130*/ 	.word	0x00000090


	//   ....[1]....
        /*0134*/ 	.word	0x00001540


	//   ....[2]....
        /*0138*/ 	.word	0x00001560


	//   ....[3]....
        /*013c*/ 	.word	0x00001770


	//   ....[4]....
        /*0140*/ 	.word	0x000018f0


	//----- nvinfo : EIATTR_MAX_THREADS
	.align		4
.L_4337:
        /*0144*/ 	.byte	0x04, 0x05
        /*0146*/ 	.short	(.L_4339 - .L_4338)
.L_4338:
        /*0148*/ 	.word	0x00000080
        /*014c*/ 	.word	0x00000001
        /*0150*/ 	.word	0x00000001


	//----- nvinfo : EIATTR_CRS_STACK_SIZE
	.align		4
.L_4339:
        /*0154*/ 	.byte	0x04, 0x1e
        /*0156*/ 	.short	(.L_4341 - .L_4340)
.L_4340:
        /*0158*/ 	.word	0x00000000


	//----- nvinfo : EIATTR_CBANK_PARAM_SIZE
	.align		4
.L_4341:
        /*015c*/ 	.byte	0x03, 0x19
        /*015e*/ 	.short	0x0048


	//----- nvinfo : EIATTR_PARAM_CBANK
	.align		4
        /*0160*/ 	.byte	0x04, 0x0a
        /*0162*/ 	.short	(.L_4343 - .L_4342)
	.align		4
.L_4342:
        /*0164*/ 	.word	index@(.nv.constant0._ZN4vllm3moe10topkGatingILi8ELi16ELi4ELi16ELi32Ej6__halfLNS0_11ScoringFuncE1EEEvPKT5_PKbPfiPT4_PiiiibPKf)
        /*0168*/ 	.short	0x0210
        /*016a*/ 	.short	0x0048


	//----- nvinfo : EIATTR_SW_WAR
	.align		4
.L_4343:
        /*016c*/ 	.byte	0x04, 0x36
        /*016e*/ 	.short	(.L_4345 - .L_4344)
.L_4344:
        /*0170*/ 	.word	0x00000008
.L_4345:


//--------------------- .nv.info._ZN4vllm3moe10topkGatingILi8ELi8ELi4ELi16ELi32Ej6__halfLNS0_11ScoringFuncE1EEEvPKT5_PKbPfiPT4_PiiiibPKf --------------------------
	.section	.nv.info._ZN4vllm3moe10topkGatingILi8ELi8ELi4ELi16ELi32Ej6__halfLNS0_11ScoringFuncE1EEEvPKT5_PKbPfiPT4_PiiiibPKf,"",@"SHT_CUDA_INFO"
	.sectionflags	@""
	.align	4


	//----- nvinfo : EIATTR_CUDA_API_VERSION
	.align		4
        /*0000*/ 	.byte	0x04, 0x37
        /*0002*/ 	.short	(.L_4347 - .L_4346)
.L_4346:
        /*0004*/ 	.word	0x00000082


	//----- nvinfo : EIATTR_KPARAM_INFO
	.align		4
.L_4347:
        /*0008*/ 	.byte	0x04, 0x17
        /*000a*/ 	.short	(.L_4349 - .L_4348)
.L_4348:
        /*000c*/ 	.word	0x00000000
        /*0010*/ 	.short	0x000a
        /*0012*/ 	.short	0x0040
        /*0014*/ 	.byte	0x00, 0xf0, 0x21, 0x00


	//----- nvinfo : EIATTR_KPARAM_INFO
	.align		4
.L_4349:
        /*0018*/ 	.byte	0x04, 0x17
        /*001a*/ 	.short	(.L_4351 - .L_4350)
.L_4350:
        /*001c*/ 	.word	0x00000000
        /*0020*/ 	.short	0x0009
        /*0022*/ 	.short	0x003c
        /*0024*/ 	.byte	0x00, 0xf0, 0x05, 0x00


	//----- nvinfo : EIATTR_KPARAM_INFO
	.align		4
.L_4351:
        /*0028*/ 	.byte	0x04, 0x17
        /*002a*/ 	.short	(.L_4353 - .L_4352)
.L_4352:
        /*002c*/ 	.word	0x00000000
        /*0030*/ 	.short	0x0008
        /*0032*/ 	.short	0x0038
        /*0034*/ 	.byte	0x00, 0xf0, 0x11, 0x00


	//----- nvinfo : EIATTR_KPARAM_INFO
	.align		4
.L_4353:
        /*0038*/ 	.byte	0x04, 0x17
        /*003a*/ 	.short	(.L_4355 - .L_4354)
.L_4354:
        /*003c*/ 	.word	0x00000000
        /*0040*/ 	.short	0x0007
        /*0042*/ 	.short	0x0034
        /*0044*/ 	.byte	0x00, 0xf0, 0x11, 0x00


	//----- nvinfo : EIATTR_KPARAM_INFO
	.align		4
.L_4355:
        /*0048*/ 	.byte	0x04, 0x17
        /*004a*/ 	.short	(.L_4357 - .L_4356)
.L_4356:
        /*004c*/ 	.word	0x00000000
        /*0050*/ 	.short	0x0006
        /*0052*/ 	.short	0x0030
        /*0054*/ 	.byte	0x00, 0xf0, 0x11, 0x00


	//----- nvinfo : EIATTR_KPARAM_INFO
	.align		4
.L_4357:
        /*0058*/ 	.byte	0x04, 0x17
        /*005a*/ 	.short	(.L_4359 - .L_4358)
.L_4358:
        /*005c*/ 	.word	0x00000000
        /*0060*/ 	.short	0x0005
        /*0062*/ 	.short	0x0028
        /*0064*/ 	.byte	0x00, 0xf0, 0x21, 0x00


	//----- nvinfo : EIATTR_KPARAM_INFO
	.align		4
.L_4359:
        /*0068*/ 	.byte	0x04, 0x17
        /*006a*/ 	.short	(.L_4361 - .L_4360)
.L_4360:
        /*006c*/ 	.word	0x00000000
        /*0070*/ 	.short	0x0004
        /*0072*/ 	.short	0x0020
        /*0074*/ 	.byte	0x00, 0xf0, 0x21, 0x00


	//----- nvinfo : EIATTR_KPARAM_INFO
	.align		4
.L_4361:
        /*0078*/ 	.byte	0x04, 0x17
        /*007a*/ 	.short	(.L_4363 - .L_4362)
.L_4362:
        /*007c*/ 	.word	0x00000000
        /*0080*/ 	.short	0x0003
        /*0082*/ 	.short	0x0018
        /*0084*/ 	.byte	0x00, 0xf0, 0x11, 0x00


	//----- nvinfo : EIATTR_KPARAM_INFO
	.align		4
.L_4363:
        /*0088*/ 	.byte	0x04, 0x17
        /*008a*/ 	.short	(.L_4365 - .L_4364)
.L_4364:
        /*008c*/ 	.word	0x00000000
        /*0090*/ 	.short	0x0002
        /*0092*/ 	.short	0x0010
        /*0094*/ 	.byte	0x00, 0xf0, 0x21, 0x00


	//----- nvinfo : EIATTR_KPARAM_INFO
	.align		4
.L_4365:
        /*0098*/ 	.byte	0x04, 0x17
        /*009a*/ 	.short	(.L_4367 - .L_4366)
.L_4366:
        /*009c*/ 	.word	0x00000000
        /*00a0*/ 	.short	0x0001
        /*00a2*/ 	.short	0x0008
        /*00a4*/ 	.byte	0x00, 0xf0, 0x21, 0x00


	//----- nvinfo : EIATTR_KPARAM_INFO
	.align		4
.L_4367:
        /*00a8*/ 	.byte	0x04, 0x17
        /*00aa*/ 	.short	(.L_4369 - .L_4368)
.L_4368:
        /*00ac*/ 	.word	0x00000000
        /*00b0*/ 	.short	0x0000
        /*00b2*/ 	.short	0x0000
        /*00b4*/ 	.byte	0x00, 0xf0, 0x21, 0x00


	//----- nvinfo : EIATTR_SPARSE_MMA_MASK
	.align		4
.L_4369:
        /*00b8*/ 	.byte	0x03, 0x50
        /*00ba*/ 	.short	0x0000


	//----- nvinfo : EIATTR_MAXREG_COUNT
	.align		4
        /*00bc*/ 	.byte	0x03, 0x1b
        /*00be*/ 	.short	0x00ff


	//----- nvinfo : EIATTR_MERCURY_ISA_VERSION
	.align		4
        /*00c0*/ 	.byte	0x03, 0x5f
        /*00c2*/ 	.short	0x0101


	//----- nvinfo : EIATTR_EXIT_INSTR_OFFSETS
	.align		4
        /*00c4*/ 	.byte	0x04, 0x1c
        /*00c6*/ 	.short	(.L_4371 - .L_4370)


	//   ....[0]....
.L_4370:
        /*00c8*/ 	.word	0x00000080


	//   ....[1]....
        /*00cc*/ 	.word	0x00001ef0


	//   ....[2]....
        /*00d0*/ 	.word	0x00001f10


	//   ....[3]....
        /*00d4*/ 	.word	0x000027d0


	//   ....[4]....
        /*00d8*/ 	.word	0x000028e0


	//----- nvinfo : EIATTR_MAX_THREADS
	.align		4
.L_4371:
        /*00dc*/ 	.byte	0x04, 0x05
        /*00de*/ 	.short	(.L_4373 - .L_4372)
.L_4372:
        /*00e0*/ 	.word	0x00000080
        /*00e4*/ 	.word	0x00000001
        /*00e8*/ 	.word	0x00000001


	//----- nvinfo : EIATTR_CBANK_PARAM_SIZE
	.align		4
.L_4373:
        /*00ec*/ 	.byte	0x03, 0x19
        /*00ee*/ 	.short	0x0048


	//----- nvinfo : EIATTR_PARAM_CBANK
	.align		4
        /*00f0*/ 	.byte	0x04, 0x0a
        /*00f2*/ 	.short	(.L_4375 - .L_4374)
	.align		4
.L_4374:
        /*00f4*/ 	.word	index@(.nv.constant0._ZN4vllm3moe10topkGatingILi8ELi8ELi4ELi16ELi32Ej6__halfLNS0_11ScoringFuncE1EEEvPKT5_PKbPfiPT4_PiiiibPKf)
        /*00f8*/ 	.short	0x0210
        /*00fa*/ 	.short	0x0048


	//----- nvinfo : EIATTR_SW_WAR
	.align		4
.L_4375:
        /*00fc*/ 	.byte	0x04, 0x36
        /*00fe*/ 	.short	(.L_4377 - .L_4376)
.L_4376:
        /*0100*/ 	.word	0x00000008
.L_4377:


//--------------------- .nv.info._ZN4vllm3moe10topkGatingILi4ELi4ELi4ELi8ELi32Ej6__halfLNS0_11ScoringFuncE1EEEvPKT5_PKbPfiPT4_PiiiibPKf --------------------------
	.section	.nv.info._ZN4vllm3moe10topkGatingILi4ELi4ELi4ELi8ELi32Ej6__halfLNS0_11ScoringFuncE1EEEvPKT5_PKbPfiPT4_PiiiibPKf,"",@"SHT_CUDA_INFO"
	.sectionflags	@""
	.align	4


	//----- nvinfo : EIATTR_CUDA_API_VERSION
	.align		4
        /*0000*/ 	.byte	0x04, 0x37
        /*0002*/ 	.short	(.L_4379 - .L_4378)
.L_4378:
        /*0004*/ 	.word	0x00000082


	//----- nvinfo : EIATTR_KPARAM_INFO
	.align		4
.L_4379:
        /*0008*/ 	.byte	0x04, 0x17
        /*000a*/ 	.short	(.L_4381 - .L_4380)
.L_4380:
        /*000c*/ 	.word	0x00000000
        /*0010*/ 	.short	0x000a
        /*0012*/ 	.short	0x0040
        /*0014*/ 	.byte	0x00, 0xf0, 0x21, 0x00


	//----- nvinfo : EIATTR_KPARAM_INFO
	.align		4
.L_4381:
        /*0018*/ 	.byte	0x04, 0x17
        /*001a*/ 	.short	(.L_4383 - .L_4382)
.L_4382:
        /*001c*/ 	.word	0x00000000
        /*0020*/ 	.short	0x0009
        /*0022*/ 	.short	0x003c
        /*0024*/ 	.byte	0x00, 0xf0, 0x05, 0x00


	//----- nvinfo : EIATTR_KPARAM_INFO
	.align		4
.L_4383:
        /*0028*/ 	.byte	0x04, 0x17
        /*002a*/ 	.short	(.L_4385 - .L_4384)
.L_4384:
        /*002c*/ 	.word	0x00000000
        /*0030*/ 	.short	0x0008
        /*0032*/ 	.short	0x0038
        /*0034*/ 	.byte	0x00, 0xf0, 0x11, 0x00


	//----- nvinfo : EIATTR_KPARAM_INFO
	.align		4
.L_4385:
        /*0038*/ 	.byte	0x04, 0x17
        /*003a*/ 	.short	(.L_4387 - .L_4386)
.L_4386:
        /*003c*/ 	.word	0x00000000
        /*0040*/ 	.short	0x0007
        /*0042*/ 	.short	0x0034
        /*0044*/ 	.byte	0x00, 0xf0, 0x11, 0x00


	//----- nvinfo : EIATTR_KPARAM_INFO
	.align		4
.L_4387:
        /*0048*/ 	.byte	0x04, 0x17
        /*004a*/ 	.short	(.L_4389 - .L_4388)
.L_4388:
        /*004c*/ 	.word	0x00000000
        /*0050*/ 	.short	0x0006
        /*0052*/ 	.short	0x0030
        /*0054*/ 	.byte	0x00, 0xf0, 0x11, 0x00


	//----- nvinfo : EIATTR_KPARAM_INFO
	.align		4
.L_4389:
        /*0058*/ 	.byte	0x04, 0x17
        /*005a*/ 	.short	(.L_4391 - .L_4390)
.L_4390:
        /*005c*/ 	.word	0x00000000
        /*0060*/ 	.short	0x0005
        /*0062*/ 	.short	0x0028
        /*0064*/ 	.byte	0x00, 0xf0, 0x21, 0x00


	//----- nvinfo : EIATTR_KPARAM_INFO
	.align		4
.L_4391:
        /*0068*/ 	.byte	0x04, 0x17
        /*006a*/ 	.short	(.L_4393 - .L_4392)
.L_4392:
        /*006c*/ 	.word	0x00000000
        /*0070*/ 	.short	0x0004
        /*0072*/ 	.short	0x0020
        /*0074*/ 	.byte	0x00, 0xf0, 0x21, 0x00


	//----- nvinfo : EIATTR_KPARAM_INFO
	.align		4
.L_4393:
        /*0078*/ 	.byte	0x04, 0x17
        /*007a*/ 	.short	(.L_4395 - .L_4394)
.L_4394:
        /*007c*/ 	.word	0x00000000
        /*0080*/ 	.short	0x0003
        /*0082*/ 	.short	0x0018
        /*0084*/ 	.byte	0x00, 0xf0, 0x11, 0x00


	//----- nvinfo : EIATTR_KPARAM_INFO
	.align		4
.L_4395:
        /*0088*/ 	.byte	0x04, 0x17
        /*008a*/ 	.short	(.L_4397 - .L_4396)
.L_4396:
        /*008c*/ 	.word	0x00000000
        /*0090*/ 	.short	0x0002
        /*0092*/ 	.short	0x0010
        /*0094*/ 	.byte	0x00, 0xf0, 0x21, 0x00


	//----- nvinfo : EIATTR_KPARAM_INFO
	.align		4
.L_4397:
        /*0098*/ 	.byte	0x04, 0x17
        /*009a*/ 	.short	(.L_4399 - .L_4398)
.L_4398:
        /*009c*/ 	.word	0x00000000
        /*00a0*/ 	.short	0x0001
        /*00a2*/ 	.short	0x0008
        /*00a4*/ 	.byte	0x00, 0xf0, 0x21, 0x00


	//----- nvinfo : EIATTR_KPARAM_INFO
	.align		4
.L_4399:
        /*00a8*/ 	.byte	0x04, 0x17
        /*00aa*/ 	.short	(.L_4401 - .L_4400)
.L_4400:
        /*00ac*/ 	.word	0x00000000
        /*00b0*/ 	.short	0x0000
        /*00b2*/ 	.short	0x0000
        /*00b4*/ 	.byte	0x00, 0xf0, 0x21, 0x00


	//----- nvinfo : EIATTR_SPARSE_MMA_MASK
	.align		4
.L_4401:
        /*00b8*/ 	.byte	0x03, 0x50
        /*00ba*/ 	.short	0x0000


	//----- nvinfo : EIATTR_MAXREG_COUNT
	.align		4
        /*00bc*/ 	.byte	0x03, 0x1b
        /*00be*/ 	.short	0x00ff


	//----- nvinfo : EIATTR_MERCURY_ISA_VERSION
	.align		4
        /*00c0*/ 	.byte	0x03, 0x5f
        /*00c2*/ 	.short	0x0101


	//----- nvinfo : EIATTR_EXIT_INSTR_OFFSETS
	.align		4
        /*00c4*/ 	.byte	0x04, 0x1c
        /*00c6*/ 	.short	(.L_4403 - .L_4402)


	//   ....[0]....
.L_4402:
        /*00c8*/ 	.word	0x00000080


	//   ....[1]....
        /*00cc*/ 	.word	0x000021d0


	//   ....[2]....
        /*00d0*/ 	.word	0x000021e0


	//   ....[3]....
        /*00d4*/ 	.word	0x00002b30


	//   ....[4]....
        /*00d8*/ 	.word	0x00002c30


	//----- nvinfo : EIATTR_MAX_THREADS
	.align		4
.L_4403:
        /*00dc*/ 	.byte	0x04, 0x05
        /*00de*/ 	.short	(.L_4405 - .L_4404)
.L_4404:
        /*00e0*/ 	.word	0x00000080
        /*00e4*/ 	.word	0x00000001
        /*00e8*/ 	.word	0x00000001


	//----- nvinfo : EIATTR_CBANK_PARAM_SIZE
	.align		4
.L_4405:
        /*00ec*/ 	.byte	0x03, 0x19
        /*00ee*/ 	.short	0x0048


	//----- nvinfo : EIATTR_PARAM_CBANK
	.align		4
        /*00f0*/ 	.byte	0x04, 0x0a
        /*00f2*/ 	.short	(.L_4407 - .L_4406)
	.align		4
.L_4406:
        /*00f4*/ 	.word	index@(.nv.constant0._ZN4vllm3moe10topkGatingILi4ELi4ELi4ELi8ELi32Ej6__halfLNS0_11ScoringFuncE1EEEvPKT5_PKbPfiPT4_PiiiibPKf)
        /*00f8*/ 	.short	0x0210
        /*00fa*/ 	.short	0x0048


	//----- nvinfo : EIATTR_SW_WAR
	.align		4
.L_4407:
        /*00fc*/ 	.byte	0x04, 0x36
        /*00fe*/ 	.short	(.L_4409 - .L_4408)
.L_4408:
        /*0100*/ 	.word	0x00000008
.L_4409:


//--------------------- .nv.info._ZN4vllm3moe10topkGatingILi2ELi2ELi4ELi4ELi32Ej6__halfLNS0_11ScoringFuncE1EEEvPKT5_PKbPfiPT4_PiiiibPKf --------------------------
	.section	.nv.info._ZN4vllm3moe10topkGatingILi2ELi2ELi4ELi4ELi32Ej6__halfLNS0_11ScoringFuncE1EEEvPKT5_PKbPfiPT4_PiiiibPKf,"",@"SHT_CUDA_INFO"
	.sectionflags	@""
	.align	4


	//----- nvinfo : EIATTR_CUDA_API_VERSION
	.align		4
        /*0000*/ 	.byte	0x04, 0x37
        /*0002*/ 	.short	(.L_4411 - .L_4410)
.L_4410:
        /*0004*/ 	.word	0x00000082


	//----- nvinfo : EIATTR_KPARAM_INFO
	.align		4
.L_4411:
        /*0008*/ 	.byte	0x04, 0x17
        /*000a*/ 	.short	(.L_4413 - .L_4412)
.L_4412:
        /*000c*/ 	.word	0x00000000
        /*0010*/ 	.short	0x000a
        /*0012*/ 	.short	0x0040
        /*0014*/ 	.byte	0x00, 0xf0, 0x21, 0x00


	//----- nvinfo : EIATTR_KPARAM_INFO
	.align		4
.L_4413:
        /*0018*/ 	.byte	0x04, 0x17
        /*001a*/ 	.short	(.L_4415 - .L_4414)
.L_4414:
        /*001c*/ 	.word	0x00000000
        /*0020*/ 	.short	0x0009
        /*0022*/ 	.short	0x003c
        /*0024*/ 	.byte	0x00, 0xf0, 0x05, 0x00


	//----- nvinfo : EIATTR_KPARAM_INFO
	.align		4
.L_4415:
        /*0028*/ 	.byte	0x04, 0x17
        /*002a*/ 	.short	(.L_4417 - .L_4416)
.L_4416:
        /*002c*/ 	.word	0x00000000
        /*0030*/ 	.short	0x0008
        /*0032*/ 	.short	0x0038
        /*0034*/ 	.byte	0x00, 0xf0, 0x11, 0x00


	//----- nvinfo : EIATTR_KPARAM_INFO
	.align		4
.L_4417:
        /*0038*/ 	.byte	0x04, 0x17
        /*003a*/ 	.short	(.L_4419 - .L_4418)
.L_4418:
        /*003c*/ 	.word	0x00000000
        /*0040*/ 	.short	0x0007
        /*0042*/ 	.short	0x0034
        /*0044*/ 	.byte	0x00, 0xf0, 0x11, 0x00


	//----- nvinfo : EIATTR_KPARAM_INFO
	.align		4
.L_4419:
        /*0048*/ 	.byte	0x04, 0x17
        /*004a*/ 	.short	(.L_4421 - .L_4420)
.L_4420:
        /*004c*/ 	.word	0x00000000
        /*0050*/ 	.short	0x0006
        /*0052*/ 	.short	0x0030
        /*0054*/ 	.byte	0x00, 0xf0, 0x11, 0x00


	//----- nvinfo : EIATTR_KPARAM_INFO
	.align		4
.L_4421:
        /*0058*/ 	.byte	0x04, 0x17
        /*005a*/ 	.short	(.L_4423 - .L_4422)
.L_4422:
        /*005c*/ 	.word	0x00000000
        /*0060*/ 	.short	0x0005
        /*0062*/ 	.short	0x0028
        /*0064*/ 	.byte	0x00, 0xf0, 0x21, 0x00


	//----- nvinfo : EIATTR_KPARAM_INFO
	.align		4
.L_4423:
        /*0068*/ 	.byte	0x04, 0x17
        /*006a*/ 	.short	(.L_4425 - .L_4424)
.L_4424:
        /*006c*/ 	.word	0x00000000
        /*0070*/ 	.short	0x0004
        /*0072*/ 	.short	0x0020
        /*0074*/ 	.byte	0x00, 0xf0, 0x21, 0x00


	//----- nvinfo : EIATTR_KPARAM_INFO
	.align		4
.L_4425:
        /*0078*/ 	.byte	0x04, 0x17
        /*007a*/ 	.short	(.L_4427 - .L_4426)
.L_4426:
        /*007c*/ 	.word	0x00000000
        /*0080*/ 	.short	0x0003
        /*0082*/ 	.short	0x0018
        /*0084*/ 	.byte	0x00, 0xf0, 0x11, 0x00


	//----- nvinfo : EIATTR_KPARAM_INFO
	.align		4
.L_4427:
        /*0088*/ 	.byte	0x04, 0x17
        /*008a*/ 	.short	(.L_4429 - .L_4428)
.L_4428:
        /*008c*/ 	.word	0x00000000
        /*0090*/ 	.short	0x0002
        /*0092*/ 	.short	0x0010
        /*0094*/ 	.byte	0x00, 0xf0, 0x21, 0x00


	//----- nvinfo : EIATTR_KPARAM_INFO
	.align		4
.L_4429:
        /*0098*/ 	.byte	0x04, 0x17
        /*009a*/ 	.short	(.L_4431 - .L_4430)
.L_4430:
        /*009c*/ 	.word	0x00000000
        /*00a0*/ 	.short	0x0001
        /*00a2*/ 	.short	0x0008
        /*00a4*/ 	.byte	0x00, 0xf0, 0x21, 0x00


	//----- nvinfo : EIATTR_KPARAM_INFO
	.align		4
.L_4431:
        /*00a8*/ 	.byte	0x04, 0x17
        /*00aa*/ 	.short	(.L_4433 - .L_4432)
.L_4432:
        /*00ac*/ 	.word	0x00000000
        /*00b0*/ 	.short	0x0000
        /*00b2*/ 	.short	0x0000
        /*00b4*/ 	.byte	0x00, 0xf0, 0x21, 0x00


	//----- nvinfo : EIATTR_SPARSE_MMA_MASK
	.align		4
.L_4433:
        /*00b8*/ 	.byte	0x03, 0x50
        /*00ba*/ 	.short	0x0000


	//----- nvinfo : EIATTR_MAXREG_COUNT
	.align		4
        /*00bc*/ 	.byte	0x03, 0x1b
        /*00be*/ 	.short	0x00ff


	//----- nvinfo : EIATTR_MERCURY_ISA_VERSION
	.align		4
        /*00c0*/ 	.byte	0x03, 0x5f
        /*00c2*/ 	.short	0x0101


	//----- nvinfo : EIATTR_EXIT_INSTR_OFFSETS
	.align		4
        /*00c4*/ 	.byte	0x04, 0x1c
        /*00c6*/ 	.short	(.L_4435 - .L_4434)


	//   ....[0]....
.L_4434:
        /*00c8*/ 	.word	0x00000090


	//   ....[1]....
        /*00cc*/ 	.word	0x00001ac0


	//   ....[2]....
        /*00d0*/ 	.word	0x00001ad0


	//   ....[3]....
        /*00d4*/ 	.word	0x00002340


	//   ....[4]....
        /*00d8*/ 	.word	0x00002460


	//----- nvinfo : EIATTR_MAX_THREADS
	.align		4
.L_4435:
        /*00dc*/ 	.byte	0x04, 0x05
        /*00de*/ 	.short	(.L_4437 - .L_4436)
.L_4436:
        /*00e0*/ 	.word	0x00000080
        /*00e4*/ 	.word	0x00000001
        /*00e8*/ 	.word	0x00000001


	//----- nvinfo : EIATTR_CBANK_PARAM_SIZE
	.align		4
.L_4437:
        /*00ec*/ 	.byte	0x03, 0x19
        /*00ee*/ 	.short	0x0048


	//----- nvinfo : EIATTR_PARAM_CBANK
	.align		4
        /*00f0*/ 	.byte	0x04, 0x0a
        /*00f2*/ 	.short	(.L_4439 - .L_4438)
	.align		4
.L_4438:
        /*00f4*/ 	.word	index@(.nv.constant0._ZN4vllm3moe10topkGatingILi2ELi2ELi4ELi4ELi32Ej6__halfLNS0_11ScoringFuncE1EEEvPKT5_PKbPfiPT4_PiiiibPKf)
        /*00f8*/ 	.short	0x0210
        /*00fa*/ 	.short	0x0048


	//----- nvinfo : EIATTR_SW_WAR
	.align		4
.L_4439:
        /*00fc*/ 	.byte	0x04, 0x36
        /*00fe*/ 	.short	(.L_4441 - .L_4440)
.L_4440:
        /*0100*/ 	.word	0x00000008
.L_4441:


//--------------------- .nv.info._ZN4vllm3moe10topkGatingILi1ELi1ELi4ELi2ELi32Ej6__halfLNS0_11ScoringFuncE1EEEvPKT5_PKbPfiPT4_PiiiibPKf --------------------------
	.section	.nv.info._ZN4vllm3moe10topkGatingILi1ELi1ELi4ELi2ELi32Ej6__halfLNS0_11ScoringFuncE1EEEvPKT5_PKbPfiPT4_PiiiibPKf,"",@"SHT_CUDA_INFO"
	.sectionflags	@""
	.align	4


	//----- nvinfo : EIATTR_CUDA_API_VERSION
	.align		4
        /*0000*/ 	.byte	0x04, 0x37
        /*0002*/ 	.short	(.L_4443 - .L_4442)
.L_4442:
        /*0004*/ 	.word	0x00000082


	//----- nvinfo : EIATTR_KPARAM_INFO
	.align		4
.L_4443:
        /*0008*/ 	.byte	0x04, 0x17
        /*000a*/ 	.short	(.L_4445 - .L_4444)
.L_4444:
        /*000c*/ 	.word	0x00000000
        /*0010*/ 	.short	0x000a
        /*0012*/ 	.short	0x0040
        /*0014*/ 	.byte	0x00, 0xf0, 0x21, 0x00


	//----- nvinfo : EIATTR_KPARAM_INFO
	.align		4
.L_4445:
        /*0018*/ 	.byte	0x04, 0x17
        /*001a*/ 	.short	(.L_4447 - .L_4446)
.L_4446:
        /*001c*/ 	.word	0x00000000
        /*0020*/ 	.short	0x0009
        /*0022*/ 	.short	0x003c
        /*0024*/ 	.byte	0x00, 0xf0, 0x05, 0x00


	//----- nvinfo : EIATTR_KPARAM_INFO
	.align		4
.L_4447:
        /*0028*/ 	.byte	0x04, 0x17
        /*002a*/ 	.short	(.L_4449 - .L_4448)
.L_4448:
        /*002c*/ 	.word	0x00000000
        /*0030*/ 	.short	0x0008
        /*0032*/ 	.short	0x0038
        /*0034*/ 	.byte	0x00, 0xf0, 0x11, 0x00


	//----- nvinfo : EIATTR_KPARAM_INFO
	.align		4
.L_4449:
        /*0038*/ 	.byte	0x04, 0x17
        /*003a*/ 	.short	(.L_4451 - .L_4450)
.L_4450:
        /*003c*/ 	.word	0x00000000
        /*0040*/ 	.short	0x0007
        /*0042*/ 	.short	0x0034
        /*0044*/ 	.byte	0x00, 0xf0, 0x11, 0x00


	//----- nvinfo : EIATTR_KPARAM_INFO
	.align		4
.L_4451:
        /*0048*/ 	.byte	0x04, 0x17
        /*004a*/ 	.short	(.L_4453 - .L_4452)
.L_4452:
        /*004c*/ 	.word	0x00000000
        /*0050*/ 	.short	0x0006
        /*0052*/ 	.short	0x0030
        /*0054*/ 	.byte	0x00, 0xf0, 0x11, 0x00


	//----- nvinfo : EIATTR_KPARAM_INFO
	.align		4
.L_4453:
        /*0058*/ 	.byte	0x04, 0x17
        /*005a*/ 	.short	(.L_4455 - .L_4454)
.L_4454:
        /*005c*/ 	.word	0x00000000
        /*0060*/ 	.short	0x0005
        /*0062*/ 	.short	0x0028
        /*0064*/ 	.byte	0x00, 0xf0, 0x21, 0x00


	//----- nvinfo : EIATTR_KPARAM_INFO
	.align		4
.L_4455:
        /*0068*/ 	.byte	0x04, 0x17
        /*006a*/ 	.short	(.L_4457 - .L_4456)
.L_4456:
        /*006c*/ 	.word	0x00000000
        /*0070*/ 	.short	0x0004
        /*0072*/ 	.short	0x0020
        /*0074*/ 	.byte	0x00, 0xf0, 0x21, 0x00


	//----- nvinfo : EIATTR_KPARAM_INFO
	.align		4
.L_4457:
        /*0078*/ 	.byte	0x04, 0x17
        /*007a*/ 	.short	(.L_4459 - .L_4458)
.L_4458:
        /*007c*/ 	.word	0x00000000
        /*0080*/ 	.short	0x0003
        /*0082*/ 	.short	0x0018
        /*0084*/ 	.byte	0x00, 0xf0, 0x11, 0x00


	//----- nvinfo : EIATTR_KPARAM_INFO
	.align		4
.L_4459:
        /*0088*/ 	.byte	0x04, 0x17
        /*008a*/ 	.short	(.L_4461 - .L_4460)
.L_4460:
        /*008c*/ 	.word	0x00000000
        /*0090*/ 	.short	0x0002
        /*0092*/ 	.short	0x0010
        /*0094*/ 	.byte	0x00, 0xf0, 0x21, 0x00


	//----- nvinfo : EIATTR_KPARAM_INFO
	.align		4
.L_4461:
        /*0098*/ 	.byte	0x04, 0x17
        /*009a*/ 	.short	(.L_4463 - .L_4462)
.L_4462:
        /*009c*/ 	.word	0x00000000
        /*00a0*/ 	.short	0x0001
        /*00a2*/ 	.short	0x0008
        /*00a4*/ 	.byte	0x00, 0xf0, 0x21, 0x00


	//----- nvinfo : EIATTR_KPARAM_INFO
	.align		4
.L_4463:
        /*00a8*/ 	.byte	0x04, 0x17
        /*00aa*/ 	.short	(.L_4465 - .L_4464)
.L_4464:
        /*00ac*/ 	.word	0x00000000
        /*00b0*/ 	.short	0x0000
        /*00b2*/ 	.short	0x0000
        /*00b4*/ 	.byte	0x00, 0xf0, 0x21, 0x00


	//----- nvinfo : EIATTR_SPARSE_MMA_MASK
	.align		4
.L_4465:
        /*00b8*/ 	.byte	0x03, 0x50
        /*00ba*/ 	.short	0x0000


	//----- nvinfo : EIATTR_MAXREG_COUNT
	.align		4
        /*00bc*/ 	.byte	0x03, 0x1b
        /*00be*/ 	.short	0x00ff


	//----- nvinfo : EIATTR_MERCURY_ISA_VERSION
	.align		4
        /*00c0*/ 	.byte	0x03, 0x5f
        /*00c2*/ 	.short	0x0101


	//----- nvinfo : EIATTR_EXIT_INSTR_OFFSETS
	.align		4
        /*00c4*/ 	.byte	0x04, 0x1c
        /*00c6*/ 	.short	(.L_4467 - .L_4466)


	//   ....[0]....
.L_4466:
        /*00c8*/ 	.word	0x000000a0


	//   ....[1]....
        /*00cc*/ 	.word	0x00000f30


	//   ....[2]....
        /*00d0*/ 	.word	0x00000f40


	//   ....[3]....
        /*00d4*/ 	.word	0x000017a0


	//   ....[4]....
        /*00d8*/ 	.word	0x000018b0


	//----- nvinfo : EIATTR_MAX_THREADS
	.align		4
.L_4467:
        /*00dc*/ 	.byte	0x04, 0x05
        /*00de*/ 	.short	(.L_4469 - .L_4468)
.L_4468:
        /*00e0*/ 	.word	0x00000080
        /*00e4*/ 	.word	0x00000001
        /*00e8*/ 	.word	0x00000001


	//----- nvinfo : EIATTR_CBANK_PARAM_SIZE
	.align		4
.L_4469:
        /*00ec*/ 	.byte	0x03, 0x19
        /*00ee*/ 	.short	0x0048


	//----- nvinfo : EIATTR_PARAM_CBANK
	.align		4
        /*00f0*/ 	.byte	0x04, 0x0a
        /*00f2*/ 	.short	(.L_4471 - .L_4470)
	.align		4
.L_4470:
        /*00f4*/ 	.word	index@(.nv.constant0._ZN4vllm3moe10topkGatingILi1ELi1ELi4ELi2ELi32Ej6__halfLNS0_11ScoringFuncE1EEEvPKT5_PKbPfiPT4_PiiiibPKf)
        /*00f8*/ 	.short	0x0210
        /*00fa*/ 	.short	0x0048


	//----- nvinfo : EIATTR_SW_WAR
	.align		4
.L_4471:
        /*00fc*/ 	.byte	0x04, 0x36
        /*00fe*/ 	.short	(.L_4473 - .L_4472)
.L_4472:
        /*0100*/ 	.word	0x00000008
.L_4473:


//--------------------- .nv.info._ZN4vllm3moe10moeSigmoidILi256E6__halfEEvPKT0_PKbPfi --------------------------
	.section	.nv.info._ZN4vllm3moe10moeSigmoidILi256E6__halfEEvPKT0_PKbPfi,"",@"SHT_CUDA_INFO"
	.sectionflags	@""
	.align	4


	//----- nvinfo : EIATTR_CUDA_API_VERSION
	.align		4
        /*0000*/ 	.byte	0x04, 0x37
        /*0002*/ 	.short	(.L_4475 - .L_4474)
.L_4474:
        /*0004*/ 	.word	0x00000082


	//----- nvinfo : EIATTR_KPARAM_INFO
	.align		4
.L_4475:
        /*0008*/ 	.byte	0x04, 0x17
        /*000a*/ 	.short	(.L_4477 - .L_4476)
.L_4476:
        /*000c*/ 	.word	0x00000000
        /*0010*/ 	.short	0x0003
        /*0012*/ 	.short	0x0018
        /*0014*/ 	.byte	0x00, 0xf0, 0x11, 0x00


	//----- nvinfo : EIATTR_KPARAM_INFO
	.align		4
.L_4477:
        /*0018*/ 	.byte	0x04, 0x17
        /*001a*/ 	.short	(.L_4479 - .L_4478)
.L_4478:
        /*001c*/ 	.word	0x00000000
        /*0020*/ 	.short	0x0002
        /*0022*/ 	.short	0x0010
        /*0024*/ 	.byte	0x00, 0xf0, 0x21, 0x00


	//----- nvinfo : EIATTR_KPARAM_INFO
	.align		4
.L_4479:
        /*0028*/ 	.byte	0x04, 0x17
        /*002a*/ 	.short	(.L_4481 - .L_4480)
.L_4480:
        /*002c*/ 	.word	0x00000000
        /*0030*/ 	.short	0x0001
        /*0032*/ 	.short	0x0008
        /*0034*/ 	.byte	0x00, 0xf0, 0x21, 0x00


	//----- nvinfo : EIATTR_KPARAM_INFO
	.align		4
.L_4481:
        /*0038*/ 	.byte	0x04, 0x17
        /*003a*/ 	.short	(.L_4483 - .L_4482)
.L_4482:
        /*003c*/ 	.word	0x00000000
        /*0040*/ 	.short	0x0000
        /*0042*/ 	.short	0x0000
        /*0044*/ 	.byte	0x00, 0xf0, 0x21, 0x00


	//----- nvinfo : EIATTR_SPARSE_MMA_MASK
	.align		4
.L_4483:
        /*0048*/ 	.byte	0x03, 0x50
        /*004a*/ 	.short	0x0000


	//----- nvinfo : EIATTR_MAXREG_COUNT
	.align		4
        /*004c*/ 	.byte	0x03, 0x1b
        /*004e*/ 	.short	0x00ff


	//----- nvinfo : EIATTR_MERCURY_ISA_VERSION
	.align		4
        /*0050*/ 	.byte	0x03, 0x5f
        /*0052*/ 	.short	0x0101


	//----- nvinfo : EIATTR_EXIT_INSTR_OFFSETS
	.align		4
        /*0054*/ 	.byte	0x04, 0x1c
        /*0056*/ 	.short	(.L_4485 - .L_4484)


	//   ....[0]....
.L_4484:
        /*0058*/ 	.word	0x000000d0


	//   ....[1]....
        /*005c*/ 	.word	0x00000110


	//   ....[2]....
        /*0060*/ 	.word	0x00000390


	//   ....[3]....
        /*0064*/ 	.word	0x000006d0


	//----- nvinfo : EIATTR_MAX_THREADS
	.align		4
.L_4485:
        /*0068*/ 	.byte	0x04, 0x05
        /*006a*/ 	.short	(.L_4487 - .L_4486)
.L_4486:
        /*006c*/ 	.word	0x00000100
        /*0070*/ 	.word	0x00000001
        /*0074*/ 	.word	0x00000001


	//----- nvinfo : EIATTR_CRS_STACK_SIZE
	.align		4
.L_4487:
        /*0078*/ 	.byte	0x04, 0x1e
        /*007a*/ 	.short	(.L_4489 - .L_4488)
.L_4488:
        /*007c*/ 	.word	0x00000000


	//----- nvinfo : EIATTR_CBANK_PARAM_SIZE
	.align		4
.L_4489:
        /*0080*/ 	.byte	0x03, 0x19
        /*0082*/ 	.short	0x001c


	//----- nvinfo : EIATTR_PARAM_CBANK
	.align		4
        /*0084*/ 	.byte	0x04, 0x0a
        /*0086*/ 	.short	(.L_4491 - .L_4490)
	.align		4
.L_4490:
        /*0088*/ 	.word	index@(.nv.constant0._ZN4vllm3moe10moeSigmoidILi256E6__halfEEvPKT0_PKbPfi)
        /*008c*/ 	.short	0x0210
        /*008e*/ 	.short	0x001c


	//----- nvinfo : EIATTR_SW_WAR
	.align		4
.L_4491:
        /*0090*/ 	.byte	0x04, 0x36
        /*0092*/ 	.short	(.L_4493 - .L_4492)
.L_4492:
        /*0094*/ 	.word	0x00000008
.L_4493:


//--------------------- .nv.info._ZN4vllm3moe10topkGatingILi18ELi576ELi4ELi4ELi32Ei6__halfLNS0_11ScoringFuncE1EEEvPKT5_PKbPfiPT4_PiiiibPKf --------------------------
	.section	.nv.info._ZN4vllm3moe10topkGatingILi18ELi576ELi4ELi4ELi32Ei6__halfLNS0_11ScoringFuncE1EEEvPKT5_PKbPfiPT4_PiiiibPKf,"",@"SHT_CUDA_INFO"
	.sectionflags	@""
	.align	4


	//----- nvinfo : EIATTR_CUDA_API_VERSION
	.align		4
        /*0000*/ 	.byte	0x04, 0x37
        /*0002*/ 	.short	(.L_4495 - .L_4494)
.L_4494:
        /*0004*/ 	.word	0x00000082


	//----- nvinfo : EIATTR_KPARAM_INFO
	.align		4
.L_4495:
        /*0008*/ 	.byte	0x04, 0x17
        /*000a*/ 	.short	(.L_4497 - .L_4496)
.L_4496:
        /*000c*/ 	.word	0x00000000
        /*0010*/ 	.short	0x000a
        /*0012*/ 	.short	0x0040
        /*0014*/ 	.byte	0x00, 0xf0, 0x21, 0x00


	//----- nvinfo : EIATTR_KPARAM_INFO
	.align		4
.L_4497:
        /*0018*/ 	.byte	0x04, 0x17
        /*001a*/ 	.short	(.L_4499 - .L_4498)
.L_4498:
        /*001c*/ 	.word	0x00000000
        /*0020*/ 	.short	0x0009
        /*0022*/ 	.short	0x003c
        /*0024*/ 	.byte	0x00, 0xf0, 0x05, 0x00


	//----- nvinfo : EIATTR_KPARAM_INFO
	.align		4
.L_4499:
        /*0028*/ 	.byte	0x04, 0x17
        /*002a*/ 	.short	(.L_4501 - .L_4500)
.L_4500:
        /*002c*/ 	.word	0x00000000
        /*0030*/ 	.short	0x0008
        /*0032*/ 	.short	0x0038
        /*0034*/ 	.byte	0x00, 0xf0, 0x11, 0x00


	//----- nvinfo : EIATTR_KPARAM_INFO
	.align		4
.L_4501:
        /*0038*/ 	.byte	0x04, 0x17
        /*003a*/ 	.short	(.L_4503 - .L_4502)
.L_4502:
        /*003c*/ 	.word	0x00000000
        /*0040*/ 	.short	0x0007
        /*0042*/ 	.short	0x0034
        /*0044*/ 	.byte	0x00, 0xf0, 0x11, 0x00


	//----- nvinfo : EIATTR_KPARAM_INFO
	.align		4
.L_4503:
        /*0048*/ 	.byte	0x04, 0x17
        /*004a*/ 	.short	(.L_4505 - .L_4504)
.L_4504:
        /*004c*/ 	.word	0x00000000
        /*0050*/ 	.short	0x0006
        /*0052*/ 	.short	0x0030
        /*0054*/ 	.byte	0x00, 0xf0, 0x11, 0x00


	//----- nvinfo : EIATTR_KPARAM_INFO
	.align		4
.L_4505:
        /*0058*/ 	.byte	0x04, 0x17
        /*005a*/ 	.short	(.L_4507 - .L_4506)
.L_4506:
        /*005c*/ 	.word	0x00000000
        /*0060*/ 	.short	0x0005
        /*0062*/ 	.short	0x0028
        /*0064*/ 	.byte	0x00, 0xf0, 0x21, 0x00


	//----- nvinfo : EIATTR_KPARAM_INFO
	.align		4
.L_4507:
        /*0068*/ 	.byte	0x04, 0x17
        /*006a*/ 	.short	(.L_4509 - .L_4508)
.L_4508:
        /*006c*/ 	.word	0x00000000
        /*0070*/ 	.short	0x0004
        /*0072*/ 	.short	0x0020
        /*0074*/ 	.byte	0x00, 0xf0, 0x21, 0x00


	//----- nvinfo : EIATTR_KPARAM_INFO
	.align		4
.L_4509:
        /*0078*/ 	.byte	0x04, 0x17
        /*007a*/ 	.short	(.L_4511 - .L_4510)
.L_4510:
        /*007c*/ 	.word	0x00000000
        /*0080*/ 	.short	0x0003
        /*0082*/ 	.short	0x0018
        /*0084*/ 	.byte	0x00, 0xf0, 0x11, 0x00


	//----- nvinfo : EIATTR_KPARAM_INFO
	.align		4
.L_4511:
        /*0088*/ 	.byte	0x04, 0x17
        /*008a*/ 	.short	(.L_4513 - .L_4512)
.L_4512:
        /*008c*/ 	.word	0x00000000
        /*0090*/ 	.short	0x0002
        /*0092*/ 	.short	0x0010
        /*0094*/ 	.byte	0x00, 0xf0, 0x21, 0x00


	//----- nvinfo : EIATTR_KPARAM_INFO
	.align		4
.L_4513:
        /*0098*/ 	.byte	0x04, 0x17
        /*009a*/ 	.short	(.L_4515 - .L_4514)
.L_4514:
        /*009c*/ 	.word	0x00000000
        /*00a0*/ 	.short	0x0001
        /*00a2*/ 	.short	0x0008
        /*00a4*/ 	.byte	0x00, 0xf0, 0x21, 0x00


	//----- nvinfo : EIATTR_KPARAM_INFO
	.align		4
.L_4515:
        /*00a8*/ 	.byte	0x04, 0x17
        /*00aa*/ 	.short	(.L_4517 - .L_4516)
.L_4516:
        /*00ac*/ 	.word	0x00000000
        /*00b0*/ 	.short	0x0000
        /*00b2*/ 	.short	0x0000
        /*00b4*/ 	.byte	0x00, 0xf0, 0x21, 0x00


	//----- nvinfo : EIATTR_SPARSE_MMA_MASK
	.align		4
.L_4517:
        /*00b8*/ 	.byte	0x03, 0x50
        /*00ba*/ 	.short	0x0000


	//----- nvinfo : EIATTR_MAXREG_COUNT
	.align		4
        /*00bc*/ 	.byte	0x03, 0x1b
        /*00be*/ 	.short	0x00ff


	//----- nvinfo : EIATTR_MERCURY_ISA_VERSION
	.align		4
        /*00c0*/ 	.byte	0x03, 0x5f
        /*00c2*/ 	.short	0x0101


	//----- nvinfo : EIATTR_COOP_GROUP_MASK_REGIDS
	.align		4
        /*00c4*/ 	.byte	0x04, 0x29
        /*00c6*/ 	.short	(.L_4519 - .L_4518)


	//   ....[0]....
.L_4518:
        /*00c8*/ 	.word	0xffffffff


	//   ....[1]....
        /*00cc*/ 	.word	0xffffffff


	//   ....[2]....
        /*00d0*/ 	.word	0xffffffff


	//   ....[3]....
        /*00d4*/ 	.word	0xffffffff


	//   ....[4]....
        /*00d8*/ 	.word	0xffffffff


	//   ....[5]....
        /*00dc*/ 	.word	0xffffffff


	//   ....[6]....
        /*00e0*/ 	.word	0xffffffff


	//   ....[7]....
        /*00e4*/ 	.word	0xffffffff


	//   ....[8]....
        /*00e8*/ 	.word	0xffffffff


	//   ....[9]....
        /*00ec*/ 	.word	0xffffffff


	//   ....[10]....
        /*00f0*/ 	.word	0xffffffff


	//   ....[11]....
        /*00f4*/ 	.word	0xffffffff


	//   ....[12]....
        /*00f8*/ 	.word	0xffffffff


	//   ....[13]....
        /*00fc*/ 	.word	0xffffffff


	//   ....[14]....
        /*0100*/ 	.word	0xffffffff


	//   ....[15]....
        /*0104*/ 	.word	0xffffffff


	//   ....[16]....
        /*0108*/ 	.word	0xffffffff


	//   ....[17]....
        /*010c*/ 	.word	0xffffffff


	//   ....[18]....
        /*0110*/ 	.word	0xffffffff


	//   ....[19]....
        /*0114*/ 	.word	0xffffffff


	//   ....[20]....
        /*0118*/ 	.word	0xffffffff


	//   ....[21]....
        /*011c*/ 	.word	0xffffffff


	//   ....[22]....
        /*0120*/ 	.word	0xffffffff


	//   ....[23]....
        /*0124*/ 	.word	0xffffffff


	//   ....[24]....
        /*0128*/ 	.word	0xffffffff


	//   ....[25]....
        /*012c*/ 	.word	0xffffffff


	//   ....[26]....
        /*0130*/ 	.word	0xffffffff


	//   ....[27]....
        /*0134*/ 	.word	0xffffffff


	//   ....[28]....
        /*0138*/ 	.word	0xffffffff


	//   ....[29]....
        /*013c*/ 	.word	0xffffffff


	//   ....[30]....
        /*0140*/ 	.word	0x05000002


	//   ....[31]....
        /*0144*/ 	.word	0x05000002


	//   ....[32]....
        /*0148*/ 	.word	0x05000002


	//   ....[33]....
        /*014c*/ 	.word	0x05000002


	//   ....[34]....
        /*0150*/ 	.word	0x05000002


	//   ....[35]....
        /*0154*/ 	.word	0x05000002


	//   ....[36]....
        /*0158*/ 	.word	0x05000002


	//   ....[37]....
        /*015c*/ 	.word	0x05000002


	//   ....[38]....
        /*0160*/ 	.word	0x05000002


	//   ....[39]....
        /*0164*/ 	.word	0x05000002


	//   ....[40]....
        /*0168*/ 	.word	0x05000002


	//   ....[41]....
        /*016c*/ 	.word	0x05000002


	//   ....[42]....
        /*0170*/ 	.word	0x05000002


	//   ....[43]....
        /*0174*/ 	.word	0x05000002


	//   ....[44]....
        /*0178*/ 	.word	0x05000002


	//   ....[45]....
        /*017c*/ 	.word	0x05000002


	//   ....[46]....
        /*0180*/ 	.word	0x05000002


	//   ....[47]....
        /*0184*/ 	.word	0x05000002


	//   ....[48]....
        /*0188*/ 	.word	0x05000002


	//   ....[49]....
        /*018c*/ 	.word	0x05000002


	//   ....[50]....
        /*0190*/ 	.word	0x05000002


	//   ....[51]....
        /*0194*/ 	.word	0x05000002


	//   ....[52]....
        /*0198*/ 	.word	0x05000002


	//   ....[53]....
        /*019c*/ 	.word	0x05000002


	//   ....[54]....
        /*01a0*/ 	.word	0x05000002


	//   ....[55]....
        /*01a4*/ 	.word	0x05000002


	//   ....[56]....
        /*01a8*/ 	.word	0x05000002


	//   ....[57]....
        /*01ac*/ 	.word	0x05000002


	//   ....[58]....
        /*01b0*/ 	.word	0x05000002


	//   ....[59]....
        /*01b4*/ 	.word	0x05000002


	//----- nvinfo : EIATTR_COOP_GROUP_INSTR_OFFSETS
	.align		4
.L_4519:
        /*01b8*/ 	.byte	0x04, 0x28
        /*01ba*/ 	.short	(.L_4521 - .L_4520)


	//   ....[0]....
.L_4520:
        /*01bc*/ 	.word	0x00001340


	//   ....[1]....
        /*01c0*/ 	.word	0x00001360


	//   ....[2]....
        /*01c4*/ 	.word	0x00001370


	//   ....[3]....
        /*01c8*/ 	.word	0x00001400


	//   ....[4]....
        /*01cc*/ 	.word	0x00001420


	//   ....[5]....
        /*01d0*/ 	.word	0x00001430


	//   ....[6]....
        /*01d4*/ 	.word	0x000014b0


	//   ....[7]....
        /*01d8*/ 	.word	0x000014c0


	//   ....[8]....
        /*01dc*/ 	.word	0x000014d0


	//   ....[9]....
        /*01e0*/ 	.word	0x00001550


	//   ....[10]....
        /*01e4*/ 	.word	0x00001570


	//   ....[11]....
        /*01e8*/ 	.word	0x00001580


	//   ....[12]....
        /*01ec*/ 	.word	0x00001600


	//   ....[13]....
        /*01f0*/ 	.word	0x00001610


	//   ....[14]....
        /*01f4*/ 	.word	0x00001620


	//   ....[15]....
        /*01f8*/ 	.word	0x00002060


	//   ....[16]....
        /*01fc*/ 	.word	0x00002080


	//   ....[17]....
        /*0200*/ 	.word	0x00002090


	//   ....[18]....
        /*0204*/ 	.word	0x00002120


	//   ....[19]....
        /*0208*/ 	.word	0x00002140


	//   ....[20]....
        /*020c*/ 	.word	0x00002150


	//   ....[21]....
        /*0210*/ 	.word	0x000021d0


	//   ....[22]....
        /*0214*/ 	.word	0x000021e0


	//   ....[23]....
        /*0218*/ 	.word	0x000021f0


	//   ....[24]....
        /*021c*/ 	.word	0x00002270


	//   ....[25]....
        /*0220*/ 	.word	0x00002290


	//   ....[26]....
        /*0224*/ 	.word	0x000022a0


	//   ....[27]....
        /*0228*/ 	.word	0x00002320


	//   ....[28]....
        /*022c*/ 	.word	0x00002330


	//   ....[29]....
        /*0230*/ 	.word	0x00002340


	//   ....[30]....
        /*0234*/ 	.word	0x00002d10


	//   ....[31]....
        /*0238*/ 	.word	0x00002db0


	//   ....[32]....
        /*023c*/ 	.word	0x00002e20


	//   ....[33]....
        /*0240*/ 	.word	0x00002f00


	//   ....[34]....
        /*0244*/ 	.word	0x00002f60


	//   ....[35]....
        /*0248*/ 	.word	0x00002fc0


	//   ....[36]....
        /*024c*/ 	.word	0x00003090


	//   ....[37]....
        /*0250*/ 	.word	0x00003100


	//   ....[38]....
        /*0254*/ 	.word	0x00003170


	//   ....[39]....
        /*0258*/ 	.word	0x00003240


	//   ....[40]....
        /*025c*/ 	.word	0x000032b0


	//   ....[41]....
        /*0260*/ 	.word	0x00003320


	//   ....[42]....
        /*0264*/ 	.word	0x000033f0


	//   ....[43]....
        /*0268*/ 	.word	0x00003450


	//   ....[44]....
        /*026c*/ 	.word	0x000034b0


	//   ....[45]....
        /*0270*/ 	.word	0x00003550


	//   ....[46]....
        /*0274*/ 	.word	0x000035f0


	//   ....[47]....
        /*0278*/ 	.word	0x00003660


	//   ....[48]....
        /*027c*/ 	.word	0x00003740


	//   ....[49]....
        /*0280*/ 	.word	0x000037a0


	//   ....[50]....
        /*0284*/ 	.word	0x00003800


	//   ....[51]....
        /*0288*/ 	.word	0x000038d0


	//   ....[52]....
        /*028c*/ 	.word	0x00003940


	//   ....[53]....
        /*0290*/ 	.word	0x000039b0


	//   ....[54]....
        /*0294*/ 	.word	0x00003a80


	//   ....[55]....
        /*0298*/ 	.word	0x00003af0


	//   ....[56]....
        /*029c*/ 	.word	0x00003b60


	//   ....[57]....
        /*02a0*/ 	.word	0x00003c30


	//   ....[58]....
        /*02a4*/ 	.word	0x00003c90


	//   ....[59]....
        /*02a8*/ 	.word	0x00003cf0


	//----- nvinfo : EIATTR_EXIT_INSTR_OFFSETS
	.align		4
.L_4521:
        /*02ac*/ 	.byte	0x04, 0x1c
        /*02ae*/ 	.short	(.L_4523 - .L_4522)


	//   ....[0]....
.L_4522:
        /*02b0*/ 	.word	0x00000080


	//   ....[1]....
        /*02b4*/ 	.word	0x00002900


	//   ....[2]....
        /*02b8*/ 	.word	0x00002920


	//   ....[3]....
        /*02bc*/ 	.word	0x00002b30


	//   ....[4]....
        /*02c0*/ 	.word	0x00002ca0


	//----- nvinfo : EIATTR_MAX_THREADS
	.align		4
.L_4523:
        /*02c4*/ 	.byte	0x04, 0x05
        /*02c6*/ 	.short	(.L_4525 - .L_4524)
.L_4524:
        /*02c8*/ 	.word	0x00000080
        /*02cc*/ 	.word	0x00000001
        /*02d0*/ 	.word	0x00000001


	//----- nvinfo : EIATTR_CRS_STACK_SIZE
	.align		4
.L_4525:
        /*02d4*/ 	.byte	0x04, 0x1e
        /*02d6*/ 	.short	(.L_4527 - .L_4526)
.L_4526:
        /*02d8*/ 	.word	0x00000000


	//----- nvinfo : EIATTR_CBANK_PARAM_SIZE
	.align		4
.L_4527:
        /*02dc*/ 	.byte	0x03, 0x19
        /*02de*/ 	.short	0x0048


	//----- nvinfo : EIATTR_PARAM_CBANK
	.align		4
        /*02e0*/ 	.byte	0x04, 0x0a
        /*02e2*/ 	.short	(.L_4529 - .L_4528)
	.align		4
.L_4528:
        /*02e4*/ 	.word	index@(.nv.constant0._ZN4vllm3moe10topkGatingILi18ELi576ELi4ELi4ELi32Ei6__halfLNS0_11ScoringFuncE1EEEvPKT5_PKbPfiPT4_PiiiibPKf)
        /*02e8*/ 	.short	0x0210
        /*02ea*/ 	.short	0x0048


	//----- nvinfo : EIATTR_SW_WAR
	.align		4
.L_4529:
        /*02ec*/ 	.byte	0x04, 0x36
        /*02ee*/ 	.short	(.L_4531 - .L_4530)
.L_4530:
        /*02f0*/ 	.word	0x00000008
.L_4531:


//--------------------- .nv.info._ZN4vllm3moe10topkGatingILi14ELi448ELi4ELi4ELi32Ei6__halfLNS0_11ScoringFuncE1EEEvPKT5_PKbPfiPT4_PiiiibPKf --------------------------
	.section	.nv.info._ZN4vllm3moe10topkGatingILi14ELi448ELi4ELi4ELi32Ei6__halfLNS0_11ScoringFuncE1EEEvPKT5_PKbPfiPT4_PiiiibPKf,"",@"SHT_CUDA_INFO"
	.sectionflags	@""
	.align	4


	//----- nvinfo : EIATTR_CUDA_API_VERSION
	.align		4
        /*0000*/ 	.byte	0x04, 0x37
        /*0002*/ 	.short	(.L_4533 - .L_4532)
.L_4532:
        /*0004*/ 	.word	0x00000082


	//----- nvinfo : EIATTR_KPARAM_INFO
	.align		4
.L_4533:
        /*0008*/ 	.byte	0x04, 0x17
        /*000a*/ 	.short	(.L_4535 - .L_4534)
.L_4534:
        /*000c*/ 	.word	0x00000000
        /*0010*/ 	.short	0x000a
        /*0012*/ 	.short	0x0040
        /*0014*/ 	.byte	0x00, 0xf0, 0x21, 0x00


	//----- nvinfo : EIATTR_KPARAM_INFO
	.align		4
.L_4535:
        /*0018*/ 	.byte	0x04, 0x17
        /*001a*/ 	.short	(.L_4537 - .L_4536)
.L_4536:
        /*001c*/ 	.word	0x00000000
        /*0020*/ 	.short	0x0009
        /*0022*/ 	.short	0x003c
        /*0024*/ 	.byte	0x00, 0xf0, 0x05, 0x00


	//----- nvinfo : EIATTR_KPARAM_INFO
	.align		4
.L_4537:
        /*0028*/ 	.byte	0x04, 0x17
        /*002a*/ 	.short	(.L_4539 - .L_4538)
.L_4538:
        /*002c*/ 	.word	0x00000000
        /*0030*/ 	.short	0x0008
        /*0032*/ 	.short	0x0038
        /*0034*/ 	.byte	0x00, 0xf0, 0x11, 0x00


	//----- nvinfo : EIATTR_KPARAM_INFO
	.align		4
.L_4539:
        /*0038*/ 	.byte	0x04, 0x17
        /*003a*/ 	.short	(.L_4541 - .L_4540)
.L_4540:
        /*003c*/ 	.word	0x00000000
        /*0040*/ 	.short	0x0007
        /*0042*/ 	.short	0x0034
        /*0044*/ 	.byte	0x00, 0xf0, 0x11, 0x00


	//----- nvinfo : EIATTR_KPARAM_INFO
	.align		4
.L_4541:
        /*0048*/ 	.byte	0x04, 0x17
        /*004a*/ 	.short	(.L_4543 - .L_4542)
.L_4542:
        /*004c*/ 	.word	0x00000000
        /*0050*/ 	.short	0x0006
        /*0052*/ 	.short	0x0030
        /*0054*/ 	.byte	0x00, 0xf0, 0x11, 0x00


	//----- nvinfo : EIATTR_KPARAM_INFO
	.align		4
.L_4543:
        /*0058*/ 	.byte	0x04, 0x17
        /*005a*/ 	.short	(.L_4545 - .L_4544)
.L_4544:
        /*005c*/ 	.word	0x00000000
        /*0060*/ 	.short	0x0005
        /*0062*/ 	.short	0x0028
        /*0064*/ 	.byte	0x00, 0xf0, 0x21, 0x00


	//----- nvinfo : EIATTR_KPARAM_INFO
	.align		4
.L_4545:
        /*0068*/ 	.byte	0x04, 0x17
        /*006a*/ 	.short	(.L_4547 - .L_4546)
.L_4546:
        /*006c*/ 	.word	0x00000000
        /*0070*/ 	.short	0x0004
        /*0072*/ 	.short	0x0020
        /*0074*/ 	.byte	0x00, 0xf0, 0x21, 0x00


	//----- nvinfo : EIATTR_KPARAM_INFO
	.align		4
.L_4547:
        /*0078*/ 	.byte	0x04, 0x17
        /*007a*/ 	.short	(.L_4549 - .L_4548)
.L_4548:
        /*007c*/ 	.word	0x00000000
        /*0080*/ 	.short	0x0003
        /*0082*/ 	.short	0x0018
        /*0084*/ 	.byte	0x00, 0xf0, 0x11, 0x00


	//----- nvinfo : EIATTR_KPARAM_INFO
	.align		4
.L_4549:
        /*0088*/ 	.byte	0x04, 0x17
        /*008a*/ 	.short	(.L_4551 - .L_4550)
.L_4550:
        /*008c*/ 	.word	0x00000000
        /*0090*/ 	.short	0x0002
        /*0092*/ 	.short	0x0010
        /*0094*/ 	.byte	0x00, 0xf0, 0x21, 0x00


	//----- nvinfo : EIATTR_KPARAM_INFO
	.align		4
.L_4551:
        /*0098*/ 	.byte	0x04, 0x17
        /*009a*/ 	.short	(.L_4553 - .L_4552)
.L_4552:
        /*009c*/ 	.word	0x00000000
        /*00a0*/ 	.short	0x0001
        /*00a2*/ 	.short	0x0008
        /*00a4*/ 	.byte	0x00, 0xf0, 0x21, 0x00


	//----- nvinfo : EIATTR_KPARAM_INFO
	.align		4
.L_4553:
        /*00a8*/ 	.byte	0x04, 0x17
        /*00aa*/ 	.short	(.L_4555 - .L_4554)
.L_4554:
        /*00ac*/ 	.word	0x00000000
        /*00b0*/ 	.short	0x0000
        /*00b2*/ 	.short	0x0000
        /*00b4*/ 	.byte	0x00, 0xf0, 0x21, 0x00


	//----- nvinfo : EIATTR_SPARSE_MMA_MASK
	.align		4
.L_4555:
        /*00b8*/ 	.byte	0x03, 0x50
        /*00ba*/ 	.short	0x0000


	//----- nvinfo : EIATTR_MAXREG_COUNT
	.align		4
        /*00bc*/ 	.byte	0x03, 0x1b
        /*00be*/ 	.short	0x00ff


	//----- nvinfo : EIATTR_MERCURY_ISA_VERSION
	.align		4
        /*00c0*/ 	.byte	0x03, 0x5f
        /*00c2*/ 	.short	0x0101


	//----- nvinfo : EIATTR_COOP_GROUP_MASK_REGIDS
	.align		4
        /*00c4*/ 	.byte	0x04, 0x29
        /*00c6*/ 	.short	(.L_4557 - .L_4556)


	//   ....[0]....
.L_4556:
        /*00c8*/ 	.word	0xffffffff


	//   ....[1]....
        /*00cc*/ 	.word	0xffffffff


	//   ....[2]....
        /*00d0*/ 	.word	0xffffffff


	//   ....[3]....
        /*00d4*/ 	.word	0xffffffff


	//   ....[4]....
        /*00d8*/ 	.word	0xffffffff


	//   ....[5]....
        /*00dc*/ 	.word	0xffffffff


	//   ....[6]....
        /*00e0*/ 	.word	0xffffffff


	//   ....[7]....
        /*00e4*/ 	.word	0xffffffff


	//   ....[8]....
        /*00e8*/ 	.word	0xffffffff


	//   ....[9]....
        /*00ec*/ 	.word	0xffffffff


	//   ....[10]....
        /*00f0*/ 	.word	0xffffffff


	//   ....[11]....
        /*00f4*/ 	.word	0xffffffff


	//   ....[12]....
        /*00f8*/ 	.word	0xffffffff


	//   ....[13]....
        /*00fc*/ 	.word	0xffffffff


	//   ....[14]....
        /*0100*/ 	.word	0xffffffff


	//   ....[15]....
        /*0104*/ 	.word	0xffffffff


	//   ....[16]....
        /*0108*/ 	.word	0xffffffff


	//   ....[17]....
        /*010c*/ 	.word	0xffffffff


	//   ....[18]....
        /*0110*/ 	.word	0xffffffff


	//   ....[19]....
        /*0114*/ 	.word	0xffffffff


	//   ....[20]....
        /*0118*/ 	.word	0xffffffff


	//   ....[21]....
        /*011c*/ 	.word	0xffffffff


	//   ....[22]....
        /*0120*/ 	.word	0xffffffff


	//   ....[23]....
        /*0124*/ 	.word	0xffffffff


	//   ....[24]....
        /*0128*/ 	.word	0xffffffff


	//   ....[25]....
        /*012c*/ 	.word	0xffffffff


	//   ....[26]....
        /*0130*/ 	.word	0xffffffff


	//   ....[27]....
        /*0134*/ 	.word	0xffffffff


	//   ....[28]....
        /*0138*/ 	.word	0xffffffff


	//   ....[29]....
        /*013c*/ 	.word	0xffffffff


	//   ....[30]....
        /*0140*/ 	.word	0x05000002


	//   ....[31]....
        /*0144*/ 	.word	0x05000002


	//   ....[32]....
        /*0148*/ 	.word	0x05000002


	//   ....[33]....
        /*014c*/ 	.word	0x05000002


	//   ....[34]....
        /*0150*/ 	.word	0x05000002


	//   ....[35]....
        /*0154*/ 	.word	0x05000002


	//   ....[36]....
        /*0158*/ 	.word	0x05000002


	//   ....[37]....
        /*015c*/ 	.word	0x05000002


	//   ....[38]....
        /*0160*/ 	.word	0x05000002


	//   ....[39]....
        /*0164*/ 	.word	0x05000002


	//   ....[40]....
        /*0168*/ 	.word	0x05000002


	//   ....[41]....
        /*016c*/ 	.word	0x05000002


	//   ....[42]....
        /*0170*/ 	.word	0x05000002


	//   ....[43]....
        /*0174*/ 	.word	0x05000002


	//   ....[44]....
        /*0178*/ 	.word	0x05000002


	//   ....[45]....
        /*017c*/ 	.word	0x05000002


	//   ....[46]....
        /*0180*/ 	.word	0x05000002


	//   ....[47]....
        /*0184*/ 	.word	0x05000002


	//   ....[48]....
        /*0188*/ 	.word	0x05000002


	//   ....[49]....
        /*018c*/ 	.word	0x05000002


	//   ....[50]....
        /*0190*/ 	.word	0x05000002


	//   ....[51]....
        /*0194*/ 	.word	0x05000002


	//   ....[52]....
        /*0198*/ 	.word	0x05000002


	//   ....[53]....
        /*019c*/ 	.word	0x05000002


	//   ....[54]....
        /*01a0*/ 	.word	0x05000002


	//   ....[55]....
        /*01a4*/ 	.word	0x05000002


	//   ....[56]....
        /*01a8*/ 	.word	0x05000002


	//   ....[57]....
        /*01ac*/ 	.word	0x05000002


	//   ....[58]....
        /*01b0*/ 	.word	0x05000002


	//   ....[59]....
        /*01b4*/ 	.word	0x05000002


	//----- nvinfo : EIATTR_COOP_GROUP_INSTR_OFFSETS
	.align		4
.L_4557:
        /*01b8*/ 	.byte	0x04, 0x28
        /*01ba*/ 	.short	(.L_4559 - .L_4558)


	//   ....[0]....
.L_4558:
        /*01bc*/ 	.word	0x00000fa0


	//   ....[1]....
        /*01c0*/ 	.word	0x00000fc0


	//   ....[2]....
        /*01c4*/ 	.word	0x00000fd0


	//   ....[3]....
        /*01c8*/ 	.word	0x00001060


	//   ....[4]....
        /*01cc*/ 	.word	0x00001080


	//   ....[5]....
        /*01d0*/ 	.word	0x00001090


	//   ....[6]....
        /*01d4*/ 	.word	0x00001110


	//   ....[7]....
        /*01d8*/ 	.word	0x00001130


	//   ....[8]....
        /*01dc*/ 	.word	0x00001140


	//   ....[9]....
        /*01e0*/ 	.word	0x000011c0


	//   ....[10]....
        /*01e4*/ 	.word	0x000011d0


	//   ....[11]....
        /*01e8*/ 	.word	0x000011e0


	//   ....[12]....
        /*01ec*/ 	.word	0x00001260


	//   ....[13]....
        /*01f0*/ 	.word	0x00001270


	//   ....[14]....
        /*01f4*/ 	.word	0x00001280


	//   ....[15]....
        /*01f8*/ 	.word	0x00001b40


	//   ....[16]....
        /*01fc*/ 	.word	0x00001b60


	//   ....[17]....
        /*0200*/ 	.word	0x00001b70


	//   ....[18]....
        /*0204*/ 	.word	0x00001c00


	//   ....[19]....
        /*0208*/ 	.word	0x00001c20


	//   ....[20]....
        /*020c*/ 	.word	0x00001c30


	//   ....[21]....
        /*0210*/ 	.word	0x00001cb0


	//   ....[22]....
        /*0214*/ 	.word	0x00001cd0


	//   ....[23]....
        /*0218*/ 	.word	0x00001ce0


	//   ....[24]....
        /*021c*/ 	.word	0x00001d60


	//   ....[25]....
        /*0220*/ 	.word	0x00001d70


	//   ....[26]....
        /*0224*/ 	.word	0x00001d80


	//   ....[27]....
        /*0228*/ 	.word	0x00001e00


	//   ....[28]....
        /*022c*/ 	.word	0x00001e10


	//   ....[29]....
        /*0230*/ 	.word	0x00001e20


	//   ....[30]....
        /*0234*/ 	.word	0x00002770


	//   ....[31]....
        /*0238*/ 	.word	0x00002820


	//   ....[32]....
        /*023c*/ 	.word	0x00002880


	//   ....[33]....
        /*0240*/ 	.word	0x00002950


	//   ....[34]....
        /*0244*/ 	.word	0x000029c0


	//   ....[35]....
        /*0248*/ 	.word	0x00002a30


	//   ....[36]....
        /*024c*/ 	.word	0x00002b00


	//   ....[37]....
        /*0250*/ 	.word	0x00002b60


	//   ....[38]....
        /*0254*/ 	.word	0x00002bc0


	//   ....[39]....
        /*0258*/ 	.word	0x00002ca0


	//   ....[40]....
        /*025c*/ 	.word	0x00002d10


	//   ....[41]....
        /*0260*/ 	.word	0x00002d80


	//   ....[42]....
        /*0264*/ 	.word	0x00002e40


	//   ....[43]....
        /*0268*/ 	.word	0x00002ea0


	//   ....[44]....
        /*026c*/ 	.word	0x00002f00


	//   ....[45]....
        /*0270*/ 	.word	0x00002fa0


	//   ....[46]....
        /*0274*/ 	.word	0x00003050


	//   ....[47]....
        /*0278*/ 	.word	0x000030b0


	//   ....[48]....
        /*027c*/ 	.word	0x00003180


	//   ....[49]....
        /*0280*/ 	.word	0x000031f0


	//   ....[50]....
        /*0284*/ 	.word	0x00003260


	//   ....[51]....
        /*0288*/ 	.word	0x00003330


	//   ....[52]....
        /*028c*/ 	.word	0x00003390


	//   ....[53]....
        /*0290*/ 	.word	0x000033f0


	//   ....[54]....
        /*0294*/ 	.word	0x000034d0


	//   ....[55]....
        /*0298*/ 	.word	0x00003540


	//   ....[56]....
        /*029c*/ 	.word	0x000035b0


	//   ....[57]....
        /*02a0*/ 	.word	0x00003680


	//   ....[58]....
        /*02a4*/ 	.word	0x000036e0


	//   ....[59]....
        /*02a8*/ 	.word	0x00003740


	//----- nvinfo : EIATTR_EXIT_INSTR_OFFSETS
	.align		4
.L_4559:
        /*02ac*/ 	.byte	0x04, 0x1c
        /*02ae*/ 	.short	(.L_4561 - .L_4560)


	//   ....[0]....
.L_4560:
        /*02b0*/ 	.word	0x00000080


	//   ....[1]....
        /*02b4*/ 	.word	0x00002360


	//   ....[2]....
        /*02b8*/ 	.word	0x00002380


	//   ....[3]....
        /*02bc*/ 	.word	0x00002590


	//   ....[4]....
        /*02c0*/ 	.word	0x00002700


	//----- nvinfo : EIATTR_MAX_THREADS
	.align		4
.L_4561:
        /*02c4*/ 	.byte	0x04, 0x05
        /*02c6*/ 	.short	(.L_4563 - .L_4562)
.L_4562:
        /*02c8*/ 	.word	0x00000080
        /*02cc*/ 	.word	0x00000001
        /*02d0*/ 	.word	0x00000001


	//----- nvinfo : EIATTR_CRS_STACK_SIZE
	.align		4
.L_4563:
        /*02d4*/ 	.byte	0x04, 0x1e
        /*02d6*/ 	.short	(.L_4565 - .L_4564)
.L_4564:
        /*02d8*/ 	.word	0x00000000


	//----- nvinfo : EIATTR_CBANK_PARAM_SIZE
	.align		4
.L_4565:
        /*02dc*/ 	.byte	0x03, 0x19
        /*02de*/ 	.short	0x0048


	//----- nvinfo : EIATTR_PARAM_CBANK
	.align		4
        /*02e0*/ 	.byte	0x04, 0x0a
        /*02e2*/ 	.short	(.L_4567 - .L_4566)
	.align		4
.L_4566:
        /*02e4*/ 	.word	index@(.nv.constant0._ZN4vllm3moe10topkGatingILi14ELi448ELi4ELi4ELi32Ei6__halfLNS0_11ScoringFuncE1EEEvPKT5_PKbPfiPT4_PiiiibPKf)
        /*02e8*/ 	.short	0x0210
        /*02ea*/ 	.short	0x0048


	//----- nvinfo : EIATTR_SW_WAR
	.align		4
.L_4567:
        /*02ec*/ 	.byte	0x04, 0x36
        /*02ee*/ 	.short	(.L_4569 - .L_4568)
.L_4568:
        /*02f0*/ 	.word	0x00000008
.L_4569:


//--------------------- .nv.info._ZN4vllm3moe10topkGatingILi12ELi384ELi4ELi4ELi32Ei6__halfLNS0_11ScoringFuncE1EEEvPKT5_PKbPfiPT4_PiiiibPKf --------------------------
	.section	.nv.info._ZN4vllm3moe10topkGatingILi12ELi384ELi4ELi4ELi32Ei6__halfLNS0_11ScoringFuncE1EEEvPKT5_PKbPfiPT4_PiiiibPKf,"",@"SHT_CUDA_INFO"
	.sectionflags	@""
	.align	4


	//----- nvinfo : EIATTR_CUDA_API_VERSION
	.align		4
        /*0000*/ 	.byte	0x04, 0x37
        /*0002*/ 	.short	(.L_4571 - .L_4570)
.L_4570:
        /*0004*/ 	.word	0x00000082


	//----- nvinfo : EIATTR_KPARAM_INFO
	.align		4
.L_4571:
        /*0008*/ 	.byte	0x04, 0x17
        /*000a*/ 	.short	(.L_4573 - .L_4572)
.L_4572:
        /*000c*/ 	.word	0x00000000
        /*0010*/ 	.short	0x000a
        /*0012*/ 	.short	0x0040
        /*0014*/ 	.byte	0x00, 0xf0, 0x21, 0x00


	//----- nvinfo : EIATTR_KPARAM_INFO
	.align		4
.L_4573:
        /*0018*/ 	.byte	0x04, 0x17
        /*001a*/ 	.short	(.L_4575 - .L_4574)
.L_4574:
        /*001c*/ 	.word	0x00000000
        /*0020*/ 	.short	0x0009
        /*0022*/ 	.short	0x003c
        /*0024*/ 	.byte	0x00, 0xf0, 0x05, 0x00


	//----- nvinfo : EIATTR_KPARAM_INFO
	.align		4
.L_4575:
        /*0028*/ 	.byte	0x04, 0x17
        /*002a*/ 	.short	(.L_4577 - .L_4576)
.L_4576:
        /*002c*/ 	.word	0x00000000
        /*0030*/ 	.short	0x0008
        /*0032*/ 	.short	0x0038
        /*0034*/ 	.byte	0x00, 0xf0, 0x11, 0x00


	//----- nvinfo : EIATTR_KPARAM_INFO
	.align		4
.L_4577:
        /*0038*/ 	.byte	0x04, 0x17
        /*003a*/ 	.short	(.L_4579 - .L_4578)
.L_4578:
        /*003c*/ 	.word	0x00000000
        /*0040*/ 	.short	0x0007
        /*0042*/ 	.short	0x0034
        /*0044*/ 	.byte	0x00, 0xf0, 0x11, 0x00


	//----- nvinfo : EIATTR_KPARAM_INFO
	.align		4
.L_4579:
        /*0048*/ 	.byte	0x04, 0x17
        /*004a*/ 	.short	(.L_4581 - .L_4580)
.L_4580:
        /*004c*/ 	.word	0x00000000
        /*0050*/ 	.short	0x0006
        /*0052*/ 	.short	0x0030
        /*0054*/ 	.byte	0x00, 0xf0, 0x11, 0x00


	//----- nvinfo : EIATTR_KPARAM_INFO
	.align		4
.L_4581:
        /*0058*/ 	.byte	0x04, 0x17
        /*005a*/ 	.short	(.L_4583 - .L_4582)
.L_4582:
        /*005c*/ 	.word	0x00000000
        /*0060*/ 	.short	0x0005
        /*0062*/ 	.short	0x0028
        /*0064*/ 	.byte	0x00, 0xf0, 0x21, 0x00


	//----- nvinfo : EIATTR_KPARAM_INFO
	.align		4
.L_4583:
        /*0068*/ 	.byte	0x04, 0x17
        /*006a*/ 	.short	(.L_4585 - .L_4584)
.L_4584:
        /*006c*/ 	.word	0x00000000
        /*0070*/ 	.short	0x0004
        /*0072*/ 	.short	0x0020
        /*0074*/ 	.byte	0x00, 0xf0, 0x21, 0x00


	//----- nvinfo : EIATTR_KPARAM_INFO
	.align		4
.L_4585:
        /*0078*/ 	.byte	0x04, 0x17
        /*007a*/ 	.short	(.L_4587 - .L_4586)
.L_4586:
        /*007c*/ 	.word	0x00000000
        /*0080*/ 	.short	0x0003
        /*0082*/ 	.short	0x0018
        /*0084*/ 	.byte	0x00, 0xf0, 0x11, 0x00


	//----- nvinfo : EIATTR_KPARAM_INFO
	.align		4
.L_4587:
        /*0088*/ 	.byte	0x04, 0x17
        /*008a*/ 	.short	(.L_4589 - .L_4588)
.L_4588:
        /*008c*/ 	.word	0x00000000
        /*0090*/ 	.short	0x0002
        /*0092*/ 	.short	0x0010
        /*0094*/ 	.byte	0x00, 0xf0, 0x21, 0x00


	//----- nvinfo : EIATTR_KPARAM_INFO
	.align		4
.L_4589:
        /*0098*/ 	.byte	0x04, 0x17
        /*009a*/ 	.short	(.L_4591 - .L_4590)
.L_4590:
        /*009c*/ 	.word	0x00000000
        /*00a0*/ 	.short	0x0001
        /*00a2*/ 	.short	0x0008
        /*00a4*/ 	.byte	0x00, 0xf0, 0x21, 0x00


	//----- nvinfo : EIATTR_KPARAM_INFO
	.align		4
.L_4591:
        /*00a8*/ 	.byte	0x04, 0x17
        /*00aa*/ 	.short	(.L_4593 - .L_4592)
.L_4592:
        /*00ac*/ 	.word	0x00000000
        /*00b0*/ 	.short	0x0000
        /*00b2*/ 	.short	0x0000
        /*00b4*/ 	.byte	0x00, 0xf0, 0x21, 0x00


	//----- nvinfo : EIATTR_SPARSE_MMA_MASK
	.align		4
.L_4593:
        /*00b8*/ 	.byte	0x03, 0x50
        /*00ba*/ 	.short	0x0000


	//----- nvinfo : EIATTR_MAXREG_COUNT
	.align		4
        /*00bc*/ 	.byte	0x03, 0x1b
        /*00be*/ 	.short	0x00ff


	//----- nvinfo : EIATTR_MERCURY_ISA_VERSION
	.align		4
        /*00c0*/ 	.byte	0x03, 0x5f
        /*00c2*/ 	.short	0x0101


	//----- nvinfo : EIATTR_COOP_GROUP_MASK_REGIDS
	.align		4
        /*00c4*/ 	.byte	0x04, 0x29
        /*00c6*/ 	.short	(.L_4595 - .L_4594)


	//   ....[0]....
.L_4594:
        /*00c8*/ 	.word	0xffffffff


	//   ....[1]....
        /*00cc*/ 	.word	0xffffffff


	//   ....[2]....
        /*00d0*/ 	.word	0xffffffff


	//   ....[3]....
        /*00d4*/ 	.word	0xffffffff


	//   ....[4]....
        /*00d8*/ 	.word	0xffffffff


	//   ....[5]....
        /*00dc*/ 	.word	0xffffffff


	//   ....[6]....
        /*00e0*/ 	.word	0xffffffff


	//   ....[7]....
        /*00e4*/ 	.word	0xffffffff


	//   ....[8]....
        /*00e8*/ 	.word	0xffffffff


	//   ....[9]....
        /*00ec*/ 	.word	0xffffffff


	//   ....[10]....
        /*00f0*/ 	.word	0xffffffff


	//   ....[11]....
        /*00f4*/ 	.word	0xffffffff


	//   ....[12]....
        /*00f8*/ 	.word	0xffffffff


	//   ....[13]....
        /*00fc*/ 	.word	0xffffffff


	//   ....[14]....
        /*0100*/ 	.word	0xffffffff


	//   ....[15]....
        /*0104*/ 	.word	0xffffffff


	//   ....[16]....
        /*0108*/ 	.word	0xffffffff


	//   ....[17]....
        /*010c*/ 	.word	0xffffffff


	//   ....[18]....
        /*0110*/ 	.word	0xffffffff


	//   ....[19]....
        /*0114*/ 	.word	0xffffffff


	//   ....[20]....
        /*0118*/ 	.word	0xffffffff


	//   ....[21]....
        /*011c*/ 	.word	0xffffffff


	//   ....[22]....
        /*0120*/ 	.word	0xffffffff


	//   ....[23]....
        /*0124*/ 	.word	0xffffffff


	//   ....[24]....
        /*0128*/ 	.word	0xffffffff


	//   ....[25]....
        /*012c*/ 	.word	0xffffffff


	//   ....[26]....
        /*0130*/ 	.word	0xffffffff


	//   ....[27]....
        /*0134*/ 	.word	0xffffffff


	//   ....[28]....
        /*0138*/ 	.word	0xffffffff


	//   ....[29]....
        /*013c*/ 	.word	0xffffffff


	//   ....[30]....
        /*0140*/ 	.word	0x05000014


	//   ....[31]....
        /*0144*/ 	.word	0x05000014


	//   ....[32]....
        /*0148*/ 	.word	0x05000014


	//   ....[33]....
        /*014c*/ 	.word	0x05000014


	//   ....[34]....
        /*0150*/ 	.word	0x05000014


	//   ....[35]....
        /*0154*/ 	.word	0x05000014


	//   ....[36]....
        /*0158*/ 	.word	0x05000014


	//   ....[37]....
        /*015c*/ 	.word	0x05000014


	//   ....[38]....
        /*0160*/ 	.word	0x05000014


	//   ....[39]....
        /*0164*/ 	.word	0x05000014


	//   ....[40]....
        /*0168*/ 	.word	0x05000014


	//   ....[41]....
        /*016c*/ 	.word	0x05000014


	//   ....[42]....
        /*0170*/ 	.word	0x05000014


	//   ....[43]....
        /*0174*/ 	.word	0x05000014


	//   ....[44]....
        /*0178*/ 	.word	0x05000014


	//   ....[45]....
        /*017c*/ 	.word	0x05000014


	//   ....[46]....
        /*0180*/ 	.word	0x05000014


	//   ....[47]....
        /*0184*/ 	.word	0x05000014


	//   ....[48]....
        /*0188*/ 	.word	0x05000014


	//   ....[49]....
        /*018c*/ 	.word	0x05000014


	//   ....[50]....
        /*0190*/ 	.word	0x05000014


	//   ....[51]....
        /*0194*/ 	.word	0x05000014


	//   ....[52]....
        /*0198*/ 	.word	0x05000014


	//   ....[53]....
        /*019c*/ 	.word	0x05000014


	//   ....[54]....
        /*01a0*/ 	.word	0x05000014


	//   ....[55]....
        /*01a4*/ 	.word	0x05000014


	//   ....[56]....
        /*01a8*/ 	.word	0x05000014


	//   ....[57]....
        /*01ac*/ 	.word	0x05000014


	//   ....[58]....
        /*01b0*/ 	.word	0x05000014


	//   ....[59]....
        /*01b4*/ 	.word	0x05000014


	//----- nvinfo : EIATTR_COOP_GROUP_INSTR_OFFSETS
	.align		4
.L_4595:
        /*01b8*/ 	.byte	0x04, 0x28
        /*01ba*/ 	.short	(.L_4597 - .L_4596)


	//   ....[0]....
.L_4596:
        /*01bc*/ 	.word	0x00000de0


	//   ....[1]....
        /*01c0*/ 	.word	0x00000e00


	//   ....[2]....
        /*01c4*/ 	.word	0x00000e10


	//   ....[3]....
        /*01c8*/ 	.word	0x00000ea0


	//   ....[4]....
        /*01cc*/ 	.word	0x00000ec0


	//   ....[5]....
        /*01d0*/ 	.word	0x00000ed0


	//   ....[6]....
        /*01d4*/ 	.word	0x00000f50


	//   ....[7]....
        /*01d8*/ 	.word	0x00000f70


	//   ....[8]....
        /*01dc*/ 	.word	0x00000f80


	//   ....[9]....
        /*01e0*/ 	.word	0x00001000


	//   ....[10]....
        /*01e4*/ 	.word	0x00001010


	//   ....[11]....
        /*01e8*/ 	.word	0x00001020


	//   ....[12]....
        /*01ec*/ 	.word	0x000010a0


	//   ....[13]....
        /*01f0*/ 	.word	0x000010b0


	//   ....[14]....
        /*01f4*/ 	.word	0x000010c0


	//   ....[15]....
        /*01f8*/ 	.word	0x000018c0


	//   ....[16]....
        /*01fc*/ 	.word	0x000018e0


	//   ....[17]....
        /*0200*/ 	.word	0x000018f0


	//   ....[18]....
        /*0204*/ 	.word	0x00001980


	//   ....[19]....
        /*0208*/ 	.word	0x000019a0


	//   ....[20]....
        /*020c*/ 	.word	0x000019b0


	//   ....[21]....
        /*0210*/ 	.word	0x00001a30


	//   ....[22]....
        /*0214*/ 	.word	0x00001a50


	//   ....[23]....
        /*0218*/ 	.word	0x00001a60


	//   ....[24]....
        /*021c*/ 	.word	0x00001ae0


	//   ....[25]....
        /*0220*/ 	.word	0x00001af0


	//   ....[26]....
        /*0224*/ 	.word	0x00001b00


	//   ....[27]....
        /*0228*/ 	.word	0x00001b80


	//   ....[28]....
        /*022c*/ 	.word	0x00001b90


	//   ....[29]....
        /*0230*/ 	.word	0x00001ba0


	//   ....[30]....
        /*0234*/ 	.word	0x000024b0


	//   ....[31]....
        /*0238*/ 	.word	0x00002550


	//   ....[32]....
        /*023c*/ 	.word	0x000025b0


	//   ....[33]....
        /*0240*/ 	.word	0x00002660


	//   ....[34]....
        /*0244*/ 	.word	0x000026b0


	//   ....[35]....
        /*0248*/ 	.word	0x00002720


	//   ....[36]....
        /*024c*/ 	.word	0x000027e0


	//   ....[37]....
        /*0250*/ 	.word	0x00002830


	//   ....[38]....
        /*0254*/ 	.word	0x00002880


	//   ....[39]....
        /*0258*/ 	.word	0x00002940


	//   ....[40]....
        /*025c*/ 	.word	0x00002990


	//   ....[41]....
        /*0260*/ 	.word	0x00002a00


	//   ....[42]....
        /*0264*/ 	.word	0x00002ab0


	//   ....[43]....
        /*0268*/ 	.word	0x00002b00


	//   ....[44]....
        /*026c*/ 	.word	0x00002b50


	//   ....[45]....
        /*0270*/ 	.word	0x00002be0


	//   ....[46]....
        /*0274*/ 	.word	0x00002c80


	//   ....[47]....
        /*0278*/ 	.word	0x00002ce0


	//   ....[48]....
        /*027c*/ 	.word	0x00002d90


	//   ....[49]....
        /*0280*/ 	.word	0x00002de0


	//   ....[50]....
        /*0284*/ 	.word	0x00002e50


	//   ....[51]....
        /*0288*/ 	.word	0x00002f10


	//   ....[52]....
        /*028c*/ 	.word	0x00002f60


	//   ....[53]....
        /*0290*/ 	.word	0x00002fb0


	//   ....[54]....
        /*0294*/ 	.word	0x00003070


	//   ....[55]....
        /*0298*/ 	.word	0x000030c0


	//   ....[56]....
        /*029c*/ 	.word	0x00003130


	//   ....[57]....
        /*02a0*/ 	.word	0x000031e0


	//   ....[58]....
        /*02a4*/ 	.word	0x00003230


	//   ....[59]....
        /*02a8*/ 	.word	0x00003280


	//----- nvinfo : EIATTR_EXIT_INSTR_OFFSETS
	.align		4
.L_4597:
        /*02ac*/ 	.byte	0x04, 0x1c
        /*02ae*/ 	.short	(.L_4599 - .L_4598)


	//   ....[0]....
.L_4598:
        /*02b0*/ 	.word	0x00000080


	//   ....[1]....
        /*02b4*/ 	.word	0x000020a0


	//   ....[2]....
        /*02b8*/ 	.word	0x000020c0


	//   ....[3]....
        /*02bc*/ 	.word	0x000022d0


	//   ....[4]....
        /*02c0*/ 	.word	0x00002440


	//----- nvinfo : EIATTR_MAX_THREADS
	.align		4
.L_4599:
        /*02c4*/ 	.byte	0x04, 0x05
        /*02c6*/ 	.short	(.L_4601 - .L_4600)
.L_4600:
        /*02c8*/ 	.word	0x00000080
        /*02cc*/ 	.word	0x00000001
        /*02d0*/ 	.word	0x00000001


	//----- nvinfo : EIATTR_CRS_STACK_SIZE
	.align		4
.L_4601:
        /*02d4*/ 	.byte	0x04, 0x1e
        /*02d6*/ 	.short	(.L_4603 - .L_4602)
.L_4602:
        /*02d8*/ 	.word	0x00000000


	//----- nvinfo : EIATTR_CBANK_PARAM_SIZE
	.align		4
.L_4603:
        /*02dc*/ 	.byte	0x03, 0x19
        /*02de*/ 	.short	0x0048


	//----- nvinfo : EIATTR_PARAM_CBANK
	.align		4
        /*02e0*/ 	.byte	0x04, 0x0a
        /*02e2*/ 	.short	(.L_4605 - .L_4604)
	.align		4
.L_4604:
        /*02e4*/ 	.word	index@(.nv.constant0._ZN4vllm3moe10topkGatingILi12ELi384ELi4ELi4ELi32Ei6__halfLNS0_11ScoringFuncE1EEEvPKT5_PKbPfiPT4_PiiiibPKf)
        /*02e8*/ 	.short	0x0210
        /*02ea*/ 	.short	0x0048


	//----- nvinfo : EIATTR_SW_WAR
	.align		4
.L_4605:
        /*02ec*/ 	.byte	0x04, 0x36
        /*02ee*/ 	.short	(.L_4607 - .L_4606)
.L_4606:
        /*02f0*/ 	.word	0x00000008
.L_4607:


//--------------------- .nv.info._ZN4vllm3moe10topkGatingILi10ELi320ELi4ELi4ELi32Ei6__halfLNS0_11ScoringFuncE1EEEvPKT5_PKbPfiPT4_PiiiibPKf --------------------------
	.section	.nv.info._ZN4vllm3moe10topkGatingILi10ELi320ELi4ELi4ELi32Ei6__halfLNS0_11ScoringFuncE1EEEvPKT5_PKbPfiPT4_PiiiibPKf,"",@"SHT_CUDA_INFO"
	.sectionflags	@""
	.align	4


	//----- nvinfo : EIATTR_CUDA_API_VERSION
	.align		4
        /*0000*/ 	.byte	0x04, 0x37
        /*0002*/ 	.short	(.L_4609 - .L_4608)
.L_4608:
        /*0004*/ 	.word	0x00000082


	//----- nvinfo : EIATTR_KPARAM_INFO
	.align		4
.L_4609:
        /*0008*/ 	.byte	0x04, 0x17
        /*000a*/ 	.short	(.L_4611 - .L_4610)
.L_4610:
        /*000c*/ 	.word	0x00000000
        /*0010*/ 	.short	0x000a
        /*0012*/ 	.short	0x0040
        /*0014*/ 	.byte	0x00, 0xf0, 0x21, 0x00


	//----- nvinfo : EIATTR_KPARAM_INFO
	.align		4
.L_4611:
        /*0018*/ 	.byte	0x04, 0x17
        /*001a*/ 	.short	(.L_4613 - .L_4612)
.L_4612:
        /*001c*/ 	.word	0x00000000
        /*0020*/ 	.short	0x0009
        /*0022*/ 	.short	0x003c
        /*0024*/ 	.byte	0x00, 0xf0, 0x05, 0x00


	//----- nvinfo : EIATTR_KPARAM_INFO
	.align		4
.L_4613:
        /*0028*/ 	.byte	0x04, 0x17
        /*002a*/ 	.short	(.L_4615 - .L_4614)
.L_4614:
        /*002c*/ 	.word	0x00000000
        /*0030*/ 	.short	0x0008
        /*0032*/ 	.short	0x0038
        /*0034*/ 	.byte	0x00, 0xf0, 0x11, 0x00


	//----- nvinfo : EIATTR_KPARAM_INFO
	.align		4
.L_4615:
        /*0038*/ 	.byte	0x04, 0x17
        /*003a*/ 	.short	(.L_4617 - .L_4616)
.L_4616:
        /*003c*/ 	.word	0x00000000
        /*0040*/ 	.short	0x0007
        /*0042*/ 	.short	0x0034
        /*0044*/ 	.byte	0x00, 0xf0, 0x11, 0x00


	//----- nvinfo : EIATTR_KPARAM_INFO
	.align		4
.L_4617:
        /*0048*/ 	.byte	0x04, 0x17
        /*004a*/ 	.short	(.L_4619 - .L_4618)
.L_4618:
        /*004c*/ 	.word	0x00000000
        /*0050*/ 	.short	0x0006
        /*0052*/ 	.short	0x0030
        /*0054*/ 	.byte	0x00, 0xf0, 0x11, 0x00


	//----- nvinfo : EIATTR_KPARAM_INFO
	.align		4
.L_4619:
        /*0058*/ 	.byte	0x04, 0x17
        /*005a*/ 	.short	(.L_4621 - .L_4620)
.L_4620:
        /*005c*/ 	.word	0x00000000
        /*0060*/ 	.short	0x0005
        /*0062*/ 	.short	0x0028
        /*0064*/ 	.byte	0x00, 0xf0, 0x21, 0x00


	//----- nvinfo : EIATTR_KPARAM_INFO
	.align		4
.L_4621:
        /*0068*/ 	.byte	0x04, 0x17
        /*006a*/ 	.short	(.L_4623 - .L_4622)
.L_4622:
        /*006c*/ 	.word	0x00000000
        /*0070*/ 	.short	0x0004
        /*0072*/ 	.short	0x0020
        /*0074*/ 	.byte	0x00, 0xf0, 0x21, 0x00


	//----- nvinfo : EIATTR_KPARAM_INFO
	.align		4
.L_4623:
        /*0078*/ 	.byte	0x04, 0x17
        /*007a*/ 	.short	(.L_4625 - .L_4624)
.L_4624:
        /*007c*/ 	.word	0x00000000
        /*0080*/ 	.short	0x0003
        /*0082*/ 	.short	0x0018
        /*0084*/ 	.byte	0x00, 0xf0, 0x11, 0x00


	//----- nvinfo : EIATTR_KPARAM_INFO
	.align		4
.L_4625:
        /*0088*/ 	.byte	0x04, 0x17
        /*008a*/ 	.short	(.L_4627 - .L_4626)
.L_4626:
        /*008c*/ 	.word	0x00000000
        /*0090*/ 	.short	0x0002
        /*0092*/ 	.short	0x0010
        /*0094*/ 	.byte	0x00, 0xf0, 0x21, 0x00


	//----- nvinfo : EIATTR_KPARAM_INFO
	.align		4
.L_4627:
        /*0098*/ 	.byte	0x04, 0x17
        /*009a*/ 	.short	(.L_4629 - .L_4628)
.L_4628:
        /*009c*/ 	.word	0x00000000
        /*00a0*/ 	.short	0x0001
        /*00a2*/ 	.short	0x0008
        /*00a4*/ 	.byte	0x00, 0xf0, 0x21, 0x00


	//----- nvinfo : EIATTR_KPARAM_INFO
	.align		4
.L_4629:
        /*00a8*/ 	.byte	0x04, 0x17
        /*00aa*/ 	.short	(.L_4631 - .L_4630)
.L_4630:
        /*00ac*/ 	.word	0x00000000
        /*00b0*/ 	.short	0x0000
        /*00b2*/ 	.short	0x0000
        /*00b4*/ 	.byte	0x00, 0xf0, 0x21, 0x00


	//----- nvinfo : EIATTR_SPARSE_MMA_MASK
	.align		4
.L_4631:
        /*00b8*/ 	.byte	0x03, 0x50
        /*00ba*/ 	.short	0x0000


	//----- nvinfo : EIATTR_MAXREG_COUNT
	.align		4
        /*00bc*/ 	.byte	0x03, 0x1b
        /*00be*/ 	.short	0x00ff


	//----- nvinfo : EIATTR_MERCURY_ISA_VERSION
	.align		4
        /*00c0*/ 	.byte	0x03, 0x5f
        /*00c2*/ 	.short	0x0101


	//----- nvinfo : EIATTR_COOP_GROUP_MASK_REGIDS
	.align		4
        /*00c4*/ 	.byte	0x04, 0x29
        /*00c6*/ 	.short	(.L_4633 - .L_4632)


	//   ....[0]....
.L_4632:
        /*00c8*/ 	.word	0xffffffff


	//   ....[1]....
        /*00cc*/ 	.word	0xffffffff


	//   ....[2]....
        /*00d0*/ 	.word	0xffffffff


	//   ....[3]....
        /*00d4*/ 	.word	0xffffffff


	//   ....[4]....
        /*00d8*/ 	.word	0xffffffff


	//   ....[5]....
        /*00dc*/ 	.word	0xffffffff


	//   ....[6]....
        /*00e0*/ 	.word	0xffffffff


	//   ....[7]....
        /*00e4*/ 	.word	0xffffffff


	//   ....[8]....
        /*00e8*/ 	.word	0xffffffff


	//   ....[9]....
        /*00ec*/ 	.word	0xffffffff


	//   ....[10]....
        /*00f0*/ 	.word	0xffffffff


	//   ....[11]....
        /*00f4*/ 	.word	0xffffffff


	//   ....[12]....
        /*00f8*/ 	.word	0xffffffff


	//   ....[13]....
        /*00fc*/ 	.word	0xffffffff


	//   ....[14]....
        /*0100*/ 	.word	0xffffffff


	//   ....[15]....
        /*0104*/ 	.word	0xffffffff


	//   ....[16]....
        /*0108*/ 	.word	0xffffffff


	//   ....[17]....
        /*010c*/ 	.word	0xffffffff


	//   ....[18]....
        /*0110*/ 	.word	0xffffffff


	//   ....[19]....
        /*0114*/ 	.word	0xffffffff


	//   ....[20]....
        /*0118*/ 	.word	0xffffffff


	//   ....[21]....
        /*011c*/ 	.word	0xffffffff


	//   ....[22]....
        /*0120*/ 	.word	0xffffffff


	//   ....[23]....
        /*0124*/ 	.word	0xffffffff


	//   ....[24]....
        /*0128*/ 	.word	0xffffffff


	//   ....[25]....
        /*012c*/ 	.word	0xffffffff


	//   ....[26]....
        /*0130*/ 	.word	0xffffffff


	//   ....[27]....
        /*0134*/ 	.word	0xffffffff


	//   ....[28]....
        /*0138*/ 	.word	0xffffffff


	//   ....[29]....
        /*013c*/ 	.word	0xffffffff


	//   ....[30]....
        /*0140*/ 	.word	0x05000002


	//   ....[31]....
        /*0144*/ 	.word	0x05000002


	//   ....[32]....
        /*0148*/ 	.word	0x05000002


	//   ....[33]....
        /*014c*/ 	.word	0x05000002


	//   ....[34]....
        /*0150*/ 	.word	0x05000002


	//   ....[35]....
        /*0154*/ 	.word	0x05000002


	//   ....[36]....
        /*0158*/ 	.word	0x05000002


	//   ....[37]....
        /*015c*/ 	.word	0x05000002


	//   ....[38]....
        /*0160*/ 	.word	0x05000002


	//   ....[39]....
        /*0164*/ 	.word	0x05000002


	//   ....[40]....
        /*0168*/ 	.word	0x05000002


	//   ....[41]....
        /*016c*/ 	.word	0x05000002


	//   ....[42]....
        /*0170*/ 	.word	0x05000002


	//   ....[43]....
        /*0174*/ 	.word	0x05000002


	//   ....[44]....
        /*0178*/ 	.word	0x05000002


	//   ....[45]....
        /*017c*/ 	.word	0x05000002


	//   ....[46]....
        /*0180*/ 	.word	0x05000002


	//   ....[47]....
        /*0184*/ 	.word	0x05000002


	//   ....[48]....
        /*0188*/ 	.word	0x05000002


	//   ....[49]....
        /*018c*/ 	.word	0x05000002


	//   ....[50]....
        /*0190*/ 	.word	0x05000002


	//   ....[51]....
        /*0194*/ 	.word	0x05000002


	//   ....[52]....
        /*0198*/ 	.word	0x05000002


	//   ....[53]....
        /*019c*/ 	.word	0x05000002


	//   ....[54]....
        /*01a0*/ 	.word	0x05000002


	//   ....[55]....
        /*01a4*/ 	.word	0x05000002


	//   ....[56]....
        /*01a8*/ 	.word	0x05000002


	//   ....[57]....
        /*01ac*/ 	.word	0x05000002


	//   ....[58]....
        /*01b0*/ 	.word	0x05000002


	//   ....[59]....
        /*01b4*/ 	.word	0x05000002


	//----- nvinfo : EIATTR_COOP_GROUP_INSTR_OFFSETS
	.align		4
.L_4633:
        /*01b8*/ 	.byte	0x04, 0x28
        /*01ba*/ 	.short	(.L_4635 - .L_4634)


	//   ....[0]....
.L_4634:
        /*01bc*/ 	.word	0x00000c00


	//   ....[1]....
        /*01c0*/ 	.word	0x00000c20


	//   ....[2]....
        /*01c4*/ 	.word	0x00000c30


	//   ....[3]....
        /*01c8*/ 	.word	0x00000cc0


	//   ....[4]....
        /*01cc*/ 	.word	0x00000ce0


	//   ....[5]....
        /*01d0*/ 	.word	0x00000cf0


	//   ....[6]....
        /*01d4*/ 	.word	0x00000d70


	//   ....[7]....
        /*01d8*/ 	.word	0x00000d90


	//   ....[8]....
        /*01dc*/ 	.word	0x00000da0


	//   ....[9]....
        /*01e0*/ 	.word	0x00000e20


	//   ....[10]....
        /*01e4*/ 	.word	0x00000e30


	//   ....[11]....
        /*01e8*/ 	.word	0x00000e40


	//   ....[12]....
        /*01ec*/ 	.word	0x00000ec0


	//   ....[13]....
        /*01f0*/ 	.word	0x00000ed0


	//   ....[14]....
        /*01f4*/ 	.word	0x00000ee0


	//   ....[15]....
        /*01f8*/ 	.word	0x00001620


	//   ....[16]....
        /*01fc*/ 	.word	0x00001640


	//   ....[17]....
        /*0200*/ 	.word	0x00001650


	//   ....[18]....
        /*0204*/ 	.word	0x000016e0


	//   ....[19]....
        /*0208*/ 	.word	0x00001700


	//   ....[20]....
        /*020c*/ 	.word	0x00001710


	//   ....[21]....
        /*0210*/ 	.word	0x00001790


	//   ....[22]....
        /*0214*/ 	.word	0x000017b0


	//   ....[23]....
        /*0218*/ 	.word	0x000017c0


	//   ....[24]....
        /*021c*/ 	.word	0x00001840


	//   ....[25]....
        /*0220*/ 	.word	0x00001850


	//   ....[26]....
        /*0224*/ 	.word	0x00001860


	//   ....[27]....
        /*0228*/ 	.word	0x000018e0


	//   ....[28]....
        /*022c*/ 	.word	0x000018f0


	//   ....[29]....
        /*0230*/ 	.word	0x00001900


	//   ....[30]....
        /*0234*/ 	.word	0x000021d0


	//   ....[31]....
        /*0238*/ 	.word	0x00002280


	//   ....[32]....
        /*023c*/ 	.word	0x000022e0


	//   ....[33]....
        /*0240*/ 	.word	0x000023b0


	//   ....[34]....
        /*0244*/ 	.word	0x00002420


	//   ....[35]....
        /*0248*/ 	.word	0x00002490


	//   ....[36]....
        /*024c*/ 	.word	0x00002560


	//   ....[37]....
        /*0250*/ 	.word	0x000025c0


	//   ....[38]....
        /*0254*/ 	.word	0x00002620


	//   ....[39]....
        /*0258*/ 	.word	0x00002700


	//   ....[40]....
        /*025c*/ 	.word	0x00002770


	//   ....[41]....
        /*0260*/ 	.word	0x000027e0


	//   ....[42]....
        /*0264*/ 	.word	0x000028a0


	//   ....[43]....
        /*0268*/ 	.word	0x00002900


	//   ....[44]....
        /*026c*/ 	.word	0x00002960


	//   ....[45]....
        /*0270*/ 	.word	0x00002a00


	//   ....[46]....
        /*0274*/ 	.word	0x00002ab0


	//   ....[47]....
        /*0278*/ 	.word	0x00002b10


	//   ....[48]....
        /*027c*/ 	.word	0x00002be0


	//   ....[49]....
        /*0280*/ 	.word	0x00002c50


	//   ....[50]....
        /*0284*/ 	.word	0x00002cc0


	//   ....[51]....
        /*0288*/ 	.word	0x00002d90


	//   ....[52]....
        /*028c*/ 	.word	0x00002df0


	//   ....[53]....
        /*0290*/ 	.word	0x00002e50


	//   ....[54]....
        /*0294*/ 	.word	0x00002f30


	//   ....[55]....
        /*0298*/ 	.word	0x00002fa0


	//   ....[56]....
        /*029c*/ 	.word	0x00003010


	//   ....[57]....
        /*02a0*/ 	.word	0x000030e0


	//   ....[58]....
        /*02a4*/ 	.word	0x00003140


	//   ....[59]....
        /*02a8*/ 	.word	0x000031a0


	//----- nvinfo : EIATTR_EXIT_INSTR_OFFSETS
	.align		4
.L_4635:
        /*02ac*/ 	.byte	0x04, 0x1c
        /*02ae*/ 	.short	(.L_4637 - .L_4636)


	//   ....[0]....
.L_4636:
        /*02b0*/ 	.word	0x00000080


	//   ....[1]....
        /*02b4*/ 	.word	0x00001dc0


	//   ....[2]....
        /*02b8*/ 	.word	0x00001de0


	//   ....[3]....
        /*02bc*/ 	.word	0x00001ff0


	//   ....[4]....
        /*02c0*/ 	.word	0x00002160


	//----- nvinfo : EIATTR_MAX_THREADS
	.align		4
.L_4637:
        /*02c4*/ 	.byte	0x04, 0x05
        /*02c6*/ 	.short	(.L_4639 - .L_4638)
.L_4638:
        /*02c8*/ 	.word	0x00000080
        /*02cc*/ 	.word	0x00000001
        /*02d0*/ 	.word	0x00000001


	//----- nvinfo : EIATTR_CRS_STACK_SIZE
	.align		4
.L_4639:
        /*02d4*/ 	.byte	0x04, 0x1e
        /*02d6*/ 	.short	(.L_4641 - .L_4640)
.L_4640:
        /*02d8*/ 	.word	0x00000000


	//----- nvinfo : EIATTR_CBANK_PARAM_SIZE
	.align		4
.L_4641:
        /*02dc*/ 	.byte	0x03, 0x19
        /*02de*/ 	.short	0x0048


	//----- nvinfo : EIATTR_PARAM_CBANK
	.align		4
        /*02e0*/ 	.byte	0x04, 0x0a
        /*02e2*/ 	.short	(.L_4643 - .L_4642)
	.align		4
.L_4642:
        /*02e4*/ 	.word	index@(.nv.constant0._ZN4vllm3moe10topkGatingILi10ELi320ELi4ELi4ELi32Ei6__halfLNS0_11ScoringFuncE1EEEvPKT5_PKbPfiPT4_PiiiibPKf)
        /*02e8*/ 	.short	0x0210
        /*02ea*/ 	.short	0x0048


	//----- nvinfo : EIATTR_SW_WAR
	.align		4
.L_4643:
        /*02ec*/ 	.byte	0x04, 0x36
        /*02ee*/ 	.short	(.L_4645 - .L_4644)
.L_4644:
        /*02f0*/ 	.word	0x00000008
.L_4645:


//--------------------- .nv.info._ZN4vllm3moe10topkGatingILi6ELi192ELi4ELi4ELi32Ei6__halfLNS0_11ScoringFuncE1EEEvPKT5_PKbPfiPT4_PiiiibPKf --------------------------
	.section	.nv.info._ZN4vllm3moe10topkGatingILi6ELi192ELi4ELi4ELi32Ei6__halfLNS0_11ScoringFuncE1EEEvPKT5_PKbPfiPT4_PiiiibPKf,"",@"SHT_CUDA_INFO"
	.sectionflags	@""
	.align	4


	//----- nvinfo : EIATTR_CUDA_API_VERSION
	.align		4
        /*0000*/ 	.byte	0x04, 0x37
        /*0002*/ 	.short	(.L_4647 - .L_4646)
.L_4646:
        /*0004*/ 	.word	0x00000082


	//----- nvinfo : EIATTR_KPARAM_INFO
	.align		4
.L_4647:
        /*0008*/ 	.byte	0x04, 0x17
        /*000a*/ 	.short	(.L_4649 - .L_4648)
.L_4648:
        /*000c*/ 	.word	0x00000000
        /*0010*/ 	.short	0x000a
        /*0012*/ 	.short	0x0040
        /*0014*/ 	.byte	0x00, 0xf0, 0x21, 0x00


	//----- nvinfo : EIATTR_KPARAM_INFO
	.align		4
.L_4649:
        /*0018*/ 	.byte	0x04, 0x17
        /*001a*/ 	.short	(.L_4651 - .L_4650)
.L_4650:
        /*001c*/ 	.word	0x00000000
        /*0020*/ 	.short	0x0009
        /*0022*/ 	.short	0x003c
        /*0024*/ 	.byte	0x00, 0xf0, 0x05, 0x00


	//----- nvinfo : EIATTR_KPARAM_INFO
	.align		4
.L_4651:
        /*0028*/ 	.byte	0x04, 0x17
        /*002a*/ 	.short	(.L_4653 - .L_4652)
.L_4652:
        /*002c*/ 	.word	0x00000000
        /*0030*/ 	.short	0x0008
        /*0032*/ 	.short	0x0038
        /*0034*/ 	.byte	0x00, 0xf0, 0x11, 0x00


	//----- nvinfo : EIATTR_KPARAM_INFO
	.align		4
.L_4653:
        /*0038*/ 	.byte	0x04, 0x17
        /*003a*/ 	.short	(.L_4655 - .L_4654)
.L_4654:
        /*003c*/ 	.word	0x00000000
        /*0040*/ 	.short	0x0007
        /*0042*/ 	.short	0x0034
        /*0044*/ 	.byte	0x00, 0xf0, 0x11, 0x00


	//----- nvinfo : EIATTR_KPARAM_INFO
	.align		4
.L_4655:
        /*0048*/ 	.byte	0x04, 0x17
        /*004a*/ 	.short	(.L_4657 - .L_4656)
.L_4656:
        /*004c*/ 	.word	0x00000000
        /*0050*/ 	.short	0x0006
        /*0052*/ 	.short	0x0030
        /*0054*/ 	.byte	0x00, 0xf0, 0x11, 0x00


	//----- nvinfo : EIATTR_KPARAM_INFO
	.align		4
.L_4657:
        /*0058*/ 	.byte	0x04, 0x17
        /*005a*/ 	.short	(.L_4659 - .L_4658)
.L_4658:
        /*005c*/ 	.word	0x00000000
        /*0060*/ 	.short	0x0005
        /*0062*/ 	.short	0x0028
        /*0064*/ 	.byte	0x00, 0xf0, 0x21, 0x00


	//----- nvinfo : EIATTR_KPARAM_INFO
	.align		4
.L_4659:
        /*0068*/ 	.byte	0x04, 0x17
        /*006a*/ 	.short	(.L_4661 - .L_4660)
.L_4660:
        /*006c*/ 	.word	0x00000000
        /*0070*/ 	.short	0x0004
        /*0072*/ 	.short	0x0020
        /*0074*/ 	.byte	0x00, 0xf0, 0x21, 0x00


	//----- nvinfo : EIATTR_KPARAM_INFO
	.align		4
.L_4661:
        /*0078*/ 	.byte	0x04, 0x17
        /*007a*/ 	.short	(.L_4663 - .L_4662)
.L_4662:
        /*007c*/ 	.word	0x00000000
        /*0080*/ 	.short	0x0003
        /*0082*/ 	.short	0x0018
        /*0084*/ 	.byte	0x00, 0xf0, 0x11, 0x00


	//----- nvinfo : EIATTR_KPARAM_INFO
	.align		4
.L_4663:
        /*0088*/ 	.byte	0x04, 0x17
        /*008a*/ 	.short	(.L_4665 - .L_4664)
.L_4664:
        /*008c*/ 	.word	0x00000000
        /*0090*/ 	.short	0x0002
        /*0092*/ 	.short	0x0010
        /*0094*/ 	.byte	0x00, 0xf0, 0x21, 0x00


	//----- nvinfo : EIATTR_KPARAM_INFO
	.align		4
.L_4665:
        /*0098*/ 	.byte	0x04, 0x17
        /*009a*/ 	.short	(.L_4667 - .L_4666)
.L_4666:
        /*009c*/ 	.word	0x00000000
        /*00a0*/ 	.short	0x0001
        /*00a2*/ 	.short	0x0008
        /*00a4*/ 	.byte	0x00, 0xf0, 0x21, 0x00


	//----- nvinfo : EIATTR_KPARAM_INFO
	.align		4
.L_4667:
        /*00a8*/ 	.byte	0x04, 0x17
        /*00aa*/ 	.short	(.L_4669 - .L_4668)
.L_4668:
        /*00ac*/ 	.word	0x00000000
        /*00b0*/ 	.short	0x0000
        /*00b2*/ 	.short	0x0000
        /*00b4*/ 	.byte	0x00, 0xf0, 0x21, 0x00


	//----- nvinfo : EIATTR_SPARSE_MMA_MASK
	.align		4
.L_4669:
        /*00b8*/ 	.byte	0x03, 0x50
        /*00ba*/ 	.short	0x0000


	//----- nvinfo : EIATTR_MAXREG_COUNT
	.align		4
        /*00bc*/ 	.byte	0x03, 0x1b
        /*00be*/ 	.short	0x00ff


	//----- nvinfo : EIATTR_MERCURY_ISA_VERSION
	.align		4
        /*00c0*/ 	.byte	0x03, 0x5f
        /*00c2*/ 	.short	0x0101


	//----- nvinfo : EIATTR_COOP_GROUP_MASK_REGIDS
	.align		4
        /*00c4*/ 	.byte	0x04, 0x29
        /*00c6*/ 	.short	(.L_4671 - .L_4670)


	//   ....[0]....
.L_4670:
        /*00c8*/ 	.word	0xffffffff


	//   ....[1]....
        /*00cc*/ 	.word	0xffffffff


	//   ....[2]....
        /*00d0*/ 	.word	0xffffffff


	//   ....[3]....
        /*00d4*/ 	.word	0xffffffff


	//   ....[4]....
        /*00d8*/ 	.word	0xffffffff


	//   ....[5]....
        /*00dc*/ 	.word	0xffffffff


	//   ....[6]....
        /*00e0*/ 	.word	0xffffffff


	//   ....[7]....
        /*00e4*/ 	.word	0xffffffff


	//   ....[8]....
        /*00e8*/ 	.word	0xffffffff


	//   ....[9]....
        /*00ec*/ 	.word	0xffffffff


	//   ....[10]....
        /*00f0*/ 	.word	0xffffffff


	//   ....[11]....
        /*00f4*/ 	.word	0xffffffff


	//   ....[12]....
        /*00f8*/ 	.word	0xffffffff


	//   ....[13]....
        /*00fc*/ 	.word	0xffffffff


	//   ....[14]....
        /*0100*/ 	.word	0xffffffff


	//   ....[15]....
        /*0104*/ 	.word	0xffffffff


	//   ....[16]....
        /*0108*/ 	.word	0xffffffff


	//   ....[17]....
        /*010c*/ 	.word	0xffffffff


	//   ....[18]....
        /*0110*/ 	.word	0xffffffff


	//   ....[19]....
        /*0114*/ 	.word	0xffffffff


	//   ....[20]....
        /*0118*/ 	.word	0xffffffff


	//   ....[21]....
        /*011c*/ 	.word	0xffffffff


	//   ....[22]....
        /*0120*/ 	.word	0xffffffff


	//   ....[23]....
        /*0124*/ 	.word	0xffffffff


	//   ....[24]....
        /*0128*/ 	.word	0xffffffff


	//   ....[25]....
        /*012c*/ 	.word	0xffffffff


	//   ....[26]....
        /*0130*/ 	.word	0xffffffff


	//   ....[27]....
        /*0134*/ 	.word	0xffffffff


	//   ....[28]....
        /*0138*/ 	.word	0xffffffff


	//   ....[29]....
        /*013c*/ 	.word	0xffffffff


	//   ....[30]....
        /*0140*/ 	.word	0x05000002


	//   ....[31]....
        /*0144*/ 	.word	0x05000002


	//   ....[32]....
        /*0148*/ 	.word	0x05000002


	//   ....[33]....
        /*014c*/ 	.word	0x05000002


	//   ....[34]....
        /*0150*/ 	.word	0x05000002


	//   ....[35]....
        /*0154*/ 	.word	0x05000002


	//   ....[36]....
        /*0158*/ 	.word	0x05000002


	//   ....[37]....
        /*015c*/ 	.word	0x05000002


	//   ....[38]....
        /*0160*/ 	.word	0x05000002


	//   ....[39]....
        /*0164*/ 	.word	0x05000002


	//   ....[40]....
        /*0168*/ 	.word	0x05000002


	//   ....[41]....
        /*016c*/ 	.word	0x05000002


	//   ....[42]....
        /*0170*/ 	.word	0x05000002


	//   ....[43]....
        /*0174*/ 	.word	0x05000002


	//   ....[44]....
        /*0178*/ 	.word	0x05000002


	//   ....[45]....
        /*017c*/ 	.word	0x05000002


	//   ....[46]....
        /*0180*/ 	.word	0x05000002


	//   ....[47]....
        /*0184*/ 	.word	0x05000002


	//   ....[48]....
        /*0188*/ 	.word	0x05000002


	//   ....[49]....
        /*018c*/ 	.word	0x05000002


	//   ....[50]....
        /*0190*/ 	.word	0x05000002


	//   ....[51]....
        /*0194*/ 	.word	0x05000002


	//   ....[52]....
        /*0198*/ 	.word	0x05000002


	//   ....[53]....
        /*019c*/ 	.word	0x05000002


	//   ....[54]....
        /*01a0*/ 	.word	0x05000002


	//   ....[55]....
        /*01a4*/ 	.word	0x05000002


	//   ....[56]....
        /*01a8*/ 	.word	0x05000002


	//   ....[57]....
        /*01ac*/ 	.word	0x05000002


	//   ....[58]....
        /*01b0*/ 	.word	0x05000002


	//   ....[59]....
        /*01b4*/ 	.word	0x05000002


	//----- nvinfo : EIATTR_COOP_GROUP_INSTR_OFFSETS
	.align		4
.L_4671:
        /*01b8*/ 	.byte	0x04, 0x28
        /*01ba*/ 	.short	(.L_4673 - .L_4672)


	//   ....[0]....
.L_4672:
        /*01bc*/ 	.word	0x00000840


	//   ....[1]....
        /*01c0*/ 	.word	0x00000860


	//   ....[2]....
        /*01c4*/ 	.word	0x00000870


	//   ....[3]....
        /*01c8*/ 	.word	0x00000900


	//   ....[4]....
        /*01cc*/ 	.word	0x00000920


	//   ....[5]....
        /*01d0*/ 	.word	0x00000930


	//   ....[6]....
        /*01d4*/ 	.word	0x000009b0


	//   ....[7]....
        /*01d8*/ 	.word	0x000009d0


	//   ....[8]....
        /*01dc*/ 	.word	0x000009e0


	//   ....[9]....
        /*01e0*/ 	.word	0x00000a60


	//   ....[10]....
        /*01e4*/ 	.word	0x00000a70


	//   ....[11]....
        /*01e8*/ 	.word	0x00000a80


	//   ....[12]....
        /*01ec*/ 	.word	0x00000b00


	//   ....[13]....
        /*01f0*/ 	.word	0x00000b10


	//   ....[14]....
        /*01f4*/ 	.word	0x00000b20


	//   ....[15]....
        /*01f8*/ 	.word	0x000010e0


	//   ....[16]....
        /*01fc*/ 	.word	0x00001100


	//   ....[17]....
        /*0200*/ 	.word	0x00001110


	//   ....[18]....
        /*0204*/ 	.word	0x000011a0


	//   ....[19]....
        /*0208*/ 	.word	0x000011c0


	//   ....[20]....
        /*020c*/ 	.word	0x000011d0


	//   ....[21]....
        /*0210*/ 	.word	0x00001250


	//   ....[22]....
        /*0214*/ 	.word	0x00001270


	//   ....[23]....
        /*0218*/ 	.word	0x00001280


	//   ....[24]....
        /*021c*/ 	.word	0x00001300


	//   ....[25]....
        /*0220*/ 	.word	0x00001310


	//   ....[26]....
        /*0224*/ 	.word	0x00001320


	//   ....[27]....
        /*0228*/ 	.word	0x000013a0


	//   ....[28]....
        /*022c*/ 	.word	0x000013b0


	//   ....[29]....
        /*0230*/ 	.word	0x000013c0


	//   ....[30]....
        /*0234*/ 	.word	0x00001c00


	//   ....[31]....
        /*0238*/ 	.word	0x00001cb0


	//   ....[32]....
        /*023c*/ 	.word	0x00001d10


	//   ....[33]....
        /*0240*/ 	.word	0x00001de0


	//   ....[34]....
        /*0244*/ 	.word	0x00001e50


	//   ....[35]....
        /*0248*/ 	.word	0x00001ec0


	//   ....[36]....
        /*024c*/ 	.word	0x00001f90


	//   ....[37]....
        /*0250*/ 	.word	0x00001ff0


	//   ....[38]....
        /*0254*/ 	.word	0x00002050


	//   ....[39]....
        /*0258*/ 	.word	0x00002120


	//   ....[40]....
        /*025c*/ 	.word	0x00002190


	//   ....[41]....
        /*0260*/ 	.word	0x00002200


	//   ....[42]....
        /*0264*/ 	.word	0x000022c0


	//   ....[43]....
        /*0268*/ 	.word	0x00002320


	//   ....[44]....
        /*026c*/ 	.word	0x00002380


	//   ....[45]....
        /*0270*/ 	.word	0x00002420


	//   ....[46]....
        /*0274*/ 	.word	0x000024d0


	//   ....[47]....
        /*0278*/ 	.word	0x00002530


	//   ....[48]....
        /*027c*/ 	.word	0x00002600


	//   ....[49]....
        /*0280*/ 	.word	0x00002670


	//   ....[50]....
        /*0284*/ 	.word	0x000026e0


	//   ....[51]....
        /*0288*/ 	.word	0x000027b0


	//   ....[52]....
        /*028c*/ 	.word	0x00002810


	//   ....[53]....
        /*0290*/ 	.word	0x00002870


	//   ....[54]....
        /*0294*/ 	.word	0x00002940


	//   ....[55]....
        /*0298*/ 	.word	0x000029b0


	//   ....[56]....
        /*029c*/ 	.word	0x00002a20


	//   ....[57]....
        /*02a0*/ 	.word	0x00002ae0


	//   ....[58]....
        /*02a4*/ 	.word	0x00002b40


	//   ....[59]....
        /*02a8*/ 	.word	0x00002ba0


	//----- nvinfo : EIATTR_EXIT_INSTR_OFFSETS
	.align		4
.L_4673:
        /*02ac*/ 	.byte	0x04, 0x1c
        /*02ae*/ 	.short	(.L_4675 - .L_4674)


	//   ....[0]....
.L_4674:
        /*02b0*/ 	.word	0x00000080


	//   ....[1]....
        /*02b4*/ 	.word	0x00001800


	//   ....[2]....
        /*02b8*/ 	.word	0x00001820


	//   ....[3]....
        /*02bc*/ 	.word	0x00001a30


	//   ....[4]....
        /*02c0*/ 	.word	0x00001b90


	//----- nvinfo : EIATTR_MAX_THREADS
	.align		4
.L_4675:
        /*02c4*/ 	.byte	0x04, 0x05
        /*02c6*/ 	.short	(.L_4677 - .L_4676)
.L_4676:
        /*02c8*/ 	.word	0x00000080
        /*02cc*/ 	.word	0x00000001
        /*02d0*/ 	.word	0x00000001


	//----- nvinfo : EIATTR_CRS_STACK_SIZE
	.align		4
.L_4677:
        /*02d4*/ 	.byte	0x04, 0x1e
        /*02d6*/ 	.short	(.L_4679 - .L_4678)
.L_4678:
        /*02d8*/ 	.word	0x00000000


	//----- nvinfo : EIATTR_CBANK_PARAM_SIZE
	.align		4
.L_4679:
        /*02dc*/ 	.byte	0x03, 0x19
        /*02de*/ 	.short	0x0048


	//----- nvinfo : EIATTR_PARAM_CBANK
	.align		4
        /*02e0*/ 	.byte	0x04, 0x0a
        /*02e2*/ 	.short	(.L_4681 - .L_4680)
	.align		4
.L_4680:
        /*02e4*/ 	.word	index@(.nv.constant0._ZN4vllm3moe10topkGatingILi6ELi192ELi4ELi4ELi32Ei6__halfLNS0_11ScoringFuncE1EEEvPKT5_PKbPfiPT4_PiiiibPKf)
        /*02e8*/ 	.short	0x0210
        /*02ea*/ 	.short	0x0048


	//----- nvinfo : EIATTR_SW_WAR
	.align		4
.L_4681:
        /*02ec*/ 	.byte	0x04, 0x36
        /*02ee*/ 	.short	(.L_4683 - .L_4682)
.L_4682:
        /*02f0*/ 	.word	0x00000008
.L_4683:


//--------------------- .nv.info._ZN4vllm3moe10topkGatingILi16ELi512ELi4ELi16ELi32Ei6__halfLNS0_11ScoringFuncE1EEEvPKT5_PKbPfiPT4_PiiiibPKf --------------------------
	.section	.nv.info._ZN4vllm3moe10topkGatingILi16ELi512ELi4ELi16ELi32Ei6__halfLNS0_11ScoringFuncE1EEEvPKT5_PKbPfiPT4_PiiiibPKf,"",@"SHT_CUDA_INFO"
	.sectionflags	@""
	.align	4


	//----- nvinfo : EIATTR_CUDA_API_VERSION
	.align		4
        /*0000*/ 	.byte	0x04, 0x37
        /*0002*/ 	.short	(.L_4685 - .L_4684)
.L_4684:
        /*0004*/ 	.word	0x00000082


	//----- nvinfo : EIATTR_KPARAM_INFO
	.align		4
.L_4685:
        /*0008*/ 	.byte	0x04, 0x17
        /*000a*/ 	.short	(.L_4687 - .L_4686)
.L_4686:
        /*000c*/ 	.word	0x00000000
        /*0010*/ 	.short	0x000a
        /*0012*/ 	.short	0x0040
        /*0014*/ 	.byte	0x00, 0xf0, 0x21, 0x00


	//----- nvinfo : EIATTR_KPARAM_INFO
	.align		4
.L_4687:
        /*0018*/ 	.byte	0x04, 0x17
        /*001a*/ 	.short	(.L_4689 - .L_4688)
.L_4688:
        /*001c*/ 	.word	0x00000000
        /*0020*/ 	.short	0x0009
        /*0022*/ 	.short	0x003c
        /*0024*/ 	.byte	0x00, 0xf0, 0x05, 0x00


	//----- nvinfo : EIATTR_KPARAM_INFO
	.align		4
.L_4689:
        /*0028*/ 	.byte	0x04, 0x17
        /*002a*/ 	.short	(.L_4691 - .L_4690)
.L_4690:
        /*002c*/ 	.word	0x00000000
        /*0030*/ 	.short	0x0008
        /*0032*/ 	.short	0x0038
        /*0034*/ 	.byte	0x00, 0xf0, 0x11, 0x00


	//----- nvinfo : EIATTR_KPARAM_INFO
	.align		4
.L_4691:
        /*0038*/ 	.byte	0x04, 0x17
        /*003a*/ 	.short	(.L_4693 - .L_4692)
.L_4692:
        /*003c*/ 	.word	0x00000000
        /*0040*/ 	.short	0x0007
        /*0042*/ 	.short	0x0034
        /*0044*/ 	.byte	0x00, 0xf0, 0x11, 0x00


	//----- nvinfo : EIATTR_KPARAM_INFO
	.align		4
.L_4693:
        /*0048*/ 	.byte	0x04, 0x17
        /*004a*/ 	.short	(.L_4695 - .L_4694)
.L_4694:
        /*004c*/ 	.word	0x00000000
        /*0050*/ 	.short	0x0006
        /*0052*/ 	.short	0x0030
        /*0054*/ 	.byte	0x00, 0xf0, 0x11, 0x00


	//----- nvinfo : EIATTR_KPARAM_INFO
	.align		4
.L_4695:
        /*0058*/ 	.byte	0x04, 0x17
        /*005a*/ 	.short	(.L_4697 - .L_4696)
.L_4696:
        /*005c*/ 	.word	0x00000000
        /*0060*/ 	.short	0x0005
        /*0062*/ 	.short	0x0028
        /*0064*/ 	.byte	0x00, 0xf0, 0x21, 0x00


	//----- nvinfo : EIATTR_KPARAM_INFO
	.align		4
.L_4697:
        /*0068*/ 	.byte	0x04, 0x17
        /*006a*/ 	.short	(.L_4699 - .L_4698)
.L_4698:
        /*006c*/ 	.word	0x00000000
        /*0070*/ 	.short	0x0004
        /*0072*/ 	.short	0x0020
        /*0074*/ 	.byte	0x00, 0xf0, 0x21, 0x00


	//----- nvinfo : EIATTR_KPARAM_INFO
	.align		4
.L_4699:
        /*0078*/ 	.byte	0x04, 0x17
        /*007a*/ 	.short	(.L_4701 - .L_4700)
.L_4700:
        /*007c*/ 	.word	0x00000000
        /*0080*/ 	.short	0x0003
        /*0082*/ 	.short	0x0018
        /*0084*/ 	.byte	0x00, 0xf0, 0x11, 0x00


	//----- nvinfo : EIATTR_KPARAM_INFO
	.align		4
.L_4701:
        /*0088*/ 	.byte	0x04, 0x17
        /*008a*/ 	.short	(.L_4703 - .L_4702)
.L_4702:
        /*008c*/ 	.word	0x00000000
        /*0090*/ 	.short	0x0002
        /*0092*/ 	.short	0x0010
        /*0094*/ 	.byte	0x00, 0xf0, 0x21, 0x00


	//----- nvinfo : EIATTR_KPARAM_INFO
	.align		4
.L_4703:
        /*0098*/ 	.byte	0x04, 0x17
        /*009a*/ 	.short	(.L_4705 - .L_4704)
.L_4704:
        /*009c*/ 	.word	0x00000000
        /*00a0*/ 	.short	0x0001
        /*00a2*/ 	.short	0x0008
        /*00a4*/ 	.byte	0x00, 0xf0, 0x21, 0x00


	//----- nvinfo : EIATTR_KPARAM_INFO
	.align		4
.L_4705:
        /*00a8*/ 	.byte	0x04, 0x17
        /*00aa*/ 	.short	(.L_4707 - .L_4706)
.L_4706:
        /*00ac*/ 	.word	0x00000000
        /*00b0*/ 	.short	0x0000
        /*00b2*/ 	.short	0x0000
        /*00b4*/ 	.byte	0x00, 0xf0, 0x21, 0x00


	//----- nvinfo : EIATTR_SPARSE_MMA_MASK
	.align		4
.L_4707:
        /*00b8*/ 	.byte	0x03, 0x50
        /*00ba*/ 	.short	0x0000


	//----- nvinfo : EIATTR_MAXREG_COUNT
	.align		4
        /*00bc*/ 	.byte	0x03, 0x1b
        /*00be*/ 	.short	0x00ff


	//----- nvinfo : EIATTR_MERCURY_ISA_VERSION
	.align		4
        /*00c0*/ 	.byte	0x03, 0x5f
        /*00c2*/ 	.short	0x0101


	//----- nvinfo : EIATTR_COOP_GROUP_MASK_REGIDS
	.align		4
        /*00c4*/ 	.byte	0x04, 0x29
        /*00c6*/ 	.short	(.L_4709 - .L_4708)


	//   ....[0]....
.L_4708:
        /*00c8*/ 	.word	0xffffffff


	//   ....[1]....
        /*00cc*/ 	.word	0xffffffff


	//   ....[2]....
        /*00d0*/ 	.word	0xffffffff


	//   ....[3]....
        /*00d4*/ 	.word	0xffffffff


	//   ....[4]....
        /*00d8*/ 	.word	0xffffffff


	//   ....[5]....
        /*00dc*/ 	.word	0xffffffff


	//   ....[6]....
        /*00e0*/ 	.word	0xffffffff


	//   ....[7]....
        /*00e4*/ 	.word	0xffffffff


	//   ....[8]....
        /*00e8*/ 	.word	0xffffffff


	//   ....[9]....
        /*00ec*/ 	.word	0xffffffff


	//   ....[10]....
        /*00f0*/ 	.word	0xffffffff


	//   ....[11]....
        /*00f4*/ 	.word	0xffffffff


	//   ....[12]....
        /*00f8*/ 	.word	0xffffffff


	//   ....[13]....
        /*00fc*/ 	.word	0xffffffff


	//   ....[14]....
        /*0100*/ 	.word	0xffffffff


	//   ....[15]....
        /*0104*/ 	.word	0xffffffff


	//   ....[16]....
        /*0108*/ 	.word	0xffffffff


	//   ....[17]....
        /*010c*/ 	.word	0xffffffff


	//   ....[18]....
        /*0110*/ 	.word	0xffffffff


	//   ....[19]....
        /*0114*/ 	.word	0xffffffff


	//   ....[20]....
        /*0118*/ 	.word	0xffffffff


	//   ....[21]....
        /*011c*/ 	.word	0xffffffff


	//   ....[22]....
        /*0120*/ 	.word	0xffffffff


	//   ....[23]....
        /*0124*/ 	.word	0xffffffff


	//   ....[24]....
        /*0128*/ 	.word	0xffffffff


	//   ....[25]....
        /*012c*/ 	.word	0xffffffff


	//   ....[26]....
        /*0130*/ 	.word	0xffffffff


	//   ....[27]....
        /*0134*/ 	.word	0xffffffff


	//   ....[28]....
        /*0138*/ 	.word	0xffffffff


	//   ....[29]....
        /*013c*/ 	.word	0xffffffff


	//   ....[30]....
        /*0140*/ 	.word	0x05000018


	//   ....[31]....
        /*0144*/ 	.word	0x05000018


	//   ....[32]....
        /*0148*/ 	.word	0x05000018


	//   ....[33]....
        /*014c*/ 	.word	0x05000018


	//   ....[34]....
        /*0150*/ 	.word	0x05000018


	//   ....[35]....
        /*0154*/ 	.word	0x05000018


	//   ....[36]....
        /*0158*/ 	.word	0x05000018


	//   ....[37]....
        /*015c*/ 	.word	0x05000018


	//   ....[38]....
        /*0160*/ 	.word	0x05000018


	//   ....[39]....
        /*0164*/ 	.word	0x05000018


	//   ....[40]....
        /*0168*/ 	.word	0x05000018


	//   ....[41]....
        /*016c*/ 	.word	0x05000018


	//   ....[42]....
        /*0170*/ 	.word	0x05000018


	//   ....[43]....
        /*0174*/ 	.word	0x05000018


	//   ....[44]....
        /*0178*/ 	.word	0x05000018


	//   ....[45]....
        /*017c*/ 	.word	0x05000018


	//   ....[46]....
        /*0180*/ 	.word	0x05000018


	//   ....[47]....
        /*0184*/ 	.word	0x05000018


	//   ....[48]....
        /*0188*/ 	.word	0x05000018


	//   ....[49]....
        /*018c*/ 	.word	0x05000018


	//   ....[50]....
        /*0190*/ 	.word	0x05000018


	//   ....[51]....
        /*0194*/ 	.word	0x05000018


	//   ....[52]....
        /*0198*/ 	.word	0x05000018


	//   ....[53]....
        /*019c*/ 	.word	0x05000018


	//   ....[54]....
        /*01a0*/ 	.word	0x05000018


	//   ....[55]....
        /*01a4*/ 	.word	0x05000018


	//   ....[56]....
        /*01a8*/ 	.word	0x05000018


	//   ....[57]....
        /*01ac*/ 	.word	0x05000018


	//   ....[58]....
        /*01b0*/ 	.word	0x05000018


	//   ....[59]....
        /*01b4*/ 	.word	0x05000018


	//----- nvinfo : EIATTR_COOP_GROUP_INSTR_OFFSETS
	.align		4
.L_4709:
        /*01b8*/ 	.byte	0x04, 0x28
        /*01ba*/ 	.short	(.L_4711 - .L_4710)


	//   ....[0]....
.L_4710:
        /*01bc*/ 	.word	0x00001110


	//   ....[1]....
        /*01c0*/ 	.word	0x00001130


	//   ....[2]....
        /*01c4*/ 	.word	0x00001140


	//   ....[3]....
        /*01c8*/ 	.word	0x000011d0


	//   ....[4]....
        /*01cc*/ 	.word	0x000011f0


	//   ....[5]....
        /*01d0*/ 	.word	0x00001200


	//   ....[6]....
        /*01d4*/ 	.word	0x00001280


	//   ....[7]....
        /*01d8*/ 	.word	0x000012a0


	//   ....[8]....
        /*01dc*/ 	.word	0x000012b0


	//   ....[9]....
        /*01e0*/ 	.word	0x00001330


	//   ....[10]....
        /*01e4*/ 	.word	0x00001340


	//   ....[11]....
        /*01e8*/ 	.word	0x00001350


	//   ....[12]....
        /*01ec*/ 	.word	0x000013d0


	//   ....[13]....
        /*01f0*/ 	.word	0x000013e0


	//   ....[14]....
        /*01f4*/ 	.word	0x000013f0


	//   ....[15]....
        /*01f8*/ 	.word	0x00001d70


	//   ....[16]....
        /*01fc*/ 	.word	0x00001d90


	//   ....[17]....
        /*0200*/ 	.word	0x00001da0


	//   ....[18]....
        /*0204*/ 	.word	0x00001e30


	//   ....[19]....
        /*0208*/ 	.word	0x00001e50


	//   ....[20]....
        /*020c*/ 	.word	0x00001e60


	//   ....[21]....
        /*0210*/ 	.word	0x00001ee0


	//   ....[22]....
        /*0214*/ 	.word	0x00001f00


	//   ....[23]....
        /*0218*/ 	.word	0x00001f10


	//   ....[24]....
        /*021c*/ 	.word	0x00001f90


	//   ....[25]....
        /*0220*/ 	.word	0x00001fa0


	//   ....[26]....
        /*0224*/ 	.word	0x00001fb0


	//   ....[27]....
        /*0228*/ 	.word	0x00002030


	//   ....[28]....
        /*022c*/ 	.word	0x00002040


	//   ....[29]....
        /*0230*/ 	.word	0x00002050


	//   ....[30]....
        /*0234*/ 	.word	0x000029e0


	//   ....[31]....
        /*0238*/ 	.word	0x00002a80


	//   ....[32]....
        /*023c*/ 	.word	0x00002ae0


	//   ....[33]....
        /*0240*/ 	.word	0x00002b90


	//   ....[34]....
        /*0244*/ 	.word	0x00002be0


	//   ....[35]....
        /*0248*/ 	.word	0x00002c50


	//   ....[36]....
        /*024c*/ 	.word	0x00002d10


	//   ....[37]....
        /*0250*/ 	.word	0x00002d60


	//   ....[38]....
        /*0254*/ 	.word	0x00002db0


	//   ....[39]....
        /*0258*/ 	.word	0x00002e70


	//   ....[40]....
        /*025c*/ 	.word	0x00002ec0


	//   ....[41]....
        /*0260*/ 	.word	0x00002f30


	//   ....[42]....
        /*0264*/ 	.word	0x00002fe0


	//   ....[43]....
        /*0268*/ 	.word	0x00003030


	//   ....[44]....
        /*026c*/ 	.word	0x00003080


	//   ....[45]....
        /*0270*/ 	.word	0x00003110


	//   ....[46]....
        /*0274*/ 	.word	0x000031b0


	//   ....[47]....
        /*0278*/ 	.word	0x00003210


	//   ....[48]....
        /*027c*/ 	.word	0x000032c0


	//   ....[49]....
        /*0280*/ 	.word	0x00003310


	//   ....[50]....
        /*0284*/ 	.word	0x00003380


	//   ....[51]....
        /*0288*/ 	.word	0x00003440


	//   ....[52]....
        /*028c*/ 	.word	0x00003490


	//   ....[53]....
        /*0290*/ 	.word	0x000034e0


	//   ....[54]....
        /*0294*/ 	.word	0x000035a0


	//   ....[55]....
        /*0298*/ 	.word	0x000035f0


	//   ....[56]....
        /*029c*/ 	.word	0x00003660


	//   ....[57]....
        /*02a0*/ 	.word	0x00003710


	//   ....[58]....
        /*02a4*/ 	.word	0x00003760


	//   ....[59]....
        /*02a8*/ 	.word	0x000037b0


	//----- nvinfo : EIATTR_EXIT_INSTR_OFFSETS
	.align		4
.L_4711:
        /*02ac*/ 	.byte	0x04, 0x1c
        /*02ae*/ 	.short	(.L_4713 - .L_4712)


	//   ....[0]....
.L_4712:
        /*02b0*/ 	.word	0x00000080


	//   ....[1]....
        /*02b4*/ 	.word	0x000025d0


	//   ....[2]....
        /*02b8*/ 	.word	0x000025f0


	//   ....[3]....
        /*02bc*/ 	.word	0x00002800


	//   ....[4]....
        /*02c0*/ 	.word	0x00002970


	//----- nvinfo : EIATTR_MAX_THREADS
	.align		4
.L_4713:
        /*02c4*/ 	.byte	0x04, 0x05
        /*02c6*/ 	.short	(.L_4715 - .L_4714)
.L_4714:
        /*02c8*/ 	.word	0x00000080
        /*02cc*/ 	.word	0x00000001
        /*02d0*/ 	.word	0x00000001


	//----- nvinfo : EIATTR_CRS_STACK_SIZE
	.align		4
.L_4715:
        /*02d4*/ 	.byte	0x04, 0x1e
        /*02d6*/ 	.short	(.L_4717 - .L_4716)
.L_4716:
        /*02d8*/ 	.word	0x00000000


	//----- nvinfo : EIATTR_CBANK_PARAM_SIZE
	.align		4
.L_4717:
        /*02dc*/ 	.byte	0x03, 0x19
        /*02de*/ 	.short	0x0048


	//----- nvinfo : EIATTR_PARAM_CBANK
	.align		4
        /*02e0*/ 	.byte	0x04, 0x0a
        /*02e2*/ 	.short	(.L_4719 - .L_4718)
	.align		4
.L_4718:
        /*02e4*/ 	.word	index@(.nv.constant0._ZN4vllm3moe10topkGatingILi16ELi512ELi4ELi16ELi32Ei6__halfLNS0_11ScoringFuncE1EEEvPKT5_PKbPfiPT4_PiiiibPKf)
        /*02e8*/ 	.short	0x0210
        /*02ea*/ 	.short	0x0048


	//----- nvinfo : EIATTR_SW_WAR
	.align		4
.L_4719:
        /*02ec*/ 	.byte	0x04, 0x36
        /*02ee*/ 	.short	(.L_4721 - .L_4720)
.L_4720:
        /*02f0*/ 	.word	0x00000008
.L_4721:


//--------------------- .nv.info._ZN4vllm3moe10topkGatingILi8ELi256ELi4ELi16ELi32Ei6__halfLNS0_11ScoringFuncE1EEEvPKT5_PKbPfiPT4_PiiiibPKf --------------------------
	.section	.nv.info._ZN4vllm3moe10topkGatingILi8ELi256ELi4ELi16ELi32Ei6__halfLNS0_11ScoringFuncE1EEEvPKT5_PKbPfiPT4_PiiiibPKf,"",@"SHT_CUDA_INFO"
	.sectionflags	@""
	.align	4


	//----- nvinfo : EIATTR_CUDA_API_VERSION
	.align		4
        /*0000*/ 	.byte	0x04, 0x37
        /*0002*/ 	.short	(.L_4723 - .L_4722)
.L_4722:
        /*0004*/ 	.word	0x00000082


	//----- nvinfo : EIATTR_KPARAM_INFO
	.align		4
.L_4723:
        /*0008*/ 	.byte	0x04, 0x17
        /*000a*/ 	.short	(.L_4725 - .L_4724)
.L_4724:
        /*000c*/ 	.word	0x00000000
        /*0010*/ 	.short	0x000a
        /*0012*/ 	.short	0x0040
        /*0014*/ 	.byte	0x00, 0xf0, 0x21, 0x00


	//----- nvinfo : EIATTR_KPARAM_INFO
	.align		4
.L_4725:
        /*0018*/ 	.byte	0x04, 0x17
        /*001a*/ 	.short	(.L_4727 - .L_4726)
.L_4726:
        /*001c*/ 	.word	0x00000000
        /*0020*/ 	.short	0x0009
        /*0022*/ 	.short	0x003c
        /*0024*/ 	.byte	0x00, 0xf0, 0x05, 0x00


	//----- nvinfo : EIATTR_KPARAM_INFO
	.align		4
.L_4727:
        /*0028*/ 	.byte	0x04, 0x17
        /*002a*/ 	.short	(.L_4729 - .L_4728)
.L_4728:
        /*002c*/ 	.word	0x00000000
        /*0030*/ 	.short	0x0008
        /*0032*/ 	.short	0x0038
        /*0034*/ 	.byte	0x00, 0xf0, 0x11, 0x00


	//----- nvinfo : EIATTR_KPARAM_INFO
	.align		4
.L_4729:
        /*0038*/ 	.byte	0x04, 0x17
        /*003a*/ 	.short	(.L_4731 - .L_4730)
.L_4730:
        /*003c*/ 	.word	0x00000000
        /*0040*/ 	.short	0x0007
        /*0042*/ 	.short	0x0034
        /*0044*/ 	.byte	0x00, 0xf0, 0x11, 0x00


	//----- nvinfo : EIATTR_KPARAM_INFO
	.align		4
.L_4731:
        /*0048*/ 	.byte	0x04, 0x17
        /*004a*/ 	.short	(.L_4733 - .L_4732)
.L_4732:
        /*004c*/ 	.word	0x00000000
        /*0050*/ 	.short	0x0006
        /*0052*/ 	.short	0x0030
        /*0054*/ 	.byte	0x00, 0xf0, 0x11, 0x00


	//----- nvinfo : EIATTR_KPARAM_INFO
	.align		4
.L_4733:
        /*0058*/ 	.byte	0x04, 0x17
        /*005a*/ 	.short	(.L_4735 - .L_4734)
.L_4734:
        /*005c*/ 	.word	0x00000000
        /*0060*/ 	.short	0x0005
        /*0062*/ 	.short	0x0028
        /*0064*/ 	.byte	0x00, 0xf0, 0x21, 0x00


	//----- nvinfo : EIATTR_KPARAM_INFO
	.align		4
.L_4735:
        /*0068*/ 	.byte	0x04, 0x17
        /*006a*/ 	.short	(.L_4737 - .L_4736)
.L_4736:
        /*006c*/ 	.word	0x00000000
        /*0070*/ 	.short	0x0004
        /*0072*/ 	.short	0x0020
        /*0074*/ 	.byte	0x00, 0xf0, 0x21, 0x00


	//----- nvinfo : EIATTR_KPARAM_INFO
	.align		4
.L_4737:
        /*0078*/ 	.byte	0x04, 0x17
        /*007a*/ 	.short	(.L_4739 - .L_4738)
.L_4738:
        /*007c*/ 	.word	0x00000000
        /*0080*/ 	.short	0x0003
        /*0082*/ 	.short	0x0018
        /*0084*/ 	.byte	0x00, 0xf0, 0x11, 0x00


	//----- nvinfo : EIATTR_KPARAM_INFO
	.align		4
.L_4739:
        /*0088*/ 	.byte	0x04, 0x17
        /*008a*/ 	.short	(.L_4741 - .L_4740)
.L_4740:
        /*008c*/ 	.word	0x00000000
        /*0090*/ 	.short	0x0002
        /*0092*/ 	.short	0x0010
        /*0094*/ 	.byte	0x00, 0xf0, 0x21, 0x00


	//----- nvinfo : EIATTR_KPARAM_INFO
	.align		4
.L_4741:
        /*0098*/ 	.byte	0x04, 0x17
        /*009a*/ 	.short	(.L_4743 - .L_4742)
.L_4742:
        /*009c*/ 	.word	0x00000000
        /*00a0*/ 	.short	0x0001
        /*00a2*/ 	.short	0x0008
        /*00a4*/ 	.byte	0x00, 0xf0, 0x21, 0x00


	//----- nvinfo : EIATTR_KPARAM_INFO
	.align		4
.L_4743:
        /*00a8*/ 	.byte	0x04, 0x17
        /*00aa*/ 	.short	(.L_4745 - .L_4744)
.L_4744:
        /*00ac*/ 	.word	0x00000000
        /*00b0*/ 	.short	0x0000
        /*00b2*/ 	.short	0x0000
        /*00b4*/ 	.byte	0x00, 0xf0, 0x21, 0x00


	//----- nvinfo : EIATTR_SPARSE_MMA_MASK
	.align		4
.L_4745:
        /*00b8*/ 	.byte	0x03, 0x50
        /*00ba*/ 	.short	0x0000


	//----- nvinfo : EIATTR_MAXREG_COUNT
	.align		4
        /*00bc*/ 	.byte	0x03, 0x1b
        /*00be*/ 	.short	0x00ff


	//----- nvinfo : EIATTR_MERCURY_ISA_VERSION
	.align		4
        /*00c0*/ 	.byte	0x03, 0x5f
        /*00c2*/ 	.short	0x0101


	//----- nvinfo : EIATTR_COOP_GROUP_MASK_REGIDS
	.align		4
        /*00c4*/ 	.byte	0x04, 0x29
        /*00c6*/ 	.short	(.L_4747 - .L_4746)


	//   ....[0]....
.L_4746:
        /*00c8*/ 	.word	0xffffffff


	//   ....[1]....
        /*00cc*/ 	.word	0xffffffff


	//   ....[2]....
        /*00d0*/ 	.word	0xffffffff


	//   ....[3]....
        /*00d4*/ 	.word	0xffffffff


	//   ....[4]....
        /*00d8*/ 	.word	0xffffffff


	//   ....[5]....
        /*00dc*/ 	.word	0xffffffff


	//   ....[6]....
        /*00e0*/ 	.word	0xffffffff


	//   ....[7]....
        /*00e4*/ 	.word	0xffffffff


	//   ....[8]....
        /*00e8*/ 	.word	0xffffffff


	//   ....[9]....
        /*00ec*/ 	.word	0xffffffff


	//   ....[10]....
        /*00f0*/ 	.word	0xffffffff


	//   ....[11]....
        /*00f4*/ 	.word	0xffffffff


	//   ....[12]....
        /*00f8*/ 	.word	0xffffffff


	//   ....[13]....
        /*00fc*/ 	.word	0xffffffff


	//   ....[14]....
        /*0100*/ 	.word	0xffffffff


	//   ....[15]....
        /*0104*/ 	.word	0xffffffff


	//   ....[16]....
        /*0108*/ 	.word	0xffffffff


	//   ....[17]....
        /*010c*/ 	.word	0xffffffff


	//   ....[18]....
        /*0110*/ 	.word	0xffffffff


	//   ....[19]....
        /*0114*/ 	.word	0xffffffff


	//   ....[20]....
        /*0118*/ 	.word	0xffffffff


	//   ....[21]....
        /*011c*/ 	.word	0xffffffff


	//   ....[22]....
        /*0120*/ 	.word	0xffffffff


	//   ....[23]....
        /*0124*/ 	.word	0xffffffff


	//   ....[24]....
        /*0128*/ 	.word	0xffffffff


	//   ....[25]....
        /*012c*/ 	.word	0xffffffff


	//   ....[26]....
        /*0130*/ 	.word	0xffffffff


	//   ....[27]....
        /*0134*/ 	.word	0xffffffff


	//   ....[28]....
        /*0138*/ 	.word	0xffffffff


	//   ....[29]....
        /*013c*/ 	.word	0xffffffff


	//   ....[30]....
        /*0140*/ 	.word	0x05000010


	//   ....[31]....
        /*0144*/ 	.word	0x05000010


	//   ....[32]....
        /*0148*/ 	.word	0x05000010


	//   ....[33]....
        /*014c*/ 	.word	0x05000010


	//   ....[34]....
        /*0150*/ 	.word	0x05000010


	//   ....[35]....
        /*0154*/ 	.word	0x05000010


	//   ....[36]....
        /*0158*/ 	.word	0x05000010


	//   ....[37]....
        /*015c*/ 	.word	0x05000010


	//   ....[38]....
        /*0160*/ 	.word	0x05000010


	//   ....[39]....
        /*0164*/ 	.word	0x05000010


	//   ....[40]....
        /*0168*/ 	.word	0x05000010


	//   ....[41]....
        /*016c*/ 	.word	0x05000010


	//   ....[42]....
        /*0170*/ 	.word	0x05000010


	//   ....[43]....
        /*0174*/ 	.word	0x05000010


	//   ....[44]....
        /*0178*/ 	.word	0x05000010


	//   ....[45]....
        /*017c*/ 	.word	0x05000010


	//   ....[46]....
        /*0180*/ 	.word	0x05000010


	//   ....[47]....
        /*0184*/ 	.word	0x05000010


	//   ....[48]....
        /*0188*/ 	.word	0x05000010


	//   ....[49]....
        /*018c*/ 	.word	0x05000010


	//   ....[50]....
        /*0190*/ 	.word	0x05000010


	//   ....[51]....
        /*0194*/ 	.word	0x05000010


	//   ....[52]....
        /*0198*/ 	.word	0x05000010


	//   ....[53]....
        /*019c*/ 	.word	0x05000010


	//   ....[54]....
        /*01a0*/ 	.word	0x05000010


	//   ....[55]....
        /*01a4*/ 	.word	0x05000010


	//   ....[56]....
        /*01a8*/ 	.word	0x05000010


	//   ....[57]....
        /*01ac*/ 	.word	0x05000010


	//   ....[58]....
        /*01b0*/ 	.word	0x05000010


	//   ....[59]....
        /*01b4*/ 	.word	0x05000010


	//----- nvinfo : EIATTR_COOP_GROUP_INSTR_OFFSETS
	.align		4
.L_4747:
        /*01b8*/ 	.byte	0x04, 0x28
        /*01ba*/ 	.short	(.L_4749 - .L_4748)


	//   ....[0]....
.L_4748:
        /*01bc*/ 	.word	0x000009e0


	//   ....[1]....
        /*01c0*/ 	.word	0x00000a00


	//   ....[2]....
        /*01c4*/ 	.word	0x00000a10


	//   ....[3]....
        /*01c8*/ 	.word	0x00000aa0


	//   ....[4]....
        /*01cc*/ 	.word	0x00000ac0


	//   ....[5]....
        /*01d0*/ 	.word	0x00000ad0


	//   ....[6]....
        /*01d4*/ 	.word	0x00000b50


	//   ....[7]....
        /*01d8*/ 	.word	0x00000b70


	//   ....[8]....
        /*01dc*/ 	.word	0x00000b80


	//   ....[9]....
        /*01e0*/ 	.word	0x00000c00


	//   ....[10]....
        /*01e4*/ 	.word	0x00000c10


	//   ....[11]....
        /*01e8*/ 	.word	0x00000c20


	//   ....[12]....
        /*01ec*/ 	.word	0x00000ca0


	//   ....[13]....
        /*01f0*/ 	.word	0x00000cb0


	//   ....[14]....
        /*01f4*/ 	.word	0x00000cc0


	//   ....[15]....
        /*01f8*/ 	.word	0x00001340


	//   ....[16]....
        /*01fc*/ 	.word	0x00001360


	//   ....[17]....
        /*0200*/ 	.word	0x00001370


	//   ....[18]....
        /*0204*/ 	.word	0x00001400


	//   ....[19]....
        /*0208*/ 	.word	0x00001420


	//   ....[20]....
        /*020c*/ 	.word	0x00001430


	//   ....[21]....
        /*0210*/ 	.word	0x000014b0


	//   ....[22]....
        /*0214*/ 	.word	0x000014d0


	//   ....[23]....
        /*0218*/ 	.word	0x000014e0


	//   ....[24]....
        /*021c*/ 	.word	0x00001560


	//   ....[25]....
        /*0220*/ 	.word	0x00001570


	//   ....[26]....
        /*0224*/ 	.word	0x00001580


	//   ....[27]....
        /*0228*/ 	.word	0x00001600


	//   ....[28]....
        /*022c*/ 	.word	0x00001610


	//   ....[29]....
        /*0230*/ 	.word	0x00001620


	//   ....[30]....
        /*0234*/ 	.word	0x00001eb0


	//   ....[31]....
        /*0238*/ 	.word	0x00001f50


	//   ....[32]....
        /*023c*/ 	.word	0x00001fb0


	//   ....[33]....
        /*0240*/ 	.word	0x00002060


	//   ....[34]....
        /*0244*/ 	.word	0x000020b0


	//   ....[35]....
        /*0248*/ 	.word	0x00002120


	//   ....[36]....
        /*024c*/ 	.word	0x000021e0


	//   ....[37]....
        /*0250*/ 	.word	0x00002230


	//   ....[38]....
        /*0254*/ 	.word	0x00002280


	//   ....[39]....
        /*0258*/ 	.word	0x00002340


	//   ....[40]....
        /*025c*/ 	.word	0x00002390


	//   ....[41]....
        /*0260*/ 	.word	0x00002400


	//   ....[42]....
        /*0264*/ 	.word	0x000024b0


	//   ....[43]....
        /*0268*/ 	.word	0x00002500


	//   ....[44]....
        /*026c*/ 	.word	0x00002550


	//   ....[45]....
        /*0270*/ 	.word	0x000025e0


	//   ....[46]....
        /*0274*/ 	.word	0x00002680


	//   ....[47]....
        /*0278*/ 	.word	0x000026e0


	//   ....[48]....
        /*027c*/ 	.word	0x00002790


	//   ....[49]....
        /*0280*/ 	.word	0x000027e0


	//   ....[50]....
        /*0284*/ 	.word	0x00002850


	//   ....[51]....
        /*0288*/ 	.word	0x00002910


	//   ....[52]....
        /*028c*/ 	.word	0x00002960


	//   ....[53]....
        /*0290*/ 	.word	0x000029b0


	//   ....[54]....
        /*0294*/ 	.word	0x00002a70


	//   ....[55]....
        /*0298*/ 	.word	0x00002ac0


	//   ....[56]....
        /*029c*/ 	.word	0x00002b30


	//   ....[57]....
        /*02a0*/ 	.word	0x00002be0


	//   ....[58]....
        /*02a4*/ 	.word	0x00002c30


	//   ....[59]....
        /*02a8*/ 	.word	0x00002c80


	//----- nvinfo : EIATTR_EXIT_INSTR_OFFSETS
	.align		4
.L_4749:
        /*02ac*/ 	.byte	0x04, 0x1c
        /*02ae*/ 	.short	(.L_4751 - .L_4750)


	//   ....[0]....
.L_4750:
        /*02b0*/ 	.word	0x00000080


	//   ....[1]....
        /*02b4*/ 	.word	0x00001aa0


	//   ....[2]....
        /*02b8*/ 	.word	0x00001ac0


	//   ....[3]....
        /*02bc*/ 	.word	0x00001cd0


	//   ....[4]....
        /*02c0*/ 	.word	0x00001e40


	//----- nvinfo : EIATTR_MAX_THREADS
	.align		4
.L_4751:
        /*02c4*/ 	.byte	0x04, 0x05
        /*02c6*/ 	.short	(.L_4753 - .L_4752)
.L_4752:
        /*02c8*/ 	.word	0x00000080
        /*02cc*/ 	.word	0x00000001
        /*02d0*/ 	.word	0x00000001


	//----- nvinfo : EIATTR_CRS_STACK_SIZE
	.align		4
.L_4753:
        /*02d4*/ 	.byte	0x04, 0x1e
        /*02d6*/ 	.short	(.L_4755 - .L_4754)
.L_4754:
        /*02d8*/ 	.word	0x00000000


	//----- nvinfo : EIATTR_CBANK_PARAM_SIZE
	.align		4
.L_4755:
        /*02dc*/ 	.byte	0x03, 0x19
        /*02de*/ 	.short	0x0048


	//----- nvinfo : EIATTR_PARAM_CBANK
	.align		4
        /*02e0*/ 	.byte	0x04, 0x0a
        /*02e2*/ 	.short	(.L_4757 - .L_4756)
	.align		4
.L_4756:
        /*02e4*/ 	.word	index@(.nv.constant0._ZN4vllm3moe10topkGatingILi8ELi256ELi4ELi16ELi32Ei6__halfLNS0_11ScoringFuncE1EEEvPKT5_PKbPfiPT4_PiiiibPKf)
        /*02e8*/ 	.short	0x0210
        /*02ea*/ 	.short	0x0048


	//----- nvinfo : EIATTR_SW_WAR
	.align		4
.L_4757:
        /*02ec*/ 	.byte	0x04, 0x36
        /*02ee*/ 	.short	(.L_4759 - .L_4758)
.L_4758:
        /*02f0*/ 	.word	0x00000008
.L_4759:


//--------------------- .nv.info._ZN4vllm3moe10topkGatingILi8ELi128ELi4ELi16ELi32Ei6__halfLNS0_11ScoringFuncE1EEEvPKT5_PKbPfiPT4_PiiiibPKf --------------------------
	.section	.nv.info._ZN4vllm3moe10topkGatingILi8ELi128ELi4ELi16ELi32Ei6__halfLNS0_11ScoringFuncE1EEEvPKT5_PKbPfiPT4_PiiiibPKf,"",@"SHT_CUDA_INFO"
	.sectionflags	@""
	.align	4


	//----- nvinfo : EIATTR_CUDA_API_VERSION
	.align		4
        /*0000*/ 	.byte	0x04, 0x37
        /*0002*/ 	.short	(.L_4761 - .L_4760)
.L_4760:
        /*0004*/ 	.word	0x00000082


	//----- nvinfo : EIATTR_KPARAM_INFO
	.align		4
.L_4761:
        /*0008*/ 	.byte	0x04, 0x17
        /*000a*/ 	.short	(.L_4763 - .L_4762)
.L_4762:
        /*000c*/ 	.word	0x00000000
        /*0010*/ 	.short	0x000a
        /*0012*/ 	.short	0x0040
        /*0014*/ 	.byte	0x00, 0xf0, 0x21, 0x00


	//----- nvinfo : EIATTR_KPARAM_INFO
	.align		4
.L_4763:
        /*0018*/ 	.byte	0x04, 0x17
        /*001a*/ 	.short	(.L_4765 - .L_4764)
.L_4764:
        /*001c*/ 	.word	0x00000000
        /*0020*/ 	.short	0x0009
        /*0022*/ 	.short	0x003c
        /*0024*/ 	.byte	0x00, 0xf0, 0x05, 0x00


	//----- nvinfo : EIATTR_KPARAM_INFO
	.align		4
.L_4765:
        /*0028*/ 	.byte	0x04, 0x17
        /*002a*/ 	.short	(.L_4767 - .L_4766)
.L_4766:
        /*002c*/ 	.word	0x00000000
        /*0030*/ 	.short	0x0008
        /*0032*/ 	.short	0x0038
        /*0034*/ 	.byte	0x00, 0xf0, 0x11, 0x00


	//----- nvinfo : EIATTR_KPARAM_INFO
	.align		4
.L_4767:
        /*0038*/ 	.byte	0x04, 0x17
        /*003a*/ 	.short	(.L_4769 - .L_4768)
.L_4768:
        /*003c*/ 	.word	0x00000000
        /*0040*/ 	.short	0x0007
        /*0042*/ 	.short	0x0034
        /*0044*/ 	.byte	0x00, 0xf0, 0x11, 0x00


	//----- nvinfo : EIATTR_KPARAM_INFO
	.align		4
.L_4769:
        /*0048*/ 	.byte	0x04, 0x17
        /*004a*/ 	.short	(.L_4771 - .L_4770)
.L_4770:
        /*004c*/ 	.word	0x00000000
        /*0050*/ 	.short	0x0006
        /*0052*/ 	.short	0x0030
        /*0054*/ 	.byte	0x00, 0xf0, 0x11, 0x00


	//----- nvinfo : EIATTR_KPARAM_INFO
	.align		4
.L_4771:
        /*0058*/ 	.byte	0x04, 0x17
        /*005a*/ 	.short	(.L_4773 - .L_4772)
.L_4772:
        /*005c*/ 	.word	0x00000000
        /*0060*/ 	.short	0x0005
        /*0062*/ 	.short	0x0028
        /*0064*/ 	.byte	0x00, 0xf0, 0x21, 0x00


	//----- nvinfo : EIATTR_KPARAM_INFO
	.align		4
.L_4773:
        /*0068*/ 	.byte	0x04, 0x17
        /*006a*/ 	.short	(.L_4775 - .L_4774)
.L_4774:
        /*006c*/ 	.word	0x00000000
        /*0070*/ 	.short	0x0004
        /*0072*/ 	.short	0x0020
        /*0074*/ 	.byte	0x00, 0xf0, 0x21, 0x00


	//----- nvinfo : EIATTR_KPARAM_INFO
	.align		4
.L_4775:
        /*0078*/ 	.byte	0x04, 0x17
        /*007a*/ 	.short	(.L_4777 - .L_4776)
.L_4776:
        /*007c*/ 	.word	0x00000000
        /*0080*/ 	.short	0x0003
        /*0082*/ 	.short	0x0018
        /*0084*/ 	.byte	0x00, 0xf0, 0x11, 0x00


	//----- nvinfo : EIATTR_KPARAM_INFO
	.align		4
.L_4777:
        /*0088*/ 	.byte	0x04, 0x17
        /*008a*/ 	.short	(.L_4779 - .L_4778)
.L_4778:
        /*008c*/ 	.word	0x00000000
        /*0090*/ 	.short	0x0002
        /*0092*/ 	.short	0x0010
        /*0094*/ 	.byte	0x00, 0xf0, 0x21, 0x00


	//----- nvinfo : EIATTR_KPARAM_INFO
	.align		4
.L_4779:
        /*0098*/ 	.byte	0x04, 0x17
        /*009a*/ 	.short	(.L_4781 - .L_4780)
.L_4780:
        /*009c*/ 	.word	0x00000000
        /*00a0*/ 	.short	0x0001
        /*00a2*/ 	.short	0x0008
        /*00a4*/ 	.byte	0x00, 0xf0, 0x21, 0x00


	//----- nvinfo : EIATTR_KPARAM_INFO
	.align		4
.L_4781:
        /*00a8*/ 	.byte	0x04, 0x17
        /*00aa*/ 	.short	(.L_4783 - .L_4782)
.L_4782:
        /*00ac*/ 	.word	0x00000000
        /*00b0*/ 	.short	0x0000
        /*00b2*/ 	.short	0x0000
        /*00b4*/ 	.byte	0x00, 0xf0, 0x21, 0x00


	//----- nvinfo : EIATTR_SPARSE_MMA_MASK
	.align		4
.L_4783:
        /*00b8*/ 	.byte	0x03, 0x50
        /*00ba*/ 	.short	0x0000


	//----- nvinfo : EIATTR_MAXREG_COUNT
	.align		4
        /*00bc*/ 	.byte	0x03, 0x1b
        /*00be*/ 	.short	0x00ff


	//----- nvinfo : EIATTR_MERCURY_ISA_VERSION
	.align		4
        /*00c0*/ 	.byte	0x03, 0x5f
        /*00c2*/ 	.short	0x0101


	//----- nvinfo : EIATTR_COOP_GROUP_MASK_REGIDS
	.align		4
        /*00c4*/ 	.byte	0x04, 0x29
        /*00c6*/ 	.short	(.L_4785 - .L_4784)


	//   ....[0]....
.L_4784:
        /*00c8*/ 	.word	0xffffffff


	//   ....[1]....
        /*00cc*/ 	.word	0xffffffff


	//   ....[2]....
        /*00d0*/ 	.word	0xffffffff


	//   ....[3]....
        /*00d4*/ 	.word	0xffffffff


	//   ....[4]....
        /*00d8*/ 	.word	0xffffffff


	//   ....[5]....
        /*00dc*/ 	.word	0xffffffff


	//   ....[6]....
        /*00e0*/ 	.word	0xffffffff


	//   ....[7]....
        /*00e4*/ 	.word	0xffffffff


	//   ....[8]....
        /*00e8*/ 	.word	0xffffffff


	//   ....[9]....
        /*00ec*/ 	.word	0xffffffff


	//   ....[10]....
        /*00f0*/ 	.word	0xffffffff


	//   ....[11]....
        /*00f4*/ 	.word	0xffffffff


	//   ....[12]....
        /*00f8*/ 	.word	0xffffffff


	//   ....[13]....
        /*00fc*/ 	.word	0xffffffff


	//   ....[14]....
        /*0100*/ 	.word	0xffffffff


	//   ....[15]....
        /*0104*/ 	.word	0xffffffff


	//   ....[16]....
        /*0108*/ 	.word	0xffffffff


	//   ....[17]....
        /*010c*/ 	.word	0xffffffff


	//   ....[18]....
        /*0110*/ 	.word	0xffffffff


	//   ....[19]....
        /*0114*/ 	.word	0xffffffff


	//   ....[20]....
        /*0118*/ 	.word	0xffffffff


	//   ....[21]....
        /*011c*/ 	.word	0xffffffff


	//   ....[22]....
        /*0120*/ 	.word	0xffffffff


	//   ....[23]....
        /*0124*/ 	.word	0xffffffff


	//   ....[24]....
        /*0128*/ 	.word	0x05000005


	//   ....[25]....
        /*012c*/ 	.word	0x05000005


	//   ....[26]....
        /*0130*/ 	.word	0x05000005


	//   ....[27]....
        /*0134*/ 	.word	0x05000005


	//   ....[28]....
        /*0138*/ 	.word	0x05000005


	//   ....[29]....
        /*013c*/ 	.word	0x05000005


	//   ....[30]....
        /*0140*/ 	.word	0x05000005


	//   ....[31]....
        /*0144*/ 	.word	0x05000005


	//   ....[32]....
        /*0148*/ 	.word	0x05000005


	//   ....[33]....
        /*014c*/ 	.word	0x05000005


	//   ....[34]....
        /*0150*/ 	.word	0x05000005


	//   ....[35]....
        /*0154*/ 	.word	0x05000005


	//   ....[36]....
        /*0158*/ 	.word	0x05000005


	//   ....[37]....
        /*015c*/ 	.word	0x05000005


	//   ....[38]....
        /*0160*/ 	.word	0x05000005


	//   ....[39]....
        /*0164*/ 	.word	0x05000005


	//   ....[40]....
        /*0168*/ 	.word	0x05000005


	//   ....[41]....
        /*016c*/ 	.word	0x05000005


	//   ....[42]....
        /*0170*/ 	.word	0x05000005


	//   ....[43]....
        /*0174*/ 	.word	0x05000005


	//   ....[44]....
        /*0178*/ 	.word	0x05000005


	//   ....[45]....
        /*017c*/ 	.word	0x05000005


	//   ....[46]....
        /*0180*/ 	.word	0x05000005


	//   ....[47]....
        /*0184*/ 	.word	0x05000005


	//----- nvinfo : EIATTR_COOP_GROUP_INSTR_OFFSETS
	.align		4
.L_4785:
        /*0188*/ 	.byte	0x04, 0x28
        /*018a*/ 	.short	(.L_4787 - .L_4786)


	//   ....[0]....
.L_4786:
        /*018c*/ 	.word	0x000009f0


	//   ....[1]....
        /*0190*/ 	.word	0x00000a10


	//   ....[2]....
        /*0194*/ 	.word	0x00000a20


	//   ....[3]....
        /*0198*/ 	.word	0x00000ab0


	//   ....[4]....
        /*019c*/ 	.word	0x00000ad0


	//   ....[5]....
        /*01a0*/ 	.word	0x00000ae0


	//   ....[6]....
        /*01a4*/ 	.word	0x00000b60


	//   ....[7]....
        /*01a8*/ 	.word	0x00000b70


	//   ....[8]....
        /*01ac*/ 	.word	0x00000b80


	//   ....[9]....
        /*01b0*/ 	.word	0x00000c00


	//   ....[10]....
        /*01b4*/ 	.word	0x00000c20


	//   ....[11]....
        /*01b8*/ 	.word	0x00000c30


	//   ....[12]....
        /*01bc*/ 	.word	0x000012a0


	//   ....[13]....
        /*01c0*/ 	.word	0x000012c0


	//   ....[14]....
        /*01c4*/ 	.word	0x000012d0


	//   ....[15]....
        /*01c8*/ 	.word	0x00001360


	//   ....[16]....
        /*01cc*/ 	.word	0x00001380


	//   ....[17]....
        /*01d0*/ 	.word	0x00001390


	//   ....[18]....
        /*01d4*/ 	.word	0x00001410


	//   ....[19]....
        /*01d8*/ 	.word	0x00001420


	//   ....[20]....
        /*01dc*/ 	.word	0x00001430


	//   ....[21]....
        /*01e0*/ 	.word	0x000014b0


	//   ....[22]....
        /*01e4*/ 	.word	0x000014d0


	//   ....[23]....
        /*01e8*/ 	.word	0x000014e0


	//   ....[24]....
        /*01ec*/ 	.word	0x00001d70


	//   ....[25]....
        /*01f0*/ 	.word	0x00001e00


	//   ....[26]....
        /*01f4*/ 	.word	0x00001e70


	//   ....[27]....
        /*01f8*/ 	.word	0x00001f30


	//   ....[28]....
        /*01fc*/ 	.word	0x00001f80


	//   ....[29]....
        /*0200*/ 	.word	0x00001fd0


	//   ....[30]....
        /*0204*/ 	.word	0x00002090


	//   ....[31]....
        /*0208*/ 	.word	0x000020e0


	//   ....[32]....
        /*020c*/ 	.word	0x00002150


	//   ....[33]....
        /*0210*/ 	.word	0x00002200


	//   ....[34]....
        /*0214*/ 	.word	0x00002250


	//   ....[35]....
        /*0218*/ 	.word	0x000022a0


	//   ....[36]....
        /*021c*/ 	.word	0x00002340


	//   ....[37]....
        /*0220*/ 	.word	0x000023d0


	//   ....[38]....
        /*0224*/ 	.word	0x00002440


	//   ....[39]....
        /*0228*/ 	.word	0x00002500


	//   ....[40]....
        /*022c*/ 	.word	0x00002550


	//   ....[41]....
        /*0230*/ 	.word	0x000025a0


	//   ....[42]....
        /*0234*/ 	.word	0x00002660


	//   ....[43]....
        /*0238*/ 	.word	0x000026b0


	//   ....[44]....
        /*023c*/ 	.word	0x00002720


	//   ....[45]....
        /*0240*/ 	.word	0x000027d0


	//   ....[46]....
        /*0244*/ 	.word	0x00002820


	//   ....[47]....
        /*0248*/ 	.word	0x00002870


	//----- nvinfo : EIATTR_EXIT_INSTR_OFFSETS
	.align		4
.L_4787:
        /*024c*/ 	.byte	0x04, 0x1c
        /*024e*/ 	.short	(.L_4789 - .L_4788)


	//   ....[0]....
.L_4788:
        /*0250*/ 	.word	0x00000090


	//   ....[1]....
        /*0254*/ 	.word	0x00001950


	//   ....[2]....
        /*0258*/ 	.word	0x00001970


	//   ....[3]....
        /*025c*/ 	.word	0x00001b80


	//   ....[4]....
        /*0260*/ 	.word	0x00001d00


	//----- nvinfo : EIATTR_MAX_THREADS
	.align		4
.L_4789:
        /*0264*/ 	.byte	0x04, 0x05
        /*0266*/ 	.short	(.L_4791 - .L_4790)
.L_4790:
        /*0268*/ 	.word	0x00000080
        /*026c*/ 	.word	0x00000001
        /*0270*/ 	.word	0x00000001


	//----- nvinfo : EIATTR_CRS_STACK_SIZE
	.align		4
.L_4791:
        /*0274*/ 	.byte	0x04, 0x1e
        /*0276*/ 	.short	(.L_4793 - .L_4792)
.L_4792:
        /*0278*/ 	.word	0x00000000


	//----- nvinfo : EIATTR_CBANK_PARAM_SIZE
	.align		4
.L_4793:
        /*027c*/ 	.byte	0x03, 0x19
        /*027e*/ 	.short	0x0048


	//----- nvinfo : EIATTR_PARAM_CBANK
	.align		4
        /*0280*/ 	.byte	0x04, 0x0a
        /*0282*/ 	.short	(.L_4795 - .L_4794)
	.align		4
.L_4794:
        /*0284*/ 	.word	index@(.nv.constant0._ZN4vllm3moe10topkGatingILi8ELi128ELi4ELi16ELi32Ei6__halfLNS0_11ScoringFuncE1EEEvPKT5_PKbPfiPT4_PiiiibPKf)
        /*0288*/ 	.short	0x0210
        /*028a*/ 	.short	0x0048


	//----- nvinfo : EIATTR_SW_WAR
	.align		4
.L_4795:
        /*028c*/ 	.byte	0x04, 0x36
        /*028e*/ 	.short	(.L_4797 - .L_4796)
.L_4796:
        /*0290*/ 	.word	0x00000008
.L_4797:


//--------------------- .nv.info._ZN4vllm3moe10topkGatingILi8ELi64ELi4ELi16ELi32Ei6__halfLNS0_11ScoringFuncE1EEEvPKT5_PKbPfiPT4_PiiiibPKf --------------------------
	.section	.nv.info._ZN4vllm3moe10topkGatingILi8ELi64ELi4ELi16ELi32Ei6__halfLNS0_11ScoringFuncE1EEEvPKT5_PKbPfiPT4_PiiiibPKf,"",@"SHT_CUDA_INFO"
	.sectionflags	@""
	.align	4


	//----- nvinfo : EIATTR_CUDA_API_VERSION
	.align		4
        /*0000*/ 	.byte	0x04, 0x37
        /*0002*/ 	.short	(.L_4799 - .L_4798)
.L_4798:
        /*0004*/ 	.word	0x00000082


	//----- nvinfo : EIATTR_KPARAM_INFO
	.align		4
.L_4799:
        /*0008*/ 	.byte	0x04, 0x17
        /*000a*/ 	.short	(.L_4801 - .L_4800)
.L_4800:
        /*000c*/ 	.word	0x00000000
        /*0010*/ 	.short	0x000a
        /*0012*/ 	.short	0x0040
        /*0014*/ 	.byte	0x00, 0xf0, 0x21, 0x00


	//----- nvinfo : EIATTR_KPARAM_INFO
	.align		4
.L_4801:
        /*0018*/ 	.byte	0x04, 0x17
        /*001a*/ 	.short	(.L_4803 - .L_4802)
.L_4802:
        /*001c*/ 	.word	0x00000000
        /*0020*/ 	.short	0x0009
        /*0022*/ 	.short	0x003c
        /*0024*/ 	.byte	0x00, 0xf0, 0x05, 0x00


	//----- nvinfo : EIATTR_KPARAM_INFO
	.align		4
.L_4803:
        /*0028*/ 	.byte	0x04, 0x17
        /*002a*/ 	.short	(.L_4805 - .L_4804)
.L_4804:
        /*002c*/ 	.word	0x00000000
        /*0030*/ 	.short	0x0008
        /*0032*/ 	.short	0x0038
        /*0034*/ 	.byte	0x00, 0xf0, 0x11, 0x00


	//----- nvinfo : EIATTR_KPARAM_INFO
	.align		4
.L_4805:
        /*0038*/ 	.byte	0x04, 0x17
        /*003a*/ 	.short	(.L_4807 - .L_4806)
.L_4806:
        /*003c*/ 	.word	0x00000000
        /*0040*/ 	.short	0x0007
        /*0042*/ 	.short	0x0034
        /*0044*/ 	.byte	0x00, 0xf0, 0x11, 0x00


	//----- nvinfo : EIATTR_KPARAM_INFO
	.align		4
.L_4807:
        /*0048*/ 	.byte	0x04, 0x17
        /*004a*/ 	.short	(.L_4809 - .L_4808)
.L_4808:
        /*004c*/ 	.word	0x00000000
        /*0050*/ 	.short	0x0006
        /*0052*/ 	.short	0x0030
        /*0054*/ 	.byte	0x00, 0xf0, 0x11, 0x00


	//----- nvinfo : EIATTR_KPARAM_INFO
	.align		4
.L_4809:
        /*0058*/ 	.byte	0x04, 0x17
        /*005a*/ 	.short	(.L_4811 - .L_4810)
.L_4810:
        /*005c*/ 	.word	0x00000000
        /*0060*/ 	.short	0x0005
        /*0062*/ 	.short	0x0028
        /*0064*/ 	.byte	0x00, 0xf0, 0x21, 0x00


	//----- nvinfo : EIATTR_KPARAM_INFO
	.align		4
.L_4811:
        /*0068*/ 	.byte	0x04, 0x17
        /*006a*/ 	.short	(.L_4813 - .L_4812)
.L_4812:
        /*006c*/ 	.word	0x00000000
        /*0070*/ 	.short	0x0004
        /*0072*/ 	.short	0x0020
        /*0074*/ 	.byte	0x00, 0xf0, 0x21, 0x00


	//----- nvinfo : EIATTR_KPARAM_INFO
	.align		4
.L_4813:
        /*0078*/ 	.byte	0x04, 0x17
        /*007a*/ 	.short	(.L_4815 - .L_4814)
.L_4814:
        /*007c*/ 	.word	0x00000000
        /*0080*/ 	.short	0x0003
        /*0082*/ 	.short	0x0018
        /*0084*/ 	.byte	0x00, 0xf0, 0x11, 0x00


	//----- nvinfo : EIATTR_KPARAM_INFO
	.align		4
.L_4815:
        /*0088*/ 	.byte	0x04, 0x17
        /*008a*/ 	.short	(.L_4817 - .L_4816)
.L_4816:
        /*008c*/ 	.word	0x00000000
        /*0090*/ 	.short	0x0002
        /*0092*/ 	.short	0x0010
        /*0094*/ 	.byte	0x00, 0xf0, 0x21, 0x00


	//----- nvinfo : EIATTR_KPARAM_INFO
	.align		4
.L_4817:
        /*0098*/ 	.byte	0x04, 0x17
        /*009a*/ 	.short	(.L_4819 - .L_4818)
.L_4818:
        /*009c*/ 	.word	0x00000000
        /*00a0*/ 	.short	0x0001
        /*00a2*/ 	.short	0x0008
        /*00a4*/ 	.byte	0x00, 0xf0, 0x21, 0x00


	//----- nvinfo : EIATTR_KPARAM_INFO
	.align		4
.L_4819:
        /*00a8*/ 	.byte	0x04, 0x17
        /*00aa*/ 	.short	(.L_4821 - .L_4820)
.L_4820:
        /*00ac*/ 	.word	0x00000000
        /*00b0*/ 	.short	0x0000
        /*00b2*/ 	.short	0x0000
        /*00b4*/ 	.byte	0x00, 0xf0, 0x21, 0x00


	//----- nvinfo : EIATTR_SPARSE_MMA_MASK
	.align		4
.L_4821:
        /*00b8*/ 	.byte	0x03, 0x50
        /*00ba*/ 	.short	0x0000


	//----- nvinfo : EIATTR_MAXREG_COUNT
	.align		4
        /*00bc*/ 	.byte	0x03, 0x1b
        /*00be*/ 	.short	0x00ff


	//----- nvinfo : EIATTR_MERCURY_ISA_VERSION
	.align		4
        /*00c0*/ 	.byte	0x03, 0x5f
        /*00c2*/ 	.short	0x0101


	//----- nvinfo : EIATTR_COOP_GROUP_MASK_REGIDS
	.align		4
        /*00c4*/ 	.byte	0x04, 0x29
        /*00c6*/ 	.short	(.L_4823 - .L_4822)


	//   ....[0]....
.L_4822:
        /*00c8*/ 	.word	0xffffffff


	//   ....[1]....
        /*00cc*/ 	.word	0xffffffff


	//   ....[2]....
        /*00d0*/ 	.word	0xffffffff


	//   ....[3]....
        /*00d4*/ 	.word	0xffffffff


	//   ....[4]....
        /*00d8*/ 	.word	0xffffffff


	//   ....[5]....
        /*00dc*/ 	.word	0xffffffff


	//   ....[6]....
        /*00e0*/ 	.word	0xffffffff


	//   ....[7]....
        /*00e4*/ 	.word	0xffffffff


	//   ....[8]....
        /*00e8*/ 	.word	0xffffffff


	//   ....[9]....
        /*00ec*/ 	.word	0xffffffff


	//   ....[10]....
        /*00f0*/ 	.word	0xffffffff


	//   ....[11]....
        /*00f4*/ 	.word	0xffffffff


	//   ....[12]....
        /*00f8*/ 	.word	0xffffffff


	//   ....[13]....
        /*00fc*/ 	.word	0xffffffff


	//   ....[14]....
        /*0100*/ 	.word	0xffffffff


	//   ....[15]....
        /*0104*/ 	.word	0xffffffff


	//   ....[16]....
        /*0108*/ 	.word	0xffffffff


	//   ....[17]....
        /*010c*/ 	.word	0xffffffff


	//   ....[18]....
        /*0110*/ 	.word	0x05000005


	//   ....[19]....
        /*0114*/ 	.word	0x05000005


	//   ....[20]....
        /*0118*/ 	.word	0x05000005


	//   ....[21]....
        /*011c*/ 	.word	0x05000005


	//   ....[22]....
        /*0120*/ 	.word	0x05000005


	//   ....[23]....
        /*0124*/ 	.word	0x05000005


	//   ....[24]....
        /*0128*/ 	.word	0x05000005


	//   ....[25]....
        /*012c*/ 	.word	0x05000005


	//   ....[26]....
        /*0130*/ 	.word	0x05000005


	//   ....[27]....
        /*0134*/ 	.word	0x05000005


	//   ....[28]....
        /*0138*/ 	.word	0x05000005


	//   ....[29]....
        /*013c*/ 	.word	0x05000005


	//   ....[30]....
        /*0140*/ 	.word	0x05000005


	//   ....[31]....
        /*0144*/ 	.word	0x05000005


	//   ....[32]....
        /*0148*/ 	.word	0x05000005


	//   ....[33]....
        /*014c*/ 	.word	0x05000005


	//   ....[34]....
        /*0150*/ 	.word	0x05000005


	//   ....[35]....
        /*0154*/ 	.word	0x05000005


	//----- nvinfo : EIATTR_COOP_GROUP_INSTR_OFFSETS
	.align		4
.L_4823:
        /*0158*/ 	.byte	0x04, 0x28
        /*015a*/ 	.short	(.L_4825 - .L_4824)


	//   ....[0]....
.L_4824:
        /*015c*/ 	.word	0x000009f0


	//   ....[1]....
        /*0160*/ 	.word	0x00000a10


	//   ....[2]....
        /*0164*/ 	.word	0x00000a20


	//   ....[3]....
        /*0168*/ 	.word	0x00000aa0


	//   ....[4]....
        /*016c*/ 	.word	0x00000ac0


	//   ....[5]....
        /*0170*/ 	.word	0x00000ad0


	//   ....[6]....
        /*0174*/ 	.word	0x00000b50


	//   ....[7]....
        /*0178*/ 	.word	0x00000b60


	//   ....[8]....
        /*017c*/ 	.word	0x00000b70


	//   ....[9]....
        /*0180*/ 	.word	0x000011f0


	//   ....[10]....
        /*0184*/ 	.word	0x00001210


	//   ....[11]....
        /*0188*/ 	.word	0x00001220


	//   ....[12]....
        /*018c*/ 	.word	0x000012a0


	//   ....[13]....
        /*0190*/ 	.word	0x000012c0


	//   ....[14]....
        /*0194*/ 	.word	0x000012d0


	//   ....[15]....
        /*0198*/ 	.word	0x00001350


	//   ....[16]....
        /*019c*/ 	.word	0x00001360


	//   ....[17]....
        /*01a0*/ 	.word	0x00001370


	//   ....[18]....
        /*01a4*/ 	.word	0x00001c10


	//   ....[19]....
        /*01a8*/ 	.word	0x00001ca0


	//   ....[20]....
        /*01ac*/ 	.word	0x00001d10


	//   ....[21]....
        /*01b0*/ 	.word	0x00001dc0


	//   ....[22]....
        /*01b4*/ 	.word	0x00001e10


	//   ....[23]....
        /*01b8*/ 	.word	0x00001e80


	//   ....[24]....
        /*01bc*/ 	.word	0x00001f30


	//   ....[25]....
        /*01c0*/ 	.word	0x00001f80


	//   ....[26]....
        /*01c4*/ 	.word	0x00001fd0


	//   ....[27]....
        /*01c8*/ 	.word	0x00002060


	//   ....[28]....
        /*01cc*/ 	.word	0x000020f0


	//   ....[29]....
        /*01d0*/ 	.word	0x00002160


	//   ....[30]....
        /*01d4*/ 	.word	0x00002210


	//   ....[31]....
        /*01d8*/ 	.word	0x00002260


	//   ....[32]....
        /*01dc*/ 	.word	0x000022d0


	//   ....[33]....
        /*01e0*/ 	.word	0x00002380


	//   ....[34]....
        /*01e4*/ 	.word	0x000023d0


	//   ....[35]....
        /*01e8*/ 	.word	0x00002420


	//----- nvinfo : EIATTR_EXIT_INSTR_OFFSETS
	.align		4
.L_4825:
        /*01ec*/ 	.byte	0x04, 0x1c
        /*01ee*/ 	.short	(.L_4827 - .L_4826)


	//   ....[0]....
.L_4826:
        /*01f0*/ 	.word	0x00000090


	//   ....[1]....
        /*01f4*/ 	.word	0x000017f0


	//   ....[2]....
        /*01f8*/ 	.word	0x00001810


	//   ....[3]....
        /*01fc*/ 	.word	0x00001a20


	//   ....[4]....
        /*0200*/ 	.word	0x00001ba0


	//----- nvinfo : EIATTR_MAX_THREADS
	.align		4
.L_4827:
        /*0204*/ 	.byte	0x04, 0x05
        /*0206*/ 	.short	(.L_4829 - .L_4828)
.L_4828:
        /*0208*/ 	.word	0x00000080
        /*020c*/ 	.word	0x00000001
        /*0210*/ 	.word	0x00000001


	//----- nvinfo : EIATTR_CRS_STACK_SIZE
	.align		4
.L_4829:
        /*0214*/ 	.byte	0x04, 0x1e
        /*0216*/ 	.short	(.L_4831 - .L_4830)
.L_4830:
        /*0218*/ 	.word	0x00000000


	//----- nvinfo : EIATTR_CBANK_PARAM_SIZE
	.align		4
.L_4831:
        /*021c*/ 	.byte	0x03, 0x19
        /*021e*/ 	.short	0x0048


	//----- nvinfo : EIATTR_PARAM_CBANK
	.align		4
        /*0220*/ 	.byte	0x04, 0x0a
        /*0222*/ 	.short	(.L_4833 - .L_4832)
	.align		4
.L_4832:
        /*0224*/ 	.word	index@(.nv.constant0._ZN4vllm3moe10topkGatingILi8ELi64ELi4ELi16ELi32Ei6__halfLNS0_11ScoringFuncE1EEEvPKT5_PKbPfiPT4_PiiiibPKf)
        /*0228*/ 	.short	0x0210
        /*022a*/ 	.short	0x0048


	//----- nvinfo : EIATTR_SW_WAR
	.align		4
.L_4833:
        /*022c*/ 	.byte	0x04, 0x36
        /*022e*/ 	.short	(.L_4835 - .L_4834)
.L_4834:
        /*0230*/ 	.word	0x00000008
.L_4835:


//--------------------- .nv.info._ZN4vllm3moe10topkGatingILi8ELi32ELi4ELi16ELi32Ei6__halfLNS0_11ScoringFuncE1EEEvPKT5_PKbPfiPT4_PiiiibPKf --------------------------
	.section	.nv.info._ZN4vllm3moe10topkGatingILi8ELi32ELi4ELi16ELi32Ei6__halfLNS0_11ScoringFuncE1EEEvPKT5_PKbPfiPT4_PiiiibPKf,"",@"SHT_CUDA_INFO"
	.sectionflags	@""
	.align	4


	//----- nvinfo : EIATTR_CUDA_API_VERSION
	.align		4
        /*0000*/ 	.byte	0x04, 0x37
        /*0002*/ 	.short	(.L_4837 - .L_4836)
.L_4836:
        /*0004*/ 	.word	0x00000082


	//----- nvinfo : EIATTR_KPARAM_INFO
	.align		4
.L_4837:
        /*0008*/ 	.byte	0x04, 0x17
        /*000a*/ 	.short	(.L_4839 - .L_4838)
.L_4838:
        /*000c*/ 	.word	0x00000000
        /*0010*/ 	.short	0x000a
        /*0012*/ 	.short	0x0040
        /*0014*/ 	.byte	0x00, 0xf0, 0x21, 0x00


	//----- nvinfo : EIATTR_KPARAM_INFO
	.align		4
.L_4839:
        /*0018*/ 	.byte	0x04, 0x17
        /*001a*/ 	.short	(.L_4841 - .L_4840)
.L_4840:
        /*001c*/ 	.word	0x00000000
        /*0020*/ 	.short	0x0009
        /*0022*/ 	.short	0x003c
        /*0024*/ 	.byte	0x00, 0xf0, 0x05, 0x00


	//----- nvinfo : EIATTR_KPARAM_INFO
	.align		4
.L_4841:
        /*0028*/ 	.byte	0x04, 0x17
        /*002a*/ 	.short	(.L_4843 - .L_4842)
.L_4842:
        /*002c*/ 	.word	0x00000000
        /*0030*/ 	.short	0x0008
        /*0032*/ 	.short	0x0038
        /*0034*/ 	.byte	0x00, 0xf0, 0x11, 0x00


	//----- nvinfo : EIATTR_KPARAM_INFO
	.align		4
.L_4843:
        /*0038*/ 	.byte	0x04, 0x17
        /*003a*/ 	.short	(.L_4845 - .L_4844)
.L_4844:
        /*003c*/ 	.word	0x00000000
        /*0040*/ 	.short	0x0007
        /*0042*/ 	.short	0x0034
        /*0044*/ 	.byte	0x00, 0xf0, 0x11, 0x00


	//----- nvinfo : EIATTR_KPARAM_INFO
	.align		4
.L_4845:
        /*0048*/ 	.byte	0x04, 0x17
        /*004a*/ 	.short	(.L_4847 - .L_4846)
.L_4846:
        /*004c*/ 	.word	0x00000000
        /*0050*/ 	.short	0x0006
        /*0052*/ 	.short	0x0030
        /*0054*/ 	.byte	0x00, 0xf0, 0x11, 0x00


	//----- nvinfo : EIATTR_KPARAM_INFO
	.align		4
.L_4847:
        /*0058*/ 	.byte	0x04, 0x17
        /*005a*/ 	.short	(.L_4849 - .L_4848)
.L_4848:
        /*005c*/ 	.word	0x00000000
        /*0060*/ 	.short	0x0005
        /*0062*/ 	.short	0x0028
        /*0064*/ 	.byte	0x00, 0xf0, 0x21, 0x00


	//----- nvinfo : EIATTR_KPARAM_INFO
	.align		4
.L_4849:
        /*0068*/ 	.byte	0x04, 0x17
        /*006a*/ 	.short	(.L_4851 - .L_4850)
.L_4850:
        /*006c*/ 	.word	0x00000000
        /*0070*/ 	.short	0x0004
        /*0072*/ 	.short	0x0020
        /*0074*/ 	.byte	0x00, 0xf0, 0x21, 0x00


	//----- nvinfo : EIATTR_KPARAM_INFO
	.align		4
.L_4851:
        /*0078*/ 	.byte	0x04, 0x17
        /*007a*/ 	.short	(.L_4853 - .L_4852)
.L_4852:
        /*007c*/ 	.word	0x00000000
        /*0080*/ 	.short	0x0003
        /*0082*/ 	.short	0x0018
        /*0084*/ 	.byte	0x00, 0xf0, 0x11, 0x00


	//----- nvinfo : EIATTR_KPARAM_INFO
	.align		4
.L_4853:
        /*0088*/ 	.byte	0x04, 0x17
        /*008a*/ 	.short	(.L_4855 - .L_4854)
.L_4854:
        /*008c*/ 	.word	0x00000000
        /*0090*/ 	.short	0x0002
        /*0092*/ 	.short	0x0010
        /*0094*/ 	.byte	0x00, 0xf0, 0x21, 0x00


	//----- nvinfo : EIATTR_KPARAM_INFO
	.align		4
.L_4855:
        /*0098*/ 	.byte	0x04, 0x17
        /*009a*/ 	.short	(.L_4857 - .L_4856)
.L_4856:
        /*009c*/ 	.word	0x00000000
        /*00a0*/ 	.short	0x0001
        /*00a2*/ 	.short	0x0008
        /*00a4*/ 	.byte	0x00, 0xf0, 0x21, 0x00


	//----- nvinfo : EIATTR_KPARAM_INFO
	.align		4
.L_4857:
        /*00a8*/ 	.byte	0x04, 0x17
        /*00aa*/ 	.short	(.L_4859 - .L_4858)
.L_4858:
        /*00ac*/ 	.word	0x00000000
        /*00b0*/ 	.short	0x0000
        /*00b2*/ 	.short	0x0000
        /*00b4*/ 	.byte	0x00, 0xf0, 0x21, 0x00


	//----- nvinfo : EIATTR_SPARSE_MMA_MASK
	.align		4
.L_4859:
        /*00b8*/ 	.byte	0x03, 0x50
        /*00ba*/ 	.short	0x0000


	//----- nvinfo : EIATTR_MAXREG_COUNT
	.align		4
        /*00bc*/ 	.byte	0x03, 0x1b
        /*00be*/ 	.short	0x00ff


	//----- nvinfo : EIATTR_MERCURY_ISA_VERSION
	.align		4
        /*00c0*/ 	.byte	0x03, 0x5f
        /*00c2*/ 	.short	0x0101


	//----- nvinfo : EIATTR_COOP_GROUP_MASK_REGIDS
	.align		4
        /*00c4*/ 	.byte	0x04, 0x29
        /*00c6*/ 	.short	(.L_4861 - .L_4860)


	//   ....[0]....
.L_4860:
        /*00c8*/ 	.word	0xffffffff


	//   ....[1]....
        /*00cc*/ 	.word	0xffffffff


	//   ....[2]....
        /*00d0*/ 	.word	0xffffffff


	//   ....[3]....
        /*00d4*/ 	.word	0xffffffff


	//   ....[4]....
        /*00d8*/ 	.word	0xffffffff


	//   ....[5]....
        /*00dc*/ 	.word	0xffffffff


	//   ....[6]....
        /*00e0*/ 	.word	0xffffffff


	//   ....[7]....
        /*00e4*/ 	.word	0xffffffff


	//   ....[8]....
        /*00e8*/ 	.word	0xffffffff


	//   ....[9]....
        /*00ec*/ 	.word	0xffffffff


	//   ....[10]....
        /*00f0*/ 	.word	0xffffffff


	//   ....[11]....
        /*00f4*/ 	.word	0xffffffff


	//   ....[12]....
        /*00f8*/ 	.word	0x05000012


	//   ....[13]....
        /*00fc*/ 	.word	0x05000012


	//   ....[14]....
        /*0100*/ 	.word	0x05000012


	//   ....[15]....
        /*0104*/ 	.word	0x05000012


	//   ....[16]....
        /*0108*/ 	.word	0x05000012


	//   ....[17]....
        /*010c*/ 	.word	0x05000012


	//   ....[18]....
        /*0110*/ 	.word	0x05000012


	//   ....[19]....
        /*0114*/ 	.word	0x05000012


	//   ....[20]....
        /*0118*/ 	.word	0x05000012


	//   ....[21]....
        /*011c*/ 	.word	0x05000012


	//   ....[22]....
        /*0120*/ 	.word	0x05000012


	//   ....[23]....
        /*0124*/ 	.word	0x05000012


	//----- nvinfo : EIATTR_COOP_GROUP_INSTR_OFFSETS
	.align		4
.L_4861:
        /*0128*/ 	.byte	0x04, 0x28
        /*012a*/ 	.short	(.L_4863 - .L_4862)


	//   ....[0]....
.L_4862:
        /*012c*/ 	.word	0x000009f0


	//   ....[1]....
        /*0130*/ 	.word	0x00000a10


	//   ....[2]....
        /*0134*/ 	.word	0x00000a20


	//   ....[3]....
        /*0138*/ 	.word	0x00000aa0


	//   ....[4]....
        /*013c*/ 	.word	0x00000ac0


	//   ....[5]....
        /*0140*/ 	.word	0x00000ad0


	//   ....[6]....
        /*0144*/ 	.word	0x00001140


	//   ....[7]....
        /*0148*/ 	.word	0x00001160


	//   ....[8]....
        /*014c*/ 	.word	0x00001170


	//   ....[9]....
        /*0150*/ 	.word	0x000011f0


	//   ....[10]....
        /*0154*/ 	.word	0x00001210


	//   ....[11]....
        /*0158*/ 	.word	0x00001220


	//   ....[12]....
        /*015c*/ 	.word	0x00001ab0


	//   ....[13]....
        /*0160*/ 	.word	0x00001b40


	//   ....[14]....
        /*0164*/ 	.word	0x00001bb0


	//   ....[15]....
        /*0168*/ 	.word	0x00001c60


	//   ....[16]....
        /*016c*/ 	.word	0x00001cb0


	//   ....[17]....
        /*0170*/ 	.word	0x00001d00


	//   ....[18]....
        /*0174*/ 	.word	0x00001da0


	//   ....[19]....
        /*0178*/ 	.word	0x00001e30


	//   ....[20]....
        /*017c*/ 	.word	0x00001ea0


	//   ....[21]....
        /*0180*/ 	.word	0x00001f50


	//   ....[22]....
        /*0184*/ 	.word	0x00001fa0


	//   ....[23]....
        /*0188*/ 	.word	0x00001ff0


	//----- nvinfo : EIATTR_EXIT_INSTR_OFFSETS
	.align		4
.L_4863:
        /*018c*/ 	.byte	0x04, 0x1c
        /*018e*/ 	.short	(.L_4865 - .L_4864)


	//   ....[0]....
.L_4864:
        /*0190*/ 	.word	0x00000090


	//   ....[1]....
        /*0194*/ 	.word	0x00001690


	//   ....[2]....
        /*0198*/ 	.word	0x000016b0


	//   ....[3]....
        /*019c*/ 	.word	0x000018c0


	//   ....[4]....
        /*01a0*/ 	.word	0x00001a40


	//----- nvinfo : EIATTR_MAX_THREADS
	.align		4
.L_4865:
        /*01a4*/ 	.byte	0x04, 0x05
        /*01a6*/ 	.short	(.L_4867 - .L_4866)
.L_4866:
        /*01a8*/ 	.word	0x00000080
        /*01ac*/ 	.word	0x00000001
        /*01b0*/ 	.word	0x00000001


	//----- nvinfo : EIATTR_CRS_STACK_SIZE
	.align		4
.L_4867:
        /*01b4*/ 	.byte	0x04, 0x1e
        /*01b6*/ 	.short	(.L_4869 - .L_4868)
.L_4868:
        /*01b8*/ 	.word	0x00000000


	//----- nvinfo : EIATTR_CBANK_PARAM_SIZE
	.align		4
.L_4869:
        /*01bc*/ 	.byte	0x03, 0x19
        /*01be*/ 	.short	0x0048


	//----- nvinfo : EIATTR_PARAM_CBANK
	.align		4
        /*01c0*/ 	.byte	0x04, 0x0a
        /*01c2*/ 	.short	(.L_4871 - .L_4870)
	.align		4
.L_4870:
        /*01c4*/ 	.word	index@(.nv.constant0._ZN4vllm3moe10topkGatingILi8ELi32ELi4ELi16ELi32Ei6__halfLNS0_11ScoringFuncE1EEEvPKT5_PKbPfiPT4_PiiiibPKf)
        /*01c8*/ 	.short	0x0210
        /*01ca*/ 	.short	0x0048


	//----- nvinfo : EIATTR_SW_WAR
	.align		4
.L_4871:
        /*01cc*/ 	.byte	0x04, 0x36
        /*01ce*/ 	.short	(.L_4873 - .L_4872)
.L_4872:
        /*01d0*/ 	.word	0x00000008
.L_4873:


//--------------------- .nv.info._ZN4vllm3moe10topkGatingILi8ELi16ELi4ELi16ELi32Ei6__halfLNS0_11ScoringFuncE1EEEvPKT5_PKbPfiPT4_PiiiibPKf --------------------------
	.section	.nv.info._ZN4vllm3moe10topkGatingILi8ELi16ELi4ELi16ELi32Ei6__halfLNS0_11ScoringFuncE1EEEvPKT5_PKbPfiPT4_PiiiibPKf,"",@"SHT_CUDA_INFO"
	.sectionflags	@""
	.align	4


	//----- nvinfo : EIATTR_CUDA_API_VERSION
	.align		4
        /*0000*/ 	.byte	0x04, 0x37
        /*0002*/ 	.short	(.L_4875 - .L_4874)
.L_4874:
        /*0004*/ 	.word	0x00000082


	//----- nvinfo : EIATTR_KPARAM_INFO
	.align		4
.L_4875:
        /*0008*/ 	.byte	0x04, 0x17
        /*000a*/ 	.short	(.L_4877 - .L_4876)
.L_4876:
        /*000c*/ 	.word	0x00000000
        /*0010*/ 	.short	0x000a
        /*0012*/ 	.short	0x0040
        /*0014*/ 	.byte	0x00, 0xf0, 0x21, 0x00


	//----- nvinfo : EIATTR_KPARAM_INFO
	.align		4
.L_4877:
        /*0018*/ 	.byte	0x04, 0x17
        /*001a*/ 	.short	(.L_4879 - .L_4878)
.L_4878:
        /*001c*/ 	.word	0x00000000
        /*0020*/ 	.short	0x0009
        /*0022*/ 	.short	0x003c
        /*0024*/ 	.byte	0x00, 0xf0, 0x05, 0x00


	//----- nvinfo : EIATTR_KPARAM_INFO
	.align		4
.L_4879:
        /*0028*/ 	.byte	0x04, 0x17
        /*002a*/ 	.short	(.L_4881 - .L_4880)
.L_4880:
        /*002c*/ 	.word	0x00000000
        /*0030*/ 	.short	0x0008
        /*0032*/ 	.short	0x0038
        /*0034*/ 	.byte	0x00, 0xf0, 0x11, 0x00


	//----- nvinfo : EIATTR_KPARAM_INFO
	.align		4
.L_4881:
        /*0038*/ 	.byte	0x04, 0x17
        /*003a*/ 	.short	(.L_4883 - .L_4882)
.L_4882:
        /*003c*/ 	.word	0x00000000
        /*0040*/ 	.short	0x0007
        /*0042*/ 	.short	0x0034
        /*0044*/ 	.byte	0x00, 0xf0, 0x11, 0x00


	//----- nvinfo : EIATTR_KPARAM_INFO
	.align		4
.L_4883:
        /*0048*/ 	.byte	0x04, 0x17
        /*004a*/ 	.short	(.L_4885 - .L_4884)
.L_4884:
        /*004c*/ 	.word	0x00000000
        /*0050*/ 	.short	0x0006
        /*0052*/ 	.short	0x0030
        /*0054*/ 	.byte	0x00, 0xf0, 0x11, 0x00


	//----- nvinfo : EIATTR_KPARAM_INFO
	.align		4
.L_4885:
        /*0058*/ 	.byte	0x04, 0x17
        /*005a*/ 	.short	(.L_4887 - .L_4886)
.L_4886:
        /*005c*/ 	.word	0x00000000
        /*0060*/ 	.short	0x0005
        /*0062*/ 	.short	0x0028
        /*0064*/ 	.byte	0x00, 0xf0, 0x21, 0x00


	//----- nvinfo : EIATTR_KPARAM_INFO
	.align		4
.L_4887:
        /*0068*/ 	.byte	0x04, 0x17
        /*006a*/ 	.short	(.L_4889 - .L_4888)
.L_4888:
        /*006c*/ 	.word	0x00000000
        /*0070*/ 	.short	0x0004
        /*0072*/ 	.short	0x0020
        /*0074*/ 	.byte	0x00, 0xf0, 0x21, 0x00


	//----- nvinfo : EIATTR_KPARAM_INFO
	.align		4
.L_4889:
        /*0078*/ 	.byte	0x04, 0x17
        /*007a*/ 	.short	(.L_4891 - .L_4890)
.L_4890:
        /*007c*/ 	.word	0x00000000
        /*0080*/ 	.short	0x0003
        /*0082*/ 	.short	0x0018
        /*0084*/ 	.byte	0x00, 0xf0, 0x11, 0x00


	//----- nvinfo : EIATTR_KPARAM_INFO
	.align		4
.L_4891:
        /*0088*/ 	.byte	0x04, 0x17
        /*008a*/ 	.short	(.L_4893 - .L_4892)
.L_4892:
        /*008c*/ 	.word	0x00000000
        /*0090*/ 	.short	0x0002
        /*0092*/ 	.short	0x0010
        /*0094*/ 	.byte	0x00, 0xf0, 0x21, 0x00


	//----- nvinfo : EIATTR_KPARAM_INFO
	.align		4
.L_4893:
        /*0098*/ 	.byte	0x04, 0x17
        /*009a*/ 	.short	(.L_4895 - .L_4894)
.L_4894:
        /*009c*/ 	.word	0x00000000
        /*00a0*/ 	.short	0x0001
        /*00a2*/ 	.short	0x0008
        /*00a4*/ 	.byte	0x00, 0xf0, 0x21, 0x00


	//----- nvinfo : EIATTR_KPARAM_INFO
	.align		4
.L_4895:
        /*00a8*/ 	.byte	0x04, 0x17
        /*00aa*/ 	.short	(.L_4897 - .L_4896)
.L_4896:
        /*00ac*/ 	.word	0x00000000
        /*00b0*/ 	.short	0x0000
        /*00b2*/ 	.short	0x0000
        /*00b4*/ 	.byte	0x00, 0xf0, 0x21, 0x00


	//----- nvinfo : EIATTR_SPARSE_MMA_MASK
	.align		4
.L_4897:
        /*00b8*/ 	.byte	0x03, 0x50
        /*00ba*/ 	.short	0x0000


	//----- nvinfo : EIATTR_MAXREG_COUNT
	.align		4
        /*00bc*/ 	.byte	0x03, 0x1b
        /*00be*/ 	.short	0x00ff


	//----- nvinfo : EIATTR_MERCURY_ISA_VERSION
	.align		4
        /*00c0*/ 	.byte	0x03, 0x5f
        /*00c2*/ 	.short	0x0101


	//----- nvinfo : EIATTR_COOP_GROUP_MASK_REGIDS
	.align		4
        /*00c4*/ 	.byte	0x04, 0x29
        /*00c6*/ 	.short	(.L_4899 - .L_4898)


	//   ....[0]....
.L_4898:
        /*00c8*/ 	.word	0xffffffff


	//   ....[1]....
        /*00cc*/ 	.word	0xffffffff


	//   ....[2]....
        /*00d0*/ 	.word	0xffffffff


	//   ....[3]....
        /*00d4*/ 	.word	0xffffffff


	//   ....[4]....
        /*00d8*/ 	.word	0xffffffff


	//   ....[5]....
        /*00dc*/ 	.word	0xffffffff


	//   ....[6]....
        /*00e0*/ 	.word	0x05000015


	//   ....[7]....
        /*00e4*/ 	.word	0x05000015


	//   ....[8]....
        /*00e8*/ 	.word	0x05000015


	//   ....[9]....
        /*00ec*/ 	.word	0x05000015


	//   ....[10]....
        /*00f0*/ 	.word	0x05000015


	//   ....[11]....
        /*00f4*/ 	.word	0x05000015


	//----- nvinfo : EIATTR_COOP_GROUP_INSTR_OFFSETS
	.align		4
.L_4899:
        /*00f8*/ 	.byte	0x04, 0x28
        /*00fa*/ 	.short	(.L_4901 - .L_4900)


	//   ....[0]....
.L_4900:
        /*00fc*/ 	.word	0x000009f0


	//   ....[1]....
        /*0100*/ 	.word	0x00000a00


	//   ....[2]....
        /*0104*/ 	.word	0x00000a10


	//   ....[3]....
        /*0108*/ 	.word	0x00001090


	//   ....[4]....
        /*010c*/ 	.word	0x000010a0


	//   ....[5]....
        /*0110*/ 	.word	0x000010b0


	//   ....[6]....
        /*0114*/ 	.word	0x00001960


	//   ....[7]....
        /*0118*/ 	.word	0x000019f0


	//   ....[8]....
        /*011c*/ 	.word	0x00001a40


	//   ....[9]....
        /*0120*/ 	.word	0x00001ae0


	//   ....[10]....
        /*0124*/ 	.word	0x00001b70


	//   ....[11]....
        /*0128*/ 	.word	0x00001bc0


	//----- nvinfo : EIATTR_EXIT_INSTR_OFFSETS
	.align		4
.L_4901:
        /*012c*/ 	.byte	0x04, 0x1c
        /*012e*/ 	.short	(.L_4903 - .L_4902)


	//   ....[0]....
.L_4902:
        /*0130*/ 	.word	0x00000090


	//   ....[1]....
        /*0134*/ 	.word	0x00001540


	//   ....[2]....
        /*0138*/ 	.word	0x00001560


	//   ....[3]....
        /*013c*/ 	.word	0x00001770


	//   ....[4]....
        /*0140*/ 	.word	0x000018f0


	//----- nvinfo : EIATTR_MAX_THREADS
	.align		4
.L_4903:
        /*0144*/ 	.byte	0x04, 0x05
        /*0146*/ 	.short	(.L_4905 - .L_4904)
.L_4904:
        /*0148*/ 	.word	0x00000080
        /*014c*/ 	.word	0x00000001
        /*0150*/ 	.word	0x00000001


	//----- nvinfo : EIATTR_CRS_STACK_SIZE
	.align		4
.L_4905:
        /*0154*/ 	.byte	0x04, 0x1e
        /*0156*/ 	.short	(.L_4907 - .L_4906)
.L_4906:
        /*0158*/ 	.word	0x00000000


	//----- nvinfo : EIATTR_CBANK_PARAM_SIZE
	.align		4
.L_4907:
        /*015c*/ 	.byte	0x03, 0x19
        /*015e*/ 	.short	0x0048


	//----- nvinfo : EIATTR_PARAM_CBANK
	.align		4
        /*0160*/ 	.byte	0x04, 0x0a
        /*0162*/ 	.short	(.L_4909 - .L_4908)
	.align		4
.L_4908:
        /*0164*/ 	.word	index@(.nv.constant0._ZN4vllm3moe10topkGatingILi8ELi16ELi4ELi16ELi32Ei6__halfLNS0_11ScoringFuncE1EEEvPKT5_PKbPfiPT4_PiiiibPKf)
        /*0168*/ 	.short	0x0210
        /*016a*/ 	.short	0x0048


	//----- nvinfo : EIATTR_SW_WAR
	.align		4
.L_4909:
        /*016c*/ 	.byte	0x04, 0x36
        /*016e*/ 	.short	(.L_4911 - .L_4910)
.L_4910:
        /*0170*/ 	.word	0x00000008
.L_4911:


//--------------------- .nv.info._ZN4vllm3moe10topkGatingILi8ELi8ELi4ELi16ELi32Ei6__halfLNS0_11ScoringFuncE1EEEvPKT5_PKbPfiPT4_PiiiibPKf --------------------------
	.section	.nv.info._ZN4vllm3moe10topkGatingILi8ELi8ELi4ELi16ELi32Ei6__halfLNS0_11ScoringFuncE1EEEvPKT5_PKbPfiPT4_PiiiibPKf,"",@"SHT_CUDA_INFO"
	.sectionflags	@""
	.align	4


	//----- nvinfo : EIATTR_CUDA_API_VERSION
	.align		4
        /*0000*/ 	.byte	0x04, 0x37
        /*0002*/ 	.short	(.L_4913 - .L_4912)
.L_4912:
        /*0004*/ 	.word	0x00000082


	//----- nvinfo : EIATTR_KPARAM_INFO
	.align		4
.L_4913:
        /*0008*/ 	.byte	0x04, 0x17
        /*000a*/ 	.short	(.L_4915 - .L_4914)
.L_4914:
        /*000c*/ 	.word	0x00000000
        /*0010*/ 	.short	0x000a
        /*0012*/ 	.short	0x0040
        /*0014*/ 	.byte	0x00, 0xf0, 0x21, 0x00


	//----- nvinfo : EIATTR_KPARAM_INFO
	.align		4
.L_4915:
        /*0018*/ 	.byte	0x04, 0x17
        /*001a*/ 	.short	(.L_4917 - .L_4916)
.L_4916:
        /*001c*/ 	.word	0x00000000
        /*0020*/ 	.short	0x0009
        /*0022*/ 	.short	0x003c
        /*0024*/ 	.byte	0x00, 0xf0, 0x05, 0x00


	//----- nvinfo : EIATTR_KPARAM_INFO
	.align		4
.L_4917:
        /*0028*/ 	.byte	0x04, 0x17
        /*002a*/ 	.short	(.L_4919 - .L_4918)
.L_4918:
        /*002c*/ 	.word	0x00000000
        /*0030*/ 	.short	0x0008
        /*0032*/ 	.short	0x0038
        /*0034*/ 	.byte	0x00, 0xf0, 0x11, 0x00


	//----- nvinfo : EIATTR_KPARAM_INFO
	.align		4
.L_4919:
        /*0038*/ 	.byte	0x04, 0x17
        /*003a*/ 	.short	(.L_4921 - .L_4920)
.L_4920:
        /*003c*/ 	.word	0x00000000
        /*0040*/ 	.short	0x0007
        /*0042*/ 	.short	0x0034
        /*0044*/ 	.byte	0x00, 0xf0, 0x11, 0x00


	//----- nvinfo : EIATTR_KPARAM_INFO
	.align		4
.L_4921:
        /*0048*/ 	.byte	0x04, 0x17
        /*004a*/ 	.short	(.L_4923 - .L_4922)
.L_4922:
        /*004c*/ 	.word	0x00000000
        /*0050*/ 	.short	0x0006
        /*0052*/ 	.short	0x0030
        /*0054*/ 	.byte	0x00, 0xf0, 0x11, 0x00


	//----- nvinfo : EIATTR_KPARAM_INFO
	.align		4
.L_4923:
        /*0058*/ 	.byte	0x04, 0x17
        /*005a*/ 	.short	(.L_4925 - .L_4924)
.L_4924:
        /*005c*/ 	.word	0x00000000
        /*0060*/ 	.short	0x0005
        /*0062*/ 	.short	0x0028
        /*0064*/ 	.byte	0x00, 0xf0, 0x21, 0x00


	//----- nvinfo : EIATTR_KPARAM_INFO
	.align		4
.L_4925:
        /*0068*/ 	.byte	0x04, 0x17
        /*006a*/ 	.short	(.L_4927 - .L_4926)
.L_4926:
        /*006c*/ 	.word	0x00000000
        /*0070*/ 	.short	0x0004
        /*0072*/ 	.short	0x0020
        /*0074*/ 	.byte	0x00, 0xf0, 0x21, 0x00


	//----- nvinfo : EIATTR_KPARAM_INFO
	.align		4
.L_4927:
        /*0078*/ 	.byte	0x04, 0x17
        /*007a*/ 	.short	(.L_4929 - .L_4928)
.L_4928:
        /*007c*/ 	.word	0x00000000
        /*0080*/ 	.short	0x0003
        /*0082*/ 	.short	0x0018
        /*0084*/ 	.byte	0x00, 0xf0, 0x11, 0x00


	//----- nvinfo : EIATTR_KPARAM_INFO
	.align		4
.L_4929:
        /*0088*/ 	.byte	0x04, 0x17
        /*008a*/ 	.short	(.L_4931 - .L_4930)
.L_4930:
        /*008c*/ 	.word	0x00000000
        /*0090*/ 	.short	0x0002
        /*0092*/ 	.short	0x0010
        /*0094*/ 	.byte	0x00, 0xf0, 0x21, 0x00


	//----- nvinfo : EIATTR_KPARAM_INFO
	.align		4
.L_4931:
        /*0098*/ 	.byte	0x04, 0x17
        /*009a*/ 	.short	(.L_4933 - .L_4932)
.L_4932:
        /*009c*/ 	.word	0x00000000
        /*00a0*/ 	.short	0x0001
        /*00a2*/ 	.short	0x0008
        /*00a4*/ 	.byte	0x00, 0xf0, 0x21, 0x00


	//----- nvinfo : EIATTR_KPARAM_INFO
	.align		4
.L_4933:
        /*00a8*/ 	.byte	0x04, 0x17
        /*00aa*/ 	.short	(.L_4935 - .L_4934)
.L_4934:
        /*00ac*/ 	.word	0x00000000
        /*00b0*/ 	.short	0x0000
        /*00b2*/ 	.short	0x0000
        /*00b4*/ 	.byte	0x00, 0xf0, 0x21, 0x00


	//----- nvinfo : EIATTR_SPARSE_MMA_MASK
	.align		4
.L_4935:
        /*00b8*/ 	.byte	0x03, 0x50
        /*00ba*/ 	.short	0x0000


	//----- nvinfo : EIATTR_MAXREG_COUNT
	.align		4
        /*00bc*/ 	.byte	0x03, 0x1b
        /*00be*/ 	.short	0x00ff


	//----- nvinfo : EIATTR_MERCURY_ISA_VERSION
	.align		4
        /*00c0*/ 	.byte	0x03, 0x5f
        /*00c2*/ 	.short	0x0101


	//----- nvinfo : EIATTR_EXIT_INSTR_OFFSETS
	.align		4
        /*00c4*/ 	.byte	0x04, 0x1c
        /*00c6*/ 	.short	(.L_4937 - .L_4936)


	//   ....[0]....
.L_4936:
        /*00c8*/ 	.word	0x00000080


	//   ....[1]....
        /*00cc*/ 	.word	0x00001ef0


	//   ....[2]....
        /*00d0*/ 	.word	0x00001f10


	//   ....[3]....
        /*00d4*/ 	.word	0x000027d0


	//   ....[4]....
        /*00d8*/ 	.word	0x000028e0


	//----- nvinfo : EIATTR_MAX_THREADS
	.align		4
.L_4937:
        /*00dc*/ 	.byte	0x04, 0x05
        /*00de*/ 	.short	(.L_4939 - .L_4938)
.L_4938:
        /*00e0*/ 	.word	0x00000080
        /*00e4*/ 	.word	0x00000001
        /*00e8*/ 	.word	0x00000001


	//----- nvinfo : EIATTR_CBANK_PARAM_SIZE
	.align		4
.L_4939:
        /*00ec*/ 	.byte	0x03, 0x19
        /*00ee*/ 	.short	0x0048


	//----- nvinfo : EIATTR_PARAM_CBANK
	.align		4
        /*00f0*/ 	.byte	0x04, 0x0a
        /*00f2*/ 	.short	(.L_4941 - .L_4940)
	.align		4
.L_4940:
        /*00f4*/ 	.word	index@(.nv.constant0._ZN4vllm3moe10topkGatingILi8ELi8ELi4ELi16ELi32Ei6__halfLNS0_11ScoringFuncE1EEEvPKT5_PKbPfiPT4_PiiiibPKf)
        /*00f8*/ 	.short	0x0210
        /*00fa*/ 	.short	0x0048


	//----- nvinfo : EIATTR_SW_WAR
	.align		4
.L_4941:
        /*00fc*/ 	.byte	0x04, 0x36
        /*00fe*/ 	.short	(.L_4943 - .L_4942)
.L_4942:
        /*0100*/ 	.word	0x00000008
.L_4943:


//--------------------- .nv.info._ZN4vllm3moe10topkGatingILi4ELi4ELi4ELi8ELi32Ei6__halfLNS0_11ScoringFuncE1EEEvPKT5_PKbPfiPT4_PiiiibPKf --------------------------
	.section	.nv.info._ZN4vllm3moe10topkGatingILi4ELi4ELi4ELi8ELi32Ei6__halfLNS0_11ScoringFuncE1EEEvPKT5_PKbPfiPT4_PiiiibPKf,"",@"SHT_CUDA_INFO"
	.sectionflags	@""
	.align	4


	//----- nvinfo : EIATTR_CUDA_API_VERSION
	.align		4
        /*0000*/ 	.byte	0x04, 0x37
        /*0002*/ 	.short	(.L_4945 - .L_4944)
.L_4944:
        /*0004*/ 	.word	0x00000082


	//----- nvinfo : EIATTR_KPARAM_INFO
	.align		4
.L_4945:
        /*0008*/ 	.byte	0x04, 0x17
        /*000a*/ 	.short	(.L_4947 - .L_4946)
.L_4946:
        /*000c*/ 	.word	0x00000000
        /*0010*/ 	.short	0x000a
        /*0012*/ 	.short	0x0040
        /*0014*/ 	.byte	0x00, 0xf0, 0x21, 0x00


	//----- nvinfo : EIATTR_KPARAM_INFO
	.align		4
.L_4947:
        /*0018*/ 	.byte	0x04, 0x17
        /*001a*/ 	.short	(.L_4949 - .L_4948)
.L_4948:
        /*001c*/ 	.word	0x00000000
        /*0020*/ 	.short	0x0009
        /*0022*/ 	.short	0x003c
        /*0024*/ 	.byte	0x00, 0xf0, 0x05, 0x00


	//----- nvinfo : EIATTR_KPARAM_INFO
	.align		4
.L_4949:
        /*0028*/ 	.byte	0x04, 0x17
        /*002a*/ 	.short	(.L_4951 - .L_4950)
.L_4950:
        /*002c*/ 	.word	0x00000000
        /*0030*/ 	.short	0x0008
        /*0032*/ 	.short	0x0038
        /*0034*/ 	.byte	0x00, 0xf0, 0x11, 0x00


	//----- nvinfo : EIATTR_KPARAM_INFO
	.align		4
.L_4951:
        /*0038*/ 	.byte	0x04, 0x17
        /*003a*/ 	.short	(.L_4953 - .L_4952)
.L_4952:
        /*003c*/ 	.word	0x00000000
        /*0040*/ 	.short	0x0007
        /*0042*/ 	.short	0x0034
        /*0044*/ 	.byte	0x00, 0xf0, 0x11, 0x00


	//----- nvinfo : EIATTR_KPARAM_INFO
	.align		4
.L_4953:
        /*0048*/ 	.byte	0x04, 0x17
        /*004a*/ 	.short	(.L_4955 - .L_4954)
.L_4954:
        /*004c*/ 	.word	0x00000000
        /*0050*/ 	.short	0x0006
        /*0052*/ 	.short	0x0030
        /*0054*/ 	.byte	0x00, 0xf0, 0x11, 0x00


	//----- nvinfo : EIATTR_KPARAM_INFO
	.align		4
.L_4955:
        /*0058*/ 	.byte	0x04, 0x17
        /*005a*/ 	.short	(.L_4957 - .L_4956)
.L_4956:
        /*005c*/ 	.word	0x00000000
        /*0060*/ 	.short	0x0005
        /*0062*/ 	.short	0x0028
        /*0064*/ 	.byte	0x00, 0xf0, 0x21, 0x00


	//----- nvinfo : EIATTR_KPARAM_INFO
	.align		4
.L_4957:
        /*0068*/ 	.byte	0x04, 0x17
        /*006a*/ 	.short	(.L_4959 - .L_4958)
.L_4958:
        /*006c*/ 	.word	0x00000000
        /*0070*/ 	.short	0x0004
        /*0072*/ 	.short	0x0020
        /*0074*/ 	.byte	0x00, 0xf0, 0x21, 0x00


	//----- nvinfo : EIATTR_KPARAM_INFO
	.align		4
.L_4959:
        /*0078*/ 	.byte	0x04, 0x17
        /*007a*/ 	.short	(.L_4961 - .L_4960)
.L_4960:
        /*007c*/ 	.word	0x00000000
        /*0080*/ 	.short	0x0003
        /*0082*/ 	.short	0x0018
        /*0084*/ 	.byte	0x00, 0xf0, 0x11, 0x00


	//----- nvinfo : EIATTR_KPARAM_INFO
	.align		4
.L_4961:
        /*0088*/ 	.byte	0x04, 0x17
        /*008a*/ 	.short	(.L_4963 - .L_4962)
.L_4962:
        /*008c*/ 	.word	0x00000000
        /*0090*/ 	.short	0x0002
        /*0092*/ 	.short	0x0010
        /*0094*/ 	.byte	0x00, 0xf0, 0x21, 0x00


	//----- nvinfo : EIATTR_KPARAM_INFO
	.align		4
.L_4963:
        /*0098*/ 	.byte	0x04, 0x17
        /*009a*/ 	.short	(.L_4965 - .L_4964)
.L_4964:
        /*009c*/ 	.word	0x00000000
        /*00a0*/ 	.short	0x0001
        /*00a2*/ 	.short	0x0008
        /*00a4*/ 	.byte	0x00, 0xf0, 0x21, 0x00


	//----- nvinfo : EIATTR_KPARAM_INFO
	.align		4
.L_4965:
        /*00a8*/ 	.byte	0x04, 0x17
        /*00aa*/ 	.short	(.L_4967 - .L_4966)
.L_4966:
        /*00ac*/ 	.word	0x00000000
        /*00b0*/ 	.short	0x0000
        /*00b2*/ 	.short	0x0000
        /*00b4*/ 	.byte	0x00, 0xf0, 0x21, 0x00


	//----- nvinfo : EIATTR_SPARSE_MMA_MASK
	.align		4
.L_4967:
        /*00b8*/ 	.byte	0x03, 0x50
        /*00ba*/ 	.short	0x0000


	//----- nvinfo : EIATTR_MAXREG_COUNT
	.align		4
        /*00bc*/ 	.byte	0x03, 0x1b
        /*00be*/ 	.short	0x00ff


	//----- nvinfo : EIATTR_MERCURY_ISA_VERSION
	.align		4
        /*00c0*/ 	.byte	0x03, 0x5f
        /*00c2*/ 	.short	0x0101


	//----- nvinfo : EIATTR_EXIT_INSTR_OFFSETS
	.align		4
        /*00c4*/ 	.byte	0x04, 0x1c
        /*00c6*/ 	.short	(.L_4969 - .L_4968)


	//   ....[0]....
.L_4968:
        /*00c8*/ 	.word	0x00000080


	//   ....[1]....
        /*00cc*/ 	.word	0x000021d0


	//   ....[2]....
        /*00d0*/ 	.word	0x000021e0


	//   ....[3]....
        /*00d4*/ 	.word	0x00002b30


	//   ....[4]....
        /*00d8*/ 	.word	0x00002c30


	//----- nvinfo : EIATTR_MAX_THREADS
	.align		4
.L_4969:
        /*00dc*/ 	.byte	0x04, 0x05
        /*00de*/ 	.short	(.L_4971 - .L_4970)
.L_4970:
        /*00e0*/ 	.word	0x00000080
        /*00e4*/ 	.word	0x00000001
        /*00e8*/ 	.word	0x00000001


	//----- nvinfo : EIATTR_CBANK_PARAM_SIZE
	.align		4
.L_4971:
        /*00ec*/ 	.byte	0x03, 0x19
        /*00ee*/ 	.short	0x0048


	//----- nvinfo : EIATTR_PARAM_CBANK
	.align		4
        /*00f0*/ 	.byte	0x04, 0x0a
        /*00f2*/ 	.short	(.L_4973 - .L_4972)
	.align		4
.L_4972:
        /*00f4*/ 	.word	index@(.nv.constant0._ZN4vllm3moe10topkGatingILi4ELi4ELi4ELi8ELi32Ei6__halfLNS0_11ScoringFuncE1EEEvPKT5_PKbPfiPT4_PiiiibPKf)
        /*00f8*/ 	.short	0x0210
        /*00fa*/ 	.short	0x0048


	//----- nvinfo : EIATTR_SW_WAR
	.align		4
.L_4973:
        /*00fc*/ 	.byte	0x04, 0x36
        /*00fe*/ 	.short	(.L_4975 - .L_4974)
.L_4974:
        /*0100*/ 	.word	0x00000008
.L_4975:


//--------------------- .nv.info._ZN4vllm3moe10topkGatingILi2ELi2ELi4ELi4ELi32Ei6__halfLNS0_11ScoringFuncE1EEEvPKT5_PKbPfiPT4_PiiiibPKf --------------------------
	.section	.nv.info._ZN4vllm3moe10topkGatingILi2ELi2ELi4ELi4ELi32Ei6__halfLNS0_11ScoringFuncE1EEEvPKT5_PKbPfiPT4_PiiiibPKf,"",@"SHT_CUDA_INFO"
	.sectionflags	@""
	.align	4


	//----- nvinfo : EIATTR_CUDA_API_VERSION
	.align		4
        /*0000*/ 	.byte	0x04, 0x37
        /*0002*/ 	.short	(.L_4977 - .L_4976)
.L_4976:
        /*0004*/ 	.word	0x00000082


	//----- nvinfo : EIATTR_KPARAM_INFO
	.align		4
.L_4977:
        /*0008*/ 	.byte	0x04, 0x17
        /*000a*/ 	.short	(.L_4979 - .L_4978)
.L_4978:
        /*000c*/ 	.word	0x00000000
        /*0010*/ 	.short	0x000a
        /*0012*/ 	.short	0x0040
        /*0014*/ 	.byte	0x00, 0xf0, 0x21, 0x00


	//----- nvinfo : EIATTR_KPARAM_INFO
	.align		4
.L_4979:
        /*0018*/ 	.byte	0x04, 0x17
        /*001a*/ 	.short	(.L_4981 - .L_4980)
.L_4980:
        /*001c*/ 	.word	0x00000000
        /*0020*/ 	.short	0x0009
        /*0022*/ 	.short	0x003c
        /*0024*/ 	.byte	0x00, 0xf0, 0x05, 0x00


	//----- nvinfo : EIATTR_KPARAM_INFO
	.align		4
.L_4981:
        /*0028*/ 	.byte	0x04, 0x17
        /*002a*/ 	.short	(.L_4983 - .L_4982)
.L_4982:
        /*002c*/ 	.word	0x00000000
        /*0030*/ 	.short	0x0008
        /*0032*/ 	.short	0x0038
        /*0034*/ 	.byte	0x00, 0xf0, 0x11, 0x00


	//----- nvinfo : EIATTR_KPARAM_INFO
	.align		4
.L_4983:
        /*0038*/ 	.byte	0x04, 0x17
        /*003a*/ 	.short	(.L_4985 - .L_4984)
.L_4984:
        /*003c*/ 	.word	0x00000000
        /*0040*/ 	.short	0x0007
        /*0042*/ 	.short	0x0034
        /*0044*/ 	.byte	0x00, 0xf0, 0x11, 0x00


	//----- nvinfo : EIATTR_KPARAM_INFO
	.align		4
.L_4985:
        /*0048*/ 	.byte	0x04, 0x17
        /*004a*/ 	.short	(.L_4987 - .L_4986)
.L_4986:
        /*004c*/ 	.word	0x00000000
        /*0050*/ 	.short	0x0006
        /*0052*/ 	.short	0x0030
        /*0054*/ 	.byte	0x00, 0xf0, 0x11, 0x00


	//----- nvinfo : EIATTR_KPARAM_INFO
	.align		4
.L_4987:
        /*0058*/ 	.byte	0x04, 0x17
        /*005a*/ 	.short	(.L_4989 - .L_4988)
.L_4988:
        /*005c*/ 	.word	0x00000000
        /*0060*/ 	.short	0x0005
        /*0062*/ 	.short	0x0028
        /*0064*/ 	.byte	0x00, 0xf0, 0x21, 0x00


	//----- nvinfo : EIATTR_KPARAM_INFO
	.align		4
.L_4989:
        /*0068*/ 	.byte	0x04, 0x17
        /*006a*/ 	.short	(.L_4991 - .L_4990)
.L_4990:
        /*006c*/ 	.word	0x00000000
        /*0070*/ 	.short	0x0004
        /*0072*/ 	.short	0x0020
        /*0074*/ 	.byte	0x00, 0xf0, 0x21, 0x00


	//----- nvinfo : EIATTR_KPARAM_INFO
	.align		4
.L_4991:
        /*0078*/ 	.byte	0x04, 0x17
        /*007a*/ 	.short	(.L_4993 - .L_4992)
.L_4992:
        /*007c*/ 	.word	0x00000000
        /*0080*/ 	.short	0x0003
        /*0082*/ 	.short	0x0018
        /*0084*/ 	.byte	0x00, 0xf0, 0x11, 0x00


	//----- nvinfo : EIATTR_KPARAM_INFO
	.align		4
.L_4993:
        /*0088*/ 	.byte	0x04, 0x17
        /*008a*/ 	.short	(.L_4995 - .L_4994)
.L_4994:
        /*008c*/ 	.word	0x00000000
        /*0090*/ 	.short	0x0002
        /*0092*/ 	.short	0x0010
        /*0094*/ 	.byte	0x00, 0xf0, 0x21, 0x00


	//----- nvinfo : EIATTR_KPARAM_INFO
	.align		4
.L_4995:
        /*0098*/ 	.byte	0x04, 0x17
        /*009a*/ 	.short	(.L_4997 - .L_4996)
.L_4996:
        /*009c*/ 	.word	0x00000000
        /*00a0*/ 	.short	0x0001
        /*00a2*/ 	.short	0x0008
        /*00a4*/ 	.byte	0x00, 0xf0, 0x21, 0x00


	//----- nvinfo : EIATTR_KPARAM_INFO
	.align		4
.L_4997:
        /*00a8*/ 	.byte	0x04, 0x17
        /*00aa*/ 	.short	(.L_4999 - .L_4998)
.L_4998:
        /*00ac*/ 	.word	0x00000000
        /*00b0*/ 	.short	0x0000
        /*00b2*/ 	.short	0x0000
        /*00b4*/ 	.byte	0x00, 0xf0, 0x21, 0x00


	//----- nvinfo : EIATTR_SPARSE_MMA_MASK
	.align		4
.L_4999:
        /*00b8*/ 	.byte	0x03, 0x50
        /*00ba*/ 	.short	0x0000


	//----- nvinfo : EIATTR_MAXREG_COUNT
	.align		4
        /*00bc*/ 	.byte	0x03, 0x1b
        /*00be*/ 	.short	0x00ff


	//----- nvinfo : EIATTR_MERCURY_ISA_VERSION
	.align		4
        /*00c0*/ 	.byte	0x03, 0x5f
        /*00c2*/ 	.short	0x0101


	//----- nvinfo : EIATTR_EXIT_INSTR_OFFSETS
	.align		4
        /*00c4*/ 	.byte	0x04, 0x1c
        /*00c6*/ 	.short	(.L_5001 - .L_5000)


	//   ....[0]....
.L_5000:
        /*00c8*/ 	.word	0x00000090


	//   ....[1]....
        /*00cc*/ 	.word	0x00001ac0


	//   ....[2]....
        /*00d0*/ 	.word	0x00001ad0


	//   ....[3]....
        /*00d4*/ 	.word	0x00002340


	//   ....[4]....
        /*00d8*/ 	.word	0x00002460


	//----- nvinfo : EIATTR_MAX_THREADS
	.align		4
.L_5001:
        /*00dc*/ 	.byte	0x04, 0x05
        /*00de*/ 	.short	(.L_5003 - .L_5002)
.L_5002:
        /*00e0*/ 	.word	0x00000080
        /*00e4*/ 	.word	0x00000001
        /*00e8*/ 	.word	0x00000001


	//----- nvinfo : EIATTR_CBANK_PARAM_SIZE
	.align		4
.L_5003:
        /*00ec*/ 	.byte	0x03, 0x19
        /*00ee*/ 	.short	0x0048


	//----- nvinfo : EIATTR_PARAM_CBANK
	.align		4
        /*00f0*/ 	.byte	0x04, 0x0a
        /*00f2*/ 	.short	(.L_5005 - .L_5004)
	.align		4
.L_5004:
        /*00f4*/ 	.word	index@(.nv.constant0._ZN4vllm3moe10topkGatingILi2ELi2ELi4ELi4ELi32Ei6__halfLNS0_11ScoringFuncE1EEEvPKT5_PKbPfiPT4_PiiiibPKf)
        /*00f8*/ 	.short	0x0210
        /*00fa*/ 	.short	0x0048


	//----- nvinfo : EIATTR_SW_WAR
	.align		4
.L_5005:
        /*00fc*/ 	.byte	0x04, 0x36
        /*00fe*/ 	.short	(.L_5007 - .L_5006)
.L_5006:
        /*0100*/ 	.word	0x00000008
.L_5007:


//--------------------- .nv.info._ZN4vllm3moe10topkGatingILi1ELi1ELi4ELi2ELi32Ei6__halfLNS0_11ScoringFuncE1EEEvPKT5_PKbPfiPT4_PiiiibPKf --------------------------
	.section	.nv.info._ZN4vllm3moe10topkGatingILi1ELi1ELi4ELi2ELi32Ei6__halfLNS0_11ScoringFuncE1EEEvPKT5_PKbPfiPT4_PiiiibPKf,"",@"SHT_CUDA_INFO"
	.sectionflags	@""
	.align	4


	//----- nvinfo : EIATTR_CUDA_API_VERSION
	.align		4
        /*0000*/ 	.byte	0x04, 0x37
        /*0002*/ 	.short	(.L_5009 - .L_5008)
.L_5008:
        /*0004*/ 	.word	0x00000082


	//----- nvinfo : EIATTR_KPARAM_INFO
	.align		4
.L_5009:
        /*0008*/ 	.byte	0x04, 0x17
        /*000a*/ 	.short	(.L_5011 - .L_5010)
.L_5010:
        /*000c*/ 	.word	0x00000000
        /*0010*/ 	.short	0x000a
        /*0012*/ 	.short	0x0040
        /*0014*/ 	.byte	0x00, 0xf0, 0x21, 0x00


	//----- nvinfo : EIATTR_KPARAM_INFO
	.align		4
.L_5011:
        /*0018*/ 	.byte	0x04, 0x17
        /*001a*/ 	.short	(.L_5013 - .L_5012)
.L_5012:
        /*001c*/ 	.word	0x00000000
        /*0020*/ 	.short	0x0009
        /*0022*/ 	.short	0x003c
        /*0024*/ 	.byte	0x00, 0xf0, 0x05, 0x00


	//----- nvinfo : EIATTR_KPARAM_INFO
	.align		4
.L_5013:
        /*0028*/ 	.byte	0x04, 0x17
        /*002a*/ 	.short	(.L_5015 - .L_5014)
.L_5014:
        /*002c*/ 	.word	0x00000000
        /*0030*/ 	.short	0x0008
        /*0032*/ 	.short	0x0038
        /*0034*/ 	.byte	0x00, 0xf0, 0x11, 0x00


	//----- nvinfo : EIATTR_KPARAM_INFO
	.align		4
.L_5015:
        /*0038*/ 	.byte	0x04, 0x17
        /*003a*/ 	.short	(.L_5017 - .L_5016)
.L_5016:
        /*003c*/ 	.word	0x00000000
        /*0040*/ 	.short	0x0007
        /*0042*/ 	.short	0x0034
        /*0044*/ 	.byte	0x00, 0xf0, 0x11, 0x00


	//----- nvinfo : EIATTR_KPARAM_INFO
	.align		4
.L_5017:
        /*0048*/ 	.byte	0x04, 0x17
        /*004a*/ 	.short	(.L_5019 - .L_5018)
.L_5018:
        /*004c*/ 	.word	0x00000000
        /*0050*/ 	.short	0x0006
        /*0052*/ 	.short	0x0030
        /*0054*/ 	.byte	0x00, 0xf0, 0x11, 0x00


	//----- nvinfo : EIATTR_KPARAM_INFO
	.align		4
.L_5019:
        /*0058*/ 	.byte	0x04, 0x17
        /*005a*/ 	.short	(.L_5021 - .L_5020)
.L_5020:
        /*005c*/ 	.word	0x00000000
        /*0060*/ 	.short	0x0005
        /*0062*/ 	.short	0x0028
        /*0064*/ 	.byte	0x00, 0xf0, 0x21, 0x00


	//----- nvinfo : EIATTR_KPARAM_INFO
	.align		4
.L_5021:
        /*0068*/ 	.byte	0x04, 0x17
        /*006a*/ 	.short	(.L_5023 - .L_5022)
.L_5022:
        /*006c*/ 	.word	0x00000000
        /*0070*/ 	.short	0x0004
        /*0072*/ 	.short	0x0020
        /*0074*/ 	.byte	0x00, 0xf0, 0x21, 0x00


	//----- nvinfo : EIATTR_KPARAM_INFO
	.align		4
.L_5023:
        /*0078*/ 	.byte	0x04, 0x17
        /*007a*/ 	.short	(.L_5025 - .L_5024)
.L_5024:
        /*007c*/ 	.word	0x00000000
        /*0080*/ 	.short	0x0003
        /*0082*/ 	.short	0x0018
        /*0084*/ 	.byte	0x00, 0xf0, 0x11, 0x00


	//----- nvinfo : EIATTR_KPARAM_INFO
	.align		4
.L_5025:
        /*0088*/ 	.byte	0x04, 0x17
        /*008a*/ 	.short	(.L_5027 - .L_5026)
.L_5026:
        /*008c*/ 	.word	0x00000000
        /*0090*/ 	.short	0x0002
        /*0092*/ 	.short	0x0010
        /*0094*/ 	.byte	0x00, 0xf0, 0x21, 0x00


	//----- nvinfo : EIATTR_KPARAM_INFO
	.align		4
.L_5027:
        /*0098*/ 	.byte	0x04, 0x17
        /*009a*/ 	.short	(.L_5029 - .L_5028)
.L_5028:
        /*009c*/ 	.word	0x00000000
        /*00a0*/ 	.short	0x0001
        /*00a2*/ 	.short	0x0008
        /*00a4*/ 	.byte	0x00, 0xf0, 0x21, 0x00


	//----- nvinfo : EIATTR_KPARAM_INFO
	.align		4
.L_5029:
        /*00a8*/ 	.byte	0x04, 0x17
        /*00aa*/ 	.short	(.L_5031 - .L_5030)
.L_5030:
        /*00ac*/ 	.word	0x00000000
        /*00b0*/ 	.short	0x0000
        /*00b2*/ 	.short	0x0000
        /*00b4*/ 	.byte	0x00, 0xf0, 0x21, 0x00


	//----- nvinfo : EIATTR_SPARSE_MMA_MASK
	.align		4
.L_5031:
        /*00b8*/ 	.byte	0x03, 0x50
        /*00ba*/ 	.short	0x0000


	//----- nvinfo : EIATTR_MAXREG_COUNT
	.align		4
        /*00bc*/ 	.byte	0x03, 0x1b
        /*00be*/ 	.short	0x00ff


	//----- nvinfo : EIATTR_MERCURY_ISA_VERSION
	.align		4
        /*00c0*/ 	.byte	0x03, 0x5f
        /*00c2*/ 	.short	0x0101


	//----- nvinfo : EIATTR_EXIT_INSTR_OFFSETS
	.align		4
        /*00c4*/ 	.byte	0x04, 0x1c
        /*00c6*/ 	.short	(.L_5033 - .L_5032)


	//   ....[0]....
.L_5032:
        /*00c8*/ 	.word	0x000000a0


	//   ....[1]....
        /*00cc*/ 	.word	0x00000f30


	//   ....[2]....
        /*00d0*/ 	.word	0x00000f40


	//   ....[3]....
        /*00d4*/ 	.word	0x000017a0


	//   ....[4]....
        /*00d8*/ 	.word	0x000018b0


	//----- nvinfo : EIATTR_MAX_THREADS
	.align		4
.L_5033:
        /*00dc*/ 	.byte	0x04, 0x05
        /*00de*/ 	.short	(.L_5035 - .L_5034)
.L_5034:
        /*00e0*/ 	.word	0x00000080
        /*00e4*/ 	.word	0x00000001
        /*00e8*/ 	.word	0x00000001


	//----- nvinfo : EIATTR_CBANK_PARAM_SIZE
	.align		4
.L_5035:
        /*00ec*/ 	.byte	0x03, 0x19
        /*00ee*/ 	.short	0x0048


	//----- nvinfo : EIATTR_PARAM_CBANK
	.align		4
        /*00f0*/ 	.byte	0x04, 0x0a
        /*00f2*/ 	.short	(.L_5037 - .L_5036)
	.align		4
.L_5036:
        /*00f4*/ 	.word	index@(.nv.constant0._ZN4vllm3moe10topkGatingILi1ELi1ELi4ELi2ELi32Ei6__halfLNS0_11ScoringFuncE1EEEvPKT5_PKbPfiPT4_PiiiibPKf)
        /*00f8*/ 	.short	0x0210
        /*00fa*/ 	.short	0x0048


	//----- nvinfo : EIATTR_SW_WAR
	.align		4
.L_5037:
        /*00fc*/ 	.byte	0x04, 0x36
        /*00fe*/ 	.short	(.L_5039 - .L_5038)
.L_5038:
        /*0100*/ 	.word	0x00000008
.L_5039:


//--------------------- .nv.info._ZN4vllm3moe10topkGatingILi18ELi576ELi4ELi8ELi32ElfLNS0_11ScoringFuncE1EEEvPKT5_PKbPfiPT4_PiiiibPKf --------------------------
	.section	.nv.info._ZN4vllm3moe10topkGatingILi18ELi576ELi4ELi8ELi32ElfLNS0_11ScoringFuncE1EEEvPKT5_PKbPfiPT4_PiiiibPKf,"",@"SHT_CUDA_INFO"
	.sectionflags	@""
	.align	4


	//----- nvinfo : EIATTR_CUDA_API_VERSION
	.align		4
        /*0000*/ 	.byte	0x04, 0x37
        /*0002*/ 	.short	(.L_5041 - .L_5040)
.L_5040:
        /*0004*/ 	.word	0x00000082


	//----- nvinfo : EIATTR_KPARAM_INFO
	.align		4
.L_5041:
        /*0008*/ 	.byte	0x04, 0x17
        /*000a*/ 	.short	(.L_5043 - .L_5042)
.L_5042:
        /*000c*/ 	.word	0x00000000
        /*0010*/ 	.short	0x000a
        /*0012*/ 	.short	0x0040
        /*0014*/ 	.byte	0x00, 0xf0, 0x21, 0x00


	//----- nvinfo : EIATTR_KPARAM_INFO
	.align		4
.L_5043:
        /*0018*/ 	.byte	0x04, 0x17
        /*001a*/ 	.short	(.L_5045 - .L_5044)
.L_5044:
        /*001c*/ 	.word	0x00000000
        /*0020*/ 	.short	0x0009
        /*0022*/ 	.short	0x003c
        /*0024*/ 	.byte	0x00, 0xf0, 0x05, 0x00


	//----- nvinfo : EIATTR_KPARAM_INFO
	.align		4
.L_5045:
        /*0028*/ 	.byte	0x04, 0x17
        /*002a*/ 	.short	(.L_5047 - .L_5046)
.L_5046:
        /*002c*/ 	.word	0x00000000
        /*0030*/ 	.short	0x0008
        /*0032*/ 	.short	0x0038
        /*0034*/ 	.byte	0x00, 0xf0, 0x11, 0x00


	//----- nvinfo : EIATTR_KPARAM_INFO
	.align		4
.L_5047:
        /*0038*/ 	.byte	0x04, 0x17
        /*003a*/ 	.short	(.L_5049 - .L_5048)
.L_5048:
        /*003c*/ 	.word	0x00000000
        /*0040*/ 	.short	0x0007
        /*0042*/ 	.short	0x0034
        /*0044*/ 	.byte	0x00, 0xf0, 0x11, 0x00


	//----- nvinfo : EIATTR_KPARAM_INFO
	.align		4
.L_5049:
        /*0048*/ 	.byte	0x04, 0x17
        /*004a*/ 	.short	(.L_5051 - .L_5050)
.L_5050:
        /*004c*/ 	.word	0x00000000
        /*0050*/ 	.short	0x0006
        /*0052*/ 	.short	0x0030
        /*0054*/ 	.byte	0x00, 0xf0, 0x11, 0x00


	//----- nvinfo : EIATTR_KPARAM_INFO
	.align		4
.L_5051:
        /*0058*/ 	.byte	0x04, 0x17
        /*005a*/ 	.short	(.L_5053 - .L_5052)
.L_5052:
        /*005c*/ 	.word	0x00000000
        /*0060*/ 	.short	0x0005
        /*0062*/ 	.short	0x0028
        /*0064*/ 	.byte	0x00, 0xf0, 0x21, 0x00


	//----- nvinfo : EIATTR_KPARAM_INFO
	.align		4
.L_5053:
        /*0068*/ 	.byte	0x04, 0x17
        /*006a*/ 	.short	(.L_5055 - .L_5054)
.L_5054:
        /*006c*/ 	.word	0x00000000
        /*0070*/ 	.short	0x0004
        /*0072*/ 	.short	0x0020
        /*0074*/ 	.byte	0x00, 0xf0, 0x21, 0x00


	//----- nvinfo : EIATTR_KPARAM_INFO
	.align		4
.L_5055:
        /*0078*/ 	.byte	0x04, 0x17
        /*007a*/ 	.short	(.L_5057 - .L_5056)
.L_5056:
        /*007c*/ 	.word	0x00000000
        /*0080*/ 	.short	0x0003
        /*0082*/ 	.short	0x0018
        /*0084*/ 	.byte	0x00, 0xf0, 0x11, 0x00


	//----- nvinfo : EIATTR_KPARAM_INFO
	.align		4
.L_5057:
        /*0088*/ 	.byte	0x04, 0x17
        /*008a*/ 	.short	(.L_5059 - .L_5058)
.L_5058:
        /*008c*/ 	.word	0x00000000
        /*0090*/ 	.short	0x0002
        /*0092*/ 	.short	0x0010
        /*0094*/ 	.byte	0x00, 0xf0, 0x21, 0x00


	//----- nvinfo : EIATTR_KPARAM_INFO
	.align		4
.L_5059:
        /*0098*/ 	.byte	0x04, 0x17
        /*009a*/ 	.short	(.L_5061 - .L_5060)
.L_5060:
        /*009c*/ 	.word	0x00000000
        /*00a0*/ 	.short	0x0001
        /*00a2*/ 	.short	0x0008
        /*00a4*/ 	.byte	0x00, 0xf0, 0x21, 0x00


	//----- nvinfo : EIATTR_KPARAM_INFO
	.align		4
.L_5061:
        /*00a8*/ 	.byte	0x04, 0x17
        /*00aa*/ 	.short	(.L_5063 - .L_5062)
.L_5062:
        /*00ac*/ 	.word	0x00000000
        /*00b0*/ 	.short	0x0000
        /*00b2*/ 	.short	0x0000
        /*00b4*/ 	.byte	0x00, 0xf0, 0x21, 0x00


	//----- nvinfo : EIATTR_SPARSE_MMA_MASK
	.align		4
.L_5063:
        /*00b8*/ 	.byte	0x03, 0x50
        /*00ba*/ 	.short	0x0000


	//----- nvinfo : EIATTR_MAXREG_COUNT
	.align		4
        /*00bc*/ 	.byte	0x03, 0x1b
        /*00be*/ 	.short	0x00ff


	//----- nvinfo : EIATTR_MERCURY_ISA_VERSION
	.align		4
        /*00c0*/ 	.byte	0x03, 0x5f
        /*00c2*/ 	.short	0x0101


	//----- nvinfo : EIATTR_COOP_GROUP_MASK_REGIDS
	.align		4
        /*00c4*/ 	.byte	0x04, 0x29
        /*00c6*/ 	.short	(.L_5065 - .L_5064)


	//   ....[0]....
.L_5064:
        /*00c8*/ 	.word	0xffffffff


	//   ....[1]....
        /*00cc*/ 	.word	0xffffffff


	//   ....[2]....
        /*00d0*/ 	.word	0xffffffff


	//   ....[3]....
        /*00d4*/ 	.word	0xffffffff


	//   ....[4]....
        /*00d8*/ 	.word	0xffffffff


	//   ....[5]....
        /*00dc*/ 	.word	0xffffffff


	//   ....[6]....
        /*00e0*/ 	.word	0xffffffff


	//   ....[7]....
        /*00e4*/ 	.word	0xffffffff


	//   ....[8]....
        /*00e8*/ 	.word	0xffffffff


	//   ....[9]....
        /*00ec*/ 	.word	0xffffffff


	//   ....[10]....
        /*00f0*/ 	.word	0xffffffff


	//   ....[11]....
        /*00f4*/ 	.word	0xffffffff


	//   ....[12]....
        /*00f8*/ 	.word	0xffffffff


	//   ....[13]....
        /*00fc*/ 	.word	0xffffffff


	//   ....[14]....
        /*0100*/ 	.word	0xffffffff


	//   ....[15]....
        /*0104*/ 	.word	0xffffffff


	//   ....[16]....
        /*0108*/ 	.word	0xffffffff


	//   ....[17]....
        /*010c*/ 	.word	0xffffffff


	//   ....[18]....
        /*0110*/ 	.word	0xffffffff


	//   ....[19]....
        /*0114*/ 	.word	0xffffffff


	//   ....[20]....
        /*0118*/ 	.word	0xffffffff


	//   ....[21]....
        /*011c*/ 	.word	0xffffffff


	//   ....[22]....
        /*0120*/ 	.word	0xffffffff


	//   ....[23]....
        /*0124*/ 	.word	0xffffffff


	//   ....[24]....
        /*0128*/ 	.word	0xffffffff


	//   ....[25]....
        /*012c*/ 	.word	0xffffffff


	//   ....[26]....
        /*0130*/ 	.word	0xffffffff


	//   ....[27]....
        /*0134*/ 	.word	0xffffffff


	//   ....[28]....
        /*0138*/ 	.word	0xffffffff


	//   ....[29]....
        /*013c*/ 	.word	0xffffffff


	//   ....[30]....
        /*0140*/ 	.word	0x05000002


	//   ....[31]....
        /*0144*/ 	.word	0x05000002


	//   ....[32]....
        /*0148*/ 	.word	0x05000002


	//   ....[33]....
        /*014c*/ 	.word	0x05000002


	//   ....[34]....
        /*0150*/ 	.word	0x05000002


	//   ....[35]....
        /*0154*/ 	.word	0x05000002


	//   ....[36]....
        /*0158*/ 	.word	0x05000002


	//   ....[37]....
        /*015c*/ 	.word	0x05000002


	//   ....[38]....
        /*0160*/ 	.word	0x05000002


	//   ....[39]....
        /*0164*/ 	.word	0x05000002


	//   ....[40]....
        /*0168*/ 	.word	0x05000002


	//   ....[41]....
        /*016c*/ 	.word	0x05000002


	//   ....[42]....
        /*0170*/ 	.word	0x05000002


	//   ....[43]....
        /*0174*/ 	.word	0x05000002


	//   ....[44]....
        /*0178*/ 	.word	0x05000002


	//   ....[45]....
        /*017c*/ 	.word	0x05000002


	//   ....[46]....
        /*0180*/ 	.word	0x05000002


	//   ....[47]....
        /*0184*/ 	.word	0x05000002


	//   ....[48]....
        /*0188*/ 	.word	0x05000002


	//   ....[49]....
        /*018c*/ 	.word	0x05000002


	//   ....[50]....
        /*0190*/ 	.word	0x05000002


	//   ....[51]....
        /*0194*/ 	.word	0x05000002


	//   ....[52]....
        /*0198*/ 	.word	0x05000002


	//   ....[53]....
        /*019c*/ 	.word	0x05000002


	//   ....[54]....
        /*01a0*/ 	.word	0x05000002


	//   ....[55]....
        /*01a4*/ 	.word	0x05000002


	//   ....[56]....
        /*01a8*/ 	.word	0x05000002


	//   ....[57]....
        /*01ac*/ 	.word	0x05000002


	//   ....[58]....
        /*01b0*/ 	.word	0x05000002


	//   ....[59]....
        /*01b4*/ 	.word	0x05000002


	//----- nvinfo : EIATTR_COOP_GROUP_INSTR_OFFSETS
	.align		4
.L_5065:
        /*01b8*/ 	.byte	0x04, 0x28
        /*01ba*/ 	.short	(.L_5067 - .L_5066)


	//   ....[0]....
.L_5066:
        /*01bc*/ 	.word	0x00001220


	//   ....[1]....
        /*01c0*/ 	.word	0x00001240


	//   ....[2]....
        /*01c4*/ 	.word	0x00001250


	//   ....[3]....
        /*01c8*/ 	.word	0x000012e0


	//   ....[4]....
        /*01cc*/ 	.word	0x00001300


	//   ....[5]....
        /*01d0*/ 	.word	0x00001310


	//   ....[6]....
        /*01d4*/ 	.word	0x00001390


	//   ....[7]....
        /*01d8*/ 	.word	0x000013a0


	//   ....[8]....
        /*01dc*/ 	.word	0x000013b0


	//   ....[9]....
        /*01e0*/ 	.word	0x00001430


	//   ....[10]....
        /*01e4*/ 	.word	0x00001450


	//   ....[11]....
        /*01e8*/ 	.word	0x00001460


	//   ....[12]....
        /*01ec*/ 	.word	0x000014e0


	//   ....[13]....
        /*01f0*/ 	.word	0x000014f0


	//   ....[14]....
        /*01f4*/ 	.word	0x00001500


	//   ....[15]....
        /*01f8*/ 	.word	0x00001f60


	//   ....[16]....
        /*01fc*/ 	.word	0x00001f80


	//   ....[17]....
        /*0200*/ 	.word	0x00001f90


	//   ....[18]....
        /*0204*/ 	.word	0x00002020


	//   ....[19]....
        /*0208*/ 	.word	0x00002040


	//   ....[20]....
        /*020c*/ 	.word	0x00002050


	//   ....[21]....
        /*0210*/ 	.word	0x000020d0


	//   ....[22]....
        /*0214*/ 	.word	0x000020e0


	//   ....[23]....
        /*0218*/ 	.word	0x000020f0


	//   ....[24]....
        /*021c*/ 	.word	0x00002170


	//   ....[25]....
        /*0220*/ 	.word	0x00002190


	//   ....[26]....
        /*0224*/ 	.word	0x000021a0


	//   ....[27]....
        /*0228*/ 	.word	0x00002220


	//   ....[28]....
        /*022c*/ 	.word	0x00002230


	//   ....[29]....
        /*0230*/ 	.word	0x00002240


	//   ....[30]....
        /*0234*/ 	.word	0x00002c30


	//   ....[31]....
        /*0238*/ 	.word	0x00002cd0


	//   ....[32]....
        /*023c*/ 	.word	0x00002d40


	//   ....[33]....
        /*0240*/ 	.word	0x00002e20


	//   ....[34]....
        /*0244*/ 	.word	0x00002e80


	//   ....[35]....
        /*0248*/ 	.word	0x00002ee0


	//   ....[36]....
        /*024c*/ 	.word	0x00002fb0


	//   ....[37]....
        /*0250*/ 	.word	0x00003020


	//   ....[38]....
        /*0254*/ 	.word	0x00003090


	//   ....[39]....
        /*0258*/ 	.word	0x00003160


	//   ....[40]....
        /*025c*/ 	.word	0x000031d0


	//   ....[41]....
        /*0260*/ 	.word	0x00003240


	//   ....[42]....
        /*0264*/ 	.word	0x00003310


	//   ....[43]....
        /*0268*/ 	.word	0x00003370


	//   ....[44]....
        /*026c*/ 	.word	0x000033d0


	//   ....[45]....
        /*0270*/ 	.word	0x00003470


	//   ....[46]....
        /*0274*/ 	.word	0x00003510


	//   ....[47]....
        /*0278*/ 	.word	0x00003580


	//   ....[48]....
        /*027c*/ 	.word	0x00003660


	//   ....[49]....
        /*0280*/ 	.word	0x000036c0


	//   ....[50]....
        /*0284*/ 	.word	0x00003720


	//   ....[51]....
        /*0288*/ 	.word	0x000037f0


	//   ....[52]....
        /*028c*/ 	.word	0x00003860


	//   ....[53]....
        /*0290*/ 	.word	0x000038d0


	//   ....[54]....
        /*0294*/ 	.word	0x000039a0


	//   ....[55]....
        /*0298*/ 	.word	0x00003a10


	//   ....[56]....
        /*029c*/ 	.word	0x00003a80


	//   ....[57]....
        /*02a0*/ 	.word	0x00003b50


	//   ....[58]....
        /*02a4*/ 	.word	0x00003bb0


	//   ....[59]....
        /*02a8*/ 	.word	0x00003c10


	//----- nvinfo : EIATTR_EXIT_INSTR_OFFSETS
	.align		4
.L_5067:
        /*02ac*/ 	.byte	0x04, 0x1c
        /*02ae*/ 	.short	(.L_5069 - .L_5068)


	//   ....[0]....
.L_5068:
        /*02b0*/ 	.word	0x00000080


	//   ....[1]....
        /*02b4*/ 	.word	0x00002820


	//   ....[2]....
        /*02b8*/ 	.word	0x00002840


	//   ....[3]....
        /*02bc*/ 	.word	0x00002a50


	//   ....[4]....
        /*02c0*/ 	.word	0x00002bc0


	//----- nvinfo : EIATTR_MAX_THREADS
	.align		4
.L_5069:
        /*02c4*/ 	.byte	0x04, 0x05
        /*02c6*/ 	.short	(.L_5071 - .L_5070)
.L_5070:
        /*02c8*/ 	.word	0x00000080
        /*02cc*/ 	.word	0x00000001
        /*02d0*/ 	.word	0x00000001


	//----- nvinfo : EIATTR_CRS_STACK_SIZE
	.align		4
.L_5071:
        /*02d4*/ 	.byte	0x04, 0x1e
        /*02d6*/ 	.short	(.L_5073 - .L_5072)
.L_5072:
        /*02d8*/ 	.word	0x00000000


	//----- nvinfo : EIATTR_CBANK_PARAM_SIZE
	.align		4
.L_5073:
        /*02dc*/ 	.byte	0x03, 0x19
        /*02de*/ 	.short	0x0048


	//----- nvinfo : EIATTR_PARAM_CBANK
	.align		4
        /*02e0*/ 	.byte	0x04, 0x0a
        /*02e2*/ 	.short	(.L_5075 - .L_5074)
	.align		4
.L_5074:
        /*02e4*/ 	.word	index@(.nv.constant0._ZN4vllm3moe10topkGatingILi18ELi576ELi4ELi8ELi32ElfLNS0_11ScoringFuncE1EEEvPKT5_PKbPfiPT4_PiiiibPKf)
        /*02e8*/ 	.short	0x0210
        /*02ea*/ 	.short	0x0048


	//----- nvinfo : EIATTR_SW_WAR
	.align		4
.L_5075:
        /*02ec*/ 	.byte	0x04, 0x36
        /*02ee*/ 	.short	(.L_5077 - .L_5076)
.L_5076:
        /*02f0*/ 	.word	0x00000008
.L_5077:


//--------------------- .nv.info._ZN4vllm3moe10topkGatingILi14ELi448ELi4ELi8ELi32ElfLNS0_11ScoringFuncE1EEEvPKT5_PKbPfiPT4_PiiiibPKf --------------------------
	.section	.nv.info._ZN4vllm3moe10topkGatingILi14ELi448ELi4ELi8ELi32ElfLNS0_11ScoringFuncE1EEEvPKT5_PKbPfiPT4_PiiiibPKf,"",@"SHT_CUDA_INFO"
	.sectionflags	@""
	.align	4


	//----- nvinfo : EIATTR_CUDA_API_VERSION
	.align		4
        /*0000*/ 	.byte	0x04, 0x37
        /*0002*/ 	.short	(.L_5079 - .L_5078)
.L_5078:
        /*0004*/ 	.word	0x00000082


	//----- nvinfo : EIATTR_KPARAM_INFO
	.align		4
.L_5079:
        /*0008*/ 	.byte	0x04, 0x17
        /*000a*/ 	.short	(.L_5081 - .L_5080)
.L_5080:
        /*000c*/ 	.word	0x00000000
        /*0010*/ 	.short	0x000a
        /*0012*/ 	.short	0x0040
        /*0014*/ 	.byte	0x00, 0xf0, 0x21, 0x00


	//----- nvinfo : EIATTR_KPARAM_INFO
	.align		4
.L_5081:
        /*0018*/ 	.byte	0x04, 0x17
        /*001a*/ 	.short	(.L_5083 - .L_5082)
.L_5082:
        /*001c*/ 	.word	0x00000000
        /*0020*/ 	.short	0x0009
        /*0022*/ 	.short	0x003c
        /*0024*/ 	.byte	0x00, 0xf0, 0x05, 0x00


	//----- nvinfo : EIATTR_KPARAM_INFO
	.align		4
.L_5083:
        /*0028*/ 	.byte	0x04, 0x17
        /*002a*/ 	.short	(.L_5085 - .L_5084)
.L_5084:
        /*002c*/ 	.word	0x00000000
        /*0030*/ 	.short	0x0008
        /*0032*/ 	.short	0x0038
        /*0034*/ 	.byte	0x00, 0xf0, 0x11, 0x00


	//----- nvinfo : EIATTR_KPARAM_INFO
	.align		4
.L_5085:
        /*0038*/ 	.byte	0x04, 0x17
        /*003a*/ 	.short	(.L_5087 - .L_5086)
.L_5086:
        /*003c*/ 	.word	0x00000000
        /*0040*/ 	.short	0x0007
        /*0042*/ 	.short	0x0034
        /*0044*/ 	.byte	0x00, 0xf0, 0x11, 0x00


	//----- nvinfo : EIATTR_KPARAM_INFO
	.align		4
.L_5087:
        /*0048*/ 	.byte	0x04, 0x17
        /*004a*/ 	.short	(.L_5089 - .L_5088)
.L_5088:
        /*004c*/ 	.word	0x00000000
        /*0050*/ 	.short	0x0006
        /*0052*/ 	.short	0x0030
        /*0054*/ 	.byte	0x00, 0xf0, 0x11, 0x00


	//----- nvinfo : EIATTR_KPARAM_INFO
	.align		4
.L_5089:
        /*0058*/ 	.byte	0x04, 0x17
        /*005a*/ 	.short	(.L_5091 - .L_5090)
.L_5090:
        /*005c*/ 	.word	0x00000000
        /*0060*/ 	.short	0x0005
        /*0062*/ 	.short	0x0028
        /*0064*/ 	.byte	0x00, 0xf0, 0x21, 0x00


	//----- nvinfo : EIATTR_KPARAM_INFO
	.align		4
.L_5091:
        /*0068*/ 	.byte	0x04, 0x17
        /*006a*/ 	.short	(.L_5093 - .L_5092)
.L_5092:
        /*006c*/ 	.word	0x00000000
        /*0070*/ 	.short	0x0004
        /*0072*/ 	.short	0x0020
        /*0074*/ 	.byte	0x00, 0xf0, 0x21, 0x00


	//----- nvinfo : EIATTR_KPARAM_INFO
	.align		4
.L_5093:
        /*0078*/ 	.byte	0x04, 0x17
        /*007a*/ 	.short	(.L_5095 - .L_5094)
.L_5094:
        /*007c*/ 	.word	0x00000000
        /*0080*/ 	.short	0x0003
        /*0082*/ 	.short	0x0018
        /*0084*/ 	.byte	0x00, 0xf0, 0x11, 0x00


	//----- nvinfo : EIATTR_KPARAM_INFO
	.align		4
.L_5095:
        /*0088*/ 	.byte	0x04, 0x17
        /*008a*/ 	.short	(.L_5097 - .L_5096)
.L_5096:
        /*008c*/ 	.word	0x00000000
        /*0090*/ 	.short	0x0002
        /*0092*/ 	.short	0x0010
        /*0094*/ 	.byte	0x00, 0xf0, 0x21, 0x00


	//----- nvinfo : EIATTR_KPARAM_INFO
	.align		4
.L_5097:
        /*0098*/ 	.byte	0x04, 0x17
        /*009a*/ 	.short	(.L_5099 - .L_5098)
.L_5098:
        /*009c*/ 	.word	0x00000000
        /*00a0*/ 	.short	0x0001
        /*00a2*/ 	.short	0x0008
        /*00a4*/ 	.byte	0x00, 0xf0, 0x21, 0x00


	//----- nvinfo : EIATTR_KPARAM_INFO
	.align		4
.L_5099:
        /*00a8*/ 	.byte	0x04, 0x17
        /*00aa*/ 	.short	(.L_5101 - .L_5100)
.L_5100:
        /*00ac*/ 	.word	0x00000000
        /*00b0*/ 	.short	0x0000
        /*00b2*/ 	.short	0x0000
        /*00b4*/ 	.byte	0x00, 0xf0, 0x21, 0x00


	//----- nvinfo : EIATTR_SPARSE_MMA_MASK
	.align		4
.L_5101:
        /*00b8*/ 	.byte	0x03, 0x50
        /*00ba*/ 	.short	0x0000


	//----- nvinfo : EIATTR_MAXREG_COUNT
	.align		4
        /*00bc*/ 	.byte	0x03, 0x1b
        /*00be*/ 	.short	0x00ff


	//----- nvinfo : EIATTR_MERCURY_ISA_VERSION
	.align		4
        /*00c0*/ 	.byte	0x03, 0x5f
        /*00c2*/ 	.short	0x0101


	//----- nvinfo : EIATTR_COOP_GROUP_MASK_REGIDS
	.align		4
        /*00c4*/ 	.byte	0x04, 0x29
        /*00c6*/ 	.short	(.L_5103 - .L_5102)


	//   ....[0]....
.L_5102:
        /*00c8*/ 	.word	0xffffffff


	//   ....[1]....
        /*00cc*/ 	.word	0xffffffff


	//   ....[2]....
        /*00d0*/ 	.word	0xffffffff


	//   ....[3]....
        /*00d4*/ 	.word	0xffffffff


	//   ....[4]....
        /*00d8*/ 	.word	0xffffffff


	//   ....[5]....
        /*00dc*/ 	.word	0xffffffff


	//   ....[6]....
        /*00e0*/ 	.word	0xffffffff


	//   ....[7]....
        /*00e4*/ 	.word	0xffffffff


	//   ....[8]....
        /*00e8*/ 	.word	0xffffffff


	//   ....[9]....
        /*00ec*/ 	.word	0xffffffff


	//   ....[10]....
        /*00f0*/ 	.word	0xffffffff


	//   ....[11]....
        /*00f4*/ 	.word	0xffffffff


	//   ....[12]....
        /*00f8*/ 	.word	0xffffffff


	//   ....[13]....
        /*00fc*/ 	.word	0xffffffff


	//   ....[14]....
        /*0100*/ 	.word	0xffffffff


	//   ....[15]....
        /*0104*/ 	.word	0xffffffff


	//   ....[16]....
        /*0108*/ 	.word	0xffffffff


	//   ....[17]....
        /*010c*/ 	.word	0xffffffff


	//   ....[18]....
        /*0110*/ 	.word	0xffffffff


	//   ....[19]....
        /*0114*/ 	.word	0xffffffff


	//   ....[20]....
        /*0118*/ 	.word	0xffffffff


	//   ....[21]....
        /*011c*/ 	.word	0xffffffff


	//   ....[22]....
        /*0120*/ 	.word	0xffffffff


	//   ....[23]....
        /*0124*/ 	.word	0xffffffff


	//   ....[24]....
        /*0128*/ 	.word	0xffffffff


	//   ....[25]....
        /*012c*/ 	.word	0xffffffff


	//   ....[26]....
        /*0130*/ 	.word	0xffffffff


	//   ....[27]....
        /*0134*/ 	.word	0xffffffff


	//   ....[28]....
        /*0138*/ 	.word	0xffffffff


	//   ....[29]....
        /*013c*/ 	.word	0xffffffff


	//   ....[30]....
        /*0140*/ 	.word	0x05000002


	//   ....[31]....
        /*0144*/ 	.word	0x05000002


	//   ....[32]....
        /*0148*/ 	.word	0x05000002


	//   ....[33]....
        /*014c*/ 	.word	0x05000002


	//   ....[34]....
        /*0150*/ 	.word	0x05000002


	//   ....[35]....
        /*0154*/ 	.word	0x05000002


	//   ....[36]....
        /*0158*/ 	.word	0x05000002


	//   ....[37]....
        /*015c*/ 	.word	0x05000002


	//   ....[38]....
        /*0160*/ 	.word	0x05000002


	//   ....[39]....
        /*0164*/ 	.word	0x05000002


	//   ....[40]....
        /*0168*/ 	.word	0x05000002


	//   ....[41]....
        /*016c*/ 	.word	0x05000002


	//   ....[42]....
        /*0170*/ 	.word	0x05000002


	//   ....[43]....
        /*0174*/ 	.word	0x05000002


	//   ....[44]....
        /*0178*/ 	.word	0x05000002


	//   ....[45]....
        /*017c*/ 	.word	0x05000002


	//   ....[46]....
        /*0180*/ 	.word	0x05000002


	//   ....[47]....
        /*0184*/ 	.word	0x05000002


	//   ....[48]....
        /*0188*/ 	.word	0x05000002


	//   ....[49]....
        /*018c*/ 	.word	0x05000002


	//   ....[50]....
        /*0190*/ 	.word	0x05000002


	//   ....[51]....
        /*0194*/ 	.word	0x05000002


	//   ....[52]....
        /*0198*/ 	.word	0x05000002


	//   ....[53]....
        /*019c*/ 	.word	0x05000002


	//   ....[54]....
        /*01a0*/ 	.word	0x05000002


	//   ....[55]....
        /*01a4*/ 	.word	0x05000002


	//   ....[56]....
        /*01a8*/ 	.word	0x05000002


	//   ....[57]....
        /*01ac*/ 	.word	0x05000002


	//   ....[58]....
        /*01b0*/ 	.word	0x05000002


	//   ....[59]....
        /*01b4*/ 	.word	0x05000002


	//----- nvinfo : EIATTR_COOP_GROUP_INSTR_OFFSETS
	.align		4
.L_5103:
        /*01b8*/ 	.byte	0x04, 0x28
        /*01ba*/ 	.short	(.L_5105 - .L_5104)


	//   ....[0]....
.L_5104:
        /*01bc*/ 	.word	0x00000ec0


	//   ....[1]....
        /*01c0*/ 	.word	0x00000ee0


	//   ....[2]....
        /*01c4*/ 	.word	0x00000ef0


	//   ....[3]....
        /*01c8*/ 	.word	0x00000f80


	//   ....[4]....
        /*01cc*/ 	.word	0x00000fa0


	//   ....[5]....
        /*01d0*/ 	.word	0x00000fb0


	//   ....[6]....
        /*01d4*/ 	.word	0x00001030


	//   ....[7]....
        /*01d8*/ 	.word	0x00001050


	//   ....[8]....
        /*01dc*/ 	.word	0x00001060


	//   ....[9]....
        /*01e0*/ 	.word	0x000010e0


	//   ....[10]....
        /*01e4*/ 	.word	0x000010f0


	//   ....[11]....
        /*01e8*/ 	.word	0x00001100


	//   ....[12]....
        /*01ec*/ 	.word	0x00001180


	//   ....[13]....
        /*01f0*/ 	.word	0x00001190


	//   ....[14]....
        /*01f4*/ 	.word	0x000011a0


	//   ....[15]....
        /*01f8*/ 	.word	0x00001a80


	//   ....[16]....
        /*01fc*/ 	.word	0x00001aa0


	//   ....[17]....
        /*0200*/ 	.word	0x00001ab0


	//   ....[18]....
        /*0204*/ 	.word	0x00001b40


	//   ....[19]....
        /*0208*/ 	.word	0x00001b60


	//   ....[20]....
        /*020c*/ 	.word	0x00001b70


	//   ....[21]....
        /*0210*/ 	.word	0x00001bf0


	//   ....[22]....
        /*0214*/ 	.word	0x00001c10


	//   ....[23]....
        /*0218*/ 	.word	0x00001c20


	//   ....[24]....
        /*021c*/ 	.word	0x00001ca0


	//   ....[25]....
        /*0220*/ 	.word	0x00001cb0


	//   ....[26]....
        /*0224*/ 	.word	0x00001cc0


	//   ....[27]....
        /*0228*/ 	.word	0x00001d40


	//   ....[28]....
        /*022c*/ 	.word	0x00001d50


	//   ....[29]....
        /*0230*/ 	.word	0x00001d60


	//   ....[30]....
        /*0234*/ 	.word	0x000026d0


	//   ....[31]....
        /*0238*/ 	.word	0x00002780


	//   ....[32]....
        /*023c*/ 	.word	0x000027e0


	//   ....[33]....
        /*0240*/ 	.word	0x000028b0


	//   ....[34]....
        /*0244*/ 	.word	0x00002920


	//   ....[35]....
        /*0248*/ 	.word	0x00002990


	//   ....[36]....
        /*024c*/ 	.word	0x00002a60


	//   ....[37]....
        /*0250*/ 	.word	0x00002ac0


	//   ....[38]....
        /*0254*/ 	.word	0x00002b20


	//   ....[39]....
        /*0258*/ 	.word	0x00002c00


	//   ....[40]....
        /*025c*/ 	.word	0x00002c70


	//   ....[41]....
        /*0260*/ 	.word	0x00002ce0


	//   ....[42]....
        /*0264*/ 	.word	0x00002db0


	//   ....[43]....
        /*0268*/ 	.word	0x00002e10


	//   ....[44]....
        /*026c*/ 	.word	0x00002e70


	//   ....[45]....
        /*0270*/ 	.word	0x00002f10


	//   ....[46]....
        /*0274*/ 	.word	0x00002fc0


	//   ....[47]....
        /*0278*/ 	.word	0x00003020


	//   ....[48]....
        /*027c*/ 	.word	0x000030f0


	//   ....[49]....
        /*0280*/ 	.word	0x00003160


	//   ....[50]....
        /*0284*/ 	.word	0x000031d0


	//   ....[51]....
        /*0288*/ 	.word	0x000032a0


	//   ....[52]....
        /*028c*/ 	.word	0x00003300


	//   ....[53]....
        /*0290*/ 	.word	0x00003360


	//   ....[54]....
        /*0294*/ 	.word	0x00003440


	//   ....[55]....
        /*0298*/ 	.word	0x000034b0


	//   ....[56]....
        /*029c*/ 	.word	0x00003520


	//   ....[57]....
        /*02a0*/ 	.word	0x000035f0


	//   ....[58]....
        /*02a4*/ 	.word	0x00003650


	//   ....[59]....
        /*02a8*/ 	.word	0x000036b0


	//----- nvinfo : EIATTR_EXIT_INSTR_OFFSETS
	.align		4
.L_5105:
        /*02ac*/ 	.byte	0x04, 0x1c
        /*02ae*/ 	.short	(.L_5107 - .L_5106)


	//   ....[0]....
.L_5106:
        /*02b0*/ 	.word	0x00000080


	//   ....[1]....
        /*02b4*/ 	.word	0x000022c0


	//   ....[2]....
        /*02b8*/ 	.word	0x000022e0


	//   ....[3]....
        /*02bc*/ 	.word	0x000024f0


	//   ....[4]....
        /*02c0*/ 	.word	0x00002660


	//----- nvinfo : EIATTR_MAX_THREADS
	.align		4
.L_5107:
        /*02c4*/ 	.byte	0x04, 0x05
        /*02c6*/ 	.short	(.L_5109 - .L_5108)
.L_5108:
        /*02c8*/ 	.word	0x00000080
        /*02cc*/ 	.word	0x00000001
        /*02d0*/ 	.word	0x00000001


	//----- nvinfo : EIATTR_CRS_STACK_SIZE
	.align		4
.L_5109:
        /*02d4*/ 	.byte	0x04, 0x1e
        /*02d6*/ 	.short	(.L_5111 - .L_5110)
.L_5110:
        /*02d8*/ 	.word	0x00000000


	//----- nvinfo : EIATTR_CBANK_PARAM_SIZE
	.align		4
.L_5111:
        /*02dc*/ 	.byte	0x03, 0x19
        /*02de*/ 	.short	0x0048


	//----- nvinfo : EIATTR_PARAM_CBANK
	.align		4
        /*02e0*/ 	.byte	0x04, 0x0a
        /*02e2*/ 	.short	(.L_5113 - .L_5112)
	.align		4
.L_5112:
        /*02e4*/ 	.word	index@(.nv.constant0._ZN4vllm3moe10topkGatingILi14ELi448ELi4ELi8ELi32ElfLNS0_11ScoringFuncE1EEEvPKT5_PKbPfiPT4_PiiiibPKf)
        /*02e8*/ 	.short	0x0210
        /*02ea*/ 	.short	0x0048


	//----- nvinfo : EIATTR_SW_WAR
	.align		4
.L_5113:
        /*02ec*/ 	.byte	0x04, 0x36
        /*02ee*/ 	.short	(.L_5115 - .L_5114)
.L_5114:
        /*02f0*/ 	.word	0x00000008
.L_5115:


//--------------------- .nv.info._ZN4vllm3moe10topkGatingILi12ELi384ELi4ELi8ELi32ElfLNS0_11ScoringFuncE1EEEvPKT5_PKbPfiPT4_PiiiibPKf --------------------------
	.section	.nv.info._ZN4vllm3moe10topkGatingILi12ELi384ELi4ELi8ELi32ElfLNS0_11ScoringFuncE1EEEvPKT5_PKbPfiPT4_PiiiibPKf,"",@"SHT_CUDA_INFO"
	.sectionflags	@""
	.align	4


	//----- nvinfo : EIATTR_CUDA_API_VERSION
	.align		4
        /*0000*/ 	.byte	0x04, 0x37
        /*0002*/ 	.short	(.L_5117 - .L_5116)
.L_5116:
        /*0004*/ 	.word	0x00000082


	//----- nvinfo : EIATTR_KPARAM_INFO
	.align		4
.L_5117:
        /*0008*/ 	.byte	0x04, 0x17
        /*000a*/ 	.short	(.L_5119 - .L_5118)
.L_5118:
        /*000c*/ 	.word	0x00000000
        /*0010*/ 	.short	0x000a
        /*0012*/ 	.short	0x0040
        /*0014*/ 	.byte	0x00, 0xf0, 0x21, 0x00


	//----- nvinfo : EIATTR_KPARAM_INFO
	.align		4
.L_5119:
        /*0018*/ 	.byte	0x04, 0x17
        /*001a*/ 	.short	(.L_5121 - .L_5120)
.L_5120:
        /*001c*/ 	.word	0x00000000
        /*0020*/ 	.short	0x0009
        /*0022*/ 	.short	0x003c
        /*0024*/ 	.byte	0x00, 0xf0, 0x05, 0x00


	//----- nvinfo : EIATTR_KPARAM_INFO
	.align		4
.L_5121:
        /*0028*/ 	.byte	0x04, 0x17
        /*002a*/ 	.short	(.L_5123 - .L_5122)
.L_5122:
        /*002c*/ 	.word	0x00000000
        /*0030*/ 	.short	0x0008
        /*0032*/ 	.short	0x0038
        /*0034*/ 	.byte	0x00, 0xf0, 0x11, 0x00


	//----- nvinfo : EIATTR_KPARAM_INFO
	.align		4
.L_5123:
        /*0038*/ 	.byte	0x04, 0x17
        /*003a*/ 	.short	(.L_5125 - .L_5124)
.L_5124:
        /*003c*/ 	.word	0x00000000
        /*0040*/ 	.short	0x0007
        /*0042*/ 	.short	0x0034
        /*0044*/ 	.byte	0x00, 0xf0, 0x11, 0x00


	//----- nvinfo : EIATTR_KPARAM_INFO
	.align		4
.L_5125:
        /*0048*/ 	.byte	0x04, 0x17
        /*004a*/ 	.short	(.L_5127 - .L_5126)
.L_5126:
        /*004c*/ 	.word	0x00000000
        /*0050*/ 	.short	0x0006
        /*0052*/ 	.short	0x0030
        /*0054*/ 	.byte	0x00, 0xf0, 0x11, 0x00


	//----- nvinfo : EIATTR_KPARAM_INFO
	.align		4
.L_5127:
        /*0058*/ 	.byte	0x04, 0x17
        /*005a*/ 	.short	(.L_5129 - .L_5128)
.L_5128:
        /*005c*/ 	.word	0x00000000
        /*0060*/ 	.short	0x0005
        /*0062*/ 	.short	0x0028
        /*0064*/ 	.byte	0x00, 0xf0, 0x21, 0x00


	//----- nvinfo : EIATTR_KPARAM_INFO
	.align		4
.L_5129:
        /*0068*/ 	.byte	0x04, 0x17
        /*006a*/ 	.short	(.L_5131 - .L_5130)
.L_5130:
        /*006c*/ 	.word	0x00000000
        /*0070*/ 	.short	0x0004
        /*0072*/ 	.short	0x0020
        /*0074*/ 	.byte	0x00, 0xf0, 0x21, 0x00


	//----- nvinfo : EIATTR_KPARAM_INFO
	.align		4
.L_5131:
        /*0078*/ 	.byte	0x04, 0x17
        /*007a*/ 	.short	(.L_5133 - .L_5132)
.L_5132:
        /*007c*/ 	.word	0x00000000
        /*0080*/ 	.short	0x0003
        /*0082*/ 	.short	0x0018
        /*0084*/ 	.byte	0x00, 0xf0, 0x11, 0x00


	//----- nvinfo : EIATTR_KPARAM_INFO
	.align		4
.L_5133:
        /*0088*/ 	.byte	0x04, 0x17
        /*008a*/ 	.short	(.L_5135 - .L_5134)
.L_5134:
        /*008c*/ 	.word	0x00000000
        /*0090*/ 	.short	0x0002
        /*0092*/ 	.short	0x0010
        /*0094*/ 	.byte	0x00, 0xf0, 0x21, 0x00


	//----- nvinfo : EIATTR_KPARAM_INFO
	.align		4
.L_5135:
        /*0098*/ 	.byte	0x04, 0x17
        /*009a*/ 	.short	(.L_5137 - .L_5136)
.L_5136:
        /*009c*/ 	.word	0x00000000
        /*00a0*/ 	.short	0x0001
        /*00a2*/ 	.short	0x0008
        /*00a4*/ 	.byte	0x00, 0xf0, 0x21, 0x00


	//----- nvinfo : EIATTR_KPARAM_INFO
	.align		4
.L_5137:
        /*00a8*/ 	.byte	0x04, 0x17
        /*00aa*/ 	.short	(.L_5139 - .L_5138)
.L_5138:
        /*00ac*/ 	.word	0x00000000
        /*00b0*/ 	.short	0x0000
        /*00b2*/ 	.short	0x0000
        /*00b4*/ 	.byte	0x00, 0xf0, 0x21, 0x00


	//----- nvinfo : EIATTR_SPARSE_MMA_MASK
	.align		4
.L_5139:
        /*00b8*/ 	.byte	0x03, 0x50
        /*00ba*/ 	.short	0x0000


	//----- nvinfo : EIATTR_MAXREG_COUNT
	.align		4
        /*00bc*/ 	.byte	0x03, 0x1b
        /*00be*/ 	.short	0x00ff


	//----- nvinfo : EIATTR_MERCURY_ISA_VERSION
	.align		4
        /*00c0*/ 	.byte	0x03, 0x5f
        /*00c2*/ 	.short	0x0101


	//----- nvinfo : EIATTR_COOP_GROUP_MASK_REGIDS
	.align		4
        /*00c4*/ 	.byte	0x04, 0x29
        /*00c6*/ 	.short	(.L_5141 - .L_5140)


	//   ....[0]....
.L_5140:
        /*00c8*/ 	.word	0xffffffff


	//   ....[1]....
        /*00cc*/ 	.word	0xffffffff


	//   ....[2]....
        /*00d0*/ 	.word	0xffffffff


	//   ....[3]....
        /*00d4*/ 	.word	0xffffffff


	//   ....[4]....
        /*00d8*/ 	.word	0xffffffff


	//   ....[5]....
        /*00dc*/ 	.word	0xffffffff


	//   ....[6]....
        /*00e0*/ 	.word	0xffffffff


	//   ....[7]....
        /*00e4*/ 	.word	0xffffffff


	//   ....[8]....
        /*00e8*/ 	.word	0xffffffff


	//   ....[9]....
        /*00ec*/ 	.word	0xffffffff


	//   ....[10]....
        /*00f0*/ 	.word	0xffffffff


	//   ....[11]....
        /*00f4*/ 	.word	0xffffffff


	//   ....[12]....
        /*00f8*/ 	.word	0xffffffff


	//   ....[13]....
        /*00fc*/ 	.word	0xffffffff


	//   ....[14]....
        /*0100*/ 	.word	0xffffffff


	//   ....[15]....
        /*0104*/ 	.word	0xffffffff


	//   ....[16]....
        /*0108*/ 	.word	0xffffffff


	//   ....[17]....
        /*010c*/ 	.word	0xffffffff


	//   ....[18]....
        /*0110*/ 	.word	0xffffffff


	//   ....[19]....
        /*0114*/ 	.word	0xffffffff


	//   ....[20]....
        /*0118*/ 	.word	0xffffffff


	//   ....[21]....
        /*011c*/ 	.word	0xffffffff


	//   ....[22]....
        /*0120*/ 	.word	0xffffffff


	//   ....[23]....
        /*0124*/ 	.word	0xffffffff


	//   ....[24]....
        /*0128*/ 	.word	0xffffffff


	//   ....[25]....
        /*012c*/ 	.word	0xffffffff


	//   ....[26]....
        /*0130*/ 	.word	0xffffffff


	//   ....[27]....
        /*0134*/ 	.word	0xffffffff


	//   ....[28]....
        /*0138*/ 	.word	0xffffffff


	//   ....[29]....
        /*013c*/ 	.word	0xffffffff


	//   ....[30]....
        /*0140*/ 	.word	0x05000014


	//   ....[31]....
        /*0144*/ 	.word	0x05000014


	//   ....[32]....
        /*0148*/ 	.word	0x05000014


	//   ....[33]....
        /*014c*/ 	.word	0x05000014


	//   ....[34]....
        /*0150*/ 	.word	0x05000014


	//   ....[35]....
        /*0154*/ 	.word	0x05000014


	//   ....[36]....
        /*0158*/ 	.word	0x05000014


	//   ....[37]....
        /*015c*/ 	.word	0x05000014


	//   ....[38]....
        /*0160*/ 	.word	0x05000014


	//   ....[39]....
        /*0164*/ 	.word	0x05000014


	//   ....[40]....
        /*0168*/ 	.word	0x05000014


	//   ....[41]....
        /*016c*/ 	.word	0x05000014


	//   ....[42]....
        /*0170*/ 	.word	0x05000014


	//   ....[43]....
        /*0174*/ 	.word	0x05000014


	//   ....[44]....
        /*0178*/ 	.word	0x05000014


	//   ....[45]....
        /*017c*/ 	.word	0x05000014


	//   ....[46]....
        /*0180*/ 	.word	0x05000014


	//   ....[47]....
        /*0184*/ 	.word	0x05000014


	//   ....[48]....
        /*0188*/ 	.word	0x05000014


	//   ....[49]....
        /*018c*/ 	.word	0x05000014


	//   ....[50]....
        /*0190*/ 	.word	0x05000014


	//   ....[51]....
        /*0194*/ 	.word	0x05000014


	//   ....[52]....
        /*0198*/ 	.word	0x05000014


	//   ....[53]....
        /*019c*/ 	.word	0x05000014


	//   ....[54]....
        /*01a0*/ 	.word	0x05000014


	//   ....[55]....
        /*01a4*/ 	.word	0x05000014


	//   ....[56]....
        /*01a8*/ 	.word	0x05000014


	//   ....[57]....
        /*01ac*/ 	.word	0x05000014


	//   ....[58]....
        /*01b0*/ 	.word	0x05000014


	//   ....[59]....
        /*01b4*/ 	.word	0x05000014


	//----- nvinfo : EIATTR_COOP_GROUP_INSTR_OFFSETS
	.align		4
.L_5141:
        /*01b8*/ 	.byte	0x04, 0x28
        /*01ba*/ 	.short	(.L_5143 - .L_5142)


	//   ....[0]....
.L_5142:
        /*01bc*/ 	.word	0x00000d20


	//   ....[1]....
        /*01c0*/ 	.word	0x00000d40


	//   ....[2]....
        /*01c4*/ 	.word	0x00000d50


	//   ....[3]....
        /*01c8*/ 	.word	0x00000de0


	//   ....[4]....
        /*01cc*/ 	.word	0x00000e00


	//   ....[5]....
        /*01d0*/ 	.word	0x00000e10


	//   ....[6]....
        /*01d4*/ 	.word	0x00000e90


	//   ....[7]....
        /*01d8*/ 	.word	0x00000eb0


	//   ....[8]....
        /*01dc*/ 	.word	0x00000ec0


	//   ....[9]....
        /*01e0*/ 	.word	0x00000f40


	//   ....[10]....
        /*01e4*/ 	.word	0x00000f50


	//   ....[11]....
        /*01e8*/ 	.word	0x00000f60


	//   ....[12]....
        /*01ec*/ 	.word	0x00000fe0


	//   ....[13]....
        /*01f0*/ 	.word	0x00000ff0


	//   ....[14]....
        /*01f4*/ 	.word	0x00001000


	//   ....[15]....
        /*01f8*/ 	.word	0x00001820


	//   ....[16]....
        /*01fc*/ 	.word	0x00001840


	//   ....[17]....
        /*0200*/ 	.word	0x00001850


	//   ....[18]....
        /*0204*/ 	.word	0x000018e0


	//   ....[19]....
        /*0208*/ 	.word	0x00001900


	//   ....[20]....
        /*020c*/ 	.word	0x00001910


	//   ....[21]....
        /*0210*/ 	.word	0x00001990


	//   ....[22]....
        /*0214*/ 	.word	0x000019b0


	//   ....[23]....
        /*0218*/ 	.word	0x000019c0


	//   ....[24]....
        /*021c*/ 	.word	0x00001a40


	//   ....[25]....
        /*0220*/ 	.word	0x00001a50


	//   ....[26]....
        /*0224*/ 	.word	0x00001a60


	//   ....[27]....
        /*0228*/ 	.word	0x00001ae0


	//   ....[28]....
        /*022c*/ 	.word	0x00001af0


	//   ....[29]....
        /*0230*/ 	.word	0x00001b00


	//   ....[30]....
        /*0234*/ 	.word	0x00002430


	//   ....[31]....
        /*0238*/ 	.word	0x000024d0


	//   ....[32]....
        /*023c*/ 	.word	0x00002530


	//   ....[33]....
        /*0240*/ 	.word	0x000025e0


	//   ....[34]....
        /*0244*/ 	.word	0x00002630


	//   ....[35]....
        /*0248*/ 	.word	0x000026a0


	//   ....[36]....
        /*024c*/ 	.word	0x00002760


	//   ....[37]....
        /*0250*/ 	.word	0x000027b0


	//   ....[38]....
        /*0254*/ 	.word	0x00002800


	//   ....[39]....
        /*0258*/ 	.word	0x000028c0


	//   ....[40]....
        /*025c*/ 	.word	0x00002910


	//   ....[41]....
        /*0260*/ 	.word	0x00002980


	//   ....[42]....
        /*0264*/ 	.word	0x00002a30


	//   ....[43]....
        /*0268*/ 	.word	0x00002a80


	//   ....[44]....
        /*026c*/ 	.word	0x00002ad0


	//   ....[45]....
        /*0270*/ 	.word	0x00002b60


	//   ....[46]....
        /*0274*/ 	.word	0x00002c00


	//   ....[47]....
        /*0278*/ 	.word	0x00002c60


	//   ....[48]....
        /*027c*/ 	.word	0x00002d10


	//   ....[49]....
        /*0280*/ 	.word	0x00002d60


	//   ....[50]....
        /*0284*/ 	.word	0x00002dd0


	//   ....[51]....
        /*0288*/ 	.word	0x00002e90


	//   ....[52]....
        /*028c*/ 	.word	0x00002ee0


	//   ....[53]....
        /*0290*/ 	.word	0x00002f30


	//   ....[54]....
        /*0294*/ 	.word	0x00002ff0


	//   ....[55]....
        /*0298*/ 	.word	0x00003040


	//   ....[56]....
        /*029c*/ 	.word	0x000030b0


	//   ....[57]....
        /*02a0*/ 	.word	0x00003160


	//   ....[58]....
        /*02a4*/ 	.word	0x000031b0


	//   ....[59]....
        /*02a8*/ 	.word	0x00003200


	//----- nvinfo : EIATTR_EXIT_INSTR_OFFSETS
	.align		4
.L_5143:
        /*02ac*/ 	.byte	0x04, 0x1c
        /*02ae*/ 	.short	(.L_5145 - .L_5144)


	//   ....[0]....
.L_5144:
        /*02b0*/ 	.word	0x00000080


	//   ....[1]....
        /*02b4*/ 	.word	0x00002020


	//   ....[2]....
        /*02b8*/ 	.word	0x00002040


	//   ....[3]....
        /*02bc*/ 	.word	0x00002250


	//   ....[4]....
        /*02c0*/ 	.word	0x000023c0


	//----- nvinfo : EIATTR_MAX_THREADS
	.align		4
.L_5145:
        /*02c4*/ 	.byte	0x04, 0x05
        /*02c6*/ 	.short	(.L_5147 - .L_5146)
.L_5146:
        /*02c8*/ 	.word	0x00000080
        /*02cc*/ 	.word	0x00000001
        /*02d0*/ 	.word	0x00000001


	//----- nvinfo : EIATTR_CRS_STACK_SIZE
	.align		4
.L_5147:
        /*02d4*/ 	.byte	0x04, 0x1e
        /*02d6*/ 	.short	(.L_5149 - .L_5148)
.L_5148:
        /*02d8*/ 	.word	0x00000000


	//----- nvinfo : EIATTR_CBANK_PARAM_SIZE
	.align		4
.L_5149:
        /*02dc*/ 	.byte	0x03, 0x19
        /*02de*/ 	.short	0x0048


	//----- nvinfo : EIATTR_PARAM_CBANK
	.align		4
        /*02e0*/ 	.byte	0x04, 0x0a
        /*02e2*/ 	.short	(.L_5151 - .L_5150)
	.align		4
.L_5150:
        /*02e4*/ 	.word	index@(.nv.constant0._ZN4vllm3moe10topkGatingILi12ELi384ELi4ELi8ELi32ElfLNS0_11ScoringFuncE1EEEvPKT5_PKbPfiPT4_PiiiibPKf)
        /*02e8*/ 	.short	0x0210
        /*02ea*/ 	.short	0x0048


	//----- nvinfo : EIATTR_SW_WAR
	.align		4
.L_5151:
        /*02ec*/ 	.byte	0x04, 0x36
        /*02ee*/ 	.short	(.L_5153 - .L_5152)
.L_5152:
        /*02f0*/ 	.word	0x00000008
.L_5153:


//--------------------- .nv.info._ZN4vllm3moe10topkGatingILi10ELi320ELi4ELi8ELi32ElfLNS0_11ScoringFuncE1EEEvPKT5_PKbPfiPT4_PiiiibPKf --------------------------
	.section	.nv.info._ZN4vllm3moe10topkGatingILi10ELi320ELi4ELi8ELi32ElfLNS0_11ScoringFuncE1EEEvPKT5_PKbPfiPT4_PiiiibPKf,"",@"SHT_CUDA_INFO"
	.sectionflags	@""
	.align	4


	//----- nvinfo : EIATTR_CUDA_API_VERSION
	.align		4
        /*0000*/ 	.byte	0x04, 0x37
        /*0002*/ 	.short	(.L_5155 - .L_5154)
.L_5154:
        /*0004*/ 	.word	0x00000082


	//----- nvinfo : EIATTR_KPARAM_INFO
	.align		4
.L_5155:
        /*0008*/ 	.byte	0x04, 0x17
        /*000a*/ 	.short	(.L_5157 - .L_5156)
.L_5156:
        /*000c*/ 	.word	0x00000000
        /*0010*/ 	.short	0x000a
        /*0012*/ 	.short	0x0040
        /*0014*/ 	.byte	0x00, 0xf0, 0x21, 0x00


	//----- nvinfo : EIATTR_KPARAM_INFO
	.align		4
.L_5157:
        /*0018*/ 	.byte	0x04, 0x17
        /*001a*/ 	.short	(.L_5159 - .L_5158)
.L_5158:
        /*001c*/ 	.word	0x00000000
        /*0020*/ 	.short	0x0009
        /*0022*/ 	.short	0x003c
        /*0024*/ 	.byte	0x00, 0xf0, 0x05, 0x00


	//----- nvinfo : EIATTR_KPARAM_INFO
	.align		4
.L_5159:
        /*0028*/ 	.byte	0x04, 0x17
        /*002a*/ 	.short	(.L_5161 - .L_5160)
.L_5160:
        /*002c*/ 	.word	0x00000000
        /*0030*/ 	.short	0x0008
        /*0032*/ 	.short	0x0038
        /*0034*/ 	.byte	0x00, 0xf0, 0x11, 0x00


	//----- nvinfo : EIATTR_KPARAM_INFO
	.align		4
.L_5161:
        /*0038*/ 	.byte	0x04, 0x17
        /*003a*/ 	.short	(.L_5163 - .L_5162)
.L_5162:
        /*003c*/ 	.word	0x00000000
        /*0040*/ 	.short	0x0007
        /*0042*/ 	.short	0x0034
        /*0044*/ 	.byte	0x00, 0xf0, 0x11, 0x00


	//----- nvinfo : EIATTR_KPARAM_INFO
	.align		4
.L_5163:
        /*0048*/ 	.byte	0x04, 0x17
        /*004a*/ 	.short	(.L_5165 - .L_5164)
.L_5164:
        /*004c*/ 	.word	0x00000000
        /*0050*/ 	.short	0x0006
        /*0052*/ 	.short	0x0030
        /*0054*/ 	.byte	0x00, 0xf0, 0x11, 0x00


	//----- nvinfo : EIATTR_KPARAM_INFO
	.align		4
.L_5165:
        /*0058*/ 	.byte	0x04, 0x17
        /*005a*/ 	.short	(.L_5167 - .L_5166)
.L_5166:
        /*005c*/ 	.word	0x00000000
        /*0060*/ 	.short	0x0005
        /*0062*/ 	.short	0x0028
        /*0064*/ 	.byte	0x00, 0xf0, 0x21, 0x00


	//----- nvinfo : EIATTR_KPARAM_INFO
	.align		4
.L_5167:
        /*0068*/ 	.byte	0x04, 0x17
        /*006a*/ 	.short	(.L_5169 - .L_5168)
.L_5168:
        /*006c*/ 	.word	0x00000000
        /*0070*/ 	.short	0x0004
        /*0072*/ 	.short	0x0020
        /*0074*/ 	.byte	0x00, 0xf0, 0x21, 0x00


	//----- nvinfo : EIATTR_KPARAM_INFO
	.align		4
.L_5169:
        /*0078*/ 	.byte	0x04, 0x17
        /*007a*/ 	.short	(.L_5171 - .L_5170)
.L_5170:
        /*007c*/ 	.word	0x00000000
        /*0080*/ 	.short	0x0003
        /*0082*/ 	.short	0x0018
        /*0084*/ 	.byte	0x00, 0xf0, 0x11, 0x00


	//----- nvinfo : EIATTR_KPARAM_INFO
	.align		4
.L_5171:
        /*0088*/ 	.byte	0x04, 0x17
        /*008a*/ 	.short	(.L_5173 - .L_5172)
.L_5172:
        /*008c*/ 	.word	0x00000000
        /*0090*/ 	.short	0x0002
        /*0092*/ 	.short	0x0010
        /*0094*/ 	.byte	0x00, 0xf0, 0x21, 0x00


	//----- nvinfo : EIATTR_KPARAM_INFO
	.align		4
.L_5173:
        /*0098*/ 	.byte	0x04, 0x17
        /*009a*/ 	.short	(.L_5175 - .L_5174)
.L_5174:
        /*009c*/ 	.word	0x00000000
        /*00a0*/ 	.short	0x0001
        /*00a2*/ 	.short	0x0008
        /*00a4*/ 	.byte	0x00, 0xf0, 0x21, 0x00


	//----- nvinfo : EIATTR_KPARAM_INFO
	.align		4
.L_5175:
        /*00a8*/ 	.byte	0x04, 0x17
        /*00aa*/ 	.short	(.L_5177 - .L_5176)
.L_5176:
        /*00ac*/ 	.word	0x00000000
        /*00b0*/ 	.short	0x0000
        /*00b2*/ 	.short	0x0000
        /*00b4*/ 	.byte	0x00, 0xf0, 0x21, 0x00


	//----- nvinfo : EIATTR_SPARSE_MMA_MASK
	.align		4
.L_5177:
        /*00b8*/ 	.byte	0x03, 0x50
        /*00ba*/ 	.short	0x0000


	//----- nvinfo : EIATTR_MAXREG_COUNT
	.align		4
        /*00bc*/ 	.byte	0x03, 0x1b
        /*00be*/ 	.short	0x00ff


	//----- nvinfo : EIATTR_MERCURY_ISA_VERSION
	.align		4
        /*00c0*/ 	.byte	0x03, 0x5f
        /*00c2*/ 	.short	0x0101


	//----- nvinfo : EIATTR_COOP_GROUP_MASK_REGIDS
	.align		4
        /*00c4*/ 	.byte	0x04, 0x29
        /*00c6*/ 	.short	(.L_5179 - .L_5178)


	//   ....[0]....
.L_5178:
        /*00c8*/ 	.word	0xffffffff


	//   ....[1]....
        /*00cc*/ 	.word	0xffffffff


	//   ....[2]....
        /*00d0*/ 	.word	0xffffffff


	//   ....[3]....
        /*00d4*/ 	.word	0xffffffff


	//   ....[4]....
        /*00d8*/ 	.word	0xffffffff


	//   ....[5]....
        /*00dc*/ 	.word	0xffffffff


	//   ....[6]....
        /*00e0*/ 	.word	0xffffffff


	//   ....[7]....
        /*00e4*/ 	.word	0xffffffff


	//   ....[8]....
        /*00e8*/ 	.word	0xffffffff


	//   ....[9]....
        /*00ec*/ 	.word	0xffffffff


	//   ....[10]....
        /*00f0*/ 	.word	0xffffffff


	//   ....[11]....
        /*00f4*/ 	.word	0xffffffff


	//   ....[12]....
        /*00f8*/ 	.word	0xffffffff


	//   ....[13]....
        /*00fc*/ 	.word	0xffffffff


	//   ....[14]....
        /*0100*/ 	.word	0xffffffff


	//   ....[15]....
        /*0104*/ 	.word	0xffffffff


	//   ....[16]....
        /*0108*/ 	.word	0xffffffff


	//   ....[17]....
        /*010c*/ 	.word	0xffffffff


	//   ....[18]....
        /*0110*/ 	.word	0xffffffff


	//   ....[19]....
        /*0114*/ 	.word	0xffffffff


	//   ....[20]....
        /*0118*/ 	.word	0xffffffff


	//   ....[21]....
        /*011c*/ 	.word	0xffffffff


	//   ....[22]....
        /*0120*/ 	.word	0xffffffff


	//   ....[23]....
        /*0124*/ 	.word	0xffffffff


	//   ....[24]....
        /*0128*/ 	.word	0xffffffff


	//   ....[25]....
        /*012c*/ 	.word	0xffffffff


	//   ....[26]....
        /*0130*/ 	.word	0xffffffff


	//   ....[27]....
        /*0134*/ 	.word	0xffffffff


	//   ....[28]....
        /*0138*/ 	.word	0xffffffff


	//   ....[29]....
        /*013c*/ 	.word	0xffffffff


	//   ....[30]....
        /*0140*/ 	.word	0x05000002


	//   ....[31]....
        /*0144*/ 	.word	0x05000002


	//   ....[32]....
        /*0148*/ 	.word	0x05000002


	//   ....[33]....
        /*014c*/ 	.word	0x05000002


	//   ....[34]....
        /*0150*/ 	.word	0x05000002


	//   ....[35]....
        /*0154*/ 	.word	0x05000002


	//   ....[36]....
        /*0158*/ 	.word	0x05000002


	//   ....[37]....
        /*015c*/ 	.word	0x05000002


	//   ....[38]....
        /*0160*/ 	.word	0x05000002


	//   ....[39]....
        /*0164*/ 	.word	0x05000002


	//   ....[40]....
        /*0168*/ 	.word	0x05000002


	//   ....[41]....
        /*016c*/ 	.word	0x05000002


	//   ....[42]....
        /*0170*/ 	.word	0x05000002


	//   ....[43]....
        /*0174*/ 	.word	0x05000002


	//   ....[44]....
        /*0178*/ 	.word	0x05000002


	//   ....[45]....
        /*017c*/ 	.word	0x05000002


	//   ....[46]....
        /*0180*/ 	.word	0x05000002


	//   ....[47]....
        /*0184*/ 	.word	0x05000002


	//   ....[48]....
        /*0188*/ 	.word	0x05000002


	//   ....[49]....
        /*018c*/ 	.word	0x05000002


	//   ....[50]....
        /*0190*/ 	.word	0x05000002


	//   ....[51]....
        /*0194*/ 	.word	0x05000002


	//   ....[52]....
        /*0198*/ 	.word	0x05000002


	//   ....[53]....
        /*019c*/ 	.word	0x05000002


	//   ....[54]....
        /*01a0*/ 	.word	0x05000002


	//   ....[55]....
        /*01a4*/ 	.word	0x05000002


	//   ....[56]....
        /*01a8*/ 	.word	0x05000002


	//   ....[57]....
        /*01ac*/ 	.word	0x05000002


	//   ....[58]....
        /*01b0*/ 	.word	0x05000002


	//   ....[59]....
        /*01b4*/ 	.word	0x05000002


	//----- nvinfo : EIATTR_COOP_GROUP_INSTR_OFFSETS
	.align		4
.L_5179:
        /*01b8*/ 	.byte	0x04, 0x28
        /*01ba*/ 	.short	(.L_5181 - .L_5180)


	//   ....[0]....
.L_5180:
        /*01bc*/ 	.word	0x00000b60


	//   ....[1]....
        /*01c0*/ 	.word	0x00000b80


	//   ....[2]....
        /*01c4*/ 	.word	0x00000b90


	//   ....[3]....
        /*01c8*/ 	.word	0x00000c20


	//   ....[4]....
        /*01cc*/ 	.word	0x00000c40


	//   ....[5]....
        /*01d0*/ 	.word	0x00000c50


	//   ....[6]....
        /*01d4*/ 	.word	0x00000cd0


	//   ....[7]....
        /*01d8*/ 	.word	0x00000cf0


	//   ....[8]....
        /*01dc*/ 	.word	0x00000d00


	//   ....[9]....
        /*01e0*/ 	.word	0x00000d80


	//   ....[10]....
        /*01e4*/ 	.word	0x00000d90


	//   ....[11]....
        /*01e8*/ 	.word	0x00000da0


	//   ....[12]....
        /*01ec*/ 	.word	0x00000e20


	//   ....[13]....
        /*01f0*/ 	.word	0x00000e30


	//   ....[14]....
        /*01f4*/ 	.word	0x00000e40


	//   ....[15]....
        /*01f8*/ 	.word	0x000015a0


	//   ....[16]....
        /*01fc*/ 	.word	0x000015c0


	//   ....[17]....
        /*0200*/ 	.word	0x000015d0


	//   ....[18]....
        /*0204*/ 	.word	0x00001660


	//   ....[19]....
        /*0208*/ 	.word	0x00001680


	//   ....[20]....
        /*020c*/ 	.word	0x00001690


	//   ....[21]....
        /*0210*/ 	.word	0x00001710


	//   ....[22]....
        /*0214*/ 	.word	0x00001730


	//   ....[23]....
        /*0218*/ 	.word	0x00001740


	//   ....[24]....
        /*021c*/ 	.word	0x000017c0


	//   ....[25]....
        /*0220*/ 	.word	0x000017d0


	//   ....[26]....
        /*0224*/ 	.word	0x000017e0


	//   ....[27]....
        /*0228*/ 	.word	0x00001860


	//   ....[28]....
        /*022c*/ 	.word	0x00001870


	//   ....[29]....
        /*0230*/ 	.word	0x00001880


	//   ....[30]....
        /*0234*/ 	.word	0x00002170


	//   ....[31]....
        /*0238*/ 	.word	0x00002220


	//   ....[32]....
        /*023c*/ 	.word	0x00002280


	//   ....[33]....
        /*0240*/ 	.word	0x00002350


	//   ....[34]....
        /*0244*/ 	.word	0x000023c0


	//   ....[35]....
        /*0248*/ 	.word	0x00002430


	//   ....[36]....
        /*024c*/ 	.word	0x00002500


	//   ....[37]....
        /*0250*/ 	.word	0x00002560


	//   ....[38]....
        /*0254*/ 	.word	0x000025c0


	//   ....[39]....
        /*0258*/ 	.word	0x000026a0


	//   ....[40]....
        /*025c*/ 	.word	0x00002710


	//   ....[41]....
        /*0260*/ 	.word	0x00002780


	//   ....[42]....
        /*0264*/ 	.word	0x00002850


	//   ....[43]....
        /*0268*/ 	.word	0x000028b0


	//   ....[44]....
        /*026c*/ 	.word	0x00002910


	//   ....[45]....
        /*0270*/ 	.word	0x000029b0


	//   ....[46]....
        /*0274*/ 	.word	0x00002a60


	//   ....[47]....
        /*0278*/ 	.word	0x00002ac0


	//   ....[48]....
        /*027c*/ 	.word	0x00002b90


	//   ....[49]....
        /*0280*/ 	.word	0x00002c00


	//   ....[50]....
        /*0284*/ 	.word	0x00002c70


	//   ....[51]....
        /*0288*/ 	.word	0x00002d40


	//   ....[52]....
        /*028c*/ 	.word	0x00002da0


	//   ....[53]....
        /*0290*/ 	.word	0x00002e00


	//   ....[54]....
        /*0294*/ 	.word	0x00002ee0


	//   ....[55]....
        /*0298*/ 	.word	0x00002f50


	//   ....[56]....
        /*029c*/ 	.word	0x00002fc0


	//   ....[57]....
        /*02a0*/ 	.word	0x00003090


	//   ....[58]....
        /*02a4*/ 	.word	0x000030f0


	//   ....[59]....
        /*02a8*/ 	.word	0x00003150


	//----- nvinfo : EIATTR_EXIT_INSTR_OFFSETS
	.align		4
.L_5181:
        /*02ac*/ 	.byte	0x04, 0x1c
        /*02ae*/ 	.short	(.L_5183 - .L_5182)


	//   ....[0]....
.L_5182:
        /*02b0*/ 	.word	0x00000080


	//   ....[1]....
        /*02b4*/ 	.word	0x00001d60


	//   ....[2]....
        /*02b8*/ 	.word	0x00001d80


	//   ....[3]....
        /*02bc*/ 	.word	0x00001f90


	//   ....[4]....
        /*02c0*/ 	.word	0x00002100


	//----- nvinfo : EIATTR_MAX_THREADS
	.align		4
.L_5183:
        /*02c4*/ 	.byte	0x04, 0x05
        /*02c6*/ 	.short	(.L_5185 - .L_5184)
.L_5184:
        /*02c8*/ 	.word	0x00000080
        /*02cc*/ 	.word	0x00000001
        /*02d0*/ 	.word	0x00000001


	//----- nvinfo : EIATTR_CRS_STACK_SIZE
	.align		4
.L_5185:
        /*02d4*/ 	.byte	0x04, 0x1e
        /*02d6*/ 	.short	(.L_5187 - .L_5186)
.L_5186:
        /*02d8*/ 	.word	0x00000000


	//----- nvinfo : EIATTR_CBANK_PARAM_SIZE
	.align		4
.L_5187:
        /*02dc*/ 	.byte	0x03, 0x19
        /*02de*/ 	.short	0x0048


	//----- nvinfo : EIATTR_PARAM_CBANK
	.align		4
        /*02e0*/ 	.byte	0x04, 0x0a
        /*02e2*/ 	.short	(.L_5189 - .L_5188)
	.align		4
.L_5188:
        /*02e4*/ 	.word	index@(.nv.constant0._ZN4vllm3moe10topkGatingILi10ELi320ELi4ELi8ELi32ElfLNS0_11ScoringFuncE1EEEvPKT5_PKbPfiPT4_PiiiibPKf)
        /*02e8*/ 	.short	0x0210
        /*02ea*/ 	.short	0x0048


	//----- nvinfo : EIATTR_SW_WAR
	.align		4
.L_5189:
        /*02ec*/ 	.byte	0x04, 0x36
        /*02ee*/ 	.short	(.L_5191 - .L_5190)
.L_5190:
        /*02f0*/ 	.word	0x00000008
.L_5191:


//--------------------- .nv.info._ZN4vllm3moe10topkGatingILi6ELi192ELi4ELi8ELi32ElfLNS0_11ScoringFuncE1EEEvPKT5_PKbPfiPT4_PiiiibPKf --------------------------
	.section	.nv.info._ZN4vllm3moe10topkGatingILi6ELi192ELi4ELi8ELi32ElfLNS0_11ScoringFuncE1EEEvPKT5_PKbPfiPT4_PiiiibPKf,"",@"SHT_CUDA_INFO"
	.sectionflags	@""
	.align	4


	//----- nvinfo : EIATTR_CUDA_API_VERSION
	.align		4
        /*0000*/ 	.byte	0x04, 0x37
        /*0002*/ 	.short	(.L_5193 - .L_5192)
.L_5192:
        /*0004*/ 	.word	0x00000082


	//----- nvinfo : EIATTR_KPARAM_INFO
	.align		4
.L_5193:
        /*0008*/ 	.byte	0x04, 0x17
        /*000a*/ 	.short	(.L_5195 - .L_5194)
.L_5194:
        /*000c*/ 	.word	0x00000000
        /*0010*/ 	.short	0x000a
        /*0012*/ 	.short	0x0040
        /*0014*/ 	.byte	0x00, 0xf0, 0x21, 0x00


	//----- nvinfo : EIATTR_KPARAM_INFO
	.align		4
.L_5195:
        /*0018*/ 	.byte	0x04, 0x17
        /*001a*/ 	.short	(.L_5197 - .L_5196)
.L_5196:
        /*001c*/ 	.word	0x00000000
        /*0020*/ 	.short	0x0009
        /*0022*/ 	.short	0x003c
        /*0024*/ 	.byte	0x00, 0xf0, 0x05, 0x00


	//----- nvinfo : EIATTR_KPARAM_INFO
	.align		4
.L_5197:
        /*0028*/ 	.byte	0x04, 0x17
        /*002a*/ 	.short	(.L_5199 - .L_5198)
.L_5198:
        /*002c*/ 	.word	0x00000000
        /*0030*/ 	.short	0x0008
        /*0032*/ 	.short	0x0038
        /*0034*/ 	.byte	0x00, 0xf0, 0x11, 0x00


	//----- nvinfo : EIATTR_KPARAM_INFO
	.align		4
.L_5199:
        /*0038*/ 	.byte	0x04, 0x17
        /*003a*/ 	.short	(.L_5201 - .L_5200)
.L_5200:
        /*003c*/ 	.word	0x00000000
        /*0040*/ 	.short	0x0007
        /*0042*/ 	.short	0x0034
        /*0044*/ 	.byte	0x00, 0xf0, 0x11, 0x00


	//----- nvinfo : EIATTR_KPARAM_INFO
	.align		4
.L_5201:
        /*0048*/ 	.byte	0x04, 0x17
        /*004a*/ 	.short	(.L_5203 - .L_5202)
.L_5202:
        /*004c*/ 	.word	0x00000000
        /*0050*/ 	.short	0x0006
        /*0052*/ 	.short	0x0030
        /*0054*/ 	.byte	0x00, 0xf0, 0x11, 0x00


	//----- nvinfo : EIATTR_KPARAM_INFO
	.align		4
.L_5203:
        /*0058*/ 	.byte	0x04, 0x17
        /*005a*/ 	.short	(.L_5205 - .L_5204)
.L_5204:
        /*005c*/ 	.word	0x00000000
        /*0060*/ 	.short	0x0005
        /*0062*/ 	.short	0x0028
        /*0064*/ 	.byte	0x00, 0xf0, 0x21, 0x00


	//----- nvinfo : EIATTR_KPARAM_INFO
	.align		4
.L_5205:
        /*0068*/ 	.byte	0x04, 0x17
        /*006a*/ 	.short	(.L_5207 - .L_5206)
.L_5206:
        /*006c*/ 	.word	0x00000000
        /*0070*/ 	.short	0x0004
        /*0072*/ 	.short	0x0020
        /*0074*/ 	.byte	0x00, 0xf0, 0x21, 0x00


	//----- nvinfo : EIATTR_KPARAM_INFO
	.align		4
.L_5207:
        /*0078*/ 	.byte	0x04, 0x17
        /*007a*/ 	.short	(.L_5209 - .L_5208)
.L_5208:
        /*007c*/ 	.word	0x00000000
        /*0080*/ 	.short	0x0003
        /*0082*/ 	.short	0x0018
        /*0084*/ 	.byte	0x00, 0xf0, 0x11, 0x00


	//----- nvinfo : EIATTR_KPARAM_INFO
	.align		4
.L_5209:
        /*0088*/ 	.byte	0x04, 0x17
        /*008a*/ 	.short	(.L_5211 - .L_5210)
.L_5210:
        /*008c*/ 	.word	0x00000000
        /*0090*/ 	.short	0x0002
        /*0092*/ 	.short	0x0010
        /*0094*/ 	.byte	0x00, 0xf0, 0x21, 0x00


	//----- nvinfo : EIATTR_KPARAM_INFO
	.align		4
.L_5211:
        /*0098*/ 	.byte	0x04, 0x17
        /*009a*/ 	.short	(.L_5213 - .L_5212)
.L_5212:
        /*009c*/ 	.word	0x00000000
        /*00a0*/ 	.short	0x0001
        /*00a2*/ 	.short	0x0008
        /*00a4*/ 	.byte	0x00, 0xf0, 0x21, 0x00


	//----- nvinfo : EIATTR_KPARAM_INFO
	.align		4
.L_5213:
        /*00a8*/ 	.byte	0x04, 0x17
        /*00aa*/ 	.short	(.L_5215 - .L_5214)
.L_5214:
        /*00ac*/ 	.word	0x00000000
        /*00b0*/ 	.short	0x0000
        /*00b2*/ 	.short	0x0000
        /*00b4*/ 	.byte	0x00, 0xf0, 0x21, 0x00


	//----- nvinfo : EIATTR_SPARSE_MMA_MASK
	.align		4
.L_5215:
        /*00b8*/ 	.byte	0x03, 0x50
        /*00ba*/ 	.short	0x0000


	//----- nvinfo : EIATTR_MAXREG_COUNT
	.align		4
        /*00bc*/ 	.byte	0x03, 0x1b
        /*00be*/ 	.short	0x00ff


	//----- nvinfo : EIATTR_MERCURY_ISA_VERSION
	.align		4
        /*00c0*/ 	.byte	0x03, 0x5f
        /*00c2*/ 	.short	0x0101


	//----- nvinfo : EIATTR_COOP_GROUP_MASK_REGIDS
	.align		4
        /*00c4*/ 	.byte	0x04, 0x29
        /*00c6*/ 	.short	(.L_5217 - .L_5216)


	//   ....[0]....
.L_5216:
        /*00c8*/ 	.word	0xffffffff


	//   ....[1]....
        /*00cc*/ 	.word	0xffffffff


	//   ....[2]....
        /*00d0*/ 	.word	0xffffffff


	//   ....[3]....
        /*00d4*/ 	.word	0xffffffff


	//   ....[4]....
        /*00d8*/ 	.word	0xffffffff


	//   ....[5]....
        /*00dc*/ 	.word	0xffffffff


	//   ....[6]....
        /*00e0*/ 	.word	0xffffffff


	//   ....[7]....
        /*00e4*/ 	.word	0xffffffff


	//   ....[8]....
        /*00e8*/ 	.word	0xffffffff


	//   ....[9]....
        /*00ec*/ 	.word	0xffffffff


	//   ....[10]....
        /*00f0*/ 	.word	0xffffffff


	//   ....[11]....
        /*00f4*/ 	.word	0xffffffff


	//   ....[12]....
        /*00f8*/ 	.word	0xffffffff


	//   ....[13]....
        /*00fc*/ 	.word	0xffffffff


	//   ....[14]....
        /*0100*/ 	.word	0xffffffff


	//   ....[15]....
        /*0104*/ 	.word	0xffffffff


	//   ....[16]....
        /*0108*/ 	.word	0xffffffff


	//   ....[17]....
        /*010c*/ 	.word	0xffffffff


	//   ....[18]....
        /*0110*/ 	.word	0xffffffff


	//   ....[19]....
        /*0114*/ 	.word	0xffffffff


	//   ....[20]....
        /*0118*/ 	.word	0xffffffff


	//   ....[21]....
        /*011c*/ 	.word	0xffffffff


	//   ....[22]....
        /*0120*/ 	.word	0xffffffff


	//   ....[23]....
        /*0124*/ 	.word	0xffffffff


	//   ....[24]....
        /*0128*/ 	.word	0xffffffff


	//   ....[25]....
        /*012c*/ 	.word	0xffffffff


	//   ....[26]....
        /*0130*/ 	.word	0xffffffff


	//   ....[27]....
        /*0134*/ 	.word	0xffffffff


	//   ....[28]....
        /*0138*/ 	.word	0xffffffff


	//   ....[29]....
        /*013c*/ 	.word	0xffffffff


	//   ....[30]....
        /*0140*/ 	.word	0x05000002


	//   ....[31]....
        /*0144*/ 	.word	0x05000002


	//   ....[32]....
        /*0148*/ 	.word	0x05000002


	//   ....[33]....
        /*014c*/ 	.word	0x05000002


	//   ....[34]....
        /*0150*/ 	.word	0x05000002


	//   ....[35]....
        /*0154*/ 	.word	0x05000002


	//   ....[36]....
        /*0158*/ 	.word	0x05000002


	//   ....[37]....
        /*015c*/ 	.word	0x05000002


	//   ....[38]....
        /*0160*/ 	.word	0x05000002


	//   ....[39]....
        /*0164*/ 	.word	0x05000002


	//   ....[40]....
        /*0168*/ 	.word	0x05000002


	//   ....[41]....
        /*016c*/ 	.word	0x05000002


	//   ....[42]....
        /*0170*/ 	.word	0x05000002


	//   ....[43]....
        /*0174*/ 	.word	0x05000002


	//   ....[44]....
        /*0178*/ 	.word	0x05000002


	//   ....[45]....
        /*017c*/ 	.word	0x05000002


	//   ....[46]....
        /*0180*/ 	.word	0x05000002


	//   ....[47]....
        /*0184*/ 	.word	0x05000002


	//   ....[48]....
        /*0188*/ 	.word	0x05000002


	//   ....[49]....
        /*018c*/ 	.word	0x05000002


	//   ....[50]....
        /*0190*/ 	.word	0x05000002


	//   ....[51]....
        /*0194*/ 	.word	0x05000002


	//   ....[52]....
        /*0198*/ 	.word	0x05000002


	//   ....[53]....
        /*019c*/ 	.word	0x05000002


	//   ....[54]....
        /*01a0*/ 	.word	0x05000002


	//   ....[55]....
        /*01a4*/ 	.word	0x05000002


	//   ....[56]....
        /*01a8*/ 	.word	0x05000002


	//   ....[57]....
        /*01ac*/ 	.word	0x05000002


	//   ....[58]....
        /*01b0*/ 	.word	0x05000002


	//   ....[59]....
        /*01b4*/ 	.word	0x05000002


	//----- nvinfo : EIATTR_COOP_GROUP_INSTR_OFFSETS
	.align		4
.L_5217:
        /*01b8*/ 	.byte	0x04, 0x28
        /*01ba*/ 	.short	(.L_5219 - .L_5218)


	//   ....[0]....
.L_5218:
        /*01bc*/ 	.word	0x000007e0


	//   ....[1]....
        /*01c0*/ 	.word	0x00000800


	//   ....[2]....
        /*01c4*/ 	.word	0x00000810


	//   ....[3]....
        /*01c8*/ 	.word	0x000008a0


	//   ....[4]....
        /*01cc*/ 	.word	0x000008c0


	//   ....[5]....
        /*01d0*/ 	.word	0x000008d0


	//   ....[6]....
        /*01d4*/ 	.word	0x00000950


	//   ....[7]....
        /*01d8*/ 	.word	0x00000970


	//   ....[8]....
        /*01dc*/ 	.word	0x00000980


	//   ....[9]....
        /*01e0*/ 	.word	0x00000a00


	//   ....[10]....
        /*01e4*/ 	.word	0x00000a10


	//   ....[11]....
        /*01e8*/ 	.word	0x00000a20


	//   ....[12]....
        /*01ec*/ 	.word	0x00000aa0


	//   ....[13]....
        /*01f0*/ 	.word	0x00000ab0


	//   ....[14]....
        /*01f4*/ 	.word	0x00000ac0


	//   ....[15]....
        /*01f8*/ 	.word	0x000010a0


	//   ....[16]....
        /*01fc*/ 	.word	0x000010c0


	//   ....[17]....
        /*0200*/ 	.word	0x000010d0


	//   ....[18]....
        /*0204*/ 	.word	0x00001160


	//   ....[19]....
        /*0208*/ 	.word	0x00001180


	//   ....[20]....
        /*020c*/ 	.word	0x00001190


	//   ....[21]....
        /*0210*/ 	.word	0x00001210


	//   ....[22]....
        /*0214*/ 	.word	0x00001230


	//   ....[23]....
        /*0218*/ 	.word	0x00001240


	//   ....[24]....
        /*021c*/ 	.word	0x000012c0


	//   ....[25]....
        /*0220*/ 	.word	0x000012d0


	//   ....[26]....
        /*0224*/ 	.word	0x000012e0


	//   ....[27]....
        /*0228*/ 	.word	0x00001360


	//   ....[28]....
        /*022c*/ 	.word	0x00001370


	//   ....[29]....
        /*0230*/ 	.word	0x00001380


	//   ....[30]....
        /*0234*/ 	.word	0x00001be0


	//   ....[31]....
        /*0238*/ 	.word	0x00001c90


	//   ....[32]....
        /*023c*/ 	.word	0x00001cf0


	//   ....[33]....
        /*0240*/ 	.word	0x00001dc0


	//   ....[34]....
        /*0244*/ 	.word	0x00001e30


	//   ....[35]....
        /*0248*/ 	.word	0x00001ea0


	//   ....[36]....
        /*024c*/ 	.word	0x00001f70


	//   ....[37]....
        /*0250*/ 	.word	0x00001fd0


	//   ....[38]....
        /*0254*/ 	.word	0x00002030


	//   ....[39]....
        /*0258*/ 	.word	0x00002100


	//   ....[40]....
        /*025c*/ 	.word	0x00002170


	//   ....[41]....
        /*0260*/ 	.word	0x000021e0


	//   ....[42]....
        /*0264*/ 	.word	0x000022a0


	//   ....[43]....
        /*0268*/ 	.word	0x00002300


	//   ....[44]....
        /*026c*/ 	.word	0x00002360


	//   ....[45]....
        /*0270*/ 	.word	0x00002400


	//   ....[46]....
        /*0274*/ 	.word	0x000024b0


	//   ....[47]....
        /*0278*/ 	.word	0x00002510


	//   ....[48]....
        /*027c*/ 	.word	0x000025e0


	//   ....[49]....
        /*0280*/ 	.word	0x00002650


	//   ....[50]....
        /*0284*/ 	.word	0x000026c0


	//   ....[51]....
        /*0288*/ 	.word	0x00002790


	//   ....[52]....
        /*028c*/ 	.word	0x000027f0


	//   ....[53]....
        /*0290*/ 	.word	0x00002850


	//   ....[54]....
        /*0294*/ 	.word	0x00002920


	//   ....[55]....
        /*0298*/ 	.word	0x00002990


	//   ....[56]....
        /*029c*/ 	.word	0x00002a00


	//   ....[57]....
        /*02a0*/ 	.word	0x00002ac0


	//   ....[58]....
        /*02a4*/ 	.word	0x00002b20


	//   ....[59]....
        /*02a8*/ 	.word	0x00002b80


	//----- nvinfo : EIATTR_EXIT_INSTR_OFFSETS
	.align		4
.L_5219:
        /*02ac*/ 	.byte	0x04, 0x1c
        /*02ae*/ 	.short	(.L_5221 - .L_5220)


	//   ....[0]....
.L_5220:
        /*02b0*/ 	.word	0x00000080


	//   ....[1]....
        /*02b4*/ 	.word	0x000017e0


	//   ....[2]....
        /*02b8*/ 	.word	0x00001800


	//   ....[3]....
        /*02bc*/ 	.word	0x00001a10


	//   ....[4]....
        /*02c0*/ 	.word	0x00001b70


	//----- nvinfo : EIATTR_MAX_THREADS
	.align		4
.L_5221:
        /*02c4*/ 	.byte	0x04, 0x05
        /*02c6*/ 	.short	(.L_5223 - .L_5222)
.L_5222:
        /*02c8*/ 	.word	0x00000080
        /*02cc*/ 	.word	0x00000001
        /*02d0*/ 	.word	0x00000001


	//----- nvinfo : EIATTR_CRS_STACK_SIZE
	.align		4
.L_5223:
        /*02d4*/ 	.byte	0x04, 0x1e
        /*02d6*/ 	.short	(.L_5225 - .L_5224)
.L_5224:
        /*02d8*/ 	.word	0x00000000


	//----- nvinfo : EIATTR_CBANK_PARAM_SIZE
	.align		4
.L_5225:
        /*02dc*/ 	.byte	0x03, 0x19
        /*02de*/ 	.short	0x0048


	//----- nvinfo : EIATTR_PARAM_CBANK
	.align		4
        /*02e0*/ 	.byte	0x04, 0x0a
        /*02e2*/ 	.short	(.L_5227 - .L_5226)
	.align		4
.L_5226:
        /*02e4*/ 	.word	index@(.nv.constant0._ZN4vllm3moe10topkGatingILi6ELi192ELi4ELi8ELi32ElfLNS0_11ScoringFuncE1EEEvPKT5_PKbPfiPT4_PiiiibPKf)
        /*02e8*/ 	.short	0x0210
        /*02ea*/ 	.short	0x0048


	//----- nvinfo : EIATTR_SW_WAR
	.align		4
.L_5227:
        /*02ec*/ 	.byte	0x04, 0x36
        /*02ee*/ 	.short	(.L_5229 - .L_5228)
.L_5228:
        /*02f0*/ 	.word	0x00000008
.L_5229:


//--------------------- .nv.info._ZN4vllm3moe10topkGatingILi16ELi512ELi4ELi16ELi32ElfLNS0_11ScoringFuncE1EEEvPKT5_PKbPfiPT4_PiiiibPKf --------------------------
	.section	.nv.info._ZN4vllm3moe10topkGatingILi16ELi512ELi4ELi16ELi32ElfLNS0_11ScoringFuncE1EEEvPKT5_PKbPfiPT4_PiiiibPKf,"",@"SHT_CUDA_INFO"
	.sectionflags	@""
	.align	4


	//----- nvinfo : EIATTR_CUDA_API_VERSION
	.align		4
        /*0000*/ 	.byte	0x04, 0x37
        /*0002*/ 	.short	(.L_5231 - .L_5230)
.L_5230:
        /*0004*/ 	.word	0x00000082


	//----- nvinfo : EIATTR_KPARAM_INFO
	.align		4
.L_5231:
        /*0008*/ 	.byte	0x04, 0x17
        /*000a*/ 	.short	(.L_5233 - .L_5232)
.L_5232:
        /*000c*/ 	.word	0x00000000
        /*0010*/ 	.short	0x000a
        /*0012*/ 	.short	0x0040
        /*0014*/ 	.byte	0x00, 0xf0, 0x21, 0x00


	//----- nvinfo : EIATTR_KPARAM_INFO
	.align		4
.L_5233:
        /*0018*/ 	.byte	0x04, 0x17
        /*001a*/ 	.short	(.L_5235 - .L_5234)
.L_5234:
        /*001c*/ 	.word	0x00000000
        /*0020*/ 	.short	0x0009
        /*0022*/ 	.short	0x003c
        /*0024*/ 	.byte	0x00, 0xf0, 0x05, 0x00


	//----- nvinfo : EIATTR_KPARAM_INFO
	.align		4
.L_5235:
        /*0028*/ 	.byte	0x04, 0x17
        /*002a*/ 	.short	(.L_5237 - .L_5236)
.L_5236:
        /*002c*/ 	.word	0x00000000
        /*0030*/ 	.short	0x0008
        /*0032*/ 	.short	0x0038
        /*0034*/ 	.byte	0x00, 0xf0, 0x11, 0x00


	//----- nvinfo : EIATTR_KPARAM_INFO
	.align		4
.L_5237:
        /*0038*/ 	.byte	0x04, 0x17
        /*003a*/ 	.short	(.L_5239 - .L_5238)
.L_5238:
        /*003c*/ 	.word	0x00000000
        /*0040*/ 	.short	0x0007
        /*0042*/ 	.short	0x0034
        /*0044*/ 	.byte	0x00, 0xf0, 0x11, 0x00


	//----- nvinfo : EIATTR_KPARAM_INFO
	.align		4
.L_5239:
        /*0048*/ 	.byte	0x04, 0x17
        /*004a*/ 	.short	(.L_5241 - .L_5240)
.L_5240:
        /*004c*/ 	.word	0x00000000
        /*0050*/ 	.short	0x0006
        /*0052*/ 	.short	0x0030
        /*0054*/ 	.byte	0x00, 0xf0, 0x11, 0x00


	//----- nvinfo : EIATTR_KPARAM_INFO
	.align		4
.L_5241:
        /*0058*/ 	.byte	0x04, 0x17
        /*005a*/ 	.short	(.L_5243 - .L_5242)
.L_5242:
        /*005c*/ 	.word	0x00000000
        /*0060*/ 	.short	0x0005
        /*0062*/ 	.short	0x0028
        /*0064*/ 	.byte	0x00, 0xf0, 0x21, 0x00


	//----- nvinfo : EIATTR_KPARAM_INFO
	.align		4
.L_5243:
        /*0068*/ 	.byte	0x04, 0x17
        /*006a*/ 	.short	(.L_5245 - .L_5244)
.L_5244:
        /*006c*/ 	.word	0x00000000
        /*0070*/ 	.short	0x0004
        /*0072*/ 	.short	0x0020
        /*0074*/ 	.byte	0x00, 0xf0, 0x21, 0x00


	//----- nvinfo : EIATTR_KPARAM_INFO
	.align		4
.L_5245:
        /*0078*/ 	.byte	0x04, 0x17
        /*007a*/ 	.short	(.L_5247 - .L_5246)
.L_5246:
        /*007c*/ 	.word	0x00000000
        /*0080*/ 	.short	0x0003
        /*0082*/ 	.short	0x0018
        /*0084*/ 	.byte	0x00, 0xf0, 0x11, 0x00


	//----- nvinfo : EIATTR_KPARAM_INFO
	.align		4
.L_5247:
        /*0088*/ 	.byte	0x04, 0x17
        /*008a*/ 	.short	(.L_5249 - .L_5248)
.L_5248:
        /*008c*/ 	.word	0x00000000
        /*0090*/ 	.short	0x0002
        /*0092*/ 	.short	0x0010
        /*0094*/ 	.byte	0x00, 0xf0, 0x21, 0x00


	//----- nvinfo : EIATTR_KPARAM_INFO
	.align		4
.L_5249:
        /*0098*/ 	.byte	0x04, 0x17
        /*009a*/ 	.short	(.L_5251 - .L_5250)
.L_5250:
        /*009c*/ 	.word	0x00000000
        /*00a0*/ 	.short	0x0001
        /*00a2*/ 	.short	0x0008
        /*00a4*/ 	.byte	0x00, 0xf0, 0x21, 0x00


	//----- nvinfo : EIATTR_KPARAM_INFO
	.align		4
.L_5251:
        /*00a8*/ 	.byte	0x04, 0x17
        /*00aa*/ 	.short	(.L_5253 - .L_5252)
.L_5252:
        /*00ac*/ 	.word	0x00000000
        /*00b0*/ 	.short	0x0000
        /*00b2*/ 	.short	0x0000
        /*00b4*/ 	.byte	0x00, 0xf0, 0x21, 0x00


	//----- nvinfo : EIATTR_SPARSE_MMA_MASK
	.align		4
.L_5253:
        /*00b8*/ 	.byte	0x03, 0x50
        /*00ba*/ 	.short	0x0000


	//----- nvinfo : EIATTR_MAXREG_COUNT
	.align		4
        /*00bc*/ 	.byte	0x03, 0x1b
        /*00be*/ 	.short	0x00ff


	//----- nvinfo : EIATTR_MERCURY_ISA_VERSION
	.align		4
        /*00c0*/ 	.byte	0x03, 0x5f
        /*00c2*/ 	.short	0x0101


	//----- nvinfo : EIATTR_COOP_GROUP_MASK_REGIDS
	.align		4
        /*00c4*/ 	.byte	0x04, 0x29
        /*00c6*/ 	.short	(.L_5255 - .L_5254)


	//   ....[0]....
.L_5254:
        /*00c8*/ 	.word	0xffffffff


	//   ....[1]....
        /*00cc*/ 	.word	0xffffffff


	//   ....[2]....
        /*00d0*/ 	.word	0xffffffff


	//   ....[3]....
        /*00d4*/ 	.word	0xffffffff


	//   ....[4]....
        /*00d8*/ 	.word	0xffffffff


	//   ....[5]....
        /*00dc*/ 	.word	0xffffffff


	//   ....[6]....
        /*00e0*/ 	.word	0xffffffff


	//   ....[7]....
        /*00e4*/ 	.word	0xffffffff


	//   ....[8]....
        /*00e8*/ 	.word	0xffffffff


	//   ....[9]....
        /*00ec*/ 	.word	0xffffffff


	//   ....[10]....
        /*00f0*/ 	.word	0xffffffff


	//   ....[11]....
        /*00f4*/ 	.word	0xffffffff


	//   ....[12]....
        /*00f8*/ 	.word	0xffffffff


	//   ....[13]....
        /*00fc*/ 	.word	0xffffffff


	//   ....[14]....
        /*0100*/ 	.word	0xffffffff


	//   ....[15]....
        /*0104*/ 	.word	0xffffffff


	//   ....[16]....
        /*0108*/ 	.word	0xffffffff


	//   ....[17]....
        /*010c*/ 	.word	0xffffffff


	//   ....[18]....
        /*0110*/ 	.word	0xffffffff


	//   ....[19]....
        /*0114*/ 	.word	0xffffffff


	//   ....[20]....
        /*0118*/ 	.word	0xffffffff


	//   ....[21]....
        /*011c*/ 	.word	0xffffffff


	//   ....[22]....
        /*0120*/ 	.word	0xffffffff


	//   ....[23]....
        /*0124*/ 	.word	0xffffffff


	//   ....[24]....
        /*0128*/ 	.word	0xffffffff


	//   ....[25]....
        /*012c*/ 	.word	0xffffffff


	//   ....[26]....
        /*0130*/ 	.word	0xffffffff


	//   ....[27]....
        /*0134*/ 	.word	0xffffffff


	//   ....[28]....
        /*0138*/ 	.word	0xffffffff


	//   ....[29]....
        /*013c*/ 	.word	0xffffffff


	//   ....[30]....
        /*0140*/ 	.word	0x05000018


	//   ....[31]....
        /*0144*/ 	.word	0x05000018


	//   ....[32]....
        /*0148*/ 	.word	0x05000018


	//   ....[33]....
        /*014c*/ 	.word	0x05000018


	//   ....[34]....
        /*0150*/ 	.word	0x05000018


	//   ....[35]....
        /*0154*/ 	.word	0x05000018


	//   ....[36]....
        /*0158*/ 	.word	0x05000018


	//   ....[37]....
        /*015c*/ 	.word	0x05000018


	//   ....[38]....
        /*0160*/ 	.word	0x05000018


	//   ....[39]....
        /*0164*/ 	.word	0x05000018


	//   ....[40]....
        /*0168*/ 	.word	0x05000018


	//   ....[41]....
        /*016c*/ 	.word	0x05000018


	//   ....[42]....
        /*0170*/ 	.word	0x05000018


	//   ....[43]....
        /*0174*/ 	.word	0x05000018


	//   ....[44]....
        /*0178*/ 	.word	0x05000018


	//   ....[45]....
        /*017c*/ 	.word	0x05000018


	//   ....[46]....
        /*0180*/ 	.word	0x05000018


	//   ....[47]....
        /*0184*/ 	.word	0x05000018


	//   ....[48]....
        /*0188*/ 	.word	0x05000018


	//   ....[49]....
        /*018c*/ 	.word	0x05000018


	//   ....[50]....
        /*0190*/ 	.word	0x05000018


	//   ....[51]....
        /*0194*/ 	.word	0x05000018


	//   ....[52]....
        /*0198*/ 	.word	0x05000018


	//   ....[53]....
        /*019c*/ 	.word	0x05000018


	//   ....[54]....
        /*01a0*/ 	.word	0x05000018


	//   ....[55]....
        /*01a4*/ 	.word	0x05000018


	//   ....[56]....
        /*01a8*/ 	.word	0x05000018


	//   ....[57]....
        /*01ac*/ 	.word	0x05000018


	//   ....[58]....
        /*01b0*/ 	.word	0x05000018


	//   ....[59]....
        /*01b4*/ 	.word	0x05000018


	//----- nvinfo : EIATTR_COOP_GROUP_INSTR_OFFSETS
	.align		4
.L_5255:
        /*01b8*/ 	.byte	0x04, 0x28
        /*01ba*/ 	.short	(.L_5257 - .L_5256)


	//   ....[0]....
.L_5256:
        /*01bc*/ 	.word	0x00001030


	//   ....[1]....
        /*01c0*/ 	.word	0x00001050


	//   ....[2]....
        /*01c4*/ 	.word	0x00001060


	//   ....[3]....
        /*01c8*/ 	.word	0x000010f0


	//   ....[4]....
        /*01cc*/ 	.word	0x00001110


	//   ....[5]....
        /*01d0*/ 	.word	0x00001120


	//   ....[6]....
        /*01d4*/ 	.word	0x000011a0


	//   ....[7]....
        /*01d8*/ 	.word	0x000011c0


	//   ....[8]....
        /*01dc*/ 	.word	0x000011d0


	//   ....[9]....
        /*01e0*/ 	.word	0x00001250


	//   ....[10]....
        /*01e4*/ 	.word	0x00001260


	//   ....[11]....
        /*01e8*/ 	.word	0x00001270


	//   ....[12]....
        /*01ec*/ 	.word	0x000012f0


	//   ....[13]....
        /*01f0*/ 	.word	0x00001300


	//   ....[14]....
        /*01f4*/ 	.word	0x00001310


	//   ....[15]....
        /*01f8*/ 	.word	0x00001cb0


	//   ....[16]....
        /*01fc*/ 	.word	0x00001cd0


	//   ....[17]....
        /*0200*/ 	.word	0x00001ce0


	//   ....[18]....
        /*0204*/ 	.word	0x00001d70


	//   ....[19]....
        /*0208*/ 	.word	0x00001d90


	//   ....[20]....
        /*020c*/ 	.word	0x00001da0


	//   ....[21]....
        /*0210*/ 	.word	0x00001e20


	//   ....[22]....
        /*0214*/ 	.word	0x00001e40


	//   ....[23]....
        /*0218*/ 	.word	0x00001e50


	//   ....[24]....
        /*021c*/ 	.word	0x00001ed0


	//   ....[25]....
        /*0220*/ 	.word	0x00001ee0


	//   ....[26]....
        /*0224*/ 	.word	0x00001ef0


	//   ....[27]....
        /*0228*/ 	.word	0x00001f70


	//   ....[28]....
        /*022c*/ 	.word	0x00001f80


	//   ....[29]....
        /*0230*/ 	.word	0x00001f90


	//   ....[30]....
        /*0234*/ 	.word	0x00002940


	//   ....[31]....
        /*0238*/ 	.word	0x000029e0


	//   ....[32]....
        /*023c*/ 	.word	0x00002a40


	//   ....[33]....
        /*0240*/ 	.word	0x00002af0


	//   ....[34]....
        /*0244*/ 	.word	0x00002b40


	//   ....[35]....
        /*0248*/ 	.word	0x00002bb0


	//   ....[36]....
        /*024c*/ 	.word	0x00002c70


	//   ....[37]....
        /*0250*/ 	.word	0x00002cc0


	//   ....[38]....
        /*0254*/ 	.word	0x00002d10


	//   ....[39]....
        /*0258*/ 	.word	0x00002dd0


	//   ....[40]....
        /*025c*/ 	.word	0x00002e20


	//   ....[41]....
        /*0260*/ 	.word	0x00002e90


	//   ....[42]....
        /*0264*/ 	.word	0x00002f40


	//   ....[43]....
        /*0268*/ 	.word	0x00002f90


	//   ....[44]....
        /*026c*/ 	.word	0x00002fe0


	//   ....[45]....
        /*0270*/ 	.word	0x00003070


	//   ....[46]....
        /*0274*/ 	.word	0x00003110


	//   ....[47]....
        /*0278*/ 	.word	0x00003170


	//   ....[48]....
        /*027c*/ 	.word	0x00003220


	//   ....[49]....
        /*0280*/ 	.word	0x00003270


	//   ....[50]....
        /*0284*/ 	.word	0x000032e0


	//   ....[51]....
        /*0288*/ 	.word	0x000033a0


	//   ....[52]....
        /*028c*/ 	.word	0x000033f0


	//   ....[53]....
        /*0290*/ 	.word	0x00003440


	//   ....[54]....
        /*0294*/ 	.word	0x00003500


	//   ....[55]....
        /*0298*/ 	.word	0x00003550


	//   ....[56]....
        /*029c*/ 	.word	0x000035c0


	//   ....[57]....
        /*02a0*/ 	.word	0x00003670


	//   ....[58]....
        /*02a4*/ 	.word	0x000036c0


	//   ....[59]....
        /*02a8*/ 	.word	0x00003710


	//----- nvinfo : EIATTR_EXIT_INSTR_OFFSETS
	.align		4
.L_5257:
        /*02ac*/ 	.byte	0x04, 0x1c
        /*02ae*/ 	.short	(.L_5259 - .L_5258)


	//   ....[0]....
.L_5258:
        /*02b0*/ 	.word	0x00000080


	//   ....[1]....
        /*02b4*/ 	.word	0x00002530


	//   ....[2]....
        /*02b8*/ 	.word	0x00002550


	//   ....[3]....
        /*02bc*/ 	.word	0x00002760


	//   ....[4]....
        /*02c0*/ 	.word	0x000028d0


	//----- nvinfo : EIATTR_MAX_THREADS
	.align		4
.L_5259:
        /*02c4*/ 	.byte	0x04, 0x05
        /*02c6*/ 	.short	(.L_5261 - .L_5260)
.L_5260:
        /*02c8*/ 	.word	0x00000080
        /*02cc*/ 	.word	0x00000001
        /*02d0*/ 	.word	0x00000001


	//----- nvinfo : EIATTR_CRS_STACK_SIZE
	.align		4
.L_5261:
        /*02d4*/ 	.byte	0x04, 0x1e
        /*02d6*/ 	.short	(.L_5263 - .L_5262)
.L_5262:
        /*02d8*/ 	.word	0x00000000


	//----- nvinfo : EIATTR_CBANK_PARAM_SIZE
	.align		4
.L_5263:
        /*02dc*/ 	.byte	0x03, 0x19
        /*02de*/ 	.short	0x0048


	//----- nvinfo : EIATTR_PARAM_CBANK
	.align		4
        /*02e0*/ 	.byte	0x04, 0x0a
        /*02e2*/ 	.short	(.L_5265 - .L_5264)
	.align		4
.L_5264:
        /*02e4*/ 	.word	index@(.nv.constant0._ZN4vllm3moe10topkGatingILi16ELi512ELi4ELi16ELi32ElfLNS0_11ScoringFuncE1EEEvPKT5_PKbPfiPT4_PiiiibPKf)
        /*02e8*/ 	.short	0x0210
        /*02ea*/ 	.short	0x0048


	//----- nvinfo : EIATTR_SW_WAR
	.align		4
.L_5265:
        /*02ec*/ 	.byte	0x04, 0x36
        /*02ee*/ 	.short	(.L_5267 - .L_5266)
.L_5266:
        /*02f0*/ 	.word	0x00000008
.L_5267:


//--------------------- .nv.info._ZN4vllm3moe10topkGatingILi8ELi256ELi4ELi16ELi32ElfLNS0_11ScoringFuncE1EEEvPKT5_PKbPfiPT4_PiiiibPKf --------------------------
	.section	.nv.info._ZN4vllm3moe10topkGatingILi8ELi256ELi4ELi16ELi32ElfLNS0_11ScoringFuncE1EEEvPKT5_PKbPfiPT4_PiiiibPKf,"",@"SHT_CUDA_INFO"
	.sectionflags	@""
	.align	4


	//----- nvinfo : EIATTR_CUDA_API_VERSION
	.align		4
        /*0000*/ 	.byte	0x04, 0x37
        /*0002*/ 	.short	(.L_5269 - .L_5268)
.L_5268:
        /*0004*/ 	.word	0x00000082


	//----- nvinfo : EIATTR_KPARAM_INFO
	.align		4
.L_5269:
        /*0008*/ 	.byte	0x04, 0x17
        /*000a*/ 	.short	(.L_5271 - .L_5270)
.L_5270:
        /*000c*/ 	.word	0x00000000
        /*0010*/ 	.short	0x000a
        /*0012*/ 	.short	0x0040
        /*0014*/ 	.byte	0x00, 0xf0, 0x21, 0x00


	//----- nvinfo : EIATTR_KPARAM_INFO
	.align		4
.L_5271:
        /*0018*/ 	.byte	0x04, 0x17
        /*001a*/ 	.short	(.L_5273 - .L_5272)
.L_5272:
        /*001c*/ 	.word	0x00000000
        /*0020*/ 	.short	0x0009
        /*0022*/ 	.short	0x003c
        /*0024*/ 	.byte	0x00, 0xf0, 0x05, 0x00


	//----- nvinfo : EIATTR_KPARAM_INFO
	.align		4
.L_5273:
        /*0028*/ 	.byte	0x04, 0x17
        /*002a*/ 	.short	(.L_5275 - .L_5274)
.L_5274:
        /*002c*/ 	.word	0x00000000
        /*0030*/ 	.short	0x0008
        /*0032*/ 	.short	0x0038
        /*0034*/ 	.byte	0x00, 0xf0, 0x11, 0x00


	//----- nvinfo : EIATTR_KPARAM_INFO
	.align		4
.L_5275:
        /*0038*/ 	.byte	0x04, 0x17
        /*003a*/ 	.short	(.L_5277 - .L_5276)
.L_5276:
        /*003c*/ 	.word	0x00000000
        /*0040*/ 	.short	0x0007
        /*0042*/ 	.short	0x0034
        /*0044*/ 	.byte	0x00, 0xf0, 0x11, 0x00


	//----- nvinfo : EIATTR_KPARAM_INFO
	.align		4
.L_5277:
        /*0048*/ 	.byte	0x04, 0x17
        /*004a*/ 	.short	(.L_5279 - .L_5278)
.L_5278:
        /*004c*/ 	.word	0x00000000
        /*0050*/ 	.short	0x0006
        /*0052*/ 	.short	0x0030
        /*0054*/ 	.byte	0x00, 0xf0, 0x11, 0x00


	//----- nvinfo : EIATTR_KPARAM_INFO
	.align		4
.L_5279:
        /*0058*/ 	.byte	0x04, 0x17
        /*005a*/ 	.short	(.L_5281 - .L_5280)
.L_5280:
        /*005c*/ 	.word	0x00000000
        /*0060*/ 	.short	0x0005
        /*0062*/ 	.short	0x0028
        /*0064*/ 	.byte	0x00, 0xf0, 0x21, 0x00


	//----- nvinfo : EIATTR_KPARAM_INFO
	.align		4
.L_5281:
        /*0068*/ 	.byte	0x04, 0x17
        /*006a*/ 	.short	(.L_5283 - .L_5282)
.L_5282:
        /*006c*/ 	.word	0x00000000
        /*0070*/ 	.short	0x0004
        /*0072*/ 	.short	0x0020
        /*0074*/ 	.byte	0x00, 0xf0, 0x21, 0x00


	//----- nvinfo : EIATTR_KPARAM_INFO
	.align		4
.L_5283:
        /*0078*/ 	.byte	0x04, 0x17
        /*007a*/ 	.short	(.L_5285 - .L_5284)
.L_5284:
        /*007c*/ 	.word	0x00000000
        /*0080*/ 	.short	0x0003
        /*0082*/ 	.short	0x0018
        /*0084*/ 	.byte	0x00, 0xf0, 0x11, 0x00


	//----- nvinfo : EIATTR_KPARAM_INFO
	.align		4
.L_5285:
        /*0088*/ 	.byte	0x04, 0x17
        /*008a*/ 	.short	(.L_5287 - .L_5286)
.L_5286:
        /*008c*/ 	.word	0x00000000
        /*0090*/ 	.short	0x0002
        /*0092*/ 	.short	0x0010
        /*0094*/ 	.byte	0x00, 0xf0, 0x21, 0x00


	//----- nvinfo : EIATTR_KPARAM_INFO
	.align		4
.L_5287:
        /*0098*/ 	.byte	0x04, 0x17
        /*009a*/ 	.short	(.L_5289 - .L_5288)
.L_5288:
        /*009c*/ 	.word	0x00000000
        /*00a0*/ 	.short	0x0001
        /*00a2*/ 	.short	0x0008
        /*00a4*/ 	.byte	0x00, 0xf0, 0x21, 0x00


	//----- nvinfo : EIATTR_KPARAM_INFO
	.align		4
.L_5289:
        /*00a8*/ 	.byte	0x04, 0x17
        /*00aa*/ 	.short	(.L_5291 - .L_5290)
.L_5290:
        /*00ac*/ 	.word	0x00000000
        /*00b0*/ 	.short	0x0000
        /*00b2*/ 	.short	0x0000
        /*00b4*/ 	.byte	0x00, 0xf0, 0x21, 0x00


	//----- nvinfo : EIATTR_SPARSE_MMA_MASK
	.align		4
.L_5291:
        /*00b8*/ 	.byte	0x03, 0x50
        /*00ba*/ 	.short	0x0000


	//----- nvinfo : EIATTR_MAXREG_COUNT
	.align		4
        /*00bc*/ 	.byte	0x03, 0x1b
        /*00be*/ 	.short	0x00ff


	//----- nvinfo : EIATTR_MERCURY_ISA_VERSION
	.align		4
        /*00c0*/ 	.byte	0x03, 0x5f
        /*00c2*/ 	.short	0x0101


	//----- nvinfo : EIATTR_COOP_GROUP_MASK_REGIDS
	.align		4
        /*00c4*/ 	.byte	0x04, 0x29
        /*00c6*/ 	.short	(.L_5293 - .L_5292)


	//   ....[0]....
.L_5292:
        /*00c8*/ 	.word	0xffffffff


	//   ....[1]....
        /*00cc*/ 	.word	0xffffffff


	//   ....[2]....
        /*00d0*/ 	.word	0xffffffff


	//   ....[3]....
        /*00d4*/ 	.word	0xffffffff


	//   ....[4]....
        /*00d8*/ 	.word	0xffffffff


	//   ....[5]....
        /*00dc*/ 	.word	0xffffffff


	//   ....[6]....
        /*00e0*/ 	.word	0xffffffff


	//   ....[7]....
        /*00e4*/ 	.word	0xffffffff


	//   ....[8]....
        /*00e8*/ 	.word	0xffffffff


	//   ....[9]....
        /*00ec*/ 	.word	0xffffffff


	//   ....[10]....
        /*00f0*/ 	.word	0xffffffff


	//   ....[11]....
        /*00f4*/ 	.word	0xffffffff


	//   ....[12]....
        /*00f8*/ 	.word	0xffffffff


	//   ....[13]....
        /*00fc*/ 	.word	0xffffffff


	//   ....[14]....
        /*0100*/ 	.word	0xffffffff


	//   ....[15]....
        /*0104*/ 	.word	0xffffffff


	//   ....[16]....
        /*0108*/ 	.word	0xffffffff


	//   ....[17]....
        /*010c*/ 	.word	0xffffffff


	//   ....[18]....
        /*0110*/ 	.word	0xffffffff


	//   ....[19]....
        /*0114*/ 	.word	0xffffffff


	//   ....[20]....
        /*0118*/ 	.word	0xffffffff


	//   ....[21]....
        /*011c*/ 	.word	0xffffffff


	//   ....[22]....
        /*0120*/ 	.word	0xffffffff


	//   ....[23]....
        /*0124*/ 	.word	0xffffffff


	//   ....[24]....
        /*0128*/ 	.word	0xffffffff


	//   ....[25]....
        /*012c*/ 	.word	0xffffffff


	//   ....[26]....
        /*0130*/ 	.word	0xffffffff


	//   ....[27]....
        /*0134*/ 	.word	0xffffffff


	//   ....[28]....
        /*0138*/ 	.word	0xffffffff


	//   ....[29]....
        /*013c*/ 	.word	0xffffffff


	//   ....[30]....
        /*0140*/ 	.word	0x05000010


	//   ....[31]....
        /*0144*/ 	.word	0x05000010


	//   ....[32]....
        /*0148*/ 	.word	0x05000010


	//   ....[33]....
        /*014c*/ 	.word	0x05000010


	//   ....[34]....
        /*0150*/ 	.word	0x05000010


	//   ....[35]....
        /*0154*/ 	.word	0x05000010


	//   ....[36]....
        /*0158*/ 	.word	0x05000010


	//   ....[37]....
        /*015c*/ 	.word	0x05000010


	//   ....[38]....
        /*0160*/ 	.word	0x05000010


	//   ....[39]....
        /*0164*/ 	.word	0x05000010


	//   ....[40]....
        /*0168*/ 	.word	0x05000010


	//   ....[41]....
        /*016c*/ 	.word	0x05000010


	//   ....[42]....
        /*0170*/ 	.word	0x05000010


	//   ....[43]....
        /*0174*/ 	.word	0x05000010


	//   ....[44]....
        /*0178*/ 	.word	0x05000010


	//   ....[45]....
        /*017c*/ 	.word	0x05000010


	//   ....[46]....
        /*0180*/ 	.word	0x05000010


	//   ....[47]....
        /*0184*/ 	.word	0x05000010


	//   ....[48]....
        /*0188*/ 	.word	0x05000010


	//   ....[49]....
        /*018c*/ 	.word	0x05000010


	//   ....[50]....
        /*0190*/ 	.word	0x05000010


	//   ....[51]....
        /*0194*/ 	.word	0x05000010


	//   ....[52]....
        /*0198*/ 	.word	0x05000010


	//   ....[53]....
        /*019c*/ 	.word	0x05000010


	//   ....[54]....
        /*01a0*/ 	.word	0x05000010


	//   ....[55]....
        /*01a4*/ 	.word	0x05000010


	//   ....[56]....
        /*01a8*/ 	.word	0x05000010


	//   ....[57]....
        /*01ac*/ 	.word	0x05000010


	//   ....[58]....
        /*01b0*/ 	.word	0x05000010


	//   ....[59]....
        /*01b4*/ 	.word	0x05000010


	//----- nvinfo : EIATTR_COOP_GROUP_INSTR_OFFSETS
	.align		4
.L_5293:
        /*01b8*/ 	.byte	0x04, 0x28
        /*01ba*/ 	.short	(.L_5295 - .L_5294)


	//   ....[0]....
.L_5294:
        /*01bc*/ 	.word	0x00000970


	//   ....[1]....
        /*01c0*/ 	.word	0x00000990


	//   ....[2]....
        /*01c4*/ 	.word	0x000009a0


	//   ....[3]....
        /*01c8*/ 	.word	0x00000a30


	//   ....[4]....
        /*01cc*/ 	.word	0x00000a50


	//   ....[5]....
        /*01d0*/ 	.word	0x00000a60


	//   ....[6]....
        /*01d4*/ 	.word	0x00000ae0


	//   ....[7]....
        /*01d8*/ 	.word	0x00000b00


	//   ....[8]....
        /*01dc*/ 	.word	0x00000b10


	//   ....[9]....
        /*01e0*/ 	.word	0x00000b90


	//   ....[10]....
        /*01e4*/ 	.word	0x00000ba0


	//   ....[11]....
        /*01e8*/ 	.word	0x00000bb0


	//   ....[12]....
        /*01ec*/ 	.word	0x00000c30


	//   ....[13]....
        /*01f0*/ 	.word	0x00000c40


	//   ....[14]....
        /*01f4*/ 	.word	0x00000c50


	//   ....[15]....
        /*01f8*/ 	.word	0x000012f0


	//   ....[16]....
        /*01fc*/ 	.word	0x00001310


	//   ....[17]....
        /*0200*/ 	.word	0x00001320


	//   ....[18]....
        /*0204*/ 	.word	0x000013b0


	//   ....[19]....
        /*0208*/ 	.word	0x000013d0


	//   ....[20]....
        /*020c*/ 	.word	0x000013e0


	//   ....[21]....
        /*0210*/ 	.word	0x00001460


	//   ....[22]....
        /*0214*/ 	.word	0x00001480


	//   ....[23]....
        /*0218*/ 	.word	0x00001490


	//   ....[24]....
        /*021c*/ 	.word	0x00001510


	//   ....[25]....
        /*0220*/ 	.word	0x00001520


	//   ....[26]....
        /*0224*/ 	.word	0x00001530


	//   ....[27]....
        /*0228*/ 	.word	0x000015b0


	//   ....[28]....
        /*022c*/ 	.word	0x000015c0


	//   ....[29]....
        /*0230*/ 	.word	0x000015d0


	//   ....[30]....
        /*0234*/ 	.word	0x00001e80


	//   ....[31]....
        /*0238*/ 	.word	0x00001f20


	//   ....[32]....
        /*023c*/ 	.word	0x00001f80


	//   ....[33]....
        /*0240*/ 	.word	0x00002030


	//   ....[34]....
        /*0244*/ 	.word	0x00002080


	//   ....[35]....
        /*0248*/ 	.word	0x000020f0


	//   ....[36]....
        /*024c*/ 	.word	0x000021b0


	//   ....[37]....
        /*0250*/ 	.word	0x00002200


	//   ....[38]....
        /*0254*/ 	.word	0x00002250


	//   ....[39]....
        /*0258*/ 	.word	0x00002310


	//   ....[40]....
        /*025c*/ 	.word	0x00002360


	//   ....[41]....
        /*0260*/ 	.word	0x000023d0


	//   ....[42]....
        /*0264*/ 	.word	0x00002480


	//   ....[43]....
        /*0268*/ 	.word	0x000024d0


	//   ....[44]....
        /*026c*/ 	.word	0x00002520


	//   ....[45]....
        /*0270*/ 	.word	0x000025b0


	//   ....[46]....
        /*0274*/ 	.word	0x00002650


	//   ....[47]....
        /*0278*/ 	.word	0x000026b0


	//   ....[48]....
        /*027c*/ 	.word	0x00002760


	//   ....[49]....
        /*0280*/ 	.word	0x000027b0


	//   ....[50]....
        /*0284*/ 	.word	0x00002820


	//   ....[51]....
        /*0288*/ 	.word	0x000028e0


	//   ....[52]....
        /*028c*/ 	.word	0x00002930


	//   ....[53]....
        /*0290*/ 	.word	0x00002980


	//   ....[54]....
        /*0294*/ 	.word	0x00002a40


	//   ....[55]....
        /*0298*/ 	.word	0x00002a90


	//   ....[56]....
        /*029c*/ 	.word	0x00002b00


	//   ....[57]....
        /*02a0*/ 	.word	0x00002bb0


	//   ....[58]....
        /*02a4*/ 	.word	0x00002c00


	//   ....[59]....
        /*02a8*/ 	.word	0x00002c50


	//----- nvinfo : EIATTR_EXIT_INSTR_OFFSETS
	.align		4
.L_5295:
        /*02ac*/ 	.byte	0x04, 0x1c
        /*02ae*/ 	.short	(.L_5297 - .L_5296)


	//   ....[0]....
.L_5296:
        /*02b0*/ 	.word	0x00000080


	//   ....[1]....
        /*02b4*/ 	.word	0x00001a70


	//   ....[2]....
        /*02b8*/ 	.word	0x00001a90


	//   ....[3]....
        /*02bc*/ 	.word	0x00001ca0


	//   ....[4]....
        /*02c0*/ 	.word	0x00001e10


	//----- nvinfo : EIATTR_MAX_THREADS
	.align		4
.L_5297:
        /*02c4*/ 	.byte	0x04, 0x05
        /*02c6*/ 	.short	(.L_5299 - .L_5298)
.L_5298:
        /*02c8*/ 	.word	0x00000080
        /*02cc*/ 	.word	0x00000001
        /*02d0*/ 	.word	0x00000001


	//----- nvinfo : EIATTR_CRS_STACK_SIZE
	.align		4
.L_5299:
        /*02d4*/ 	.byte	0x04, 0x1e
        /*02d6*/ 	.short	(.L_5301 - .L_5300)
.L_5300:
        /*02d8*/ 	.word	0x00000000


	//----- nvinfo : EIATTR_CBANK_PARAM_SIZE
	.align		4
.L_5301:
        /*02dc*/ 	.byte	0x03, 0x19
        /*02de*/ 	.short	0x0048


	//----- nvinfo : EIATTR_PARAM_CBANK
	.align		4
        /*02e0*/ 	.byte	0x04, 0x0a
        /*02e2*/ 	.short	(.L_5303 - .L_5302)
	.align		4
.L_5302:
        /*02e4*/ 	.word	index@(.nv.constant0._ZN4vllm3moe10topkGatingILi8ELi256ELi4ELi16ELi32ElfLNS0_11ScoringFuncE1EEEvPKT5_PKbPfiPT4_PiiiibPKf)
        /*02e8*/ 	.short	0x0210
        /*02ea*/ 	.short	0x0048


	//----- nvinfo : EIATTR_SW_WAR
	.align		4
.L_5303:
        /*02ec*/ 	.byte	0x04, 0x36
        /*02ee*/ 	.short	(.L_5305 - .L_5304)
.L_5304:
        /*02f0*/ 	.word	0x00000008
.L_5305:


//--------------------- .nv.info._ZN4vllm3moe10topkGatingILi4ELi128ELi4ELi16ELi32ElfLNS0_11ScoringFuncE1EEEvPKT5_PKbPfiPT4_PiiiibPKf --------------------------
	.section	.nv.info._ZN4vllm3moe10topkGatingILi4ELi128ELi4ELi16ELi32ElfLNS0_11ScoringFuncE1EEEvPKT5_PKbPfiPT4_PiiiibPKf,"",@"SHT_CUDA_INFO"
	.sectionflags	@""
	.align	4


	//----- nvinfo : EIATTR_CUDA_API_VERSION
	.align		4
        /*0000*/ 	.byte	0x04, 0x37
        /*0002*/ 	.short	(.L_5307 - .L_5306)
.L_5306:
        /*0004*/ 	.word	0x00000082


	//----- nvinfo : EIATTR_KPARAM_INFO
	.align		4
.L_5307:
        /*0008*/ 	.byte	0x04, 0x17
        /*000a*/ 	.short	(.L_5309 - .L_5308)
.L_5308:
        /*000c*/ 	.word	0x00000000
        /*0010*/ 	.short	0x000a
        /*0012*/ 	.short	0x0040
        /*0014*/ 	.byte	0x00, 0xf0, 0x21, 0x00


	//----- nvinfo : EIATTR_KPARAM_INFO
	.align		4
.L_5309:
        /*0018*/ 	.byte	0x04, 0x17
        /*001a*/ 	.short	(.L_5311 - .L_5310)
.L_5310:
        /*001c*/ 	.word	0x00000000
        /*0020*/ 	.short	0x0009
        /*0022*/ 	.short	0x003c
        /*0024*/ 	.byte	0x00, 0xf0, 0x05, 0x00


	//----- nvinfo : EIATTR_KPARAM_INFO
	.align		4
.L_5311:
        /*0028*/ 	.byte	0x04, 0x17
        /*002a*/ 	.short	(.L_5313 - .L_5312)
.L_5312:
        /*002c*/ 	.word	0x00000000
        /*0030*/ 	.short	0x0008
        /*0032*/ 	.short	0x0038
        /*0034*/ 	.byte	0x00, 0xf0, 0x11, 0x00


	//----- nvinfo : EIATTR_KPARAM_INFO
	.align		4
.L_5313:
        /*0038*/ 	.byte	0x04, 0x17
        /*003a*/ 	.short	(.L_5315 - .L_5314)
.L_5314:
        /*003c*/ 	.word	0x00000000
        /*0040*/ 	.short	0x0007
        /*0042*/ 	.short	0x0034
        /*0044*/ 	.byte	0x00, 0xf0, 0x11, 0x00


	//----- nvinfo : EIATTR_KPARAM_INFO
	.align		4
.L_5315:
        /*0048*/ 	.byte	0x04, 0x17
        /*004a*/ 	.short	(.L_5317 - .L_5316)
.L_5316:
        /*004c*/ 	.word	0x00000000
        /*0050*/ 	.short	0x0006
        /*0052*/ 	.short	0x0030
        /*0054*/ 	.byte	0x00, 0xf0, 0x11, 0x00


	//----- nvinfo : EIATTR_KPARAM_INFO
	.align		4
.L_5317:
        /*0058*/ 	.byte	0x04, 0x17
        /*005a*/ 	.short	(.L_5319 - .L_5318)
.L_5318:
        /*005c*/ 	.word	0x00000000
        /*0060*/ 	.short	0x0005
        /*0062*/ 	.short	0x0028
        /*0064*/ 	.byte	0x00, 0xf0, 0x21, 0x00


	//----- nvinfo : EIATTR_KPARAM_INFO
	.align		4
.L_5319:
        /*0068*/ 	.byte	0x04, 0x17
        /*006a*/ 	.short	(.L_5321 - .L_5320)
.L_5320:
        /*006c*/ 	.word	0x00000000
        /*0070*/ 	.short	0x0004
        /*0072*/ 	.short	0x0020
        /*0074*/ 	.byte	0x00, 0xf0, 0x21, 0x00


	//----- nvinfo : EIATTR_KPARAM_INFO
	.align		4
.L_5321:
        /*0078*/ 	.byte	0x04, 0x17
        /*007a*/ 	.short	(.L_5323 - .L_5322)
.L_5322:
        /*007c*/ 	.word	0x00000000
        /*0080*/ 	.short	0x0003
        /*0082*/ 	.short	0x0018
        /*0084*/ 	.byte	0x00, 0xf0, 0x11, 0x00


	//----- nvinfo : EIATTR_KPARAM_INFO
	.align		4
.L_5323:
        /*0088*/ 	.byte	0x04, 0x17
        /*008a*/ 	.short	(.L_5325 - .L_5324)
.L_5324:
        /*008c*/ 	.word	0x00000000
        /*0090*/ 	.short	0x0002
        /*0092*/ 	.short	0x0010
        /*0094*/ 	.byte	0x00, 0xf0, 0x21, 0x00


	//----- nvinfo : EIATTR_KPARAM_INFO
	.align		4
.L_5325:
        /*0098*/ 	.byte	0x04, 0x17
        /*009a*/ 	.short	(.L_5327 - .L_5326)
.L_5326:
        /*009c*/ 	.word	0x00000000
        /*00a0*/ 	.short	0x0001
        /*00a2*/ 	.short	0x0008
        /*00a4*/ 	.byte	0x00, 0xf0, 0x21, 0x00


	//----- nvinfo : EIATTR_KPARAM_INFO
	.align		4
.L_5327:
        /*00a8*/ 	.byte	0x04, 0x17
        /*00aa*/ 	.short	(.L_5329 - .L_5328)
.L_5328:
        /*00ac*/ 	.word	0x00000000
        /*00b0*/ 	.short	0x0000
        /*00b2*/ 	.short	0x0000
        /*00b4*/ 	.byte	0x00, 0xf0, 0x21, 0x00


	//----- nvinfo : EIATTR_SPARSE_MMA_MASK
	.align		4
.L_5329:
        /*00b8*/ 	.byte	0x03, 0x50
        /*00ba*/ 	.short	0x0000


	//----- nvinfo : EIATTR_MAXREG_COUNT
	.align		4
        /*00bc*/ 	.byte	0x03, 0x1b
        /*00be*/ 	.short	0x00ff


	//----- nvinfo : EIATTR_MERCURY_ISA_VERSION
	.align		4
        /*00c0*/ 	.byte	0x03, 0x5f
        /*00c2*/ 	.short	0x0101


	//----- nvinfo : EIATTR_COOP_GROUP_MASK_REGIDS
	.align		4
        /*00c4*/ 	.byte	0x04, 0x29
        /*00c6*/ 	.short	(.L_5331 - .L_5330)


	//   ....[0]....
.L_5330:
        /*00c8*/ 	.word	0xffffffff


	//   ....[1]....
        /*00cc*/ 	.word	0xffffffff


	//   ....[2]....
        /*00d0*/ 	.word	0xffffffff


	//   ....[3]....
        /*00d4*/ 	.word	0xffffffff


	//   ....[4]....
        /*00d8*/ 	.word	0xffffffff


	//   ....[5]....
        /*00dc*/ 	.word	0xffffffff


	//   ....[6]....
        /*00e0*/ 	.word	0xffffffff


	//   ....[7]....
        /*00e4*/ 	.word	0xffffffff


	//   ....[8]....
        /*00e8*/ 	.word	0xffffffff


	//   ....[9]....
        /*00ec*/ 	.word	0xffffffff


	//   ....[10]....
        /*00f0*/ 	.word	0xffffffff


	//   ....[11]....
        /*00f4*/ 	.word	0xffffffff


	//   ....[12]....
        /*00f8*/ 	.word	0xffffffff


	//   ....[13]....
        /*00fc*/ 	.word	0xffffffff


	//   ....[14]....
        /*0100*/ 	.word	0xffffffff


	//   ....[15]....
        /*0104*/ 	.word	0xffffffff


	//   ....[16]....
        /*0108*/ 	.word	0xffffffff


	//   ....[17]....
        /*010c*/ 	.word	0xffffffff


	//   ....[18]....
        /*0110*/ 	.word	0xffffffff


	//   ....[19]....
        /*0114*/ 	.word	0xffffffff


	//   ....[20]....
        /*0118*/ 	.word	0xffffffff


	//   ....[21]....
        /*011c*/ 	.word	0xffffffff


	//   ....[22]....
        /*0120*/ 	.word	0xffffffff


	//   ....[23]....
        /*0124*/ 	.word	0xffffffff


	//   ....[24]....
        /*0128*/ 	.word	0xffffffff


	//   ....[25]....
        /*012c*/ 	.word	0xffffffff


	//   ....[26]....
        /*0130*/ 	.word	0xffffffff


	//   ....[27]....
        /*0134*/ 	.word	0xffffffff


	//   ....[28]....
        /*0138*/ 	.word	0xffffffff


	//   ....[29]....
        /*013c*/ 	.word	0xffffffff


	//   ....[30]....
        /*0140*/ 	.word	0x0500000e


	//   ....[31]....
        /*0144*/ 	.word	0x0500000e


	//   ....[32]....
        /*0148*/ 	.word	0x0500000e


	//   ....[33]....
        /*014c*/ 	.word	0x0500000e


	//   ....[34]....
        /*0150*/ 	.word	0x0500000e


	//   ....[35]....
        /*0154*/ 	.word	0x0500000e


	//   ....[36]....
        /*0158*/ 	.word	0x0500000e


	//   ....[37]....
        /*015c*/ 	.word	0x0500000e


	//   ....[38]....
        /*0160*/ 	.word	0x0500000e


	//   ....[39]....
        /*0164*/ 	.word	0x0500000e


	//   ....[40]....
        /*0168*/ 	.word	0x0500000e


	//   ....[41]....
        /*016c*/ 	.word	0x0500000e


	//   ....[42]....
        /*0170*/ 	.word	0x0500000e


	//   ....[43]....
        /*0174*/ 	.word	0x0500000e


	//   ....[44]....
        /*0178*/ 	.word	0x0500000e


	//   ....[45]....
        /*017c*/ 	.word	0x0500000e


	//   ....[46]....
        /*0180*/ 	.word	0x0500000e


	//   ....[47]....
        /*0184*/ 	.word	0x0500000e


	//   ....[48]....
        /*0188*/ 	.word	0x0500000e


	//   ....[49]....
        /*018c*/ 	.word	0x0500000e


	//   ....[50]....
        /*0190*/ 	.word	0x0500000e


	//   ....[51]....
        /*0194*/ 	.word	0x0500000e


	//   ....[52]....
        /*0198*/ 	.word	0x0500000e


	//   ....[53]....
        /*019c*/ 	.word	0x0500000e


	//   ....[54]....
        /*01a0*/ 	.word	0x0500000e


	//   ....[55]....
        /*01a4*/ 	.word	0x0500000e


	//   ....[56]....
        /*01a8*/ 	.word	0x0500000e


	//   ....[57]....
        /*01ac*/ 	.word	0x0500000e


	//   ....[58]....
        /*01b0*/ 	.word	0x0500000e


	//   ....[59]....
        /*01b4*/ 	.word	0x0500000e


	//----- nvinfo : EIATTR_COOP_GROUP_INSTR_OFFSETS
	.align		4
.L_5331:
        /*01b8*/ 	.byte	0x04, 0x28
        /*01ba*/ 	.short	(.L_5333 - .L_5332)


	//   ....[0]....
.L_5332:
        /*01bc*/ 	.word	0x00000630


	//   ....[1]....
        /*01c0*/ 	.word	0x00000650


	//   ....[2]....
        /*01c4*/ 	.word	0x00000660


	//   ....[3]....
        /*01c8*/ 	.word	0x000006f0


	//   ....[4]....
        /*01cc*/ 	.word	0x00000710


	//   ....[5]....
        /*01d0*/ 	.word	0x00000720


	//   ....[6]....
        /*01d4*/ 	.word	0x000007a0


	//   ....[7]....
        /*01d8*/ 	.word	0x000007c0


	//   ....[8]....
        /*01dc*/ 	.word	0x000007d0


	//   ....[9]....
        /*01e0*/ 	.word	0x00000850


	//   ....[10]....
        /*01e4*/ 	.word	0x00000860


	//   ....[11]....
        /*01e8*/ 	.word	0x00000870


	//   ....[12]....
        /*01ec*/ 	.word	0x000008f0


	//   ....[13]....
        /*01f0*/ 	.word	0x00000900


	//   ....[14]....
        /*01f4*/ 	.word	0x00000910


	//   ....[15]....
        /*01f8*/ 	.word	0x00000e30


	//   ....[16]....
        /*01fc*/ 	.word	0x00000e50


	//   ....[17]....
        /*0200*/ 	.word	0x00000e60


	//   ....[18]....
        /*0204*/ 	.word	0x00000ef0


	//   ....[19]....
        /*0208*/ 	.word	0x00000f10


	//   ....[20]....
        /*020c*/ 	.word	0x00000f20


	//   ....[21]....
        /*0210*/ 	.word	0x00000fa0


	//   ....[22]....
        /*0214*/ 	.word	0x00000fc0


	//   ....[23]....
        /*0218*/ 	.word	0x00000fd0


	//   ....[24]....
        /*021c*/ 	.word	0x00001050


	//   ....[25]....
        /*0220*/ 	.word	0x00001060


	//   ....[26]....
        /*0224*/ 	.word	0x00001070


	//   ....[27]....
        /*0228*/ 	.word	0x000010f0


	//   ....[28]....
        /*022c*/ 	.word	0x00001100


	//   ....[29]....
        /*0230*/ 	.word	0x00001110


	//   ....[30]....
        /*0234*/ 	.word	0x00001910


	//   ....[31]....
        /*0238*/ 	.word	0x000019b0


	//   ....[32]....
        /*023c*/ 	.word	0x00001a10


	//   ....[33]....
        /*0240*/ 	.word	0x00001ac0


	//   ....[34]....
        /*0244*/ 	.word	0x00001b10


	//   ....[35]....
        /*0248*/ 	.word	0x00001b80


	//   ....[36]....
        /*024c*/ 	.word	0x00001c40


	//   ....[37]....
        /*0250*/ 	.word	0x00001c90


	//   ....[38]....
        /*0254*/ 	.word	0x00001ce0


	//   ....[39]....
        /*0258*/ 	.word	0x00001da0


	//   ....[40]....
        /*025c*/ 	.word	0x00001df0


	//   ....[41]....
        /*0260*/ 	.word	0x00001e60


	//   ....[42]....
        /*0264*/ 	.word	0x00001f10


	//   ....[43]....
        /*0268*/ 	.word	0x00001f60


	//   ....[44]....
        /*026c*/ 	.word	0x00001fb0


	//   ....[45]....
        /*0270*/ 	.word	0x00002040


	//   ....[46]....
        /*0274*/ 	.word	0x000020e0


	//   ....[47]....
        /*0278*/ 	.word	0x00002140


	//   ....[48]....
        /*027c*/ 	.word	0x000021f0


	//   ....[49]....
        /*0280*/ 	.word	0x00002240


	//   ....[50]....
        /*0284*/ 	.word	0x000022b0


	//   ....[51]....
        /*0288*/ 	.word	0x00002370


	//   ....[52]....
        /*028c*/ 	.word	0x000023c0


	//   ....[53]....
        /*0290*/ 	.word	0x00002410


	//   ....[54]....
        /*0294*/ 	.word	0x000024d0


	//   ....[55]....
        /*0298*/ 	.word	0x00002520


	//   ....[56]....
        /*029c*/ 	.word	0x00002590


	//   ....[57]....
        /*02a0*/ 	.word	0x00002640


	//   ....[58]....
        /*02a4*/ 	.word	0x00002690


	//   ....[59]....
        /*02a8*/ 	.word	0x000026e0


	//----- nvinfo : EIATTR_EXIT_INSTR_OFFSETS
	.align		4
.L_5333:
        /*02ac*/ 	.byte	0x04, 0x1c
        /*02ae*/ 	.short	(.L_5335 - .L_5334)


	//   ....[0]....
.L_5334:
        /*02b0*/ 	.word	0x00000080


	//   ....[1]....
        /*02b4*/ 	.word	0x00001530


	//   ....[2]....
        /*02b8*/ 	.word	0x00001540


	//   ....[3]....
        /*02bc*/ 	.word	0x00001750


	//   ....[4]....
        /*02c0*/ 	.word	0x000018a0


	//----- nvinfo : EIATTR_MAX_THREADS
	.align		4
.L_5335:
        /*02c4*/ 	.byte	0x04, 0x05
        /*02c6*/ 	.short	(.L_5337 - .L_5336)
.L_5336:
        /*02c8*/ 	.word	0x00000080
        /*02cc*/ 	.word	0x00000001
        /*02d0*/ 	.word	0x00000001


	//----- nvinfo : EIATTR_CRS_STACK_SIZE
	.align		4
.L_5337:
        /*02d4*/ 	.byte	0x04, 0x1e
        /*02d6*/ 	.short	(.L_5339 - .L_5338)
.L_5338:
        /*02d8*/ 	.word	0x00000000


	//----- nvinfo : EIATTR_CBANK_PARAM_SIZE
	.align		4
.L_5339:
        /*02dc*/ 	.byte	0x03, 0x19
        /*02de*/ 	.short	0x0048


	//----- nvinfo : EIATTR_PARAM_CBANK
	.align		4
        /*02e0*/ 	.byte	0x04, 0x0a
        /*02e2*/ 	.short	(.L_5341 - .L_5340)
	.align		4
.L_5340:
        /*02e4*/ 	.word	index@(.nv.constant0._ZN4vllm3moe10topkGatingILi4ELi128ELi4ELi16ELi32ElfLNS0_11ScoringFuncE1EEEvPKT5_PKbPfiPT4_PiiiibPKf)
        /*02e8*/ 	.short	0x0210
        /*02ea*/ 	.short	0x0048


	//----- nvinfo : EIATTR_SW_WAR
	.align		4
.L_5341:
        /*02ec*/ 	.byte	0x04, 0x36
        /*02ee*/ 	.short	(.L_5343 - .L_5342)
.L_5342:
        /*02f0*/ 	.word	0x00000008
.L_5343:


//--------------------- .nv.info._ZN4vllm3moe10topkGatingILi4ELi64ELi4ELi16ELi32ElfLNS0_11ScoringFuncE1EEEvPKT5_PKbPfiPT4_PiiiibPKf --------------------------
	.section	.nv.info._ZN4vllm3moe10topkGatingILi4ELi64ELi4ELi16ELi32ElfLNS0_11ScoringFuncE1EEEvPKT5_PKbPfiPT4_PiiiibPKf,"",@"SHT_CUDA_INFO"
	.sectionflags	@""
	.align	4


	//----- nvinfo : EIATTR_CUDA_API_VERSION
	.align		4
        /*0000*/ 	.byte	0x04, 0x37
        /*0002*/ 	.short	(.L_5345 - .L_5344)
.L_5344:
        /*0004*/ 	.word	0x00000082


	//----- nvinfo : EIATTR_KPARAM_INFO
	.align		4
.L_5345:
        /*0008*/ 	.byte	0x04, 0x17
        /*000a*/ 	.short	(.L_5347 - .L_5346)
.L_5346:
        /*000c*/ 	.word	0x00000000
        /*0010*/ 	.short	0x000a
        /*0012*/ 	.short	0x0040
        /*0014*/ 	.byte	0x00, 0xf0, 0x21, 0x00


	//----- nvinfo : EIATTR_KPARAM_INFO
	.align		4
.L_5347:
        /*0018*/ 	.byte	0x04, 0x17
        /*001a*/ 	.short	(.L_5349 - .L_5348)
.L_5348:
        /*001c*/ 	.word	0x00000000
        /*0020*/ 	.short	0x0009
        /*0022*/ 	.short	0x003c
        /*0024*/ 	.byte	0x00, 0xf0, 0x05, 0x00


	//----- nvinfo : EIATTR_KPARAM_INFO
	.align		4
.L_5349:
        /*0028*/ 	.byte	0x04, 0x17
        /*002a*/ 	.short	(.L_5351 - .L_5350)
.L_5350:
        /*002c*/ 	.word	0x00000000
        /*0030*/ 	.short	0x0008
        /*0032*/ 	.short	0x0038
        /*0034*/ 	.byte	0x00, 0xf0, 0x11, 0x00


	//----- nvinfo : EIATTR_KPARAM_INFO
	.align		4
.L_5351:
        /*0038*/ 	.byte	0x04, 0x17
        /*003a*/ 	.short	(.L_5353 - .L_5352)
.L_5352:
        /*003c*/ 	.word	0x00000000
        /*0040*/ 	.short	0x0007
        /*0042*/ 	.short	0x0034
        /*0044*/ 	.byte	0x00, 0xf0, 0x11, 0x00


	//----- nvinfo : EIATTR_KPARAM_INFO
	.align		4
.L_5353:
        /*0048*/ 	.byte	0x04, 0x17
        /*004a*/ 	.short	(.L_5355 - .L_5354)
.L_5354:
        /*004c*/ 	.word	0x00000000
        /*0050*/ 	.short	0x0006
        /*0052*/ 	.short	0x0030
        /*0054*/ 	.byte	0x00, 0xf0, 0x11, 0x00


	//----- nvinfo : EIATTR_KPARAM_INFO
	.align		4
.L_5355:
        /*0058*/ 	.byte	0x04, 0x17
        /*005a*/ 	.short	(.L_5357 - .L_5356)
.L_5356:
        /*005c*/ 	.word	0x00000000
        /*0060*/ 	.short	0x0005
        /*0062*/ 	.short	0x0028
        /*0064*/ 	.byte	0x00, 0xf0, 0x21, 0x00


	//----- nvinfo : EIATTR_KPARAM_INFO
	.align		4
.L_5357:
        /*0068*/ 	.byte	0x04, 0x17
        /*006a*/ 	.short	(.L_5359 - .L_5358)
.L_5358:
        /*006c*/ 	.word	0x00000000
        /*0070*/ 	.short	0x0004
        /*0072*/ 	.short	0x0020
        /*0074*/ 	.byte	0x00, 0xf0, 0x21, 0x00


	//----- nvinfo : EIATTR_KPARAM_INFO
	.align		4
.L_5359:
        /*0078*/ 	.byte	0x04, 0x17
        /*007a*/ 	.short	(.L_5361 - .L_5360)
.L_5360:
        /*007c*/ 	.word	0x00000000
        /*0080*/ 	.short	0x0003
        /*0082*/ 	.short	0x0018
        /*0084*/ 	.byte	0x00, 0xf0, 0x11, 0x00


	//----- nvinfo : EIATTR_KPARAM_INFO
	.align		4
.L_5361:
        /*0088*/ 	.byte	0x04, 0x17
        /*008a*/ 	.short	(.L_5363 - .L_5362)
.L_5362:
        /*008c*/ 	.word	0x00000000
        /*0090*/ 	.short	0x0002
        /*0092*/ 	.short	0x0010
        /*0094*/ 	.byte	0x00, 0xf0, 0x21, 0x00


	//----- nvinfo : EIATTR_KPARAM_INFO
	.align		4
.L_5363:
        /*0098*/ 	.byte	0x04, 0x17
        /*009a*/ 	.short	(.L_5365 - .L_5364)
.L_5364:
        /*009c*/ 	.word	0x00000000
        /*00a0*/ 	.short	0x0001
        /*00a2*/ 	.short	0x0008
        /*00a4*/ 	.byte	0x00, 0xf0, 0x21, 0x00


	//----- nvinfo : EIATTR_KPARAM_INFO
	.align		4
.L_5365:
        /*00a8*/ 	.byte	0x04, 0x17
        /*00aa*/ 	.short	(.L_5367 - .L_5366)
.L_5366:
        /*00ac*/ 	.word	0x00000000
        /*00b0*/ 	.short	0x0000
        /*00b2*/ 	.short	0x0000
        /*00b4*/ 	.byte	0x00, 0xf0, 0x21, 0x00


	//----- nvinfo : EIATTR_SPARSE_MMA_MASK
	.align		4
.L_5367:
        /*00b8*/ 	.byte	0x03, 0x50
        /*00ba*/ 	.short	0x0000


	//----- nvinfo : EIATTR_MAXREG_COUNT
	.align		4
        /*00bc*/ 	.byte	0x03, 0x1b
        /*00be*/ 	.short	0x00ff


	//----- nvinfo : EIATTR_MERCURY_ISA_VERSION
	.align		4
        /*00c0*/ 	.byte	0x03, 0x5f
        /*00c2*/ 	.short	0x0101


	//----- nvinfo : EIATTR_COOP_GROUP_MASK_REGIDS
	.align		4
        /*00c4*/ 	.byte	0x04, 0x29
        /*00c6*/ 	.short	(.L_5369 - .L_5368)


	//   ....[0]....
.L_5368:
        /*00c8*/ 	.word	0xffffffff


	//   ....[1]....
        /*00cc*/ 	.word	0xffffffff


	//   ....[2]....
        /*00d0*/ 	.word	0xffffffff


	//   ....[3]....
        /*00d4*/ 	.word	0xffffffff


	//   ....[4]....
        /*00d8*/ 	.word	0xffffffff


	//   ....[5]....
        /*00dc*/ 	.word	0xffffffff


	//   ....[6]....
        /*00e0*/ 	.word	0xffffffff


	//   ....[7]....
        /*00e4*/ 	.word	0xffffffff


	//   ....[8]....
        /*00e8*/ 	.word	0xffffffff


	//   ....[9]....
        /*00ec*/ 	.word	0xffffffff


	//   ....[10]....
        /*00f0*/ 	.word	0xffffffff


	//   ....[11]....
        /*00f4*/ 	.word	0xffffffff


	//   ....[12]....
        /*00f8*/ 	.word	0xffffffff


	//   ....[13]....
        /*00fc*/ 	.word	0xffffffff


	//   ....[14]....
        /*0100*/ 	.word	0xffffffff


	//   ....[15]....
        /*0104*/ 	.word	0xffffffff


	//   ....[16]....
        /*0108*/ 	.word	0xffffffff


	//   ....[17]....
        /*010c*/ 	.word	0xffffffff


	//   ....[18]....
        /*0110*/ 	.word	0xffffffff


	//   ....[19]....
        /*0114*/ 	.word	0xffffffff


	//   ....[20]....
        /*0118*/ 	.word	0xffffffff


	//   ....[21]....
        /*011c*/ 	.word	0xffffffff


	//   ....[22]....
        /*0120*/ 	.word	0xffffffff


	//   ....[23]....
        /*0124*/ 	.word	0xffffffff


	//   ....[24]....
        /*0128*/ 	.word	0x0500000e


	//   ....[25]....
        /*012c*/ 	.word	0x0500000e


	//   ....[26]....
        /*0130*/ 	.word	0x0500000e


	//   ....[27]....
        /*0134*/ 	.word	0x0500000e


	//   ....[28]....
        /*0138*/ 	.word	0x0500000e


	//   ....[29]....
        /*013c*/ 	.word	0x0500000e


	//   ....[30]....
        /*0140*/ 	.word	0x0500000e


	//   ....[31]....
        /*0144*/ 	.word	0x0500000e


	//   ....[32]....
        /*0148*/ 	.word	0x0500000e


	//   ....[33]....
        /*014c*/ 	.word	0x0500000e


	//   ....[34]....
        /*0150*/ 	.word	0x0500000e


	//   ....[35]....
        /*0154*/ 	.word	0x0500000e


	//   ....[36]....
        /*0158*/ 	.word	0x0500000e


	//   ....[37]....
        /*015c*/ 	.word	0x0500000e


	//   ....[38]....
        /*0160*/ 	.word	0x0500000e


	//   ....[39]....
        /*0164*/ 	.word	0x0500000e


	//   ....[40]....
        /*0168*/ 	.word	0x0500000e


	//   ....[41]....
        /*016c*/ 	.word	0x0500000e


	//   ....[42]....
        /*0170*/ 	.word	0x0500000e


	//   ....[43]....
        /*0174*/ 	.word	0x0500000e


	//   ....[44]....
        /*0178*/ 	.word	0x0500000e


	//   ....[45]....
        /*017c*/ 	.word	0x0500000e


	//   ....[46]....
        /*0180*/ 	.word	0x0500000e


	//   ....[47]....
        /*0184*/ 	.word	0x0500000e


	//----- nvinfo : EIATTR_COOP_GROUP_INSTR_OFFSETS
	.align		4
.L_5369:
        /*0188*/ 	.byte	0x04, 0x28
        /*018a*/ 	.short	(.L_5371 - .L_5370)


	//   ....[0]....
.L_5370:
        /*018c*/ 	.word	0x00000650


	//   ....[1]....
        /*0190*/ 	.word	0x00000670


	//   ....[2]....
        /*0194*/ 	.word	0x00000680


	//   ....[3]....
        /*0198*/ 	.word	0x00000710


	//   ....[4]....
        /*019c*/ 	.word	0x00000730


	//   ....[5]....
        /*01a0*/ 	.word	0x00000740


	//   ....[6]....
        /*01a4*/ 	.word	0x000007c0


	//   ....[7]....
        /*01a8*/ 	.word	0x000007d0


	//   ....[8]....
        /*01ac*/ 	.word	0x000007e0


	//   ....[9]....
        /*01b0*/ 	.word	0x00000860


	//   ....[10]....
        /*01b4*/ 	.word	0x00000880


	//   ....[11]....
        /*01b8*/ 	.word	0x00000890


	//   ....[12]....
        /*01bc*/ 	.word	0x00000da0


	//   ....[13]....
        /*01c0*/ 	.word	0x00000dc0


	//   ....[14]....
        /*01c4*/ 	.word	0x00000dd0


	//   ....[15]....
        /*01c8*/ 	.word	0x00000e60


	//   ....[16]....
        /*01cc*/ 	.word	0x00000e80


	//   ....[17]....
        /*01d0*/ 	.word	0x00000e90


	//   ....[18]....
        /*01d4*/ 	.word	0x00000f10


	//   ....[19]....
        /*01d8*/ 	.word	0x00000f20


	//   ....[20]....
        /*01dc*/ 	.word	0x00000f30


	//   ....[21]....
        /*01e0*/ 	.word	0x00000fb0


	//   ....[22]....
        /*01e4*/ 	.word	0x00000fd0


	//   ....[23]....
        /*01e8*/ 	.word	0x00000fe0


	//   ....[24]....
        /*01ec*/ 	.word	0x000017d0


	//   ....[25]....
        /*01f0*/ 	.word	0x00001860


	//   ....[26]....
        /*01f4*/ 	.word	0x000018d0


	//   ....[27]....
        /*01f8*/ 	.word	0x00001990


	//   ....[28]....
        /*01fc*/ 	.word	0x000019e0


	//   ....[29]....
        /*0200*/ 	.word	0x00001a30


	//   ....[30]....
        /*0204*/ 	.word	0x00001af0


	//   ....[31]....
        /*0208*/ 	.word	0x00001b40


	//   ....[32]....
        /*020c*/ 	.word	0x00001bb0


	//   ....[33]....
        /*0210*/ 	.word	0x00001c60


	//   ....[34]....
        /*0214*/ 	.word	0x00001cb0


	//   ....[35]....
        /*0218*/ 	.word	0x00001d00


	//   ....[36]....
        /*021c*/ 	.word	0x00001db0


	//   ....[37]....
        /*0220*/ 	.word	0x00001e40


	//   ....[38]....
        /*0224*/ 	.word	0x00001eb0


	//   ....[39]....
        /*0228*/ 	.word	0x00001f70


	//   ....[40]....
        /*022c*/ 	.word	0x00001fc0


	//   ....[41]....
        /*0230*/ 	.word	0x00002010


	//   ....[42]....
        /*0234*/ 	.word	0x000020d0


	//   ....[43]....
        /*0238*/ 	.word	0x00002120


	//   ....[44]....
        /*023c*/ 	.word	0x00002190


	//   ....[45]....
        /*0240*/ 	.word	0x00002240


	//   ....[46]....
        /*0244*/ 	.word	0x00002290


	//   ....[47]....
        /*0248*/ 	.word	0x000022e0


	//----- nvinfo : EIATTR_EXIT_INSTR_OFFSETS
	.align		4
.L_5371:
        /*024c*/ 	.byte	0x04, 0x1c
        /*024e*/ 	.short	(.L_5373 - .L_5372)


	//   ....[0]....
.L_5372:
        /*0250*/ 	.word	0x00000090


	//   ....[1]....
        /*0254*/ 	.word	0x000013f0


	//   ....[2]....
        /*0258*/ 	.word	0x00001400


	//   ....[3]....
        /*025c*/ 	.word	0x00001610


	//   ....[4]....
        /*0260*/ 	.word	0x00001760


	//----- nvinfo : EIATTR_MAX_THREADS
	.align		4
.L_5373:
        /*0264*/ 	.byte	0x04, 0x05
        /*0266*/ 	.short	(.L_5375 - .L_5374)
.L_5374:
        /*0268*/ 	.word	0x00000080
        /*026c*/ 	.word	0x00000001
        /*0270*/ 	.word	0x00000001


	//----- nvinfo : EIATTR_CRS_STACK_SIZE
	.align		4
.L_5375:
        /*0274*/ 	.byte	0x04, 0x1e
        /*0276*/ 	.short	(.L_5377 - .L_5376)
.L_5376:
        /*0278*/ 	.word	0x00000000


	//----- nvinfo : EIATTR_CBANK_PARAM_SIZE
	.align		4
.L_5377:
        /*027c*/ 	.byte	0x03, 0x19
        /*027e*/ 	.short	0x0048


	//----- nvinfo : EIATTR_PARAM_CBANK
	.align		4
        /*0280*/ 	.byte	0x04, 0x0a
        /*0282*/ 	.short	(.L_5379 - .L_5378)
	.align		4
.L_5378:
        /*0284*/ 	.word	index@(.nv.constant0._ZN4vllm3moe10topkGatingILi4ELi64ELi4ELi16ELi32ElfLNS0_11ScoringFuncE1EEEvPKT5_PKbPfiPT4_PiiiibPKf)
        /*0288*/ 	.short	0x0210
        /*028a*/ 	.short	0x0048


	//----- nvinfo : EIATTR_SW_WAR
	.align		4
.L_5379:
        /*028c*/ 	.byte	0x04, 0x36
        /*028e*/ 	.short	(.L_5381 - .L_5380)
.L_5380:
        /*0290*/ 	.word	0x00000008
.L_5381:


//--------------------- .nv.info._ZN4vllm3moe10topkGatingILi4ELi32ELi4ELi16ELi32ElfLNS0_11ScoringFuncE1EEEvPKT5_PKbPfiPT4_PiiiibPKf --------------------------
	.section	.nv.info._ZN4vllm3moe10topkGatingILi4ELi32ELi4ELi16ELi32ElfLNS0_11ScoringFuncE1EEEvPKT5_PKbPfiPT4_PiiiibPKf,"",@"SHT_CUDA_INFO"
	.sectionflags	@""
	.align	4


	//----- nvinfo : EIATTR_CUDA_API_VERSION
	.align		4
        /*0000*/ 	.byte	0x04, 0x37
        /*0002*/ 	.short	(.L_5383 - .L_5382)
.L_5382:
        /*0004*/ 	.word	0x00000082


	//----- nvinfo : EIATTR_KPARAM_INFO
	.align		4
.L_5383:
        /*0008*/ 	.byte	0x04, 0x17
        /*000a*/ 	.short	(.L_5385 - .L_5384)
.L_5384:
        /*000c*/ 	.word	0x00000000
        /*0010*/ 	.short	0x000a
        /*0012*/ 	.short	0x0040
        /*0014*/ 	.byte	0x00, 0xf0, 0x21, 0x00


	//----- nvinfo : EIATTR_KPARAM_INFO
	.align		4
.L_5385:
        /*0018*/ 	.byte	0x04, 0x17
        /*001a*/ 	.short	(.L_5387 - .L_5386)
.L_5386:
        /*001c*/ 	.word	0x00000000
        /*0020*/ 	.short	0x0009
        /*0022*/ 	.short	0x003c
        /*0024*/ 	.byte	0x00, 0xf0, 0x05, 0x00


	//----- nvinfo : EIATTR_KPARAM_INFO
	.align		4
.L_5387:
        /*0028*/ 	.byte	0x04, 0x17
        /*002a*/ 	.short	(.L_5389 - .L_5388)
.L_5388:
        /*002c*/ 	.word	0x00000000
        /*0030*/ 	.short	0x0008
        /*0032*/ 	.short	0x0038
        /*0034*/ 	.byte	0x00, 0xf0, 0x11, 0x00


	//----- nvinfo : EIATTR_KPARAM_INFO
	.align		4
.L_5389:
        /*0038*/ 	.byte	0x04, 0x17
        /*003a*/ 	.short	(.L_5391 - .L_5390)
.L_5390:
        /*003c*/ 	.word	0x00000000
        /*0040*/ 	.short	0x0007
        /*0042*/ 	.short	0x0034
        /*0044*/ 	.byte	0x00, 0xf0, 0x11, 0x00


	//----- nvinfo : EIATTR_KPARAM_INFO
	.align		4
.L_5391:
        /*0048*/ 	.byte	0x04, 0x17
        /*004a*/ 	.short	(.L_5393 - .L_5392)
.L_5392:
        /*004c*/ 	.word	0x00000000
        /*0050*/ 	.short	0x0006
        /*0052*/ 	.short	0x0030
        /*0054*/ 	.byte	0x00, 0xf0, 0x11, 0x00


	//----- nvinfo : EIATTR_KPARAM_INFO
	.align		4
.L_5393:
        /*0058*/ 	.byte	0x04, 0x17
        /*005a*/ 	.short	(.L_5395 - .L_5394)
.L_5394:
        /*005c*/ 	.word	0x00000000
        /*0060*/ 	.short	0x0005
        /*0062*/ 	.short	0x0028
        /*0064*/ 	.byte	0x00, 0xf0, 0x21, 0x00


	//----- nvinfo : EIATTR_KPARAM_INFO
	.align		4
.L_5395:
        /*0068*/ 	.byte	0x04, 0x17
        /*006a*/ 	.short	(.L_5397 - .L_5396)
.L_5396:
        /*006c*/ 	.word	0x00000000
        /*0070*/ 	.short	0x0004
        /*0072*/ 	.short	0x0020
        /*0074*/ 	.byte	0x00, 0xf0, 0x21, 0x00


	//----- nvinfo : EIATTR_KPARAM_INFO
	.align		4
.L_5397:
        /*0078*/ 	.byte	0x04, 0x17
        /*007a*/ 	.short	(.L_5399 - .L_5398)
.L_5398:
        /*007c*/ 	.word	0x00000000
        /*0080*/ 	.short	0x0003
        /*0082*/ 	.short	0x0018
        /*0084*/ 	.byte	0x00, 0xf0, 0x11, 0x00


	//----- nvinfo : EIATTR_KPARAM_INFO
	.align		4
.L_5399:
        /*0088*/ 	.byte	0x04, 0x17
        /*008a*/ 	.short	(.L_5401 - .L_5400)
.L_5400:
        /*008c*/ 	.word	0x00000000
        /*0090*/ 	.short	0x0002
        /*0092*/ 	.short	0x0010
        /*0094*/ 	.byte	0x00, 0xf0, 0x21, 0x00


	//----- nvinfo : EIATTR_KPARAM_INFO
	.align		4
.L_5401:
        /*0098*/ 	.byte	0x04, 0x17
        /*009a*/ 	.short	(.L_5403 - .L_5402)
.L_5402:
        /*009c*/ 	.word	0x00000000
        /*00a0*/ 	.short	0x0001
        /*00a2*/ 	.short	0x0008
        /*00a4*/ 	.byte	0x00, 0xf0, 0x21, 0x00


	//----- nvinfo : EIATTR_KPARAM_INFO
	.align		4
.L_5403:
        /*00a8*/ 	.byte	0x04, 0x17
        /*00aa*/ 	.short	(.L_5405 - .L_5404)
.L_5404:
        /*00ac*/ 	.word	0x00000000
        /*00b0*/ 	.short	0x0000
        /*00b2*/ 	.short	0x0000
        /*00b4*/ 	.byte	0x00, 0xf0, 0x21, 0x00


	//----- nvinfo : EIATTR_SPARSE_MMA_MASK
	.align		4
.L_5405:
        /*00b8*/ 	.byte	0x03, 0x50
        /*00ba*/ 	.short	0x0000


	//----- nvinfo : EIATTR_MAXREG_COUNT
	.align		4
        /*00bc*/ 	.byte	0x03, 0x1b
        /*00be*/ 	.short	0x00ff


	//----- nvinfo : EIATTR_MERCURY_ISA_VERSION
	.align		4
        /*00c0*/ 	.byte	0x03, 0x5f
        /*00c2*/ 	.short	0x0101


	//----- nvinfo : EIATTR_COOP_GROUP_MASK_REGIDS
	.align		4
        /*00c4*/ 	.byte	0x04, 0x29
        /*00c6*/ 	.short	(.L_5407 - .L_5406)


	//   ....[0]....
.L_5406:
        /*00c8*/ 	.word	0xffffffff


	//   ....[1]....
        /*00cc*/ 	.word	0xffffffff


	//   ....[2]....
        /*00d0*/ 	.word	0xffffffff


	//   ....[3]....
        /*00d4*/ 	.word	0xffffffff


	//   ....[4]....
        /*00d8*/ 	.word	0xffffffff


	//   ....[5]....
        /*00dc*/ 	.word	0xffffffff


	//   ....[6]....
        /*00e0*/ 	.word	0xffffffff


	//   ....[7]....
        /*00e4*/ 	.word	0xffffffff


	//   ....[8]....
        /*00e8*/ 	.word	0xffffffff


	//   ....[9]....
        /*00ec*/ 	.word	0xffffffff


	//   ....[10]....
        /*00f0*/ 	.word	0xffffffff


	//   ....[11]....
        /*00f4*/ 	.word	0xffffffff


	//   ....[12]....
        /*00f8*/ 	.word	0xffffffff


	//   ....[13]....
        /*00fc*/ 	.word	0xffffffff


	//   ....[14]....
        /*0100*/ 	.word	0xffffffff


	//   ....[15]....
        /*0104*/ 	.word	0xffffffff


	//   ....[16]....
        /*0108*/ 	.word	0xffffffff


	//   ....[17]....
        /*010c*/ 	.word	0xffffffff


	//   ....[18]....
        /*0110*/ 	.word	0x0500000e


	//   ....[19]....
        /*0114*/ 	.word	0x0500000e


	//   ....[20]....
        /*0118*/ 	.word	0x0500000e


	//   ....[21]....
        /*011c*/ 	.word	0x0500000e


	//   ....[22]....
        /*0120*/ 	.word	0x0500000e


	//   ....[23]....
        /*0124*/ 	.word	0x0500000e


	//   ....[24]....
        /*0128*/ 	.word	0x0500000e


	//   ....[25]....
        /*012c*/ 	.word	0x0500000e


	//   ....[26]....
        /*0130*/ 	.word	0x0500000e


	//   ....[27]....
        /*0134*/ 	.word	0x0500000e


	//   ....[28]....
        /*0138*/ 	.word	0x0500000e


	//   ....[29]....
        /*013c*/ 	.word	0x0500000e


	//   ....[30]....
        /*0140*/ 	.word	0x0500000e


	//   ....[31]....
        /*0144*/ 	.word	0x0500000e


	//   ....[32]....
        /*0148*/ 	.word	0x0500000e


	//   ....[33]....
        /*014c*/ 	.word	0x0500000e


	//   ....[34]....
        /*0150*/ 	.word	0x0500000e


	//   ....[35]....
        /*0154*/ 	.word	0x0500000e


	//----- nvinfo : EIATTR_COOP_GROUP_INSTR_OFFSETS
	.align		4
.L_5407:
        /*0158*/ 	.byte	0x04, 0x28
        /*015a*/ 	.short	(.L_5409 - .L_5408)


	//   ....[0]....
.L_5408:
        /*015c*/ 	.word	0x00000650


	//   ....[1]....
        /*0160*/ 	.word	0x00000670


	//   ....[2]....
        /*0164*/ 	.word	0x00000680


	//   ....[3]....
        /*0168*/ 	.word	0x00000700


	//   ....[4]....
        /*016c*/ 	.word	0x00000720


	//   ....[5]....
        /*0170*/ 	.word	0x00000730


	//   ....[6]....
        /*0174*/ 	.word	0x000007b0


	//   ....[7]....
        /*0178*/ 	.word	0x000007c0


	//   ....[8]....
        /*017c*/ 	.word	0x000007d0


	//   ....[9]....
        /*0180*/ 	.word	0x00000cf0


	//   ....[10]....
        /*0184*/ 	.word	0x00000d10


	//   ....[11]....
        /*0188*/ 	.word	0x00000d20


	//   ....[12]....
        /*018c*/ 	.word	0x00000da0


	//   ....[13]....
        /*0190*/ 	.word	0x00000dc0


	//   ....[14]....
        /*0194*/ 	.word	0x00000dd0


	//   ....[15]....
        /*0198*/ 	.word	0x00000e50


	//   ....[16]....
        /*019c*/ 	.word	0x00000e60


	//   ....[17]....
        /*01a0*/ 	.word	0x00000e70


	//   ....[18]....
        /*01a4*/ 	.word	0x00001670


	//   ....[19]....
        /*01a8*/ 	.word	0x00001700


	//   ....[20]....
        /*01ac*/ 	.word	0x00001770


	//   ....[21]....
        /*01b0*/ 	.word	0x00001820


	//   ....[22]....
        /*01b4*/ 	.word	0x00001870


	//   ....[23]....
        /*01b8*/ 	.word	0x000018e0


	//   ....[24]....
        /*01bc*/ 	.word	0x00001990


	//   ....[25]....
        /*01c0*/ 	.word	0x000019e0


	//   ....[26]....
        /*01c4*/ 	.word	0x00001a30


	//   ....[27]....
        /*01c8*/ 	.word	0x00001ac0


	//   ....[28]....
        /*01cc*/ 	.word	0x00001b50


	//   ....[29]....
        /*01d0*/ 	.word	0x00001bc0


	//   ....[30]....
        /*01d4*/ 	.word	0x00001c70


	//   ....[31]....
        /*01d8*/ 	.word	0x00001cc0


	//   ....[32]....
        /*01dc*/ 	.word	0x00001d30


	//   ....[33]....
        /*01e0*/ 	.word	0x00001de0


	//   ....[34]....
        /*01e4*/ 	.word	0x00001e30


	//   ....[35]....
        /*01e8*/ 	.word	0x00001e80


	//----- nvinfo : EIATTR_EXIT_INSTR_OFFSETS
	.align		4
.L_5409:
        /*01ec*/ 	.byte	0x04, 0x1c
        /*01ee*/ 	.short	(.L_5411 - .L_5410)


	//   ....[0]....
.L_5410:
        /*01f0*/ 	.word	0x00000090


	//   ....[1]....
        /*01f4*/ 	.word	0x00001290


	//   ....[2]....
        /*01f8*/ 	.word	0x000012a0


	//   ....[3]....
        /*01fc*/ 	.word	0x000014b0


	//   ....[4]....
        /*0200*/ 	.word	0x00001600


	//----- nvinfo : EIATTR_MAX_THREADS
	.align		4
.L_5411:
        /*0204*/ 	.byte	0x04, 0x05
        /*0206*/ 	.short	(.L_5413 - .L_5412)
.L_5412:
        /*0208*/ 	.word	0x00000080
        /*020c*/ 	.word	0x00000001
        /*0210*/ 	.word	0x00000001


	//----- nvinfo : EIATTR_CRS_STACK_SIZE
	.align		4
.L_5413:
        /*0214*/ 	.byte	0x04, 0x1e
        /*0216*/ 	.short	(.L_5415 - .L_5414)
.L_5414:
        /*0218*/ 	.word	0x00000000


	//----- nvinfo : EIATTR_CBANK_PARAM_SIZE
	.align		4
.L_5415:
        /*021c*/ 	.byte	0x03, 0x19
        /*021e*/ 	.short	0x0048


	//----- nvinfo : EIATTR_PARAM_CBANK
	.align		4
        /*0220*/ 	.byte	0x04, 0x0a
        /*0222*/ 	.short	(.L_5417 - .L_5416)
	.align		4
.L_5416:
        /*0224*/ 	.word	index@(.nv.constant0._ZN4vllm3moe10topkGatingILi4ELi32ELi4ELi16ELi32ElfLNS0_11ScoringFuncE1EEEvPKT5_PKbPfiPT4_PiiiibPKf)
        /*0228*/ 	.short	0x0210
        /*022a*/ 	.short	0x0048


	//----- nvinfo : EIATTR_SW_WAR
	.align		4
.L_5417:
        /*022c*/ 	.byte	0x04, 0x36
        /*022e*/ 	.short	(.L_5419 - .L_5418)
.L_5418:
        /*0230*/ 	.word	0x00000008
.L_5419:


//--------------------- .nv.info._ZN4vllm3moe10topkGatingILi4ELi16ELi4ELi16ELi32ElfLNS0_11ScoringFuncE1EEEvPKT5_PKbPfiPT4_PiiiibPKf --------------------------
	.section	.nv.info._ZN4vllm3moe10topkGatingILi4ELi16ELi4ELi16ELi32ElfLNS0_11ScoringFuncE1EEEvPKT5_PKbPfiPT4_PiiiibPKf,"",@"SHT_CUDA_INFO"
	.sectionflags	@""
	.align	4


	//----- nvinfo : EIATTR_CUDA_API_VERSION
	.align		4
        /*0000*/ 	.byte	0x04, 0x37
        /*0002*/ 	.short	(.L_5421 - .L_5420)
.L_5420:
        /*0004*/ 	.word	0x00000082


	//----- nvinfo : EIATTR_KPARAM_INFO
	.align		4
.L_5421:
        /*0008*/ 	.byte	0x04, 0x17
        /*000a*/ 	.short	(.L_5423 - .L_5422)
.L_5422:
        /*000c*/ 	.word	0x00000000
        /*0010*/ 	.short	0x000a
        /*0012*/ 	.short	0x0040
        /*0014*/ 	.byte	0x00, 0xf0, 0x21, 0x00


	//----- nvinfo : EIATTR_KPARAM_INFO
	.align		4
.L_5423:
        /*0018*/ 	.byte	0x04, 0x17
        /*001a*/ 	.short	(.L_5425 - .L_5424)
.L_5424:
        /*001c*/ 	.word	0x00000000
        /*0020*/ 	.short	0x0009
        /*0022*/ 	.short	0x003c
        /*0024*/ 	.byte	0x00, 0xf0, 0x05, 0x00


	//----- nvinfo : EIATTR_KPARAM_INFO
	.align		4
.L_5425:
        /*0028*/ 	.byte	0x04, 0x17
        /*002a*/ 	.short	(.L_5427 - .L_5426)
.L_5426:
        /*002c*/ 	.word	0x00000000
        /*0030*/ 	.short	0x0008
        /*0032*/ 	.short	0x0038
        /*0034*/ 	.byte	0x00, 0xf0, 0x11, 0x00


	//----- nvinfo : EIATTR_KPARAM_INFO
	.align		4
.L_5427:
        /*0038*/ 	.byte	0x04, 0x17
        /*003a*/ 	.short	(.L_5429 - .L_5428)
.L_5428:
        /*003c*/ 	.word	0x00000000
        /*0040*/ 	.short	0x0007
        /*0042*/ 	.short	0x0034
        /*0044*/ 	.byte	0x00, 0xf0, 0x11, 0x00


	//----- nvinfo : EIATTR_KPARAM_INFO
	.align		4
.L_5429:
        /*0048*/ 	.byte	0x04, 0x17
        /*004a*/ 	.short	(.L_5431 - .L_5430)
.L_5430:
        /*004c*/ 	.word	0x00000000
        /*0050*/ 	.short	0x0006
        /*0052*/ 	.short	0x0030
        /*0054*/ 	.byte	0x00, 0xf0, 0x11, 0x00


	//----- nvinfo : EIATTR_KPARAM_INFO
	.align		4
.L_5431:
        /*0058*/ 	.byte	0x04, 0x17
        /*005a*/ 	.short	(.L_5433 - .L_5432)
.L_5432:
        /*005c*/ 	.word	0x00000000
        /*0060*/ 	.short	0x0005
        /*0062*/ 	.short	0x0028
        /*0064*/ 	.byte	0x00, 0xf0, 0x21, 0x00


	//----- nvinfo : EIATTR_KPARAM_INFO
	.align		4
.L_5433:
        /*0068*/ 	.byte	0x04, 0x17
        /*006a*/ 	.short	(.L_5435 - .L_5434)
.L_5434:
        /*006c*/ 	.word	0x00000000
        /*0070*/ 	.short	0x0004
        /*0072*/ 	.short	0x0020
        /*0074*/ 	.byte	0x00, 0xf0, 0x21, 0x00


	//----- nvinfo : EIATTR_KPARAM_INFO
	.align		4
.L_5435:
        /*0078*/ 	.byte	0x04, 0x17
        /*007a*/ 	.short	(.L_5437 - .L_5436)
.L_5436:
        /*007c*/ 	.word	0x00000000
        /*0080*/ 	.short	0x0003
        /*0082*/ 	.short	0x0018
        /*0084*/ 	.byte	0x00, 0xf0, 0x11, 0x00


	//----- nvinfo : EIATTR_KPARAM_INFO
	.align		4
.L_5437:
        /*0088*/ 	.byte	0x04, 0x17
        /*008a*/ 	.short	(.L_5439 - .L_5438)
.L_5438:
        /*008c*/ 	.word	0x00000000
        /*0090*/ 	.short	0x0002
        /*0092*/ 	.short	0x0010
        /*0094*/ 	.byte	0x00, 0xf0, 0x21, 0x00


	//----- nvinfo : EIATTR_KPARAM_INFO
	.align		4
.L_5439:
        /*0098*/ 	.byte	0x04, 0x17
        /*009a*/ 	.short	(.L_5441 - .L_5440)
.L_5440:
        /*009c*/ 	.word	0x00000000
        /*00a0*/ 	.short	0x0001
        /*00a2*/ 	.short	0x0008
        /*00a4*/ 	.byte	0x00, 0xf0, 0x21, 0x00


	//----- nvinfo : EIATTR_KPARAM_INFO
	.align		4
.L_5441:
        /*00a8*/ 	.byte	0x04, 0x17
        /*00aa*/ 	.short	(.L_5443 - .L_5442)
.L_5442:
        /*00ac*/ 	.word	0x00000000
        /*00b0*/ 	.short	0x0000
        /*00b2*/ 	.short	0x0000
        /*00b4*/ 	.byte	0x00, 0xf0, 0x21, 0x00


	//----- nvinfo : EIATTR_SPARSE_MMA_MASK
	.align		4
.L_5443:
        /*00b8*/ 	.byte	0x03, 0x50
        /*00ba*/ 	.short	0x0000


	//----- nvinfo : EIATTR_MAXREG_COUNT
	.align		4
        /*00bc*/ 	.byte	0x03, 0x1b
        /*00be*/ 	.short	0x00ff


	//----- nvinfo : EIATTR_MERCURY_ISA_VERSION
	.align		4
        /*00c0*/ 	.byte	0x03, 0x5f
        /*00c2*/ 	.short	0x0101


	//----- nvinfo : EIATTR_COOP_GROUP_MASK_REGIDS
	.align		4
        /*00c4*/ 	.byte	0x04, 0x29
        /*00c6*/ 	.short	(.L_5445 - .L_5444)


	//   ....[0]....
.L_5444:
        /*00c8*/ 	.word	0xffffffff


	//   ....[1]....
        /*00cc*/ 	.word	0xffffffff


	//   ....[2]....
        /*00d0*/ 	.word	0xffffffff


	//   ....[3]....
        /*00d4*/ 	.word	0xffffffff


	//   ....[4]....
        /*00d8*/ 	.word	0xffffffff


	//   ....[5]....
        /*00dc*/ 	.word	0xffffffff


	//   ....[6]....
        /*00e0*/ 	.word	0xffffffff


	//   ....[7]....
        /*00e4*/ 	.word	0xffffffff


	//   ....[8]....
        /*00e8*/ 	.word	0xffffffff


	//   ....[9]....
        /*00ec*/ 	.word	0xffffffff


	//   ....[10]....
        /*00f0*/ 	.word	0xffffffff


	//   ....[11]....
        /*00f4*/ 	.word	0xffffffff


	//   ....[12]....
        /*00f8*/ 	.word	0x0500000e


	//   ....[13]....
        /*00fc*/ 	.word	0x0500000e


	//   ....[14]....
        /*0100*/ 	.word	0x0500000e


	//   ....[15]....
        /*0104*/ 	.word	0x0500000e


	//   ....[16]....
        /*0108*/ 	.word	0x0500000e


	//   ....[17]....
        /*010c*/ 	.word	0x0500000e


	//   ....[18]....
        /*0110*/ 	.word	0x0500000e


	//   ....[19]....
        /*0114*/ 	.word	0x0500000e


	//   ....[20]....
        /*0118*/ 	.word	0x0500000e


	//   ....[21]....
        /*011c*/ 	.word	0x0500000e


	//   ....[22]....
        /*0120*/ 	.word	0x0500000e


	//   ....[23]....
        /*0124*/ 	.word	0x0500000e


	//----- nvinfo : EIATTR_COOP_GROUP_INSTR_OFFSETS
	.align		4
.L_5445:
        /*0128*/ 	.byte	0x04, 0x28
        /*012a*/ 	.short	(.L_5447 - .L_5446)


	//   ....[0]....
.L_5446:
        /*012c*/ 	.word	0x00000650


	//   ....[1]....
        /*0130*/ 	.word	0x00000670


	//   ....[2]....
        /*0134*/ 	.word	0x00000680


	//   ....[3]....
        /*0138*/ 	.word	0x00000700


	//   ....[4]....
        /*013c*/ 	.word	0x00000720


	//   ....[5]....
        /*0140*/ 	.word	0x00000730


	//   ....[6]....
        /*0144*/ 	.word	0x00000c40


	//   ....[7]....
        /*0148*/ 	.word	0x00000c60


	//   ....[8]....
        /*014c*/ 	.word	0x00000c70


	//   ....[9]....
        /*0150*/ 	.word	0x00000cf0


	//   ....[10]....
        /*0154*/ 	.word	0x00000d10


	//   ....[11]....
        /*0158*/ 	.word	0x00000d20


	//   ....[12]....
        /*015c*/ 	.word	0x00001510


	//   ....[13]....
        /*0160*/ 	.word	0x000015a0


	//   ....[14]....
        /*0164*/ 	.word	0x00001610


	//   ....[15]....
        /*0168*/ 	.word	0x000016c0


	//   ....[16]....
        /*016c*/ 	.word	0x00001710


	//   ....[17]....
        /*0170*/ 	.word	0x00001760


	//   ....[18]....
        /*0174*/ 	.word	0x00001810


	//   ....[19]....
        /*0178*/ 	.word	0x000018a0


	//   ....[20]....
        /*017c*/ 	.word	0x00001910


	//   ....[21]....
        /*0180*/ 	.word	0x000019c0


	//   ....[22]....
        /*0184*/ 	.word	0x00001a10


	//   ....[23]....
        /*0188*/ 	.word	0x00001a60


	//----- nvinfo : EIATTR_EXIT_INSTR_OFFSETS
	.align		4
.L_5447:
        /*018c*/ 	.byte	0x04, 0x1c
        /*018e*/ 	.short	(.L_5449 - .L_5448)


	//   ....[0]....
.L_5448:
        /*0190*/ 	.word	0x00000090


	//   ....[1]....
        /*0194*/ 	.word	0x00001130


	//   ....[2]....
        /*0198*/ 	.word	0x00001140


	//   ....[3]....
        /*019c*/ 	.word	0x00001350


	//   ....[4]....
        /*01a0*/ 	.word	0x000014a0


	//----- nvinfo : EIATTR_MAX_THREADS
	.align		4
.L_5449:
        /*01a4*/ 	.byte	0x04, 0x05
        /*01a6*/ 	.short	(.L_5451 - .L_5450)
.L_5450:
        /*01a8*/ 	.word	0x00000080
        /*01ac*/ 	.word	0x00000001
        /*01b0*/ 	.word	0x00000001


	//----- nvinfo : EIATTR_CRS_STACK_SIZE
	.align		4
.L_5451:
        /*01b4*/ 	.byte	0x04, 0x1e
        /*01b6*/ 	.short	(.L_5453 - .L_5452)
.L_5452:
        /*01b8*/ 	.word	0x00000000


	//----- nvinfo : EIATTR_CBANK_PARAM_SIZE
	.align		4
.L_5453:
        /*01bc*/ 	.byte	0x03, 0x19
        /*01be*/ 	.short	0x0048


	//----- nvinfo : EIATTR_PARAM_CBANK
	.align		4
        /*01c0*/ 	.byte	0x04, 0x0a
        /*01c2*/ 	.short	(.L_5455 - .L_5454)
	.align		4
.L_5454:
        /*01c4*/ 	.word	index@(.nv.constant0._ZN4vllm3moe10topkGatingILi4ELi16ELi4ELi16ELi32ElfLNS0_11ScoringFuncE1EEEvPKT5_PKbPfiPT4_PiiiibPKf)
        /*01c8*/ 	.short	0x0210
        /*01ca*/ 	.short	0x0048


	//----- nvinfo : EIATTR_SW_WAR
	.align		4
.L_5455:
        /*01cc*/ 	.byte	0x04, 0x36
        /*01ce*/ 	.short	(.L_5457 - .L_5456)
.L_5456:
        /*01d0*/ 	.word	0x00000008
.L_5457:


//--------------------- .nv.info._ZN4vllm3moe10topkGatingILi4ELi8ELi4ELi16ELi32ElfLNS0_11ScoringFuncE1EEEvPKT5_PKbPfiPT4_PiiiibPKf --------------------------
	.section	.nv.info._ZN4vllm3moe10topkGatingILi4ELi8ELi4ELi16ELi32ElfLNS0_11ScoringFuncE1EEEvPKT5_PKbPfiPT4_PiiiibPKf,"",@"SHT_CUDA_INFO"
	.sectionflags	@""
	.align	4


	//----- nvinfo : EIATTR_CUDA_API_VERSION
	.align		4
        /*0000*/ 	.byte	0x04, 0x37
        /*0002*/ 	.short	(.L_5459 - .L_5458)
.L_5458:
        /*0004*/ 	.word	0x00000082


	//----- nvinfo : EIATTR_KPARAM_INFO
	.align		4
.L_5459:
        /*0008*/ 	.byte	0x04, 0x17
        /*000a*/ 	.short	(.L_5461 - .L_5460)
.L_5460:
        /*000c*/ 	.word	0x00000000
        /*0010*/ 	.short	0x000a
        /*0012*/ 	.short	0x0040
        /*0014*/ 	.byte	0x00, 0xf0, 0x21, 0x00


	//----- nvinfo : EIATTR_KPARAM_INFO
	.align		4
.L_5461:
        /*0018*/ 	.byte	0x04, 0x17
        /*001a*/ 	.short	(.L_5463 - .L_5462)
.L_5462:
        /*001c*/ 	.word	0x00000000
        /*0020*/ 	.short	0x0009
        /*0022*/ 	.short	0x003c
        /*0024*/ 	.byte	0x00, 0xf0, 0x05, 0x00


	//----- nvinfo : EIATTR_KPARAM_INFO
	.align		4
.L_5463:
        /*0028*/ 	.byte	0x04, 0x17
        /*002a*/ 	.short	(.L_5465 - .L_5464)
.L_5464:
        /*002c*/ 	.word	0x00000000
        /*0030*/ 	.short	0x0008
        /*0032*/ 	.short	0x0038
        /*0034*/ 	.byte	0x00, 0xf0, 0x11, 0x00


	//----- nvinfo : EIATTR_KPARAM_INFO
	.align		4
.L_5465:
        /*0038*/ 	.byte	0x04, 0x17
        /*003a*/ 	.short	(.L_5467 - .L_5466)
.L_5466:
        /*003c*/ 	.word	0x00000000
        /*0040*/ 	.short	0x0007
        /*0042*/ 	.short	0x0034
        /*0044*/ 	.byte	0x00, 0xf0, 0x11, 0x00


	//----- nvinfo : EIATTR_KPARAM_INFO
	.align		4
.L_5467:
        /*0048*/ 	.byte	0x04, 0x17
        /*004a*/ 	.short	(.L_5469 - .L_5468)
.L_5468:
        /*004c*/ 	.word	0x00000000
        /*0050*/ 	.short	0x0006
        /*0052*/ 	.short	0x0030
        /*0054*/ 	.byte	0x00, 0xf0, 0x11, 0x00


	//----- nvinfo : EIATTR_KPARAM_INFO
	.align		4
.L_5469:
        /*0058*/ 	.byte	0x04, 0x17
        /*005a*/ 	.short	(.L_5471 - .L_5470)
.L_5470:
        /*005c*/ 	.word	0x00000000
        /*0060*/ 	.short	0x0005
        /*0062*/ 	.short	0x0028
        /*0064*/ 	.byte	0x00, 0xf0, 0x21, 0x00


	//----- nvinfo : EIATTR_KPARAM_INFO
	.align		4
.L_5471:
        /*0068*/ 	.byte	0x04, 0x17
        /*006a*/ 	.short	(.L_5473 - .L_5472)
.L_5472:
        /*006c*/ 	.word	0x00000000
        /*0070*/ 	.short	0x0004
        /*0072*/ 	.short	0x0020
        /*0074*/ 	.byte	0x00, 0xf0, 0x21, 0x00


	//----- nvinfo : EIATTR_KPARAM_INFO
	.align		4
.L_5473:
        /*0078*/ 	.byte	0x04, 0x17
        /*007a*/ 	.short	(.L_5475 - .L_5474)
.L_5474:
        /*007c*/ 	.word	0x00000000
        /*0080*/ 	.short	0x0003
        /*0082*/ 	.short	0x0018
        /*0084*/ 	.byte	0x00, 0xf0, 0x11, 0x00


	//----- nvinfo : EIATTR_KPARAM_INFO
	.align		4
.L_5475:
        /*0088*/ 	.byte	0x04, 0x17
        /*008a*/ 	.short	(.L_5477 - .L_5476)
.L_5476:
        /*008c*/ 	.word	0x00000000
        /*0090*/ 	.short	0x0002
        /*0092*/ 	.short	0x0010
        /*0094*/ 	.byte	0x00, 0xf0, 0x21, 0x00


	//----- nvinfo : EIATTR_KPARAM_INFO
	.align		4
.L_5477:
        /*0098*/ 	.byte	0x04, 0x17
        /*009a*/ 	.short	(.L_5479 - .L_5478)
.L_5478:
        /*009c*/ 	.word	0x00000000
        /*00a0*/ 	.short	0x0001
        /*00a2*/ 	.short	0x0008
        /*00a4*/ 	.byte	0x00, 0xf0, 0x21, 0x00


	//----- nvinfo : EIATTR_KPARAM_INFO
	.align		4
.L_5479:
        /*00a8*/ 	.byte	0x04, 0x17
        /*00aa*/ 	.short	(.L_5481 - .L_5480)
.L_5480:
        /*00ac*/ 	.word	0x00000000
        /*00b0*/ 	.short	0x0000
        /*00b2*/ 	.short	0x0000
        /*00b4*/ 	.byte	0x00, 0xf0, 0x21, 0x00


	//----- nvinfo : EIATTR_SPARSE_MMA_MASK
	.align		4
.L_5481:
        /*00b8*/ 	.byte	0x03, 0x50
        /*00ba*/ 	.short	0x0000


	//----- nvinfo : EIATTR_MAXREG_COUNT
	.align		4
        /*00bc*/ 	.byte	0x03, 0x1b
        /*00be*/ 	.short	0x00ff


	//----- nvinfo : EIATTR_MERCURY_ISA_VERSION
	.align		4
        /*00c0*/ 	.byte	0x03, 0x5f
        /*00c2*/ 	.short	0x0101


	//----- nvinfo : EIATTR_COOP_GROUP_MASK_REGIDS
	.align		4
        /*00c4*/ 	.byte	0x04, 0x29
        /*00c6*/ 	.short	(.L_5483 - .L_5482)


	//   ....[0]....
.L_5482:
        /*00c8*/ 	.word	0xffffffff


	//   ....[1]....
        /*00cc*/ 	.word	0xffffffff


	//   ....[2]....
        /*00d0*/ 	.word	0xffffffff


	//   ....[3]....
        /*00d4*/ 	.word	0xffffffff


	//   ....[4]....
        /*00d8*/ 	.word	0xffffffff


	//   ....[5]....
        /*00dc*/ 	.word	0xffffffff


	//   ....[6]....
        /*00e0*/ 	.word	0xffffffff


	//   ....[7]....
        /*00e4*/ 	.word	0xffffffff


	//   ....[8]....
        /*00e8*/ 	.word	0xffffffff


	//   ....[9]....
        /*00ec*/ 	.word	0xffffffff


	//   ....[10]....
        /*00f0*/ 	.word	0xffffffff


	//   ....[11]....
        /*00f4*/ 	.word	0xffffffff


	//   ....[12]....
        /*00f8*/ 	.word	0xffffffff


	//   ....[13]....
        /*00fc*/ 	.word	0xffffffff


	//   ....[14]....
        /*0100*/ 	.word	0xffffffff


	//   ....[15]....
        /*0104*/ 	.word	0xffffffff


	//   ....[16]....
        /*0108*/ 	.word	0xffffffff


	//   ....[17]....
        /*010c*/ 	.word	0xffffffff


	//----- nvinfo : EIATTR_COOP_GROUP_INSTR_OFFSETS
	.align		4
.L_5483:
        /*0110*/ 	.byte	0x04, 0x28
        /*0112*/ 	.short	(.L_5485 - .L_5484)


	//   ....[0]....
.L_5484:
        /*0114*/ 	.word	0x00000650


	//   ....[1]....
        /*0118*/ 	.word	0x000006c0


	//   ....[2]....
        /*011c*/ 	.word	0x000006d0


	//   ....[3]....
        /*0120*/ 	.word	0x00000af0


	//   ....[4]....
        /*0124*/ 	.word	0x00000b50


	//   ....[5]....
        /*0128*/ 	.word	0x00000b80


	//   ....[6]....
        /*012c*/ 	.word	0x00000f80


	//   ....[7]....
        /*0130*/ 	.word	0x00000fb0


	//   ....[8]....
        /*0134*/ 	.word	0x00000fd0


	//   ....[9]....
        /*0138*/ 	.word	0x00001320


	//   ....[10]....
        /*013c*/ 	.word	0x00001390


	//   ....[11]....
        /*0140*/ 	.word	0x000013a0


	//   ....[12]....
        /*0144*/ 	.word	0x000017b0


	//   ....[13]....
        /*0148*/ 	.word	0x00001810


	//   ....[14]....
        /*014c*/ 	.word	0x00001840


	//   ....[15]....
        /*0150*/ 	.word	0x00001c30


	//   ....[16]....
        /*0154*/ 	.word	0x00001c60


	//   ....[17]....
        /*0158*/ 	.word	0x00001c80


	//----- nvinfo : EIATTR_EXIT_INSTR_OFFSETS
	.align		4
.L_5485:
        /*015c*/ 	.byte	0x04, 0x1c
        /*015e*/ 	.short	(.L_5487 - .L_5486)


	//   ....[0]....
.L_5486:
        /*0160*/ 	.word	0x00000090


	//   ....[1]....
        /*0164*/ 	.word	0x00001eb0


	//   ....[2]....
        /*0168*/ 	.word	0x00001ec0


	//   ....[3]....
        /*016c*/ 	.word	0x00002780


	//   ....[4]....
        /*0170*/ 	.word	0x000028e0


	//----- nvinfo : EIATTR_MAX_THREADS
	.align		4
.L_5487:
        /*0174*/ 	.byte	0x04, 0x05
        /*0176*/ 	.short	(.L_5489 - .L_5488)
.L_5488:
        /*0178*/ 	.word	0x00000080
        /*017c*/ 	.word	0x00000001
        /*0180*/ 	.word	0x00000001


	//----- nvinfo : EIATTR_CRS_STACK_SIZE
	.align		4
.L_5489:
        /*0184*/ 	.byte	0x04, 0x1e
        /*0186*/ 	.short	(.L_5491 - .L_5490)
.L_5490:
        /*0188*/ 	.word	0x00000000


	//----- nvinfo : EIATTR_CBANK_PARAM_SIZE
	.align		4
.L_5491:
        /*018c*/ 	.byte	0x03, 0x19
        /*018e*/ 	.short	0x0048


	//----- nvinfo : EIATTR_PARAM_CBANK
	.align		4
        /*0190*/ 	.byte	0x04, 0x0a
        /*0192*/ 	.short	(.L_5493 - .L_5492)
	.align		4
.L_5492:
        /*0194*/ 	.word	index@(.nv.constant0._ZN4vllm3moe10topkGatingILi4ELi8ELi4ELi16ELi32ElfLNS0_11ScoringFuncE1EEEvPKT5_PKbPfiPT4_PiiiibPKf)
        /*0198*/ 	.short	0x0210
        /*019a*/ 	.short	0x0048


	//----- nvinfo : EIATTR_SW_WAR
	.align		4
.L_5493:
        /*019c*/ 	.byte	0x04, 0x36
        /*019e*/ 	.short	(.L_5495 - .L_5494)
.L_5494:
        /*01a0*/ 	.word	0x00000008
.L_5495:


//--------------------- .nv.info._ZN4vllm3moe10topkGatingILi4ELi4ELi4ELi16ELi32ElfLNS0_11ScoringFuncE1EEEvPKT5_PKbPfiPT4_PiiiibPKf --------------------------
	.section	.nv.info._ZN4vllm3moe10topkGatingILi4ELi4ELi4ELi16ELi32ElfLNS0_11ScoringFuncE1EEEvPKT5_PKbPfiPT4_PiiiibPKf,"",@"SHT_CUDA_INFO"
	.sectionflags	@""
	.align	4


	//----- nvinfo : EIATTR_CUDA_API_VERSION
	.align		4
        /*0000*/ 	.byte	0x04, 0x37
        /*0002*/ 	.short	(.L_5497 - .L_5496)
.L_5496:
        /*0004*/ 	.word	0x00000082


	//----- nvinfo : EIATTR_KPARAM_INFO
	.align		4
.L_5497:
        /*0008*/ 	.byte	0x04, 0x17
        /*000a*/ 	.short	(.L_5499 - .L_5498)
.L_5498:
        /*000c*/ 	.word	0x00000000
        /*0010*/ 	.short	0x000a
        /*0012*/ 	.short	0x0040
        /*0014*/ 	.byte	0x00, 0xf0, 0x21, 0x00


	//----- nvinfo : EIATTR_KPARAM_INFO
	.align		4
.L_5499:
        /*0018*/ 	.byte	0x04, 0x17
        /*001a*/ 	.short	(.L_5501 - .L_5500)
.L_5500:
        /*001c*/ 	.word	0x00000000
        /*0020*/ 	.short	0x0009
        /*0022*/ 	.short	0x003c
        /*0024*/ 	.byte	0x00, 0xf0, 0x05, 0x00


	//----- nvinfo : EIATTR_KPARAM_INFO
	.align		4
.L_5501:
        /*0028*/ 	.byte	0x04, 0x17
        /*002a*/ 	.short	(.L_5503 - .L_5502)
.L_5502:
        /*002c*/ 	.word	0x00000000
        /*0030*/ 	.short	0x0008
        /*0032*/ 	.short	0x0038
        /*0034*/ 	.byte	0x00, 0xf0, 0x11, 0x00


	//----- nvinfo : EIATTR_KPARAM_INFO
	.align		4
.L_5503:
        /*0038*/ 	.byte	0x04, 0x17
        /*003a*/ 	.short	(.L_5505 - .L_5504)
.L_5504:
        /*003c*/ 	.word	0x00000000
        /*0040*/ 	.short	0x0007
        /*0042*/ 	.short	0x0034
        /*0044*/ 	.byte	0x00, 0xf0, 0x11, 0x00


	//----- nvinfo : EIATTR_KPARAM_INFO
	.align		4
.L_5505:
        /*0048*/ 	.byte	0x04, 0x17
        /*004a*/ 	.short	(.L_5507 - .L_5506)
.L_5506:
        /*004c*/ 	.word	0x00000000
        /*0050*/ 	.short	0x0006
        /*0052*/ 	.short	0x0030
        /*0054*/ 	.byte	0x00, 0xf0, 0x11, 0x00


	//----- nvinfo : EIATTR_KPARAM_INFO
	.align		4
.L_5507:
        /*0058*/ 	.byte	0x04, 0x17
        /*005a*/ 	.short	(.L_5509 - .L_5508)
.L_5508:
        /*005c*/ 	.word	0x00000000
        /*0060*/ 	.short	0x0005
        /*0062*/ 	.short	0x0028
        /*0064*/ 	.byte	0x00, 0xf0, 0x21, 0x00


	//----- nvinfo : EIATTR_KPARAM_INFO
	.align		4
.L_5509:
        /*0068*/ 	.byte	0x04, 0x17
        /*006a*/ 	.short	(.L_5511 - .L_5510)
.L_5510:
        /*006c*/ 	.word	0x00000000
        /*0070*/ 	.short	0x0004
        /*0072*/ 	.short	0x0020
        /*0074*/ 	.byte	0x00, 0xf0, 0x21, 0x00


	//----- nvinfo : EIATTR_KPARAM_INFO
	.align		4
.L_5511:
        /*0078*/ 	.byte	0x04, 0x17
        /*007a*/ 	.short	(.L_5513 - .L_5512)
.L_5512:
        /*007c*/ 	.word	0x00000000
        /*0080*/ 	.short	0x0003
        /*0082*/ 	.short	0x0018
        /*0084*/ 	.byte	0x00, 0xf0, 0x11, 0x00


	//----- nvinfo : EIATTR_KPARAM_INFO
	.align		4
.L_5513:
        /*0088*/ 	.byte	0x04, 0x17
        /*008a*/ 	.short	(.L_5515 - .L_5514)
.L_5514:
        /*008c*/ 	.word	0x00000000
        /*0090*/ 	.short	0x0002
        /*0092*/ 	.short	0x0010
        /*0094*/ 	.byte	0x00, 0xf0, 0x21, 0x00


	//----- nvinfo : EIATTR_KPARAM_INFO
	.align		4
.L_5515:
        /*0098*/ 	.byte	0x04, 0x17
        /*009a*/ 	.short	(.L_5517 - .L_5516)
.L_5516:
        /*009c*/ 	.word	0x00000000
        /*00a0*/ 	.short	0x0001
        /*00a2*/ 	.short	0x0008
        /*00a4*/ 	.byte	0x00, 0xf0, 0x21, 0x00


	//----- nvinfo : EIATTR_KPARAM_INFO
	.align		4
.L_5517:
        /*00a8*/ 	.byte	0x04, 0x17
        /*00aa*/ 	.short	(.L_5519 - .L_5518)
.L_5518:
        /*00ac*/ 	.word	0x00000000
        /*00b0*/ 	.short	0x0000
        /*00b2*/ 	.short	0x0000
        /*00b4*/ 	.byte	0x00, 0xf0, 0x21, 0x00


	//----- nvinfo : EIATTR_SPARSE_MMA_MASK
	.align		4
.L_5519:
        /*00b8*/ 	.byte	0x03, 0x50
        /*00ba*/ 	.short	0x0000


	//----- nvinfo : EIATTR_MAXREG_COUNT
	.align		4
        /*00bc*/ 	.byte	0x03, 0x1b
        /*00be*/ 	.short	0x00ff


	//----- nvinfo : EIATTR_MERCURY_ISA_VERSION
	.align		4
        /*00c0*/ 	.byte	0x03, 0x5f
        /*00c2*/ 	.short	0x0101


	//----- nvinfo : EIATTR_EXIT_INSTR_OFFSETS
	.align		4
        /*00c4*/ 	.byte	0x04, 0x1c
        /*00c6*/ 	.short	(.L_5521 - .L_5520)


	//   ....[0]....
.L_5520:
        /*00c8*/ 	.word	0x00000080


	//   ....[1]....
        /*00cc*/ 	.word	0x000022f0


	//   ....[2]....
        /*00d0*/ 	.word	0x00002300


	//   ....[3]....
        /*00d4*/ 	.word	0x00002c50


	//   ....[4]....
        /*00d8*/ 	.word	0x00002d50


	//----- nvinfo : EIATTR_MAX_THREADS
	.align		4
.L_5521:
        /*00dc*/ 	.byte	0x04, 0x05
        /*00de*/ 	.short	(.L_5523 - .L_5522)
.L_5522:
        /*00e0*/ 	.word	0x00000080
        /*00e4*/ 	.word	0x00000001
        /*00e8*/ 	.word	0x00000001


	//----- nvinfo : EIATTR_CBANK_PARAM_SIZE
	.align		4
.L_5523:
        /*00ec*/ 	.byte	0x03, 0x19
        /*00ee*/ 	.short	0x0048


	//----- nvinfo : EIATTR_PARAM_CBANK
	.align		4
        /*00f0*/ 	.byte	0x04, 0x0a
        /*00f2*/ 	.short	(.L_5525 - .L_5524)
	.align		4
.L_5524:
        /*00f4*/ 	.word	index@(.nv.constant0._ZN4vllm3moe10topkGatingILi4ELi4ELi4ELi16ELi32ElfLNS0_11ScoringFuncE1EEEvPKT5_PKbPfiPT4_PiiiibPKf)
        /*00f8*/ 	.short	0x0210
        /*00fa*/ 	.short	0x0048


	//----- nvinfo : EIATTR_SW_WAR
	.align		4
.L_5525:
        /*00fc*/ 	.byte	0x04, 0x36
        /*00fe*/ 	.short	(.L_5527 - .L_5526)
.L_5526:
        /*0100*/ 	.word	0x00000008
.L_5527:


//--------------------- .nv.info._ZN4vllm3moe10topkGatingILi2ELi2ELi4ELi8ELi32ElfLNS0_11ScoringFuncE1EEEvPKT5_PKbPfiPT4_PiiiibPKf --------------------------
	.section	.nv.info._ZN4vllm3moe10topkGatingILi2ELi2ELi4ELi8ELi32ElfLNS0_11ScoringFuncE1EEEvPKT5_PKbPfiPT4_PiiiibPKf,"",@"SHT_CUDA_INFO"
	.sectionflags	@""
	.align	4


	//----- nvinfo : EIATTR_CUDA_API_VERSION
	.align		4
        /*0000*/ 	.byte	0x04, 0x37
        /*0002*/ 	.short	(.L_5529 - .L_5528)
.L_5528:
        /*0004*/ 	.word	0x00000082


	//----- nvinfo : EIATTR_KPARAM_INFO
	.align		4
.L_5529:
        /*0008*/ 	.byte	0x04, 0x17
        /*000a*/ 	.short	(.L_5531 - .L_5530)
.L_5530:
        /*000c*/ 	.word	0x00000000
        /*0010*/ 	.short	0x000a
        /*0012*/ 	.short	0x0040
        /*0014*/ 	.byte	0x00, 0xf0, 0x21, 0x00


	//----- nvinfo : EIATTR_KPARAM_INFO
	.align		4
.L_5531:
        /*0018*/ 	.byte	0x04, 0x17
        /*001a*/ 	.short	(.L_5533 - .L_5532)
.L_5532:
        /*001c*/ 	.word	0x00000000
        /*0020*/ 	.short	0x0009
        /*0022*/ 	.short	0x003c
        /*0024*/ 	.byte	0x00, 0xf0, 0x05, 0x00


	//----- nvinfo : EIATTR_KPARAM_INFO
	.align		4
.L_5533:
        /*0028*/ 	.byte	0x04, 0x17
        /*002a*/ 	.short	(.L_5535 - .L_5534)
.L_5534:
        /*002c*/ 	.word	0x00000000
        /*0030*/ 	.short	0x0008
        /*0032*/ 	.short	0x0038
        /*0034*/ 	.byte	0x00, 0xf0, 0x11, 0x00


	//----- nvinfo : EIATTR_KPARAM_INFO
	.align		4
.L_5535:
        /*0038*/ 	.byte	0x04, 0x17
        /*003a*/ 	.short	(.L_5537 - .L_5536)
.L_5536:
        /*003c*/ 	.word	0x00000000
        /*0040*/ 	.short	0x0007
        /*0042*/ 	.short	0x0034
        /*0044*/ 	.byte	0x00, 0xf0, 0x11, 0x00


	//----- nvinfo : EIATTR_KPARAM_INFO
	.align		4
.L_5537:
        /*0048*/ 	.byte	0x04, 0x17
        /*004a*/ 	.short	(.L_5539 - .L_5538)
.L_5538:
        /*004c*/ 	.word	0x00000000
        /*0050*/ 	.short	0x0006
        /*0052*/ 	.short	0x0030
        /*0054*/ 	.byte	0x00, 0xf0, 0x11, 0x00


	//----- nvinfo : EIATTR_KPARAM_INFO
	.align		4
.L_5539:
        /*0058*/ 	.byte	0x04, 0x17
        /*005a*/ 	.short	(.L_5541 - .L_5540)
.L_5540:
        /*005c*/ 	.word	0x00000000
        /*0060*/ 	.short	0x0005
        /*0062*/ 	.short	0x0028
        /*0064*/ 	.byte	0x00, 0xf0, 0x21, 0x00


	//----- nvinfo : EIATTR_KPARAM_INFO
	.align		4
.L_5541:
        /*0068*/ 	.byte	0x04, 0x17
        /*006a*/ 	.short	(.L_5543 - .L_5542)
.L_5542:
        /*006c*/ 	.word	0x00000000
        /*0070*/ 	.short	0x0004
        /*0072*/ 	.short	0x0020
        /*0074*/ 	.byte	0x00, 0xf0, 0x21, 0x00


	//----- nvinfo : EIATTR_KPARAM_INFO
	.align		4
.L_5543:
        /*0078*/ 	.byte	0x04, 0x17
        /*007a*/ 	.short	(.L_5545 - .L_5544)
.L_5544:
        /*007c*/ 	.word	0x00000000
        /*0080*/ 	.short	0x0003
        /*0082*/ 	.short	0x0018
        /*0084*/ 	.byte	0x00, 0xf0, 0x11, 0x00


	//----- nvinfo : EIATTR_KPARAM_INFO
	.align		4
.L_5545:
        /*0088*/ 	.byte	0x04, 0x17
        /*008a*/ 	.short	(.L_5547 - .L_5546)
.L_5546:
        /*008c*/ 	.word	0x00000000
        /*0090*/ 	.short	0x0002
        /*0092*/ 	.short	0x0010
        /*0094*/ 	.byte	0x00, 0xf0, 0x21, 0x00


	//----- nvinfo : EIATTR_KPARAM_INFO
	.align		4
.L_5547:
        /*0098*/ 	.byte	0x04, 0x17
        /*009a*/ 	.short	(.L_5549 - .L_5548)
.L_5548:
        /*009c*/ 	.word	0x00000000
        /*00a0*/ 	.short	0x0001
        /*00a2*/ 	.short	0x0008
        /*00a4*/ 	.byte	0x00, 0xf0, 0x21, 0x00


	//----- nvinfo : EIATTR_KPARAM_INFO
	.align		4
.L_5549:
        /*00a8*/ 	.byte	0x04, 0x17
        /*00aa*/ 	.short	(.L_5551 - .L_5550)
.L_5550:
        /*00ac*/ 	.word	0x00000000
        /*00b0*/ 	.short	0x0000
        /*00b2*/ 	.short	0x0000
        /*00b4*/ 	.byte	0x00, 0xf0, 0x21, 0x00


	//----- nvinfo : EIATTR_SPARSE_MMA_MASK
	.align		4
.L_5551:
        /*00b8*/ 	.byte	0x03, 0x50
        /*00ba*/ 	.short	0x0000


	//----- nvinfo : EIATTR_MAXREG_COUNT
	.align		4
        /*00bc*/ 	.byte	0x03, 0x1b
        /*00be*/ 	.short	0x00ff


	//----- nvinfo : EIATTR_MERCURY_ISA_VERSION
	.align		4
        /*00c0*/ 	.byte	0x03, 0x5f
        /*00c2*/ 	.short	0x0101


	//----- nvinfo : EIATTR_EXIT_INSTR_OFFSETS
	.align		4
        /*00c4*/ 	.byte	0x04, 0x1c
        /*00c6*/ 	.short	(.L_5553 - .L_5552)


	//   ....[0]....
.L_5552:
        /*00c8*/ 	.word	0x00000090


	//   ....[1]....
        /*00cc*/ 	.word	0x00001cb0


	//   ....[2]....
        /*00d0*/ 	.word	0x00001cc0


	//   ....[3]....
        /*00d4*/ 	.word	0x00002560


	//   ....[4]....
        /*00d8*/ 	.word	0x00002680


	//----- nvinfo : EIATTR_MAX_THREADS
	.align		4
.L_5553:
        /*00dc*/ 	.byte	0x04, 0x05
        /*00de*/ 	.short	(.L_5555 - .L_5554)
.L_5554:
        /*00e0*/ 	.word	0x00000080
        /*00e4*/ 	.word	0x00000001
        /*00e8*/ 	.word	0x00000001


	//----- nvinfo : EIATTR_CBANK_PARAM_SIZE
	.align		4
.L_5555:
        /*00ec*/ 	.byte	0x03, 0x19
        /*00ee*/ 	.short	0x0048


	//----- nvinfo : EIATTR_PARAM_CBANK
	.align		4
        /*00f0*/ 	.byte	0x04, 0x0a
        /*00f2*/ 	.short	(.L_5557 - .L_5556)
	.align		4
.L_5556:
        /*00f4*/ 	.word	index@(.nv.constant0._ZN4vllm3moe10topkGatingILi2ELi2ELi4ELi8ELi32ElfLNS0_11ScoringFuncE1EEEvPKT5_PKbPfiPT4_PiiiibPKf)
        /*00f8*/ 	.short	0x0210
        /*00fa*/ 	.short	0x0048


	//----- nvinfo : EIATTR_SW_WAR
	.align		4
.L_5557:
        /*00fc*/ 	.byte	0x04, 0x36
        /*00fe*/ 	.short	(.L_5559 - .L_5558)
.L_5558:
        /*0100*/ 	.word	0x00000008
.L_5559:


//--------------------- .nv.info._ZN4vllm3moe10topkGatingILi1ELi1ELi4ELi4ELi32ElfLNS0_11ScoringFuncE1EEEvPKT5_PKbPfiPT4_PiiiibPKf --------------------------
	.section	.nv.info._ZN4vllm3moe10topkGatingILi1ELi1ELi4ELi4ELi32ElfLNS0_11ScoringFuncE1EEEvPKT5_PKbPfiPT4_PiiiibPKf,"",@"SHT_CUDA_INFO"
	.sectionflags	@""
	.align	4


	//----- nvinfo : EIATTR_CUDA_API_VERSION
	.align		4
        /*0000*/ 	.byte	0x04, 0x37
        /*0002*/ 	.short	(.L_5561 - .L_5560)
.L_5560:
        /*0004*/ 	.word	0x00000082


	//----- nvinfo : EIATTR_KPARAM_INFO
	.align		4
.L_5561:
        /*0008*/ 	.byte	0x04, 0x17
        /*000a*/ 	.short	(.L_5563 - .L_5562)
.L_5562:
        /*000c*/ 	.word	0x00000000
        /*0010*/ 	.short	0x000a
        /*0012*/ 	.short	0x0040
        /*0014*/ 	.byte	0x00, 0xf0, 0x21, 0x00


	//----- nvinfo : EIATTR_KPARAM_INFO
	.align		4
.L_5563:
        /*0018*/ 	.byte	0x04, 0x17
        /*001a*/ 	.short	(.L_5565 - .L_5564)
.L_5564:
        /*001c*/ 	.word	0x00000000
        /*0020*/ 	.short	0x0009
        /*0022*/ 	.short	0x003c
        /*0024*/ 	.byte	0x00, 0xf0, 0x05, 0x00


	//----- nvinfo : EIATTR_KPARAM_INFO
	.align		4
.L_5565:
        /*0028*/ 	.byte	0x04, 0x17
        /*002a*/ 	.short	(.L_5567 - .L_5566)
.L_5566:
        /*002c*/ 	.word	0x00000000
        /*0030*/ 	.short	0x0008
        /*0032*/ 	.short	0x0038
        /*0034*/ 	.byte	0x00, 0xf0, 0x11, 0x00


	//----- nvinfo : EIATTR_KPARAM_INFO
	.align		4
.L_5567:
        /*0038*/ 	.byte	0x04, 0x17
        /*003a*/ 	.short	(.L_5569 - .L_5568)
.L_5568:
        /*003c*/ 	.word	0x00000000
        /*0040*/ 	.short	0x0007
        /*0042*/ 	.short	0x0034
        /*0044*/ 	.byte	0x00, 0xf0, 0x11, 0x00


	//----- nvinfo : EIATTR_KPARAM_INFO
	.align		4
.L_5569:
        /*0048*/ 	.byte	0x04, 0x17
        /*004a*/ 	.short	(.L_5571 - .L_5570)
.L_5570:
        /*004c*/ 	.word	0x00000000
        /*0050*/ 	.short	0x0006
        /*0052*/ 	.short	0x0030
        /*0054*/ 	.byte	0x00, 0xf0, 0x11, 0x00


	//----- nvinfo : EIATTR_KPARAM_INFO
	.align		4
.L_5571:
        /*0058*/ 	.byte	0x04, 0x17
        /*005a*/ 	.short	(.L_5573 - .L_5572)
.L_5572:
        /*005c*/ 	.word	0x00000000
        /*0060*/ 	.short	0x0005
        /*0062*/ 	.short	0x0028
        /*0064*/ 	.byte	0x00, 0xf0, 0x21, 0x00


	//----- nvinfo : EIATTR_KPARAM_INFO
	.align		4
.L_5573:
        /*0068*/ 	.byte	0x04, 0x17
        /*006a*/ 	.short	(.L_5575 - .L_5574)
.L_5574:
        /*006c*/ 	.word	0x00000000
        /*0070*/ 	.short	0x0004
        /*0072*/ 	.short	0x0020
        /*0074*/ 	.byte	0x00, 0xf0, 0x21, 0x00


	//----- nvinfo : EIATTR_KPARAM_INFO
	.align		4
.L_5575:
        /*0078*/ 	.byte	0x04, 0x17
        /*007a*/ 	.short	(.L_5577 - .L_5576)
.L_5576:
        /*007c*/ 	.word	0x00000000
        /*0080*/ 	.short	0x0003
        /*0082*/ 	.short	0x0018
        /*0084*/ 	.byte	0x00, 0xf0, 0x11, 0x00


	//----- nvinfo : EIATTR_KPARAM_INFO
	.align		4
.L_5577:
        /*0088*/ 	.byte	0x04, 0x17
        /*008a*/ 	.short	(.L_5579 - .L_5578)
.L_5578:
        /*008c*/ 	.word	0x00000000
        /*0090*/ 	.short	0x0002
        /*0092*/ 	.short	0x0010
        /*0094*/ 	.byte	0x00, 0xf0, 0x21, 0x00


	//----- nvinfo : EIATTR_KPARAM_INFO
	.align		4
.L_5579:
        /*0098*/ 	.byte	0x04, 0x17
        /*009a*/ 	.short	(.L_5581 - .L_5580)
.L_5580:
        /*009c*/ 	.word	0x00000000
        /*00a0*/ 	.short	0x0001
        /*00a2*/ 	.short	0x0008
        /*00a4*/ 	.byte	0x00, 0xf0, 0x21, 0x00


	//----- nvinfo : EIATTR_KPARAM_INFO
	.align		4
.L_5581:
        /*00a8*/ 	.byte	0x04, 0x17
        /*00aa*/ 	.short	(.L_5583 - .L_5582)
.L_5582:
        /*00ac*/ 	.word	0x00000000
        /*00b0*/ 	.short	0x0000
        /*00b2*/ 	.short	0x0000
        /*00b4*/ 	.byte	0x00, 0xf0, 0x21, 0x00


	//----- nvinfo : EIATTR_SPARSE_MMA_MASK
	.align		4
.L_5583:
        /*00b8*/ 	.byte	0x03, 0x50
        /*00ba*/ 	.short	0x0000


	//----- nvinfo : EIATTR_MAXREG_COUNT
	.align		4
        /*00bc*/ 	.byte	0x03, 0x1b
        /*00be*/ 	.short	0x00ff


	//----- nvinfo : EIATTR_MERCURY_ISA_VERSION
	.align		4
        /*00c0*/ 	.byte	0x03, 0x5f
        /*00c2*/ 	.short	0x0101


	//----- nvinfo : EIATTR_EXIT_INSTR_OFFSETS
	.align		4
        /*00c4*/ 	.byte	0x04, 0x1c
        /*00c6*/ 	.short	(.L_5585 - .L_5584)


	//   ....[0]....
.L_5584:
        /*00c8*/ 	.word	0x000000a0


	//   ....[1]....
        /*00cc*/ 	.word	0x00001040


	//   ....[2]....
        /*00d0*/ 	.word	0x00001050


	//   ....[3]....
        /*00d4*/ 	.word	0x000018b0


	//   ....[4]....
        /*00d8*/ 	.word	0x000019c0


	//----- nvinfo : EIATTR_MAX_THREADS
	.align		4
.L_5585:
        /*00dc*/ 	.byte	0x04, 0x05
        /*00de*/ 	.short	(.L_5587 - .L_5586)
.L_5586:
        /*00e0*/ 	.word	0x00000080
        /*00e4*/ 	.word	0x00000001
        /*00e8*/ 	.word	0x00000001


	//----- nvinfo : EIATTR_CBANK_PARAM_SIZE
	.align		4
.L_5587:
        /*00ec*/ 	.byte	0x03, 0x19
        /*00ee*/ 	.short	0x0048


	//----- nvinfo : EIATTR_PARAM_CBANK
	.align		4
        /*00f0*/ 	.byte	0x04, 0x0a
        /*00f2*/ 	.short	(.L_5589 - .L_5588)
	.align		4
.L_5588:
        /*00f4*/ 	.word	index@(.nv.constant0._ZN4vllm3moe10topkGatingILi1ELi1ELi4ELi4ELi32ElfLNS0_11ScoringFuncE1EEEvPKT5_PKbPfiPT4_PiiiibPKf)
        /*00f8*/ 	.short	0x0210
        /*00fa*/ 	.short	0x0048


	//----- nvinfo : EIATTR_SW_WAR
	.align		4
.L_5589:
        /*00fc*/ 	.byte	0x04, 0x36
        /*00fe*/ 	.short	(.L_5591 - .L_5590)
.L_5590:
        /*0100*/ 	.word	0x00000008
.L_5591:


//--------------------- .nv.info._ZN4vllm3moe10topkGatingILi18ELi576ELi4ELi8ELi32EjfLNS0_11ScoringFuncE1EEEvPKT5_PKbPfiPT4_PiiiibPKf --------------------------
	.section	.nv.info._ZN4vllm3moe10topkGatingILi18ELi576ELi4ELi8ELi32EjfLNS0_11ScoringFuncE1EEEvPKT5_PKbPfiPT4_PiiiibPKf,"",@"SHT_CUDA_INFO"
	.sectionflags	@""
	.align	4


	//----- nvinfo : EIATTR_CUDA_API_VERSION
	.align		4
        /*0000*/ 	.byte	0x04, 0x37
        /*0002*/ 	.short	(.L_5593 - .L_5592)
.L_5592:
        /*0004*/ 	.word	0x00000082


	//----- nvinfo : EIATTR_KPARAM_INFO
	.align		4
.L_5593:
        /*0008*/ 	.byte	0x04, 0x17
        /*000a*/ 	.short	(.L_5595 - .L_5594)
.L_5594:
        /*000c*/ 	.word	0x00000000
        /*0010*/ 	.short	0x000a
        /*0012*/ 	.short	0x0040
        /*0014*/ 	.byte	0x00, 0xf0, 0x21, 0x00


	//----- nvinfo : EIATTR_KPARAM_INFO
	.align		4
.L_5595:
        /*0018*/ 	.byte	0x04, 0x17
        /*001a*/ 	.short	(.L_5597 - .L_5596)
.L_5596:
        /*001c*/ 	.word	0x00000000
        /*0020*/ 	.short	0x0009
        /*0022*/ 	.short	0x003c
        /*0024*/ 	.byte	0x00, 0xf0, 0x05, 0x00


	//----- nvinfo : EIATTR_KPARAM_INFO
	.align		4
.L_5597:
        /*0028*/ 	.byte	0x04, 0x17
        /*002a*/ 	.short	(.L_5599 - .L_5598)
.L_5598:
        /*002c*/ 	.word	0x00000000
        /*0030*/ 	.short	0x0008
        /*0032*/ 	.short	0x0038
        /*0034*/ 	.byte	0x00, 0xf0, 0x11, 0x00


	//----- nvinfo : EIATTR_KPARAM_INFO
	.align		4
.L_5599:
        /*0038*/ 	.byte	0x04, 0x17
        /*003a*/ 	.short	(.L_5601 - .L_5600)
.L_5600:
        /*003c*/ 	.word	0x00000000
        /*0040*/ 	.short	0x0007
        /*0042*/ 	.short	0x0034
        /*0044*/ 	.byte	0x00, 0xf0, 0x11, 0x00


	//----- nvinfo : EIATTR_KPARAM_INFO
	.align		4
.L_5601:
        /*0048*/ 	.byte	0x04, 0x17
        /*004a*/ 	.short	(.L_5603 - .L_5602)
.L_5602:
        /*004c*/ 	.word	0x00000000
        /*0050*/ 	.short	0x0006
        /*0052*/ 	.short	0x0030
        /*0054*/ 	.byte	0x00, 0xf0, 0x11, 0x00


	//----- nvinfo : EIATTR_KPARAM_INFO
	.align		4
.L_5603:
        /*0058*/ 	.byte	0x04, 0x17
        /*005a*/ 	.short	(.L_5605 - .L_5604)
.L_5604:
        /*005c*/ 	.word	0x00000000
        /*0060*/ 	.short	0x0005
        /*0062*/ 	.short	0x0028
        /*0064*/ 	.byte	0x00, 0xf0, 0x21, 0x00


	//----- nvinfo : EIATTR_KPARAM_INFO
	.align		4
.L_5605:
        /*0068*/ 	.byte	0x04, 0x17
        /*006a*/ 	.short	(.L_5607 - .L_5606)
.L_5606:
        /*006c*/ 	.word	0x00000000
        /*0070*/ 	.short	0x0004
        /*0072*/ 	.short	0x0020
        /*0074*/ 	.byte	0x00, 0xf0, 0x21, 0x00


	//----- nvinfo : EIATTR_KPARAM_INFO
	.align		4
.L_5607:
        /*0078*/ 	.byte	0x04, 0x17
        /*007a*/ 	.short	(.L_5609 - .L_5608)
.L_5608:
        /*007c*/ 	.word	0x00000000
        /*0080*/ 	.short	0x0003
        /*0082*/ 	.short	0x0018
        /*0084*/ 	.byte	0x00, 0xf0, 0x11, 0x00


	//----- nvinfo : EIATTR_KPARAM_INFO
	.align		4
.L_5609:
        /*0088*/ 	.byte	0x04, 0x17
        /*008a*/ 	.short	(.L_5611 - .L_5610)
.L_5610:
        /*008c*/ 	.word	0x00000000
        /*0090*/ 	.short	0x0002
        /*0092*/ 	.short	0x0010
        /*0094*/ 	.byte	0x00, 0xf0, 0x21, 0x00


	//----- nvinfo : EIATTR_KPARAM_INFO
	.align		4
.L_5611:
        /*0098*/ 	.byte	0x04, 0x17
        /*009a*/ 	.short	(.L_5613 - .L_5612)
.L_5612:
        /*009c*/ 	.word	0x00000000
        /*00a0*/ 	.short	0x0001
        /*00a2*/ 	.short	0x0008
        /*00a4*/ 	.byte	0x00, 0xf0, 0x21, 0x00


	//----- nvinfo : EIATTR_KPARAM_INFO
	.align		4
.L_5613:
        /*00a8*/ 	.byte	0x04, 0x17
        /*00aa*/ 	.short	(.L_5615 - .L_5614)
.L_5614:
        /*00ac*/ 	.word	0x00000000
        /*00b0*/ 	.short	0x0000
        /*00b2*/ 	.short	0x0000
        /*00b4*/ 	.byte	0x00, 0xf0, 0x21, 0x00


	//----- nvinfo : EIATTR_SPARSE_MMA_MASK
	.align		4
.L_5615:
        /*00b8*/ 	.byte	0x03, 0x50
        /*00ba*/ 	.short	0x0000


	//----- nvinfo : EIATTR_MAXREG_COUNT
	.align		4
        /*00bc*/ 	.byte	0x03, 0x1b
        /*00be*/ 	.short	0x00ff


	//----- nvinfo : EIATTR_MERCURY_ISA_VERSION
	.align		4
        /*00c0*/ 	.byte	0x03, 0x5f
        /*00c2*/ 	.short	0x0101


	//----- nvinfo : EIATTR_COOP_GROUP_MASK_REGIDS
	.align		4
        /*00c4*/ 	.byte	0x04, 0x29
        /*00c6*/ 	.short	(.L_5617 - .L_5616)


	//   ....[0]....
.L_5616:
        /*00c8*/ 	.word	0xffffffff


	//   ....[1]....
        /*00cc*/ 	.word	0xffffffff


	//   ....[2]....
        /*00d0*/ 	.word	0xffffffff


	//   ....[3]....
        /*00d4*/ 	.word	0xffffffff


	//   ....[4]....
        /*00d8*/ 	.word	0xffffffff


	//   ....[5]....
        /*00dc*/ 	.word	0xffffffff


	//   ....[6]....
        /*00e0*/ 	.word	0xffffffff


	//   ....[7]....
        /*00e4*/ 	.word	0xffffffff


	//   ....[8]....
        /*00e8*/ 	.word	0xffffffff


	//   ....[9]....
        /*00ec*/ 	.word	0xffffffff


	//   ....[10]....
        /*00f0*/ 	.word	0xffffffff


	//   ....[11]....
        /*00f4*/ 	.word	0xffffffff


	//   ....[12]....
        /*00f8*/ 	.word	0xffffffff


	//   ....[13]....
        /*00fc*/ 	.word	0xffffffff


	//   ....[14]....
        /*0100*/ 	.word	0xffffffff


	//   ....[15]....
        /*0104*/ 	.word	0xffffffff


	//   ....[16]....
        /*0108*/ 	.word	0xffffffff


	//   ....[17]....
        /*010c*/ 	.word	0xffffffff


	//   ....[18]....
        /*0110*/ 	.word	0xffffffff


	//   ....[19]....
        /*0114*/ 	.word	0xffffffff


	//   ....[20]....
        /*0118*/ 	.word	0xffffffff


	//   ....[21]....
        /*011c*/ 	.word	0xffffffff


	//   ....[22]....
        /*0120*/ 	.word	0xffffffff


	//   ....[23]....
        /*0124*/ 	.word	0xffffffff


	//   ....[24]....
        /*0128*/ 	.word	0xffffffff


	//   ....[25]....
        /*012c*/ 	.word	0xffffffff


	//   ....[26]....
        /*0130*/ 	.word	0xffffffff


	//   ....[27]....
        /*0134*/ 	.word	0xffffffff


	//   ....[28]....
        /*0138*/ 	.word	0xffffffff


	//   ....[29]....
        /*013c*/ 	.word	0xffffffff


	//   ....[30]....
        /*0140*/ 	.word	0x05000002


	//   ....[31]....
        /*0144*/ 	.word	0x05000002


	//   ....[32]....
        /*0148*/ 	.word	0x05000002


	//   ....[33]....
        /*014c*/ 	.word	0x05000002


	//   ....[34]....
        /*0150*/ 	.word	0x05000002


	//   ....[35]....
        /*0154*/ 	.word	0x05000002


	//   ....[36]....
        /*0158*/ 	.word	0x05000002


	//   ....[37]....
        /*015c*/ 	.word	0x05000002


	//   ....[38]....
        /*0160*/ 	.word	0x05000002


	//   ....[39]....
        /*0164*/ 	.word	0x05000002


	//   ....[40]....
        /*0168*/ 	.word	0x05000002


	//   ....[41]....
        /*016c*/ 	.word	0x05000002


	//   ....[42]....
        /*0170*/ 	.word	0x05000002


	//   ....[43]....
        /*0174*/ 	.word	0x05000002


	//   ....[44]....
        /*0178*/ 	.word	0x05000002


	//   ....[45]....
        /*017c*/ 	.word	0x05000002


	//   ....[46]....
        /*0180*/ 	.word	0x05000002


	//   ....[47]....
        /*0184*/ 	.word	0x05000002


	//   ....[48]....
        /*0188*/ 	.word	0x05000002


	//   ....[49]....
        /*018c*/ 	.word	0x05000002


	//   ....[50]....
        /*0190*/ 	.word	0x05000002


	//   ....[51]....
        /*0194*/ 	.word	0x05000002


	//   ....[52]....
        /*0198*/ 	.word	0x05000002


	//   ....[53]....
        /*019c*/ 	.word	0x05000002


	//   ....[54]....
        /*01a0*/ 	.word	0x05000002


	//   ....[55]....
        /*01a4*/ 	.word	0x05000002


	//   ....[56]....
        /*01a8*/ 	.word	0x05000002


	//   ....[57]....
        /*01ac*/ 	.word	0x05000002


	//   ....[58]....
        /*01b0*/ 	.word	0x05000002


	//   ....[59]....
        /*01b4*/ 	.word	0x05000002


	//----- nvinfo : EIATTR_COOP_GROUP_INSTR_OFFSETS
	.align		4
.L_5617:
        /*01b8*/ 	.byte	0x04, 0x28
        /*01ba*/ 	.short	(.L_5619 - .L_5618)


	//   ....[0]....
.L_5618:
        /*01bc*/ 	.word	0x00001220


	//   ....[1]....
        /*01c0*/ 	.word	0x00001240


	//   ....[2]....
        /*01c4*/ 	.word	0x00001250


	//   ....[3]....
        /*01c8*/ 	.word	0x000012e0


	//   ....[4]....
        /*01cc*/ 	.word	0x00001300


	//   ....[5]....
        /*01d0*/ 	.word	0x00001310


	//   ....[6]....
        /*01d4*/ 	.word	0x00001390


	//   ....[7]....
        /*01d8*/ 	.word	0x000013a0


	//   ....[8]....
        /*01dc*/ 	.word	0x000013b0


	//   ....[9]....
        /*01e0*/ 	.word	0x00001430


	//   ....[10]....
        /*01e4*/ 	.word	0x00001450


	//   ....[11]....
        /*01e8*/ 	.word	0x00001460


	//   ....[12]....
        /*01ec*/ 	.word	0x000014e0


	//   ....[13]....
        /*01f0*/ 	.word	0x000014f0


	//   ....[14]....
        /*01f4*/ 	.word	0x00001500


	//   ....[15]....
        /*01f8*/ 	.word	0x00001f40


	//   ....[16]....
        /*01fc*/ 	.word	0x00001f60


	//   ....[17]....
        /*0200*/ 	.word	0x00001f70


	//   ....[18]....
        /*0204*/ 	.word	0x00002000


	//   ....[19]....
        /*0208*/ 	.word	0x00002020


	//   ....[20]....
        /*020c*/ 	.word	0x00002030


	//   ....[21]....
        /*0210*/ 	.word	0x000020b0


	//   ....[22]....
        /*0214*/ 	.word	0x000020c0


	//   ....[23]....
        /*0218*/ 	.word	0x000020d0


	//   ....[24]....
        /*021c*/ 	.word	0x00002150


	//   ....[25]....
        /*0220*/ 	.word	0x00002170


	//   ....[26]....
        /*0224*/ 	.word	0x00002180


	//   ....[27]....
        /*0228*/ 	.word	0x00002200


	//   ....[28]....
        /*022c*/ 	.word	0x00002210


	//   ....[29]....
        /*0230*/ 	.word	0x00002220


	//   ....[30]....
        /*0234*/ 	.word	0x00002bf0


	//   ....[31]....
        /*0238*/ 	.word	0x00002c90


	//   ....[32]....
        /*023c*/ 	.word	0x00002d00


	//   ....[33]....
        /*0240*/ 	.word	0x00002de0


	//   ....[34]....
        /*0244*/ 	.word	0x00002e40


	//   ....[35]....
        /*0248*/ 	.word	0x00002ea0


	//   ....[36]....
        /*024c*/ 	.word	0x00002f70


	//   ....[37]....
        /*0250*/ 	.word	0x00002fe0


	//   ....[38]....
        /*0254*/ 	.word	0x00003050


	//   ....[39]....
        /*0258*/ 	.word	0x00003120


	//   ....[40]....
        /*025c*/ 	.word	0x00003190


	//   ....[41]....
        /*0260*/ 	.word	0x00003200


	//   ....[42]....
        /*0264*/ 	.word	0x000032d0


	//   ....[43]....
        /*0268*/ 	.word	0x00003330


	//   ....[44]....
        /*026c*/ 	.word	0x00003390


	//   ....[45]....
        /*0270*/ 	.word	0x00003430


	//   ....[46]....
        /*0274*/ 	.word	0x000034d0


	//   ....[47]....
        /*0278*/ 	.word	0x00003540


	//   ....[48]....
        /*027c*/ 	.word	0x00003620


	//   ....[49]....
        /*0280*/ 	.word	0x00003680


	//   ....[50]....
        /*0284*/ 	.word	0x000036e0


	//   ....[51]....
        /*0288*/ 	.word	0x000037b0


	//   ....[52]....
        /*028c*/ 	.word	0x00003820


	//   ....[53]....
        /*0290*/ 	.word	0x00003890


	//   ....[54]....
        /*0294*/ 	.word	0x00003960


	//   ....[55]....
        /*0298*/ 	.word	0x000039d0


	//   ....[56]....
        /*029c*/ 	.word	0x00003a40


	//   ....[57]....
        /*02a0*/ 	.word	0x00003b10


	//   ....[58]....
        /*02a4*/ 	.word	0x00003b70


	//   ....[59]....
        /*02a8*/ 	.word	0x00003bd0


	//----- nvinfo : EIATTR_EXIT_INSTR_OFFSETS
	.align		4
.L_5619:
        /*02ac*/ 	.byte	0x04, 0x1c
        /*02ae*/ 	.short	(.L_5621 - .L_5620)


	//   ....[0]....
.L_5620:
        /*02b0*/ 	.word	0x00000080


	//   ....[1]....
        /*02b4*/ 	.word	0x000027e0


	//   ....[2]....
        /*02b8*/ 	.word	0x00002800


	//   ....[3]....
        /*02bc*/ 	.word	0x00002a10


	//   ....[4]....
        /*02c0*/ 	.word	0x00002b80


	//----- nvinfo : EIATTR_MAX_THREADS
	.align		4
.L_5621:
        /*02c4*/ 	.byte	0x04, 0x05
        /*02c6*/ 	.short	(.L_5623 - .L_5622)
.L_5622:
        /*02c8*/ 	.word	0x00000080
        /*02cc*/ 	.word	0x00000001
        /*02d0*/ 	.word	0x00000001


	//----- nvinfo : EIATTR_CRS_STACK_SIZE
	.align		4
.L_5623:
        /*02d4*/ 	.byte	0x04, 0x1e
        /*02d6*/ 	.short	(.L_5625 - .L_5624)
.L_5624:
        /*02d8*/ 	.word	0x00000000


	//----- nvinfo : EIATTR_CBANK_PARAM_SIZE
	.align		4
.L_5625:
        /*02dc*/ 	.byte	0x03, 0x19
        /*02de*/ 	.short	0x0048


	//----- nvinfo : EIATTR_PARAM_CBANK
	.align		4
        /*02e0*/ 	.byte	0x04, 0x0a
        /*02e2*/ 	.short	(.L_5627 - .L_5626)
	.align		4
.L_5626:
        /*02e4*/ 	.word	index@(.nv.constant0._ZN4vllm3moe10topkGatingILi18ELi576ELi4ELi8ELi32EjfLNS0_11ScoringFuncE1EEEvPKT5_PKbPfiPT4_PiiiibPKf)
        /*02e8*/ 	.short	0x0210
        /*02ea*/ 	.short	0x0048


	//----- nvinfo : EIATTR_SW_WAR
	.align		4
.L_5627:
        /*02ec*/ 	.byte	0x04, 0x36
        /*02ee*/ 	.short	(.L_5629 - .L_5628)
.L_5628:
        /*02f0*/ 	.word	0x00000008
.L_5629:


//--------------------- .nv.info._ZN4vllm3moe10topkGatingILi14ELi448ELi4ELi8ELi32EjfLNS0_11ScoringFuncE1EEEvPKT5_PKbPfiPT4_PiiiibPKf --------------------------
	.section	.nv.info._ZN4vllm3moe10topkGatingILi14ELi448ELi4ELi8ELi32EjfLNS0_11ScoringFuncE1EEEvPKT5_PKbPfiPT4_PiiiibPKf,"",@"SHT_CUDA_INFO"
	.sectionflags	@""
	.align	4


	//----- nvinfo : EIATTR_CUDA_API_VERSION
	.align		4
        /*0000*/ 	.byte	0x04, 0x37
        /*0002*/ 	.short	(.L_5631 - .L_5630)
.L_5630:
        /*0004*/ 	.word	0x00000082


	//----- nvinfo : EIATTR_KPARAM_INFO
	.align		4
.L_5631:
        /*0008*/ 	.byte	0x04, 0x17
        /*000a*/ 	.short	(.L_5633 - .L_5632)
.L_5632:
        /*000c*/ 	.word	0x00000000
        /*0010*/ 	.short	0x000a
        /*0012*/ 	.short	0x0040
        /*0014*/ 	.byte	0x00, 0xf0, 0x21, 0x00


	//----- nvinfo : EIATTR_KPARAM_INFO
	.align		4
.L_5633:
        /*0018*/ 	.byte	0x04, 0x17
        /*001a*/ 	.short	(.L_5635 - .L_5634)
.L_5634:
        /*001c*/ 	.word	0x00000000
        /*0020*/ 	.short	0x0009
        /*0022*/ 	.short	0x003c
        /*0024*/ 	.byte	0x00, 0xf0, 0x05, 0x00


	//----- nvinfo : EIATTR_KPARAM_INFO
	.align		4
.L_5635:
        /*0028*/ 	.byte	0x04, 0x17
        /*002a*/ 	.short	(.L_5637 - .L_5636)
.L_5636:
        /*002c*/ 	.word	0x00000000
        /*0030*/ 	.short	0x0008
        /*0032*/ 	.short	0x0038
        /*0034*/ 	.byte	0x00, 0xf0, 0x11, 0x00


	//----- nvinfo : EIATTR_KPARAM_INFO
	.align		4
.L_5637:
        /*0038*/ 	.byte	0x04, 0x17
        /*003a*/ 	.short	(.L_5639 - .L_5638)
.L_5638:
        /*003c*/ 	.word	0x00000000
        /*0040*/ 	.short	0x0007
        /*0042*/ 	.short	0x0034
        /*0044*/ 	.byte	0x00, 0xf0, 0x11, 0x00


	//----- nvinfo : EIATTR_KPARAM_INFO
	.align		4
.L_5639:
        /*0048*/ 	.byte	0x04, 0x17
        /*004a*/ 	.short	(.L_5641 - .L_5640)
.L_5640:
        /*004c*/ 	.word	0x00000000
        /*0050*/ 	.short	0x0006
        /*0052*/ 	.short	0x0030
        /*0054*/ 	.byte	0x00, 0xf0, 0x11, 0x00


	//----- nvinfo : EIATTR_KPARAM_INFO
	.align		4
.L_5641:
        /*0058*/ 	.byte	0x04, 0x17
        /*005a*/ 	.short	(.L_5643 - .L_5642)
.L_5642:
        /*005c*/ 	.word	0x00000000
        /*0060*/ 	.short	0x0005
        /*0062*/ 	.short	0x0028
        /*0064*/ 	.byte	0x00, 0xf0, 0x21, 0x00


	//----- nvinfo : EIATTR_KPARAM_INFO
	.align		4
.L_5643:
        /*0068*/ 	.byte	0x04, 0x17
        /*006a*/ 	.short	(.L_5645 - .L_5644)
.L_5644:
        /*006c*/ 	.word	0x00000000
        /*0070*/ 	.short	0x0004
        /*0072*/ 	.short	0x0020
        /*0074*/ 	.byte	0x00, 0xf0, 0x21, 0x00


	//----- nvinfo : EIATTR_KPARAM_INFO
	.align		4
.L_5645:
        /*0078*/ 	.byte	0x04, 0x17
        /*007a*/ 	.short	(.L_5647 - .L_5646)
.L_5646:
        /*007c*/ 	.word	0x00000000
        /*0080*/ 	.short	0x0003
        /*0082*/ 	.short	0x0018
        /*0084*/ 	.byte	0x00, 0xf0, 0x11, 0x00


	//----- nvinfo : EIATTR_KPARAM_INFO
	.align		4
.L_5647:
        /*0088*/ 	.byte	0x04, 0x17
        /*008a*/ 	.short	(.L_5649 - .L_5648)
.L_5648:
        /*008c*/ 	.word	0x00000000
        /*0090*/ 	.short	0x0002
        /*0092*/ 	.short	0x0010
        /*0094*/ 	.byte	0x00, 0xf0, 0x21, 0x00


	//----- nvinfo : EIATTR_KPARAM_INFO
	.align		4
.L_5649:
        /*0098*/ 	.byte	0x04, 0x17
        /*009a*/ 	.short	(.L_5651 - .L_5650)
.L_5650:
        /*009c*/ 	.word	0x00000000
        /*00a0*/ 	.short	0x0001
        /*00a2*/ 	.short	0x0008
        /*00a4*/ 	.byte	0x00, 0xf0, 0x21, 0x00


	//----- nvinfo : EIATTR_KPARAM_INFO
	.align		4
.L_5651:
        /*00a8*/ 	.byte	0x04, 0x17
        /*00aa*/ 	.short	(.L_5653 - .L_5652)
.L_5652:
        /*00ac*/ 	.word	0x00000000
        /*00b0*/ 	.short	0x0000
        /*00b2*/ 	.short	0x0000
        /*00b4*/ 	.byte	0x00, 0xf0, 0x21, 0x00


	//----- nvinfo : EIATTR_SPARSE_MMA_MASK
	.align		4
.L_5653:
        /*00b8*/ 	.byte	0x03, 0x50
        /*00ba*/ 	.short	0x0000


	//----- nvinfo : EIATTR_MAXREG_COUNT
	.align		4
        /*00bc*/ 	.byte	0x03, 0x1b
        /*00be*/ 	.short	0x00ff


	//----- nvinfo : EIATTR_MERCURY_ISA_VERSION
	.align		4
        /*00c0*/ 	.byte	0x03, 0x5f
        /*00c2*/ 	.short	0x0101


	//----- nvinfo : EIATTR_COOP_GROUP_MASK_REGIDS
	.align		4
        /*00c4*/ 	.byte	0x04, 0x29
        /*00c6*/ 	.short	(.L_5655 - .L_5654)


	//   ....[0]....
.L_5654:
        /*00c8*/ 	.word	0xffffffff


	//   ....[1]....
        /*00cc*/ 	.word	0xffffffff


	//   ....[2]....
        /*00d0*/ 	.word	0xffffffff


	//   ....[3]....
        /*00d4*/ 	.word	0xffffffff


	//   ....[4]....
        /*00d8*/ 	.word	0xffffffff


	//   ....[5]....
        /*00dc*/ 	.word	0xffffffff


	//   ....[6]....
        /*00e0*/ 	.word	0xffffffff


	//   ....[7]....
        /*00e4*/ 	.word	0xffffffff


	//   ....[8]....
        /*00e8*/ 	.word	0xffffffff


	//   ....[9]....
        /*00ec*/ 	.word	0xffffffff


	//   ....[10]....
        /*00f0*/ 	.word	0xffffffff


	//   ....[11]....
        /*00f4*/ 	.word	0xffffffff


	//   ....[12]....
        /*00f8*/ 	.word	0xffffffff


	//   ....[13]....
        /*00fc*/ 	.word	0xffffffff


	//   ....[14]....
        /*0100*/ 	.word	0xffffffff


	//   ....[15]....
        /*0104*/ 	.word	0xffffffff


	//   ....[16]....
        /*0108*/ 	.word	0xffffffff


	//   ....[17]....
        /*010c*/ 	.word	0xffffffff


	//   ....[18]....
        /*0110*/ 	.word	0xffffffff


	//   ....[19]....
        /*0114*/ 	.word	0xffffffff


	//   ....[20]....
        /*0118*/ 	.word	0xffffffff


	//   ....[21]....
        /*011c*/ 	.word	0xffffffff


	//   ....[22]....
        /*0120*/ 	.word	0xffffffff


	//   ....[23]....
        /*0124*/ 	.word	0xffffffff


	//   ....[24]....
        /*0128*/ 	.word	0xffffffff


	//   ....[25]....
        /*012c*/ 	.word	0xffffffff


	//   ....[26]....
        /*0130*/ 	.word	0xffffffff


	//   ....[27]....
        /*0134*/ 	.word	0xffffffff


	//   ....[28]....
        /*0138*/ 	.word	0xffffffff


	//   ....[29]....
        /*013c*/ 	.word	0xffffffff


	//   ....[30]....
        /*0140*/ 	.word	0x05000002


	//   ....[31]....
        /*0144*/ 	.word	0x05000002


	//   ....[32]....
        /*0148*/ 	.word	0x05000002


	//   ....[33]....
        /*014c*/ 	.word	0x05000002


	//   ....[34]....
        /*0150*/ 	.word	0x05000002


	//   ....[35]....
        /*0154*/ 	.word	0x05000002


	//   ....[36]....
        /*0158*/ 	.word	0x05000002


	//   ....[37]....
        /*015c*/ 	.word	0x05000002


	//   ....[38]....
        /*0160*/ 	.word	0x05000002


	//   ....[39]....
        /*0164*/ 	.word	0x05000002


	//   ....[40]....
        /*0168*/ 	.word	0x05000002


	//   ....[41]....
        /*016c*/ 	.word	0x05000002


	//   ....[42]....
        /*0170*/ 	.word	0x05000002


	//   ....[43]....
        /*0174*/ 	.word	0x05000002


	//   ....[44]....
        /*0178*/ 	.word	0x05000002


	//   ....[45]....
        /*017c*/ 	.word	0x05000002


	//   ....[46]....
        /*0180*/ 	.word	0x05000002


	//   ....[47]....
        /*0184*/ 	.word	0x05000002


	//   ....[48]....
        /*0188*/ 	.word	0x05000002


	//   ....[49]....
        /*018c*/ 	.word	0x05000002


	//   ....[50]....
        /*0190*/ 	.word	0x05000002


	//   ....[51]....
        /*0194*/ 	.word	0x05000002


	//   ....[52]....
        /*0198*/ 	.word	0x05000002


	//   ....[53]....
        /*019c*/ 	.word	0x05000002


	//   ....[54]....
        /*01a0*/ 	.word	0x05000002


	//   ....[55]....
        /*01a4*/ 	.word	0x05000002


	//   ....[56]....
        /*01a8*/ 	.word	0x05000002


	//   ....[57]....
        /*01ac*/ 	.word	0x05000002


	//   ....[58]....
        /*01b0*/ 	.word	0x05000002


	//   ....[59]....
        /*01b4*/ 	.word	0x05000002


	//----- nvinfo : EIATTR_COOP_GROUP_INSTR_OFFSETS
	.align		4
.L_5655:
        /*01b8*/ 	.byte	0x04, 0x28
        /*01ba*/ 	.short	(.L_5657 - .L_5656)


	//   ....[0]....
.L_5656:
        /*01bc*/ 	.word	0x00000ec0


	//   ....[1]....
        /*01c0*/ 	.word	0x00000ee0


	//   ....[2]....
        /*01c4*/ 	.word	0x00000ef0


	//   ....[3]....
        /*01c8*/ 	.word	0x00000f80


	//   ....[4]....
        /*01cc*/ 	.word	0x00000fa0


	//   ....[5]....
        /*01d0*/ 	.word	0x00000fb0


	//   ....[6]....
        /*01d4*/ 	.word	0x00001030


	//   ....[7]....
        /*01d8*/ 	.word	0x00001050


	//   ....[8]....
        /*01dc*/ 	.word	0x00001060


	//   ....[9]....
        /*01e0*/ 	.word	0x000010e0


	//   ....[10]....
        /*01e4*/ 	.word	0x000010f0


	//   ....[11]....
        /*01e8*/ 	.word	0x00001100


	//   ....[12]....
        /*01ec*/ 	.word	0x00001180


	//   ....[13]....
        /*01f0*/ 	.word	0x00001190


	//   ....[14]....
        /*01f4*/ 	.word	0x000011a0


	//   ....[15]....
        /*01f8*/ 	.word	0x00001a60


	//   ....[16]....
        /*01fc*/ 	.word	0x00001a80


	//   ....[17]....
        /*0200*/ 	.word	0x00001a90


	//   ....[18]....
        /*0204*/ 	.word	0x00001b20


	//   ....[19]....
        /*0208*/ 	.word	0x00001b40


	//   ....[20]....
        /*020c*/ 	.word	0x00001b50


	//   ....[21]....
        /*0210*/ 	.word	0x00001bd0


	//   ....[22]....
        /*0214*/ 	.word	0x00001bf0


	//   ....[23]....
        /*0218*/ 	.word	0x00001c00


	//   ....[24]....
        /*021c*/ 	.word	0x00001c80


	//   ....[25]....
        /*0220*/ 	.word	0x00001c90


	//   ....[26]....
        /*0224*/ 	.word	0x00001ca0


	//   ....[27]....
        /*0228*/ 	.word	0x00001d20


	//   ....[28]....
        /*022c*/ 	.word	0x00001d30


	//   ....[29]....
        /*0230*/ 	.word	0x00001d40


	//   ....[30]....
        /*0234*/ 	.word	0x00002690


	//   ....[31]....
        /*0238*/ 	.word	0x00002740


	//   ....[32]....
        /*023c*/ 	.word	0x000027a0


	//   ....[33]....
        /*0240*/ 	.word	0x00002870


	//   ....[34]....
        /*0244*/ 	.word	0x000028e0


	//   ....[35]....
        /*0248*/ 	.word	0x00002950


	//   ....[36]....
        /*024c*/ 	.word	0x00002a20


	//   ....[37]....
        /*0250*/ 	.word	0x00002a80


	//   ....[38]....
        /*0254*/ 	.word	0x00002ae0


	//   ....[39]....
        /*0258*/ 	.word	0x00002bc0


	//   ....[40]....
        /*025c*/ 	.word	0x00002c30


	//   ....[41]....
        /*0260*/ 	.word	0x00002ca0


	//   ....[42]....
        /*0264*/ 	.word	0x00002d60


	//   ....[43]....
        /*0268*/ 	.word	0x00002dc0


	//   ....[44]....
        /*026c*/ 	.word	0x00002e20


	//   ....[45]....
        /*0270*/ 	.word	0x00002ec0


	//   ....[46]....
        /*0274*/ 	.word	0x00002f70


	//   ....[47]....
        /*0278*/ 	.word	0x00002fd0


	//   ....[48]....
        /*027c*/ 	.word	0x000030a0


	//   ....[49]....
        /*0280*/ 	.word	0x00003110


	//   ....[50]....
        /*0284*/ 	.word	0x00003180


	//   ....[51]....
        /*0288*/ 	.word	0x00003250


	//   ....[52]....
        /*028c*/ 	.word	0x000032b0


	//   ....[53]....
        /*0290*/ 	.word	0x00003310


	//   ....[54]....
        /*0294*/ 	.word	0x000033f0


	//   ....[55]....
        /*0298*/ 	.word	0x00003460


	//   ....[56]....
        /*029c*/ 	.word	0x000034d0


	//   ....[57]....
        /*02a0*/ 	.word	0x000035a0


	//   ....[58]....
        /*02a4*/ 	.word	0x00003600


	//   ....[59]....
        /*02a8*/ 	.word	0x00003660


	//----- nvinfo : EIATTR_EXIT_INSTR_OFFSETS
	.align		4
.L_5657:
        /*02ac*/ 	.byte	0x04, 0x1c
        /*02ae*/ 	.short	(.L_5659 - .L_5658)


	//   ....[0]....
.L_5658:
        /*02b0*/ 	.word	0x00000080


	//   ....[1]....
        /*02b4*/ 	.word	0x00002280


	//   ....[2]....
        /*02b8*/ 	.word	0x000022a0


	//   ....[3]....
        /*02bc*/ 	.word	0x000024b0


	//   ....[4]....
        /*02c0*/ 	.word	0x00002620


	//----- nvinfo : EIATTR_MAX_THREADS
	.align		4
.L_5659:
        /*02c4*/ 	.byte	0x04, 0x05
        /*02c6*/ 	.short	(.L_5661 - .L_5660)
.L_5660:
        /*02c8*/ 	.word	0x00000080
        /*02cc*/ 	.word	0x00000001
        /*02d0*/ 	.word	0x00000001


	//----- nvinfo : EIATTR_CRS_STACK_SIZE
	.align		4
.L_5661:
        /*02d4*/ 	.byte	0x04, 0x1e
        /*02d6*/ 	.short	(.L_5663 - .L_5662)
.L_5662:
        /*02d8*/ 	.word	0x00000000


	//----- nvinfo : EIATTR_CBANK_PARAM_SIZE
	.align		4
.L_5663:
        /*02dc*/ 	.byte	0x03, 0x19
        /*02de*/ 	.short	0x0048


	//----- nvinfo : EIATTR_PARAM_CBANK
	.align		4
        /*02e0*/ 	.byte	0x04, 0x0a
        /*02e2*/ 	.short	(.L_5665 - .L_5664)
	.align		4
.L_5664:
        /*02e4*/ 	.word	index@(.nv.constant0._ZN4vllm3moe10topkGatingILi14ELi448ELi4ELi8ELi32EjfLNS0_11ScoringFuncE1EEEvPKT5_PKbPfiPT4_PiiiibPKf)
        /*02e8*/ 	.short	0x0210
        /*02ea*/ 	.short	0x0048


	//----- nvinfo : EIATTR_SW_WAR
	.align		4
.L_5665:
        /*02ec*/ 	.byte	0x04, 0x36
        /*02ee*/ 	.short	(.L_5667 - .L_5666)
.L_5666:
        /*02f0*/ 	.word	0x00000008
.L_5667:


//--------------------- .nv.info._ZN4vllm3moe10topkGatingILi12ELi384ELi4ELi8ELi32EjfLNS0_11ScoringFuncE1EEEvPKT5_PKbPfiPT4_PiiiibPKf --------------------------
	.section	.nv.info._ZN4vllm3moe10topkGatingILi12ELi384ELi4ELi8ELi32EjfLNS0_11ScoringFuncE1EEEvPKT5_PKbPfiPT4_PiiiibPKf,"",@"SHT_CUDA_INFO"
	.sectionflags	@""
	.align	4


	//----- nvinfo : EIATTR_CUDA_API_VERSION
	.align		4
        /*0000*/ 	.byte	0x04, 0x37
        /*0002*/ 	.short	(.L_5669 - .L_5668)
.L_5668:
        /*0004*/ 	.word	0x00000082


	//----- nvinfo : EIATTR_KPARAM_INFO
	.align		4
.L_5669:
        /*0008*/ 	.byte	0x04, 0x17
        /*000a*/ 	.short	(.L_5671 - .L_5670)
.L_5670:
        /*000c*/ 	.word	0x00000000
        /*0010*/ 	.short	0x000a
        /*0012*/ 	.short	0x0040
        /*0014*/ 	.byte	0x00, 0xf0, 0x21, 0x00


	//----- nvinfo : EIATTR_KPARAM_INFO
	.align		4
.L_5671:
        /*0018*/ 	.byte	0x04, 0x17
        /*001a*/ 	.short	(.L_5673 - .L_5672)
.L_5672:
        /*001c*/ 	.word	0x00000000
        /*0020*/ 	.short	0x0009
        /*0022*/ 	.short	0x003c
        /*0024*/ 	.byte	0x00, 0xf0, 0x05, 0x00


	//----- nvinfo : EIATTR_KPARAM_INFO
	.align		4
.L_5673:
        /*0028*/ 	.byte	0x04, 0x17
        /*002a*/ 	.short	(.L_5675 - .L_5674)
.L_5674:
        /*002c*/ 	.word	0x00000000
        /*0030*/ 	.short	0x0008
        /*0032*/ 	.short	0x0038
        /*0034*/ 	.byte	0x00, 0xf0, 0x11, 0x00


	//----- nvinfo : EIATTR_KPARAM_INFO
	.align		4
.L_5675:
        /*0038*/ 	.byte	0x04, 0x17
        /*003a*/ 	.short	(.L_5677 - .L_5676)
.L_5676:
        /*003c*/ 	.word	0x00000000
        /*0040*/ 	.short	0x0007
        /*0042*/ 	.short	0x0034
        /*0044*/ 	.byte	0x00, 0xf0, 0x11, 0x00


	//----- nvinfo : EIATTR_KPARAM_INFO
	.align		4
.L_5677:
        /*0048*/ 	.byte	0x04, 0x17
        /*004a*/ 	.short	(.L_5679 - .L_5678)
.L_5678:
        /*004c*/ 	.word	0x00000000
        /*0050*/ 	.short	0x0006
        /*0052*/ 	.short	0x0030
        /*0054*/ 	.byte	0x00, 0xf0, 0x11, 0x00


	//----- nvinfo : EIATTR_KPARAM_INFO
	.align		4
.L_5679:
        /*0058*/ 	.byte	0x04, 0x17
        /*005a*/ 	.short	(.L_5681 - .L_5680)
.L_5680:
        /*005c*/ 	.word	0x00000000
        /*0060*/ 	.short	0x0005
        /*0062*/ 	.short	0x0028
        /*0064*/ 	.byte	0x00, 0xf0, 0x21, 0x00


	//----- nvinfo : EIATTR_KPARAM_INFO
	.align		4
.L_5681:
        /*0068*/ 	.byte	0x04, 0x17
        /*006a*/ 	.short	(.L_5683 - .L_5682)
.L_5682:
        /*006c*/ 	.word	0x00000000
        /*0070*/ 	.short	0x0004
        /*0072*/ 	.short	0x0020
        /*0074*/ 	.byte	0x00, 0xf0, 0x21, 0x00


	//----- nvinfo : EIATTR_KPARAM_INFO
	.align		4
.L_5683:
        /*0078*/ 	.byte	0x04, 0x17
        /*007a*/ 	.short	(.L_5685 - .L_5684)
.L_5684:
        /*007c*/ 	.word	0x00000000
        /*0080*/ 	.short	0x0003
        /*0082*/ 	.short	0x0018
        /*0084*/ 	.byte	0x00, 0xf0, 0x11, 0x00


	//----- nvinfo : EIATTR_KPARAM_INFO
	.align		4
.L_5685:
        /*0088*/ 	.byte	0x04, 0x17
        /*008a*/ 	.short	(.L_5687 - .L_5686)
.L_5686:
        /*008c*/ 	.word	0x00000000
        /*0090*/ 	.short	0x0002
        /*0092*/ 	.short	0x0010
        /*0094*/ 	.byte	0x00, 0xf0, 0x21, 0x00


	//----- nvinfo : EIATTR_KPARAM_INFO
	.align		4
.L_5687:
        /*0098*/ 	.byte	0x04, 0x17
        /*009a*/ 	.short	(.L_5689 - .L_5688)
.L_5688:
        /*009c*/ 	.word	0x00000000
        /*00a0*/ 	.short	0x0001
        /*00a2*/ 	.short	0x0008
        /*00a4*/ 	.byte	0x00, 0xf0, 0x21, 0x00


	//----- nvinfo : EIATTR_KPARAM_INFO
	.align		4
.L_5689:
        /*00a8*/ 	.byte	0x04, 0x17
        /*00aa*/ 	.short	(.L_5691 - .L_5690)
.L_5690:
        /*00ac*/ 	.word	0x00000000
        /*00b0*/ 	.short	0x0000
        /*00b2*/ 	.short	0x0000
        /*00b4*/ 	.byte	0x00, 0xf0, 0x21, 0x00


	//----- nvinfo : EIATTR_SPARSE_MMA_MASK
	.align		4
.L_5691:
        /*00b8*/ 	.byte	0x03, 0x50
        /*00ba*/ 	.short	0x0000


	//----- nvinfo : EIATTR_MAXREG_COUNT
	.align		4
        /*00bc*/ 	.byte	0x03, 0x1b
        /*00be*/ 	.short	0x00ff


	//----- nvinfo : EIATTR_MERCURY_ISA_VERSION
	.align		4
        /*00c0*/ 	.byte	0x03, 0x5f
        /*00c2*/ 	.short	0x0101


	//----- nvinfo : EIATTR_COOP_GROUP_MASK_REGIDS
	.align		4
        /*00c4*/ 	.byte	0x04, 0x29
        /*00c6*/ 	.short	(.L_5693 - .L_5692)


	//   ....[0]....
.L_5692:
        /*00c8*/ 	.word	0xffffffff


	//   ....[1]....
        /*00cc*/ 	.word	0xffffffff


	//   ....[2]....
        /*00d0*/ 	.word	0xffffffff


	//   ....[3]....
        /*00d4*/ 	.word	0xffffffff


	//   ....[4]....
        /*00d8*/ 	.word	0xffffffff


	//   ....[5]....
        /*00dc*/ 	.word	0xffffffff


	//   ....[6]....
        /*00e0*/ 	.word	0xffffffff


	//   ....[7]....
        /*00e4*/ 	.word	0xffffffff


	//   ....[8]....
        /*00e8*/ 	.word	0xffffffff


	//   ....[9]....
        /*00ec*/ 	.word	0xffffffff


	//   ....[10]....
        /*00f0*/ 	.word	0xffffffff


	//   ....[11]....
        /*00f4*/ 	.word	0xffffffff


	//   ....[12]....
        /*00f8*/ 	.word	0xffffffff


	//   ....[13]....
        /*00fc*/ 	.word	0xffffffff


	//   ....[14]....
        /*0100*/ 	.word	0xffffffff


	//   ....[15]....
        /*0104*/ 	.word	0xffffffff


	//   ....[16]....
        /*0108*/ 	.word	0xffffffff


	//   ....[17]....
        /*010c*/ 	.word	0xffffffff


	//   ....[18]....
        /*0110*/ 	.word	0xffffffff


	//   ....[19]....
        /*0114*/ 	.word	0xffffffff


	//   ....[20]....
        /*0118*/ 	.word	0xffffffff


	//   ....[21]....
        /*011c*/ 	.word	0xffffffff


	//   ....[22]....
        /*0120*/ 	.word	0xffffffff


	//   ....[23]....
        /*0124*/ 	.word	0xffffffff


	//   ....[24]....
        /*0128*/ 	.word	0xffffffff


	//   ....[25]....
        /*012c*/ 	.word	0xffffffff


	//   ....[26]....
        /*0130*/ 	.word	0xffffffff


	//   ....[27]....
        /*0134*/ 	.word	0xffffffff


	//   ....[28]....
        /*0138*/ 	.word	0xffffffff


	//   ....[29]....
        /*013c*/ 	.word	0xffffffff


	//   ....[30]....
        /*0140*/ 	.word	0x05000014


	//   ....[31]....
        /*0144*/ 	.word	0x05000014


	//   ....[32]....
        /*0148*/ 	.word	0x05000014


	//   ....[33]....
        /*014c*/ 	.word	0x05000014


	//   ....[34]....
        /*0150*/ 	.word	0x05000014


	//   ....[35]....
        /*0154*/ 	.word	0x05000014


	//   ....[36]....
        /*0158*/ 	.word	0x05000014


	//   ....[37]....
        /*015c*/ 	.word	0x05000014


	//   ....[38]....
        /*0160*/ 	.word	0x05000014


	//   ....[39]....
        /*0164*/ 	.word	0x05000014


	//   ....[40]....
        /*0168*/ 	.word	0x05000014


	//   ....[41]....
        /*016c*/ 	.word	0x05000014


	//   ....[42]....
        /*0170*/ 	.word	0x05000014


	//   ....[43]....
        /*0174*/ 	.word	0x05000014


	//   ....[44]....
        /*0178*/ 	.word	0x05000014


	//   ....[45]....
        /*017c*/ 	.word	0x05000014


	//   ....[46]....
        /*0180*/ 	.word	0x05000014


	//   ....[47]....
        /*0184*/ 	.word	0x05000014


	//   ....[48]....
        /*0188*/ 	.word	0x05000014


	//   ....[49]....
        /*018c*/ 	.word	0x05000014


	//   ....[50]....
        /*0190*/ 	.word	0x05000014


	//   ....[51]....
        /*0194*/ 	.word	0x05000014


	//   ....[52]....
        /*0198*/ 	.word	0x05000014


	//   ....[53]....
        /*019c*/ 	.word	0x05000014


	//   ....[54]....
        /*01a0*/ 	.word	0x05000014


	//   ....[55]....
        /*01a4*/ 	.word	0x05000014


	//   ....[56]....
        /*01a8*/ 	.word	0x05000014


	//   ....[57]....
        /*01ac*/ 	.word	0x05000014


	//   ....[58]....
        /*01b0*/ 	.word	0x05000014


	//   ....[59]....
        /*01b4*/ 	.word	0x05000014


	//----- nvinfo : EIATTR_COOP_GROUP_INSTR_OFFSETS
	.align		4
.L_5693:
        /*01b8*/ 	.byte	0x04, 0x28
        /*01ba*/ 	.short	(.L_5695 - .L_5694)


	//   ....[0]....
.L_5694:
        /*01bc*/ 	.word	0x00000d20


	//   ....[1]....
        /*01c0*/ 	.word	0x00000d40


	//   ....[2]....
        /*01c4*/ 	.word	0x00000d50


	//   ....[3]....
        /*01c8*/ 	.word	0x00000de0


	//   ....[4]....
        /*01cc*/ 	.word	0x00000e00


	//   ....[5]....
        /*01d0*/ 	.word	0x00000e10


	//   ....[6]....
        /*01d4*/ 	.word	0x00000e90


	//   ....[7]....
        /*01d8*/ 	.word	0x00000eb0


	//   ....[8]....
        /*01dc*/ 	.word	0x00000ec0


	//   ....[9]....
        /*01e0*/ 	.word	0x00000f40


	//   ....[10]....
        /*01e4*/ 	.word	0x00000f50


	//   ....[11]....
        /*01e8*/ 	.word	0x00000f60


	//   ....[12]....
        /*01ec*/ 	.word	0x00000fe0


	//   ....[13]....
        /*01f0*/ 	.word	0x00000ff0


	//   ....[14]....
        /*01f4*/ 	.word	0x00001000


	//   ....[15]....
        /*01f8*/ 	.word	0x00001800


	//   ....[16]....
        /*01fc*/ 	.word	0x00001820


	//   ....[17]....
        /*0200*/ 	.word	0x00001830


	//   ....[18]....
        /*0204*/ 	.word	0x000018c0


	//   ....[19]....
        /*0208*/ 	.word	0x000018e0


	//   ....[20]....
        /*020c*/ 	.word	0x000018f0


	//   ....[21]....
        /*0210*/ 	.word	0x00001970


	//   ....[22]....
        /*0214*/ 	.word	0x00001990


	//   ....[23]....
        /*0218*/ 	.word	0x000019a0


	//   ....[24]....
        /*021c*/ 	.word	0x00001a20


	//   ....[25]....
        /*0220*/ 	.word	0x00001a30


	//   ....[26]....
        /*0224*/ 	.word	0x00001a40


	//   ....[27]....
        /*0228*/ 	.word	0x00001ac0


	//   ....[28]....
        /*022c*/ 	.word	0x00001ad0


	//   ....[29]....
        /*0230*/ 	.word	0x00001ae0


	//   ....[30]....
        /*0234*/ 	.word	0x000023f0


	//   ....[31]....
        /*0238*/ 	.word	0x00002490


	//   ....[32]....
        /*023c*/ 	.word	0x000024f0


	//   ....[33]....
        /*0240*/ 	.word	0x000025a0


	//   ....[34]....
        /*0244*/ 	.word	0x000025f0


	//   ....[35]....
        /*0248*/ 	.word	0x00002660


	//   ....[36]....
        /*024c*/ 	.word	0x00002720


	//   ....[37]....
        /*0250*/ 	.word	0x00002770


	//   ....[38]....
        /*0254*/ 	.word	0x000027c0


	//   ....[39]....
        /*0258*/ 	.word	0x00002880


	//   ....[40]....
        /*025c*/ 	.word	0x000028d0


	//   ....[41]....
        /*0260*/ 	.word	0x00002940


	//   ....[42]....
        /*0264*/ 	.word	0x000029f0


	//   ....[43]....
        /*0268*/ 	.word	0x00002a40


	//   ....[44]....
        /*026c*/ 	.word	0x00002a90


	//   ....[45]....
        /*0270*/ 	.word	0x00002b20


	//   ....[46]....
        /*0274*/ 	.word	0x00002bc0


	//   ....[47]....
        /*0278*/ 	.word	0x00002c20


	//   ....[48]....
        /*027c*/ 	.word	0x00002cd0


	//   ....[49]....
        /*0280*/ 	.word	0x00002d20


	//   ....[50]....
        /*0284*/ 	.word	0x00002d90


	//   ....[51]....
        /*0288*/ 	.word	0x00002e50


	//   ....[52]....
        /*028c*/ 	.word	0x00002ea0


	//   ....[53]....
        /*0290*/ 	.word	0x00002ef0


	//   ....[54]....
        /*0294*/ 	.word	0x00002fb0


	//   ....[55]....
        /*0298*/ 	.word	0x00003000


	//   ....[56]....
        /*029c*/ 	.word	0x00003070


	//   ....[57]....
        /*02a0*/ 	.word	0x00003120


	//   ....[58]....
        /*02a4*/ 	.word	0x00003170


	//   ....[59]....
        /*02a8*/ 	.word	0x000031c0


	//----- nvinfo : EIATTR_EXIT_INSTR_OFFSETS
	.align		4
.L_5695:
        /*02ac*/ 	.byte	0x04, 0x1c
        /*02ae*/ 	.short	(.L_5697 - .L_5696)


	//   ....[0]....
.L_5696:
        /*02b0*/ 	.word	0x00000080


	//   ....[1]....
        /*02b4*/ 	.word	0x00001fe0


	//   ....[2]....
        /*02b8*/ 	.word	0x00002000


	//   ....[3]....
        /*02bc*/ 	.word	0x00002210


	//   ....[4]....
        /*02c0*/ 	.word	0x00002380


	//----- nvinfo : EIATTR_MAX_THREADS
	.align		4
.L_5697:
        /*02c4*/ 	.byte	0x04, 0x05
        /*02c6*/ 	.short	(.L_5699 - .L_5698)
.L_5698:
        /*02c8*/ 	.word	0x00000080
        /*02cc*/ 	.word	0x00000001
        /*02d0*/ 	.word	0x00000001


	//----- nvinfo : EIATTR_CRS_STACK_SIZE
	.align		4
.L_5699:
        /*02d4*/ 	.byte	0x04, 0x1e
        /*02d6*/ 	.short	(.L_5701 - .L_5700)
.L_5700:
        /*02d8*/ 	.word	0x00000000


	//----- nvinfo : EIATTR_CBANK_PARAM_SIZE
	.align		4
.L_5701:
        /*02dc*/ 	.byte	0x03, 0x19
        /*02de*/ 	.short	0x0048


	//----- nvinfo : EIATTR_PARAM_CBANK
	.align		4
        /*02e0*/ 	.byte	0x04, 0x0a
        /*02e2*/ 	.short	(.L_5703 - .L_5702)
	.align		4
.L_5702:
        /*02e4*/ 	.word	index@(.nv.constant0._ZN4vllm3moe10topkGatingILi12ELi384ELi4ELi8ELi32EjfLNS0_11ScoringFuncE1EEEvPKT5_PKbPfiPT4_PiiiibPKf)
        /*02e8*/ 	.short	0x0210
        /*02ea*/ 	.short	0x0048


	//----- nvinfo : EIATTR_SW_WAR
	.align		4
.L_5703:
        /*02ec*/ 	.byte	0x04, 0x36
        /*02ee*/ 	.short	(.L_5705 - .L_5704)
.L_5704:
        /*02f0*/ 	.word	0x00000008
.L_5705:


//--------------------- .nv.info._ZN4vllm3moe10topkGatingILi10ELi320ELi4ELi8ELi32EjfLNS0_11ScoringFuncE1EEEvPKT5_PKbPfiPT4_PiiiibPKf --------------------------
	.section	.nv.info._ZN4vllm3moe10topkGatingILi10ELi320ELi4ELi8ELi32EjfLNS0_11ScoringFuncE1EEEvPKT5_PKbPfiPT4_PiiiibPKf,"",@"SHT_CUDA_INFO"
	.sectionflags	@""
	.align	4


	//----- nvinfo : EIATTR_CUDA_API_VERSION
	.align		4
        /*0000*/ 	.byte	0x04, 0x37
        /*0002*/ 	.short	(.L_5707 - .L_5706)
.L_5706:
        /*0004*/ 	.word	0x00000082


	//----- nvinfo : EIATTR_KPARAM_INFO
	.align		4
.L_5707:
        /*0008*/ 	.byte	0x04, 0x17
        /*000a*/ 	.short	(.L_5709 - .L_5708)
.L_5708:
        /*000c*/ 	.word	0x00000000
        /*0010*/ 	.short	0x000a
        /*0012*/ 	.short	0x0040
        /*0014*/ 	.byte	0x00, 0xf0, 0x21, 0x00


	//----- nvinfo : EIATTR_KPARAM_INFO
	.align		4
.L_5709:
        /*0018*/ 	.byte	0x04, 0x17
        /*001a*/ 	.short	(.L_5711 - .L_5710)
.L_5710:
        /*001c*/ 	.word	0x00000000
        /*0020*/ 	.short	0x0009
        /*0022*/ 	.short	0x003c
        /*0024*/ 	.byte	0x00, 0xf0, 0x05, 0x00


	//----- nvinfo : EIATTR_KPARAM_INFO
	.align		4
.L_5711:
        /*0028*/ 	.byte	0x04, 0x17
        /*002a*/ 	.short	(.L_5713 - .L_5712)
.L_5712:
        /*002c*/ 	.word	0x00000000
        /*0030*/ 	.short	0x0008
        /*0032*/ 	.short	0x0038
        /*0034*/ 	.byte	0x00, 0xf0, 0x11, 0x00


	//----- nvinfo : EIATTR_KPARAM_INFO
	.align		4
.L_5713:
        /*0038*/ 	.byte	0x04, 0x17
        /*003a*/ 	.short	(.L_5715 - .L_5714)
.L_5714:
        /*003c*/ 	.word	0x00000000
        /*0040*/ 	.short	0x0007
        /*0042*/ 	.short	0x0034
        /*0044*/ 	.byte	0x00, 0xf0, 0x11, 0x00


	//----- nvinfo : EIATTR_KPARAM_INFO
	.align		4
.L_5715:
        /*0048*/ 	.byte	0x04, 0x17
        /*004a*/ 	.short	(.L_5717 - .L_5716)
.L_5716:
        /*004c*/ 	.word	0x00000000
        /*0050*/ 	.short	0x0006
        /*0052*/ 	.short	0x0030
        /*0054*/ 	.byte	0x00, 0xf0, 0x11, 0x00


	//----- nvinfo : EIATTR_KPARAM_INFO
	.align		4
.L_5717:
        /*0058*/ 	.byte	0x04, 0x17
        /*005a*/ 	.short	(.L_5719 - .L_5718)
.L_5718:
        /*005c*/ 	.word	0x00000000
        /*0060*/ 	.short	0x0005
        /*0062*/ 	.short	0x0028
        /*0064*/ 	.byte	0x00, 0xf0, 0x21, 0x00


	//----- nvinfo : EIATTR_KPARAM_INFO
	.align		4
.L_5719:
        /*0068*/ 	.byte	0x04, 0x17
        /*006a*/ 	.short	(.L_5721 - .L_5720)
.L_5720:
        /*006c*/ 	.word	0x00000000
        /*0070*/ 	.short	0x0004
        /*0072*/ 	.short	0x0020
        /*0074*/ 	.byte	0x00, 0xf0, 0x21, 0x00


	//----- nvinfo : EIATTR_KPARAM_INFO
	.align		4
.L_5721:
        /*0078*/ 	.byte	0x04, 0x17
        /*007a*/ 	.short	(.L_5723 - .L_5722)
.L_5722:
        /*007c*/ 	.word	0x00000000
        /*0080*/ 	.short	0x0003
        /*0082*/ 	.short	0x0018
        /*0084*/ 	.byte	0x00, 0xf0, 0x11, 0x00


	//----- nvinfo : EIATTR_KPARAM_INFO
	.align		4
.L_5723:
        /*0088*/ 	.byte	0x04, 0x17
        /*008a*/ 	.short	(.L_5725 - .L_5724)
.L_5724:
        /*008c*/ 	.word	0x00000000
        /*0090*/ 	.short	0x0002
        /*0092*/ 	.short	0x0010
        /*0094*/ 	.byte	0x00, 0xf0, 0x21, 0x00


	//----- nvinfo : EIATTR_KPARAM_INFO
	.align		4
.L_5725:
        /*0098*/ 	.byte	0x04, 0x17
        /*009a*/ 	.short	(.L_5727 - .L_5726)
.L_5726:
        /*009c*/ 	.word	0x00000000
        /*00a0*/ 	.short	0x0001
        /*00a2*/ 	.short	0x0008
        /*00a4*/ 	.byte	0x00, 0xf0, 0x21, 0x00


	//----- nvinfo : EIATTR_KPARAM_INFO
	.align		4
.L_5727:
        /*00a8*/ 	.byte	0x04, 0x17
        /*00aa*/ 	.short	(.L_5729 - .L_5728)
.L_5728:
        /*00ac*/ 	.word	0x00000000
        /*00b0*/ 	.short	0x0000
        /*00b2*/ 	.short	0x0000
        /*00b4*/ 	.byte	0x00, 0xf0, 0x21, 0x00


	//----- nvinfo : EIATTR_SPARSE_MMA_MASK
	.align		4
.L_5729:
        /*00b8*/ 	.byte	0x03, 0x50
        /*00ba*/ 	.short	0x0000


	//----- nvinfo : EIATTR_MAXREG_COUNT
	.align		4
        /*00bc*/ 	.byte	0x03, 0x1b
        /*00be*/ 	.short	0x00ff


	//----- nvinfo : EIATTR_MERCURY_ISA_VERSION
	.align		4
        /*00c0*/ 	.byte	0x03, 0x5f
        /*00c2*/ 	.short	0x0101


	//----- nvinfo : EIATTR_COOP_GROUP_MASK_REGIDS
	.align		4
        /*00c4*/ 	.byte	0x04, 0x29
        /*00c6*/ 	.short	(.L_5731 - .L_5730)


	//   ....[0]....
.L_5730:
        /*00c8*/ 	.word	0xffffffff


	//   ....[1]....
        /*00cc*/ 	.word	0xffffffff


	//   ....[2]....
        /*00d0*/ 	.word	0xffffffff


	//   ....[3]....
        /*00d4*/ 	.word	0xffffffff


	//   ....[4]....
        /*00d8*/ 	.word	0xffffffff


	//   ....[5]....
        /*00dc*/ 	.word	0xffffffff


	//   ....[6]....
        /*00e0*/ 	.word	0xffffffff


	//   ....[7]....
        /*00e4*/ 	.word	0xffffffff


	//   ....[8]....
        /*00e8*/ 	.word	0xffffffff


	//   ....[9]....
        /*00ec*/ 	.word	0xffffffff


	//   ....[10]....
        /*00f0*/ 	.word	0xffffffff


	//   ....[11]....
        /*00f4*/ 	.word	0xffffffff


	//   ....[12]....
        /*00f8*/ 	.word	0xffffffff


	//   ....[13]....
        /*00fc*/ 	.word	0xffffffff


	//   ....[14]....
        /*0100*/ 	.word	0xffffffff


	//   ....[15]....
        /*0104*/ 	.word	0xffffffff


	//   ....[16]....
        /*0108*/ 	.word	0xffffffff


	//   ....[17]....
        /*010c*/ 	.word	0xffffffff


	//   ....[18]....
        /*0110*/ 	.word	0xffffffff


	//   ....[19]....
        /*0114*/ 	.word	0xffffffff


	//   ....[20]....
        /*0118*/ 	.word	0xffffffff


	//   ....[21]....
        /*011c*/ 	.word	0xffffffff


	//   ....[22]....
        /*0120*/ 	.word	0xffffffff


	//   ....[23]....
        /*0124*/ 	.word	0xffffffff


	//   ....[24]....
        /*0128*/ 	.word	0xffffffff


	//   ....[25]....
        /*012c*/ 	.word	0xffffffff


	//   ....[26]....
        /*0130*/ 	.word	0xffffffff


	//   ....[27]....
        /*0134*/ 	.word	0xffffffff


	//   ....[28]....
        /*0138*/ 	.word	0xffffffff


	//   ....[29]....
        /*013c*/ 	.word	0xffffffff


	//   ....[30]....
        /*0140*/ 	.word	0x05000002


	//   ....[31]....
        /*0144*/ 	.word	0x05000002


	//   ....[32]....
        /*0148*/ 	.word	0x05000002


	//   ....[33]....
        /*014c*/ 	.word	0x05000002


	//   ....[34]....
        /*0150*/ 	.word	0x05000002


	//   ....[35]....
        /*0154*/ 	.word	0x05000002


	//   ....[36]....
        /*0158*/ 	.word	0x05000002


	//   ....[37]....
        /*015c*/ 	.word	0x05000002


	//   ....[38]....
        /*0160*/ 	.word	0x05000002


	//   ....[39]....
        /*0164*/ 	.word	0x05000002


	//   ....[40]....
        /*0168*/ 	.word	0x05000002


	//   ....[41]....
        /*016c*/ 	.word	0x05000002


	//   ....[42]....
        /*0170*/ 	.word	0x05000002


	//   ....[43]....
        /*0174*/ 	.word	0x05000002


	//   ....[44]....
        /*0178*/ 	.word	0x05000002


	//   ....[45]....
        /*017c*/ 	.word	0x05000002


	//   ....[46]....
        /*0180*/ 	.word	0x05000002


	//   ....[47]....
        /*0184*/ 	.word	0x05000002


	//   ....[48]....
        /*0188*/ 	.word	0x05000002


	//   ....[49]....
        /*018c*/ 	.word	0x05000002


	//   ....[50]....
        /*0190*/ 	.word	0x05000002


	//   ....[51]....
        /*0194*/ 	.word	0x05000002


	//   ....[52]....
        /*0198*/ 	.word	0x05000002


	//   ....[53]....
        /*019c*/ 	.word	0x05000002


	//   ....[54]....
        /*01a0*/ 	.word	0x05000002


	//   ....[55]....
        /*01a4*/ 	.word	0x05000002


	//   ....[56]....
        /*01a8*/ 	.word	0x05000002


	//   ....[57]....
        /*01ac*/ 	.word	0x05000002


	//   ....[58]....
        /*01b0*/ 	.word	0x05000002


	//   ....[59]....
        /*01b4*/ 	.word	0x05000002


	//----- nvinfo : EIATTR_COOP_GROUP_INSTR_OFFSETS
	.align		4
.L_5731:
        /*01b8*/ 	.byte	0x04, 0x28
        /*01ba*/ 	.short	(.L_5733 - .L_5732)


	//   ....[0]....
.L_5732:
        /*01bc*/ 	.word	0x00000b60


	//   ....[1]....
        /*01c0*/ 	.word	0x00000b80


	//   ....[2]....
        /*01c4*/ 	.word	0x00000b90


	//   ....[3]....
        /*01c8*/ 	.word	0x00000c20


	//   ....[4]....
        /*01cc*/ 	.word	0x00000c40


	//   ....[5]....
        /*01d0*/ 	.word	0x00000c50


	//   ....[6]....
        /*01d4*/ 	.word	0x00000cd0


	//   ....[7]....
        /*01d8*/ 	.word	0x00000cf0


	//   ....[8]....
        /*01dc*/ 	.word	0x00000d00


	//   ....[9]....
        /*01e0*/ 	.word	0x00000d80


	//   ....[10]....
        /*01e4*/ 	.word	0x00000d90


	//   ....[11]....
        /*01e8*/ 	.word	0x00000da0


	//   ....[12]....
        /*01ec*/ 	.word	0x00000e20


	//   ....[13]....
        /*01f0*/ 	.word	0x00000e30


	//   ....[14]....
        /*01f4*/ 	.word	0x00000e40


	//   ....[15]....
        /*01f8*/ 	.word	0x00001580


	//   ....[16]....
        /*01fc*/ 	.word	0x000015a0


	//   ....[17]....
        /*0200*/ 	.word	0x000015b0


	//   ....[18]....
        /*0204*/ 	.word	0x00001640


	//   ....[19]....
        /*0208*/ 	.word	0x00001660


	//   ....[20]....
        /*020c*/ 	.word	0x00001670


	//   ....[21]....
        /*0210*/ 	.word	0x000016f0


	//   ....[22]....
        /*0214*/ 	.word	0x00001710


	//   ....[23]....
        /*0218*/ 	.word	0x00001720


	//   ....[24]....
        /*021c*/ 	.word	0x000017a0


	//   ....[25]....
        /*0220*/ 	.word	0x000017b0


	//   ....[26]....
        /*0224*/ 	.word	0x000017c0


	//   ....[27]....
        /*0228*/ 	.word	0x00001840


	//   ....[28]....
        /*022c*/ 	.word	0x00001850


	//   ....[29]....
        /*0230*/ 	.word	0x00001860


	//   ....[30]....
        /*0234*/ 	.word	0x00002130


	//   ....[31]....
        /*0238*/ 	.word	0x000021e0


	//   ....[32]....
        /*023c*/ 	.word	0x00002240


	//   ....[33]....
        /*0240*/ 	.word	0x00002310


	//   ....[34]....
        /*0244*/ 	.word	0x00002380


	//   ....[35]....
        /*0248*/ 	.word	0x000023f0


	//   ....[36]....
        /*024c*/ 	.word	0x000024c0


	//   ....[37]....
        /*0250*/ 	.word	0x00002520


	//   ....[38]....
        /*0254*/ 	.word	0x00002580


	//   ....[39]....
        /*0258*/ 	.word	0x00002660


	//   ....[40]....
        /*025c*/ 	.word	0x000026d0


	//   ....[41]....
        /*0260*/ 	.word	0x00002740


	//   ....[42]....
        /*0264*/ 	.word	0x00002800


	//   ....[43]....
        /*0268*/ 	.word	0x00002860


	//   ....[44]....
        /*026c*/ 	.word	0x000028c0


	//   ....[45]....
        /*0270*/ 	.word	0x00002960


	//   ....[46]....
        /*0274*/ 	.word	0x00002a10


	//   ....[47]....
        /*0278*/ 	.word	0x00002a70


	//   ....[48]....
        /*027c*/ 	.word	0x00002b40


	//   ....[49]....
        /*0280*/ 	.word	0x00002bb0


	//   ....[50]....
        /*0284*/ 	.word	0x00002c20


	//   ....[51]....
        /*0288*/ 	.word	0x00002cf0


	//   ....[52]....
        /*028c*/ 	.word	0x00002d50


	//   ....[53]....
        /*0290*/ 	.word	0x00002db0


	//   ....[54]....
        /*0294*/ 	.word	0x00002e90


	//   ....[55]....
        /*0298*/ 	.word	0x00002f00


	//   ....[56]....
        /*029c*/ 	.word	0x00002f70


	//   ....[57]....
        /*02a0*/ 	.word	0x00003040


	//   ....[58]....
        /*02a4*/ 	.word	0x000030a0


	//   ....[59]....
        /*02a8*/ 	.word	0x00003100


	//----- nvinfo : EIATTR_EXIT_INSTR_OFFSETS
	.align		4
.L_5733:
        /*02ac*/ 	.byte	0x04, 0x1c
        /*02ae*/ 	.short	(.L_5735 - .L_5734)


	//   ....[0]....
.L_5734:
        /*02b0*/ 	.word	0x00000080


	//   ....[1]....
        /*02b4*/ 	.word	0x00001d20


	//   ....[2]....
        /*02b8*/ 	.word	0x00001d40


	//   ....[3]....
        /*02bc*/ 	.word	0x00001f50


	//   ....[4]....
        /*02c0*/ 	.word	0x000020c0


	//----- nvinfo : EIATTR_MAX_THREADS
	.align		4
.L_5735:
        /*02c4*/ 	.byte	0x04, 0x05
        /*02c6*/ 	.short	(.L_5737 - .L_5736)
.L_5736:
        /*02c8*/ 	.word	0x00000080
        /*02cc*/ 	.word	0x00000001
        /*02d0*/ 	.word	0x00000001


	//----- nvinfo : EIATTR_CRS_STACK_SIZE
	.align		4
.L_5737:
        /*02d4*/ 	.byte	0x04, 0x1e
        /*02d6*/ 	.short	(.L_5739 - .L_5738)
.L_5738:
        /*02d8*/ 	.word	0x00000000


	//----- nvinfo : EIATTR_CBANK_PARAM_SIZE
	.align		4
.L_5739:
        /*02dc*/ 	.byte	0x03, 0x19
        /*02de*/ 	.short	0x0048


	//----- nvinfo : EIATTR_PARAM_CBANK
	.align		4
        /*02e0*/ 	.byte	0x04, 0x0a
        /*02e2*/ 	.short	(.L_5741 - .L_5740)
	.align		4
.L_5740:
        /*02e4*/ 	.word	index@(.nv.constant0._ZN4vllm3moe10topkGatingILi10ELi320ELi4ELi8ELi32EjfLNS0_11ScoringFuncE1EEEvPKT5_PKbPfiPT4_PiiiibPKf)
        /*02e8*/ 	.short	0x0210
        /*02ea*/ 	.short	0x0048


	//----- nvinfo : EIATTR_SW_WAR
	.align		4
.L_5741:
        /*02ec*/ 	.byte	0x04, 0x36
        /*02ee*/ 	.short	(.L_5743 - .L_5742)
.L_5742:
        /*02f0*/ 	.word	0x00000008
.L_5743:


//--------------------- .nv.info._ZN4vllm3moe10topkGatingILi6ELi192ELi4ELi8ELi32EjfLNS0_11ScoringFuncE1EEEvPKT5_PKbPfiPT4_PiiiibPKf --------------------------
	.section	.nv.info._ZN4vllm3moe10topkGatingILi6ELi192ELi4ELi8ELi32EjfLNS0_11ScoringFuncE1EEEvPKT5_PKbPfiPT4_PiiiibPKf,"",@"SHT_CUDA_INFO"
	.sectionflags	@""
	.align	4


	//----- nvinfo : EIATTR_CUDA_API_VERSION
	.align		4
        /*0000*/ 	.byte	0x04, 0x37
        /*0002*/ 	.short	(.L_5745 - .L_5744)
.L_5744:
        /*0004*/ 	.word	0x00000082


	//----- nvinfo : EIATTR_KPARAM_INFO
	.align		4
.L_5745:
        /*0008*/ 	.byte	0x04, 0x17
        /*000a*/ 	.short	(.L_5747 - .L_5746)
.L_5746:
        /*000c*/ 	.word	0x00000000
        /*0010*/ 	.short	0x000a
        /*0012*/ 	.short	0x0040
        /*0014*/ 	.byte	0x00, 0xf0, 0x21, 0x00


	//----- nvinfo : EIATTR_KPARAM_INFO
	.align		4
.L_5747:
        /*0018*/ 	.byte	0x04, 0x17
        /*001a*/ 	.short	(.L_5749 - .L_5748)
.L_5748:
        /*001c*/ 	.word	0x00000000
        /*0020*/ 	.short	0x0009
        /*0022*/ 	.short	0x003c
        /*0024*/ 	.byte	0x00, 0xf0, 0x05, 0x00


	//----- nvinfo : EIATTR_KPARAM_INFO
	.align		4
.L_5749:
        /*0028*/ 	.byte	0x04, 0x17
        /*002a*/ 	.short	(.L_5751 - .L_5750)
.L_5750:
        /*002c*/ 	.word	0x00000000
        /*0030*/ 	.short	0x0008
        /*0032*/ 	.short	0x0038
        /*0034*/ 	.byte	0x00, 0xf0, 0x11, 0x00


	//----- nvinfo : EIATTR_KPARAM_INFO
	.align		4
.L_5751:
        /*0038*/ 	.byte	0x04, 0x17
        /*003a*/ 	.short	(.L_5753 - .L_5752)
.L_5752:
        /*003c*/ 	.word	0x00000000
        /*0040*/ 	.short	0x0007
        /*0042*/ 	.short	0x0034
        /*0044*/ 	.byte	0x00, 0xf0, 0x11, 0x00


	//----- nvinfo : EIATTR_KPARAM_INFO
	.align		4
.L_5753:
        /*0048*/ 	.byte	0x04, 0x17
        /*004a*/ 	.short	(.L_5755 - .L_5754)
.L_5754:
        /*004c*/ 	.word	0x00000000
        /*0050*/ 	.short	0x0006
        /*0052*/ 	.short	0x0030
        /*0054*/ 	.byte	0x00, 0xf0, 0x11, 0x00


	//----- nvinfo : EIATTR_KPARAM_INFO
	.align		4
.L_5755:
        /*0058*/ 	.byte	0x04, 0x17
        /*005a*/ 	.short	(.L_5757 - .L_5756)
.L_5756:
        /*005c*/ 	.word	0x00000000
        /*0060*/ 	.short	0x0005
        /*0062*/ 	.short	0x0028
        /*0064*/ 	.byte	0x00, 0xf0, 0x21, 0x00


	//----- nvinfo : EIATTR_KPARAM_INFO
	.align		4
.L_5757:
        /*0068*/ 	.byte	0x04, 0x17
        /*006a*/ 	.short	(.L_5759 - .L_5758)
.L_5758:
        /*006c*/ 	.word	0x00000000
        /*0070*/ 	.short	0x0004
        /*0072*/ 	.short	0x0020
        /*0074*/ 	.byte	0x00, 0xf0, 0x21, 0x00


	//----- nvinfo : EIATTR_KPARAM_INFO
	.align		4
.L_5759:
        /*0078*/ 	.byte	0x04, 0x17
        /*007a*/ 	.short	(.L_5761 - .L_5760)
.L_5760:
        /*007c*/ 	.word	0x00000000
        /*0080*/ 	.short	0x0003
        /*0082*/ 	.short	0x0018
        /*0084*/ 	.byte	0x00, 0xf0, 0x11, 0x00


	//----- nvinfo : EIATTR_KPARAM_INFO
	.align		4
.L_5761:
        /*0088*/ 	.byte	0x04, 0x17
        /*008a*/ 	.short	(.L_5763 - .L_5762)
.L_5762:
        /*008c*/ 	.word	0x00000000
        /*0090*/ 	.short	0x0002
        /*0092*/ 	.short	0x0010
        /*0094*/ 	.byte	0x00, 0xf0, 0x21, 0x00


	//----- nvinfo : EIATTR_KPARAM_INFO
	.align		4
.L_5763:
        /*0098*/ 	.byte	0x04, 0x17
        /*009a*/ 	.short	(.L_5765 - .L_5764)
.L_5764:
        /*009c*/ 	.word	0x00000000
        /*00a0*/ 	.short	0x0001
        /*00a2*/ 	.short	0x0008
        /*00a4*/ 	.byte	0x00, 0xf0, 0x21, 0x00


	//----- nvinfo : EIATTR_KPARAM_INFO
	.align		4
.L_5765:
        /*00a8*/ 	.byte	0x04, 0x17
        /*00aa*/ 	.short	(.L_5767 - .L_5766)
.L_5766:
        /*00ac*/ 	.word	0x00000000
        /*00b0*/ 	.short	0x0000
        /*00b2*/ 	.short	0x0000
        /*00b4*/ 	.byte	0x00, 0xf0, 0x21, 0x00


	//----- nvinfo : EIATTR_SPARSE_MMA_MASK
	.align		4
.L_5767:
        /*00b8*/ 	.byte	0x03, 0x50
        /*00ba*/ 	.short	0x0000


	//----- nvinfo : EIATTR_MAXREG_COUNT
	.align		4
        /*00bc*/ 	.byte	0x03, 0x1b
        /*00be*/ 	.short	0x00ff


	//----- nvinfo : EIATTR_MERCURY_ISA_VERSION
	.align		4
        /*00c0*/ 	.byte	0x03, 0x5f
        /*00c2*/ 	.short	0x0101


	//----- nvinfo : EIATTR_COOP_GROUP_MASK_REGIDS
	.align		4
        /*00c4*/ 	.byte	0x04, 0x29
        /*00c6*/ 	.short	(.L_5769 - .L_5768)


	//   ....[0]....
.L_5768:
        /*00c8*/ 	.word	0xffffffff


	//   ....[1]....
        /*00cc*/ 	.word	0xffffffff


	//   ....[2]....
        /*00d0*/ 	.word	0xffffffff


	//   ....[3]....
        /*00d4*/ 	.word	0xffffffff


	//   ....[4]....
        /*00d8*/ 	.word	0xffffffff


	//   ....[5]....
        /*00dc*/ 	.word	0xffffffff


	//   ....[6]....
        /*00e0*/ 	.word	0xffffffff


	//   ....[7]....
        /*00e4*/ 	.word	0xffffffff


	//   ....[8]....
        /*00e8*/ 	.word	0xffffffff


	//   ....[9]....
        /*00ec*/ 	.word	0xffffffff


	//   ....[10]....
        /*00f0*/ 	.word	0xffffffff


	//   ....[11]....
        /*00f4*/ 	.word	0xffffffff


	//   ....[12]....
        /*00f8*/ 	.word	0xffffffff


	//   ....[13]....
        /*00fc*/ 	.word	0xffffffff


	//   ....[14]....
        /*0100*/ 	.word	0xffffffff


	//   ....[15]....
        /*0104*/ 	.word	0xffffffff


	//   ....[16]....
        /*0108*/ 	.word	0xffffffff


	//   ....[17]....
        /*010c*/ 	.word	0xffffffff


	//   ....[18]....
        /*0110*/ 	.word	0xffffffff


	//   ....[19]....
        /*0114*/ 	.word	0xffffffff


	//   ....[20]....
        /*0118*/ 	.word	0xffffffff


	//   ....[21]....
        /*011c*/ 	.word	0xffffffff


	//   ....[22]....
        /*0120*/ 	.word	0xffffffff


	//   ....[23]....
        /*0124*/ 	.word	0xffffffff


	//   ....[24]....
        /*0128*/ 	.word	0xffffffff


	//   ....[25]....
        /*012c*/ 	.word	0xffffffff


	//   ....[26]....
        /*0130*/ 	.word	0xffffffff


	//   ....[27]....
        /*0134*/ 	.word	0xffffffff


	//   ....[28]....
        /*0138*/ 	.word	0xffffffff


	//   ....[29]....
        /*013c*/ 	.word	0xffffffff


	//   ....[30]....
        /*0140*/ 	.word	0x05000002


	//   ....[31]....
        /*0144*/ 	.word	0x05000002


	//   ....[32]....
        /*0148*/ 	.word	0x05000002


	//   ....[33]....
        /*014c*/ 	.word	0x05000002


	//   ....[34]....
        /*0150*/ 	.word	0x05000002


	//   ....[35]....
        /*0154*/ 	.word	0x05000002


	//   ....[36]....
        /*0158*/ 	.word	0x05000002


	//   ....[37]....
        /*015c*/ 	.word	0x05000002


	//   ....[38]....
        /*0160*/ 	.word	0x05000002


	//   ....[39]....
        /*0164*/ 	.word	0x05000002


	//   ....[40]....
        /*0168*/ 	.word	0x05000002


	//   ....[41]....
        /*016c*/ 	.word	0x05000002


	//   ....[42]....
        /*0170*/ 	.word	0x05000002


	//   ....[43]....
        /*0174*/ 	.word	0x05000002


	//   ....[44]....
        /*0178*/ 	.word	0x05000002


	//   ....[45]....
        /*017c*/ 	.word	0x05000002


	//   ....[46]....
        /*0180*/ 	.word	0x05000002


	//   ....[47]....
        /*0184*/ 	.word	0x05000002


	//   ....[48]....
        /*0188*/ 	.word	0x05000002


	//   ....[49]....
        /*018c*/ 	.word	0x05000002


	//   ....[50]....
        /*0190*/ 	.word	0x05000002


	//   ....[51]....
        /*0194*/ 	.word	0x05000002


	//   ....[52]....
        /*0198*/ 	.word	0x05000002


	//   ....[53]....
        /*019c*/ 	.word	0x05000002


	//   ....[54]....
        /*01a0*/ 	.word	0x05000002


	//   ....[55]....
        /*01a4*/ 	.word	0x05000002


	//   ....[56]....
        /*01a8*/ 	.word	0x05000002


	//   ....[57]....
        /*01ac*/ 	.word	0x05000002


	//   ....[58]....
        /*01b0*/ 	.word	0x05000002


	//   ....[59]....
        /*01b4*/ 	.word	0x05000002


	//----- nvinfo : EIATTR_COOP_GROUP_INSTR_OFFSETS
	.align		4
.L_5769:
        /*01b8*/ 	.byte	0x04, 0x28
        /*01ba*/ 	.short	(.L_5771 - .L_5770)


	//   ....[0]....
.L_5770:
        /*01bc*/ 	.word	0x000007e0


	//   ....[1]....
        /*01c0*/ 	.word	0x00000800


	//   ....[2]....
        /*01c4*/ 	.word	0x00000810


	//   ....[3]....
        /*01c8*/ 	.word	0x000008a0


	//   ....[4]....
        /*01cc*/ 	.word	0x000008c0


	//   ....[5]....
        /*01d0*/ 	.word	0x000008d0


	//   ....[6]....
        /*01d4*/ 	.word	0x00000950


	//   ....[7]....
        /*01d8*/ 	.word	0x00000970


	//   ....[8]....
        /*01dc*/ 	.word	0x00000980


	//   ....[9]....
        /*01e0*/ 	.word	0x00000a00


	//   ....[10]....
        /*01e4*/ 	.word	0x00000a10


	//   ....[11]....
        /*01e8*/ 	.word	0x00000a20


	//   ....[12]....
        /*01ec*/ 	.word	0x00000aa0


	//   ....[13]....
        /*01f0*/ 	.word	0x00000ab0


	//   ....[14]....
        /*01f4*/ 	.word	0x00000ac0


	//   ....[15]....
        /*01f8*/ 	.word	0x00001080


	//   ....[16]....
        /*01fc*/ 	.word	0x000010a0


	//   ....[17]....
        /*0200*/ 	.word	0x000010b0


	//   ....[18]....
        /*0204*/ 	.word	0x00001140


	//   ....[19]....
        /*0208*/ 	.word	0x00001160


	//   ....[20]....
        /*020c*/ 	.word	0x00001170


	//   ....[21]....
        /*0210*/ 	.word	0x000011f0


	//   ....[22]....
        /*0214*/ 	.word	0x00001210


	//   ....[23]....
        /*0218*/ 	.word	0x00001220


	//   ....[24]....
        /*021c*/ 	.word	0x000012a0


	//   ....[25]....
        /*0220*/ 	.word	0x000012b0


	//   ....[26]....
        /*0224*/ 	.word	0x000012c0


	//   ....[27]....
        /*0228*/ 	.word	0x00001340


	//   ....[28]....
        /*022c*/ 	.word	0x00001350


	//   ....[29]....
        /*0230*/ 	.word	0x00001360


	//   ....[30]....
        /*0234*/ 	.word	0x00001ba0


	//   ....[31]....
        /*0238*/ 	.word	0x00001c50


	//   ....[32]....
        /*023c*/ 	.word	0x00001cb0


	//   ....[33]....
        /*0240*/ 	.word	0x00001d80


	//   ....[34]....
        /*0244*/ 	.word	0x00001df0


	//   ....[35]....
        /*0248*/ 	.word	0x00001e60


	//   ....[36]....
        /*024c*/ 	.word	0x00001f30


	//   ....[37]....
        /*0250*/ 	.word	0x00001f90


	//   ....[38]....
        /*0254*/ 	.word	0x00001ff0


	//   ....[39]....
        /*0258*/ 	.word	0x000020c0


	//   ....[40]....
        /*025c*/ 	.word	0x00002130


	//   ....[41]....
        /*0260*/ 	.word	0x000021a0


	//   ....[42]....
        /*0264*/ 	.word	0x00002260


	//   ....[43]....
        /*0268*/ 	.word	0x000022c0


	//   ....[44]....
        /*026c*/ 	.word	0x00002320


	//   ....[45]....
        /*0270*/ 	.word	0x000023c0


	//   ....[46]....
        /*0274*/ 	.word	0x00002470


	//   ....[47]....
        /*0278*/ 	.word	0x000024d0


	//   ....[48]....
        /*027c*/ 	.word	0x000025a0


	//   ....[49]....
        /*0280*/ 	.word	0x00002610


	//   ....[50]....
        /*0284*/ 	.word	0x00002680


	//   ....[51]....
        /*0288*/ 	.word	0x00002750


	//   ....[52]....
        /*028c*/ 	.word	0x000027b0


	//   ....[53]....
        /*0290*/ 	.word	0x00002810


	//   ....[54]....
        /*0294*/ 	.word	0x000028e0


	//   ....[55]....
        /*0298*/ 	.word	0x00002950


	//   ....[56]....
        /*029c*/ 	.word	0x000029c0


	//   ....[57]....
        /*02a0*/ 	.word	0x00002a80


	//   ....[58]....
        /*02a4*/ 	.word	0x00002ae0


	//   ....[59]....
        /*02a8*/ 	.word	0x00002b40


	//----- nvinfo : EIATTR_EXIT_INSTR_OFFSETS
	.align		4
.L_5771:
        /*02ac*/ 	.byte	0x04, 0x1c
        /*02ae*/ 	.short	(.L_5773 - .L_5772)


	//   ....[0]....
.L_5772:
        /*02b0*/ 	.word	0x00000080


	//   ....[1]....
        /*02b4*/ 	.word	0x000017a0


	//   ....[2]....
        /*02b8*/ 	.word	0x000017c0


	//   ....[3]....
        /*02bc*/ 	.word	0x000019d0


	//   ....[4]....
        /*02c0*/ 	.word	0x00001b30


	//----- nvinfo : EIATTR_MAX_THREADS
	.align		4
.L_5773:
        /*02c4*/ 	.byte	0x04, 0x05
        /*02c6*/ 	.short	(.L_5775 - .L_5774)
.L_5774:
        /*02c8*/ 	.word	0x00000080
        /*02cc*/ 	.word	0x00000001
        /*02d0*/ 	.word	0x00000001


	//----- nvinfo : EIATTR_CRS_STACK_SIZE
	.align		4
.L_5775:
        /*02d4*/ 	.byte	0x04, 0x1e
        /*02d6*/ 	.short	(.L_5777 - .L_5776)
.L_5776:
        /*02d8*/ 	.word	0x00000000


	//----- nvinfo : EIATTR_CBANK_PARAM_SIZE
	.align		4
.L_5777:
        /*02dc*/ 	.byte	0x03, 0x19
        /*02de*/ 	.short	0x0048


	//----- nvinfo : EIATTR_PARAM_CBANK
	.align		4
        /*02e0*/ 	.byte	0x04, 0x0a
        /*02e2*/ 	.short	(.L_5779 - .L_5778)
	.align		4
.L_5778:
        /*02e4*/ 	.word	index@(.nv.constant0._ZN4vllm3moe10topkGatingILi6ELi192ELi4ELi8ELi32EjfLNS0_11ScoringFuncE1EEEvPKT5_PKbPfiPT4_PiiiibPKf)
        /*02e8*/ 	.short	0x0210
        /*02ea*/ 	.short	0x0048


	//----- nvinfo : EIATTR_SW_WAR
	.align		4
.L_5779:
        /*02ec*/ 	.byte	0x04, 0x36
        /*02ee*/ 	.short	(.L_5781 - .L_5780)
.L_5780:
        /*02f0*/ 	.word	0x00000008
.L_5781:


//--------------------- .nv.info._ZN4vllm3moe10topkGatingILi16ELi512ELi4ELi16ELi32EjfLNS0_11ScoringFuncE1EEEvPKT5_PKbPfiPT4_PiiiibPKf --------------------------
	.section	.nv.info._ZN4vllm3moe10topkGatingILi16ELi512ELi4ELi16ELi32EjfLNS0_11ScoringFuncE1EEEvPKT5_PKbPfiPT4_PiiiibPKf,"",@"SHT_CUDA_INFO"
	.sectionflags	@""
	.align	4


	//----- nvinfo : EIATTR_CUDA_API_VERSION
	.align		4
        /*0000*/ 	.byte	0x04, 0x37
        /*0002*/ 	.short	(.L_5783 - .L_5782)
.L_5782:
        /*0004*/ 	.word	0x00000082


	//----- nvinfo : EIATTR_KPARAM_INFO
	.align		4
.L_5783:
        /*0008*/ 	.byte	0x04, 0x17
        /*000a*/ 	.short	(.L_5785 - .L_5784)
.L_5784:
        /*000c*/ 	.word	0x00000000
        /*0010*/ 	.short	0x000a
        /*0012*/ 	.short	0x0040
        /*0014*/ 	.byte	0x00, 0xf0, 0x21, 0x00


	//----- nvinfo : EIATTR_KPARAM_INFO
	.align		4
.L_5785:
        /*0018*/ 	.byte	0x04, 0x17
        /*001a*/ 	.short	(.L_5787 - .L_5786)
.L_5786:
        /*001c*/ 	.word	0x00000000
        /*0020*/ 	.short	0x0009
        /*0022*/ 	.short	0x003c
        /*0024*/ 	.byte	0x00, 0xf0, 0x05, 0x00


	//----- nvinfo : EIATTR_KPARAM_INFO
	.align		4
.L_5787:
        /*0028*/ 	.byte	0x04, 0x17
        /*002a*/ 	.short	(.L_5789 - .L_5788)
.L_5788:
        /*002c*/ 	.word	0x00000000
        /*0030*/ 	.short	0x0008
        /*0032*/ 	.short	0x0038
        /*0034*/ 	.byte	0x00, 0xf0, 0x11, 0x00


	//----- nvinfo : EIATTR_KPARAM_INFO
	.align		4
.L_5789:
        /*0038*/ 	.byte	0x04, 0x17
        /*003a*/ 	.short	(.L_5791 - .L_5790)
.L_5790:
        /*003c*/ 	.word	0x00000000
        /*0040*/ 	.short	0x0007
        /*0042*/ 	.short	0x0034
        /*0044*/ 	.byte	0x00, 0xf0, 0x11, 0x00


	//----- nvinfo : EIATTR_KPARAM_INFO
	.align		4
.L_5791:
        /*0048*/ 	.byte	0x04, 0x17
        /*004a*/ 	.short	(.L_5793 - .L_5792)
.L_5792:
        /*004c*/ 	.word	0x00000000
        /*0050*/ 	.short	0x0006
        /*0052*/ 	.short	0x0030
        /*0054*/ 	.byte	0x00, 0xf0, 0x11, 0x00


	//----- nvinfo : EIATTR_KPARAM_INFO
	.align		4
.L_5793:
        /*0058*/ 	.byte	0x04, 0x17
        /*005a*/ 	.short	(.L_5795 - .L_5794)
.L_5794:
        /*005c*/ 	.word	0x00000000
        /*0060*/ 	.short	0x0005
        /*0062*/ 	.short	0x0028
        /*0064*/ 	.byte	0x00, 0xf0, 0x21, 0x00


	//----- nvinfo : EIATTR_KPARAM_INFO
	.align		4
.L_5795:
        /*0068*/ 	.byte	0x04, 0x17
        /*006a*/ 	.short	(.L_5797 - .L_5796)
.L_5796:
        /*006c*/ 	.word	0x00000000
        /*0070*/ 	.short	0x0004
        /*0072*/ 	.short	0x0020
        /*0074*/ 	.byte	0x00, 0xf0, 0x21, 0x00


	//----- nvinfo : EIATTR_KPARAM_INFO
	.align		4
.L_5797:
        /*0078*/ 	.byte	0x04, 0x17
        /*007a*/ 	.short	(.L_5799 - .L_5798)
.L_5798:
        /*007c*/ 	.word	0x00000000
        /*0080*/ 	.short	0x0003
        /*0082*/ 	.short	0x0018
        /*0084*/ 	.byte	0x00, 0xf0, 0x11, 0x00


	//----- nvinfo : EIATTR_KPARAM_INFO
	.align		4
.L_5799:
        /*0088*/ 	.byte	0x04, 0x17
        /*008a*/ 	.short	(.L_5801 - .L_5800)
.L_5800:
        /*008c*/ 	.word	0x00000000
        /*0090*/ 	.short	0x0002
        /*0092*/ 	.short	0x0010
        /*0094*/ 	.byte	0x00, 0xf0, 0x21, 0x00


	//----- nvinfo : EIATTR_KPARAM_INFO
	.align		4
.L_5801:
        /*0098*/ 	.byte	0x04, 0x17
        /*009a*/ 	.short	(.L_5803 - .L_5802)
.L_5802:
        /*009c*/ 	.word	0x00000000
        /*00a0*/ 	.short	0x0001
        /*00a2*/ 	.short	0x0008
        /*00a4*/ 	.byte	0x00, 0xf0, 0x21, 0x00


	//----- nvinfo : EIATTR_KPARAM_INFO
	.align		4
.L_5803:
        /*00a8*/ 	.byte	0x04, 0x17
        /*00aa*/ 	.short	(.L_5805 - .L_5804)
.L_5804:
        /*00ac*/ 	.word	0x00000000
        /*00b0*/ 	.short	0x0000
        /*00b2*/ 	.short	0x0000
        /*00b4*/ 	.byte	0x00, 0xf0, 0x21, 0x00


	//----- nvinfo : EIATTR_SPARSE_MMA_MASK
	.align		4
.L_5805:
        /*00b8*/ 	.byte	0x03, 0x50
        /*00ba*/ 	.short	0x0000


	//----- nvinfo : EIATTR_MAXREG_COUNT
	.align		4
        /*00bc*/ 	.byte	0x03, 0x1b
        /*00be*/ 	.short	0x00ff


	//----- nvinfo : EIATTR_MERCURY_ISA_VERSION
	.align		4
        /*00c0*/ 	.byte	0x03, 0x5f
        /*00c2*/ 	.short	0x0101


	//----- nvinfo : EIATTR_COOP_GROUP_MASK_REGIDS
	.align		4
        /*00c4*/ 	.byte	0x04, 0x29
        /*00c6*/ 	.short	(.L_5807 - .L_5806)


	//   ....[0]....
.L_5806:
        /*00c8*/ 	.word	0xffffffff


	//   ....[1]....
        /*00cc*/ 	.word	0xffffffff


	//   ....[2]....
        /*00d0*/ 	.word	0xffffffff


	//   ....[3]....
        /*00d4*/ 	.word	0xffffffff


	//   ....[4]....
        /*00d8*/ 	.word	0xffffffff


	//   ....[5]....
        /*00dc*/ 	.word	0xffffffff


	//   ....[6]....
        /*00e0*/ 	.word	0xffffffff


	//   ....[7]....
        /*00e4*/ 	.word	0xffffffff


	//   ....[8]....
        /*00e8*/ 	.word	0xffffffff


	//   ....[9]....
        /*00ec*/ 	.word	0xffffffff


	//   ....[10]....
        /*00f0*/ 	.word	0xffffffff


	//   ....[11]....
        /*00f4*/ 	.word	0xffffffff


	//   ....[12]....
        /*00f8*/ 	.word	0xffffffff


	//   ....[13]....
        /*00fc*/ 	.word	0xffffffff


	//   ....[14]....
        /*0100*/ 	.word	0xffffffff


	//   ....[15]....
        /*0104*/ 	.word	0xffffffff


	//   ....[16]....
        /*0108*/ 	.word	0xffffffff


	//   ....[17]....
        /*010c*/ 	.word	0xffffffff


	//   ....[18]....
        /*0110*/ 	.word	0xffffffff


	//   ....[19]....
        /*0114*/ 	.word	0xffffffff


	//   ....[20]....
        /*0118*/ 	.word	0xffffffff


	//   ....[21]....
        /*011c*/ 	.word	0xffffffff


	//   ....[22]....
        /*0120*/ 	.word	0xffffffff


	//   ....[23]....
        /*0124*/ 	.word	0xffffffff


	//   ....[24]....
        /*0128*/ 	.word	0xffffffff


	//   ....[25]....
        /*012c*/ 	.word	0xffffffff


	//   ....[26]....
        /*0130*/ 	.word	0xffffffff


	//   ....[27]....
        /*0134*/ 	.word	0xffffffff


	//   ....[28]....
        /*0138*/ 	.word	0xffffffff


	//   ....[29]....
        /*013c*/ 	.word	0xffffffff


	//   ....[30]....
        /*0140*/ 	.word	0x05000018


	//   ....[31]....
        /*0144*/ 	.word	0x05000018


	//   ....[32]....
        /*0148*/ 	.word	0x05000018


	//   ....[33]....
        /*014c*/ 	.word	0x05000018


	//   ....[34]....
        /*0150*/ 	.word	0x05000018


	//   ....[35]....
        /*0154*/ 	.word	0x05000018


	//   ....[36]....
        /*0158*/ 	.word	0x05000018


	//   ....[37]....
        /*015c*/ 	.word	0x05000018


	//   ....[38]....
        /*0160*/ 	.word	0x05000018


	//   ....[39]....
        /*0164*/ 	.word	0x05000018


	//   ....[40]....
        /*0168*/ 	.word	0x05000018


	//   ....[41]....
        /*016c*/ 	.word	0x05000018


	//   ....[42]....
        /*0170*/ 	.word	0x05000018


	//   ....[43]....
        /*0174*/ 	.word	0x05000018


	//   ....[44]....
        /*0178*/ 	.word	0x05000018


	//   ....[45]....
        /*017c*/ 	.word	0x05000018


	//   ....[46]....
        /*0180*/ 	.word	0x05000018


	//   ....[47]....
        /*0184*/ 	.word	0x05000018


	//   ....[48]....
        /*0188*/ 	.word	0x05000018


	//   ....[49]....
        /*018c*/ 	.word	0x05000018


	//   ....[50]....
        /*0190*/ 	.word	0x05000018


	//   ....[51]....
        /*0194*/ 	.word	0x05000018


	//   ....[52]....
        /*0198*/ 	.word	0x05000018


	//   ....[53]....
        /*019c*/ 	.word	0x05000018


	//   ....[54]....
        /*01a0*/ 	.word	0x05000018


	//   ....[55]....
        /*01a4*/ 	.word	0x05000018


	//   ....[56]....
        /*01a8*/ 	.word	0x05000018


	//   ....[57]....
        /*01ac*/ 	.word	0x05000018


	//   ....[58]....
        /*01b0*/ 	.word	0x05000018


	//   ....[59]....
        /*01b4*/ 	.word	0x05000018


	//----- nvinfo : EIATTR_COOP_GROUP_INSTR_OFFSETS
	.align		4
.L_5807:
        /*01b8*/ 	.byte	0x04, 0x28
        /*01ba*/ 	.short	(.L_5809 - .L_5808)


	//   ....[0]....
.L_5808:
        /*01bc*/ 	.word	0x00001030


	//   ....[1]....
        /*01c0*/ 	.word	0x00001050


	//   ....[2]....
        /*01c4*/ 	.word	0x00001060


	//   ....[3]....
        /*01c8*/ 	.word	0x000010f0


	//   ....[4]....
        /*01cc*/ 	.word	0x00001110


	//   ....[5]....
        /*01d0*/ 	.word	0x00001120


	//   ....[6]....
        /*01d4*/ 	.word	0x000011a0


	//   ....[7]....
        /*01d8*/ 	.word	0x000011c0


	//   ....[8]....
        /*01dc*/ 	.word	0x000011d0


	//   ....[9]....
        /*01e0*/ 	.word	0x00001250


	//   ....[10]....
        /*01e4*/ 	.word	0x00001260


	//   ....[11]....
        /*01e8*/ 	.word	0x00001270


	//   ....[12]....
        /*01ec*/ 	.word	0x000012f0


	//   ....[13]....
        /*01f0*/ 	.word	0x00001300


	//   ....[14]....
        /*01f4*/ 	.word	0x00001310


	//   ....[15]....
        /*01f8*/ 	.word	0x00001c90


	//   ....[16]....
        /*01fc*/ 	.word	0x00001cb0


	//   ....[17]....
        /*0200*/ 	.word	0x00001cc0


	//   ....[18]....
        /*0204*/ 	.word	0x00001d50


	//   ....[19]....
        /*0208*/ 	.word	0x00001d70


	//   ....[20]....
        /*020c*/ 	.word	0x00001d80


	//   ....[21]....
        /*0210*/ 	.word	0x00001e00


	//   ....[22]....
        /*0214*/ 	.word	0x00001e20


	//   ....[23]....
        /*0218*/ 	.word	0x00001e30


	//   ....[24]....
        /*021c*/ 	.word	0x00001eb0


	//   ....[25]....
        /*0220*/ 	.word	0x00001ec0


	//   ....[26]....
        /*0224*/ 	.word	0x00001ed0


	//   ....[27]....
        /*0228*/ 	.word	0x00001f50


	//   ....[28]....
        /*022c*/ 	.word	0x00001f60


	//   ....[29]....
        /*0230*/ 	.word	0x00001f70


	//   ....[30]....
        /*0234*/ 	.word	0x00002900


	//   ....[31]....
        /*0238*/ 	.word	0x000029a0


	//   ....[32]....
        /*023c*/ 	.word	0x00002a00


	//   ....[33]....
        /*0240*/ 	.word	0x00002ab0


	//   ....[34]....
        /*0244*/ 	.word	0x00002b00


	//   ....[35]....
        /*0248*/ 	.word	0x00002b70


	//   ....[36]....
        /*024c*/ 	.word	0x00002c30


	//   ....[37]....
        /*0250*/ 	.word	0x00002c80


	//   ....[38]....
        /*0254*/ 	.word	0x00002cd0


	//   ....[39]....
        /*0258*/ 	.word	0x00002d90


	//   ....[40]....
        /*025c*/ 	.word	0x00002de0


	//   ....[41]....
        /*0260*/ 	.word	0x00002e50


	//   ....[42]....
        /*0264*/ 	.word	0x00002f00


	//   ....[43]....
        /*0268*/ 	.word	0x00002f50


	//   ....[44]....
        /*026c*/ 	.word	0x00002fa0


	//   ....[45]....
        /*0270*/ 	.word	0x00003030


	//   ....[46]....
        /*0274*/ 	.word	0x000030d0


	//   ....[47]....
        /*0278*/ 	.word	0x00003130


	//   ....[48]....
        /*027c*/ 	.word	0x000031e0


	//   ....[49]....
        /*0280*/ 	.word	0x00003230


	//   ....[50]....
        /*0284*/ 	.word	0x000032a0


	//   ....[51]....
        /*0288*/ 	.word	0x00003360


	//   ....[52]....
        /*028c*/ 	.word	0x000033b0


	//   ....[53]....
        /*0290*/ 	.word	0x00003400


	//   ....[54]....
        /*0294*/ 	.word	0x000034c0


	//   ....[55]....
        /*0298*/ 	.word	0x00003510


	//   ....[56]....
        /*029c*/ 	.word	0x00003580


	//   ....[57]....
        /*02a0*/ 	.word	0x00003630


	//   ....[58]....
        /*02a4*/ 	.word	0x00003680


	//   ....[59]....
        /*02a8*/ 	.word	0x000036d0


	//----- nvinfo : EIATTR_EXIT_INSTR_OFFSETS
	.align		4
.L_5809:
        /*02ac*/ 	.byte	0x04, 0x1c
        /*02ae*/ 	.short	(.L_5811 - .L_5810)


	//   ....[0]....
.L_5810:
        /*02b0*/ 	.word	0x00000080


	//   ....[1]....
        /*02b4*/ 	.word	0x000024f0


	//   ....[2]....
        /*02b8*/ 	.word	0x00002510


	//   ....[3]....
        /*02bc*/ 	.word	0x00002720


	//   ....[4]....
        /*02c0*/ 	.word	0x00002890


	//----- nvinfo : EIATTR_MAX_THREADS
	.align		4
.L_5811:
        /*02c4*/ 	.byte	0x04, 0x05
        /*02c6*/ 	.short	(.L_5813 - .L_5812)
.L_5812:
        /*02c8*/ 	.word	0x00000080
        /*02cc*/ 	.word	0x00000001
        /*02d0*/ 	.word	0x00000001


	//----- nvinfo : EIATTR_CRS_STACK_SIZE
	.align		4
.L_5813:
        /*02d4*/ 	.byte	0x04, 0x1e
        /*02d6*/ 	.short	(.L_5815 - .L_5814)
.L_5814:
        /*02d8*/ 	.word	0x00000000


	//----- nvinfo : EIATTR_CBANK_PARAM_SIZE
	.align		4
.L_5815:
        /*02dc*/ 	.byte	0x03, 0x19
        /*02de*/ 	.short	0x0048


	//----- nvinfo : EIATTR_PARAM_CBANK
	.align		4
        /*02e0*/ 	.byte	0x04, 0x0a
        /*02e2*/ 	.short	(.L_5817 - .L_5816)
	.align		4
.L_5816:
        /*02e4*/ 	.word	index@(.nv.constant0._ZN4vllm3moe10topkGatingILi16ELi512ELi4ELi16ELi32EjfLNS0_11ScoringFuncE1EEEvPKT5_PKbPfiPT4_PiiiibPKf)
        /*02e8*/ 	.short	0x0210
        /*02ea*/ 	.short	0x0048


	//----- nvinfo : EIATTR_SW_WAR
	.align		4
.L_5817:
        /*02ec*/ 	.byte	0x04, 0x36
        /*02ee*/ 	.short	(.L_5819 - .L_5818)
.L_5818:
        /*02f0*/ 	.word	0x00000008
.L_5819:


//--------------------- .nv.info._ZN4vllm3moe10topkGatingILi8ELi256ELi4ELi16ELi32EjfLNS0_11ScoringFuncE1EEEvPKT5_PKbPfiPT4_PiiiibPKf --------------------------
	.section	.nv.info._ZN4vllm3moe10topkGatingILi8ELi256ELi4ELi16ELi32EjfLNS0_11ScoringFuncE1EEEvPKT5_PKbPfiPT4_PiiiibPKf,"",@"SHT_CUDA_INFO"
	.sectionflags	@""
	.align	4


	//----- nvinfo : EIATTR_CUDA_API_VERSION
	.align		4
        /*0000*/ 	.byte	0x04, 0x37
        /*0002*/ 	.short	(.L_5821 - .L_5820)
.L_5820:
        /*0004*/ 	.word	0x00000082


	//----- nvinfo : EIATTR_KPARAM_INFO
	.align		4
.L_5821:
        /*0008*/ 	.byte	0x04, 0x17
        /*000a*/ 	.short	(.L_5823 - .L_5822)
.L_5822:
        /*000c*/ 	.word	0x00000000
        /*0010*/ 	.short	0x000a
        /*0012*/ 	.short	0x0040
        /*0014*/ 	.byte	0x00, 0xf0, 0x21, 0x00


	//----- nvinfo : EIATTR_KPARAM_INFO
	.align		4
.L_5823:
        /*0018*/ 	.byte	0x04, 0x17
        /*001a*/ 	.short	(.L_5825 - .L_5824)
.L_5824:
        /*001c*/ 	.word	0x00000000
        /*0020*/ 	.short	0x0009
        /*0022*/ 	.short	0x003c
        /*0024*/ 	.byte	0x00, 0xf0, 0x05, 0x00


	//----- nvinfo : EIATTR_KPARAM_INFO
	.align		4
.L_5825:
        /*0028*/ 	.byte	0x04, 0x17
        /*002a*/ 	.short	(.L_5827 - .L_5826)
.L_5826:
        /*002c*/ 	.word	0x00000000
        /*0030*/ 	.short	0x0008
        /*0032*/ 	.short	0x0038
        /*0034*/ 	.byte	0x00, 0xf0, 0x11, 0x00


	//----- nvinfo : EIATTR_KPARAM_INFO
	.align		4
.L_5827:
        /*0038*/ 	.byte	0x04, 0x17
        /*003a*/ 	.short	(.L_5829 - .L_5828)
.L_5828:
        /*003c*/ 	.word	0x00000000
        /*0040*/ 	.short	0x0007
        /*0042*/ 	.short	0x0034
        /*0044*/ 	.byte	0x00, 0xf0, 0x11, 0x00


	//----- nvinfo : EIATTR_KPARAM_INFO
	.align		4
.L_5829:
        /*0048*/ 	.byte	0x04, 0x17
        /*004a*/ 	.short	(.L_5831 - .L_5830)
.L_5830:
        /*004c*/ 	.word	0x00000000
        /*0050*/ 	.short	0x0006
        /*0052*/ 	.short	0x0030
        /*0054*/ 	.byte	0x00, 0xf0, 0x11, 0x00


	//----- nvinfo : EIATTR_KPARAM_INFO
	.align		4
.L_5831:
        /*0058*/ 	.byte	0x04, 0x17
        /*005a*/ 	.short	(.L_5833 - .L_5832)
.L_5832:
        /*005c*/ 	.word	0x00000000
        /*0060*/ 	.short	0x0005
        /*0062*/ 	.short	0x0028
        /*0064*/ 	.byte	0x00, 0xf0, 0x21, 0x00


	//----- nvinfo : EIATTR_KPARAM_INFO
	.align		4
.L_5833:
        /*0068*/ 	.byte	0x04, 0x17
        /*006a*/ 	.short	(.L_5835 - .L_5834)
.L_5834:
        /*006c*/ 	.word	0x00000000
        /*0070*/ 	.short	0x0004
        /*0072*/ 	.short	0x0020
        /*0074*/ 	.byte	0x00, 0xf0, 0x21, 0x00


	//----- nvinfo : EIATTR_KPARAM_INFO
	.align		4
.L_5835:
        /*0078*/ 	.byte	0x04, 0x17
        /*007a*/ 	.short	(.L_5837 - .L_5836)
.L_5836:
        /*007c*/ 	.word	0x00000000
        /*0080*/ 	.short	0x0003
        /*0082*/ 	.short	0x0018
        /*0084*/ 	.byte	0x00, 0xf0, 0x11, 0x00


	//----- nvinfo : EIATTR_KPARAM_INFO
	.align		4
.L_5837:
        /*0088*/ 	.byte	0x04, 0x17
        /*008a*/ 	.short	(.L_5839 - .L_5838)
.L_5838:
        /*008c*/ 	.word	0x00000000
        /*0090*/ 	.short	0x0002
        /*0092*/ 	.short	0x0010
        /*0094*/ 	.byte	0x00, 0xf0, 0x21, 0x00


	//----- nvinfo : EIATTR_KPARAM_INFO
	.align		4
.L_5839:
        /*0098*/ 	.byte	0x04, 0x17
        /*009a*/ 	.short	(.L_5841 - .L_5840)
.L_5840:
        /*009c*/ 	.word	0x00000000
        /*00a0*/ 	.short	0x0001
        /*00a2*/ 	.short	0x0008
        /*00a4*/ 	.byte	0x00, 0xf0, 0x21, 0x00


	//----- nvinfo : EIATTR_KPARAM_INFO
	.align		4
.L_5841:
        /*00a8*/ 	.byte	0x04, 0x17
        /*00aa*/ 	.short	(.L_5843 - .L_5842)
.L_5842:
        /*00ac*/ 	.word	0x00000000
        /*00b0*/ 	.short	0x0000
        /*00b2*/ 	.short	0x0000
        /*00b4*/ 	.byte	0x00, 0xf0, 0x21, 0x00


	//----- nvinfo : EIATTR_SPARSE_MMA_MASK
	.align		4
.L_5843:
        /*00b8*/ 	.byte	0x03, 0x50
        /*00ba*/ 	.short	0x0000


	//----- nvinfo : EIATTR_MAXREG_COUNT
	.align		4
        /*00bc*/ 	.byte	0x03, 0x1b
        /*00be*/ 	.short	0x00ff


	//----- nvinfo : EIATTR_MERCURY_ISA_VERSION
	.align		4
        /*00c0*/ 	.byte	0x03, 0x5f
        /*00c2*/ 	.short	0x0101


	//----- nvinfo : EIATTR_COOP_GROUP_MASK_REGIDS
	.align		4
        /*00c4*/ 	.byte	0x04, 0x29
        /*00c6*/ 	.short	(.L_5845 - .L_5844)


	//   ....[0]....
.L_5844:
        /*00c8*/ 	.word	0xffffffff


	//   ....[1]....
        /*00cc*/ 	.word	0xffffffff


	//   ....[2]....
        /*00d0*/ 	.word	0xffffffff


	//   ....[3]....
        /*00d4*/ 	.word	0xffffffff


	//   ....[4]....
        /*00d8*/ 	.word	0xffffffff


	//   ....[5]....
        /*00dc*/ 	.word	0xffffffff


	//   ....[6]....
        /*00e0*/ 	.word	0xffffffff


	//   ....[7]....
        /*00e4*/ 	.word	0xffffffff


	//   ....[8]....
        /*00e8*/ 	.word	0xffffffff


	//   ....[9]....
        /*00ec*/ 	.word	0xffffffff


	//   ....[10]....
        /*00f0*/ 	.word	0xffffffff


	//   ....[11]....
        /*00f4*/ 	.word	0xffffffff


	//   ....[12]....
        /*00f8*/ 	.word	0xffffffff


	//   ....[13]....
        /*00fc*/ 	.word	0xffffffff


	//   ....[14]....
        /*0100*/ 	.word	0xffffffff


	//   ....[15]....
        /*0104*/ 	.word	0xffffffff


	//   ....[16]....
        /*0108*/ 	.word	0xffffffff


	//   ....[17]....
        /*010c*/ 	.word	0xffffffff


	//   ....[18]....
        /*0110*/ 	.word	0xffffffff


	//   ....[19]....
        /*0114*/ 	.word	0xffffffff


	//   ....[20]....
        /*0118*/ 	.word	0xffffffff


	//   ....[21]....
        /*011c*/ 	.word	0xffffffff


	//   ....[22]....
        /*0120*/ 	.word	0xffffffff


	//   ....[23]....
        /*0124*/ 	.word	0xffffffff


	//   ....[24]....
        /*0128*/ 	.word	0xffffffff


	//   ....[25]....
        /*012c*/ 	.word	0xffffffff


	//   ....[26]....
        /*0130*/ 	.word	0xffffffff


	//   ....[27]....
        /*0134*/ 	.word	0xffffffff


	//   ....[28]....
        /*0138*/ 	.word	0xffffffff


	//   ....[29]....
        /*013c*/ 	.word	0xffffffff


	//   ....[30]....
        /*0140*/ 	.word	0x05000010


	//   ....[31]....
        /*0144*/ 	.word	0x05000010


	//   ....[32]....
        /*0148*/ 	.word	0x05000010


	//   ....[33]....
        /*014c*/ 	.word	0x05000010


	//   ....[34]....
        /*0150*/ 	.word	0x05000010


	//   ....[35]....
        /*0154*/ 	.word	0x05000010


	//   ....[36]....
        /*0158*/ 	.word	0x05000010


	//   ....[37]....
        /*015c*/ 	.word	0x05000010


	//   ....[38]....
        /*0160*/ 	.word	0x05000010


	//   ....[39]....
        /*0164*/ 	.word	0x05000010


	//   ....[40]....
        /*0168*/ 	.word	0x05000010


	//   ....[41]....
        /*016c*/ 	.word	0x05000010


	//   ....[42]....
        /*0170*/ 	.word	0x05000010


	//   ....[43]....
        /*0174*/ 	.word	0x05000010


	//   ....[44]....
        /*0178*/ 	.word	0x05000010


	//   ....[45]....
        /*017c*/ 	.word	0x05000010


	//   ....[46]....
        /*0180*/ 	.word	0x05000010


	//   ....[47]....
        /*0184*/ 	.word	0x05000010


	//   ....[48]....
        /*0188*/ 	.word	0x05000010


	//   ....[49]....
        /*018c*/ 	.word	0x05000010


	//   ....[50]....
        /*0190*/ 	.word	0x05000010


	//   ....[51]....
        /*0194*/ 	.word	0x05000010


	//   ....[52]....
        /*0198*/ 	.word	0x05000010


	//   ....[53]....
        /*019c*/ 	.word	0x05000010


	//   ....[54]....
        /*01a0*/ 	.word	0x05000010


	//   ....[55]....
        /*01a4*/ 	.word	0x05000010


	//   ....[56]....
        /*01a8*/ 	.word	0x05000010


	//   ....[57]....
        /*01ac*/ 	.word	0x05000010


	//   ....[58]....
        /*01b0*/ 	.word	0x05000010


	//   ....[59]....
        /*01b4*/ 	.word	0x05000010


	//----- nvinfo : EIATTR_COOP_GROUP_INSTR_OFFSETS
	.align		4
.L_5845:
        /*01b8*/ 	.byte	0x04, 0x28
        /*01ba*/ 	.short	(.L_5847 - .L_5846)


	//   ....[0]....
.L_5846:
        /*01bc*/ 	.word	0x00000970


	//   ....[1]....
        /*01c0*/ 	.word	0x00000990


	//   ....[2]....
        /*01c4*/ 	.word	0x000009a0


	//   ....[3]....
        /*01c8*/ 	.word	0x00000a30


	//   ....[4]....
        /*01cc*/ 	.word	0x00000a50


	//   ....[5]....
        /*01d0*/ 	.word	0x00000a60


	//   ....[6]....
        /*01d4*/ 	.word	0x00000ae0


	//   ....[7]....
        /*01d8*/ 	.word	0x00000b00


	//   ....[8]....
        /*01dc*/ 	.word	0x00000b10


	//   ....[9]....
        /*01e0*/ 	.word	0x00000b90


	//   ....[10]....
        /*01e4*/ 	.word	0x00000ba0


	//   ....[11]....
        /*01e8*/ 	.word	0x00000bb0


	//   ....[12]....
        /*01ec*/ 	.word	0x00000c30


	//   ....[13]....
        /*01f0*/ 	.word	0x00000c40


	//   ....[14]....
        /*01f4*/ 	.word	0x00000c50


	//   ....[15]....
        /*01f8*/ 	.word	0x000012d0


	//   ....[16]....
        /*01fc*/ 	.word	0x000012f0


	//   ....[17]....
        /*0200*/ 	.word	0x00001300


	//   ....[18]....
        /*0204*/ 	.word	0x00001390


	//   ....[19]....
        /*0208*/ 	.word	0x000013b0


	//   ....[20]....
        /*020c*/ 	.word	0x000013c0


	//   ....[21]....
        /*0210*/ 	.word	0x00001440


	//   ....[22]....
        /*0214*/ 	.word	0x00001460


	//   ....[23]....
        /*0218*/ 	.word	0x00001470


	//   ....[24]....
        /*021c*/ 	.word	0x000014f0


	//   ....[25]....
        /*0220*/ 	.word	0x00001500


	//   ....[26]....
        /*0224*/ 	.word	0x00001510


	//   ....[27]....
        /*0228*/ 	.word	0x00001590


	//   ....[28]....
        /*022c*/ 	.word	0x000015a0


	//   ....[29]....
        /*0230*/ 	.word	0x000015b0


	//   ....[30]....
        /*0234*/ 	.word	0x00001e40


	//   ....[31]....
        /*0238*/ 	.word	0x00001ee0


	//   ....[32]....
        /*023c*/ 	.word	0x00001f40


	//   ....[33]....
        /*0240*/ 	.word	0x00001ff0


	//   ....[34]....
        /*0244*/ 	.word	0x00002040


	//   ....[35]....
        /*0248*/ 	.word	0x000020b0


	//   ....[36]....
        /*024c*/ 	.word	0x00002170


	//   ....[37]....
        /*0250*/ 	.word	0x000021c0


	//   ....[38]....
        /*0254*/ 	.word	0x00002210


	//   ....[39]....
        /*0258*/ 	.word	0x000022d0


	//   ....[40]....
        /*025c*/ 	.word	0x00002320


	//   ....[41]....
        /*0260*/ 	.word	0x00002390


	//   ....[42]....
        /*0264*/ 	.word	0x00002440


	//   ....[43]....
        /*0268*/ 	.word	0x00002490


	//   ....[44]....
        /*026c*/ 	.word	0x000024e0


	//   ....[45]....
        /*0270*/ 	.word	0x00002570


	//   ....[46]....
        /*0274*/ 	.word	0x00002610


	//   ....[47]....
        /*0278*/ 	.word	0x00002670


	//   ....[48]....
        /*027c*/ 	.word	0x00002720


	//   ....[49]....
        /*0280*/ 	.word	0x00002770


	//   ....[50]....
        /*0284*/ 	.word	0x000027e0


	//   ....[51]....
        /*0288*/ 	.word	0x000028a0


	//   ....[52]....
        /*028c*/ 	.word	0x000028f0


	//   ....[53]....
        /*0290*/ 	.word	0x00002940


	//   ....[54]....
        /*0294*/ 	.word	0x00002a00


	//   ....[55]....
        /*0298*/ 	.word	0x00002a50


	//   ....[56]....
        /*029c*/ 	.word	0x00002ac0


	//   ....[57]....
        /*02a0*/ 	.word	0x00002b70


	//   ....[58]....
        /*02a4*/ 	.word	0x00002bc0


	//   ....[59]....
        /*02a8*/ 	.word	0x00002c10


	//----- nvinfo : EIATTR_EXIT_INSTR_OFFSETS
	.align		4
.L_5847:
        /*02ac*/ 	.byte	0x04, 0x1c
        /*02ae*/ 	.short	(.L_5849 - .L_5848)


	//   ....[0]....
.L_5848:
        /*02b0*/ 	.word	0x00000080


	//   ....[1]....
        /*02b4*/ 	.word	0x00001a30


	//   ....[2]....
        /*02b8*/ 	.word	0x00001a50


	//   ....[3]....
        /*02bc*/ 	.word	0x00001c60


	//   ....[4]....
        /*02c0*/ 	.word	0x00001dd0


	//----- nvinfo : EIATTR_MAX_THREADS
	.align		4
.L_5849:
        /*02c4*/ 	.byte	0x04, 0x05
        /*02c6*/ 	.short	(.L_5851 - .L_5850)
.L_5850:
        /*02c8*/ 	.word	0x00000080
        /*02cc*/ 	.word	0x00000001
        /*02d0*/ 	.word	0x00000001


	//----- nvinfo : EIATTR_CRS_STACK_SIZE
	.align		4
.L_5851:
        /*02d4*/ 	.byte	0x04, 0x1e
        /*02d6*/ 	.short	(.L_5853 - .L_5852)
.L_5852:
        /*02d8*/ 	.word	0x00000000


	//----- nvinfo : EIATTR_CBANK_PARAM_SIZE
	.align		4
.L_5853:
        /*02dc*/ 	.byte	0x03, 0x19
        /*02de*/ 	.short	0x0048


	//----- nvinfo : EIATTR_PARAM_CBANK
	.align		4
        /*02e0*/ 	.byte	0x04, 0x0a
        /*02e2*/ 	.short	(.L_5855 - .L_5854)
	.align		4
.L_5854:
        /*02e4*/ 	.word	index@(.nv.constant0._ZN4vllm3moe10topkGatingILi8ELi256ELi4ELi16ELi32EjfLNS0_11ScoringFuncE1EEEvPKT5_PKbPfiPT4_PiiiibPKf)
        /*02e8*/ 	.short	0x0210
        /*02ea*/ 	.short	0x0048


	//----- nvinfo : EIATTR_SW_WAR
	.align		4
.L_5855:
        /*02ec*/ 	.byte	0x04, 0x36
        /*02ee*/ 	.short	(.L_5857 - .L_5856)
.L_5856:
        /*02f0*/ 	.word	0x00000008
.L_5857:


//--------------------- .nv.info._ZN4vllm3moe10topkGatingILi4ELi128ELi4ELi16ELi32EjfLNS0_11ScoringFuncE1EEEvPKT5_PKbPfiPT4_PiiiibPKf --------------------------
	.section	.nv.info._ZN4vllm3moe10topkGatingILi4ELi128ELi4ELi16ELi32EjfLNS0_11ScoringFuncE1EEEvPKT5_PKbPfiPT4_PiiiibPKf,"",@"SHT_CUDA_INFO"
	.sectionflags	@""
	.align	4


	//----- nvinfo : EIATTR_CUDA_API_VERSION
	.align		4
        /*0000*/ 	.byte	0x04, 0x37
        /*0002*/ 	.short	(.L_5859 - .L_5858)
.L_5858:
        /*0004*/ 	.word	0x00000082


	//----- nvinfo : EIATTR_KPARAM_INFO
	.align		4
.L_5859:
        /*0008*/ 	.byte	0x04, 0x17
        /*000a*/ 	.short	(.L_5861 - .L_5860)
.L_5860:
        /*000c*/ 	.word	0x00000000
        /*0010*/ 	.short	0x000a
        /*0012*/ 	.short	0x0040
        /*0014*/ 	.byte	0x00, 0xf0, 0x21, 0x00


	//----- nvinfo : EIATTR_KPARAM_INFO
	.align		4
.L_5861:
        /*0018*/ 	.byte	0x04, 0x17
        /*001a*/ 	.short	(.L_5863 - .L_5862)
.L_5862:
        /*001c*/ 	.word	0x00000000
        /*0020*/ 	.short	0x0009
        /*0022*/ 	.short	0x003c
        /*0024*/ 	.byte	0x00, 0xf0, 0x05, 0x00


	//----- nvinfo : EIATTR_KPARAM_INFO
	.align		4
.L_5863:
        /*0028*/ 	.byte	0x04, 0x17
        /*002a*/ 	.short	(.L_5865 - .L_5864)
.L_5864:
        /*002c*/ 	.word	0x00000000
        /*0030*/ 	.short	0x0008
        /*0032*/ 	.short	0x0038
        /*0034*/ 	.byte	0x00, 0xf0, 0x11, 0x00


	//----- nvinfo : EIATTR_KPARAM_INFO
	.align		4
.L_5865:
        /*0038*/ 	.byte	0x04, 0x17
        /*003a*/ 	.short	(.L_5867 - .L_5866)
.L_5866:
        /*003c*/ 	.word	0x00000000
        /*0040*/ 	.short	0x0007
        /*0042*/ 	.short	0x0034
        /*0044*/ 	.byte	0x00, 0xf0, 0x11, 0x00


	//----- nvinfo : EIATTR_KPARAM_INFO
	.align		4
.L_5867:
        /*0048*/ 	.byte	0x04, 0x17
        /*004a*/ 	.short	(.L_5869 - .L_5868)
.L_5868:
        /*004c*/ 	.word	0x00000000
        /*0050*/ 	.short	0x0006
        /*0052*/ 	.short	0x0030
        /*0054*/ 	.byte	0x00, 0xf0, 0x11, 0x00


	//----- nvinfo : EIATTR_KPARAM_INFO
	.align		4
.L_5869:
        /*0058*/ 	.byte	0x04, 0x17
        /*005a*/ 	.short	(.L_5871 - .L_5870)
.L_5870:
        /*005c*/ 	.word	0x00000000
        /*0060*/ 	.short	0x0005
        /*0062*/ 	.short	0x0028
        /*0064*/ 	.byte	0x00, 0xf0, 0x21, 0x00


	//----- nvinfo : EIATTR_KPARAM_INFO
	.align		4
.L_5871:
        /*0068*/ 	.byte	0x04, 0x17
        /*006a*/ 	.short	(.L_5873 - .L_5872)
.L_5872:
        /*006c*/ 	.word	0x00000000
        /*0070*/ 	.short	0x0004
        /*0072*/ 	.short	0x0020
        /*0074*/ 	.byte	0x00, 0xf0, 0x21, 0x00


	//----- nvinfo : EIATTR_KPARAM_INFO
	.align		4
.L_5873:
        /*0078*/ 	.byte	0x04, 0x17
        /*007a*/ 	.short	(.L_5875 - .L_5874)
.L_5874:
        /*007c*/ 	.word	0x00000000
        /*0080*/ 	.short	0x0003
        /*0082*/ 	.short	0x0018
        /*0084*/ 	.byte	0x00, 0xf0, 0x11, 0x00


	//----- nvinfo : EIATTR_KPARAM_INFO
	.align		4
.L_5875:
        /*0088*/ 	.byte	0x04, 0x17
        /*008a*/ 	.short	(.L_5877 - .L_5876)
.L_5876:
        /*008c*/ 	.word	0x00000000
        /*0090*/ 	.short	0x0002
        /*0092*/ 	.short	0x0010
        /*0094*/ 	.byte	0x00, 0xf0, 0x21, 0x00


	//----- nvinfo : EIATTR_KPARAM_INFO
	.align		4
.L_5877:
        /*0098*/ 	.byte	0x04, 0x17
        /*009a*/ 	.short	(.L_5879 - .L_5878)
.L_5878:
        /*009c*/ 	.word	0x00000000
        /*00a0*/ 	.short	0x0001
        /*00a2*/ 	.short	0x0008
        /*00a4*/ 	.byte	0x00, 0xf0, 0x21, 0x00


	//----- nvinfo : EIATTR_KPARAM_INFO
	.align		4
.L_5879:
        /*00a8*/ 	.byte	0x04, 0x17
        /*00aa*/ 	.short	(.L_5881 - .L_5880)
.L_5880:
        /*00ac*/ 	.word	0x00000000
        /*00b0*/ 	.short	0x0000
        /*00b2*/ 	.short	0x0000
        /*00b4*/ 	.byte	0x00, 0xf0, 0x21, 0x00


	//----- nvinfo : EIATTR_SPARSE_MMA_MASK
	.align		4
.L_5881:
        /*00b8*/ 	.byte	0x03, 0x50
        /*00ba*/ 	.short	0x0000


	//----- nvinfo : EIATTR_MAXREG_COUNT
	.align		4
        /*00bc*/ 	.byte	0x03, 0x1b
        /*00be*/ 	.short	0x00ff


	//----- nvinfo : EIATTR_MERCURY_ISA_VERSION
	.align		4
        /*00c0*/ 	.byte	0x03, 0x5f
        /*00c2*/ 	.short	0x0101


	//----- nvinfo : EIATTR_COOP_GROUP_MASK_REGIDS
	.align		4
        /*00c4*/ 	.byte	0x04, 0x29
        /*00c6*/ 	.short	(.L_5883 - .L_5882)


	//   ....[0]....
.L_5882:
        /*00c8*/ 	.word	0xffffffff


	//   ....[1]....
        /*00cc*/ 	.word	0xffffffff


	//   ....[2]....
        /*00d0*/ 	.word	0xffffffff


	//   ....[3]....
        /*00d4*/ 	.word	0xffffffff


	//   ....[4]....
        /*00d8*/ 	.word	0xffffffff


	//   ....[5]....
        /*00dc*/ 	.word	0xffffffff


	//   ....[6]....
        /*00e0*/ 	.word	0xffffffff


	//   ....[7]....
        /*00e4*/ 	.word	0xffffffff


	//   ....[8]....
        /*00e8*/ 	.word	0xffffffff


	//   ....[9]....
        /*00ec*/ 	.word	0xffffffff


	//   ....[10]....
        /*00f0*/ 	.word	0xffffffff


	//   ....[11]....
        /*00f4*/ 	.word	0xffffffff


	//   ....[12]....
        /*00f8*/ 	.word	0xffffffff


	//   ....[13]....
        /*00fc*/ 	.word	0xffffffff


	//   ....[14]....
        /*0100*/ 	.word	0xffffffff


	//   ....[15]....
        /*0104*/ 	.word	0xffffffff


	//   ....[16]....
        /*0108*/ 	.word	0xffffffff


	//   ....[17]....
        /*010c*/ 	.word	0xffffffff


	//   ....[18]....
        /*0110*/ 	.word	0xffffffff


	//   ....[19]....
        /*0114*/ 	.word	0xffffffff


	//   ....[20]....
        /*0118*/ 	.word	0xffffffff


	//   ....[21]....
        /*011c*/ 	.word	0xffffffff


	//   ....[22]....
        /*0120*/ 	.word	0xffffffff


	//   ....[23]....
        /*0124*/ 	.word	0xffffffff


	//   ....[24]....
        /*0128*/ 	.word	0xffffffff


	//   ....[25]....
        /*012c*/ 	.word	0xffffffff


	//   ....[26]....
        /*0130*/ 	.word	0xffffffff


	//   ....[27]....
        /*0134*/ 	.word	0xffffffff


	//   ....[28]....
        /*0138*/ 	.word	0xffffffff


	//   ....[29]....
        /*013c*/ 	.word	0xffffffff


	//   ....[30]....
        /*0140*/ 	.word	0x0500000e


	//   ....[31]....
        /*0144*/ 	.word	0x0500000e


	//   ....[32]....
        /*0148*/ 	.word	0x0500000e


	//   ....[33]....
        /*014c*/ 	.word	0x0500000e


	//   ....[34]....
        /*0150*/ 	.word	0x0500000e


	//   ....[35]....
        /*0154*/ 	.word	0x0500000e


	//   ....[36]....
        /*0158*/ 	.word	0x0500000e


	//   ....[37]....
        /*015c*/ 	.word	0x0500000e


	//   ....[38]....
        /*0160*/ 	.word	0x0500000e


	//   ....[39]....
        /*0164*/ 	.word	0x0500000e


	//   ....[40]....
        /*0168*/ 	.word	0x0500000e


	//   ....[41]....
        /*016c*/ 	.word	0x0500000e


	//   ....[42]....
        /*0170*/ 	.word	0x0500000e


	//   ....[43]....
        /*0174*/ 	.word	0x0500000e


	//   ....[44]....
        /*0178*/ 	.word	0x0500000e


	//   ....[45]....
        /*017c*/ 	.word	0x0500000e


	//   ....[46]....
        /*0180*/ 	.word	0x0500000e


	//   ....[47]....
        /*0184*/ 	.word	0x0500000e


	//   ....[48]....
        /*0188*/ 	.word	0x0500000e


	//   ....[49]....
        /*018c*/ 	.word	0x0500000e


	//   ....[50]....
        /*0190*/ 	.word	0x0500000e


	//   ....[51]....
        /*0194*/ 	.word	0x0500000e


	//   ....[52]....
        /*0198*/ 	.word	0x0500000e


	//   ....[53]....
        /*019c*/ 	.word	0x0500000e


	//   ....[54]....
        /*01a0*/ 	.word	0x0500000e


	//   ....[55]....
        /*01a4*/ 	.word	0x0500000e


	//   ....[56]....
        /*01a8*/ 	.word	0x0500000e


	//   ....[57]....
        /*01ac*/ 	.word	0x0500000e


	//   ....[58]....
        /*01b0*/ 	.word	0x0500000e


	//   ....[59]....
        /*01b4*/ 	.word	0x0500000e


	//----- nvinfo : EIATTR_COOP_GROUP_INSTR_OFFSETS
	.align		4
.L_5883:
        /*01b8*/ 	.byte	0x04, 0x28
        /*01ba*/ 	.short	(.L_5885 - .L_5884)


	//   ....[0]....
.L_5884:
        /*01bc*/ 	.word	0x00000630


	//   ....[1]....
        /*01c0*/ 	.word	0x00000650


	//   ....[2]....
        /*01c4*/ 	.word	0x00000660


	//   ....[3]....
        /*01c8*/ 	.word	0x000006f0


	//   ....[4]....
        /*01cc*/ 	.word	0x00000710


	//   ....[5]....
        /*01d0*/ 	.word	0x00000720


	//   ....[6]....
        /*01d4*/ 	.word	0x000007a0


	//   ....[7]....
        /*01d8*/ 	.word	0x000007c0


	//   ....[8]....
        /*01dc*/ 	.word	0x000007d0


	//   ....[9]....
        /*01e0*/ 	.word	0x00000850


	//   ....[10]....
        /*01e4*/ 	.word	0x00000860


	//   ....[11]....
        /*01e8*/ 	.word	0x00000870


	//   ....[12]....
        /*01ec*/ 	.word	0x000008f0


	//   ....[13]....
        /*01f0*/ 	.word	0x00000900


	//   ....[14]....
        /*01f4*/ 	.word	0x00000910


	//   ....[15]....
        /*01f8*/ 	.word	0x00000e10


	//   ....[16]....
        /*01fc*/ 	.word	0x00000e30


	//   ....[17]....
        /*0200*/ 	.word	0x00000e40


	//   ....[18]....
        /*0204*/ 	.word	0x00000ed0


	//   ....[19]....
        /*0208*/ 	.word	0x00000ef0


	//   ....[20]....
        /*020c*/ 	.word	0x00000f00


	//   ....[21]....
        /*0210*/ 	.word	0x00000f80


	//   ....[22]....
        /*0214*/ 	.word	0x00000fa0


	//   ....[23]....
        /*0218*/ 	.word	0x00000fb0


	//   ....[24]....
        /*021c*/ 	.word	0x00001030


	//   ....[25]....
        /*0220*/ 	.word	0x00001040


	//   ....[26]....
        /*0224*/ 	.word	0x00001050


	//   ....[27]....
        /*0228*/ 	.word	0x000010d0


	//   ....[28]....
        /*022c*/ 	.word	0x000010e0


	//   ....[29]....
        /*0230*/ 	.word	0x000010f0


	//   ....[30]....
        /*0234*/ 	.word	0x000018d0


	//   ....[31]....
        /*0238*/ 	.word	0x00001970


	//   ....[32]....
        /*023c*/ 	.word	0x000019d0


	//   ....[33]....
        /*0240*/ 	.word	0x00001a80


	//   ....[34]....
        /*0244*/ 	.word	0x00001ad0


	//   ....[35]....
        /*0248*/ 	.word	0x00001b40


	//   ....[36]....
        /*024c*/ 	.word	0x00001c00


	//   ....[37]....
        /*0250*/ 	.word	0x00001c50


	//   ....[38]....
        /*0254*/ 	.word	0x00001ca0


	//   ....[39]....
        /*0258*/ 	.word	0x00001d60


	//   ....[40]....
        /*025c*/ 	.word	0x00001db0


	//   ....[41]....
        /*0260*/ 	.word	0x00001e20


	//   ....[42]....
        /*0264*/ 	.word	0x00001ed0


	//   ....[43]....
        /*0268*/ 	.word	0x00001f20


	//   ....[44]....
        /*026c*/ 	.word	0x00001f70


	//   ....[45]....
        /*0270*/ 	.word	0x00002000


	//   ....[46]....
        /*0274*/ 	.word	0x000020a0


	//   ....[47]....
        /*0278*/ 	.word	0x00002100


	//   ....[48]....
        /*027c*/ 	.word	0x000021b0


	//   ....[49]....
        /*0280*/ 	.word	0x00002200


	//   ....[50]....
        /*0284*/ 	.word	0x00002270


	//   ....[51]....
        /*0288*/ 	.word	0x00002330


	//   ....[52]....
        /*028c*/ 	.word	0x00002380


	//   ....[53]....
        /*0290*/ 	.word	0x000023d0


	//   ....[54]....
        /*0294*/ 	.word	0x00002490


	//   ....[55]....
        /*0298*/ 	.word	0x000024e0


	//   ....[56]....
        /*029c*/ 	.word	0x00002550


	//   ....[57]....
        /*02a0*/ 	.word	0x00002600


	//   ....[58]....
        /*02a4*/ 	.word	0x00002650


	//   ....[59]....
        /*02a8*/ 	.word	0x000026a0


	//----- nvinfo : EIATTR_EXIT_INSTR_OFFSETS
	.align		4
.L_5885:
        /*02ac*/ 	.byte	0x04, 0x1c
        /*02ae*/ 	.short	(.L_5887 - .L_5886)


	//   ....[0]....
.L_5886:
        /*02b0*/ 	.word	0x00000080


	//   ....[1]....
        /*02b4*/ 	.word	0x000014f0


	//   ....[2]....
        /*02b8*/ 	.word	0x00001500


	//   ....[3]....
        /*02bc*/ 	.word	0x00001710


	//   ....[4]....
        /*02c0*/ 	.word	0x00001860


	//----- nvinfo : EIATTR_MAX_THREADS
	.align		4
.L_5887:
        /*02c4*/ 	.byte	0x04, 0x05
        /*02c6*/ 	.short	(.L_5889 - .L_5888)
.L_5888:
        /*02c8*/ 	.word	0x00000080
        /*02cc*/ 	.word	0x00000001
        /*02d0*/ 	.word	0x00000001


	//----- nvinfo : EIATTR_CRS_STACK_SIZE
	.align		4
.L_5889:
        /*02d4*/ 	.byte	0x04, 0x1e
        /*02d6*/ 	.short	(.L_5891 - .L_5890)
.L_5890:
        /*02d8*/ 	.word	0x00000000


	//----- nvinfo : EIATTR_CBANK_PARAM_SIZE
	.align		4
.L_5891:
        /*02dc*/ 	.byte	0x03, 0x19
        /*02de*/ 	.short	0x0048


	//----- nvinfo : EIATTR_PARAM_CBANK
	.align		4
        /*02e0*/ 	.byte	0x04, 0x0a
        /*02e2*/ 	.short	(.L_5893 - .L_5892)
	.align		4
.L_5892:
        /*02e4*/ 	.word	index@(.nv.constant0._ZN4vllm3moe10topkGatingILi4ELi128ELi4ELi16ELi32EjfLNS0_11ScoringFuncE1EEEvPKT5_PKbPfiPT4_PiiiibPKf)
        /*02e8*/ 	.short	0x0210
        /*02ea*/ 	.short	0x0048


	//----- nvinfo : EIATTR_SW_WAR
	.align		4
.L_5893:
        /*02ec*/ 	.byte	0x04, 0x36
        /*02ee*/ 	.short	(.L_5895 - .L_5894)
.L_5894:
        /*02f0*/ 	.word	0x00000008
.L_5895:


//--------------------- .nv.info._ZN4vllm3moe10topkGatingILi4ELi64ELi4ELi16ELi32EjfLNS0_11ScoringFuncE1EEEvPKT5_PKbPfiPT4_PiiiibPKf --------------------------
	.section	.nv.info._ZN4vllm3moe10topkGatingILi4ELi64ELi4ELi16ELi32EjfLNS0_11ScoringFuncE1EEEvPKT5_PKbPfiPT4_PiiiibPKf,"",@"SHT_CUDA_INFO"
	.sectionflags	@""
	.align	4


	//----- nvinfo : EIATTR_CUDA_API_VERSION
	.align		4
        /*0000*/ 	.byte	0x04, 0x37
        /*0002*/ 	.short	(.L_5897 - .L_5896)
.L_5896:
        /*0004*/ 	.word	0x00000082


	//----- nvinfo : EIATTR_KPARAM_INFO
	.align		4
.L_5897:
        /*0008*/ 	.byte	0x04, 0x17
        /*000a*/ 	.short	(.L_5899 - .L_5898)
.L_5898:
        /*000c*/ 	.word	0x00000000
        /*0010*/ 	.short	0x000a
        /*0012*/ 	.short	0x0040
        /*0014*/ 	.byte	0x00, 0xf0, 0x21, 0x00


	//----- nvinfo : EIATTR_KPARAM_INFO
	.align		4
.L_5899:
        /*0018*/ 	.byte	0x04, 0x17
        /*001a*/ 	.short	(.L_5901 - .L_5900)
.L_5900:
        /*001c*/ 	.word	0x00000000
        /*0020*/ 	.short	0x0009
        /*0022*/ 	.short	0x003c
        /*0024*/ 	.byte	0x00, 0xf0, 0x05, 0x00


	//----- nvinfo : EIATTR_KPARAM_INFO
	.align		4
.L_5901:
        /*0028*/ 	.byte	0x04, 0x17
        /*002a*/ 	.short	(.L_5903 - .L_5902)
.L_5902:
        /*002c*/ 	.word	0x00000000
        /*0030*/ 	.short	0x0008
        /*0032*/ 	.short	0x0038
        /*0034*/ 	.byte	0x00, 0xf0, 0x11, 0x00


	//----- nvinfo : EIATTR_KPARAM_INFO
	.align		4
.L_5903:
        /*0038*/ 	.byte	0x04, 0x17
        /*003a*/ 	.short	(.L_5905 - .L_5904)
.L_5904:
        /*003c*/ 	.word	0x00000000
        /*0040*/ 	.short	0x0007
        /*0042*/ 	.short	0x0034
        /*0044*/ 	.byte	0x00, 0xf0, 0x11, 0x00


	//----- nvinfo : EIATTR_KPARAM_INFO
	.align		4
.L_5905:
        /*0048*/ 	.byte	0x04, 0x17
        /*004a*/ 	.short	(.L_5907 - .L_5906)
.L_5906:
        /*004c*/ 	.word	0x00000000
        /*0050*/ 	.short	0x0006
        /*0052*/ 	.short	0x0030
        /*0054*/ 	.byte	0x00, 0xf0, 0x11, 0x00


	//----- nvinfo : EIATTR_KPARAM_INFO
	.align		4
.L_5907:
        /*0058*/ 	.byte	0x04, 0x17
        /*005a*/ 	.short	(.L_5909 - .L_5908)
.L_5908:
        /*005c*/ 	.word	0x00000000
        /*0060*/ 	.short	0x0005
        /*0062*/ 	.short	0x0028
        /*0064*/ 	.byte	0x00, 0xf0, 0x21, 0x00


	//----- nvinfo : EIATTR_KPARAM_INFO
	.align		4
.L_5909:
        /*0068*/ 	.byte	0x04, 0x17
        /*006a*/ 	.short	(.L_5911 - .L_5910)
.L_5910:
        /*006c*/ 	.word	0x00000000
        /*0070*/ 	.short	0x0004
        /*0072*/ 	.short	0x0020
        /*0074*/ 	.byte	0x00, 0xf0, 0x21, 0x00


	//----- nvinfo : EIATTR_KPARAM_INFO
	.align		4
.L_5911:
        /*0078*/ 	.byte	0x04, 0x17
        /*007a*/ 	.short	(.L_5913 - .L_5912)
.L_5912:
        /*007c*/ 	.word	0x00000000
        /*0080*/ 	.short	0x0003
        /*0082*/ 	.short	0x0018
        /*0084*/ 	.byte	0x00, 0xf0, 0x11, 0x00


	//----- nvinfo : EIATTR_KPARAM_INFO
	.align		4
.L_5913:
        /*0088*/ 	.byte	0x04, 0x17
        /*008a*/ 	.short	(.L_5915 - .L_5914)
.L_5914:
        /*008c*/ 	.word	0x00000000
        /*0090*/ 	.short	0x0002
        /*0092*/ 	.short	0x0010
        /*0094*/ 	.byte	0x00, 0xf0, 0x21, 0x00


	//----- nvinfo : EIATTR_KPARAM_INFO
	.align		4
.L_5915:
        /*0098*/ 	.byte	0x04, 0x17
        /*009a*/ 	.short	(.L_5917 - .L_5916)
.L_5916:
        /*009c*/ 	.word	0x00000000
        /*00a0*/ 	.short	0x0001
        /*00a2*/ 	.short	0x0008
        /*00a4*/ 	.byte	0x00, 0xf0, 0x21, 0x00


	//----- nvinfo : EIATTR_KPARAM_INFO
	.align		4
.L_5917:
        /*00a8*/ 	.byte	0x04, 0x17
        /*00aa*/ 	.short	(.L_5919 - .L_5918)
.L_5918:
        /*00ac*/ 	.word	0x00000000
        /*00b0*/ 	.short	0x0000
        /*00b2*/ 	.short	0x0000
        /*00b4*/ 	.byte	0x00, 0xf0, 0x21, 0x00


	//----- nvinfo : EIATTR_SPARSE_MMA_MASK
	.align		4
.L_5919:
        /*00b8*/ 	.byte	0x03, 0x50
        /*00ba*/ 	.short	0x0000


	//----- nvinfo : EIATTR_MAXREG_COUNT
	.align		4
        /*00bc*/ 	.byte	0x03, 0x1b
        /*00be*/ 	.short	0x00ff


	//----- nvinfo : EIATTR_MERCURY_ISA_VERSION
	.align		4
        /*00c0*/ 	.byte	0x03, 0x5f
        /*00c2*/ 	.short	0x0101


	//----- nvinfo : EIATTR_COOP_GROUP_MASK_REGIDS
	.align		4
        /*00c4*/ 	.byte	0x04, 0x29
        /*00c6*/ 	.short	(.L_5921 - .L_5920)


	//   ....[0]....
.L_5920:
        /*00c8*/ 	.word	0xffffffff


	//   ....[1]....
        /*00cc*/ 	.word	0xffffffff


	//   ....[2]....
        /*00d0*/ 	.word	0xffffffff


	//   ....[3]....
        /*00d4*/ 	.word	0xffffffff


	//   ....[4]....
        /*00d8*/ 	.word	0xffffffff


	//   ....[5]....
        /*00dc*/ 	.word	0xffffffff


	//   ....[6]....
        /*00e0*/ 	.word	0xffffffff


	//   ....[7]....
        /*00e4*/ 	.word	0xffffffff


	//   ....[8]....
        /*00e8*/ 	.word	0xffffffff


	//   ....[9]....
        /*00ec*/ 	.word	0xffffffff


	//   ....[10]....
        /*00f0*/ 	.word	0xffffffff


	//   ....[11]....
        /*00f4*/ 	.word	0xffffffff


	//   ....[12]....
        /*00f8*/ 	.word	0xffffffff


	//   ....[13]....
        /*00fc*/ 	.word	0xffffffff


	//   ....[14]....
        /*0100*/ 	.word	0xffffffff


	//   ....[15]....
        /*0104*/ 	.word	0xffffffff


	//   ....[16]....
        /*0108*/ 	.word	0xffffffff


	//   ....[17]....
        /*010c*/ 	.word	0xffffffff


	//   ....[18]....
        /*0110*/ 	.word	0xffffffff


	//   ....[19]....
        /*0114*/ 	.word	0xffffffff


	//   ....[20]....
        /*0118*/ 	.word	0xffffffff


	//   ....[21]....
        /*011c*/ 	.word	0xffffffff


	//   ....[22]....
        /*0120*/ 	.word	0xffffffff


	//   ....[23]....
        /*0124*/ 	.word	0xffffffff


	//   ....[24]....
        /*0128*/ 	.word	0x0500000e


	//   ....[25]....
        /*012c*/ 	.word	0x0500000e


	//   ....[26]....
        /*0130*/ 	.word	0x0500000e


	//   ....[27]....
        /*0134*/ 	.word	0x0500000e


	//   ....[28]....
        /*0138*/ 	.word	0x0500000e


	//   ....[29]....
        /*013c*/ 	.word	0x0500000e


	//   ....[30]....
        /*0140*/ 	.word	0x0500000e


	//   ....[31]....
        /*0144*/ 	.word	0x0500000e


	//   ....[32]....
        /*0148*/ 	.word	0x0500000e


	//   ....[33]....
        /*014c*/ 	.word	0x0500000e


	//   ....[34]....
        /*0150*/ 	.word	0x0500000e


	//   ....[35]....
        /*0154*/ 	.word	0x0500000e


	//   ....[36]....
        /*0158*/ 	.word	0x0500000e


	//   ....[37]....
        /*015c*/ 	.word	0x0500000e


	//   ....[38]....
        /*0160*/ 	.word	0x0500000e


	//   ....[39]....
        /*0164*/ 	.word	0x0500000e


	//   ....[40]....
        /*0168*/ 	.word	0x0500000e


	//   ....[41]....
        /*016c*/ 	.word	0x0500000e


	//   ....[42]....
        /*0170*/ 	.word	0x0500000e


	//   ....[43]....
        /*0174*/ 	.word	0x0500000e


	//   ....[44]....
        /*0178*/ 	.word	0x0500000e


	//   ....[45]....
        /*017c*/ 	.word	0x0500000e


	//   ....[46]....
        /*0180*/ 	.word	0x0500000e


	//   ....[47]....
        /*0184*/ 	.word	0x0500000e


	//----- nvinfo : EIATTR_COOP_GROUP_INSTR_OFFSETS
	.align		4
.L_5921:
        /*0188*/ 	.byte	0x04, 0x28
        /*018a*/ 	.short	(.L_5923 - .L_5922)


	//   ....[0]....
.L_5922:
        /*018c*/ 	.word	0x00000650


	//   ....[1]....
        /*0190*/ 	.word	0x00000670


	//   ....[2]....
        /*0194*/ 	.word	0x00000680


	//   ....[3]....
        /*0198*/ 	.word	0x00000710


	//   ....[4]....
        /*019c*/ 	.word	0x00000730


	//   ....[5]....
        /*01a0*/ 	.word	0x00000740


	//   ....[6]....
        /*01a4*/ 	.word	0x000007c0


	//   ....[7]....
        /*01a8*/ 	.word	0x000007d0


	//   ....[8]....
        /*01ac*/ 	.word	0x000007e0


	//   ....[9]....
        /*01b0*/ 	.word	0x00000860


	//   ....[10]....
        /*01b4*/ 	.word	0x00000880


	//   ....[11]....
        /*01b8*/ 	.word	0x00000890


	//   ....[12]....
        /*01bc*/ 	.word	0x00000d80


	//   ....[13]....
        /*01c0*/ 	.word	0x00000da0


	//   ....[14]....
        /*01c4*/ 	.word	0x00000db0


	//   ....[15]....
        /*01c8*/ 	.word	0x00000e40


	//   ....[16]....
        /*01cc*/ 	.word	0x00000e60


	//   ....[17]....
        /*01d0*/ 	.word	0x00000e70


	//   ....[18]....
        /*01d4*/ 	.word	0x00000ef0


	//   ....[19]....
        /*01d8*/ 	.word	0x00000f00


	//   ....[20]....
        /*01dc*/ 	.word	0x00000f10


	//   ....[21]....
        /*01e0*/ 	.word	0x00000f90


	//   ....[22]....
        /*01e4*/ 	.word	0x00000fb0


	//   ....[23]....
        /*01e8*/ 	.word	0x00000fc0


	//   ....[24]....
        /*01ec*/ 	.word	0x00001790


	//   ....[25]....
        /*01f0*/ 	.word	0x00001820


	//   ....[26]....
        /*01f4*/ 	.word	0x00001890


	//   ....[27]....
        /*01f8*/ 	.word	0x00001950


	//   ....[28]....
        /*01fc*/ 	.word	0x000019a0


	//   ....[29]....
        /*0200*/ 	.word	0x000019f0


	//   ....[30]....
        /*0204*/ 	.word	0x00001ab0


	//   ....[31]....
        /*0208*/ 	.word	0x00001b00


	//   ....[32]....
        /*020c*/ 	.word	0x00001b70


	//   ....[33]....
        /*0210*/ 	.word	0x00001c20


	//   ....[34]....
        /*0214*/ 	.word	0x00001c70


	//   ....[35]....
        /*0218*/ 	.word	0x00001cc0


	//   ....[36]....
        /*021c*/ 	.word	0x00001d70


	//   ....[37]....
        /*0220*/ 	.word	0x00001e00


	//   ....[38]....
        /*0224*/ 	.word	0x00001e70


	//   ....[39]....
        /*0228*/ 	.word	0x00001f30


	//   ....[40]....
        /*022c*/ 	.word	0x00001f80


	//   ....[41]....
        /*0230*/ 	.word	0x00001fd0


	//   ....[42]....
        /*0234*/ 	.word	0x00002090


	//   ....[43]....
        /*0238*/ 	.word	0x000020e0


	//   ....[44]....
        /*023c*/ 	.word	0x00002150


	//   ....[45]....
        /*0240*/ 	.word	0x00002200


	//   ....[46]....
        /*0244*/ 	.word	0x00002250


	//   ....[47]....
        /*0248*/ 	.word	0x000022a0


	//----- nvinfo : EIATTR_EXIT_INSTR_OFFSETS
	.align		4
.L_5923:
        /*024c*/ 	.byte	0x04, 0x1c
        /*024e*/ 	.short	(.L_5925 - .L_5924)


	//   ....[0]....
.L_5924:
        /*0250*/ 	.word	0x00000090


	//   ....[1]....
        /*0254*/ 	.word	0x000013b0


	//   ....[2]....
        /*0258*/ 	.word	0x000013c0


	//   ....[3]....
        /*025c*/ 	.word	0x000015d0


	//   ....[4]....
        /*0260*/ 	.word	0x00001720


	//----- nvinfo : EIATTR_MAX_THREADS
	.align		4
.L_5925:
        /*0264*/ 	.byte	0x04, 0x05
        /*0266*/ 	.short	(.L_5927 - .L_5926)
.L_5926:
        /*0268*/ 	.word	0x00000080
        /*026c*/ 	.word	0x00000001
        /*0270*/ 	.word	0x00000001


	//----- nvinfo : EIATTR_CRS_STACK_SIZE
	.align		4
.L_5927:
        /*0274*/ 	.byte	0x04, 0x1e
        /*0276*/ 	.short	(.L_5929 - .L_5928)
.L_5928:
        /*0278*/ 	.word	0x00000000


	//----- nvinfo : EIATTR_CBANK_PARAM_SIZE
	.align		4
.L_5929:
        /*027c*/ 	.byte	0x03, 0x19
        /*027e*/ 	.short	0x0048


	//----- nvinfo : EIATTR_PARAM_CBANK
	.align		4
        /*0280*/ 	.byte	0x04, 0x0a
        /*0282*/ 	.short	(.L_5931 - .L_5930)
	.align		4
.L_5930:
        /*0284*/ 	.word	index@(.nv.constant0._ZN4vllm3moe10topkGatingILi4ELi64ELi4ELi16ELi32EjfLNS0_11ScoringFuncE1EEEvPKT5_PKbPfiPT4_PiiiibPKf)
        /*0288*/ 	.short	0x0210
        /*028a*/ 	.short	0x0048


	//----- nvinfo : EIATTR_SW_WAR
	.align		4
.L_5931:
        /*028c*/ 	.byte	0x04, 0x36
        /*028e*/ 	.short	(.L_5933 - .L_5932)
.L_5932:
        /*0290*/ 	.word	0x00000008
.L_5933:


//--------------------- .nv.info._ZN4vllm3moe10topkGatingILi4ELi32ELi4ELi16ELi32EjfLNS0_11ScoringFuncE1EEEvPKT5_PKbPfiPT4_PiiiibPKf --------------------------
	.section	.nv.info._ZN4vllm3moe10topkGatingILi4ELi32ELi4ELi16ELi32EjfLNS0_11ScoringFuncE1EEEvPKT5_PKbPfiPT4_PiiiibPKf,"",@"SHT_CUDA_INFO"
	.sectionflags	@""
	.align	4


	//----- nvinfo : EIATTR_CUDA_API_VERSION
	.align		4
        /*0000*/ 	.byte	0x04, 0x37
        /*0002*/ 	.short	(.L_5935 - .L_5934)
.L_5934:
        /*0004*/ 	.word	0x00000082


	//----- nvinfo : EIATTR_KPARAM_INFO
	.align		4
.L_5935:
        /*0008*/ 	.byte	0x04, 0x17
        /*000a*/ 	.short	(.L_5937 - .L_5936)
.L_5936:
        /*000c*/ 	.word	0x00000000
        /*0010*/ 	.short	0x000a
        /*0012*/ 	.short	0x0040
        /*0014*/ 	.byte	0x00, 0xf0, 0x21, 0x00


	//----- nvinfo : EIATTR_KPARAM_INFO
	.align		4
.L_5937:
        /*0018*/ 	.byte	0x04, 0x17
        /*001a*/ 	.short	(.L_5939 - .L_5938)
.L_5938:
        /*001c*/ 	.word	0x00000000
        /*0020*/ 	.short	0x0009
        /*0022*/ 	.short	0x003c
        /*0024*/ 	.byte	0x00, 0xf0, 0x05, 0x00


	//----- nvinfo : EIATTR_KPARAM_INFO
	.align		4
.L_5939:
        /*0028*/ 	.byte	0x04, 0x17
        /*002a*/ 	.short	(.L_5941 - .L_5940)
.L_5940:
        /*002c*/ 	.word	0x00000000
        /*0030*/ 	.short	0x0008
        /*0032*/ 	.short	0x0038
        /*0034*/ 	.byte	0x00, 0xf0, 0x11, 0x00


	//----- nvinfo : EIATTR_KPARAM_INFO
	.align		4
.L_5941:
        /*0038*/ 	.byte	0x04, 0x17
        /*003a*/ 	.short	(.L_5943 - .L_5942)
.L_5942:
        /*003c*/ 	.word	0x00000000
        /*0040*/ 	.short	0x0007
        /*0042*/ 	.short	0x0034
        /*0044*/ 	.byte	0x00, 0xf0, 0x11, 0x00


	//----- nvinfo : EIATTR_KPARAM_INFO
	.align		4
.L_5943:
        /*0048*/ 	.byte	0x04, 0x17
        /*004a*/ 	.short	(.L_5945 - .L_5944)
.L_5944:
        /*004c*/ 	.word	0x00000000
        /*0050*/ 	.short	0x0006
        /*0052*/ 	.short	0x0030
        /*0054*/ 	.byte	0x00, 0xf0, 0x11, 0x00


	//----- nvinfo : EIATTR_KPARAM_INFO
	.align		4
.L_5945:
        /*0058*/ 	.byte	0x04, 0x17
        /*005a*/ 	.short	(.L_5947 - .L_5946)
.L_5946:
        /*005c*/ 	.word	0x00000000
        /*0060*/ 	.short	0x0005
        /*0062*/ 	.short	0x0028
        /*0064*/ 	.byte	0x00, 0xf0, 0x21, 0x00


	//----- nvinfo : EIATTR_KPARAM_INFO
	.align		4
.L_5947:
        /*0068*/ 	.byte	0x04, 0x17
        /*006a*/ 	.short	(.L_5949 - .L_5948)
.L_5948:
        /*006c*/ 	.word	0x00000000
        /*0070*/ 	.short	0x0004
        /*0072*/ 	.short	0x0020
        /*0074*/ 	.byte	0x00, 0xf0, 0x21, 0x00


	//----- nvinfo : EIATTR_KPARAM_INFO
	.align		4
.L_5949:
        /*0078*/ 	.byte	0x04, 0x17
        /*007a*/ 	.short	(.L_5951 - .L_5950)
.L_5950:
        /*007c*/ 	.word	0x00000000
        /*0080*/ 	.short	0x0003
        /*0082*/ 	.short	0x0018
        /*0084*/ 	.byte	0x00, 0xf0, 0x11, 0x00


	//----- nvinfo : EIATTR_KPARAM_INFO
	.align		4
.L_5951:
        /*0088*/ 	.byte	0x04, 0x17
        /*008a*/ 	.short	(.L_5953 - .L_5952)
.L_5952:
        /*008c*/ 	.word	0x00000000
        /*0090*/ 	.short	0x0002
        /*0092*/ 	.short	0x0010
        /*0094*/ 	.byte	0x00, 0xf0, 0x21, 0x00


	//----- nvinfo : EIATTR_KPARAM_INFO
	.align		4
.L_5953:
        /*0098*/ 	.byte	0x04, 0x17
        /*009a*/ 	.short	(.L_5955 - .L_5954)
.L_5954:
        /*009c*/ 	.word	0x00000000
        /*00a0*/ 	.short	0x0001
        /*00a2*/ 	.short	0x0008
        /*00a4*/ 	.byte	0x00, 0xf0, 0x21, 0x00


	//----- nvinfo : EIATTR_KPARAM_INFO
	.align		4
.L_5955:
        /*00a8*/ 	.byte	0x04, 0x17
        /*00aa*/ 	.short	(.L_5957 - .L_5956)
.L_5956:
        /*00ac*/ 	.word	0x00000000
        /*00b0*/ 	.short	0x0000
        /*00b2*/ 	.short	0x0000
        /*00b4*/ 	.byte	0x00, 0xf0, 0x21, 0x00


	//----- nvinfo : EIATTR_SPARSE_MMA_MASK
	.align		4
.L_5957:
        /*00b8*/ 	.byte	0x03, 0x50
        /*00ba*/ 	.short	0x0000


	//----- nvinfo : EIATTR_MAXREG_COUNT
	.align		4
        /*00bc*/ 	.byte	0x03, 0x1b
        /*00be*/ 	.short	0x00ff


	//----- nvinfo : EIATTR_MERCURY_ISA_VERSION
	.align		4
        /*00c0*/ 	.byte	0x03, 0x5f
        /*00c2*/ 	.short	0x0101


	//----- nvinfo : EIATTR_COOP_GROUP_MASK_REGIDS
	.align		4
        /*00c4*/ 	.byte	0x04, 0x29
        /*00c6*/ 	.short	(.L_5959 - .L_5958)


	//   ....[0]....
.L_5958:
        /*00c8*/ 	.word	0xffffffff


	//   ....[1]....
        /*00cc*/ 	.word	0xffffffff


	//   ....[2]....
        /*00d0*/ 	.word	0xffffffff


	//   ....[3]....
        /*00d4*/ 	.word	0xffffffff


	//   ....[4]....
        /*00d8*/ 	.word	0xffffffff


	//   ....[5]....
        /*00dc*/ 	.word	0xffffffff


	//   ....[6]....
        /*00e0*/ 	.word	0xffffffff


	//   ....[7]....
        /*00e4*/ 	.word	0xffffffff


	//   ....[8]....
        /*00e8*/ 	.word	0xffffffff


	//   ....[9]....
        /*00ec*/ 	.word	0xffffffff


	//   ....[10]....
        /*00f0*/ 	.word	0xffffffff


	//   ....[11]....
        /*00f4*/ 	.word	0xffffffff


	//   ....[12]....
        /*00f8*/ 	.word	0xffffffff


	//   ....[13]....
        /*00fc*/ 	.word	0xffffffff


	//   ....[14]....
        /*0100*/ 	.word	0xffffffff


	//   ....[15]....
        /*0104*/ 	.word	0xffffffff


	//   ....[16]....
        /*0108*/ 	.word	0xffffffff


	//   ....[17]....
        /*010c*/ 	.word	0xffffffff


	//   ....[18]....
        /*0110*/ 	.word	0x0500000e


	//   ....[19]....
        /*0114*/ 	.word	0x0500000e


	//   ....[20]....
        /*0118*/ 	.word	0x0500000e


	//   ....[21]....
        /*011c*/ 	.word	0x0500000e


	//   ....[22]....
        /*0120*/ 	.word	0x0500000e


	//   ....[23]....
        /*0124*/ 	.word	0x0500000e


	//   ....[24]....
        /*0128*/ 	.word	0x0500000e


	//   ....[25]....
        /*012c*/ 	.word	0x0500000e


	//   ....[26]....
        /*0130*/ 	.word	0x0500000e


	//   ....[27]....
        /*0134*/ 	.word	0x0500000e


	//   ....[28]....
        /*0138*/ 	.word	0x0500000e


	//   ....[29]....
        /*013c*/ 	.word	0x0500000e


	//   ....[30]....
        /*0140*/ 	.word	0x0500000e


	//   ....[31]....
        /*0144*/ 	.word	0x0500000e


	//   ....[32]....
        /*0148*/ 	.word	0x0500000e


	//   ....[33]....
        /*014c*/ 	.word	0x0500000e


	//   ....[34]....
        /*0150*/ 	.word	0x0500000e


	//   ....[35]....
        /*0154*/ 	.word	0x0500000e


	//----- nvinfo : EIATTR_COOP_GROUP_INSTR_OFFSETS
	.align		4
.L_5959:
        /*0158*/ 	.byte	0x04, 0x28
        /*015a*/ 	.short	(.L_5961 - .L_5960)


	//   ....[0]....
.L_5960:
        /*015c*/ 	.word	0x00000650


	//   ....[1]....
        /*0160*/ 	.word	0x00000670


	//   ....[2]....
        /*0164*/ 	.word	0x00000680


	//   ....[3]....
        /*0168*/ 	.word	0x00000700


	//   ....[4]....
        /*016c*/ 	.word	0x00000720


	//   ....[5]....
        /*0170*/ 	.word	0x00000730


	//   ....[6]....
        /*0174*/ 	.word	0x000007b0


	//   ....[7]....
        /*0178*/ 	.word	0x000007c0


	//   ....[8]....
        /*017c*/ 	.word	0x000007d0


	//   ....[9]....
        /*0180*/ 	.word	0x00000cd0


	//   ....[10]....
        /*0184*/ 	.word	0x00000cf0


	//   ....[11]....
        /*0188*/ 	.word	0x00000d00


	//   ....[12]....
        /*018c*/ 	.word	0x00000d80


	//   ....[13]....
        /*0190*/ 	.word	0x00000da0


	//   ....[14]....
        /*0194*/ 	.word	0x00000db0


	//   ....[15]....
        /*0198*/ 	.word	0x00000e30


	//   ....[16]....
        /*019c*/ 	.word	0x00000e40


	//   ....[17]....
        /*01a0*/ 	.word	0x00000e50


	//   ....[18]....
        /*01a4*/ 	.word	0x00001630


	//   ....[19]....
        /*01a8*/ 	.word	0x000016c0


	//   ....[20]....
        /*01ac*/ 	.word	0x00001730


	//   ....[21]....
        /*01b0*/ 	.word	0x000017e0


	//   ....[22]....
        /*01b4*/ 	.word	0x00001830


	//   ....[23]....
        /*01b8*/ 	.word	0x000018a0


	//   ....[24]....
        /*01bc*/ 	.word	0x00001950


	//   ....[25]....
        /*01c0*/ 	.word	0x000019a0


	//   ....[26]....
        /*01c4*/ 	.word	0x000019f0


	//   ....[27]....
        /*01c8*/ 	.word	0x00001a80


	//   ....[28]....
        /*01cc*/ 	.word	0x00001b10


	//   ....[29]....
        /*01d0*/ 	.word	0x00001b80


	//   ....[30]....
        /*01d4*/ 	.word	0x00001c30


	//   ....[31]....
        /*01d8*/ 	.word	0x00001c80


	//   ....[32]....
        /*01dc*/ 	.word	0x00001cf0


	//   ....[33]....
        /*01e0*/ 	.word	0x00001da0


	//   ....[34]....
        /*01e4*/ 	.word	0x00001df0


	//   ....[35]....
        /*01e8*/ 	.word	0x00001e40


	//----- nvinfo : EIATTR_EXIT_INSTR_OFFSETS
	.align		4
.L_5961:
        /*01ec*/ 	.byte	0x04, 0x1c
        /*01ee*/ 	.short	(.L_5963 - .L_5962)


	//   ....[0]....
.L_5962:
        /*01f0*/ 	.word	0x00000090


	//   ....[1]....
        /*01f4*/ 	.word	0x00001250


	//   ....[2]....
        /*01f8*/ 	.word	0x00001260


	//   ....[3]....
        /*01fc*/ 	.word	0x00001470


	//   ....[4]....
        /*0200*/ 	.word	0x000015c0


	//----- nvinfo : EIATTR_MAX_THREADS
	.align		4
.L_5963:
        /*0204*/ 	.byte	0x04, 0x05
        /*0206*/ 	.short	(.L_5965 - .L_5964)
.L_5964:
        /*0208*/ 	.word	0x00000080
        /*020c*/ 	.word	0x00000001
        /*0210*/ 	.word	0x00000001


	//----- nvinfo : EIATTR_CRS_STACK_SIZE
	.align		4
.L_5965:
        /*0214*/ 	.byte	0x04, 0x1e
        /*0216*/ 	.short	(.L_5967 - .L_5966)
.L_5966:
        /*0218*/ 	.word	0x00000000


	//----- nvinfo : EIATTR_CBANK_PARAM_SIZE
	.align		4
.L_5967:
        /*021c*/ 	.byte	0x03, 0x19
        /*021e*/ 	.short	0x0048


	//----- nvinfo : EIATTR_PARAM_CBANK
	.align		4
        /*0220*/ 	.byte	0x04, 0x0a
        /*0222*/ 	.short	(.L_5969 - .L_5968)
	.align		4
.L_5968:
        /*0224*/ 	.word	index@(.nv.constant0._ZN4vllm3moe10topkGatingILi4ELi32ELi4ELi16ELi32EjfLNS0_11ScoringFuncE1EEEvPKT5_PKbPfiPT4_PiiiibPKf)
        /*0228*/ 	.short	0x0210
        /*022a*/ 	.short	0x0048


	//----- nvinfo : EIATTR_SW_WAR
	.align		4
.L_5969:
        /*022c*/ 	.byte	0x04, 0x36
        /*022e*/ 	.short	(.L_5971 - .L_5970)
.L_5970:
        /*0230*/ 	.word	0x00000008
.L_5971:


//--------------------- .nv.info._ZN4vllm3moe10topkGatingILi4ELi16ELi4ELi16ELi32EjfLNS0_11ScoringFuncE1EEEvPKT5_PKbPfiPT4_PiiiibPKf --------------------------
	.section	.nv.info._ZN4vllm3moe10topkGatingILi4ELi16ELi4ELi16ELi32EjfLNS0_11ScoringFuncE1EEEvPKT5_PKbPfiPT4_PiiiibPKf,"",@"SHT_CUDA_INFO"
	.sectionflags	@""
	.align	4


	//----- nvinfo : EIATTR_CUDA_API_VERSION
	.align		4
        /*0000*/ 	.byte	0x04, 0x37
        /*0002*/ 	.short	(.L_5973 - .L_5972)
.L_5972:
        /*0004*/ 	.word	0x00000082


	//----- nvinfo : EIATTR_KPARAM_INFO
	.align		4
.L_5973:
        /*0008*/ 	.byte	0x04, 0x17
        /*000a*/ 	.short	(.L_5975 - .L_5974)
.L_5974:
        /*000c*/ 	.word	0x00000000
        /*0010*/ 	.short	0x000a
        /*0012*/ 	.short	0x0040
        /*0014*/ 	.byte	0x00, 0xf0, 0x21, 0x00


	//----- nvinfo : EIATTR_KPARAM_INFO
	.align		4
.L_5975:
        /*0018*/ 	.byte	0x04, 0x17
        /*001a*/ 	.short	(.L_5977 - .L_5976)
.L_5976:
        /*001c*/ 	.word	0x00000000
        /*0020*/ 	.short	0x0009
        /*0022*/ 	.short	0x003c
        /*0024*/ 	.byte	0x00, 0xf0, 0x05, 0x00


	//----- nvinfo : EIATTR_KPARAM_INFO
	.align		4
.L_5977:
        /*0028*/ 	.byte	0x04, 0x17
        /*002a*/ 	.short	(.L_5979 - .L_5978)
.L_5978:
        /*002c*/ 	.word	0x00000000
        /*0030*/ 	.short	0x0008
        /*0032*/ 	.short	0x0038
        /*0034*/ 	.byte	0x00, 0xf0, 0x11, 0x00


	//----- nvinfo : EIATTR_KPARAM_INFO
	.align		4
.L_5979:
        /*0038*/ 	.byte	0x04, 0x17
        /*003a*/ 	.short	(.L_5981 - .L_5980)
.L_5980:
        /*003c*/ 	.word	0x00000000
        /*0040*/ 	.short	0x0007
        /*0042*/ 	.short	0x0034
        /*0044*/ 	.byte	0x00, 0xf0, 0x11, 0x00


	//----- nvinfo : EIATTR_KPARAM_INFO
	.align		4
.L_5981:
        /*0048*/ 	.byte	0x04, 0x17
        /*004a*/ 	.short	(.L_5983 - .L_5982)
.L_5982:
        /*004c*/ 	.word	0x00000000
        /*0050*/ 	.short	0x0006
        /*0052*/ 	.short	0x0030
        /*0054*/ 	.byte	0x00, 0xf0, 0x11, 0x00


	//----- nvinfo : EIATTR_KPARAM_INFO
	.align		4
.L_5983:
        /*0058*/ 	.byte	0x04, 0x17
        /*005a*/ 	.short	(.L_5985 - .L_5984)
.L_5984:
        /*005c*/ 	.word	0x00000000
        /*0060*/ 	.short	0x0005
        /*0062*/ 	.short	0x0028
        /*0064*/ 	.byte	0x00, 0xf0, 0x21, 0x00


	//----- nvinfo : EIATTR_KPARAM_INFO
	.align		4
.L_5985:
        /*0068*/ 	.byte	0x04, 0x17
        /*006a*/ 	.short	(.L_5987 - .L_5986)
.L_5986:
        /*006c*/ 	.word	0x00000000
        /*0070*/ 	.short	0x0004
        /*0072*/ 	.short	0x0020
        /*0074*/ 	.byte	0x00, 0xf0, 0x21, 0x00


	//----- nvinfo : EIATTR_KPARAM_INFO
	.align		4
.L_5987:
        /*0078*/ 	.byte	0x04, 0x17
        /*007a*/ 	.short	(.L_5989 - .L_5988)
.L_5988:
        /*007c*/ 	.word	0x00000000
        /*0080*/ 	.short	0x0003
        /*0082*/ 	.short	0x0018
        /*0084*/ 	.byte	0x00, 0xf0, 0x11, 0x00


	//----- nvinfo : EIATTR_KPARAM_INFO
	.align		4
.L_5989:
        /*0088*/ 	.byte	0x04, 0x17
        /*008a*/ 	.short	(.L_5991 - .L_5990)
.L_5990:
        /*008c*/ 	.word	0x00000000
        /*0090*/ 	.short	0x0002
        /*0092*/ 	.short	0x0010
        /*0094*/ 	.byte	0x00, 0xf0, 0x21, 0x00


	//----- nvinfo : EIATTR_KPARAM_INFO
	.align		4
.L_5991:
        /*0098*/ 	.byte	0x04, 0x17
        /*009a*/ 	.short	(.L_5993 - .L_5992)
.L_5992:
        /*009c*/ 	.word	0x00000000
        /*00a0*/ 	.short	0x0001
        /*00a2*/ 	.short	0x0008
        /*00a4*/ 	.byte	0x00, 0xf0, 0x21, 0x00


	//----- nvinfo : EIATTR_KPARAM_INFO
	.align		4
.L_5993:
        /*00a8*/ 	.byte	0x04, 0x17
        /*00aa*/ 	.short	(.L_5995 - .L_5994)
.L_5994:
        /*00ac*/ 	.word	0x00000000
        /*00b0*/ 	.short	0x0000
        /*00b2*/ 	.short	0x0000
        /*00b4*/ 	.byte	0x00, 0xf0, 0x21, 0x00


	//----- nvinfo : EIATTR_SPARSE_MMA_MASK
	.align		4
.L_5995:
        /*00b8*/ 	.byte	0x03, 0x50
        /*00ba*/ 	.short	0x0000


	//----- nvinfo : EIATTR_MAXREG_COUNT
	.align		4
        /*00bc*/ 	.byte	0x03, 0x1b
        /*00be*/ 	.short	0x00ff


	//----- nvinfo : EIATTR_MERCURY_ISA_VERSION
	.align		4
        /*00c0*/ 	.byte	0x03, 0x5f
        /*00c2*/ 	.short	0x0101


	//----- nvinfo : EIATTR_COOP_GROUP_MASK_REGIDS
	.align		4
        /*00c4*/ 	.byte	0x04, 0x29
        /*00c6*/ 	.short	(.L_5997 - .L_5996)


	//   ....[0]....
.L_5996:
        /*00c8*/ 	.word	0xffffffff


	//   ....[1]....
        /*00cc*/ 	.word	0xffffffff


	//   ....[2]....
        /*00d0*/ 	.word	0xffffffff


	//   ....[3]....
        /*00d4*/ 	.word	0xffffffff


	//   ....[4]....
        /*00d8*/ 	.word	0xffffffff


	//   ....[5]....
        /*00dc*/ 	.word	0xffffffff


	//   ....[6]....
        /*00e0*/ 	.word	0xffffffff


	//   ....[7]....
        /*00e4*/ 	.word	0xffffffff


	//   ....[8]....
        /*00e8*/ 	.word	0xffffffff


	//   ....[9]....
        /*00ec*/ 	.word	0xffffffff


	//   ....[10]....
        /*00f0*/ 	.word	0xffffffff


	//   ....[11]....
        /*00f4*/ 	.word	0xffffffff


	//   ....[12]....
        /*00f8*/ 	.word	0x0500000e


	//   ....[13]....
        /*00fc*/ 	.word	0x0500000e


	//   ....[14]....
        /*0100*/ 	.word	0x0500000e


	//   ....[15]....
        /*0104*/ 	.word	0x0500000e


	//   ....[16]....
        /*0108*/ 	.word	0x0500000e


	//   ....[17]....
        /*010c*/ 	.word	0x0500000e


	//   ....[18]....
        /*0110*/ 	.word	0x0500000e


	//   ....[19]....
        /*0114*/ 	.word	0x0500000e


	//   ....[20]....
        /*0118*/ 	.word	0x0500000e


	//   ....[21]....
        /*011c*/ 	.word	0x0500000e


	//   ....[22]....
        /*0120*/ 	.word	0x0500000e


	//   ....[23]....
        /*0124*/ 	.word	0x0500000e


	//----- nvinfo : EIATTR_COOP_GROUP_INSTR_OFFSETS
	.align		4
.L_5997:
        /*0128*/ 	.byte	0x04, 0x28
        /*012a*/ 	.short	(.L_5999 - .L_5998)


	//   ....[0]....
.L_5998:
        /*012c*/ 	.word	0x00000650


	//   ....[1]....
        /*0130*/ 	.word	0x00000670


	//   ....[2]....
        /*0134*/ 	.word	0x00000680


	//   ....[3]....
        /*0138*/ 	.word	0x00000700


	//   ....[4]....
        /*013c*/ 	.word	0x00000720


	//   ....[5]....
        /*0140*/ 	.word	0x00000730


	//   ....[6]....
        /*0144*/ 	.word	0x00000c20


	//   ....[7]....
        /*0148*/ 	.word	0x00000c40


	//   ....[8]....
        /*014c*/ 	.word	0x00000c50


	//   ....[9]....
        /*0150*/ 	.word	0x00000cd0


	//   ....[10]....
        /*0154*/ 	.word	0x00000cf0


	//   ....[11]....
        /*0158*/ 	.word	0x00000d00


	//   ....[12]....
        /*015c*/ 	.word	0x000014d0


	//   ....[13]....
        /*0160*/ 	.word	0x00001560


	//   ....[14]....
        /*0164*/ 	.word	0x000015d0


	//   ....[15]....
        /*0168*/ 	.word	0x00001680


	//   ....[16]....
        /*016c*/ 	.word	0x000016d0


	//   ....[17]....
        /*0170*/ 	.word	0x00001720


	//   ....[18]....
        /*0174*/ 	.word	0x000017d0


	//   ....[19]....
        /*0178*/ 	.word	0x00001860


	//   ....[20]....
        /*017c*/ 	.word	0x000018d0


	//   ....[21]....
        /*0180*/ 	.word	0x00001980


	//   ....[22]....
        /*0184*/ 	.word	0x000019d0


	//   ....[23]....
        /*0188*/ 	.word	0x00001a20


	//----- nvinfo : EIATTR_EXIT_INSTR_OFFSETS
	.align		4
.L_5999:
        /*018c*/ 	.byte	0x04, 0x1c
        /*018e*/ 	.short	(.L_6001 - .L_6000)


	//   ....[0]....
.L_6000:
        /*0190*/ 	.word	0x00000090


	//   ....[1]....
        /*0194*/ 	.word	0x000010f0


	//   ....[2]....
        /*0198*/ 	.word	0x00001100


	//   ....[3]....
        /*019c*/ 	.word	0x00001310


	//   ....[4]....
        /*01a0*/ 	.word	0x00001460


	//----- nvinfo : EIATTR_MAX_THREADS
	.align		4
.L_6001:
        /*01a4*/ 	.byte	0x04, 0x05
        /*01a6*/ 	.short	(.L_6003 - .L_6002)
.L_6002:
        /*01a8*/ 	.word	0x00000080
        /*01ac*/ 	.word	0x00000001
        /*01b0*/ 	.word	0x00000001


	//----- nvinfo : EIATTR_CRS_STACK_SIZE
	.align		4
.L_6003:
        /*01b4*/ 	.byte	0x04, 0x1e
        /*01b6*/ 	.short	(.L_6005 - .L_6004)
.L_6004:
        /*01b8*/ 	.word	0x00000000


	//----- nvinfo : EIATTR_CBANK_PARAM_SIZE
	.align		4
.L_6005:
        /*01bc*/ 	.byte	0x03, 0x19
        /*01be*/ 	.short	0x0048


	//----- nvinfo : EIATTR_PARAM_CBANK
	.align		4
        /*01c0*/ 	.byte	0x04, 0x0a
        /*01c2*/ 	.short	(.L_6007 - .L_6006)
	.align		4
.L_6006:
        /*01c4*/ 	.word	index@(.nv.constant0._ZN4vllm3moe10topkGatingILi4ELi16ELi4ELi16ELi32EjfLNS0_11ScoringFuncE1EEEvPKT5_PKbPfiPT4_PiiiibPKf)
        /*01c8*/ 	.short	0x0210
        /*01ca*/ 	.short	0x0048


	//----- nvinfo : EIATTR_SW_WAR
	.align		4
.L_6007:
        /*01cc*/ 	.byte	0x04, 0x36
        /*01ce*/ 	.short	(.L_6009 - .L_6008)
.L_6008:
        /*01d0*/ 	.word	0x00000008
.L_6009:


//--------------------- .nv.info._ZN4vllm3moe10topkGatingILi4ELi8ELi4ELi16ELi32EjfLNS0_11ScoringFuncE1EEEvPKT5_PKbPfiPT4_PiiiibPKf --------------------------
	.section	.nv.info._ZN4vllm3moe10topkGatingILi4ELi8ELi4ELi16ELi32EjfLNS0_11ScoringFuncE1EEEvPKT5_PKbPfiPT4_PiiiibPKf,"",@"SHT_CUDA_INFO"
	.sectionflags	@""
	.align	4


	//----- nvinfo : EIATTR_CUDA_API_VERSION
	.align		4
        /*0000*/ 	.byte	0x04, 0x37
        /*0002*/ 	.short	(.L_6011 - .L_6010)
.L_6010:
        /*0004*/ 	.word	0x00000082


	//----- nvinfo : EIATTR_KPARAM_INFO
	.align		4
.L_6011:
        /*0008*/ 	.byte	0x04, 0x17
        /*000a*/ 	.short	(.L_6013 - .L_6012)
.L_6012:
        /*000c*/ 	.word	0x00000000
        /*0010*/ 	.short	0x000a
        /*0012*/ 	.short	0x0040
        /*0014*/ 	.byte	0x00, 0xf0, 0x21, 0x00


	//----- nvinfo : EIATTR_KPARAM_INFO
	.align		4
.L_6013:
        /*0018*/ 	.byte	0x04, 0x17
        /*001a*/ 	.short	(.L_6015 - .L_6014)
.L_6014:
        /*001c*/ 	.word	0x00000000
        /*0020*/ 	.short	0x0009
        /*0022*/ 	.short	0x003c
        /*0024*/ 	.byte	0x00, 0xf0, 0x05, 0x00


	//----- nvinfo : EIATTR_KPARAM_INFO
	.align		4
.L_6015:
        /*0028*/ 	.byte	0x04, 0x17
        /*002a*/ 	.short	(.L_6017 - .L_6016)
.L_6016:
        /*002c*/ 	.word	0x00000000
        /*0030*/ 	.short	0x0008
        /*0032*/ 	.short	0x0038
        /*0034*/ 	.byte	0x00, 0xf0, 0x11, 0x00


	//----- nvinfo : EIATTR_KPARAM_INFO
	.align		4
.L_6017:
        /*0038*/ 	.byte	0x04, 0x17
        /*003a*/ 	.short	(.L_6019 - .L_6018)
.L_6018:
        /*003c*/ 	.word	0x00000000
        /*0040*/ 	.short	0x0007
        /*0042*/ 	.short	0x0034
        /*0044*/ 	.byte	0x00, 0xf0, 0x11, 0x00


	//----- nvinfo : EIATTR_KPARAM_INFO
	.align		4
.L_6019:
        /*0048*/ 	.byte	0x04, 0x17
        /*004a*/ 	.short	(.L_6021 - .L_6020)
.L_6020:
        /*004c*/ 	.word	0x00000000
        /*0050*/ 	.short	0x0006
        /*0052*/ 	.short	0x0030
        /*0054*/ 	.byte	0x00, 0xf0, 0x11, 0x00


	//----- nvinfo : EIATTR_KPARAM_INFO
	.align		4
.L_6021:
        /*0058*/ 	.byte	0x04, 0x17
        /*005a*/ 	.short	(.L_6023 - .L_6022)
.L_6022:
        /*005c*/ 	.word	0x00000000
        /*0060*/ 	.short	0x0005
        /*0062*/ 	.short	0x0028
        /*0064*/ 	.byte	0x00, 0xf0, 0x21, 0x00


	//----- nvinfo : EIATTR_KPARAM_INFO
	.align		4
.L_6023:
        /*0068*/ 	.byte	0x04, 0x17
        /*006a*/ 	.short	(.L_6025 - .L_6024)
.L_6024:
        /*006c*/ 	.word	0x00000000
        /*0070*/ 	.short	0x0004
        /*0072*/ 	.short	0x0020
        /*0074*/ 	.byte	0x00, 0xf0, 0x21, 0x00


	//----- nvinfo : EIATTR_KPARAM_INFO
	.align		4
.L_6025:
        /*0078*/ 	.byte	0x04, 0x17
        /*007a*/ 	.short	(.L_6027 - .L_6026)
.L_6026:
        /*007c*/ 	.word	0x00000000
        /*0080*/ 	.short	0x0003
        /*0082*/ 	.short	0x0018
        /*0084*/ 	.byte	0x00, 0xf0, 0x11, 0x00


	//----- nvinfo : EIATTR_KPARAM_INFO
	.align		4
.L_6027:
        /*0088*/ 	.byte	0x04, 0x17
        /*008a*/ 	.short	(.L_6029 - .L_6028)
.L_6028:
        /*008c*/ 	.word	0x00000000
        /*0090*/ 	.short	0x0002
        /*0092*/ 	.short	0x0010
        /*0094*/ 	.byte	0x00, 0xf0, 0x21, 0x00


	//----- nvinfo : EIATTR_KPARAM_INFO
	.align		4
.L_6029:
        /*0098*/ 	.byte	0x04, 0x17
        /*009a*/ 	.short	(.L_6031 - .L_6030)
.L_6030:
        /*009c*/ 	.word	0x00000000
        /*00a0*/ 	.short	0x0001
        /*00a2*/ 	.short	0x0008
        /*00a4*/ 	.byte	0x00, 0xf0, 0x21, 0x00


	//----- nvinfo : EIATTR_KPARAM_INFO
	.align		4
.L_6031:
        /*00a8*/ 	.byte	0x04, 0x17
        /*00aa*/ 	.short	(.L_6033 - .L_6032)
.L_6032:
        /*00ac*/ 	.word	0x00000000
        /*00b0*/ 	.short	0x0000
        /*00b2*/ 	.short	0x0000
        /*00b4*/ 	.byte	0x00, 0xf0, 0x21, 0x00


	//----- nvinfo : EIATTR_SPARSE_MMA_MASK
	.align		4
.L_6033:
        /*00b8*/ 	.byte	0x03, 0x50
        /*00ba*/ 	.short	0x0000


	//----- nvinfo : EIATTR_MAXREG_COUNT
	.align		4
        /*00bc*/ 	.byte	0x03, 0x1b
        /*00be*/ 	.short	0x00ff


	//----- nvinfo : EIATTR_MERCURY_ISA_VERSION
	.align		4
        /*00c0*/ 	.byte	0x03, 0x5f
        /*00c2*/ 	.short	0x0101


	//----- nvinfo : EIATTR_COOP_GROUP_MASK_REGIDS
	.align		4
        /*00c4*/ 	.byte	0x04, 0x29
        /*00c6*/ 	.short	(.L_6035 - .L_6034)


	//   ....[0]....
.L_6034:
        /*00c8*/ 	.word	0xffffffff


	//   ....[1]....
        /*00cc*/ 	.word	0xffffffff


	//   ....[2]....
        /*00d0*/ 	.word	0xffffffff


	//   ....[3]....
        /*00d4*/ 	.word	0xffffffff


	//   ....[4]....
        /*00d8*/ 	.word	0xffffffff


	//   ....[5]....
        /*00dc*/ 	.word	0xffffffff


	//   ....[6]....
        /*00e0*/ 	.word	0xffffffff


	//   ....[7]....
        /*00e4*/ 	.word	0xffffffff


	//   ....[8]....
        /*00e8*/ 	.word	0xffffffff


	//   ....[9]....
        /*00ec*/ 	.word	0xffffffff


	//   ....[10]....
        /*00f0*/ 	.word	0xffffffff


	//   ....[11]....
        /*00f4*/ 	.word	0xffffffff


	//   ....[12]....
        /*00f8*/ 	.word	0xffffffff


	//   ....[13]....
        /*00fc*/ 	.word	0xffffffff


	//   ....[14]....
        /*0100*/ 	.word	0xffffffff


	//   ....[15]....
        /*0104*/ 	.word	0xffffffff


	//   ....[16]....
        /*0108*/ 	.word	0xffffffff


	//   ....[17]....
        /*010c*/ 	.word	0xffffffff


	//----- nvinfo : EIATTR_COOP_GROUP_INSTR_OFFSETS
	.align		4
.L_6035:
        /*0110*/ 	.byte	0x04, 0x28
        /*0112*/ 	.short	(.L_6037 - .L_6036)


	//   ....[0]....
.L_6036:
        /*0114*/ 	.word	0x00000640


	//   ....[1]....
        /*0118*/ 	.word	0x000006b0


	//   ....[2]....
        /*011c*/ 	.word	0x000006c0


	//   ....[3]....
        /*0120*/ 	.word	0x00000ad0


	//   ....[4]....
        /*0124*/ 	.word	0x00000b40


	//   ....[5]....
        /*0128*/ 	.word	0x00000b60


	//   ....[6]....
        /*012c*/ 	.word	0x00000f50


	//   ....[7]....
        /*0130*/ 	.word	0x00000f80


	//   ....[8]....
        /*0134*/ 	.word	0x00000fa0


	//   ....[9]....
        /*0138*/ 	.word	0x000012c0


	//   ....[10]....
        /*013c*/ 	.word	0x00001330


	//   ....[11]....
        /*0140*/ 	.word	0x00001340


	//   ....[12]....
        /*0144*/ 	.word	0x00001740


	//   ....[13]....
        /*0148*/ 	.word	0x000017b0


	//   ....[14]....
        /*014c*/ 	.word	0x000017d0


	//   ....[15]....
        /*0150*/ 	.word	0x00001ba0


	//   ....[16]....
        /*0154*/ 	.word	0x00001bd0


	//   ....[17]....
        /*0158*/ 	.word	0x00001bf0


	//----- nvinfo : EIATTR_EXIT_INSTR_OFFSETS
	.align		4
.L_6037:
        /*015c*/ 	.byte	0x04, 0x1c
        /*015e*/ 	.short	(.L_6039 - .L_6038)


	//   ....[0]....
.L_6038:
        /*0160*/ 	.word	0x00000090


	//   ....[1]....
        /*0164*/ 	.word	0x00001e00


	//   ....[2]....
        /*0168*/ 	.word	0x00001e10


	//   ....[3]....
        /*016c*/ 	.word	0x000026d0


	//   ....[4]....
        /*0170*/ 	.word	0x00002830


	//----- nvinfo : EIATTR_MAX_THREADS
	.align		4
.L_6039:
        /*0174*/ 	.byte	0x04, 0x05
        /*0176*/ 	.short	(.L_6041 - .L_6040)
.L_6040:
        /*0178*/ 	.word	0x00000080
        /*017c*/ 	.word	0x00000001
        /*0180*/ 	.word	0x00000001


	//----- nvinfo : EIATTR_CRS_STACK_SIZE
	.align		4
.L_6041:
        /*0184*/ 	.byte	0x04, 0x1e
        /*0186*/ 	.short	(.L_6043 - .L_6042)
.L_6042:
        /*0188*/ 	.word	0x00000000


	//----- nvinfo : EIATTR_CBANK_PARAM_SIZE
	.align		4
.L_6043:
        /*018c*/ 	.byte	0x03, 0x19
        /*018e*/ 	.short	0x0048


	//----- nvinfo : EIATTR_PARAM_CBANK
	.align		4
        /*0190*/ 	.byte	0x04, 0x0a
        /*0192*/ 	.short	(.L_6045 - .L_6044)
	.align		4
.L_6044:
        /*0194*/ 	.word	index@(.nv.constant0._ZN4vllm3moe10topkGatingILi4ELi8ELi4ELi16ELi32EjfLNS0_11ScoringFuncE1EEEvPKT5_PKbPfiPT4_PiiiibPKf)
        /*0198*/ 	.short	0x0210
        /*019a*/ 	.short	0x0048


	//----- nvinfo : EIATTR_SW_WAR
	.align		4
.L_6045:
        /*019c*/ 	.byte	0x04, 0x36
        /*019e*/ 	.short	(.L_6047 - .L_6046)
.L_6046:
        /*01a0*/ 	.word	0x00000008
.L_6047:


//--------------------- .nv.info._ZN4vllm3moe10topkGatingILi4ELi4ELi4ELi16ELi32EjfLNS0_11ScoringFuncE1EEEvPKT5_PKbPfiPT4_PiiiibPKf --------------------------
	.section	.nv.info._ZN4vllm3moe10topkGatingILi4ELi4ELi4ELi16ELi32EjfLNS0_11ScoringFuncE1EEEvPKT5_PKbPfiPT4_PiiiibPKf,"",@"SHT_CUDA_INFO"
	.sectionflags	@""
	.align	4


	//----- nvinfo : EIATTR_CUDA_API_VERSION
	.align		4
        /*0000*/ 	.byte	0x04, 0x37
        /*0002*/ 	.short	(.L_6049 - .L_6048)
.L_6048:
        /*0004*/ 	.word	0x00000082


	//----- nvinfo : EIATTR_KPARAM_INFO
	.align		4
.L_6049:
        /*0008*/ 	.byte	0x04, 0x17
        /*000a*/ 	.short	(.L_6051 - .L_6050)
.L_6050:
        /*000c*/ 	.word	0x00000000
        /*0010*/ 	.short	0x000a
        /*0012*/ 	.short	0x0040
        /*0014*/ 	.byte	0x00, 0xf0, 0x21, 0x00


	//----- nvinfo : EIATTR_KPARAM_INFO
	.align		4
.L_6051:
        /*0018*/ 	.byte	0x04, 0x17
        /*001a*/ 	.short	(.L_6053 - .L_6052)
.L_6052:
        /*001c*/ 	.word	0x00000000
        /*0020*/ 	.short	0x0009
        /*0022*/ 	.short	0x003c
        /*0024*/ 	.byte	0x00, 0xf0, 0x05, 0x00


	//----- nvinfo : EIATTR_KPARAM_INFO
	.align		4
.L_6053:
        /*0028*/ 	.byte	0x04, 0x17
        /*002a*/ 	.short	(.L_6055 - .L_6054)
.L_6054:
        /*002c*/ 	.word	0x00000000
        /*0030*/ 	.short	0x0008
        /*0032*/ 	.short	0x0038
        /*0034*/ 	.byte	0x00, 0xf0, 0x11, 0x00


	//----- nvinfo : EIATTR_KPARAM_INFO
	.align		4
.L_6055:
        /*0038*/ 	.byte	0x04, 0x17
        /*003a*/ 	.short	(.L_6057 - .L_6056)
.L_6056:
        /*003c*/ 	.word	0x00000000
        /*0040*/ 	.short	0x0007
        /*0042*/ 	.short	0x0034
        /*0044*/ 	.byte	0x00, 0xf0, 0x11, 0x00


	//----- nvinfo : EIATTR_KPARAM_INFO
	.align		4
.L_6057:
        /*0048*/ 	.byte	0x04, 0x17
        /*004a*/ 	.short	(.L_6059 - .L_6058)
.L_6058:
        /*004c*/ 	.word	0x00000000
        /*0050*/ 	.short	0x0006
        /*0052*/ 	.short	0x0030
        /*0054*/ 	.byte	0x00, 0xf0, 0x11, 0x00


	//----- nvinfo : EIATTR_KPARAM_INFO
	.align		4
.L_6059:
        /*0058*/ 	.byte	0x04, 0x17
        /*005a*/ 	.short	(.L_6061 - .L_6060)
.L_6060:
        /*005c*/ 	.word	0x00000000
        /*0060*/ 	.short	0x0005
        /*0062*/ 	.short	0x0028
        /*0064*/ 	.byte	0x00, 0xf0, 0x21, 0x00


	//----- nvinfo : EIATTR_KPARAM_INFO
	.align		4
.L_6061:
        /*0068*/ 	.byte	0x04, 0x17
        /*006a*/ 	.short	(.L_6063 - .L_6062)
.L_6062:
        /*006c*/ 	.word	0x00000000
        /*0070*/ 	.short	0x0004
        /*0072*/ 	.short	0x0020
        /*0074*/ 	.byte	0x00, 0xf0, 0x21, 0x00


	//----- nvinfo : EIATTR_KPARAM_INFO
	.align		4
.L_6063:
        /*0078*/ 	.byte	0x04, 0x17
        /*007a*/ 	.short	(.L_6065 - .L_6064)
.L_6064:
        /*007c*/ 	.word	0x00000000
        /*0080*/ 	.short	0x0003
        /*0082*/ 	.short	0x0018
        /*0084*/ 	.byte	0x00, 0xf0, 0x11, 0x00


	//----- nvinfo : EIATTR_KPARAM_INFO
	.align		4
.L_6065:
        /*0088*/ 	.byte	0x04, 0x17
        /*008a*/ 	.short	(.L_6067 - .L_6066)
.L_6066:
        /*008c*/ 	.word	0x00000000
        /*0090*/ 	.short	0x0002
        /*0092*/ 	.short	0x0010
        /*0094*/ 	.byte	0x00, 0xf0, 0x21, 0x00


	//----- nvinfo : EIATTR_KPARAM_INFO
	.align		4
.L_6067:
        /*0098*/ 	.byte	0x04, 0x17
        /*009a*/ 	.short	(.L_6069 - .L_6068)
.L_6068:
        /*009c*/ 	.word	0x00000000
        /*00a0*/ 	.short	0x0001
        /*00a2*/ 	.short	0x0008
        /*00a4*/ 	.byte	0x00, 0xf0, 0x21, 0x00


	//----- nvinfo : EIATTR_KPARAM_INFO
	.align		4
.L_6069:
        /*00a8*/ 	.byte	0x04, 0x17
        /*00aa*/ 	.short	(.L_6071 - .L_6070)
.L_6070:
        /*00ac*/ 	.word	0x00000000
        /*00b0*/ 	.short	0x0000
        /*00b2*/ 	.short	0x0000
        /*00b4*/ 	.byte	0x00, 0xf0, 0x21, 0x00


	//----- nvinfo : EIATTR_SPARSE_MMA_MASK
	.align		4
.L_6071:
        /*00b8*/ 	.byte	0x03, 0x50
        /*00ba*/ 	.short	0x0000


	//----- nvinfo : EIATTR_MAXREG_COUNT
	.align		4
        /*00bc*/ 	.byte	0x03, 0x1b
        /*00be*/ 	.short	0x00ff


	//----- nvinfo : EIATTR_MERCURY_ISA_VERSION
	.align		4
        /*00c0*/ 	.byte	0x03, 0x5f
        /*00c2*/ 	.short	0x0101


	//----- nvinfo : EIATTR_EXIT_INSTR_OFFSETS
	.align		4
        /*00c4*/ 	.byte	0x04, 0x1c
        /*00c6*/ 	.short	(.L_6073 - .L_6072)


	//   ....[0]....
.L_6072:
        /*00c8*/ 	.word	0x00000080


	//   ....[1]....
        /*00cc*/ 	.word	0x00002190


	//   ....[2]....
        /*00d0*/ 	.word	0x000021a0


	//   ....[3]....
        /*00d4*/ 	.word	0x00002af0


	//   ....[4]....
        /*00d8*/ 	.word	0x00002bf0


	//----- nvinfo : EIATTR_MAX_THREADS
	.align		4
.L_6073:
        /*00dc*/ 	.byte	0x04, 0x05
        /*00de*/ 	.short	(.L_6075 - .L_6074)
.L_6074:
        /*00e0*/ 	.word	0x00000080
        /*00e4*/ 	.word	0x00000001
        /*00e8*/ 	.word	0x00000001


	//----- nvinfo : EIATTR_CBANK_PARAM_SIZE
	.align		4
.L_6075:
        /*00ec*/ 	.byte	0x03, 0x19
        /*00ee*/ 	.short	0x0048


	//----- nvinfo : EIATTR_PARAM_CBANK
	.align		4
        /*00f0*/ 	.byte	0x04, 0x0a
        /*00f2*/ 	.short	(.L_6077 - .L_6076)
	.align		4
.L_6076:
        /*00f4*/ 	.word	index@(.nv.constant0._ZN4vllm3moe10topkGatingILi4ELi4ELi4ELi16ELi32EjfLNS0_11ScoringFuncE1EEEvPKT5_PKbPfiPT4_PiiiibPKf)
        /*00f8*/ 	.short	0x0210
        /*00fa*/ 	.short	0x0048


	//----- nvinfo : EIATTR_SW_WAR
	.align		4
.L_6077:
        /*00fc*/ 	.byte	0x04, 0x36
        /*00fe*/ 	.short	(.L_6079 - .L_6078)
.L_6078:
        /*0100*/ 	.word	0x00000008
.L_6079:


//--------------------- .nv.info._ZN4vllm3moe10topkGatingILi2ELi2ELi4ELi8ELi32EjfLNS0_11ScoringFuncE1EEEvPKT5_PKbPfiPT4_PiiiibPKf --------------------------
	.section	.nv.info._ZN4vllm3moe10topkGatingILi2ELi2ELi4ELi8ELi32EjfLNS0_11ScoringFuncE1EEEvPKT5_PKbPfiPT4_PiiiibPKf,"",@"SHT_CUDA_INFO"
	.sectionflags	@""
	.align	4


	//----- nvinfo : EIATTR_CUDA_API_VERSION
	.align		4
        /*0000*/ 	.byte	0x04, 0x37
        /*0002*/ 	.short	(.L_6081 - .L_6080)
.L_6080:
        /*0004*/ 	.word	0x00000082


	//----- nvinfo : EIATTR_KPARAM_INFO
	.align		4
.L_6081:
        /*0008*/ 	.byte	0x04, 0x17
        /*000a*/ 	.short	(.L_6083 - .L_6082)
.L_6082:
        /*000c*/ 	.word	0x00000000
        /*0010*/ 	.short	0x000a
        /*0012*/ 	.short	0x0040
        /*0014*/ 	.byte	0x00, 0xf0, 0x21, 0x00


	//----- nvinfo : EIATTR_KPARAM_INFO
	.align		4
.L_6083:
        /*0018*/ 	.byte	0x04, 0x17
        /*001a*/ 	.short	(.L_6085 - .L_6084)
.L_6084:
        /*001c*/ 	.word	0x00000000
        /*0020*/ 	.short	0x0009
        /*0022*/ 	.short	0x003c
        /*0024*/ 	.byte	0x00, 0xf0, 0x05, 0x00


	//----- nvinfo : EIATTR_KPARAM_INFO
	.align		4
.L_6085:
        /*0028*/ 	.byte	0x04, 0x17
        /*002a*/ 	.short	(.L_6087 - .L_6086)
.L_6086:
        /*002c*/ 	.word	0x00000000
        /*0030*/ 	.short	0x0008
        /*0032*/ 	.short	0x0038
        /*0034*/ 	.byte	0x00, 0xf0, 0x11, 0x00


	//----- nvinfo : EIATTR_KPARAM_INFO
	.align		4
.L_6087:
        /*0038*/ 	.byte	0x04, 0x17
        /*003a*/ 	.short	(.L_6089 - .L_6088)
.L_6088:
        /*003c*/ 	.word	0x00000000
        /*0040*/ 	.short	0x0007
        /*0042*/ 	.short	0x0034
        /*0044*/ 	.byte	0x00, 0xf0, 0x11, 0x00


	//----- nvinfo : EIATTR_KPARAM_INFO
	.align		4
.L_6089:
        /*0048*/ 	.byte	0x04, 0x17
        /*004a*/ 	.short	(.L_6091 - .L_6090)
.L_6090:
        /*004c*/ 	.word	0x00000000
        /*0050*/ 	.short	0x0006
        /*0052*/ 	.short	0x0030
        /*0054*/ 	.byte	0x00, 0xf0, 0x11, 0x00


	//----- nvinfo : EIATTR_KPARAM_INFO
	.align		4
.L_6091:
        /*0058*/ 	.byte	0x04, 0x17
        /*005a*/ 	.short	(.L_6093 - .L_6092)
.L_6092:
        /*005c*/ 	.word	0x00000000
        /*0060*/ 	.short	0x0005
        /*0062*/ 	.short	0x0028
        /*0064*/ 	.byte	0x00, 0xf0, 0x21, 0x00


	//----- nvinfo : EIATTR_KPARAM_INFO
	.align		4
.L_6093:
        /*0068*/ 	.byte	0x04, 0x17
        /*006a*/ 	.short	(.L_6095 - .L_6094)
.L_6094:
        /*006c*/ 	.word	0x00000000
        /*0070*/ 	.short	0x0004
        /*0072*/ 	.short	0x0020
        /*0074*/ 	.byte	0x00, 0xf0, 0x21, 0x00


	//----- nvinfo : EIATTR_KPARAM_INFO
	.align		4
.L_6095:
        /*0078*/ 	.byte	0x04, 0x17
        /*007a*/ 	.short	(.L_6097 - .L_6096)
.L_6096:
        /*007c*/ 	.word	0x00000000
        /*0080*/ 	.short	0x0003
        /*0082*/ 	.short	0x0018
        /*0084*/ 	.byte	0x00, 0xf0, 0x11, 0x00


	//----- nvinfo : EIATTR_KPARAM_INFO
	.align		4
.L_6097:
        /*0088*/ 	.byte	0x04, 0x17
        /*008a*/ 	.short	(.L_6099 - .L_6098)
.L_6098:
        /*008c*/ 	.word	0x00000000
        /*0090*/ 	.short	0x0002
        /*0092*/ 	.short	0x0010
        /*0094*/ 	.byte	0x00, 0xf0, 0x21, 0x00


	//----- nvinfo : EIATTR_KPARAM_INFO
	.align		4
.L_6099:
        /*0098*/ 	.byte	0x04, 0x17
        /*009a*/ 	.short	(.L_6101 - .L_6100)
.L_6100:
        /*009c*/ 	.word	0x00000000
        /*00a0*/ 	.short	0x0001
        /*00a2*/ 	.short	0x0008
        /*00a4*/ 	.byte	0x00, 0xf0, 0x21, 0x00


	//----- nvinfo : EIATTR_KPARAM_INFO
	.align		4
.L_6101:
        /*00a8*/ 	.byte	0x04, 0x17
        /*00aa*/ 	.short	(.L_6103 - .L_6102)
.L_6102:
        /*00ac*/ 	.word	0x00000000
        /*00b0*/ 	.short	0x0000
        /*00b2*/ 	.short	0x0000
        /*00b4*/ 	.byte	0x00, 0xf0, 0x21, 0x00


	//----- nvinfo : EIATTR_SPARSE_MMA_MASK
	.align		4
.L_6103:
        /*00b8*/ 	.byte	0x03, 0x50
        /*00ba*/ 	.short	0x0000


	//----- nvinfo : EIATTR_MAXREG_COUNT
	.align		4
        /*00bc*/ 	.byte	0x03, 0x1b
        /*00be*/ 	.short	0x00ff


	//----- nvinfo : EIATTR_MERCURY_ISA_VERSION
	.align		4
        /*00c0*/ 	.byte	0x03, 0x5f
        /*00c2*/ 	.short	0x0101


	//----- nvinfo : EIATTR_EXIT_INSTR_OFFSETS
	.align		4
        /*00c4*/ 	.byte	0x04, 0x1c
        /*00c6*/ 	.short	(.L_6105 - .L_6104)


	//   ....[0]....
.L_6104:
        /*00c8*/ 	.word	0x00000090


	//   ....[1]....
        /*00cc*/ 	.word	0x00001a90


	//   ....[2]....
        /*00d0*/ 	.word	0x00001aa0


	//   ....[3]....
        /*00d4*/ 	.word	0x00002310


	//   ....[4]....
        /*00d8*/ 	.word	0x00002430


	//----- nvinfo : EIATTR_MAX_THREADS
	.align		4
.L_6105:
        /*00dc*/ 	.byte	0x04, 0x05
        /*00de*/ 	.short	(.L_6107 - .L_6106)
.L_6106:
        /*00e0*/ 	.word	0x00000080
        /*00e4*/ 	.word	0x00000001
        /*00e8*/ 	.word	0x00000001


	//----- nvinfo : EIATTR_CBANK_PARAM_SIZE
	.align		4
.L_6107:
        /*00ec*/ 	.byte	0x03, 0x19
        /*00ee*/ 	.short	0x0048


	//----- nvinfo : EIATTR_PARAM_CBANK
	.align		4
        /*00f0*/ 	.byte	0x04, 0x0a
        /*00f2*/ 	.short	(.L_6109 - .L_6108)
	.align		4
.L_6108:
        /*00f4*/ 	.word	index@(.nv.constant0._ZN4vllm3moe10topkGatingILi2ELi2ELi4ELi8ELi32EjfLNS0_11ScoringFuncE1EEEvPKT5_PKbPfiPT4_PiiiibPKf)
        /*00f8*/ 	.short	0x0210
        /*00fa*/ 	.short	0x0048


	//----- nvinfo : EIATTR_SW_WAR
	.align		4
.L_6109:
        /*00fc*/ 	.byte	0x04, 0x36
        /*00fe*/ 	.short	(.L_6111 - .L_6110)
.L_6110:
        /*0100*/ 	.word	0x00000008
.L_6111:


//--------------------- .nv.info._ZN4vllm3moe10topkGatingILi1ELi1ELi4ELi4ELi32EjfLNS0_11ScoringFuncE1EEEvPKT5_PKbPfiPT4_PiiiibPKf --------------------------
	.section	.nv.info._ZN4vllm3moe10topkGatingILi1ELi1ELi4ELi4ELi32EjfLNS0_11ScoringFuncE1EEEvPKT5_PKbPfiPT4_PiiiibPKf,"",@"SHT_CUDA_INFO"
	.sectionflags	@""
	.align	4


	//----- nvinfo : EIATTR_CUDA_API_VERSION
	.align		4
        /*0000*/ 	.byte	0x04, 0x37
        /*0002*/ 	.short	(.L_6113 - .L_6112)
.L_6112:
        /*0004*/ 	.word	0x00000082


	//----- nvinfo : EIATTR_KPARAM_INFO
	.align		4
.L_6113:
        /*0008*/ 	.byte	0x04, 0x17
        /*000a*/ 	.short	(.L_6115 - .L_6114)
.L_6114:
        /*000c*/ 	.word	0x00000000
        /*0010*/ 	.short	0x000a
        /*0012*/ 	.short	0x0040
        /*0014*/ 	.byte	0x00, 0xf0, 0x21, 0x00


	//----- nvinfo : EIATTR_KPARAM_INFO
	.align		4
.L_6115:
        /*0018*/ 	.byte	0x04, 0x17
        /*001a*/ 	.short	(.L_6117 - .L_6116)
.L_6116:
        /*001c*/ 	.word	0x00000000
        /*0020*/ 	.short	0x0009
        /*0022*/ 	.short	0x003c
        /*0024*/ 	.byte	0x00, 0xf0, 0x05, 0x00


	//----- nvinfo : EIATTR_KPARAM_INFO
	.align		4
.L_6117:
        /*0028*/ 	.byte	0x04, 0x17
        /*002a*/ 	.short	(.L_6119 - .L_6118)
.L_6118:
        /*002c*/ 	.word	0x00000000
        /*0030*/ 	.short	0x0008
        /*0032*/ 	.short	0x0038
        /*0034*/ 	.byte	0x00, 0xf0, 0x11, 0x00


	//----- nvinfo : EIATTR_KPARAM_INFO
	.align		4
.L_6119:
        /*0038*/ 	.byte	0x04, 0x17
        /*003a*/ 	.short	(.L_6121 - .L_6120)
.L_6120:
        /*003c*/ 	.word	0x00000000
        /*0040*/ 	.short	0x0007
        /*0042*/ 	.short	0x0034
        /*0044*/ 	.byte	0x00, 0xf0, 0x11, 0x00


	//----- nvinfo : EIATTR_KPARAM_INFO
	.align		4
.L_6121:
        /*0048*/ 	.byte	0x04, 0x17
        /*004a*/ 	.short	(.L_6123 - .L_6122)
.L_6122:
        /*004c*/ 	.word	0x00000000
        /*0050*/ 	.short	0x0006
        /*0052*/ 	.short	0x0030
        /*0054*/ 	.byte	0x00, 0xf0, 0x11, 0x00


	//----- nvinfo : EIATTR_KPARAM_INFO
	.align		4
.L_6123:
        /*0058*/ 	.byte	0x04, 0x17
        /*005a*/ 	.short	(.L_6125 - .L_6124)
.L_6124:
        /*005c*/ 	.word	0x00000000
        /*0060*/ 	.short	0x0005
        /*0062*/ 	.short	0x0028
        /*0064*/ 	.byte	0x00, 0xf0, 0x21, 0x00


	//----- nvinfo : EIATTR_KPARAM_INFO
	.align		4
.L_6125:
        /*0068*/ 	.byte	0x04, 0x17
        /*006a*/ 	.short	(.L_6127 - .L_6126)
.L_6126:
        /*006c*/ 	.word	0x00000000
        /*0070*/ 	.short	0x0004
        /*0072*/ 	.short	0x0020
        /*0074*/ 	.byte	0x00, 0xf0, 0x21, 0x00


	//----- nvinfo : EIATTR_KPARAM_INFO
	.align		4
.L_6127:
        /*0078*/ 	.byte	0x04, 0x17
        /*007a*/ 	.short	(.L_6129 - .L_6128)
.L_6128:
        /*007c*/ 	.word	0x00000000
        /*0080*/ 	.short	0x0003
        /*0082*/ 	.short	0x0018
        /*0084*/ 	.byte	0x00, 0xf0, 0x11, 0x00


	//----- nvinfo : EIATTR_KPARAM_INFO
	.align		4
.L_6129:
        /*0088*/ 	.byte	0x04, 0x17
        /*008a*/ 	.short	(.L_6131 - .L_6130)
.L_6130:
        /*008c*/ 	.word	0x00000000
        /*0090*/ 	.short	0x0002
        /*0092*/ 	.short	0x0010
        /*0094*/ 	.byte	0x00, 0xf0, 0x21, 0x00


	//----- nvinfo : EIATTR_KPARAM_INFO
	.align		4
.L_6131:
        /*0098*/ 	.byte	0x04, 0x17
        /*009a*/ 	.short	(.L_6133 - .L_6132)
.L_6132:
        /*009c*/ 	.word	0x00000000
        /*00a0*/ 	.short	0x0001
        /*00a2*/ 	.short	0x0008
        /*00a4*/ 	.byte	0x00, 0xf0, 0x21, 0x00


	//----- nvinfo : EIATTR_KPARAM_INFO
	.align		4
.L_6133:
        /*00a8*/ 	.byte	0x04, 0x17
        /*00aa*/ 	.short	(.L_6135 - .L_6134)
.L_6134:
        /*00ac*/ 	.word	0x00000000
        /*00b0*/ 	.short	0x0000
        /*00b2*/ 	.short	0x0000
        /*00b4*/ 	.byte	0x00, 0xf0, 0x21, 0x00


	//----- nvinfo : EIATTR_SPARSE_MMA_MASK
	.align		4
.L_6135:
        /*00b8*/ 	.byte	0x03, 0x50
        /*00ba*/ 	.short	0x0000


	//----- nvinfo : EIATTR_MAXREG_COUNT
	.align		4
        /*00bc*/ 	.byte	0x03, 0x1b
        /*00be*/ 	.short	0x00ff


	//----- nvinfo : EIATTR_MERCURY_ISA_VERSION
	.align		4
        /*00c0*/ 	.byte	0x03, 0x5f
        /*00c2*/ 	.short	0x0101


	//----- nvinfo : EIATTR_EXIT_INSTR_OFFSETS
	.align		4
        /*00c4*/ 	.byte	0x04, 0x1c
        /*00c6*/ 	.short	(.L_6137 - .L_6136)


	//   ....[0]....
.L_6136:
        /*00c8*/ 	.word	0x000000a0


	//   ....[1]....
        /*00cc*/ 	.word	0x00000f20


	//   ....[2]....
        /*00d0*/ 	.word	0x00000f30


	//   ....[3]....
        /*00d4*/ 	.word	0x00001790


	//   ....[4]....
        /*00d8*/ 	.word	0x000018a0


	//----- nvinfo : EIATTR_MAX_THREADS
	.align		4
.L_6137:
        /*00dc*/ 	.byte	0x04, 0x05
        /*00de*/ 	.short	(.L_6139 - .L_6138)
.L_6138:
        /*00e0*/ 	.word	0x00000080
        /*00e4*/ 	.word	0x00000001
        /*00e8*/ 	.word	0x00000001


	//----- nvinfo : EIATTR_CBANK_PARAM_SIZE
	.align		4
.L_6139:
        /*00ec*/ 	.byte	0x03, 0x19
        /*00ee*/ 	.short	0x0048


	//----- nvinfo : EIATTR_PARAM_CBANK
	.align		4
        /*00f0*/ 	.byte	0x04, 0x0a
        /*00f2*/ 	.short	(.L_6141 - .L_6140)
	.align		4
.L_6140:
        /*00f4*/ 	.word	index@(.nv.constant0._ZN4vllm3moe10topkGatingILi1ELi1ELi4ELi4ELi32EjfLNS0_11ScoringFuncE1EEEvPKT5_PKbPfiPT4_PiiiibPKf)
        /*00f8*/ 	.short	0x0210
        /*00fa*/ 	.short	0x0048


	//----- nvinfo : EIATTR_SW_WAR
	.align		4
.L_6141:
        /*00fc*/ 	.byte	0x04, 0x36
        /*00fe*/ 	.short	(.L_6143 - .L_6142)
.L_6142:
        /*0100*/ 	.word	0x00000008
.L_6143:


//--------------------- .nv.info._ZN4vllm3moe10moeSigmoidILi256EfEEvPKT0_PKbPfi --------------------------
	.section	.nv.info._ZN4vllm3moe10moeSigmoidILi256EfEEvPKT0_PKbPfi,"",@"SHT_CUDA_INFO"
	.sectionflags	@""
	.align	4


	//----- nvinfo : EIATTR_CUDA_API_VERSION
	.align		4
        /*0000*/ 	.byte	0x04, 0x37
        /*0002*/ 	.short	(.L_6145 - .L_6144)
.L_6144:
        /*0004*/ 	.word	0x00000082


	//----- nvinfo : EIATTR_KPARAM_INFO
	.align		4
.L_6145:
        /*0008*/ 	.byte	0x04, 0x17
        /*000a*/ 	.short	(.L_6147 - .L_6146)
.L_6146:
        /*000c*/ 	.word	0x00000000
        /*0010*/ 	.short	0x0003
        /*0012*/ 	.short	0x0018
        /*0014*/ 	.byte	0x00, 0xf0, 0x11, 0x00


	//----- nvinfo : EIATTR_KPARAM_INFO
	.align		4
.L_6147:
        /*0018*/ 	.byte	0x04, 0x17
        /*001a*/ 	.short	(.L_6149 - .L_6148)
.L_6148:
        /*001c*/ 	.word	0x00000000
        /*0020*/ 	.short	0x0002
        /*0022*/ 	.short	0x0010
        /*0024*/ 	.byte	0x00, 0xf0, 0x21, 0x00


	//----- nvinfo : EIATTR_KPARAM_INFO
	.align		4
.L_6149:
        /*0028*/ 	.byte	0x04, 0x17
        /*002a*/ 	.short	(.L_6151 - .L_6150)
.L_6150:
        /*002c*/ 	.word	0x00000000
        /*0030*/ 	.short	0x0001
        /*0032*/ 	.short	0x0008
        /*0034*/ 	.byte	0x00, 0xf0, 0x21, 0x00


	//----- nvinfo : EIATTR_KPARAM_INFO
	.align		4
.L_6151:
        /*0038*/ 	.byte	0x04, 0x17
        /*003a*/ 	.short	(.L_6153 - .L_6152)
.L_6152:
        /*003c*/ 	.word	0x00000000
        /*0040*/ 	.short	0x0000
        /*0042*/ 	.short	0x0000
        /*0044*/ 	.byte	0x00, 0xf0, 0x21, 0x00


	//----- nvinfo : EIATTR_SPARSE_MMA_MASK
	.align		4
.L_6153:
        /*0048*/ 	.byte	0x03, 0x50
        /*004a*/ 	.short	0x0000


	//----- nvinfo : EIATTR_MAXREG_COUNT
	.align		4
        /*004c*/ 	.byte	0x03, 0x1b
        /*004e*/ 	.short	0x00ff


	//----- nvinfo : EIATTR_MERCURY_ISA_VERSION
	.align		4
        /*0050*/ 	.byte	0x03, 0x5f
        /*0052*/ 	.short	0x0101


	//----- nvinfo : EIATTR_EXIT_INSTR_OFFSETS
	.align		4
        /*0054*/ 	.byte	0x04, 0x1c
        /*0056*/ 	.short	(.L_6155 - .L_6154)


	//   ....[0]....
.L_6154:
        /*0058*/ 	.word	0x00000100


	//   ....[1]....
        /*005c*/ 	.word	0x00000140


	//   ....[2]....
        /*0060*/ 	.word	0x000003c0


	//   ....[3]....
        /*0064*/ 	.word	0x000006c0


	//----- nvinfo : EIATTR_MAX_THREADS
	.align		4
.L_6155:
        /*0068*/ 	.byte	0x04, 0x05
        /*006a*/ 	.short	(.L_6157 - .L_6156)
.L_6156:
        /*006c*/ 	.word	0x00000100
        /*0070*/ 	.word	0x00000001
        /*0074*/ 	.word	0x00000001


	//----- nvinfo : EIATTR_CRS_STACK_SIZE
	.align		4
.L_6157:
        /*0078*/ 	.byte	0x04, 0x1e
        /*007a*/ 	.short	(.L_6159 - .L_6158)
.L_6158:
        /*007c*/ 	.word	0x00000000


	//----- nvinfo : EIATTR_CBANK_PARAM_SIZE
	.align		4
.L_6159:
        /*0080*/ 	.byte	0x03, 0x19
        /*0082*/ 	.short	0x001c


	//----- nvinfo : EIATTR_PARAM_CBANK
	.align		4
        /*0084*/ 	.byte	0x04, 0x0a
        /*0086*/ 	.short	(.L_6161 - .L_6160)
	.align		4
.L_6160:
        /*0088*/ 	.word	index@(.nv.constant0._ZN4vllm3moe10moeSigmoidILi256EfEEvPKT0_PKbPfi)
        /*008c*/ 	.short	0x0210
        /*008e*/ 	.short	0x001c


	//----- nvinfo : EIATTR_SW_WAR
	.align		4
.L_6161:
        /*0090*/ 	.byte	0x04, 0x36
        /*0092*/ 	.short	(.L_6163 - .L_6162)
.L_6162:
        /*0094*/ 	.word	0x00000008
.L_6163:


//--------------------- .nv.info._ZN4vllm3moe10topkGatingILi18ELi576ELi4ELi8ELi32EifLNS0_11ScoringFuncE1EEEvPKT5_PKbPfiPT4_PiiiibPKf --------------------------
	.section	.nv.info._ZN4vllm3moe10topkGatingILi18ELi576ELi4ELi8ELi32EifLNS0_11ScoringFuncE1EEEvPKT5_PKbPfiPT4_PiiiibPKf,"",@"SHT_CUDA_INFO"
	.sectionflags	@""
	.align	4


	//----- nvinfo : EIATTR_CUDA_API_VERSION
	.align		4
        /*0000*/ 	.byte	0x04, 0x37
        /*0002*/ 	.short	(.L_6165 - .L_6164)
.L_6164:
        /*0004*/ 	.word	0x00000082


	//----- nvinfo : EIATTR_KPARAM_INFO
	.align		4
.L_6165:
        /*0008*/ 	.byte	0x04, 0x17
        /*000a*/ 	.short	(.L_6167 - .L_6166)
.L_6166:
        /*000c*/ 	.word	0x00000000
        /*0010*/ 	.short	0x000a
        /*0012*/ 	.short	0x0040
        /*0014*/ 	.byte	0x00, 0xf0, 0x21, 0x00


	//----- nvinfo : EIATTR_KPARAM_INFO
	.align		4
.L_6167:
        /*0018*/ 	.byte	0x04, 0x17
        /*001a*/ 	.short	(.L_6169 - .L_6168)
.L_6168:
        /*001c*/ 	.word	0x00000000
        /*0020*/ 	.short	0x0009
        /*0022*/ 	.short	0x003c
        /*0024*/ 	.byte	0x00, 0xf0, 0x05, 0x00


	//----- nvinfo : EIATTR_KPARAM_INFO
	.align		4
.L_6169:
        /*0028*/ 	.byte	0x04, 0x17
        /*002a*/ 	.short	(.L_6171 - .L_6170)
.L_6170:
        /*002c*/ 	.word	0x00000000
        /*0030*/ 	.short	0x0008
        /*0032*/ 	.short	0x0038
        /*0034*/ 	.byte	0x00, 0xf0, 0x11, 0x00


	//----- nvinfo : EIATTR_KPARAM_INFO
	.align		4
.L_6171:
        /*0038*/ 	.byte	0x04, 0x17
        /*003a*/ 	.short	(.L_6173 - .L_6172)
.L_6172:
        /*003c*/ 	.word	0x00000000
        /*0040*/ 	.short	0x0007
        /*0042*/ 	.short	0x0034
        /*0044*/ 	.byte	0x00, 0xf0, 0x11, 0x00


	//----- nvinfo : EIATTR_KPARAM_INFO
	.align		4
.L_6173:
        /*0048*/ 	.byte	0x04, 0x17
        /*004a*/ 	.short	(.L_6175 - .L_6174)
.L_6174:
        /*004c*/ 	.word	0x00000000
        /*0050*/ 	.short	0x0006
        /*0052*/ 	.short	0x0030
        /*0054*/ 	.byte	0x00, 0xf0, 0x11, 0x00


	//----- nvinfo : EIATTR_KPARAM_INFO
	.align		4
.L_6175:
        /*0058*/ 	.byte	0x04, 0x17
        /*005a*/ 	.short	(.L_6177 - .L_6176)
.L_6176:
        /*005c*/ 	.word	0x00000000
        /*0060*/ 	.short	0x0005
        /*0062*/ 	.short	0x0028
        /*0064*/ 	.byte	0x00, 0xf0, 0x21, 0x00


	//----- nvinfo : EIATTR_KPARAM_INFO
	.align		4
.L_6177:
        /*0068*/ 	.byte	0x04, 0x17
        /*006a*/ 	.short	(.L_6179 - .L_6178)
.L_6178:
        /*006c*/ 	.word	0x00000000
        /*0070*/ 	.short	0x0004
        /*0072*/ 	.short	0x0020
        /*0074*/ 	.byte	0x00, 0xf0, 0x21, 0x00


	//----- nvinfo : EIATTR_KPARAM_INFO
	.align		4
.L_6179:
        /*0078*/ 	.byte	0x04, 0x17
        /*007a*/ 	.short	(.L_6181 - .L_6180)
.L_6180:
        /*007c*/ 	.word	0x00000000
        /*0080*/ 	.short	0x0003
        /*0082*/ 	.short	0x0018
        /*0084*/ 	.byte	0x00, 0xf0, 0x11, 0x00


	//----- nvinfo : EIATTR_KPARAM_INFO
	.align		4
.L_6181:
        /*0088*/ 	.byte	0x04, 0x17
        /*008a*/ 	.short	(.L_6183 - .L_6182)
.L_6182:
        /*008c*/ 	.word	0x00000000
        /*0090*/ 	.short	0x0002
        /*0092*/ 	.short	0x0010
        /*0094*/ 	.byte	0x00, 0xf0, 0x21, 0x00


	//----- nvinfo : EIATTR_KPARAM_INFO
	.align		4
.L_6183:
        /*0098*/ 	.byte	0x04, 0x17
        /*009a*/ 	.short	(.L_6185 - .L_6184)
.L_6184:
        /*009c*/ 	.word	0x00000000
        /*00a0*/ 	.short	0x0001
        /*00a2*/ 	.short	0x0008
        /*00a4*/ 	.byte	0x00, 0xf0, 0x21, 0x00


	//----- nvinfo : EIATTR_KPARAM_INFO
	.align		4
.L_6185:
        /*00a8*/ 	.byte	0x04, 0x17
        /*00aa*/ 	.short	(.L_6187 - .L_6186)
.L_6186:
        /*00ac*/ 	.word	0x00000000
        /*00b0*/ 	.short	0x0000
        /*00b2*/ 	.short	0x0000
        /*00b4*/ 	.byte	0x00, 0xf0, 0x21, 0x00


	//----- nvinfo : EIATTR_SPARSE_MMA_MASK
	.align		4
.L_6187:
        /*00b8*/ 	.byte	0x03, 0x50
        /*00ba*/ 	.short	0x0000


	//----- nvinfo : EIATTR_MAXREG_COUNT
	.align		4
        /*00bc*/ 	.byte	0x03, 0x1b
        /*00be*/ 	.short	0x00ff


	//----- nvinfo : EIATTR_MERCURY_ISA_VERSION
	.align		4
        /*00c0*/ 	.byte	0x03, 0x5f
        /*00c2*/ 	.short	0x0101


	//----- nvinfo : EIATTR_COOP_GROUP_MASK_REGIDS
	.align		4
        /*00c4*/ 	.byte	0x04, 0x29
        /*00c6*/ 	.short	(.L_6189 - .L_6188)


	//   ....[0]....
.L_6188:
        /*00c8*/ 	.word	0xffffffff


	//   ....[1]....
        /*00cc*/ 	.word	0xffffffff


	//   ....[2]....
        /*00d0*/ 	.word	0xffffffff


	//   ....[3]....
        /*00d4*/ 	.word	0xffffffff


	//   ....[4]....
        /*00d8*/ 	.word	0xffffffff


	//   ....[5]....
        /*00dc*/ 	.word	0xffffffff


	//   ....[6]....
        /*00e0*/ 	.word	0xffffffff


	//   ....[7]....
        /*00e4*/ 	.word	0xffffffff


	//   ....[8]....
        /*00e8*/ 	.word	0xffffffff


	//   ....[9]....
        /*00ec*/ 	.word	0xffffffff


	//   ....[10]....
        /*00f0*/ 	.word	0xffffffff


	//   ....[11]....
        /*00f4*/ 	.word	0xffffffff


	//   ....[12]....
        /*00f8*/ 	.word	0xffffffff


	//   ....[13]....
        /*00fc*/ 	.word	0xffffffff


	//   ....[14]....
        /*0100*/ 	.word	0xffffffff


	//   ....[15]....
        /*0104*/ 	.word	0xffffffff


	//   ....[16]....
        /*0108*/ 	.word	0xffffffff


	//   ....[17]....
        /*010c*/ 	.word	0xffffffff


	//   ....[18]....
        /*0110*/ 	.word	0xffffffff


	//   ....[19]....
        /*0114*/ 	.word	0xffffffff


	//   ....[20]....
        /*0118*/ 	.word	0xffffffff


	//   ....[21]....
        /*011c*/ 	.word	0xffffffff


	//   ....[22]....
        /*0120*/ 	.word	0xffffffff


	//   ....[23]....
        /*0124*/ 	.word	0xffffffff


	//   ....[24]....
        /*0128*/ 	.word	0xffffffff


	//   ....[25]....
        /*012c*/ 	.word	0xffffffff


	//   ....[26]....
        /*0130*/ 	.word	0xffffffff


	//   ....[27]....
        /*0134*/ 	.word	0xffffffff


	//   ....[28]....
        /*0138*/ 	.word	0xffffffff


	//   ....[29]....
        /*013c*/ 	.word	0xffffffff


	//   ....[30]....
        /*0140*/ 	.word	0x05000002


	//   ....[31]....
        /*0144*/ 	.word	0x05000002


	//   ....[32]....
        /*0148*/ 	.word	0x05000002


	//   ....[33]....
        /*014c*/ 	.word	0x05000002


	//   ....[34]....
        /*0150*/ 	.word	0x05000002


	//   ....[35]....
        /*0154*/ 	.word	0x05000002


	//   ....[36]....
        /*0158*/ 	.word	0x05000002


	//   ....[37]....
        /*015c*/ 	.word	0x05000002


	//   ....[38]....
        /*0160*/ 	.word	0x05000002


	//   ....[39]....
        /*0164*/ 	.word	0x05000002


	//   ....[40]....
        /*0168*/ 	.word	0x05000002


	//   ....[41]....
        /*016c*/ 	.word	0x05000002


	//   ....[42]....
        /*0170*/ 	.word	0x05000002


	//   ....[43]....
        /*0174*/ 	.word	0x05000002


	//   ....[44]....
        /*0178*/ 	.word	0x05000002


	//   ....[45]....
        /*017c*/ 	.word	0x05000002


	//   ....[46]....
        /*0180*/ 	.word	0x05000002


	//   ....[47]....
        /*0184*/ 	.word	0x05000002


	//   ....[48]....
        /*0188*/ 	.word	0x05000002


	//   ....[49]....
        /*018c*/ 	.word	0x05000002


	//   ....[50]....
        /*0190*/ 	.word	0x05000002


	//   ....[51]....
        /*0194*/ 	.word	0x05000002


	//   ....[52]....
        /*0198*/ 	.word	0x05000002


	//   ....[53]....
        /*019c*/ 	.word	0x05000002


	//   ....[54]....
        /*01a0*/ 	.word	0x05000002


	//   ....[55]....
        /*01a4*/ 	.word	0x05000002


	//   ....[56]....
        /*01a8*/ 	.word	0x05000002


	//   ....[57]....
        /*01ac*/ 	.word	0x05000002


	//   ....[58]....
        /*01b0*/ 	.word	0x05000002


	//   ....[59]....
        /*01b4*/ 	.word	0x05000002


	//----- nvinfo : EIATTR_COOP_GROUP_INSTR_OFFSETS
	.align		4
.L_6189:
        /*01b8*/ 	.byte	0x04, 0x28
        /*01ba*/ 	.short	(.L_6191 - .L_6190)


	//   ....[0]....
.L_6190:
        /*01bc*/ 	.word	0x00001220


	//   ....[1]....
        /*01c0*/ 	.word	0x00001240


	//   ....[2]....
        /*01c4*/ 	.word	0x00001250


	//   ....[3]....
        /*01c8*/ 	.word	0x000012e0


	//   ....[4]....
        /*01cc*/ 	.word	0x00001300


	//   ....[5]....
        /*01d0*/ 	.word	0x00001310


	//   ....[6]....
        /*01d4*/ 	.word	0x00001390


	//   ....[7]....
        /*01d8*/ 	.word	0x000013a0


	//   ....[8]....
        /*01dc*/ 	.word	0x000013b0


	//   ....[9]....
        /*01e0*/ 	.word	0x00001430


	//   ....[10]....
        /*01e4*/ 	.word	0x00001450


	//   ....[11]....
        /*01e8*/ 	.word	0x00001460


	//   ....[12]....
        /*01ec*/ 	.word	0x000014e0


	//   ....[13]....
        /*01f0*/ 	.word	0x000014f0


	//   ....[14]....
        /*01f4*/ 	.word	0x00001500


	//   ....[15]....
        /*01f8*/ 	.word	0x00001f40


	//   ....[16]....
        /*01fc*/ 	.word	0x00001f60


	//   ....[17]....
        /*0200*/ 	.word	0x00001f70


	//   ....[18]....
        /*0204*/ 	.word	0x00002000


	//   ....[19]....
        /*0208*/ 	.word	0x00002020


	//   ....[20]....
        /*020c*/ 	.word	0x00002030


	//   ....[21]....
        /*0210*/ 	.word	0x000020b0


	//   ....[22]....
        /*0214*/ 	.word	0x000020c0


	//   ....[23]....
        /*0218*/ 	.word	0x000020d0


	//   ....[24]....
        /*021c*/ 	.word	0x00002150


	//   ....[25]....
        /*0220*/ 	.word	0x00002170


	//   ....[26]....
        /*0224*/ 	.word	0x00002180


	//   ....[27]....
        /*0228*/ 	.word	0x00002200


	//   ....[28]....
        /*022c*/ 	.word	0x00002210


	//   ....[29]....
        /*0230*/ 	.word	0x00002220


	//   ....[30]....
        /*0234*/ 	.word	0x00002bf0


	//   ....[31]....
        /*0238*/ 	.word	0x00002c90


	//   ....[32]....
        /*023c*/ 	.word	0x00002d00


	//   ....[33]....
        /*0240*/ 	.word	0x00002de0


	//   ....[34]....
        /*0244*/ 	.word	0x00002e40


	//   ....[35]....
        /*0248*/ 	.word	0x00002ea0


	//   ....[36]....
        /*024c*/ 	.word	0x00002f70


	//   ....[37]....
        /*0250*/ 	.word	0x00002fe0


	//   ....[38]....
        /*0254*/ 	.word	0x00003050


	//   ....[39]....
        /*0258*/ 	.word	0x00003120


	//   ....[40]....
        /*025c*/ 	.word	0x00003190


	//   ....[41]....
        /*0260*/ 	.word	0x00003200


	//   ....[42]....
        /*0264*/ 	.word	0x000032d0


	//   ....[43]....
        /*0268*/ 	.word	0x00003330


	//   ....[44]....
        /*026c*/ 	.word	0x00003390


	//   ....[45]....
        /*0270*/ 	.word	0x00003430


	//   ....[46]....
        /*0274*/ 	.word	0x000034d0


	//   ....[47]....
        /*0278*/ 	.word	0x00003540


	//   ....[48]....
        /*027c*/ 	.word	0x00003620


	//   ....[49]....
        /*0280*/ 	.word	0x00003680


	//   ....[50]....
        /*0284*/ 	.word	0x000036e0


	//   ....[51]....
        /*0288*/ 	.word	0x000037b0


	//   ....[52]....
        /*028c*/ 	.word	0x00003820


	//   ....[53]....
        /*0290*/ 	.word	0x00003890


	//   ....[54]....
        /*0294*/ 	.word	0x00003960


	//   ....[55]....
        /*0298*/ 	.word	0x000039d0


	//   ....[56]....
        /*029c*/ 	.word	0x00003a40


	//   ....[57]....
        /*02a0*/ 	.word	0x00003b10


	//   ....[58]....
        /*02a4*/ 	.word	0x00003b70


	//   ....[59]....
        /*02a8*/ 	.word	0x00003bd0


	//----- nvinfo : EIATTR_EXIT_INSTR_OFFSETS
	.align		4
.L_6191:
        /*02ac*/ 	.byte	0x04, 0x1c
        /*02ae*/ 	.short	(.L_6193 - .L_6192)


	//   ....[0]....
.L_6192:
        /*02b0*/ 	.word	0x00000080


	//   ....[1]....
        /*02b4*/ 	.word	0x000027e0


	//   ....[2]....
        /*02b8*/ 	.word	0x00002800


	//   ....[3]....
        /*02bc*/ 	.word	0x00002a10


	//   ....[4]....
        /*02c0*/ 	.word	0x00002b80


	//----- nvinfo : EIATTR_MAX_THREADS
	.align		4
.L_6193:
        /*02c4*/ 	.byte	0x04, 0x05
        /*02c6*/ 	.short	(.L_6195 - .L_6194)
.L_6194:
        /*02c8*/ 	.word	0x00000080
        /*02cc*/ 	.word	0x00000001
        /*02d0*/ 	.word	0x00000001


	//----- nvinfo : EIATTR_CRS_STACK_SIZE
	.align		4
.L_6195:
        /*02d4*/ 	.byte	0x04, 0x1e
        /*02d6*/ 	.short	(.L_6197 - .L_6196)
.L_6196:
        /*02d8*/ 	.word	0x00000000


	//----- nvinfo : EIATTR_CBANK_PARAM_SIZE
	.align		4
.L_6197:
        /*02dc*/ 	.byte	0x03, 0x19
        /*02de*/ 	.short	0x0048


	//----- nvinfo : EIATTR_PARAM_CBANK
	.align		4
        /*02e0*/ 	.byte	0x04, 0x0a
        /*02e2*/ 	.short	(.L_6199 - .L_6198)
	.align		4
.L_6198:
        /*02e4*/ 	.word	index@(.nv.constant0._ZN4vllm3moe10topkGatingILi18ELi576ELi4ELi8ELi32EifLNS0_11ScoringFuncE1EEEvPKT5_PKbPfiPT4_PiiiibPKf)
        /*02e8*/ 	.short	0x0210
        /*02ea*/ 	.short	0x0048


	//----- nvinfo : EIATTR_SW_WAR
	.align		4
.L_6199:
        /*02ec*/ 	.byte	0x04, 0x36
        /*02ee*/ 	.short	(.L_6201 - .L_6200)
.L_6200:
        /*02f0*/ 	.word	0x00000008
.L_6201:


//--------------------- .nv.info._ZN4vllm3moe10topkGatingILi14ELi448ELi4ELi8ELi32EifLNS0_11ScoringFuncE1EEEvPKT5_PKbPfiPT4_PiiiibPKf --------------------------
	.section	.nv.info._ZN4vllm3moe10topkGatingILi14ELi448ELi4ELi8ELi32EifLNS0_11ScoringFuncE1EEEvPKT5_PKbPfiPT4_PiiiibPKf,"",@"SHT_CUDA_INFO"
	.sectionflags	@""
	.align	4


	//----- nvinfo : EIATTR_CUDA_API_VERSION
	.align		4
        /*0000*/ 	.byte	0x04, 0x37
        /*0002*/ 	.short	(.L_6203 - .L_6202)
.L_6202:
        /*0004*/ 	.word	0x00000082


	//----- nvinfo : EIATTR_KPARAM_INFO
	.align		4
.L_6203:
        /*0008*/ 	.byte	0x04, 0x17
        /*000a*/ 	.short	(.L_6205 - .L_6204)
.L_6204:
        /*000c*/ 	.word	0x00000000
        /*0010*/ 	.short	0x000a
        /*0012*/ 	.short	0x0040
        /*0014*/ 	.byte	0x00, 0xf0, 0x21, 0x00


	//----- nvinfo : EIATTR_KPARAM_INFO
	.align		4
.L_6205:
        /*0018*/ 	.byte	0x04, 0x17
        /*001a*/ 	.short	(.L_6207 - .L_6206)
.L_6206:
        /*001c*/ 	.word	0x00000000
        /*0020*/ 	.short	0x0009
        /*0022*/ 	.short	0x003c
        /*0024*/ 	.byte	0x00, 0xf0, 0x05, 0x00


	//----- nvinfo : EIATTR_KPARAM_INFO
	.align		4
.L_6207:
        /*0028*/ 	.byte	0x04, 0x17
        /*002a*/ 	.short	(.L_6209 - .L_6208)
.L_6208:
        /*002c*/ 	.word	0x00000000
        /*0030*/ 	.short	0x0008
        /*0032*/ 	.short	0x0038
        /*0034*/ 	.byte	0x00, 0xf0, 0x11, 0x00


	//----- nvinfo : EIATTR_KPARAM_INFO
	.align		4
.L_6209:
        /*0038*/ 	.byte	0x04, 0x17
        /*003a*/ 	.short	(.L_6211 - .L_6210)
.L_6210:
        /*003c*/ 	.word	0x00000000
        /*0040*/ 	.short	0x0007
        /*0042*/ 	.short	0x0034
        /*0044*/ 	.byte	0x00, 0xf0, 0x11, 0x00


	//----- nvinfo : EIATTR_KPARAM_INFO
	.align		4
.L_6211:
        /*0048*/ 	.byte	0x04, 0x17
        /*004a*/ 	.short	(.L_6213 - .L_6212)
.L_6212:
        /*004c*/ 	.word	0x00000000
        /*0050*/ 	.short	0x0006
        /*0052*/ 	.short	0x0030
        /*0054*/ 	.byte	0x00, 0xf0, 0x11, 0x00


	//----- nvinfo : EIATTR_KPARAM_INFO
	.align		4
.L_6213:
        /*0058*/ 	.byte	0x04, 0x17
        /*005a*/ 	.short	(.L_6215 - .L_6214)
.L_6214:
        /*005c*/ 	.word	0x00000000
        /*0060*/ 	.short	0x0005
        /*0062*/ 	.short	0x0028
        /*0064*/ 	.byte	0x00, 0xf0, 0x21, 0x00


	//----- nvinfo : EIATTR_KPARAM_INFO
	.align		4
.L_6215:
        /*0068*/ 	.byte	0x04, 0x17
        /*006a*/ 	.short	(.L_6217 - .L_6216)
.L_6216:
        /*006c*/ 	.word	0x00000000
        /*0070*/ 	.short	0x0004
        /*0072*/ 	.short	0x0020
        /*0074*/ 	.byte	0x00, 0xf0, 0x21, 0x00


	//----- nvinfo : EIATTR_KPARAM_INFO
	.align		4
.L_6217:
        /*0078*/ 	.byte	0x04, 0x17
        /*007a*/ 	.short	(.L_6219 - .L_6218)
.L_6218:
        /*007c*/ 	.word	0x00000000
        /*0080*/ 	.short	0x0003
        /*0082*/ 	.short	0x0018
        /*0084*/ 	.byte	0x00, 0xf0, 0x11, 0x00


	//----- nvinfo : EIATTR_KPARAM_INFO
	.align		4
.L_6219:
        /*0088*/ 	.byte	0x04, 0x17
        /*008a*/ 	.short	(.L_6221 - .L_6220)
.L_6220:
        /*008c*/ 	.word	0x00000000
        /*0090*/ 	.short	0x0002
        /*0092*/ 	.short	0x0010
        /*0094*/ 	.byte	0x00, 0xf0, 0x21, 0x00


	//----- nvinfo : EIATTR_KPARAM_INFO
	.align		4
.L_6221:
        /*0098*/ 	.byte	0x04, 0x17
        /*009a*/ 	.short	(.L_6223 - .L_6222)
.L_6222:
        /*009c*/ 	.word	0x00000000
        /*00a0*/ 	.short	0x0001
        /*00a2*/ 	.short	0x0008
        /*00a4*/ 	.byte	0x00, 0xf0, 0x21, 0x00


	//----- nvinfo : EIATTR_KPARAM_INFO
	.align		4
.L_6223:
        /*00a8*/ 	.byte	0x04, 0x17
        /*00aa*/ 	.short	(.L_6225 - .L_6224)
.L_6224:
        /*00ac*/ 	.word	0x00000000
        /*00b0*/ 	.short	0x0000
        /*00b2*/ 	.short	0x0000
        /*00b4*/ 	.byte	0x00, 0xf0, 0x21, 0x00


	//----- nvinfo : EIATTR_SPARSE_MMA_MASK
	.align		4
.L_6225:
        /*00b8*/ 	.byte	0x03, 0x50
        /*00ba*/ 	.short	0x0000


	//----- nvinfo : EIATTR_MAXREG_COUNT
	.align		4
        /*00bc*/ 	.byte	0x03, 0x1b
        /*00be*/ 	.short	0x00ff


	//----- nvinfo : EIATTR_MERCURY_ISA_VERSION
	.align		4
        /*00c0*/ 	.byte	0x03, 0x5f
        /*00c2*/ 	.short	0x0101


	//----- nvinfo : EIATTR_COOP_GROUP_MASK_REGIDS
	.align		4
        /*00c4*/ 	.byte	0x04, 0x29
        /*00c6*/ 	.short	(.L_6227 - .L_6226)


	//   ....[0]....
.L_6226:
        /*00c8*/ 	.word	0xffffffff


	//   ....[1]....
        /*00cc*/ 	.word	0xffffffff


	//   ....[2]....
        /*00d0*/ 	.word	0xffffffff


	//   ....[3]....
        /*00d4*/ 	.word	0xffffffff


	//   ....[4]....
        /*00d8*/ 	.word	0xffffffff


	//   ....[5]....
        /*00dc*/ 	.word	0xffffffff


	//   ....[6]....
        /*00e0*/ 	.word	0xffffffff


	//   ....[7]....
        /*00e4*/ 	.word	0xffffffff


	//   ....[8]....
        /*00e8*/ 	.word	0xffffffff


	//   ....[9]....
        /*00ec*/ 	.word	0xffffffff


	//   ....[10]....
        /*00f0*/ 	.word	0xffffffff


	//   ....[11]....
        /*00f4*/ 	.word	0xffffffff


	//   ....[12]....
        /*00f8*/ 	.word	0xffffffff


	//   ....[13]....
        /*00fc*/ 	.word	0xffffffff


	//   ....[14]....
        /*0100*/ 	.word	0xffffffff


	//   ....[15]....
        /*0104*/ 	.word	0xffffffff


	//   ....[16]....
        /*0108*/ 	.word	0xffffffff


	//   ....[17]....
        /*010c*/ 	.word	0xffffffff


	//   ....[18]....
        /*0110*/ 	.word	0xffffffff


	//   ....[19]....
        /*0114*/ 	.word	0xffffffff


	//   ....[20]....
        /*0118*/ 	.word	0xffffffff


	//   ....[21]....
        /*011c*/ 	.word	0xffffffff


	//   ....[22]....
        /*0120*/ 	.word	0xffffffff


	//   ....[23]....
        /*0124*/ 	.word	0xffffffff


	//   ....[24]....
        /*0128*/ 	.word	0xffffffff


	//   ....[25]....
        /*012c*/ 	.word	0xffffffff


	//   ....[26]....
        /*0130*/ 	.word	0xffffffff


	//   ....[27]....
        /*0134*/ 	.word	0xffffffff


	//   ....[28]....
        /*0138*/ 	.word	0xffffffff


	//   ....[29]....
        /*013c*/ 	.word	0xffffffff


	//   ....[30]....
        /*0140*/ 	.word	0x05000002


	//   ....[31]....
        /*0144*/ 	.word	0x05000002


	//   ....[32]....
        /*0148*/ 	.word	0x05000002


	//   ....[33]....
        /*014c*/ 	.word	0x05000002


	//   ....[34]....
        /*0150*/ 	.word	0x05000002


	//   ....[35]....
        /*0154*/ 	.word	0x05000002


	//   ....[36]....
        /*0158*/ 	.word	0x05000002


	//   ....[37]....
        /*015c*/ 	.word	0x05000002


	//   ....[38]....
        /*0160*/ 	.word	0x05000002


	//   ....[39]....
        /*0164*/ 	.word	0x05000002


	//   ....[40]....
        /*0168*/ 	.word	0x05000002


	//   ....[41]....
        /*016c*/ 	.word	0x05000002


	//   ....[42]....
        /*0170*/ 	.word	0x05000002


	//   ....[43]....
        /*0174*/ 	.word	0x05000002


	//   ....[44]....
        /*0178*/ 	.word	0x05000002


	//   ....[45]....
        /*017c*/ 	.word	0x05000002


	//   ....[46]....
        /*0180*/ 	.word	0x05000002


	//   ....[47]....
        /*0184*/ 	.word	0x05000002


	//   ....[48]....
        /*0188*/ 	.word	0x05000002


	//   ....[49]....
        /*018c*/ 	.word	0x05000002


	//   ....[50]....
        /*0190*/ 	.word	0x05000002


	//   ....[51]....
        /*0194*/ 	.word	0x05000002


	//   ....[52]....
        /*0198*/ 	.word	0x05000002


	//   ....[53]....
        /*019c*/ 	.word	0x05000002


	//   ....[54]....
        /*01a0*/ 	.word	0x05000002


	//   ....[55]....
        /*01a4*/ 	.word	0x05000002


	//   ....[56]....
        /*01a8*/ 	.word	0x05000002


	//   ....[57]....
        /*01ac*/ 	.word	0x05000002


	//   ....[58]....
        /*01b0*/ 	.word	0x05000002


	//   ....[59]....
        /*01b4*/ 	.word	0x05000002


	//----- nvinfo : EIATTR_COOP_GROUP_INSTR_OFFSETS
	.align		4
.L_6227:
        /*01b8*/ 	.byte	0x04, 0x28
        /*01ba*/ 	.short	(.L_6229 - .L_6228)


	//   ....[0]....
.L_6228:
        /*01bc*/ 	.word	0x00000ec0


	//   ....[1]....
        /*01c0*/ 	.word	0x00000ee0


	//   ....[2]....
        /*01c4*/ 	.word	0x00000ef0


	//   ....[3]....
        /*01c8*/ 	.word	0x00000f80


	//   ....[4]....
        /*01cc*/ 	.word	0x00000fa0


	//   ....[5]....
        /*01d0*/ 	.word	0x00000fb0


	//   ....[6]....
        /*01d4*/ 	.word	0x00001030


	//   ....[7]....
        /*01d8*/ 	.word	0x00001050


	//   ....[8]....
        /*01dc*/ 	.word	0x00001060


	//   ....[9]....
        /*01e0*/ 	.word	0x000010e0


	//   ....[10]....
        /*01e4*/ 	.word	0x000010f0


	//   ....[11]....
        /*01e8*/ 	.word	0x00001100


	//   ....[12]....
        /*01ec*/ 	.word	0x00001180


	//   ....[13]....
        /*01f0*/ 	.word	0x00001190


	//   ....[14]....
        /*01f4*/ 	.word	0x000011a0


	//   ....[15]....
        /*01f8*/ 	.word	0x00001a60


	//   ....[16]....
        /*01fc*/ 	.word	0x00001a80


	//   ....[17]....
        /*0200*/ 	.word	0x00001a90


	//   ....[18]....
        /*0204*/ 	.word	0x00001b20


	//   ....[19]....
        /*0208*/ 	.word	0x00001b40


	//   ....[20]....
        /*020c*/ 	.word	0x00001b50


	//   ....[21]....
        /*0210*/ 	.word	0x00001bd0


	//   ....[22]....
        /*0214*/ 	.word	0x00001bf0


	//   ....[23]....
        /*0218*/ 	.word	0x00001c00


	//   ....[24]....
        /*021c*/ 	.word	0x00001c80


	//   ....[25]....
        /*0220*/ 	.word	0x00001c90


	//   ....[26]....
        /*0224*/ 	.word	0x00001ca0


	//   ....[27]....
        /*0228*/ 	.word	0x00001d20


	//   ....[28]....
        /*022c*/ 	.word	0x00001d30


	//   ....[29]....
        /*0230*/ 	.word	0x00001d40


	//   ....[30]....
        /*0234*/ 	.word	0x00002690


	//   ....[31]....
        /*0238*/ 	.word	0x00002740


	//   ....[32]....
        /*023c*/ 	.word	0x000027a0


	//   ....[33]....
        /*0240*/ 	.word	0x00002870


	//   ....[34]....
        /*0244*/ 	.word	0x000028e0


	//   ....[35]....
        /*0248*/ 	.word	0x00002950


	//   ....[36]....
        /*024c*/ 	.word	0x00002a20


	//   ....[37]....
        /*0250*/ 	.word	0x00002a80


	//   ....[38]....
        /*0254*/ 	.word	0x00002ae0


	//   ....[39]....
        /*0258*/ 	.word	0x00002bc0


	//   ....[40]....
        /*025c*/ 	.word	0x00002c30


	//   ....[41]....
        /*0260*/ 	.word	0x00002ca0


	//   ....[42]....
        /*0264*/ 	.word	0x00002d60


	//   ....[43]....
        /*0268*/ 	.word	0x00002dc0


	//   ....[44]....
        /*026c*/ 	.word	0x00002e20


	//   ....[45]....
        /*0270*/ 	.word	0x00002ec0


	//   ....[46]....
        /*0274*/ 	.word	0x00002f70


	//   ....[47]....
        /*0278*/ 	.word	0x00002fd0


	//   ....[48]....
        /*027c*/ 	.word	0x000030a0


	//   ....[49]....
        /*0280*/ 	.word	0x00003110


	//   ....[50]....
        /*0284*/ 	.word	0x00003180


	//   ....[51]....
        /*0288*/ 	.word	0x00003250


	//   ....[52]....
        /*028c*/ 	.word	0x000032b0


	//   ....[53]....
        /*0290*/ 	.word	0x00003310


	//   ....[54]....
        /*0294*/ 	.word	0x000033f0


	//   ....[55]....
        /*0298*/ 	.word	0x00003460


	//   ....[56]....
        /*029c*/ 	.word	0x000034d0


	//   ....[57]....
        /*02a0*/ 	.word	0x000035a0


	//   ....[58]....
        /*02a4*/ 	.word	0x00003600


	//   ....[59]....
        /*02a8*/ 	.word	0x00003660


	//----- nvinfo : EIATTR_EXIT_INSTR_OFFSETS
	.align		4
.L_6229:
        /*02ac*/ 	.byte	0x04, 0x1c
        /*02ae*/ 	.short	(.L_6231 - .L_6230)


	//   ....[0]....
.L_6230:
        /*02b0*/ 	.word	0x00000080


	//   ....[1]....
        /*02b4*/ 	.word	0x00002280


	//   ....[2]....
        /*02b8*/ 	.word	0x000022a0


	//   ....[3]....
        /*02bc*/ 	.word	0x000024b0


	//   ....[4]....
        /*02c0*/ 	.word	0x00002620


	//----- nvinfo : EIATTR_MAX_THREADS
	.align		4
.L_6231:
        /*02c4*/ 	.byte	0x04, 0x05
        /*02c6*/ 	.short	(.L_6233 - .L_6232)
.L_6232:
        /*02c8*/ 	.word	0x00000080
        /*02cc*/ 	.word	0x00000001
        /*02d0*/ 	.word	0x00000001


	//----- nvinfo : EIATTR_CRS_STACK_SIZE
	.align		4
.L_6233:
        /*02d4*/ 	.byte	0x04, 0x1e
        /*02d6*/ 	.short	(.L_6235 - .L_6234)
.L_6234:
        /*02d8*/ 	.word	0x00000000


	//----- nvinfo : EIATTR_CBANK_PARAM_SIZE
	.align		4
.L_6235:
        /*02dc*/ 	.byte	0x03, 0x19
        /*02de*/ 	.short	0x0048


	//----- nvinfo : EIATTR_PARAM_CBANK
	.align		4
        /*02e0*/ 	.byte	0x04, 0x0a
        /*02e2*/ 	.short	(.L_6237 - .L_6236)
	.align		4
.L_6236:
        /*02e4*/ 	.word	index@(.nv.constant0._ZN4vllm3moe10topkGatingILi14ELi448ELi4ELi8ELi32EifLNS0_11ScoringFuncE1EEEvPKT5_PKbPfiPT4_PiiiibPKf)
        /*02e8*/ 	.short	0x0210
        /*02ea*/ 	.short	0x0048


	//----- nvinfo : EIATTR_SW_WAR
	.align		4
.L_6237:
        /*02ec*/ 	.byte	0x04, 0x36
        /*02ee*/ 	.short	(.L_6239 - .L_6238)
.L_6238:
        /*02f0*/ 	.word	0x00000008
.L_6239:


//--------------------- .nv.info._ZN4vllm3moe10topkGatingILi12ELi384ELi4ELi8ELi32EifLNS0_11ScoringFuncE1EEEvPKT5_PKbPfiPT4_PiiiibPKf --------------------------
	.section	.nv.info._ZN4vllm3moe10topkGatingILi12ELi384ELi4ELi8ELi32EifLNS0_11ScoringFuncE1EEEvPKT5_PKbPfiPT4_PiiiibPKf,"",@"SHT_CUDA_INFO"
	.sectionflags	@""
	.align	4


	//----- nvinfo : EIATTR_CUDA_API_VERSION
	.align		4
        /*0000*/ 	.byte	0x04, 0x37
        /*0002*/ 	.short	(.L_6241 - .L_6240)
.L_6240:
        /*0004*/ 	.word	0x00000082


	//----- nvinfo : EIATTR_KPARAM_INFO
	.align		4
.L_6241:
        /*0008*/ 	.byte	0x04, 0x17
        /*000a*/ 	.short	(.L_6243 - .L_6242)
.L_6242:
        /*000c*/ 	.word	0x00000000
        /*0010*/ 	.short	0x000a
        /*0012*/ 	.short	0x0040
        /*0014*/ 	.byte	0x00, 0xf0, 0x21, 0x00


	//----- nvinfo : EIATTR_KPARAM_INFO
	.align		4
.L_6243:
        /*0018*/ 	.byte	0x04, 0x17
        /*001a*/ 	.short	(.L_6245 - .L_6244)
.L_6244:
        /*001c*/ 	.word	0x00000000
        /*0020*/ 	.short	0x0009
        /*0022*/ 	.short	0x003c
        /*0024*/ 	.byte	0x00, 0xf0, 0x05, 0x00


	//----- nvinfo : EIATTR_KPARAM_INFO
	.align		4
.L_6245:
        /*0028*/ 	.byte	0x04, 0x17
        /*002a*/ 	.short	(.L_6247 - .L_6246)
.L_6246:
        /*002c*/ 	.word	0x00000000
        /*0030*/ 	.short	0x0008
        /*0032*/ 	.short	0x0038
        /*0034*/ 	.byte	0x00, 0xf0, 0x11, 0x00


	//----- nvinfo : EIATTR_KPARAM_INFO
	.align		4
.L_6247:
        /*0038*/ 	.byte	0x04, 0x17
        /*003a*/ 	.short	(.L_6249 - .L_6248)
.L_6248:
        /*003c*/ 	.word	0x00000000
        /*0040*/ 	.short	0x0007
        /*0042*/ 	.short	0x0034
        /*0044*/ 	.byte	0x00, 0xf0, 0x11, 0x00


	//----- nvinfo : EIATTR_KPARAM_INFO
	.align		4
.L_6249:
        /*0048*/ 	.byte	0x04, 0x17
        /*004a*/ 	.short	(.L_6251 - .L_6250)
.L_6250:
        /*004c*/ 	.word	0x00000000
        /*0050*/ 	.short	0x0006
        /*0052*/ 	.short	0x0030
        /*0054*/ 	.byte	0x00, 0xf0, 0x11, 0x00


	//----- nvinfo : EIATTR_KPARAM_INFO
	.align		4
.L_6251:
        /*0058*/ 	.byte	0x04, 0x17
        /*005a*/ 	.short	(.L_6253 - .L_6252)
.L_6252:
        /*005c*/ 	.word	0x00000000
        /*0060*/ 	.short	0x0005
        /*0062*/ 	.short	0x0028
        /*0064*/ 	.byte	0x00, 0xf0, 0x21, 0x00


	//----- nvinfo : EIATTR_KPARAM_INFO
	.align		4
.L_6253:
        /*0068*/ 	.byte	0x04, 0x17
        /*006a*/ 	.short	(.L_6255 - .L_6254)
.L_6254:
        /*006c*/ 	.word	0x00000000
        /*0070*/ 	.short	0x0004
        /*0072*/ 	.short	0x0020
        /*0074*/ 	.byte	0x00, 0xf0, 0x21, 0x00


	//----- nvinfo : EIATTR_KPARAM_INFO
	.align		4
.L_6255:
        /*0078*/ 	.byte	0x04, 0x17
        /*007a*/ 	.short	(.L_6257 - .L_6256)
.L_6256:
        /*007c*/ 	.word	0x00000000
        /*0080*/ 	.short	0x0003
        /*0082*/ 	.short	0x0018
        /*0084*/ 	.byte	0x00, 0xf0, 0x11, 0x00


	//----- nvinfo : EIATTR_KPARAM_INFO
	.align		4
.L_6257:
        /*0088*/ 	.byte	0x04, 0x17
        /*008a*/ 	.short	(.L_6259 - .L_6258)
.L_6258:
        /*008c*/ 	.word	0x00000000
        /*0090*/ 	.short	0x0002
        /*0092*/ 	.short	0x0010
        /*0094*/ 	.byte	0x00, 0xf0, 0x21, 0x00


	//----- nvinfo : EIATTR_KPARAM_INFO
	.align		4
.L_6259:
        /*0098*/ 	.byte	0x04, 0x17
        /*009a*/ 	.short	(.L_6261 - .L_6260)
.L_6260:
        /*009c*/ 	.word	0x00000000
        /*00a0*/ 	.short	0x0001
        /*00a2*/ 	.short	0x0008
        /*00a4*/ 	.byte	0x00, 0xf0, 0x21, 0x00


	//----- nvinfo : EIATTR_KPARAM_INFO
	.align		4
.L_6261:
        /*00a8*/ 	.byte	0x04, 0x17
        /*00aa*/ 	.short	(.L_6263 - .L_6262)
.L_6262:
        /*00ac*/ 	.word	0x00000000
        /*00b0*/ 	.short	0x0000
        /*00b2*/ 	.short	0x0000
        /*00b4*/ 	.byte	0x00, 0xf0, 0x21, 0x00


	//----- nvinfo : EIATTR_SPARSE_MMA_MASK
	.align		4
.L_6263:
        /*00b8*/ 	.byte	0x03, 0x50
        /*00ba*/ 	.short	0x0000


	//----- nvinfo : EIATTR_MAXREG_COUNT
	.align		4
        /*00bc*/ 	.byte	0x03, 0x1b
        /*00be*/ 	.short	0x00ff


	//----- nvinfo : EIATTR_MERCURY_ISA_VERSION
	.align		4
        /*00c0*/ 	.byte	0x03, 0x5f
        /*00c2*/ 	.short	0x0101


	//----- nvinfo : EIATTR_COOP_GROUP_MASK_REGIDS
	.align		4
        /*00c4*/ 	.byte	0x04, 0x29
        /*00c6*/ 	.short	(.L_6265 - .L_6264)


	//   ....[0]....
.L_6264:
        /*00c8*/ 	.word	0xffffffff


	//   ....[1]....
        /*00cc*/ 	.word	0xffffffff


	//   ....[2]....
        /*00d0*/ 	.word	0xffffffff


	//   ....[3]....
        /*00d4*/ 	.word	0xffffffff


	//   ....[4]....
        /*00d8*/ 	.word	0xffffffff


	//   ....[5]....
        /*00dc*/ 	.word	0xffffffff


	//   ....[6]....
        /*00e0*/ 	.word	0xffffffff


	//   ....[7]....
        /*00e4*/ 	.word	0xffffffff


	//   ....[8]....
        /*00e8*/ 	.word	0xffffffff


	//   ....[9]....
        /*00ec*/ 	.word	0xffffffff


	//   ....[10]....
        /*00f0*/ 	.word	0xffffffff


	//   ....[11]....
        /*00f4*/ 	.word	0xffffffff


	//   ....[12]....
        /*00f8*/ 	.word	0xffffffff


	//   ....[13]....
        /*00fc*/ 	.word	0xffffffff


	//   ....[14]....
        /*0100*/ 	.word	0xffffffff


	//   ....[15]....
        /*0104*/ 	.word	0xffffffff


	//   ....[16]....
        /*0108*/ 	.word	0xffffffff


	//   ....[17]....
        /*010c*/ 	.word	0xffffffff


	//   ....[18]....
        /*0110*/ 	.word	0xffffffff


	//   ....[19]....
        /*0114*/ 	.word	0xffffffff


	//   ....[20]....
        /*0118*/ 	.word	0xffffffff


	//   ....[21]....
        /*011c*/ 	.word	0xffffffff


	//   ....[22]....
        /*0120*/ 	.word	0xffffffff


	//   ....[23]....
        /*0124*/ 	.word	0xffffffff


	//   ....[24]....
        /*0128*/ 	.word	0xffffffff


	//   ....[25]....
        /*012c*/ 	.word	0xffffffff


	//   ....[26]....
        /*0130*/ 	.word	0xffffffff


	//   ....[27]....
        /*0134*/ 	.word	0xffffffff


	//   ....[28]....
        /*0138*/ 	.word	0xffffffff


	//   ....[29]....
        /*013c*/ 	.word	0xffffffff


	//   ....[30]....
        /*0140*/ 	.word	0x05000014


	//   ....[31]....
        /*0144*/ 	.word	0x05000014


	//   ....[32]....
        /*0148*/ 	.word	0x05000014


	//   ....[33]....
        /*014c*/ 	.word	0x05000014


	//   ....[34]....
        /*0150*/ 	.word	0x05000014


	//   ....[35]....
        /*0154*/ 	.word	0x05000014


	//   ....[36]....
        /*0158*/ 	.word	0x05000014


	//   ....[37]....
        /*015c*/ 	.word	0x05000014


	//   ....[38]....
        /*0160*/ 	.word	0x05000014


	//   ....[39]....
        /*0164*/ 	.word	0x05000014


	//   ....[40]....
        /*0168*/ 	.word	0x05000014


	//   ....[41]....
        /*016c*/ 	.word	0x05000014


	//   ....[42]....
        /*0170*/ 	.word	0x05000014


	//   ....[43]....
        /*0174*/ 	.word	0x05000014


	//   ....[44]....
        /*0178*/ 	.word	0x05000014


	//   ....[45]....
        /*017c*/ 	.word	0x05000014


	//   ....[46]....
        /*0180*/ 	.word	0x05000014


	//   ....[47]....
        /*0184*/ 	.word	0x05000014


	//   ....[48]....
        /*0188*/ 	.word	0x05000014


	//   ....[49]....
        /*018c*/ 	.word	0x05000014


	//   ....[50]....
        /*0190*/ 	.word	0x05000014


	//   ....[51]....
        /*0194*/ 	.word	0x05000014


	//   ....[52]....
        /*0198*/ 	.word	0x05000014


	//   ....[53]....
        /*019c*/ 	.word	0x05000014


	//   ....[54]....
        /*01a0*/ 	.word	0x05000014


	//   ....[55]....
        /*01a4*/ 	.word	0x05000014


	//   ....[56]....
        /*01a8*/ 	.word	0x05000014


	//   ....[57]....
        /*01ac*/ 	.word	0x05000014


	//   ....[58]....
        /*01b0*/ 	.word	0x05000014


	//   ....[59]....
        /*01b4*/ 	.word	0x05000014


	//----- nvinfo : EIATTR_COOP_GROUP_INSTR_OFFSETS
	.align		4
.L_6265:
        /*01b8*/ 	.byte	0x04, 0x28
        /*01ba*/ 	.short	(.L_6267 - .L_6266)


	//   ....[0]....
.L_6266:
        /*01bc*/ 	.word	0x00000d20


	//   ....[1]....
        /*01c0*/ 	.word	0x00000d40


	//   ....[2]....
        /*01c4*/ 	.word	0x00000d50


	//   ....[3]....
        /*01c8*/ 	.word	0x00000de0


	//   ....[4]....
        /*01cc*/ 	.word	0x00000e00


	//   ....[5]....
        /*01d0*/ 	.word	0x00000e10


	//   ....[6]....
        /*01d4*/ 	.word	0x00000e90


	//   ....[7]....
        /*01d8*/ 	.word	0x00000eb0


	//   ....[8]....
        /*01dc*/ 	.word	0x00000ec0


	//   ....[9]....
        /*01e0*/ 	.word	0x00000f40


	//   ....[10]....
        /*01e4*/ 	.word	0x00000f50


	//   ....[11]....
        /*01e8*/ 	.word	0x00000f60


	//   ....[12]....
        /*01ec*/ 	.word	0x00000fe0


	//   ....[13]....
        /*01f0*/ 	.word	0x00000ff0


	//   ....[14]....
        /*01f4*/ 	.word	0x00001000


	//   ....[15]....
        /*01f8*/ 	.word	0x00001800


	//   ....[16]....
        /*01fc*/ 	.word	0x00001820


	//   ....[17]....
        /*0200*/ 	.word	0x00001830


	//   ....[18]....
        /*0204*/ 	.word	0x000018c0


	//   ....[19]....
        /*0208*/ 	.word	0x000018e0


	//   ....[20]....
        /*020c*/ 	.word	0x000018f0


	//   ....[21]....
        /*0210*/ 	.word	0x00001970


	//   ....[22]....
        /*0214*/ 	.word	0x00001990


	//   ....[23]....
        /*0218*/ 	.word	0x000019a0


	//   ....[24]....
        /*021c*/ 	.word	0x00001a20


	//   ....[25]....
        /*0220*/ 	.word	0x00001a30


	//   ....[26]....
        /*0224*/ 	.word	0x00001a40


	//   ....[27]....
        /*0228*/ 	.word	0x00001ac0


	//   ....[28]....
        /*022c*/ 	.word	0x00001ad0


	//   ....[29]....
        /*0230*/ 	.word	0x00001ae0


	//   ....[30]....
        /*0234*/ 	.word	0x000023f0


	//   ....[31]....
        /*0238*/ 	.word	0x00002490


	//   ....[32]....
        /*023c*/ 	.word	0x000024f0


	//   ....[33]....
        /*0240*/ 	.word	0x000025a0


	//   ....[34]....
        /*0244*/ 	.word	0x000025f0


	//   ....[35]....
        /*0248*/ 	.word	0x00002660


	//   ....[36]....
        /*024c*/ 	.word	0x00002720


	//   ....[37]....
        /*0250*/ 	.word	0x00002770


	//   ....[38]....
        /*0254*/ 	.word	0x000027c0


	//   ....[39]....
        /*0258*/ 	.word	0x00002880


	//   ....[40]....
        /*025c*/ 	.word	0x000028d0


	//   ....[41]....
        /*0260*/ 	.word	0x00002940


	//   ....[42]....
        /*0264*/ 	.word	0x000029f0


	//   ....[43]....
        /*0268*/ 	.word	0x00002a40


	//   ....[44]....
        /*026c*/ 	.word	0x00002a90


	//   ....[45]....
        /*0270*/ 	.word	0x00002b20


	//   ....[46]....
        /*0274*/ 	.word	0x00002bc0


	//   ....[47]....
        /*0278*/ 	.word	0x00002c20


	//   ....[48]....
        /*027c*/ 	.word	0x00002cd0


	//   ....[49]....
        /*0280*/ 	.word	0x00002d20


	//   ....[50]....
        /*0284*/ 	.word	0x00002d90


	//   ....[51]....
        /*0288*/ 	.word	0x00002e50


	//   ....[52]....
        /*028c*/ 	.word	0x00002ea0


	//   ....[53]....
        /*0290*/ 	.word	0x00002ef0


	//   ....[54]....
        /*0294*/ 	.word	0x00002fb0


	//   ....[55]....
        /*0298*/ 	.word	0x00003000


	//   ....[56]....
        /*029c*/ 	.word	0x00003070


	//   ....[57]....
        /*02a0*/ 	.word	0x00003120


	//   ....[58]....
        /*02a4*/ 	.word	0x00003170


	//   ....[59]....
        /*02a8*/ 	.word	0x000031c0


	//----- nvinfo : EIATTR_EXIT_INSTR_OFFSETS
	.align		4
.L_6267:
        /*02ac*/ 	.byte	0x04, 0x1c
        /*02ae*/ 	.short	(.L_6269 - .L_6268)


	//   ....[0]....
.L_6268:
        /*02b0*/ 	.word	0x00000080


	//   ....[1]....
        /*02b4*/ 	.word	0x00001fe0


	//   ....[2]....
        /*02b8*/ 	.word	0x00002000


	//   ....[3]....
        /*02bc*/ 	.word	0x00002210


	//   ....[4]....
        /*02c0*/ 	.word	0x00002380


	//----- nvinfo : EIATTR_MAX_THREADS
	.align		4
.L_6269:
        /*02c4*/ 	.byte	0x04, 0x05
        /*02c6*/ 	.short	(.L_6271 - .L_6270)
.L_6270:
        /*02c8*/ 	.word	0x00000080
        /*02cc*/ 	.word	0x00000001
        /*02d0*/ 	.word	0x00000001


	//----- nvinfo : EIATTR_CRS_STACK_SIZE
	.align		4
.L_6271:
        /*02d4*/ 	.byte	0x04, 0x1e
        /*02d6*/ 	.short	(.L_6273 - .L_6272)
.L_6272:
        /*02d8*/ 	.word	0x00000000


	//----- nvinfo : EIATTR_CBANK_PARAM_SIZE
	.align		4
.L_6273:
        /*02dc*/ 	.byte	0x03, 0x19
        /*02de*/ 	.short	0x0048


	//----- nvinfo : EIATTR_PARAM_CBANK
	.align		4
        /*02e0*/ 	.byte	0x04, 0x0a
        /*02e2*/ 	.short	(.L_6275 - .L_6274)
	.align		4
.L_6274:
        /*02e4*/ 	.word	index@(.nv.constant0._ZN4vllm3moe10topkGatingILi12ELi384ELi4ELi8ELi32EifLNS0_11ScoringFuncE1EEEvPKT5_PKbPfiPT4_PiiiibPKf)
        /*02e8*/ 	.short	0x0210
        /*02ea*/ 	.short	0x0048


	//----- nvinfo : EIATTR_SW_WAR
	.align		4
.L_6275:
        /*02ec*/ 	.byte	0x04, 0x36
        /*02ee*/ 	.short	(.L_6277 - .L_6276)
.L_6276:
        /*02f0*/ 	.word	0x00000008
.L_6277:


//--------------------- .nv.info._ZN4vllm3moe10topkGatingILi10ELi320ELi4ELi8ELi32EifLNS0_11ScoringFuncE1EEEvPKT5_PKbPfiPT4_PiiiibPKf --------------------------
	.section	.nv.info._ZN4vllm3moe10topkGatingILi10ELi320ELi4ELi8ELi32EifLNS0_11ScoringFuncE1EEEvPKT5_PKbPfiPT4_PiiiibPKf,"",@"SHT_CUDA_INFO"
	.sectionflags	@""
	.align	4


	//----- nvinfo : EIATTR_CUDA_API_VERSION
	.align		4
        /*0000*/ 	.byte	0x04, 0x37
        /*0002*/ 	.short	(.L_6279 - .L_6278)
.L_6278:
        /*0004*/ 	.word	0x00000082


	//----- nvinfo : EIATTR_KPARAM_INFO
	.align		4
.L_6279:
        /*0008*/ 	.byte	0x04, 0x17
        /*000a*/ 	.short	(.L_6281 - .L_6280)
.L_6280:
        /*000c*/ 	.word	0x00000000
        /*0010*/ 	.short	0x000a
        /*0012*/ 	.short	0x0040
        /*0014*/ 	.byte	0x00, 0xf0, 0x21, 0x00


	//----- nvinfo : EIATTR_KPARAM_INFO
	.align		4
.L_6281:
        /*0018*/ 	.byte	0x04, 0x17
        /*001a*/ 	.short	(.L_6283 - .L_6282)
.L_6282:
        /*001c*/ 	.word	0x00000000
        /*0020*/ 	.short	0x0009
        /*0022*/ 	.short	0x003c
        /*0024*/ 	.byte	0x00, 0xf0, 0x05, 0x00


	//----- nvinfo : EIATTR_KPARAM_INFO
	.align		4
.L_6283:
        /*0028*/ 	.byte	0x04, 0x17
        /*002a*/ 	.short	(.L_6285 - .L_6284)
.L_6284:
        /*002c*/ 	.word	0x00000000
        /*0030*/ 	.short	0x0008
        /*0032*/ 	.short	0x0038
        /*0034*/ 	.byte	0x00, 0xf0, 0x11, 0x00


	//----- nvinfo : EIATTR_KPARAM_INFO
	.align		4
.L_6285:
        /*0038*/ 	.byte	0x04, 0x17
        /*003a*/ 	.short	(.L_6287 - .L_6286)
.L_6286:
        /*003c*/ 	.word	0x00000000
        /*0040*/ 	.short	0x0007
        /*0042*/ 	.short	0x0034
        /*0044*/ 	.byte	0x00, 0xf0, 0x11, 0x00


	//----- nvinfo : EIATTR_KPARAM_INFO
	.align		4
.L_6287:
        /*0048*/ 	.byte	0x04, 0x17
        /*004a*/ 	.short	(.L_6289 - .L_6288)
.L_6288:
        /*004c*/ 	.word	0x00000000
        /*0050*/ 	.short	0x0006
        /*0052*/ 	.short	0x0030
        /*0054*/ 	.byte	0x00, 0xf0, 0x11, 0x00


	//----- nvinfo : EIATTR_KPARAM_INFO
	.align		4
.L_6289:
        /*0058*/ 	.byte	0x04, 0x17
        /*005a*/ 	.short	(.L_6291 - .L_6290)
.L_6290:
        /*005c*/ 	.word	0x00000000
        /*0060*/ 	.short	0x0005
        /*0062*/ 	.short	0x0028
        /*0064*/ 	.byte	0x00, 0xf0, 0x21, 0x00


	//----- nvinfo : EIATTR_KPARAM_INFO
	.align		4
.L_6291:
        /*0068*/ 	.byte	0x04, 0x17
        /*006a*/ 	.short	(.L_6293 - .L_6292)
.L_6292:
        /*006c*/ 	.word	0x00000000
        /*0070*/ 	.short	0x0004
        /*0072*/ 	.short	0x0020
        /*0074*/ 	.byte	0x00, 0xf0, 0x21, 0x00


	//----- nvinfo : EIATTR_KPARAM_INFO
	.align		4
.L_6293:
        /*0078*/ 	.byte	0x04, 0x17
        /*007a*/ 	.short	(.L_6295 - .L_6294)
.L_6294:
        /*007c*/ 	.word	0x00000000
        /*0080*/ 	.short	0x0003
        /*0082*/ 	.short	0x0018
        /*0084*/ 	.byte	0x00, 0xf0, 0x11, 0x00


	//----- nvinfo : EIATTR_KPARAM_INFO
	.align		4
.L_6295:
        /*0088*/ 	.byte	0x04, 0x17
        /*008a*/ 	.short	(.L_6297 - .L_6296)
.L_6296:
        /*008c*/ 	.word	0x00000000
        /*0090*/ 	.short	0x0002
        /*0092*/ 	.short	0x0010
        /*0094*/ 	.byte	0x00, 0xf0, 0x21, 0x00


	//----- nvinfo : EIATTR_KPARAM_INFO
	.align		4
.L_6297:
        /*0098*/ 	.byte	0x04, 0x17
        /*009a*/ 	.short	(.L_6299 - .L_6298)
.L_6298:
        /*009c*/ 	.word	0x00000000
        /*00a0*/ 	.short	0x0001
        /*00a2*/ 	.short	0x0008
        /*00a4*/ 	.byte	0x00, 0xf0, 0x21, 0x00


	//----- nvinfo : EIATTR_KPARAM_INFO
	.align		4
.L_6299:
        /*00a8*/ 	.byte	0x04, 0x17
        /*00aa*/ 	.short	(.L_6301 - .L_6300)
.L_6300:
        /*00ac*/ 	.word	0x00000000
        /*00b0*/ 	.short	0x0000
        /*00b2*/ 	.short	0x0000
        /*00b4*/ 	.byte	0x00, 0xf0, 0x21, 0x00


	//----- nvinfo : EIATTR_SPARSE_MMA_MASK
	.align		4
.L_6301:
        /*00b8*/ 	.byte	0x03, 0x50
        /*00ba*/ 	.short	0x0000


	//----- nvinfo : EIATTR_MAXREG_COUNT
	.align		4
        /*00bc*/ 	.byte	0x03, 0x1b
        /*00be*/ 	.short	0x00ff


	//----- nvinfo : EIATTR_MERCURY_ISA_VERSION
	.align		4
        /*00c0*/ 	.byte	0x03, 0x5f
        /*00c2*/ 	.short	0x0101


	//----- nvinfo : EIATTR_COOP_GROUP_MASK_REGIDS
	.align		4
        /*00c4*/ 	.byte	0x04, 0x29
        /*00c6*/ 	.short	(.L_6303 - .L_6302)


	//   ....[0]....
.L_6302:
        /*00c8*/ 	.word	0xffffffff


	//   ....[1]....
        /*00cc*/ 	.word	0xffffffff


	//   ....[2]....
        /*00d0*/ 	.word	0xffffffff


	//   ....[3]....
        /*00d4*/ 	.word	0xffffffff


	//   ....[4]....
        /*00d8*/ 	.word	0xffffffff


	//   ....[5]....
        /*00dc*/ 	.word	0xffffffff


	//   ....[6]....
        /*00e0*/ 	.word	0xffffffff


	//   ....[7]....
        /*00e4*/ 	.word	0xffffffff


	//   ....[8]....
        /*00e8*/ 	.word	0xffffffff


	//   ....[9]....
        /*00ec*/ 	.word	0xffffffff


	//   ....[10]....
        /*00f0*/ 	.word	0xffffffff


	//   ....[11]....
        /*00f4*/ 	.word	0xffffffff


	//   ....[12]....
        /*00f8*/ 	.word	0xffffffff


	//   ....[13]....
        /*00fc*/ 	.word	0xffffffff


	//   ....[14]....
        /*0100*/ 	.word	0xffffffff


	//   ....[15]....
        /*0104*/ 	.word	0xffffffff


	//   ....[16]....
        /*0108*/ 	.word	0xffffffff


	//   ....[17]....
        /*010c*/ 	.word	0xffffffff


	//   ....[18]....
        /*0110*/ 	.word	0xffffffff


	//   ....[19]....
        /*0114*/ 	.word	0xffffffff


	//   ....[20]....
        /*0118*/ 	.word	0xffffffff


	//   ....[21]....
        /*011c*/ 	.word	0xffffffff


	//   ....[22]....
        /*0120*/ 	.word	0xffffffff


	//   ....[23]....
        /*0124*/ 	.word	0xffffffff


	//   ....[24]....
        /*0128*/ 	.word	0xffffffff


	//   ....[25]....
        /*012c*/ 	.word	0xffffffff


	//   ....[26]....
        /*0130*/ 	.word	0xffffffff


	//   ....[27]....
        /*0134*/ 	.word	0xffffffff


	//   ....[28]....
        /*0138*/ 	.word	0xffffffff


	//   ....[29]....
        /*013c*/ 	.word	0xffffffff


	//   ....[30]....
        /*0140*/ 	.word	0x05000002


	//   ....[31]....
        /*0144*/ 	.word	0x05000002


	//   ....[32]....
        /*0148*/ 	.word	0x05000002


	//   ....[33]....
        /*014c*/ 	.word	0x05000002


	//   ....[34]....
        /*0150*/ 	.word	0x05000002


	//   ....[35]....
        /*0154*/ 	.word	0x05000002


	//   ....[36]....
        /*0158*/ 	.word	0x05000002


	//   ....[37]....
        /*015c*/ 	.word	0x05000002


	//   ....[38]....
        /*0160*/ 	.word	0x05000002


	//   ....[39]....
        /*0164*/ 	.word	0x05000002


	//   ....[40]....
        /*0168*/ 	.word	0x05000002


	//   ....[41]....
        /*016c*/ 	.word	0x05000002


	//   ....[42]....
        /*0170*/ 	.word	0x05000002


	//   ....[43]....
        /*0174*/ 	.word	0x05000002


	//   ....[44]....
        /*0178*/ 	.word	0x05000002


	//   ....[45]....
        /*017c*/ 	.word	0x05000002


	//   ....[46]....
        /*0180*/ 	.word	0x05000002


	//   ....[47]....
        /*0184*/ 	.word	0x05000002


	//   ....[48]....
        /*0188*/ 	.word	0x05000002


	//   ....[49]....
        /*018c*/ 	.word	0x05000002


	//   ....[50]....
        /*0190*/ 	.word	0x05000002


	//   ....[51]....
        /*0194*/ 	.word	0x05000002


	//   ....[52]....
        /*0198*/ 	.word	0x05000002


	//   ....[53]....
        /*019c*/ 	.word	0x05000002


	//   ....[54]....
        /*01a0*/ 	.word	0x05000002


	//   ....[55]....
        /*01a4*/ 	.word	0x05000002


	//   ....[56]....
        /*01a8*/ 	.word	0x05000002


	//   ....[57]....
        /*01ac*/ 	.word	0x05000002


	//   ....[58]....
        /*01b0*/ 	.word	0x05000002


	//   ....[59]....
        /*01b4*/ 	.word	0x05000002


	//----- nvinfo : EIATTR_COOP_GROUP_INSTR_OFFSETS
	.align		4
.L_6303:
        /*01b8*/ 	.byte	0x04, 0x28
        /*01ba*/ 	.short	(.L_6305 - .L_6304)


	//   ....[0]....
.L_6304:
        /*01bc*/ 	.word	0x00000b60


	//   ....[1]....
        /*01c0*/ 	.word	0x00000b80


	//   ....[2]....
        /*01c4*/ 	.word	0x00000b90


	//   ....[3]....
        /*01c8*/ 	.word	0x00000c20


	//   ....[4]....
        /*01cc*/ 	.word	0x00000c40


	//   ....[5]....
        /*01d0*/ 	.word	0x00000c50


	//   ....[6]....
        /*01d4*/ 	.word	0x00000cd0


	//   ....[7]....
        /*01d8*/ 	.word	0x00000cf0


	//   ....[8]....
        /*01dc*/ 	.word	0x00000d00


	//   ....[9]....
        /*01e0*/ 	.word	0x00000d80


	//   ....[10]....
        /*01e4*/ 	.word	0x00000d90


	//   ....[11]....
        /*01e8*/ 	.word	0x00000da0


	//   ....[12]....
        /*01ec*/ 	.word	0x00000e20


	//   ....[13]....
        /*01f0*/ 	.word	0x00000e30


	//   ....[14]....
        /*01f4*/ 	.word	0x00000e40


	//   ....[15]....
        /*01f8*/ 	.word	0x00001580


	//   ....[16]....
        /*01fc*/ 	.word	0x000015a0


	//   ....[17]....
        /*0200*/ 	.word	0x000015b0


	//   ....[18]....
        /*0204*/ 	.word	0x00001640


	//   ....[19]....
        /*0208*/ 	.word	0x00001660


	//   ....[20]....
        /*020c*/ 	.word	0x00001670


	//   ....[21]....
        /*0210*/ 	.word	0x000016f0


	//   ....[22]....
        /*0214*/ 	.word	0x00001710


	//   ....[23]....
        /*0218*/ 	.word	0x00001720


	//   ....[24]....
        /*021c*/ 	.word	0x000017a0


	//   ....[25]....
        /*0220*/ 	.word	0x000017b0


	//   ....[26]....
        /*0224*/ 	.word	0x000017c0


	//   ....[27]....
        /*0228*/ 	.word	0x00001840


	//   ....[28]....
        /*022c*/ 	.word	0x00001850


	//   ....[29]....
        /*0230*/ 	.word	0x00001860


	//   ....[30]....
        /*0234*/ 	.word	0x00002130


	//   ....[31]....
        /*0238*/ 	.word	0x000021e0


	//   ....[32]....
        /*023c*/ 	.word	0x00002240


	//   ....[33]....
        /*0240*/ 	.word	0x00002310


	//   ....[34]....
        /*0244*/ 	.word	0x00002380


	//   ....[35]....
        /*0248*/ 	.word	0x000023f0


	//   ....[36]....
        /*024c*/ 	.word	0x000024c0


	//   ....[37]....
        /*0250*/ 	.word	0x00002520


	//   ....[38]....
        /*0254*/ 	.word	0x00002580


	//   ....[39]....
        /*0258*/ 	.word	0x00002660


	//   ....[40]....
        /*025c*/ 	.word	0x000026d0


	//   ....[41]....
        /*0260*/ 	.word	0x00002740


	//   ....[42]....
        /*0264*/ 	.word	0x00002800


	//   ....[43]....
        /*0268*/ 	.word	0x00002860


	//   ....[44]....
        /*026c*/ 	.word	0x000028c0


	//   ....[45]....
        /*0270*/ 	.word	0x00002960


	//   ....[46]....
        /*0274*/ 	.word	0x00002a10


	//   ....[47]....
        /*0278*/ 	.word	0x00002a70


	//   ....[48]....
        /*027c*/ 	.word	0x00002b40


	//   ....[49]....
        /*0280*/ 	.word	0x00002bb0


	//   ....[50]....
        /*0284*/ 	.word	0x00002c20


	//   ....[51]....
        /*0288*/ 	.word	0x00002cf0


	//   ....[52]....
        /*028c*/ 	.word	0x00002d50


	//   ....[53]....
        /*0290*/ 	.word	0x00002db0


	//   ....[54]....
        /*0294*/ 	.word	0x00002e90


	//   ....[55]....
        /*0298*/ 	.word	0x00002f00


	//   ....[56]....
        /*029c*/ 	.word	0x00002f70


	//   ....[57]....
        /*02a0*/ 	.word	0x00003040


	//   ....[58]....
        /*02a4*/ 	.word	0x000030a0


	//   ....[59]....
        /*02a8*/ 	.word	0x00003100


	//----- nvinfo : EIATTR_EXIT_INSTR_OFFSETS
	.align		4
.L_6305:
        /*02ac*/ 	.byte	0x04, 0x1c
        /*02ae*/ 	.short	(.L_6307 - .L_6306)


	//   ....[0]....
.L_6306:
        /*02b0*/ 	.word	0x00000080


	//   ....[1]....
        /*02b4*/ 	.word	0x00001d20


	//   ....[2]....
        /*02b8*/ 	.word	0x00001d40


	//   ....[3]....
        /*02bc*/ 	.word	0x00001f50


	//   ....[4]....
        /*02c0*/ 	.word	0x000020c0


	//----- nvinfo : EIATTR_MAX_THREADS
	.align		4
.L_6307:
        /*02c4*/ 	.byte	0x04, 0x05
        /*02c6*/ 	.short	(.L_6309 - .L_6308)
.L_6308:
        /*02c8*/ 	.word	0x00000080
        /*02cc*/ 	.word	0x00000001
        /*02d0*/ 	.word	0x00000001


	//----- nvinfo : EIATTR_CRS_STACK_SIZE
	.align		4
.L_6309:
        /*02d4*/ 	.byte	0x04, 0x1e
        /*02d6*/ 	.short	(.L_6311 - .L_6310)
.L_6310:
        /*02d8*/ 	.word	0x00000000


	//----- nvinfo : EIATTR_CBANK_PARAM_SIZE
	.align		4
.L_6311:
        /*02dc*/ 	.byte	0x03, 0x19
        /*02de*/ 	.short	0x0048


	//----- nvinfo : EIATTR_PARAM_CBANK
	.align		4
        /*02e0*/ 	.byte	0x04, 0x0a
        /*02e2*/ 	.short	(.L_6313 - .L_6312)
	.align		4
.L_6312:
        /*02e4*/ 	.word	index@(.nv.constant0._ZN4vllm3moe10topkGatingILi10ELi320ELi4ELi8ELi32EifLNS0_11ScoringFuncE1EEEvPKT5_PKbPfiPT4_PiiiibPKf)
        /*02e8*/ 	.short	0x0210
        /*02ea*/ 	.short	0x0048


	//----- nvinfo : EIATTR_SW_WAR
	.align		4
.L_6313:
        /*02ec*/ 	.byte	0x04, 0x36
        /*02ee*/ 	.short	(.L_6315 - .L_6314)
.L_6314:
        /*02f0*/ 	.word	0x00000008
.L_6315:


//--------------------- .nv.info._ZN4vllm3moe10topkGatingILi6ELi192ELi4ELi8ELi32EifLNS0_11ScoringFuncE1EEEvPKT5_PKbPfiPT4_PiiiibPKf --------------------------
	.section	.nv.info._ZN4vllm3moe10topkGatingILi6ELi192ELi4ELi8ELi32EifLNS0_11ScoringFuncE1EEEvPKT5_PKbPfiPT4_PiiiibPKf,"",@"SHT_CUDA_INFO"
	.sectionflags	@""
	.align	4


	//----- nvinfo : EIATTR_CUDA_API_VERSION
	.align		4
        /*0000*/ 	.byte	0x04, 0x37
        /*0002*/ 	.short	(.L_6317 - .L_6316)
.L_6316:
        /*0004*/ 	.word	0x00000082


	//----- nvinfo : EIATTR_KPARAM_INFO
	.align		4
.L_6317:
        /*0008*/ 	.byte	0x04, 0x17
        /*000a*/ 	.short	(.L_6319 - .L_6318)
.L_6318:
        /*000c*/ 	.word	0x00000000
        /*0010*/ 	.short	0x000a
        /*0012*/ 	.short	0x0040
        /*0014*/ 	.byte	0x00, 0xf0, 0x21, 0x00


	//----- nvinfo : EIATTR_KPARAM_INFO
	.align		4
.L_6319:
        /*0018*/ 	.byte	0x04, 0x17
        /*001a*/ 	.short	(.L_6321 - .L_6320)
.L_6320:
        /*001c*/ 	.word	0x00000000
        /*0020*/ 	.short	0x0009
        /*0022*/ 	.short	0x003c
        /*0024*/ 	.byte	0x00, 0xf0, 0x05, 0x00


	//----- nvinfo : EIATTR_KPARAM_INFO
	.align		4
.L_6321:
        /*0028*/ 	.byte	0x04, 0x17
        /*002a*/ 	.short	(.L_6323 - .L_6322)
.L_6322:
        /*002c*/ 	.word	0x00000000
        /*0030*/ 	.short	0x0008
        /*0032*/ 	.short	0x0038
        /*0034*/ 	.byte	0x00, 0xf0, 0x11, 0x00


	//----- nvinfo : EIATTR_KPARAM_INFO
	.align		4
.L_6323:
        /*0038*/ 	.byte	0x04, 0x17
        /*003a*/ 	.short	(.L_6325 - .L_6324)
.L_6324:
        /*003c*/ 	.word	0x00000000
        /*0040*/ 	.short	0x0007
        /*0042*/ 	.short	0x0034
        /*0044*/ 	.byte	0x00, 0xf0, 0x11, 0x00


	//----- nvinfo : EIATTR_KPARAM_INFO
	.align		4
.L_6325:
        /*0048*/ 	.byte	0x04, 0x17
        /*004a*/ 	.short	(.L_6327 - .L_6326)
.L_6326:
        /*004c*/ 	.word	0x00000000
        /*0050*/ 	.short	0x0006
        /*0052*/ 	.short	0x0030
        /*0054*/ 	.byte	0x00, 0xf0, 0x11, 0x00


	//----- nvinfo : EIATTR_KPARAM_INFO
	.align		4
.L_6327:
        /*0058*/ 	.byte	0x04, 0x17
        /*005a*/ 	.short	(.L_6329 - .L_6328)
.L_6328:
        /*005c*/ 	.word	0x00000000
        /*0060*/ 	.short	0x0005
        /*0062*/ 	.short	0x0028
        /*0064*/ 	.byte	0x00, 0xf0, 0x21, 0x00


	//----- nvinfo : EIATTR_KPARAM_INFO
	.align		4
.L_6329:
        /*0068*/ 	.byte	0x04, 0x17
        /*006a*/ 	.short	(.L_6331 - .L_6330)
.L_6330:
        /*006c*/ 	.word	0x00000000
        /*0070*/ 	.short	0x0004
        /*0072*/ 	.short	0x0020
        /*0074*/ 	.byte	0x00, 0xf0, 0x21, 0x00


	//----- nvinfo : EIATTR_KPARAM_INFO
	.align		4
.L_6331:
        /*0078*/ 	.byte	0x04, 0x17
        /*007a*/ 	.short	(.L_6333 - .L_6332)
.L_6332:
        /*007c*/ 	.word	0x00000000
        /*0080*/ 	.short	0x0003
        /*0082*/ 	.short	0x0018
        /*0084*/ 	.byte	0x00, 0xf0, 0x11, 0x00


	//----- nvinfo : EIATTR_KPARAM_INFO
	.align		4
.L_6333:
        /*0088*/ 	.byte	0x04, 0x17
        /*008a*/ 	.short	(.L_6335 - .L_6334)
.L_6334:
        /*008c*/ 	.word	0x00000000
        /*0090*/ 	.short	0x0002
        /*0092*/ 	.short	0x0010
        /*0094*/ 	.byte	0x00, 0xf0, 0x21, 0x00


	//----- nvinfo : EIATTR_KPARAM_INFO
	.align		4
.L_6335:
        /*0098*/ 	.byte	0x04, 0x17
        /*009a*/ 	.short	(.L_6337 - .L_6336)
.L_6336:
        /*009c*/ 	.word	0x00000000
        /*00a0*/ 	.short	0x0001
        /*00a2*/ 	.short	0x0008
        /*00a4*/ 	.byte	0x00, 0xf0, 0x21, 0x00


	//----- nvinfo : EIATTR_KPARAM_INFO
	.align		4
.L_6337:
        /*00a8*/ 	.byte	0x04, 0x17
        /*00aa*/ 	.short	(.L_6339 - .L_6338)
.L_6338:
        /*00ac*/ 	.word	0x00000000
        /*00b0*/ 	.short	0x0000
        /*00b2*/ 	.short	0x0000
        /*00b4*/ 	.byte	0x00, 0xf0, 0x21, 0x00


	//----- nvinfo : EIATTR_SPARSE_MMA_MASK
	.align		4
.L_6339:
        /*00b8*/ 	.byte	0x03, 0x50
        /*00ba*/ 	.short	0x0000


	//----- nvinfo : EIATTR_MAXREG_COUNT
	.align		4
        /*00bc*/ 	.byte	0x03, 0x1b
        /*00be*/ 	.short	0x00ff


	//----- nvinfo : EIATTR_MERCURY_ISA_VERSION
	.align		4
        /*00c0*/ 	.byte	0x03, 0x5f
        /*00c2*/ 	.short	0x0101


	//----- nvinfo : EIATTR_COOP_GROUP_MASK_REGIDS
	.align		4
        /*00c4*/ 	.byte	0x04, 0x29
        /*00c6*/ 	.short	(.L_6341 - .L_6340)


	//   ....[0]....
.L_6340:
        /*00c8*/ 	.word	0xffffffff


	//   ....[1]....
        /*00cc*/ 	.word	0xffffffff


	//   ....[2]....
        /*00d0*/ 	.word	0xffffffff


	//   ....[3]....
        /*00d4*/ 	.word	0xffffffff


	//   ....[4]....
        /*00d8*/ 	.word	0xffffffff


	//   ....[5]....
        /*00dc*/ 	.word	0xffffffff


	//   ....[6]....
        /*00e0*/ 	.word	0xffffffff


	//   ....[7]....
        /*00e4*/ 	.word	0xffffffff


	//   ....[8]....
        /*00e8*/ 	.word	0xffffffff


	//   ....[9]....
        /*00ec*/ 	.word	0xffffffff


	//   ....[10]....
        /*00f0*/ 	.word	0xffffffff


	//   ....[11]....
        /*00f4*/ 	.word	0xffffffff


	//   ....[12]....
        /*00f8*/ 	.word	0xffffffff


	//   ....[13]....
        /*00fc*/ 	.word	0xffffffff


	//   ....[14]....
        /*0100*/ 	.word	0xffffffff


	//   ....[15]....
        /*0104*/ 	.word	0xffffffff


	//   ....[16]....
        /*0108*/ 	.word	0xffffffff


	//   ....[17]....
        /*010c*/ 	.word	0xffffffff


	//   ....[18]....
        /*0110*/ 	.word	0xffffffff


	//   ....[19]....
        /*0114*/ 	.word	0xffffffff


	//   ....[20]....
        /*0118*/ 	.word	0xffffffff


	//   ....[21]....
        /*011c*/ 	.word	0xffffffff


	//   ....[22]....
        /*0120*/ 	.word	0xffffffff


	//   ....[23]....
        /*0124*/ 	.word	0xffffffff


	//   ....[24]....
        /*0128*/ 	.word	0xffffffff


	//   ....[25]....
        /*012c*/ 	.word	0xffffffff


	//   ....[26]....
        /*0130*/ 	.word	0xffffffff


	//   ....[27]....
        /*0134*/ 	.word	0xffffffff


	//   ....[28]....
        /*0138*/ 	.word	0xffffffff


	//   ....[29]....
        /*013c*/ 	.word	0xffffffff


	//   ....[30]....
        /*0140*/ 	.word	0x05000002


	//   ....[31]....
        /*0144*/ 	.word	0x05000002


	//   ....[32]....
        /*0148*/ 	.word	0x05000002


	//   ....[33]....
        /*014c*/ 	.word	0x05000002


	//   ....[34]....
        /*0150*/ 	.word	0x05000002


	//   ....[35]....
        /*0154*/ 	.word	0x05000002


	//   ....[36]....
        /*0158*/ 	.word	0x05000002


	//   ....[37]....
        /*015c*/ 	.word	0x05000002


	//   ....[38]....
        /*0160*/ 	.word	0x05000002


	//   ....[39]....
        /*0164*/ 	.word	0x05000002


	//   ....[40]....
        /*0168*/ 	.word	0x05000002


	//   ....[41]....
        /*016c*/ 	.word	0x05000002


	//   ....[42]....
        /*0170*/ 	.word	0x05000002


	//   ....[43]....
        /*0174*/ 	.word	0x05000002


	//   ....[44]....
        /*0178*/ 	.word	0x05000002


	//   ....[45]....
        /*017c*/ 	.word	0x05000002


	//   ....[46]....
        /*0180*/ 	.word	0x05000002


	//   ....[47]....
        /*0184*/ 	.word	0x05000002


	//   ....[48]....
        /*0188*/ 	.word	0x05000002


	//   ....[49]....
        /*018c*/ 	.word	0x05000002


	//   ....[50]....
        /*0190*/ 	.word	0x05000002


	//   ....[51]....
        /*0194*/ 	.word	0x05000002


	//   ....[52]....
        /*0198*/ 	.word	0x05000002


	//   ....[53]....
        /*019c*/ 	.word	0x05000002


	//   ....[54]....
        /*01a0*/ 	.word	0x05000002


	//   ....[55]....
        /*01a4*/ 	.word	0x05000002


	//   ....[56]....
        /*01a8*/ 	.word	0x05000002


	//   ....[57]....
        /*01ac*/ 	.word	0x05000002


	//   ....[58]....
        /*01b0*/ 	.word	0x05000002


	//   ....[59]....
        /*01b4*/ 	.word	0x05000002


	//----- nvinfo : EIATTR_COOP_GROUP_INSTR_OFFSETS
	.align		4
.L_6341:
        /*01b8*/ 	.byte	0x04, 0x28
        /*01ba*/ 	.short	(.L_6343 - .L_6342)


	//   ....[0]....
.L_6342:
        /*01bc*/ 	.word	0x000007e0


	//   ....[1]....
        /*01c0*/ 	.word	0x00000800


	//   ....[2]....
        /*01c4*/ 	.word	0x00000810


	//   ....[3]....
        /*01c8*/ 	.word	0x000008a0


	//   ....[4]....
        /*01cc*/ 	.word	0x000008c0


	//   ....[5]....
        /*01d0*/ 	.word	0x000008d0


	//   ....[6]....
        /*01d4*/ 	.word	0x00000950


	//   ....[7]....
        /*01d8*/ 	.word	0x00000970


	//   ....[8]....
        /*01dc*/ 	.word	0x00000980


	//   ....[9]....
        /*01e0*/ 	.word	0x00000a00


	//   ....[10]....
        /*01e4*/ 	.word	0x00000a10


	//   ....[11]....
        /*01e8*/ 	.word	0x00000a20


	//   ....[12]....
        /*01ec*/ 	.word	0x00000aa0


	//   ....[13]....
        /*01f0*/ 	.word	0x00000ab0


	//   ....[14]....
        /*01f4*/ 	.word	0x00000ac0


	//   ....[15]....
        /*01f8*/ 	.word	0x00001080


	//   ....[16]....
        /*01fc*/ 	.word	0x000010a0


	//   ....[17]....
        /*0200*/ 	.word	0x000010b0


	//   ....[18]....
        /*0204*/ 	.word	0x00001140


	//   ....[19]....
        /*0208*/ 	.word	0x00001160


	//   ....[20]....
        /*020c*/ 	.word	0x00001170


	//   ....[21]....
        /*0210*/ 	.word	0x000011f0


	//   ....[22]....
        /*0214*/ 	.word	0x00001210


	//   ....[23]....
        /*0218*/ 	.word	0x00001220


	//   ....[24]....
        /*021c*/ 	.word	0x000012a0


	//   ....[25]....
        /*0220*/ 	.word	0x000012b0


	//   ....[26]....
        /*0224*/ 	.word	0x000012c0


	//   ....[27]....
        /*0228*/ 	.word	0x00001340


	//   ....[28]....
        /*022c*/ 	.word	0x00001350


	//   ....[29]....
        /*0230*/ 	.word	0x00001360


	//   ....[30]....
        /*0234*/ 	.word	0x00001ba0


	//   ....[31]....
        /*0238*/ 	.word	0x00001c50


	//   ....[32]....
        /*023c*/ 	.word	0x00001cb0


	//   ....[33]....
        /*0240*/ 	.word	0x00001d80


	//   ....[34]....
        /*0244*/ 	.word	0x00001df0


	//   ....[35]....
        /*0248*/ 	.word	0x00001e60


	//   ....[36]....
        /*024c*/ 	.word	0x00001f30


	//   ....[37]....
        /*0250*/ 	.word	0x00001f90


	//   ....[38]....
        /*0254*/ 	.word	0x00001ff0


	//   ....[39]....
        /*0258*/ 	.word	0x000020c0


	//   ....[40]....
        /*025c*/ 	.word	0x00002130


	//   ....[41]....
        /*0260*/ 	.word	0x000021a0


	//   ....[42]....
        /*0264*/ 	.word	0x00002260


	//   ....[43]....
        /*0268*/ 	.word	0x000022c0


	//   ....[44]....
        /*026c*/ 	.word	0x00002320


	//   ....[45]....
        /*0270*/ 	.word	0x000023c0


	//   ....[46]....
        /*0274*/ 	.word	0x00002470


	//   ....[47]....
        /*0278*/ 	.word	0x000024d0


	//   ....[48]....
        /*027c*/ 	.word	0x000025a0


	//   ....[49]....
        /*0280*/ 	.word	0x00002610


	//   ....[50]....
        /*0284*/ 	.word	0x00002680


	//   ....[51]....
        /*0288*/ 	.word	0x00002750


	//   ....[52]....
        /*028c*/ 	.word	0x000027b0


	//   ....[53]....
        /*0290*/ 	.word	0x00002810


	//   ....[54]....
        /*0294*/ 	.word	0x000028e0


	//   ....[55]....
        /*0298*/ 	.word	0x00002950


	//   ....[56]....
        /*029c*/ 	.word	0x000029c0


	//   ....[57]....
        /*02a0*/ 	.word	0x00002a80


	//   ....[58]....
        /*02a4*/ 	.word	0x00002ae0


	//   ....[59]....
        /*02a8*/ 	.word	0x00002b40


	//----- nvinfo : EIATTR_EXIT_INSTR_OFFSETS
	.align		4
.L_6343:
        /*02ac*/ 	.byte	0x04, 0x1c
        /*02ae*/ 	.short	(.L_6345 - .L_6344)


	//   ....[0]....
.L_6344:
        /*02b0*/ 	.word	0x00000080


	//   ....[1]....
        /*02b4*/ 	.word	0x000017a0


	//   ....[2]....
        /*02b8*/ 	.word	0x000017c0


	//   ....[3]....
        /*02bc*/ 	.word	0x000019d0


	//   ....[4]....
        /*02c0*/ 	.word	0x00001b30


	//----- nvinfo : EIATTR_MAX_THREADS
	.align		4
.L_6345:
        /*02c4*/ 	.byte	0x04, 0x05
        /*02c6*/ 	.short	(.L_6347 - .L_6346)
.L_6346:
        /*02c8*/ 	.word	0x00000080
        /*02cc*/ 	.word	0x00000001
        /*02d0*/ 	.word	0x00000001


	//----- nvinfo : EIATTR_CRS_STACK_SIZE
	.align		4
.L_6347:
        /*02d4*/ 	.byte	0x04, 0x1e
        /*02d6*/ 	.short	(.L_6349 - .L_6348)
.L_6348:
        /*02d8*/ 	.word	0x00000000


	//----- nvinfo : EIATTR_CBANK_PARAM_SIZE
	.align		4
.L_6349:
        /*02dc*/ 	.byte	0x03, 0x19
        /*02de*/ 	.short	0x0048


	//----- nvinfo : EIATTR_PARAM_CBANK
	.align		4
        /*02e0*/ 	.byte	0x04, 0x0a
        /*02e2*/ 	.short	(.L_6351 - .L_6350)
	.align		4
.L_6350:
        /*02e4*/ 	.word	index@(.nv.constant0._ZN4vllm3moe10topkGatingILi6ELi192ELi4ELi8ELi32EifLNS0_11ScoringFuncE1EEEvPKT5_PKbPfiPT4_PiiiibPKf)
        /*02e8*/ 	.short	0x0210
        /*02ea*/ 	.short	0x0048


	//----- nvinfo : EIATTR_SW_WAR
	.align		4
.L_6351:
        /*02ec*/ 	.byte	0x04, 0x36
        /*02ee*/ 	.short	(.L_6353 - .L_6352)
.L_6352:
        /*02f0*/ 	.word	0x00000008
.L_6353:


//--------------------- .nv.info._ZN4vllm3moe10topkGatingILi16ELi512ELi4ELi16ELi32EifLNS0_11ScoringFuncE1EEEvPKT5_PKbPfiPT4_PiiiibPKf --------------------------
	.section	.nv.info._ZN4vllm3moe10topkGatingILi16ELi512ELi4ELi16ELi32EifLNS0_11ScoringFuncE1EEEvPKT5_PKbPfiPT4_PiiiibPKf,"",@"SHT_CUDA_INFO"
	.sectionflags	@""
	.align	4


	//----- nvinfo : EIATTR_CUDA_API_VERSION
	.align		4
        /*0000*/ 	.byte	0x04, 0x37
        /*0002*/ 	.short	(.L_6355 - .L_6354)
.L_6354:
        /*0004*/ 	.word	0x00000082


	//----- nvinfo : EIATTR_KPARAM_INFO
	.align		4
.L_6355:
        /*0008*/ 	.byte	0x04, 0x17
        /*000a*/ 	.short	(.L_6357 - .L_6356)
.L_6356:
        /*000c*/ 	.word	0x00000000
        /*0010*/ 	.short	0x000a
        /*0012*/ 	.short	0x0040
        /*0014*/ 	.byte	0x00, 0xf0, 0x21, 0x00


	//----- nvinfo : EIATTR_KPARAM_INFO
	.align		4
.L_6357:
        /*0018*/ 	.byte	0x04, 0x17
        /*001a*/ 	.short	(.L_6359 - .L_6358)
.L_6358:
        /*001c*/ 	.word	0x00000000
        /*0020*/ 	.short	0x0009
        /*0022*/ 	.short	0x003c
        /*0024*/ 	.byte	0x00, 0xf0, 0x05, 0x00


	//----- nvinfo : EIATTR_KPARAM_INFO
	.align		4
.L_6359:
        /*0028*/ 	.byte	0x04, 0x17
        /*002a*/ 	.short	(.L_6361 - .L_6360)
.L_6360:
        /*002c*/ 	.word	0x00000000
        /*0030*/ 	.short	0x0008
        /*0032*/ 	.short	0x0038
        /*0034*/ 	.byte	0x00, 0xf0, 0x11, 0x00


	//----- nvinfo : EIATTR_KPARAM_INFO
	.align		4
.L_6361:
        /*0038*/ 	.byte	0x04, 0x17
        /*003a*/ 	.short	(.L_6363 - .L_6362)
.L_6362:
        /*003c*/ 	.word	0x00000000
        /*0040*/ 	.short	0x0007
        /*0042*/ 	.short	0x0034
        /*0044*/ 	.byte	0x00, 0xf0, 0x11, 0x00


	//----- nvinfo : EIATTR_KPARAM_INFO
	.align		4
.L_6363:
        /*0048*/ 	.byte	0x04, 0x17
        /*004a*/ 	.short	(.L_6365 - .L_6364)
.L_6364:
        /*004c*/ 	.word	0x00000000
        /*0050*/ 	.short	0x0006
        /*0052*/ 	.short	0x0030
        /*0054*/ 	.byte	0x00, 0xf0, 0x11, 0x00


	//----- nvinfo : EIATTR_KPARAM_INFO
	.align		4
.L_6365:
        /*0058*/ 	.byte	0x04, 0x17
        /*005a*/ 	.short	(.L_6367 - .L_6366)
.L_6366:
        /*005c*/ 	.word	0x00000000
        /*0060*/ 	.short	0x0005
        /*0062*/ 	.short	0x0028
        /*0064*/ 	.byte	0x00, 0xf0, 0x21, 0x00


	//----- nvinfo : EIATTR_KPARAM_INFO
	.align		4
.L_6367:
        /*0068*/ 	.byte	0x04, 0x17
        /*006a*/ 	.short	(.L_6369 - .L_6368)
.L_6368:
        /*006c*/ 	.word	0x00000000
        /*0070*/ 	.short	0x0004
        /*0072*/ 	.short	0x0020
        /*0074*/ 	.byte	0x00, 0xf0, 0x21, 0x00


	//----- nvinfo : EIATTR_KPARAM_INFO
	.align		4
.L_6369:
        /*0078*/ 	.byte	0x04, 0x17
        /*007a*/ 	.short	(.L_6371 - .L_6370)
.L_6370:
        /*007c*/ 	.word	0x00000000
        /*0080*/ 	.short	0x0003
        /*0082*/ 	.short	0x0018
        /*0084*/ 	.byte	0x00, 0xf0, 0x11, 0x00


	//----- nvinfo : EIATTR_KPARAM_INFO
	.align		4
.L_6371:
        /*0088*/ 	.byte	0x04, 0x17
        /*008a*/ 	.short	(.L_6373 - .L_6372)
.L_6372:
        /*008c*/ 	.word	0x00000000
        /*0090*/ 	.short	0x0002
        /*0092*/ 	.short	0x0010
        /*0094*/ 	.byte	0x00, 0xf0, 0x21, 0x00


	//----- nvinfo : EIATTR_KPARAM_INFO
	.align		4
.L_6373:
        /*0098*/ 	.byte	0x04, 0x17
        /*009a*/ 	.short	(.L_6375 - .L_6374)
.L_6374:
        /*009c*/ 	.word	0x00000000
        /*00a0*/ 	.short	0x0001
        /*00a2*/ 	.short	0x0008
        /*00a4*/ 	.byte	0x00, 0xf0, 0x21, 0x00


	//----- nvinfo : EIATTR_KPARAM_INFO
	.align		4
.L_6375:
        /*00a8*/ 	.byte	0x04, 0x17
        /*00aa*/ 	.short	(.L_6377 - .L_6376)
.L_6376:
        /*00ac*/ 	.word	0x00000000
        /*00b0*/ 	.short	0x0000
        /*00b2*/ 	.short	0x0000
        /*00b4*/ 	.byte	0x00, 0xf0, 0x21, 0x00


	//----- nvinfo : EIATTR_SPARSE_MMA_MASK
	.align		4
.L_6377:
        /*00b8*/ 	.byte	0x03, 0x50
        /*00ba*/ 	.short	0x0000


	//----- nvinfo : EIATTR_MAXREG_COUNT
	.align		4
        /*00bc*/ 	.byte	0x03, 0x1b
        /*00be*/ 	.short	0x00ff


	//----- nvinfo : EIATTR_MERCURY_ISA_VERSION
	.align		4
        /*00c0*/ 	.byte	0x03, 0x5f
        /*00c2*/ 	.short	0x0101


	//----- nvinfo : EIATTR_COOP_GROUP_MASK_REGIDS
	.align		4
        /*00c4*/ 	.byte	0x04, 0x29
        /*00c6*/ 	.short	(.L_6379 - .L_6378)


	//   ....[0]....
.L_6378:
        /*00c8*/ 	.word	0xffffffff


	//   ....[1]....
        /*00cc*/ 	.word	0xffffffff


	//   ....[2]....
        /*00d0*/ 	.word	0xffffffff


	//   ....[3]....
        /*00d4*/ 	.word	0xffffffff


	//   ....[4]....
        /*00d8*/ 	.word	0xffffffff


	//   ....[5]....
        /*00dc*/ 	.word	0xffffffff


	//   ....[6]....
        /*00e0*/ 	.word	0xffffffff


	//   ....[7]....
        /*00e4*/ 	.word	0xffffffff


	//   ....[8]....
        /*00e8*/ 	.word	0xffffffff


	//   ....[9]....
        /*00ec*/ 	.word	0xffffffff


	//   ....[10]....
        /*00f0*/ 	.word	0xffffffff


	//   ....[11]....
        /*00f4*/ 	.word	0xffffffff


	//   ....[12]....
        /*00f8*/ 	.word	0xffffffff


	//   ....[13]....
        /*00fc*/ 	.word	0xffffffff


	//   ....[14]....
        /*0100*/ 	.word	0xffffffff


	//   ....[15]....
        /*0104*/ 	.word	0xffffffff


	//   ....[16]....
        /*0108*/ 	.word	0xffffffff


	//   ....[17]....
        /*010c*/ 	.word	0xffffffff


	//   ....[18]....
        /*0110*/ 	.word	0xffffffff


	//   ....[19]....
        /*0114*/ 	.word	0xffffffff


	//   ....[20]....
        /*0118*/ 	.word	0xffffffff


	//   ....[21]....
        /*011c*/ 	.word	0xffffffff


	//   ....[22]....
        /*0120*/ 	.word	0xffffffff


	//   ....[23]....
        /*0124*/ 	.word	0xffffffff


	//   ....[24]....
        /*0128*/ 	.word	0xffffffff


	//   ....[25]....
        /*012c*/ 	.word	0xffffffff


	//   ....[26]....
        /*0130*/ 	.word	0xffffffff


	//   ....[27]....
        /*0134*/ 	.word	0xffffffff


	//   ....[28]....
        /*0138*/ 	.word	0xffffffff


	//   ....[29]....
        /*013c*/ 	.word	0xffffffff


	//   ....[30]....
        /*0140*/ 	.word	0x05000018


	//   ....[31]....
        /*0144*/ 	.word	0x05000018


	//   ....[32]....
        /*0148*/ 	.word	0x05000018


	//   ....[33]....
        /*014c*/ 	.word	0x05000018


	//   ....[34]....
        /*0150*/ 	.word	0x05000018


	//   ....[35]....
        /*0154*/ 	.word	0x05000018


	//   ....[36]....
        /*0158*/ 	.word	0x05000018


	//   ....[37]....
        /*015c*/ 	.word	0x05000018


	//   ....[38]....
        /*0160*/ 	.word	0x05000018


	//   ....[39]....
        /*0164*/ 	.word	0x05000018


	//   ....[40]....
        /*0168*/ 	.word	0x05000018


	//   ....[41]....
        /*016c*/ 	.word	0x05000018


	//   ....[42]....
        /*0170*/ 	.word	0x05000018


	//   ....[43]....
        /*0174*/ 	.word	0x05000018


	//   ....[44]....
        /*0178*/ 	.word	0x05000018


	//   ....[45]....
        /*017c*/ 	.word	0x05000018


	//   ....[46]....
        /*0180*/ 	.word	0x05000018


	//   ....[47]....
        /*0184*/ 	.word	0x05000018


	//   ....[48]....
        /*0188*/ 	.word	0x05000018


	//   ....[49]....
        /*018c*/ 	.word	0x05000018


	//   ....[50]....
        /*0190*/ 	.word	0x05000018


	//   ....[51]....
        /*0194*/ 	.word	0x05000018


	//   ....[52]....
        /*0198*/ 	.word	0x05000018


	//   ....[53]....
        /*019c*/ 	.word	0x05000018


	//   ....[54]....
        /*01a0*/ 	.word	0x05000018


	//   ....[55]....
        /*01a4*/ 	.word	0x05000018


	//   ....[56]....
        /*01a8*/ 	.word	0x05000018


	//   ....[57]....
        /*01ac*/ 	.word	0x05000018


	//   ....[58]....
        /*01b0*/ 	.word	0x05000018


	//   ....[59]....
        /*01b4*/ 	.word	0x05000018


	//----- nvinfo : EIATTR_COOP_GROUP_INSTR_OFFSETS
	.align		4
.L_6379:
        /*01b8*/ 	.byte	0x04, 0x28
        /*01ba*/ 	.short	(.L_6381 - .L_6380)


	//   ....[0]....
.L_6380:
        /*01bc*/ 	.word	0x00001030


	//   ....[1]....
        /*01c0*/ 	.word	0x00001050


	//   ....[2]....
        /*01c4*/ 	.word	0x00001060


	//   ....[3]....
        /*01c8*/ 	.word	0x000010f0


	//   ....[4]....
        /*01cc*/ 	.word	0x00001110


	//   ....[5]....
        /*01d0*/ 	.word	0x00001120


	//   ....[6]....
        /*01d4*/ 	.word	0x000011a0


	//   ....[7]....
        /*01d8*/ 	.word	0x000011c0


	//   ....[8]....
        /*01dc*/ 	.word	0x000011d0


	//   ....[9]....
        /*01e0*/ 	.word	0x00001250


	//   ....[10]....
        /*01e4*/ 	.word	0x00001260


	//   ....[11]....
        /*01e8*/ 	.word	0x00001270


	//   ....[12]....
        /*01ec*/ 	.word	0x000012f0


	//   ....[13]....
        /*01f0*/ 	.word	0x00001300


	//   ....[14]....
        /*01f4*/ 	.word	0x00001310


	//   ....[15]....
        /*01f8*/ 	.word	0x00001c90


	//   ....[16]....
        /*01fc*/ 	.word	0x00001cb0


	//   ....[17]....
        /*0200*/ 	.word	0x00001cc0


	//   ....[18]....
        /*0204*/ 	.word	0x00001d50


	//   ....[19]....
        /*0208*/ 	.word	0x00001d70


	//   ....[20]....
        /*020c*/ 	.word	0x00001d80


	//   ....[21]....
        /*0210*/ 	.word	0x00001e00


	//   ....[22]....
        /*0214*/ 	.word	0x00001e20


	//   ....[23]....
        /*0218*/ 	.word	0x00001e30


	//   ....[24]....
        /*021c*/ 	.word	0x00001eb0


	//   ....[25]....
        /*0220*/ 	.word	0x00001ec0


	//   ....[26]....
        /*0224*/ 	.word	0x00001ed0


	//   ....[27]....
        /*0228*/ 	.word	0x00001f50


	//   ....[28]....
        /*022c*/ 	.word	0x00001f60


	//   ....[29]....
        /*0230*/ 	.word	0x00001f70


	//   ....[30]....
        /*0234*/ 	.word	0x00002900


	//   ....[31]....
        /*0238*/ 	.word	0x000029a0


	//   ....[32]....
        /*023c*/ 	.word	0x00002a00


	//   ....[33]....
        /*0240*/ 	.word	0x00002ab0


	//   ....[34]....
        /*0244*/ 	.word	0x00002b00


	//   ....[35]....
        /*0248*/ 	.word	0x00002b70


	//   ....[36]....
        /*024c*/ 	.word	0x00002c30


	//   ....[37]....
        /*0250*/ 	.word	0x00002c80


	//   ....[38]....
        /*0254*/ 	.word	0x00002cd0


	//   ....[39]....
        /*0258*/ 	.word	0x00002d90


	//   ....[40]....
        /*025c*/ 	.word	0x00002de0


	//   ....[41]....
        /*0260*/ 	.word	0x00002e50


	//   ....[42]....
        /*0264*/ 	.word	0x00002f00


	//   ....[43]....
        /*0268*/ 	.word	0x00002f50


	//   ....[44]....
        /*026c*/ 	.word	0x00002fa0


	//   ....[45]....
        /*0270*/ 	.word	0x00003030


	//   ....[46]....
        /*0274*/ 	.word	0x000030d0


	//   ....[47]....
        /*0278*/ 	.word	0x00003130


	//   ....[48]....
        /*027c*/ 	.word	0x000031e0


	//   ....[49]....
        /*0280*/ 	.word	0x00003230


	//   ....[50]....
        /*0284*/ 	.word	0x000032a0


	//   ....[51]....
        /*0288*/ 	.word	0x00003360


	//   ....[52]....
        /*028c*/ 	.word	0x000033b0


	//   ....[53]....
        /*0290*/ 	.word	0x00003400


	//   ....[54]....
        /*0294*/ 	.word	0x000034c0


	//   ....[55]....
        /*0298*/ 	.word	0x00003510


	//   ....[56]....
        /*029c*/ 	.word	0x00003580


	//   ....[57]....
        /*02a0*/ 	.word	0x00003630


	//   ....[58]....
        /*02a4*/ 	.word	0x00003680


	//   ....[59]....
        /*02a8*/ 	.word	0x000036d0


	//----- nvinfo : EIATTR_EXIT_INSTR_OFFSETS
	.align		4
.L_6381:
        /*02ac*/ 	.byte	0x04, 0x1c
        /*02ae*/ 	.short	(.L_6383 - .L_6382)


	//   ....[0]....
.L_6382:
        /*02b0*/ 	.word	0x00000080


	//   ....[1]....
        /*02b4*/ 	.word	0x000024f0


	//   ....[2]....
        /*02b8*/ 	.word	0x00002510


	//   ....[3]....
        /*02bc*/ 	.word	0x00002720


	//   ....[4]....
        /*02c0*/ 	.word	0x00002890


	//----- nvinfo : EIATTR_MAX_THREADS
	.align		4
.L_6383:
        /*02c4*/ 	.byte	0x04, 0x05
        /*02c6*/ 	.short	(.L_6385 - .L_6384)
.L_6384:
        /*02c8*/ 	.word	0x00000080
        /*02cc*/ 	.word	0x00000001
        /*02d0*/ 	.word	0x00000001


	//----- nvinfo : EIATTR_CRS_STACK_SIZE
	.align		4
.L_6385:
        /*02d4*/ 	.byte	0x04, 0x1e
        /*02d6*/ 	.short	(.L_6387 - .L_6386)
.L_6386:
        /*02d8*/ 	.word	0x00000000


	//----- nvinfo : EIATTR_CBANK_PARAM_SIZE
	.align		4
.L_6387:
        /*02dc*/ 	.byte	0x03, 0x19
        /*02de*/ 	.short	0x0048


	//----- nvinfo : EIATTR_PARAM_CBANK
	.align		4
        /*02e0*/ 	.byte	0x04, 0x0a
        /*02e2*/ 	.short	(.L_6389 - .L_6388)
	.align		4
.L_6388:
        /*02e4*/ 	.word	index@(.nv.constant0._ZN4vllm3moe10topkGatingILi16ELi512ELi4ELi16ELi32EifLNS0_11ScoringFuncE1EEEvPKT5_PKbPfiPT4_PiiiibPKf)
        /*02e8*/ 	.short	0x0210
        /*02ea*/ 	.short	0x0048


	//----- nvinfo : EIATTR_SW_WAR
	.align		4
.L_6389:
        /*02ec*/ 	.byte	0x04, 0x36
        /*02ee*/ 	.short	(.L_6391 - .L_6390)
.L_6390:
        /*02f0*/ 	.word	0x00000008
.L_6391:


//--------------------- .nv.info._ZN4vllm3moe10topkGatingILi8ELi256ELi4ELi16ELi32EifLNS0_11ScoringFuncE1EEEvPKT5_PKbPfiPT4_PiiiibPKf --------------------------
	.section	.nv.info._ZN4vllm3moe10topkGatingILi8ELi256ELi4ELi16ELi32EifLNS0_11ScoringFuncE1EEEvPKT5_PKbPfiPT4_PiiiibPKf,"",@"SHT_CUDA_INFO"
	.sectionflags	@""
	.align	4


	//----- nvinfo : EIATTR_CUDA_API_VERSION
	.align		4
        /*0000*/ 	.byte	0x04, 0x37
        /*0002*/ 	.short	(.L_6393 - .L_6392)
.L_6392:
        /*0004*/ 	.word	0x00000082


	//----- nvinfo : EIATTR_KPARAM_INFO
	.align		4
.L_6393:
        /*0008*/ 	.byte	0x04, 0x17
        /*000a*/ 	.short	(.L_6395 - .L_6394)
.L_6394:
        /*000c*/ 	.word	0x00000000
        /*0010*/ 	.short	0x000a
        /*0012*/ 	.short	0x0040
        /*0014*/ 	.byte	0x00, 0xf0, 0x21, 0x00


	//----- nvinfo : EIATTR_KPARAM_INFO
	.align		4
.L_6395:
        /*0018*/ 	.byte	0x04, 0x17
        /*001a*/ 	.short	(.L_6397 - .L_6396)
.L_6396:
        /*001c*/ 	.word	0x00000000
        /*0020*/ 	.short	0x0009
        /*0022*/ 	.short	0x003c
        /*0024*/ 	.byte	0x00, 0xf0, 0x05, 0x00


	//----- nvinfo : EIATTR_KPARAM_INFO
	.align		4
.L_6397:
        /*0028*/ 	.byte	0x04, 0x17
        /*002a*/ 	.short	(.L_6399 - .L_6398)
.L_6398:
        /*002c*/ 	.word	0x00000000
        /*0030*/ 	.short	0x0008
        /*0032*/ 	.short	0x0038
        /*0034*/ 	.byte	0x00, 0xf0, 0x11, 0x00


	//----- nvinfo : EIATTR_KPARAM_INFO
	.align		4
.L_6399:
        /*0038*/ 	.byte	0x04, 0x17
        /*003a*/ 	.short	(.L_6401 - .L_6400)
.L_6400:
        /*003c*/ 	.word	0x00000000
        /*0040*/ 	.short	0x0007
        /*0042*/ 	.short	0x0034
        /*0044*/ 	.byte	0x00, 0xf0, 0x11, 0x00


	//----- nvinfo : EIATTR_KPARAM_INFO
	.align		4
.L_6401:
        /*0048*/ 	.byte	0x04, 0x17
        /*004a*/ 	.short	(.L_6403 - .L_6402)
.L_6402:
        /*004c*/ 	.word	0x00000000
        /*0050*/ 	.short	0x0006
        /*0052*/ 	.short	0x0030
        /*0054*/ 	.byte	0x00, 0xf0, 0x11, 0x00


	//----- nvinfo : EIATTR_KPARAM_INFO
	.align		4
.L_6403:
        /*0058*/ 	.byte	0x04, 0x17
        /*005a*/ 	.short	(.L_6405 - .L_6404)
.L_6404:
        /*005c*/ 	.word	0x00000000
        /*0060*/ 	.short	0x0005
        /*0062*/ 	.short	0x0028
        /*0064*/ 	.byte	0x00, 0xf0, 0x21, 0x00


	//----- nvinfo : EIATTR_KPARAM_INFO
	.align		4
.L_6405:
        /*0068*/ 	.byte	0x04, 0x17
        /*006a*/ 	.short	(.L_6407 - .L_6406)
.L_6406:
        /*006c*/ 	.word	0x00000000
        /*0070*/ 	.short	0x0004
        /*0072*/ 	.short	0x0020
        /*0074*/ 	.byte	0x00, 0xf0, 0x21, 0x00


	//----- nvinfo : EIATTR_KPARAM_INFO
	.align		4
.L_6407:
        /*0078*/ 	.byte	0x04, 0x17
        /*007a*/ 	.short	(.L_6409 - .L_6408)
.L_6408:
        /*007c*/ 	.word	0x00000000
        /*0080*/ 	.short	0x0003
        /*0082*/ 	.short	0x0018
        /*0084*/ 	.byte	0x00, 0xf0, 0x11, 0x00


	//----- nvinfo : EIATTR_KPARAM_INFO
	.align		4
.L_6409:
        /*0088*/ 	.byte	0x04, 0x17
        /*008a*/ 	.short	(.L_6411 - .L_6410)
.L_6410:
        /*008c*/ 	.word	0x00000000
        /*0090*/ 	.short	0x0002
        /*0092*/ 	.short	0x0010
        /*0094*/ 	.byte	0x00, 0xf0, 0x21, 0x00


	//----- nvinfo : EIATTR_KPARAM_INFO
	.align		4
.L_6411:
        /*0098*/ 	.byte	0x04, 0x17
        /*009a*/ 	.short	(.L_6413 - .L_6412)
.L_6412:
        /*009c*/ 	.word	0x00000000
        /*00a0*/ 	.short	0x0001
        /*00a2*/ 	.short	0x0008
        /*00a4*/ 	.byte	0x00, 0xf0, 0x21, 0x00


	//----- nvinfo : EIATTR_KPARAM_INFO
	.align		4
.L_6413:
        /*00a8*/ 	.byte	0x04, 0x17
        /*00aa*/ 	.short	(.L_6415 - .L_6414)
.L_6414:
        /*00ac*/ 	.word	0x00000000
        /*00b0*/ 	.short	0x0000
        /*00b2*/ 	.short	0x0000
        /*00b4*/ 	.byte	0x00, 0xf0, 0x21, 0x00


	//----- nvinfo : EIATTR_SPARSE_MMA_MASK
	.align		4
.L_6415:
        /*00b8*/ 	.byte	0x03, 0x50
        /*00ba*/ 	.short	0x0000


	//----- nvinfo : EIATTR_MAXREG_COUNT
	.align		4
        /*00bc*/ 	.byte	0x03, 0x1b
        /*00be*/ 	.short	0x00ff


	//----- nvinfo : EIATTR_MERCURY_ISA_VERSION
	.align		4
        /*00c0*/ 	.byte	0x03, 0x5f
        /*00c2*/ 	.short	0x0101


	//----- nvinfo : EIATTR_COOP_GROUP_MASK_REGIDS
	.align		4
        /*00c4*/ 	.byte	0x04, 0x29
        /*00c6*/ 	.short	(.L_6417 - .L_6416)


	//   ....[0]....
.L_6416:
        /*00c8*/ 	.word	0xffffffff


	//   ....[1]....
        /*00cc*/ 	.word	0xffffffff


	//   ....[2]....
        /*00d0*/ 	.word	0xffffffff


	//   ....[3]....
        /*00d4*/ 	.word	0xffffffff


	//   ....[4]....
        /*00d8*/ 	.word	0xffffffff


	//   ....[5]....
        /*00dc*/ 	.word	0xffffffff


	//   ....[6]....
        /*00e0*/ 	.word	0xffffffff


	//   ....[7]....
        /*00e4*/ 	.word	0xffffffff


	//   ....[8]....
        /*00e8*/ 	.word	0xffffffff


	//   ....[9]....
        /*00ec*/ 	.word	0xffffffff


	//   ....[10]....
        /*00f0*/ 	.word	0xffffffff


	//   ....[11]....
        /*00f4*/ 	.word	0xffffffff


	//   ....[12]....
        /*00f8*/ 	.word	0xffffffff


	//   ....[13]....
        /*00fc*/ 	.word	0xffffffff


	//   ....[14]....
        /*0100*/ 	.word	0xffffffff


	//   ....[15]....
        /*0104*/ 	.word	0xffffffff


	//   ....[16]....
        /*0108*/ 	.word	0xffffffff


	//   ....[17]....
        /*010c*/ 	.word	0xffffffff


	//   ....[18]....
        /*0110*/ 	.word	0xffffffff


	//   ....[19]....
        /*0114*/ 	.word	0xffffffff


	//   ....[20]....
        /*0118*/ 	.word	0xffffffff


	//   ....[21]....
        /*011c*/ 	.word	0xffffffff


	//   ....[22]....
        /*0120*/ 	.word	0xffffffff


	//   ....[23]....
        /*0124*/ 	.word	0xffffffff


	//   ....[24]....
        /*0128*/ 	.word	0xffffffff


	//   ....[25]....
        /*012c*/ 	.word	0xffffffff


	//   ....[26]....
        /*0130*/ 	.word	0xffffffff


	//   ....[27]....
        /*0134*/ 	.word	0xffffffff


	//   ....[28]....
        /*0138*/ 	.word	0xffffffff


	//   ....[29]....
        /*013c*/ 	.word	0xffffffff


	//   ....[30]....
        /*0140*/ 	.word	0x05000010


	//   ....[31]....
        /*0144*/ 	.word	0x05000010


	//   ....[32]....
        /*0148*/ 	.word	0x05000010


	//   ....[33]....
        /*014c*/ 	.word	0x05000010


	//   ....[34]....
        /*0150*/ 	.word	0x05000010


	//   ....[35]....
        /*0154*/ 	.word	0x05000010


	//   ....[36]....
        /*0158*/ 	.word	0x05000010


	//   ....[37]....
        /*015c*/ 	.word	0x05000010


	//   ....[38]....
        /*0160*/ 	.word	0x05000010


	//   ....[39]....
        /*0164*/ 	.word	0x05000010


	//   ....[40]....
        /*0168*/ 	.word	0x05000010


	//   ....[41]....
        /*016c*/ 	.word	0x05000010


	//   ....[42]....
        /*0170*/ 	.word	0x05000010


	//   ....[43]....
        /*0174*/ 	.word	0x05000010


	//   ....[44]....
        /*0178*/ 	.word	0x05000010


	//   ....[45]....
        /*017c*/ 	.word	0x05000010


	//   ....[46]....
        /*0180*/ 	.word	0x05000010


	//   ....[47]....
        /*0184*/ 	.word	0x05000010


	//   ....[48]....
        /*0188*/ 	.word	0x05000010


	//   ....[49]....
        /*018c*/ 	.word	0x05000010


	//   ....[50]....
        /*0190*/ 	.word	0x05000010


	//   ....[51]....
        /*0194*/ 	.word	0x05000010


	//   ....[52]....
        /*0198*/ 	.word	0x05000010


	//   ....[53]....
        /*019c*/ 	.word	0x05000010


	//   ....[54]....
        /*01a0*/ 	.word	0x05000010


	//   ....[55]....
        /*01a4*/ 	.word	0x05000010


	//   ....[56]....
        /*01a8*/ 	.word	0x05000010


	//   ....[57]....
        /*01ac*/ 	.word	0x05000010


	//   ....[58]....
        /*01b0*/ 	.word	0x05000010


	//   ....[59]....
        /*01b4*/ 	.word	0x05000010


	//----- nvinfo : EIATTR_COOP_GROUP_INSTR_OFFSETS
	.align		4
.L_6417:
        /*01b8*/ 	.byte	0x04, 0x28
        /*01ba*/ 	.short	(.L_6419 - .L_6418)


	//   ....[0]....
.L_6418:
        /*01bc*/ 	.word	0x00000970


	//   ....[1]....
        /*01c0*/ 	.word	0x00000990


	//   ....[2]....
        /*01c4*/ 	.word	0x000009a0


	//   ....[3]....
        /*01c8*/ 	.word	0x00000a30


	//   ....[4]....
        /*01cc*/ 	.word	0x00000a50


	//   ....[5]....
        /*01d0*/ 	.word	0x00000a60


	//   ....[6]....
        /*01d4*/ 	.word	0x00000ae0


	//   ....[7]....
        /*01d8*/ 	.word	0x00000b00


	//   ....[8]....
        /*01dc*/ 	.word	0x00000b10


	//   ....[9]....
        /*01e0*/ 	.word	0x00000b90


	//   ....[10]....
        /*01e4*/ 	.word	0x00000ba0


	//   ....[11]....
        /*01e8*/ 	.word	0x00000bb0


	//   ....[12]....
        /*01ec*/ 	.word	0x00000c30


	//   ....[13]....
        /*01f0*/ 	.word	0x00000c40


	//   ....[14]....
        /*01f4*/ 	.word	0x00000c50


	//   ....[15]....
        /*01f8*/ 	.word	0x000012d0


	//   ....[16]....
        /*01fc*/ 	.word	0x000012f0


	//   ....[17]....
        /*0200*/ 	.word	0x00001300


	//   ....[18]....
        /*0204*/ 	.word	0x00001390


	//   ....[19]....
        /*0208*/ 	.word	0x000013b0


	//   ....[20]....
        /*020c*/ 	.word	0x000013c0


	//   ....[21]....
        /*0210*/ 	.word	0x00001440


	//   ....[22]....
        /*0214*/ 	.word	0x00001460


	//   ....[23]....
        /*0218*/ 	.word	0x00001470


	//   ....[24]....
        /*021c*/ 	.word	0x000014f0


	//   ....[25]....
        /*0220*/ 	.word	0x00001500


	//   ....[26]....
        /*0224*/ 	.word	0x00001510


	//   ....[27]....
        /*0228*/ 	.word	0x00001590


	//   ....[28]....
        /*022c*/ 	.word	0x000015a0


	//   ....[29]....
        /*0230*/ 	.word	0x000015b0


	//   ....[30]....
        /*0234*/ 	.word	0x00001e40


	//   ....[31]....
        /*0238*/ 	.word	0x00001ee0


	//   ....[32]....
        /*023c*/ 	.word	0x00001f40


	//   ....[33]....
        /*0240*/ 	.word	0x00001ff0


	//   ....[34]....
        /*0244*/ 	.word	0x00002040


	//   ....[35]....
        /*0248*/ 	.word	0x000020b0


	//   ....[36]....
        /*024c*/ 	.word	0x00002170


	//   ....[37]....
        /*0250*/ 	.word	0x000021c0


	//   ....[38]....
        /*0254*/ 	.word	0x00002210


	//   ....[39]....
        /*0258*/ 	.word	0x000022d0


	//   ....[40]....
        /*025c*/ 	.word	0x00002320


	//   ....[41]....
        /*0260*/ 	.word	0x00002390


	//   ....[42]....
        /*0264*/ 	.word	0x00002440


	//   ....[43]....
        /*0268*/ 	.word	0x00002490


	//   ....[44]....
        /*026c*/ 	.word	0x000024e0


	//   ....[45]....
        /*0270*/ 	.word	0x00002570


	//   ....[46]....
        /*0274*/ 	.word	0x00002610


	//   ....[47]....
        /*0278*/ 	.word	0x00002670


	//   ....[48]....
        /*027c*/ 	.word	0x00002720


	//   ....[49]....
        /*0280*/ 	.word	0x00002770


	//   ....[50]....
        /*0284*/ 	.word	0x000027e0


	//   ....[51]....
        /*0288*/ 	.word	0x000028a0


	//   ....[52]....
        /*028c*/ 	.word	0x000028f0


	//   ....[53]....
        /*0290*/ 	.word	0x00002940


	//   ....[54]....
        /*0294*/ 	.word	0x00002a00


	//   ....[55]....
        /*0298*/ 	.word	0x00002a50


	//   ....[56]....
        /*029c*/ 	.word	0x00002ac0


	//   ....[57]....
        /*02a0*/ 	.word	0x00002b70


	//   ....[58]....
        /*02a4*/ 	.word	0x00002bc0


	//   ....[59]....
        /*02a8*/ 	.word	0x00002c10


	//----- nvinfo : EIATTR_EXIT_INSTR_OFFSETS
	.align		4
.L_6419:
        /*02ac*/ 	.byte	0x04, 0x1c
        /*02ae*/ 	.short	(.L_6421 - .L_6420)


	//   ....[0]....
.L_6420:
        /*02b0*/ 	.word	0x00000080


	//   ....[1]....
        /*02b4*/ 	.word	0x00001a30


	//   ....[2]....
        /*02b8*/ 	.word	0x00001a50


	//   ....[3]....
        /*02bc*/ 	.word	0x00001c60


	//   ....[4]....
        /*02c0*/ 	.word	0x00001dd0


	//----- nvinfo : EIATTR_MAX_THREADS
	.align		4
.L_6421:
        /*02c4*/ 	.byte	0x04, 0x05
        /*02c6*/ 	.short	(.L_6423 - .L_6422)
.L_6422:
        /*02c8*/ 	.word	0x00000080
        /*02cc*/ 	.word	0x00000001
        /*02d0*/ 	.word	0x00000001


	//----- nvinfo : EIATTR_CRS_STACK_SIZE
	.align		4
.L_6423:
        /*02d4*/ 	.byte	0x04, 0x1e
        /*02d6*/ 	.short	(.L_6425 - .L_6424)
.L_6424:
        /*02d8*/ 	.word	0x00000000


	//----- nvinfo : EIATTR_CBANK_PARAM_SIZE
	.align		4
.L_6425:
        /*02dc*/ 	.byte	0x03, 0x19
        /*02de*/ 	.short	0x0048


	//----- nvinfo : EIATTR_PARAM_CBANK
	.align		4
        /*02e0*/ 	.byte	0x04, 0x0a
        /*02e2*/ 	.short	(.L_6427 - .L_6426)
	.align		4
.L_6426:
        /*02e4*/ 	.word	index@(.nv.constant0._ZN4vllm3moe10topkGatingILi8ELi256ELi4ELi16ELi32EifLNS0_11ScoringFuncE1EEEvPKT5_PKbPfiPT4_PiiiibPKf)
        /*02e8*/ 	.short	0x0210
        /*02ea*/ 	.short	0x0048


	//----- nvinfo : EIATTR_SW_WAR
	.align		4
.L_6427:
        /*02ec*/ 	.byte	0x04, 0x36
        /*02ee*/ 	.short	(.L_6429 - .L_6428)
.L_6428:
        /*02f0*/ 	.word	0x00000008
.L_6429:


//--------------------- .nv.info._ZN4vllm3moe10topkGatingILi4ELi128ELi4ELi16ELi32EifLNS0_11ScoringFuncE1EEEvPKT5_PKbPfiPT4_PiiiibPKf --------------------------
	.section	.nv.info._ZN4vllm3moe10topkGatingILi4ELi128ELi4ELi16ELi32EifLNS0_11ScoringFuncE1EEEvPKT5_PKbPfiPT4_PiiiibPKf,"",@"SHT_CUDA_INFO"
	.sectionflags	@""
	.align	4


	//----- nvinfo : EIATTR_CUDA_API_VERSION
	.align		4
        /*0000*/ 	.byte	0x04, 0x37
        /*0002*/ 	.short	(.L_6431 - .L_6430)
.L_6430:
        /*0004*/ 	.word	0x00000082


	//----- nvinfo : EIATTR_KPARAM_INFO
	.align		4
.L_6431:
        /*0008*/ 	.byte	0x04, 0x17
        /*000a*/ 	.short	(.L_6433 - .L_6432)
.L_6432:
        /*000c*/ 	.word	0x00000000
        /*0010*/ 	.short	0x000a
        /*0012*/ 	.short	0x0040
        /*0014*/ 	.byte	0x00, 0xf0, 0x21, 0x00


	//----- nvinfo : EIATTR_KPARAM_INFO
	.align		4
.L_6433:
        /*0018*/ 	.byte	0x04, 0x17
        /*001a*/ 	.short	(.L_6435 - .L_6434)
.L_6434:
        /*001c*/ 	.word	0x00000000
        /*0020*/ 	.short	0x0009
        /*0022*/ 	.short	0x003c
        /*0024*/ 	.byte	0x00, 0xf0, 0x05, 0x00


	//----- nvinfo : EIATTR_KPARAM_INFO
	.align		4
.L_6435:
        /*0028*/ 	.byte	0x04, 0x17
        /*002a*/ 	.short	(.L_6437 - .L_6436)
.L_6436:
        /*002c*/ 	.word	0x00000000
        /*0030*/ 	.short	0x0008
        /*0032*/ 	.short	0x0038
        /*0034*/ 	.byte	0x00, 0xf0, 0x11, 0x00


	//----- nvinfo : EIATTR_KPARAM_INFO
	.align		4
.L_6437:
        /*0038*/ 	.byte	0x04, 0x17
        /*003a*/ 	.short	(.L_6439 - .L_6438)
.L_6438:
        /*003c*/ 	.word	0x00000000
        /*0040*/ 	.short	0x0007
        /*0042*/ 	.short	0x0034
        /*0044*/ 	.byte	0x00, 0xf0, 0x11, 0x00


	//----- nvinfo : EIATTR_KPARAM_INFO
	.align		4
.L_6439:
        /*0048*/ 	.byte	0x04, 0x17
        /*004a*/ 	.short	(.L_6441 - .L_6440)
.L_6440:
        /*004c*/ 	.word	0x00000000
        /*0050*/ 	.short	0x0006
        /*0052*/ 	.short	0x0030
        /*0054*/ 	.byte	0x00, 0xf0, 0x11, 0x00


	//----- nvinfo : EIATTR_KPARAM_INFO
	.align		4
.L_6441:
        /*0058*/ 	.byte	0x04, 0x17
        /*005a*/ 	.short	(.L_6443 - .L_6442)
.L_6442:
        /*005c*/ 	.word	0x00000000
        /*0060*/ 	.short	0x0005
        /*0062*/ 	.short	0x0028
        /*0064*/ 	.byte	0x00, 0xf0, 0x21, 0x00


	//----- nvinfo : EIATTR_KPARAM_INFO
	.align		4
.L_6443:
        /*0068*/ 	.byte	0x04, 0x17
        /*006a*/ 	.short	(.L_6445 - .L_6444)
.L_6444:
        /*006c*/ 	.word	0x00000000
        /*0070*/ 	.short	0x0004
        /*0072*/ 	.short	0x0020
        /*0074*/ 	.byte	0x00, 0xf0, 0x21, 0x00


	//----- nvinfo : EIATTR_KPARAM_INFO
	.align		4
.L_6445:
        /*0078*/ 	.byte	0x04, 0x17
        /*007a*/ 	.short	(.L_6447 - .L_6446)
.L_6446:
        /*007c*/ 	.word	0x00000000
        /*0080*/ 	.short	0x0003
        /*0082*/ 	.short	0x0018
        /*0084*/ 	.byte	0x00, 0xf0, 0x11, 0x00


	//----- nvinfo : EIATTR_KPARAM_INFO
	.align		4
.L_6447:
        /*0088*/ 	.byte	0x04, 0x17
        /*008a*/ 	.short	(.L_6449 - .L_6448)
.L_6448:
        /*008c*/ 	.word	0x00000000
        /*0090*/ 	.short	0x0002
        /*0092*/ 	.short	0x0010
        /*0094*/ 	.byte	0x00, 0xf0, 0x21, 0x00


	//----- nvinfo : EIATTR_KPARAM_INFO
	.align		4
.L_6449:
        /*0098*/ 	.byte	0x04, 0x17
        /*009a*/ 	.short	(.L_6451 - .L_6450)
.L_6450:
        /*009c*/ 	.word	0x00000000
        /*00a0*/ 	.short	0x0001
        /*00a2*/ 	.short	0x0008
        /*00a4*/ 	.byte	0x00, 0xf0, 0x21, 0x00


	//----- nvinfo : EIATTR_KPARAM_INFO
	.align		4
.L_6451:
        /*00a8*/ 	.byte	0x04, 0x17
        /*00aa*/ 	.short	(.L_6453 - .L_6452)
.L_6452:
        /*00ac*/ 	.word	0x00000000
        /*00b0*/ 	.short	0x0000
        /*00b2*/ 	.short	0x0000
        /*00b4*/ 	.byte	0x00, 0xf0, 0x21, 0x00


	//----- nvinfo : EIATTR_SPARSE_MMA_MASK
	.align		4
.L_6453:
        /*00b8*/ 	.byte	0x03, 0x50
        /*00ba*/ 	.short	0x0000


	//----- nvinfo : EIATTR_MAXREG_COUNT
	.align		4
        /*00bc*/ 	.byte	0x03, 0x1b
        /*00be*/ 	.short	0x00ff


	//----- nvinfo : EIATTR_MERCURY_ISA_VERSION
	.align		4
        /*00c0*/ 	.byte	0x03, 0x5f
        /*00c2*/ 	.short	0x0101


	//----- nvinfo : EIATTR_COOP_GROUP_MASK_REGIDS
	.align		4
        /*00c4*/ 	.byte	0x04, 0x29
        /*00c6*/ 	.short	(.L_6455 - .L_6454)


	//   ....[0]....
.L_6454:
        /*00c8*/ 	.word	0xffffffff


	//   ....[1]....
        /*00cc*/ 	.word	0xffffffff


	//   ....[2]....
        /*00d0*/ 	.word	0xffffffff


	//   ....[3]....
        /*00d4*/ 	.word	0xffffffff


	//   ....[4]....
        /*00d8*/ 	.word	0xffffffff


	//   ....[5]....
        /*00dc*/ 	.word	0xffffffff


	//   ....[6]....
        /*00e0*/ 	.word	0xffffffff


	//   ....[7]....
        /*00e4*/ 	.word	0xffffffff


	//   ....[8]....
        /*00e8*/ 	.word	0xffffffff


	//   ....[9]....
        /*00ec*/ 	.word	0xffffffff


	//   ....[10]....
        /*00f0*/ 	.word	0xffffffff


	//   ....[11]....
        /*00f4*/ 	.word	0xffffffff


	//   ....[12]....
        /*00f8*/ 	.word	0xffffffff


	//   ....[13]....
        /*00fc*/ 	.word	0xffffffff


	//   ....[14]....
        /*0100*/ 	.word	0xffffffff


	//   ....[15]....
        /*0104*/ 	.word	0xffffffff


	//   ....[16]....
        /*0108*/ 	.word	0xffffffff


	//   ....[17]....
        /*010c*/ 	.word	0xffffffff


	//   ....[18]....
        /*0110*/ 	.word	0xffffffff


	//   ....[19]....
        /*0114*/ 	.word	0xffffffff


	//   ....[20]....
        /*0118*/ 	.word	0xffffffff


	//   ....[21]....
        /*011c*/ 	.word	0xffffffff


	//   ....[22]....
        /*0120*/ 	.word	0xffffffff


	//   ....[23]....
        /*0124*/ 	.word	0xffffffff


	//   ....[24]....
        /*0128*/ 	.word	0xffffffff


	//   ....[25]....
        /*012c*/ 	.word	0xffffffff


	//   ....[26]....
        /*0130*/ 	.word	0xffffffff


	//   ....[27]....
        /*0134*/ 	.word	0xffffffff


	//   ....[28]....
        /*0138*/ 	.word	0xffffffff


	//   ....[29]....
        /*013c*/ 	.word	0xffffffff


	//   ....[30]....
        /*0140*/ 	.word	0x0500000e


	//   ....[31]....
        /*0144*/ 	.word	0x0500000e


	//   ....[32]....
        /*0148*/ 	.word	0x0500000e


	//   ....[33]....
        /*014c*/ 	.word	0x0500000e


	//   ....[34]....
        /*0150*/ 	.word	0x0500000e


	//   ....[35]....
        /*0154*/ 	.word	0x0500000e


	//   ....[36]....
        /*0158*/ 	.word	0x0500000e


	//   ....[37]....
        /*015c*/ 	.word	0x0500000e


	//   ....[38]....
        /*0160*/ 	.word	0x0500000e


	//   ....[39]....
        /*0164*/ 	.word	0x0500000e


	//   ....[40]....
        /*0168*/ 	.word	0x0500000e


	//   ....[41]....
        /*016c*/ 	.word	0x0500000e


	//   ....[42]....
        /*0170*/ 	.word	0x0500000e


	//   ....[43]....
        /*0174*/ 	.word	0x0500000e


	//   ....[44]....
        /*0178*/ 	.word	0x0500000e


	//   ....[45]....
        /*017c*/ 	.word	0x0500000e


	//   ....[46]....
        /*0180*/ 	.word	0x0500000e


	//   ....[47]....
        /*0184*/ 	.word	0x0500000e


	//   ....[48]....
        /*0188*/ 	.word	0x0500000e


	//   ....[49]....
        /*018c*/ 	.word	0x0500000e


	//   ....[50]....
        /*0190*/ 	.word	0x0500000e


	//   ....[51]....
        /*0194*/ 	.word	0x0500000e


	//   ....[52]....
        /*0198*/ 	.word	0x0500000e


	//   ....[53]....
        /*019c*/ 	.word	0x0500000e


	//   ....[54]....
        /*01a0*/ 	.word	0x0500000e


	//   ....[55]....
        /*01a4*/ 	.word	0x0500000e


	//   ....[56]....
        /*01a8*/ 	.word	0x0500000e


	//   ....[57]....
        /*01ac*/ 	.word	0x0500000e


	//   ....[58]....
        /*01b0*/ 	.word	0x0500000e


	//   ....[59]....
        /*01b4*/ 	.word	0x0500000e


	//----- nvinfo : EIATTR_COOP_GROUP_INSTR_OFFSETS
	.align		4
.L_6455:
        /*01b8*/ 	.byte	0x04, 0x28
        /*01ba*/ 	.short	(.L_6457 - .L_6456)


	//   ....[0]....
.L_6456:
        /*01bc*/ 	.word	0x00000630


	//   ....[1]....
        /*01c0*/ 	.word	0x00000650


	//   ....[2]....
        /*01c4*/ 	.word	0x00000660


	//   ....[3]....
        /*01c8*/ 	.word	0x000006f0


	//   ....[4]....
        /*01cc*/ 	.word	0x00000710


	//   ....[5]....
        /*01d0*/ 	.word	0x00000720


	//   ....[6]....
        /*01d4*/ 	.word	0x000007a0


	//   ....[7]....
        /*01d8*/ 	.word	0x000007c0


	//   ....[8]....
        /*01dc*/ 	.word	0x000007d0


	//   ....[9]....
        /*01e0*/ 	.word	0x00000850


	//   ....[10]....
        /*01e4*/ 	.word	0x00000860


	//   ....[11]....
        /*01e8*/ 	.word	0x00000870


	//   ....[12]....
        /*01ec*/ 	.word	0x000008f0


	//   ....[13]....
        /*01f0*/ 	.word	0x00000900


	//   ....[14]....
        /*01f4*/ 	.word	0x00000910


	//   ....[15]....
        /*01f8*/ 	.word	0x00000e10


	//   ....[16]....
        /*01fc*/ 	.word	0x00000e30


	//   ....[17]....
        /*0200*/ 	.word	0x00000e40


	//   ....[18]....
        /*0204*/ 	.word	0x00000ed0


	//   ....[19]....
        /*0208*/ 	.word	0x00000ef0


	//   ....[20]....
        /*020c*/ 	.word	0x00000f00


	//   ....[21]....
        /*0210*/ 	.word	0x00000f80


	//   ....[22]....
        /*0214*/ 	.word	0x00000fa0


	//   ....[23]....
        /*0218*/ 	.word	0x00000fb0


	//   ....[24]....
        /*021c*/ 	.word	0x00001030


	//   ....[25]....
        /*0220*/ 	.word	0x00001040


	//   ....[26]....
        /*0224*/ 	.word	0x00001050


	//   ....[27]....
        /*0228*/ 	.word	0x000010d0


	//   ....[28]....
        /*022c*/ 	.word	0x000010e0


	//   ....[29]....
        /*0230*/ 	.word	0x000010f0


	//   ....[30]....
        /*0234*/ 	.word	0x000018d0


	//   ....[31]....
        /*0238*/ 	.word	0x00001970


	//   ....[32]....
        /*023c*/ 	.word	0x000019d0


	//   ....[33]....
        /*0240*/ 	.word	0x00001a80


	//   ....[34]....
        /*0244*/ 	.word	0x00001ad0


	//   ....[35]....
        /*0248*/ 	.word	0x00001b40


	//   ....[36]....
        /*024c*/ 	.word	0x00001c00


	//   ....[37]....
        /*0250*/ 	.word	0x00001c50


	//   ....[38]....
        /*0254*/ 	.word	0x00001ca0


	//   ....[39]....
        /*0258*/ 	.word	0x00001d60


	//   ....[40]....
        /*025c*/ 	.word	0x00001db0


	//   ....[41]....
        /*0260*/ 	.word	0x00001e20


	//   ....[42]....
        /*0264*/ 	.word	0x00001ed0


	//   ....[43]....
        /*0268*/ 	.word	0x00001f20


	//   ....[44]....
        /*026c*/ 	.word	0x00001f70


	//   ....[45]....
        /*0270*/ 	.word	0x00002000


	//   ....[46]....
        /*0274*/ 	.word	0x000020a0


	//   ....[47]....
        /*0278*/ 	.word	0x00002100


	//   ....[48]....
        /*027c*/ 	.word	0x000021b0


	//   ....[49]....
        /*0280*/ 	.word	0x00002200


	//   ....[50]....
        /*0284*/ 	.word	0x00002270


	//   ....[51]....
        /*0288*/ 	.word	0x00002330


	//   ....[52]....
        /*028c*/ 	.word	0x00002380


	//   ....[53]....
        /*0290*/ 	.word	0x000023d0


	//   ....[54]....
        /*0294*/ 	.word	0x00002490


	//   ....[55]....
        /*0298*/ 	.word	0x000024e0


	//   ....[56]....
        /*029c*/ 	.word	0x00002550


	//   ....[57]....
        /*02a0*/ 	.word	0x00002600


	//   ....[58]....
        /*02a4*/ 	.word	0x00002650


	//   ....[59]....
        /*02a8*/ 	.word	0x000026a0


	//----- nvinfo : EIATTR_EXIT_INSTR_OFFSETS
	.align		4
.L_6457:
        /*02ac*/ 	.byte	0x04, 0x1c
        /*02ae*/ 	.short	(.L_6459 - .L_6458)


	//   ....[0]....
.L_6458:
        /*02b0*/ 	.word	0x00000080


	//   ....[1]....
        /*02b4*/ 	.word	0x000014f0


	//   ....[2]....
        /*02b8*/ 	.word	0x00001500


	//   ....[3]....
        /*02bc*/ 	.word	0x00001710


	//   ....[4]....
        /*02c0*/ 	.word	0x00001860


	//----- nvinfo : EIATTR_MAX_THREADS
	.align		4
.L_6459:
        /*02c4*/ 	.byte	0x04, 0x05
        /*02c6*/ 	.short	(.L_6461 - .L_6460)
.L_6460:
        /*02c8*/ 	.word	0x00000080
        /*02cc*/ 	.word	0x00000001
        /*02d0*/ 	.word	0x00000001


	//----- nvinfo : EIATTR_CRS_STACK_SIZE
	.align		4
.L_6461:
        /*02d4*/ 	.byte	0x04, 0x1e
        /*02d6*/ 	.short	(.L_6463 - .L_6462)
.L_6462:
        /*02d8*/ 	.word	0x00000000


	//----- nvinfo : EIATTR_CBANK_PARAM_SIZE
	.align		4
.L_6463:
        /*02dc*/ 	.byte	0x03, 0x19
        /*02de*/ 	.short	0x0048


	//----- nvinfo : EIATTR_PARAM_CBANK
	.align		4
        /*02e0*/ 	.byte	0x04, 0x0a
        /*02e2*/ 	.short	(.L_6465 - .L_6464)
	.align		4
.L_6464:
        /*02e4*/ 	.word	index@(.nv.constant0._ZN4vllm3moe10topkGatingILi4ELi128ELi4ELi16ELi32EifLNS0_11ScoringFuncE1EEEvPKT5_PKbPfiPT4_PiiiibPKf)
        /*02e8*/ 	.short	0x0210
        /*02ea*/ 	.short	0x0048


	//----- nvinfo : EIATTR_SW_WAR
	.align		4
.L_6465:
        /*02ec*/ 	.byte	0x04, 0x36
        /*02ee*/ 	.short	(.L_6467 - .L_6466)
.L_6466:
        /*02f0*/ 	.word	0x00000008
.L_6467:


//--------------------- .nv.info._ZN4vllm3moe10topkGatingILi4ELi64ELi4ELi16ELi32EifLNS0_11ScoringFuncE1EEEvPKT5_PKbPfiPT4_PiiiibPKf --------------------------
	.section	.nv.info._ZN4vllm3moe10topkGatingILi4ELi64ELi4ELi16ELi32EifLNS0_11ScoringFuncE1EEEvPKT5_PKbPfiPT4_PiiiibPKf,"",@"SHT_CUDA_INFO"
	.sectionflags	@""
	.align	4


	//----- nvinfo : EIATTR_CUDA_API_VERSION
	.align		4
        /*0000*/ 	.byte	0x04, 0x37
        /*0002*/ 	.short	(.L_6469 - .L_6468)
.L_6468:
        /*0004*/ 	.word	0x00000082


	//----- nvinfo : EIATTR_KPARAM_INFO
	.align		4
.L_6469:
        /*0008*/ 	.byte	0x04, 0x17
        /*000a*/ 	.short	(.L_6471 - .L_6470)
.L_6470:
        /*000c*/ 	.word	0x00000000
        /*0010*/ 	.short	0x000a
        /*0012*/ 	.short	0x0040
        /*0014*/ 	.byte	0x00, 0xf0, 0x21, 0x00


	//----- nvinfo : EIATTR_KPARAM_INFO
	.align		4
.L_6471:
        /*0018*/ 	.byte	0x04, 0x17
        /*001a*/ 	.short	(.L_6473 - .L_6472)
.L_6472:
        /*001c*/ 	.word	0x00000000
        /*0020*/ 	.short	0x0009
        /*0022*/ 	.short	0x003c
        /*0024*/ 	.byte	0x00, 0xf0, 0x05, 0x00


	//----- nvinfo : EIATTR_KPARAM_INFO
	.align		4
.L_6473:
        /*0028*/ 	.byte	0x04, 0x17
        /*002a*/ 	.short	(.L_6475 - .L_6474)
.L_6474:
        /*002c*/ 	.word	0x00000000
        /*0030*/ 	.short	0x0008
        /*0032*/ 	.short	0x0038
        /*0034*/ 	.byte	0x00, 0xf0, 0x11, 0x00


	//----- nvinfo : EIATTR_KPARAM_INFO
	.align		4
.L_6475:
        /*0038*/ 	.byte	0x04, 0x17
        /*003a*/ 	.short	(.L_6477 - .L_6476)
.L_6476:
        /*003c*/ 	.word	0x00000000
        /*0040*/ 	.short	0x0007
        /*0042*/ 	.short	0x0034
        /*0044*/ 	.byte	0x00, 0xf0, 0x11, 0x00


	//----- nvinfo : EIATTR_KPARAM_INFO
	.align		4
.L_6477:
        /*0048*/ 	.byte	0x04, 0x17
        /*004a*/ 	.short	(.L_6479 - .L_6478)
.L_6478:
        /*004c*/ 	.word	0x00000000
        /*0050*/ 	.short	0x0006
        /*0052*/ 	.short	0x0030
        /*0054*/ 	.byte	0x00, 0xf0, 0x11, 0x00


	//----- nvinfo : EIATTR_KPARAM_INFO
	.align		4
.L_6479:
        /*0058*/ 	.byte	0x04, 0x17
        /*005a*/ 	.short	(.L_6481 - .L_6480)
.L_6480:
        /*005c*/ 	.word	0x00000000
        /*0060*/ 	.short	0x0005
        /*0062*/ 	.short	0x0028
        /*0064*/ 	.byte	0x00, 0xf0, 0x21, 0x00


	//----- nvinfo : EIATTR_KPARAM_INFO
	.align		4
.L_6481:
        /*0068*/ 	.byte	0x04, 0x17
        /*006a*/ 	.short	(.L_6483 - .L_6482)
.L_6482:
        /*006c*/ 	.word	0x00000000
        /*0070*/ 	.short	0x0004
        /*0072*/ 	.short	0x0020
        /*0074*/ 	.byte	0x00, 0xf0, 0x21, 0x00


	//----- nvinfo : EIATTR_KPARAM_INFO
	.align		4
.L_6483:
        /*0078*/ 	.byte	0x04, 0x17
        /*007a*/ 	.short	(.L_6485 - .L_6484)
.L_6484:
        /*007c*/ 	.word	0x00000000
        /*0080*/ 	.short	0x0003
        /*0082*/ 	.short	0x0018
        /*0084*/ 	.byte	0x00, 0xf0, 0x11, 0x00


	//----- nvinfo : EIATTR_KPARAM_INFO
	.align		4
.L_6485:
        /*0088*/ 	.byte	0x04, 0x17
        /*008a*/ 	.short	(.L_6487 - .L_6486)
.L_6486:
        /*008c*/ 	.word	0x00000000
        /*0090*/ 	.short	0x0002
        /*0092*/ 	.short	0x0010
        /*0094*/ 	.byte	0x00, 0xf0, 0x21, 0x00


	//----- nvinfo : EIATTR_KPARAM_INFO
	.align		4
.L_6487:
        /*0098*/ 	.byte	0x04, 0x17
        /*009a*/ 	.short	(.L_6489 - .L_6488)
.L_6488:
        /*009c*/ 	.word	0x00000000
        /*00a0*/ 	.short	0x0001
        /*00a2*/ 	.short	0x0008
        /*00a4*/ 	.byte	0x00, 0xf0, 0x21, 0x00


	//----- nvinfo : EIATTR_KPARAM_INFO
	.align		4
.L_6489:
        /*00a8*/ 	.byte	0x04, 0x17
        /*00aa*/ 	.short	(.L_6491 - .L_6490)
.L_6490:
        /*00ac*/ 	.word	0x00000000
        /*00b0*/ 	.short	0x0000
        /*00b2*/ 	.short	0x0000
        /*00b4*/ 	.byte	0x00, 0xf0, 0x21, 0x00


	//----- nvinfo : EIATTR_SPARSE_MMA_MASK
	.align		4
.L_6491:
        /*00b8*/ 	.byte	0x03, 0x50
        /*00ba*/ 	.short	0x0000


	//----- nvinfo : EIATTR_MAXREG_COUNT
	.align		4
        /*00bc*/ 	.byte	0x03, 0x1b
        /*00be*/ 	.short	0x00ff


	//----- nvinfo : EIATTR_MERCURY_ISA_VERSION
	.align		4
        /*00c0*/ 	.byte	0x03, 0x5f
        /*00c2*/ 	.short	0x0101


	//----- nvinfo : EIATTR_COOP_GROUP_MASK_REGIDS
	.align		4
        /*00c4*/ 	.byte	0x04, 0x29
        /*00c6*/ 	.short	(.L_6493 - .L_6492)


	//   ....[0]....
.L_6492:
        /*00c8*/ 	.word	0xffffffff


	//   ....[1]....
        /*00cc*/ 	.word	0xffffffff


	//   ....[2]....
        /*00d0*/ 	.word	0xffffffff


	//   ....[3]....
        /*00d4*/ 	.word	0xffffffff


	//   ....[4]....
        /*00d8*/ 	.word	0xffffffff


	//   ....[5]....
        /*00dc*/ 	.word	0xffffffff


	//   ....[6]....
        /*00e0*/ 	.word	0xffffffff


	//   ....[7]....
        /*00e4*/ 	.word	0xffffffff


	//   ....[8]....
        /*00e8*/ 	.word	0xffffffff


	//   ....[9]....
        /*00ec*/ 	.word	0xffffffff


	//   ....[10]....
        /*00f0*/ 	.word	0xffffffff


	//   ....[11]....
        /*00f4*/ 	.word	0xffffffff


	//   ....[12]....
        /*00f8*/ 	.word	0xffffffff


	//   ....[13]....
        /*00fc*/ 	.word	0xffffffff


	//   ....[14]....
        /*0100*/ 	.word	0xffffffff


	//   ....[15]....
        /*0104*/ 	.word	0xffffffff


	//   ....[16]....
        /*0108*/ 	.word	0xffffffff


	//   ....[17]....
        /*010c*/ 	.word	0xffffffff


	//   ....[18]....
        /*0110*/ 	.word	0xffffffff


	//   ....[19]....
        /*0114*/ 	.word	0xffffffff


	//   ....[20]....
        /*0118*/ 	.word	0xffffffff


	//   ....[21]....
        /*011c*/ 	.word	0xffffffff


	//   ....[22]....
        /*0120*/ 	.word	0xffffffff


	//   ....[23]....
        /*0124*/ 	.word	0xffffffff


	//   ....[24]....
        /*0128*/ 	.word	0x0500000e


	//   ....[25]....
        /*012c*/ 	.word	0x0500000e


	//   ....[26]....
        /*0130*/ 	.word	0x0500000e


	//   ....[27]....
        /*0134*/ 	.word	0x0500000e


	//   ....[28]....
        /*0138*/ 	.word	0x0500000e


	//   ....[29]....
        /*013c*/ 	.word	0x0500000e


	//   ....[30]....
        /*0140*/ 	.word	0x0500000e


	//   ....[31]....
        /*0144*/ 	.word	0x0500000e


	//   ....[32]....
        /*0148*/ 	.word	0x0500000e


	//   ....[33]....
        /*014c*/ 	.word	0x0500000e


	//   ....[34]....
        /*0150*/ 	.word	0x0500000e


	//   ....[35]....
        /*0154*/ 	.word	0x0500000e


	//   ....[36]....
        /*0158*/ 	.word	0x0500000e


	//   ....[37]....
        /*015c*/ 	.word	0x0500000e


	//   ....[38]....
        /*0160*/ 	.word	0x0500000e


	//   ....[39]....
        /*0164*/ 	.word	0x0500000e


	//   ....[40]....
        /*0168*/ 	.word	0x0500000e


	//   ....[41]....
        /*016c*/ 	.word	0x0500000e


	//   ....[42]....
        /*0170*/ 	.word	0x0500000e


	//   ....[43]....
        /*0174*/ 	.word	0x0500000e


	//   ....[44]....
        /*0178*/ 	.word	0x0500000e


	//   ....[45]....
        /*017c*/ 	.word	0x0500000e


	//   ....[46]....
        /*0180*/ 	.word	0x0500000e


	//   ....[47]....
        /*0184*/ 	.word	0x0500000e


	//----- nvinfo : EIATTR_COOP_GROUP_INSTR_OFFSETS
	.align		4
.L_6493:
        /*0188*/ 	.byte	0x04, 0x28
        /*018a*/ 	.short	(.L_6495 - .L_6494)


	//   ....[0]....
.L_6494:
        /*018c*/ 	.word	0x00000650


	//   ....[1]....
        /*0190*/ 	.word	0x00000670


	//   ....[2]....
        /*0194*/ 	.word	0x00000680


	//   ....[3]....
        /*0198*/ 	.word	0x00000710


	//   ....[4]....
        /*019c*/ 	.word	0x00000730


	//   ....[5]....
        /*01a0*/ 	.word	0x00000740


	//   ....[6]....
        /*01a4*/ 	.word	0x000007c0


	//   ....[7]....
        /*01a8*/ 	.word	0x000007d0


	//   ....[8]....
        /*01ac*/ 	.word	0x000007e0


	//   ....[9]....
        /*01b0*/ 	.word	0x00000860


	//   ....[10]....
        /*01b4*/ 	.word	0x00000880


	//   ....[11]....
        /*01b8*/ 	.word	0x00000890


	//   ....[12]....
        /*01bc*/ 	.word	0x00000d80


	//   ....[13]....
        /*01c0*/ 	.word	0x00000da0


	//   ....[14]....
        /*01c4*/ 	.word	0x00000db0


	//   ....[15]....
        /*01c8*/ 	.word	0x00000e40


	//   ....[16]....
        /*01cc*/ 	.word	0x00000e60


	//   ....[17]....
        /*01d0*/ 	.word	0x00000e70


	//   ....[18]....
        /*01d4*/ 	.word	0x00000ef0


	//   ....[19]....
        /*01d8*/ 	.word	0x00000f00


	//   ....[20]....
        /*01dc*/ 	.word	0x00000f10


	//   ....[21]....
        /*01e0*/ 	.word	0x00000f90


	//   ....[22]....
        /*01e4*/ 	.word	0x00000fb0


	//   ....[23]....
        /*01e8*/ 	.word	0x00000fc0


	//   ....[24]....
        /*01ec*/ 	.word	0x00001790


	//   ....[25]....
        /*01f0*/ 	.word	0x00001820


	//   ....[26]....
        /*01f4*/ 	.word	0x00001890


	//   ....[27]....
        /*01f8*/ 	.word	0x00001950


	//   ....[28]....
        /*01fc*/ 	.word	0x000019a0


	//   ....[29]....
        /*0200*/ 	.word	0x000019f0


	//   ....[30]....
        /*0204*/ 	.word	0x00001ab0


	//   ....[31]....
        /*0208*/ 	.word	0x00001b00


	//   ....[32]....
        /*020c*/ 	.word	0x00001b70


	//   ....[33]....
        /*0210*/ 	.word	0x00001c20


	//   ....[34]....
        /*0214*/ 	.word	0x00001c70


	//   ....[35]....
        /*0218*/ 	.word	0x00001cc0


	//   ....[36]....
        /*021c*/ 	.word	0x00001d70


	//   ....[37]....
        /*0220*/ 	.word	0x00001e00


	//   ....[38]....
        /*0224*/ 	.word	0x00001e70


	//   ....[39]....
        /*0228*/ 	.word	0x00001f30


	//   ....[40]....
        /*022c*/ 	.word	0x00001f80


	//   ....[41]....
        /*0230*/ 	.word	0x00001fd0


	//   ....[42]....
        /*0234*/ 	.word	0x00002090


	//   ....[43]....
        /*0238*/ 	.word	0x000020e0


	//   ....[44]....
        /*023c*/ 	.word	0x00002150


	//   ....[45]....
        /*0240*/ 	.word	0x00002200


	//   ....[46]....
        /*0244*/ 	.word	0x00002250


	//   ....[47]....
        /*0248*/ 	.word	0x000022a0


	//----- nvinfo : EIATTR_EXIT_INSTR_OFFSETS
	.align		4
.L_6495:
        /*024c*/ 	.byte	0x04, 0x1c
        /*024e*/ 	.short	(.L_6497 - .L_6496)


	//   ....[0]....
.L_6496:
        /*0250*/ 	.word	0x00000090


	//   ....[1]....
        /*0254*/ 	.word	0x000013b0


	//   ....[2]....
        /*0258*/ 	.word	0x000013c0


	//   ....[3]....
        /*025c*/ 	.word	0x000015d0


	//   ....[4]....
        /*0260*/ 	.word	0x00001720


	//----- nvinfo : EIATTR_MAX_THREADS
	.align		4
.L_6497:
        /*0264*/ 	.byte	0x04, 0x05
        /*0266*/ 	.short	(.L_6499 - .L_6498)
.L_6498:
        /*0268*/ 	.word	0x00000080
        /*026c*/ 	.word	0x00000001
        /*0270*/ 	.word	0x00000001


	//----- nvinfo : EIATTR_CRS_STACK_SIZE
	.align		4
.L_6499:
        /*0274*/ 	.byte	0x04, 0x1e
        /*0276*/ 	.short	(.L_6501 - .L_6500)
.L_6500:
        /*0278*/ 	.word	0x00000000


	//----- nvinfo : EIATTR_CBANK_PARAM_SIZE
	.align		4
.L_6501:
        /*027c*/ 	.byte	0x03, 0x19
        /*027e*/ 	.short	0x0048


	//----- nvinfo : EIATTR_PARAM_CBANK
	.align		4
        /*0280*/ 	.byte	0x04, 0x0a
        /*0282*/ 	.short	(.L_6503 - .L_6502)
	.align		4
.L_6502:
        /*0284*/ 	.word	index@(.nv.constant0._ZN4vllm3moe10topkGatingILi4ELi64ELi4ELi16ELi32EifLNS0_11ScoringFuncE1EEEvPKT5_PKbPfiPT4_PiiiibPKf)
        /*0288*/ 	.short	0x0210
        /*028a*/ 	.short	0x0048


	//----- nvinfo : EIATTR_SW_WAR
	.align		4
.L_6503:
        /*028c*/ 	.byte	0x04, 0x36
        /*028e*/ 	.short	(.L_6505 - .L_6504)
.L_6504:
        /*0290*/ 	.word	0x00000008
.L_6505:


//--------------------- .nv.info._ZN4vllm3moe10topkGatingILi4ELi32ELi4ELi16ELi32EifLNS0_11ScoringFuncE1EEEvPKT5_PKbPfiPT4_PiiiibPKf --------------------------
	.section	.nv.info._ZN4vllm3moe10topkGatingILi4ELi32ELi4ELi16ELi32EifLNS0_11ScoringFuncE1EEEvPKT5_PKbPfiPT4_PiiiibPKf,"",@"SHT_CUDA_INFO"
	.sectionflags	@""
	.align	4


	//----- nvinfo : EIATTR_CUDA_API_VERSION
	.align		4
        /*0000*/ 	.byte	0x04, 0x37
        /*0002*/ 	.short	(.L_6507 - .L_6506)
.L_6506:
        /*0004*/ 	.word	0x00000082


	//----- nvinfo : EIATTR_KPARAM_INFO
	.align		4
.L_6507:
        /*0008*/ 	.byte	0x04, 0x17
        /*000a*/ 	.short	(.L_6509 - .L_6508)
.L_6508:
        /*000c*/ 	.word	0x00000000
        /*0010*/ 	.short	0x000a
        /*0012*/ 	.short	0x0040
        /*0014*/ 	.byte	0x00, 0xf0, 0x21, 0x00


	//----- nvinfo : EIATTR_KPARAM_INFO
	.align		4
.L_6509:
        /*0018*/ 	.byte	0x04, 0x17
        /*001a*/ 	.short	(.L_6511 - .L_6510)
.L_6510:
        /*001c*/ 	.word	0x00000000
        /*0020*/ 	.short	0x0009
        /*0022*/ 	.short	0x003c
        /*0024*/ 	.byte	0x00, 0xf0, 0x05, 0x00


	//----- nvinfo : EIATTR_KPARAM_INFO
	.align		4
.L_6511:
        /*0028*/ 	.byte	0x04, 0x17
        /*002a*/ 	.short	(.L_6513 - .L_6512)
.L_6512:
        /*002c*/ 	.word	0x00000000
        /*0030*/ 	.short	0x0008
        /*0032*/ 	.short	0x0038
        /*0034*/ 	.byte	0x00, 0xf0, 0x11, 0x00


	//----- nvinfo : EIATTR_KPARAM_INFO
	.align		4
.L_6513:
        /*0038*/ 	.byte	0x04, 0x17
        /*003a*/ 	.short	(.L_6515 - .L_6514)
.L_6514:
        /*003c*/ 	.word	0x00000000
        /*0040*/ 	.short	0x0007
        /*0042*/ 	.short	0x0034
        /*0044*/ 	.byte	0x00, 0xf0, 0x11, 0x00


	//----- nvinfo : EIATTR_KPARAM_INFO
	.align		4
.L_6515:
        /*0048*/ 	.byte	0x04, 0x17
        /*004a*/ 	.short	(.L_6517 - .L_6516)
.L_6516:
        /*004c*/ 	.word	0x00000000
        /*0050*/ 	.short	0x0006
        /*0052*/ 	.short	0x0030
        /*0054*/ 	.byte	0x00, 0xf0, 0x11, 0x00


	//----- nvinfo : EIATTR_KPARAM_INFO
	.align		4
.L_6517:
        /*0058*/ 	.byte	0x04, 0x17
        /*005a*/ 	.short	(.L_6519 - .L_6518)
.L_6518:
        /*005c*/ 	.word	0x00000000
        /*0060*/ 	.short	0x0005
        /*0062*/ 	.short	0x0028
        /*0064*/ 	.byte	0x00, 0xf0, 0x21, 0x00


	//----- nvinfo : EIATTR_KPARAM_INFO
	.align		4
.L_6519:
        /*0068*/ 	.byte	0x04, 0x17
        /*006a*/ 	.short	(.L_6521 - .L_6520)
.L_6520:
        /*006c*/ 	.word	0x00000000
        /*0070*/ 	.short	0x0004
        /*0072*/ 	.short	0x0020
        /*0074*/ 	.byte	0x00, 0xf0, 0x21, 0x00


	//----- nvinfo : EIATTR_KPARAM_INFO
	.align		4
.L_6521:
        /*0078*/ 	.byte	0x04, 0x17
        /*007a*/ 	.short	(.L_6523 - .L_6522)
.L_6522:
        /*007c*/ 	.word	0x00000000
        /*0080*/ 	.short	0x0003
        /*0082*/ 	.short	0x0018
        /*0084*/ 	.byte	0x00, 0xf0, 0x11, 0x00


	//----- nvinfo : EIATTR_KPARAM_INFO
	.align		4
.L_6523:
        /*0088*/ 	.byte	0x04, 0x17
        /*008a*/ 	.short	(.L_6525 - .L_6524)
.L_6524:
        /*008c*/ 	.word	0x00000000
        /*0090*/ 	.short	0x0002
        /*0092*/ 	.short	0x0010
        /*0094*/ 	.byte	0x00, 0xf0, 0x21, 0x00


	//----- nvinfo : EIATTR_KPARAM_INFO
	.align		4
.L_6525:
        /*0098*/ 	.byte	0x04, 0x17
        /*009a*/ 	.short	(.L_6527 - .L_6526)
.L_6526:
        /*009c*/ 	.word	0x00000000
        /*00a0*/ 	.short	0x0001
        /*00a2*/ 	.short	0x0008
        /*00a4*/ 	.byte	0x00, 0xf0, 0x21, 0x00


	//----- nvinfo : EIATTR_KPARAM_INFO
	.align		4
.L_6527:
        /*00a8*/ 	.byte	0x04, 0x17
        /*00aa*/ 	.short	(.L_6529 - .L_6528)
.L_6528:
        /*00ac*/ 	.word	0x00000000
        /*00b0*/ 	.short	0x0000
        /*00b2*/ 	.short	0x0000
        /*00b4*/ 	.byte	0x00, 0xf0, 0x21, 0x00


	//----- nvinfo : EIATTR_SPARSE_MMA_MASK
	.align		4
.L_6529:
        /*00b8*/ 	.byte	0x03, 0x50
        /*00ba*/ 	.short	0x0000


	//----- nvinfo : EIATTR_MAXREG_COUNT
	.align		4
        /*00bc*/ 	.byte	0x03, 0x1b
        /*00be*/ 	.short	0x00ff


	//----- nvinfo : EIATTR_MERCURY_ISA_VERSION
	.align		4
        /*00c0*/ 	.byte	0x03, 0x5f
        /*00c2*/ 	.short	0x0101


	//----- nvinfo : EIATTR_COOP_GROUP_MASK_REGIDS
	.align		4
        /*00c4*/ 	.byte	0x04, 0x29
        /*00c6*/ 	.short	(.L_6531 - .L_6530)


	//   ....[0]....
.L_6530:
        /*00c8*/ 	.word	0xffffffff


	//   ....[1]....
        /*00cc*/ 	.word	0xffffffff


	//   ....[2]....
        /*00d0*/ 	.word	0xffffffff


	//   ....[3]....
        /*00d4*/ 	.word	0xffffffff


	//   ....[4]....
        /*00d8*/ 	.word	0xffffffff


	//   ....[5]....
        /*00dc*/ 	.word	0xffffffff


	//   ....[6]....
        /*00e0*/ 	.word	0xffffffff


	//   ....[7]....
        /*00e4*/ 	.word	0xffffffff


	//   ....[8]....
        /*00e8*/ 	.word	0xffffffff


	//   ....[9]....
        /*00ec*/ 	.word	0xffffffff


	//   ....[10]....
        /*00f0*/ 	.word	0xffffffff


	//   ....[11]....
        /*00f4*/ 	.word	0xffffffff


	//   ....[12]....
        /*00f8*/ 	.word	0xffffffff


	//   ....[13]....
        /*00fc*/ 	.word	0xffffffff


	//   ....[14]....
        /*0100*/ 	.word	0xffffffff


	//   ....[15]....
        /*0104*/ 	.word	0xffffffff


	//   ....[16]....
        /*0108*/ 	.word	0xffffffff


	//   ....[17]....
        /*010c*/ 	.word	0xffffffff


	//   ....[18]....
        /*0110*/ 	.word	0x0500000e


	//   ....[19]....
        /*0114*/ 	.word	0x0500000e


	//   ....[20]....
        /*0118*/ 	.word	0x0500000e


	//   ....[21]....
        /*011c*/ 	.word	0x0500000e


	//   ....[22]....
        /*0120*/ 	.word	0x0500000e


	//   ....[23]....
        /*0124*/ 	.word	0x0500000e


	//   ....[24]....
        /*0128*/ 	.word	0x0500000e


	//   ....[25]....
        /*012c*/ 	.word	0x0500000e


	//   ....[26]....
        /*0130*/ 	.word	0x0500000e


	//   ....[27]....
        /*0134*/ 	.word	0x0500000e


	//   ....[28]....
        /*0138*/ 	.word	0x0500000e


	//   ....[29]....
        /*013c*/ 	.word	0x0500000e


	//   ....[30]....
        /*0140*/ 	.word	0x0500000e


	//   ....[31]....
        /*0144*/ 	.word	0x0500000e


	//   ....[32]....
        /*0148*/ 	.word	0x0500000e


	//   ....[33]....
        /*014c*/ 	.word	0x0500000e


	//   ....[34]....
        /*0150*/ 	.word	0x0500000e


	//   ....[35]....
        /*0154*/ 	.word	0x0500000e


	//----- nvinfo : EIATTR_COOP_GROUP_INSTR_OFFSETS
	.align		4
.L_6531:
        /*0158*/ 	.byte	0x04, 0x28
        /*015a*/ 	.short	(.L_6533 - .L_6532)


	//   ....[0]....
.L_6532:
        /*015c*/ 	.word	0x00000650


	//   ....[1]....
        /*0160*/ 	.word	0x00000670


	//   ....[2]....
        /*0164*/ 	.word	0x00000680


	//   ....[3]....
        /*0168*/ 	.word	0x00000700


	//   ....[4]....
        /*016c*/ 	.word	0x00000720


	//   ....[5]....
        /*0170*/ 	.word	0x00000730


	//   ....[6]....
        /*0174*/ 	.word	0x000007b0


	//   ....[7]....
        /*0178*/ 	.word	0x000007c0


	//   ....[8]....
        /*017c*/ 	.word	0x000007d0


	//   ....[9]....
        /*0180*/ 	.word	0x00000cd0


	//   ....[10]....
        /*0184*/ 	.word	0x00000cf0


	//   ....[11]....
        /*0188*/ 	.word	0x00000d00


	//   ....[12]....
        /*018c*/ 	.word	0x00000d80


	//   ....[13]....
        /*0190*/ 	.word	0x00000da0


	//   ....[14]....
        /*0194*/ 	.word	0x00000db0


	//   ....[15]....
        /*0198*/ 	.word	0x00000e30


	//   ....[16]....
        /*019c*/ 	.word	0x00000e40


	//   ....[17]....
        /*01a0*/ 	.word	0x00000e50


	//   ....[18]....
        /*01a4*/ 	.word	0x00001630


	//   ....[19]....
        /*01a8*/ 	.word	0x000016c0


	//   ....[20]....
        /*01ac*/ 	.word	0x00001730


	//   ....[21]....
        /*01b0*/ 	.word	0x000017e0


	//   ....[22]....
        /*01b4*/ 	.word	0x00001830


	//   ....[23]....
        /*01b8*/ 	.word	0x000018a0


	//   ....[24]....
        /*01bc*/ 	.word	0x00001950


	//   ....[25]....
        /*01c0*/ 	.word	0x000019a0


	//   ....[26]....
        /*01c4*/ 	.word	0x000019f0


	//   ....[27]....
        /*01c8*/ 	.word	0x00001a80


	//   ....[28]....
        /*01cc*/ 	.word	0x00001b10


	//   ....[29]....
        /*01d0*/ 	.word	0x00001b80


	//   ....[30]....
        /*01d4*/ 	.word	0x00001c30


	//   ....[31]....
        /*01d8*/ 	.word	0x00001c80


	//   ....[32]....
        /*01dc*/ 	.word	0x00001cf0


	//   ....[33]....
        /*01e0*/ 	.word	0x00001da0


	//   ....[34]....
        /*01e4*/ 	.word	0x00001df0


	//   ....[35]....
        /*01e8*/ 	.word	0x00001e40


	//----- nvinfo : EIATTR_EXIT_INSTR_OFFSETS
	.align		4
.L_6533:
        /*01ec*/ 	.byte	0x04, 0x1c
        /*01ee*/ 	.short	(.L_6535 - .L_6534)


	//   ....[0]....
.L_6534:
        /*01f0*/ 	.word	0x00000090


	//   ....[1]....
        /*01f4*/ 	.word	0x00001250


	//   ....[2]....
        /*01f8*/ 	.word	0x00001260


	//   ....[3]....
        /*01fc*/ 	.word	0x00001470


	//   ....[4]....
        /*0200*/ 	.word	0x000015c0


	//----- nvinfo : EIATTR_MAX_THREADS
	.align		4
.L_6535:
        /*0204*/ 	.byte	0x04, 0x05
        /*0206*/ 	.short	(.L_6537 - .L_6536)
.L_6536:
        /*0208*/ 	.word	0x00000080
        /*020c*/ 	.word	0x00000001
        /*0210*/ 	.word	0x00000001


	//----- nvinfo : EIATTR_CRS_STACK_SIZE
	.align		4
.L_6537:
        /*0214*/ 	.byte	0x04, 0x1e
        /*0216*/ 	.short	(.L_6539 - .L_6538)
.L_6538:
        /*0218*/ 	.word	0x00000000


	//----- nvinfo : EIATTR_CBANK_PARAM_SIZE
	.align		4
.L_6539:
        /*021c*/ 	.byte	0x03, 0x19
        /*021e*/ 	.short	0x0048


	//----- nvinfo : EIATTR_PARAM_CBANK
	.align		4
        /*0220*/ 	.byte	0x04, 0x0a
        /*0222*/ 	.short	(.L_6541 - .L_6540)
	.align		4
.L_6540:
        /*0224*/ 	.word	index@(.nv.constant0._ZN4vllm3moe10topkGatingILi4ELi32ELi4ELi16ELi32EifLNS0_11ScoringFuncE1EEEvPKT5_PKbPfiPT4_PiiiibPKf)
        /*0228*/ 	.short	0x0210
        /*022a*/ 	.short	0x0048


	//----- nvinfo : EIATTR_SW_WAR
	.align		4
.L_6541:
        /*022c*/ 	.byte	0x04, 0x36
        /*022e*/ 	.short	(.L_6543 - .L_6542)
.L_6542:
        /*0230*/ 	.word	0x00000008
.L_6543:


//--------------------- .nv.info._ZN4vllm3moe10topkGatingILi4ELi16ELi4ELi16ELi32EifLNS0_11ScoringFuncE1EEEvPKT5_PKbPfiPT4_PiiiibPKf --------------------------
	.section	.nv.info._ZN4vllm3moe10topkGatingILi4ELi16ELi4ELi16ELi32EifLNS0_11ScoringFuncE1EEEvPKT5_PKbPfiPT4_PiiiibPKf,"",@"SHT_CUDA_INFO"
	.sectionflags	@""
	.align	4


	//----- nvinfo : EIATTR_CUDA_API_VERSION
	.align		4
        /*0000*/ 	.byte	0x04, 0x37
        /*0002*/ 	.short	(.L_6545 - .L_6544)
.L_6544:
        /*0004*/ 	.word	0x00000082


	//----- nvinfo : EIATTR_KPARAM_INFO
	.align		4
.L_6545:
        /*0008*/ 	.byte	0x04, 0x17
        /*000a*/ 	.short	(.L_6547 - .L_6546)
.L_6546:
        /*000c*/ 	.word	0x00000000
        /*0010*/ 	.short	0x000a
        /*0012*/ 	.short	0x0040
        /*0014*/ 	.byte	0x00, 0xf0, 0x21, 0x00


	//----- nvinfo : EIATTR_KPARAM_INFO
	.align		4
.L_6547:
        /*0018*/ 	.byte	0x04, 0x17
        /*001a*/ 	.short	(.L_6549 - .L_6548)
.L_6548:
        /*001c*/ 	.word	0x00000000
        /*0020*/ 	.short	0x0009
        /*0022*/ 	.short	0x003c
        /*0024*/ 	.byte	0x00, 0xf0, 0x05, 0x00


	//----- nvinfo : EIATTR_KPARAM_INFO
	.align		4
.L_6549:
        /*0028*/ 	.byte	0x04, 0x17
        /*002a*/ 	.short	(.L_6551 - .L_6550)
.L_6550:
        /*002c*/ 	.word	0x00000000
        /*0030*/ 	.short	0x0008
        /*0032*/ 	.short	0x0038
        /*0034*/ 	.byte	0x00, 0xf0, 0x11, 0x00


	//----- nvinfo : EIATTR_KPARAM_INFO
	.align		4
.L_6551:
        /*0038*/ 	.byte	0x04, 0x17
        /*003a*/ 	.short	(.L_6553 - .L_6552)
.L_6552:
        /*003c*/ 	.word	0x00000000
        /*0040*/ 	.short	0x0007
        /*0042*/ 	.short	0x0034
        /*0044*/ 	.byte	0x00, 0xf0, 0x11, 0x00


	//----- nvinfo : EIATTR_KPARAM_INFO
	.align		4
.L_6553:
        /*0048*/ 	.byte	0x04, 0x17
        /*004a*/ 	.short	(.L_6555 - .L_6554)
.L_6554:
        /*004c*/ 	.word	0x00000000
        /*0050*/ 	.short	0x0006
        /*0052*/ 	.short	0x0030
        /*0054*/ 	.byte	0x00, 0xf0, 0x11, 0x00


	//----- nvinfo : EIATTR_KPARAM_INFO
	.align		4
.L_6555:
        /*0058*/ 	.byte	0x04, 0x17
        /*005a*/ 	.short	(.L_6557 - .L_6556)
.L_6556:
        /*005c*/ 	.word	0x00000000
        /*0060*/ 	.short	0x0005
        /*0062*/ 	.short	0x0028
        /*0064*/ 	.byte	0x00, 0xf0, 0x21, 0x00


	//----- nvinfo : EIATTR_KPARAM_INFO
	.align		4
.L_6557:
        /*0068*/ 	.byte	0x04, 0x17
        /*006a*/ 	.short	(.L_6559 - .L_6558)
.L_6558:
        /*006c*/ 	.word	0x00000000
        /*0070*/ 	.short	0x0004
        /*0072*/ 	.short	0x0020
        /*0074*/ 	.byte	0x00, 0xf0, 0x21, 0x00


	//----- nvinfo : EIATTR_KPARAM_INFO
	.align		4
.L_6559:
        /*0078*/ 	.byte	0x04, 0x17
        /*007a*/ 	.short	(.L_6561 - .L_6560)
.L_6560:
        /*007c*/ 	.word	0x00000000
        /*0080*/ 	.short	0x0003
        /*0082*/ 	.short	0x0018
        /*0084*/ 	.byte	0x00, 0xf0, 0x11, 0x00


	//----- nvinfo : EIATTR_KPARAM_INFO
	.align		4
.L_6561:
        /*0088*/ 	.byte	0x04, 0x17
        /*008a*/ 	.short	(.L_6563 - .L_6562)
.L_6562:
        /*008c*/ 	.word	0x00000000
        /*0090*/ 	.short	0x0002
        /*0092*/ 	.short	0x0010
        /*0094*/ 	.byte	0x00, 0xf0, 0x21, 0x00


	//----- nvinfo : EIATTR_KPARAM_INFO
	.align		4
.L_6563:
        /*0098*/ 	.byte	0x04, 0x17
        /*009a*/ 	.short	(.L_6565 - .L_6564)
.L_6564:
        /*009c*/ 	.word	0x00000000
        /*00a0*/ 	.short	0x0001
        /*00a2*/ 	.short	0x0008
        /*00a4*/ 	.byte	0x00, 0xf0, 0x21, 0x00


	//----- nvinfo : EIATTR_KPARAM_INFO
	.align		4
.L_6565:
        /*00a8*/ 	.byte	0x04, 0x17
        /*00aa*/ 	.short	(.L_6567 - .L_6566)
.L_6566:
        /*00ac*/ 	.word	0x00000000
        /*00b0*/ 	.short	0x0000
        /*00b2*/ 	.short	0x0000
        /*00b4*/ 	.byte	0x00, 0xf0, 0x21, 0x00


	//----- nvinfo : EIATTR_SPARSE_MMA_MASK
	.align		4
.L_6567:
        /*00b8*/ 	.byte	0x03, 0x50
        /*00ba*/ 	.short	0x0000


	//----- nvinfo : EIATTR_MAXREG_COUNT
	.align		4
        /*00bc*/ 	.byte	0x03, 0x1b
        /*00be*/ 	.short	0x00ff


	//----- nvinfo : EIATTR_MERCURY_ISA_VERSION
	.align		4
        /*00c0*/ 	.byte	0x03, 0x5f
        /*00c2*/ 	.short	0x0101


	//----- nvinfo : EIATTR_COOP_GROUP_MASK_REGIDS
	.align		4
        /*00c4*/ 	.byte	0x04, 0x29
        /*00c6*/ 	.short	(.L_6569 - .L_6568)


	//   ....[0]....
.L_6568:
        /*00c8*/ 	.word	0xffffffff


	//   ....[1]....
        /*00cc*/ 	.word	0xffffffff


	//   ....[2]....
        /*00d0*/ 	.word	0xffffffff


	//   ....[3]....
        /*00d4*/ 	.word	0xffffffff


	//   ....[4]....
        /*00d8*/ 	.word	0xffffffff


	//   ....[5]....
        /*00dc*/ 	.word	0xffffffff


	//   ....[6]....
        /*00e0*/ 	.word	0xffffffff


	//   ....[7]....
        /*00e4*/ 	.word	0xffffffff


	//   ....[8]....
        /*00e8*/ 	.word	0xffffffff


	//   ....[9]....
        /*00ec*/ 	.word	0xffffffff


	//   ....[10]....
        /*00f0*/ 	.word	0xffffffff


	//   ....[11]....
        /*00f4*/ 	.word	0xffffffff


	//   ....[12]....
        /*00f8*/ 	.word	0x0500000e


	//   ....[13]....
        /*00fc*/ 	.word	0x0500000e


	//   ....[14]....
        /*0100*/ 	.word	0x0500000e


	//   ....[15]....
        /*0104*/ 	.word	0x0500000e


	//   ....[16]....
        /*0108*/ 	.word	0x0500000e


	//   ....[17]....
        /*010c*/ 	.word	0x0500000e


	//   ....[18]....
        /*0110*/ 	.word	0x0500000e


	//   ....[19]....
        /*0114*/ 	.word	0x0500000e


	//   ....[20]....
        /*0118*/ 	.word	0x0500000e


	//   ....[21]....
        /*011c*/ 	.word	0x0500000e


	//   ....[22]....
        /*0120*/ 	.word	0x0500000e


	//   ....[23]....
        /*0124*/ 	.word	0x0500000e


	//----- nvinfo : EIATTR_COOP_GROUP_INSTR_OFFSETS
	.align		4
.L_6569:
        /*0128*/ 	.byte	0x04, 0x28
        /*012a*/ 	.short	(.L_6571 - .L_6570)


	//   ....[0]....
.L_6570:
        /*012c*/ 	.word	0x00000650


	//   ....[1]....
        /*0130*/ 	.word	0x00000670


	//   ....[2]....
        /*0134*/ 	.word	0x00000680


	//   ....[3]....
        /*0138*/ 	.word	0x00000700


	//   ....[4]....
        /*013c*/ 	.word	0x00000720


	//   ....[5]....
        /*0140*/ 	.word	0x00000730


	//   ....[6]....
        /*0144*/ 	.word	0x00000c20


	//   ....[7]....
        /*0148*/ 	.word	0x00000c40


	//   ....[8]....
        /*014c*/ 	.word	0x00000c50


	//   ....[9]....
        /*0150*/ 	.word	0x00000cd0


	//   ....[10]....
        /*0154*/ 	.word	0x00000cf0


	//   ....[11]....
        /*0158*/ 	.word	0x00000d00


	//   ....[12]....
        /*015c*/ 	.word	0x000014d0


	//   ....[13]....
        /*0160*/ 	.word	0x00001560


	//   ....[14]....
        /*0164*/ 	.word	0x000015d0


	//   ....[15]....
        /*0168*/ 	.word	0x00001680


	//   ....[16]....
        /*016c*/ 	.word	0x000016d0


	//   ....[17]....
        /*0170*/ 	.word	0x00001720


	//   ....[18]....
        /*0174*/ 	.word	0x000017d0


	//   ....[19]....
        /*0178*/ 	.word	0x00001860


	//   ....[20]....
        /*017c*/ 	.word	0x000018d0


	//   ....[21]....
        /*0180*/ 	.word	0x00001980


	//   ....[22]....
        /*0184*/ 	.word	0x000019d0


	//   ....[23]....
        /*0188*/ 	.word	0x00001a20


	//----- nvinfo : EIATTR_EXIT_INSTR_OFFSETS
	.align		4
.L_6571:
        /*018c*/ 	.byte	0x04, 0x1c
        /*018e*/ 	.short	(.L_6573 - .L_6572)


	//   ....[0]....
.L_6572:
        /*0190*/ 	.word	0x00000090


	//   ....[1]....
        /*0194*/ 	.word	0x000010f0


	//   ....[2]....
        /*0198*/ 	.word	0x00001100


	//   ....[3]....
        /*019c*/ 	.word	0x00001310


	//   ....[4]....
        /*01a0*/ 	.word	0x00001460


	//----- nvinfo : EIATTR_MAX_THREADS
	.align		4
.L_6573:
        /*01a4*/ 	.byte	0x04, 0x05
        /*01a6*/ 	.short	(.L_6575 - .L_6574)
.L_6574:
        /*01a8*/ 	.word	0x00000080
        /*01ac*/ 	.word	0x00000001
        /*01b0*/ 	.word	0x00000001


	//----- nvinfo : EIATTR_CRS_STACK_SIZE
	.align		4
.L_6575:
        /*01b4*/ 	.byte	0x04, 0x1e
        /*01b6*/ 	.short	(.L_6577 - .L_6576)
.L_6576:
        /*01b8*/ 	.word	0x00000000


	//----- nvinfo : EIATTR_CBANK_PARAM_SIZE
	.align		4
.L_6577:
        /*01bc*/ 	.byte	0x03, 0x19
        /*01be*/ 	.short	0x0048


	//----- nvinfo : EIATTR_PARAM_CBANK
	.align		4
        /*01c0*/ 	.byte	0x04, 0x0a
        /*01c2*/ 	.short	(.L_6579 - .L_6578)
	.align		4
.L_6578:
        /*01c4*/ 	.word	index@(.nv.constant0._ZN4vllm3moe10topkGatingILi4ELi16ELi4ELi16ELi32EifLNS0_11ScoringFuncE1EEEvPKT5_PKbPfiPT4_PiiiibPKf)
        /*01c8*/ 	.short	0x0210
        /*01ca*/ 	.short	0x0048


	//----- nvinfo : EIATTR_SW_WAR
	.align		4
.L_6579:
        /*01cc*/ 	.byte	0x04, 0x36
        /*01ce*/ 	.short	(.L_6581 - .L_6580)
.L_6580:
        /*01d0*/ 	.word	0x00000008
.L_6581:


//--------------------- .nv.info._ZN4vllm3moe10topkGatingILi4ELi8ELi4ELi16ELi32EifLNS0_11ScoringFuncE1EEEvPKT5_PKbPfiPT4_PiiiibPKf --------------------------
	.section	.nv.info._ZN4vllm3moe10topkGatingILi4ELi8ELi4ELi16ELi32EifLNS0_11ScoringFuncE1EEEvPKT5_PKbPfiPT4_PiiiibPKf,"",@"SHT_CUDA_INFO"
	.sectionflags	@""
	.align	4


	//----- nvinfo : EIATTR_CUDA_API_VERSION
	.align		4
        /*0000*/ 	.byte	0x04, 0x37
        /*0002*/ 	.short	(.L_6583 - .L_6582)
.L_6582:
        /*0004*/ 	.word	0x00000082


	//----- nvinfo : EIATTR_KPARAM_INFO
	.align		4
.L_6583:
        /*0008*/ 	.byte	0x04, 0x17
        /*000a*/ 	.short	(.L_6585 - .L_6584)
.L_6584:
        /*000c*/ 	.word	0x00000000
        /*0010*/ 	.short	0x000a
        /*0012*/ 	.short	0x0040
        /*0014*/ 	.byte	0x00, 0xf0, 0x21, 0x00


	//----- nvinfo : EIATTR_KPARAM_INFO
	.align		4
.L_6585:
        /*0018*/ 	.byte	0x04, 0x17
        /*001a*/ 	.short	(.L_6587 - .L_6586)
.L_6586:
        /*001c*/ 	.word	0x00000000
        /*0020*/ 	.short	0x0009
        /*0022*/ 	.short	0x003c
        /*0024*/ 	.byte	0x00, 0xf0, 0x05, 0x00


	//----- nvinfo : EIATTR_KPARAM_INFO
	.align		4
.L_6587:
        /*0028*/ 	.byte	0x04, 0x17
        /*002a*/ 	.short	(.L_6589 - .L_6588)
.L_6588:
        /*002c*/ 	.word	0x00000000
        /*0030*/ 	.short	0x0008
        /*0032*/ 	.short	0x0038
        /*0034*/ 	.byte	0x00, 0xf0, 0x11, 0x00


	//----- nvinfo : EIATTR_KPARAM_INFO
	.align		4
.L_6589:
        /*0038*/ 	.byte	0x04, 0x17
        /*003a*/ 	.short	(.L_6591 - .L_6590)
.L_6590:
        /*003c*/ 	.word	0x00000000
        /*0040*/ 	.short	0x0007
        /*0042*/ 	.short	0x0034
        /*0044*/ 	.byte	0x00, 0xf0, 0x11, 0x00


	//----- nvinfo : EIATTR_KPARAM_INFO
	.align		4
.L_6591:
        /*0048*/ 	.byte	0x04, 0x17
        /*004a*/ 	.short	(.L_6593 - .L_6592)
.L_6592:
        /*004c*/ 	.word	0x00000000
        /*0050*/ 	.short	0x0006
        /*0052*/ 	.short	0x0030
        /*0054*/ 	.byte	0x00, 0xf0, 0x11, 0x00


	//----- nvinfo : EIATTR_KPARAM_INFO
	.align		4
.L_6593:
        /*0058*/ 	.byte	0x04, 0x17
        /*005a*/ 	.short	(.L_6595 - .L_6594)
.L_6594:
        /*005c*/ 	.word	0x00000000
        /*0060*/ 	.short	0x0005
        /*0062*/ 	.short	0x0028
        /*0064*/ 	.byte	0x00, 0xf0, 0x21, 0x00


	//----- nvinfo : EIATTR_KPARAM_INFO
	.align		4
.L_6595:
        /*0068*/ 	.byte	0x04, 0x17
        /*006a*/ 	.short	(.L_6597 - .L_6596)
.L_6596:
        /*006c*/ 	.word	0x00000000
        /*0070*/ 	.short	0x0004
        /*0072*/ 	.short	0x0020
        /*0074*/ 	.byte	0x00, 0xf0, 0x21, 0x00


	//----- nvinfo : EIATTR_KPARAM_INFO
	.align		4
.L_6597:
        /*0078*/ 	.byte	0x04, 0x17
        /*007a*/ 	.short	(.L_6599 - .L_6598)
.L_6598:
        /*007c*/ 	.word	0x00000000
        /*0080*/ 	.short	0x0003
        /*0082*/ 	.short	0x0018
        /*0084*/ 	.byte	0x00, 0xf0, 0x11, 0x00


	//----- nvinfo : EIATTR_KPARAM_INFO
	.align		4
.L_6599:
        /*0088*/ 	.byte	0x04, 0x17
        /*008a*/ 	.short	(.L_6601 - .L_6600)
.L_6600:
        /*008c*/ 	.word	0x00000000
        /*0090*/ 	.short	0x0002
        /*0092*/ 	.short	0x0010
        /*0094*/ 	.byte	0x00, 0xf0, 0x21, 0x00


	//----- nvinfo : EIATTR_KPARAM_INFO
	.align		4
.L_6601:
        /*0098*/ 	.byte	0x04, 0x17
        /*009a*/ 	.short	(.L_6603 - .L_6602)
.L_6602:
        /*009c*/ 	.word	0x00000000
        /*00a0*/ 	.short	0x0001
        /*00a2*/ 	.short	0x0008
        /*00a4*/ 	.byte	0x00, 0xf0, 0x21, 0x00


	//----- nvinfo : EIATTR_KPARAM_INFO
	.align		4
.L_6603:
        /*00a8*/ 	.byte	0x04, 0x17
        /*00aa*/ 	.short	(.L_6605 - .L_6604)
.L_6604:
        /*00ac*/ 	.word	0x00000000
        /*00b0*/ 	.short	0x0000
        /*00b2*/ 	.short	0x0000
        /*00b4*/ 	.byte	0x00, 0xf0, 0x21, 0x00


	//----- nvinfo : EIATTR_SPARSE_MMA_MASK
	.align		4
.L_6605:
        /*00b8*/ 	.byte	0x03, 0x50
        /*00ba*/ 	.short	0x0000


	//----- nvinfo : EIATTR_MAXREG_COUNT
	.align		4
        /*00bc*/ 	.byte	0x03, 0x1b
        /*00be*/ 	.short	0x00ff


	//----- nvinfo : EIATTR_MERCURY_ISA_VERSION
	.align		4
        /*00c0*/ 	.byte	0x03, 0x5f
        /*00c2*/ 	.short	0x0101


	//----- nvinfo : EIATTR_COOP_GROUP_MASK_REGIDS
	.align		4
        /*00c4*/ 	.byte	0x04, 0x29
        /*00c6*/ 	.short	(.L_6607 - .L_6606)


	//   ....[0]....
.L_6606:
        /*00c8*/ 	.word	0xffffffff


	//   ....[1]....
        /*00cc*/ 	.word	0xffffffff


	//   ....[2]....
        /*00d0*/ 	.word	0xffffffff


	//   ....[3]....
        /*00d4*/ 	.word	0xffffffff


	//   ....[4]....
        /*00d8*/ 	.word	0xffffffff


	//   ....[5]....
        /*00dc*/ 	.word	0xffffffff


	//   ....[6]....
        /*00e0*/ 	.word	0xffffffff


	//   ....[7]....
        /*00e4*/ 	.word	0xffffffff


	//   ....[8]....
        /*00e8*/ 	.word	0xffffffff


	//   ....[9]....
        /*00ec*/ 	.word	0xffffffff


	//   ....[10]....
        /*00f0*/ 	.word	0xffffffff


	//   ....[11]....
        /*00f4*/ 	.word	0xffffffff


	//   ....[12]....
        /*00f8*/ 	.word	0xffffffff


	//   ....[13]....
        /*00fc*/ 	.word	0xffffffff


	//   ....[14]....
        /*0100*/ 	.word	0xffffffff


	//   ....[15]....
        /*0104*/ 	.word	0xffffffff


	//   ....[16]....
        /*0108*/ 	.word	0xffffffff


	//   ....[17]....
        /*010c*/ 	.word	0xffffffff


	//----- nvinfo : EIATTR_COOP_GROUP_INSTR_OFFSETS
	.align		4
.L_6607:
        /*0110*/ 	.byte	0x04, 0x28
        /*0112*/ 	.short	(.L_6609 - .L_6608)


	//   ....[0]....
.L_6608:
        /*0114*/ 	.word	0x00000640


	//   ....[1]....
        /*0118*/ 	.word	0x000006b0


	//   ....[2]....
        /*011c*/ 	.word	0x000006c0


	//   ....[3]....
        /*0120*/ 	.word	0x00000ad0


	//   ....[4]....
        /*0124*/ 	.word	0x00000b40


	//   ....[5]....
        /*0128*/ 	.word	0x00000b60


	//   ....[6]....
        /*012c*/ 	.word	0x00000f50


	//   ....[7]....
        /*0130*/ 	.word	0x00000f80


	//   ....[8]....
        /*0134*/ 	.word	0x00000fa0


	//   ....[9]....
        /*0138*/ 	.word	0x000012c0


	//   ....[10]....
        /*013c*/ 	.word	0x00001330


	//   ....[11]....
        /*0140*/ 	.word	0x00001340


	//   ....[12]....
        /*0144*/ 	.word	0x00001740


	//   ....[13]....
        /*0148*/ 	.word	0x000017b0


	//   ....[14]....
        /*014c*/ 	.word	0x000017d0


	//   ....[15]....
        /*0150*/ 	.word	0x00001ba0


	//   ....[16]....
        /*0154*/ 	.word	0x00001bd0


	//   ....[17]....
        /*0158*/ 	.word	0x00001bf0


	//----- nvinfo : EIATTR_EXIT_INSTR_OFFSETS
	.align		4
.L_6609:
        /*015c*/ 	.byte	0x04, 0x1c
        /*015e*/ 	.short	(.L_6611 - .L_6610)


	//   ....[0]....
.L_6610:
        /*0160*/ 	.word	0x00000090


	//   ....[1]....
        /*0164*/ 	.word	0x00001e00


	//   ....[2]....
        /*0168*/ 	.word	0x00001e10


	//   ....[3]....
        /*016c*/ 	.word	0x000026d0


	//   ....[4]....
        /*0170*/ 	.word	0x00002830


	//----- nvinfo : EIATTR_MAX_THREADS
	.align		4
.L_6611:
        /*0174*/ 	.byte	0x04, 0x05
        /*0176*/ 	.short	(.L_6613 - .L_6612)
.L_6612:
        /*0178*/ 	.word	0x00000080
        /*017c*/ 	.word	0x00000001
        /*0180*/ 	.word	0x00000001


	//----- nvinfo : EIATTR_CRS_STACK_SIZE
	.align		4
.L_6613:
        /*0184*/ 	.byte	0x04, 0x1e
        /*0186*/ 	.short	(.L_6615 - .L_6614)
.L_6614:
        /*0188*/ 	.word	0x00000000


	//----- nvinfo : EIATTR_CBANK_PARAM_SIZE
	.align		4
.L_6615:
        /*018c*/ 	.byte	0x03, 0x19
        /*018e*/ 	.short	0x0048


	//----- nvinfo : EIATTR_PARAM_CBANK
	.align		4
        /*0190*/ 	.byte	0x04, 0x0a
        /*0192*/ 	.short	(.L_6617 - .L_6616)
	.align		4
.L_6616:
        /*0194*/ 	.word	index@(.nv.constant0._ZN4vllm3moe10topkGatingILi4ELi8ELi4ELi16ELi32EifLNS0_11ScoringFuncE1EEEvPKT5_PKbPfiPT4_PiiiibPKf)
        /*0198*/ 	.short	0x0210
        /*019a*/ 	.short	0x0048


	//----- nvinfo : EIATTR_SW_WAR
	.align		4
.L_6617:
        /*019c*/ 	.byte	0x04, 0x36
        /*019e*/ 	.short	(.L_6619 - .L_6618)
.L_6618:
        /*01a0*/ 	.word	0x00000008
.L_6619:


//--------------------- .nv.info._ZN4vllm3moe10topkGatingILi4ELi4ELi4ELi16ELi32EifLNS0_11ScoringFuncE1EEEvPKT5_PKbPfiPT4_PiiiibPKf --------------------------
	.section	.nv.info._ZN4vllm3moe10topkGatingILi4ELi4ELi4ELi16ELi32EifLNS0_11ScoringFuncE1EEEvPKT5_PKbPfiPT4_PiiiibPKf,"",@"SHT_CUDA_INFO"
	.sectionflags	@""
	.align	4


	//----- nvinfo : EIATTR_CUDA_API_VERSION
	.align		4
        /*0000*/ 	.byte	0x04, 0x37
        /*0002*/ 	.short	(.L_6621 - .L_6620)
.L_6620:
        /*0004*/ 	.word	0x00000082


	//----- nvinfo : EIATTR_KPARAM_INFO
	.align		4
.L_6621:
        /*0008*/ 	.byte	0x04, 0x17
        /*000a*/ 	.short	(.L_6623 - .L_6622)
.L_6622:
        /*000c*/ 	.word	0x00000000
        /*0010*/ 	.short	0x000a
        /*0012*/ 	.short	0x0040
        /*0014*/ 	.byte	0x00, 0xf0, 0x21, 0x00


	//----- nvinfo : EIATTR_KPARAM_INFO
	.align		4
.L_6623:
        /*0018*/ 	.byte	0x04, 0x17
        /*001a*/ 	.short	(.L_6625 - .L_6624)
.L_6624:
        /*001c*/ 	.word	0x00000000
        /*0020*/ 	.short	0x0009
        /*0022*/ 	.short	0x003c
        /*0024*/ 	.byte	0x00, 0xf0, 0x05, 0x00


	//----- nvinfo : EIATTR_KPARAM_INFO
	.align		4
.L_6625:
        /*0028*/ 	.byte	0x04, 0x17
        /*002a*/ 	.short	(.L_6627 - .L_6626)
.L_6626:
        /*002c*/ 	.word	0x00000000
        /*0030*/ 	.short	0x0008
        /*0032*/ 	.short	0x0038
        /*0034*/ 	.byte	0x00, 0xf0, 0x11, 0x00


	//----- nvinfo : EIATTR_KPARAM_INFO
	.align		4
.L_6627:
        /*0038*/ 	.byte	0x04, 0x17
        /*003a*/ 	.short	(.L_6629 - .L_6628)
.L_6628:
        /*003c*/ 	.word	0x00000000
        /*0040*/ 	.short	0x0007
        /*0042*/ 	.short	0x0034
        /*0044*/ 	.byte	0x00, 0xf0, 0x11, 0x00


	//----- nvinfo : EIATTR_KPARAM_INFO
	.align		4
.L_6629:
        /*0048*/ 	.byte	0x04, 0x17
        /*004a*/ 	.short	(.L_6631 - .L_6630)
.L_6630:
        /*004c*/ 	.word	0x00000000
        /*0050*/ 	.short	0x0006
        /*0052*/ 	.short	0x0030
        /*0054*/ 	.byte	0x00, 0xf0, 0x11, 0x00


	//----- nvinfo : EIATTR_KPARAM_INFO
	.align		4
.L_6631:
        /*0058*/ 	.byte	0x04, 0x17
        /*005a*/ 	.short	(.L_6633 - .L_6632)
.L_6632:
        /*005c*/ 	.word	0x00000000
        /*0060*/ 	.short	0x0005
        /*0062*/ 	.short	0x0028
        /*0064*/ 	.byte	0x00, 0xf0, 0x21, 0x00


	//----- nvinfo : EIATTR_KPARAM_INFO
	.align		4
.L_6633:
        /*0068*/ 	.byte	0x04, 0x17
        /*006a*/ 	.short	(.L_6635 - .L_6634)
.L_6634:
        /*006c*/ 	.word	0x00000000
        /*0070*/ 	.short	0x0004
        /*0072*/ 	.short	0x0020
        /*0074*/ 	.byte	0x00, 0xf0, 0x21, 0x00


	//----- nvinfo : EIATTR_KPARAM_INFO
	.align		4
.L_6635:
        /*0078*/ 	.byte	0x04, 0x17
        /*007a*/ 	.short	(.L_6637 - .L_6636)
.L_6636:
        /*007c*/ 	.word	0x00000000
        /*0080*/ 	.short	0x0003
        /*0082*/ 	.short	0x0018
        /*0084*/ 	.byte	0x00, 0xf0, 0x11, 0x00


	//----- nvinfo : EIATTR_KPARAM_INFO
	.align		4
.L_6637:
        /*0088*/ 	.byte	0x04, 0x17
        /*008a*/ 	.short	(.L_6639 - .L_6638)
.L_6638:
        /*008c*/ 	.word	0x00000000
        /*0090*/ 	.short	0x0002
        /*0092*/ 	.short	0x0010
        /*0094*/ 	.byte	0x00, 0xf0, 0x21, 0x00


	//----- nvinfo : EIATTR_KPARAM_INFO
	.align		4
.L_6639:
        /*0098*/ 	.byte	0x04, 0x17
        /*009a*/ 	.short	(.L_6641 - .L_6640)
.L_6640:
        /*009c*/ 	.word	0x00000000
        /*00a0*/ 	.short	0x0001
        /*00a2*/ 	.short	0x0008
        /*00a4*/ 	.byte	0x00, 0xf0, 0x21, 0x00


	//----- nvinfo : EIATTR_KPARAM_INFO
	.align		4
.L_6641:
        /*00a8*/ 	.byte	0x04, 0x17
        /*00aa*/ 	.short	(.L_6643 - .L_6642)
.L_6642:
        /*00ac*/ 	.word	0x00000000
        /*00b0*/ 	.short	0x0000
        /*00b2*/ 	.short	0x0000
        /*00b4*/ 	.byte	0x00, 0xf0, 0x21, 0x00


	//----- nvinfo : EIATTR_SPARSE_MMA_MASK
	.align		4
.L_6643:
        /*00b8*/ 	.byte	0x03, 0x50
        /*00ba*/ 	.short	0x0000


	//----- nvinfo : EIATTR_MAXREG_COUNT
	.align		4
        /*00bc*/ 	.byte	0x03, 0x1b
        /*00be*/ 	.short	0x00ff


	//----- nvinfo : EIATTR_MERCURY_ISA_VERSION
	.align		4
        /*00c0*/ 	.byte	0x03, 0x5f
        /*00c2*/ 	.short	0x0101


	//----- nvinfo : EIATTR_EXIT_INSTR_OFFSETS
	.align		4
        /*00c4*/ 	.byte	0x04, 0x1c
        /*00c6*/ 	.short	(.L_6645 - .L_6644)


	//   ....[0]....
.L_6644:
        /*00c8*/ 	.word	0x00000080


	//   ....[1]....
        /*00cc*/ 	.word	0x00002190


	//   ....[2]....
        /*00d0*/ 	.word	0x000021a0


	//   ....[3]....
        /*00d4*/ 	.word	0x00002af0


	//   ....[4]....
        /*00d8*/ 	.word	0x00002bf0


	//----- nvinfo : EIATTR_MAX_THREADS
	.align		4
.L_6645:
        /*00dc*/ 	.byte	0x04, 0x05
        /*00de*/ 	.short	(.L_6647 - .L_6646)
.L_6646:
        /*00e0*/ 	.word	0x00000080
        /*00e4*/ 	.word	0x00000001
        /*00e8*/ 	.word	0x00000001


	//----- nvinfo : EIATTR_CBANK_PARAM_SIZE
	.align		4
.L_6647:
        /*00ec*/ 	.byte	0x03, 0x19
        /*00ee*/ 	.short	0x0048


	//----- nvinfo : EIATTR_PARAM_CBANK
	.align		4
        /*00f0*/ 	.byte	0x04, 0x0a
        /*00f2*/ 	.short	(.L_6649 - .L_6648)
	.align		4
.L_6648:
        /*00f4*/ 	.word	index@(.nv.constant0._ZN4vllm3moe10topkGatingILi4ELi4ELi4ELi16ELi32EifLNS0_11ScoringFuncE1EEEvPKT5_PKbPfiPT4_PiiiibPKf)
        /*00f8*/ 	.short	0x0210
        /*00fa*/ 	.short	0x0048


	//----- nvinfo : EIATTR_SW_WAR
	.align		4
.L_6649:
        /*00fc*/ 	.byte	0x04, 0x36
        /*00fe*/ 	.short	(.L_6651 - .L_6650)
.L_6650:
        /*0100*/ 	.word	0x00000008
.L_6651:


//--------------------- .nv.info._ZN4vllm3moe10topkGatingILi2ELi2ELi4ELi8ELi32EifLNS0_11ScoringFuncE1EEEvPKT5_PKbPfiPT4_PiiiibPKf --------------------------
	.section	.nv.info._ZN4vllm3moe10topkGatingILi2ELi2ELi4ELi8ELi32EifLNS0_11ScoringFuncE1EEEvPKT5_PKbPfiPT4_PiiiibPKf,"",@"SHT_CUDA_INFO"
	.sectionflags	@""
	.align	4


	//----- nvinfo : EIATTR_CUDA_API_VERSION
	.align		4
        /*0000*/ 	.byte	0x04, 0x37
        /*0002*/ 	.short	(.L_6653 - .L_6652)
.L_6652:
        /*0004*/ 	.word	0x00000082


	//----- nvinfo : EIATTR_KPARAM_INFO
	.align		4
.L_6653:
        /*0008*/ 	.byte	0x04, 0x17
        /*000a*/ 	.short	(.L_6655 - .L_6654)
.L_6654:
        /*000c*/ 	.word	0x00000000
        /*0010*/ 	.short	0x000a
        /*0012*/ 	.short	0x0040
        /*0014*/ 	.byte	0x00, 0xf0, 0x21, 0x00


	//----- nvinfo : EIATTR_KPARAM_INFO
	.align		4
.L_6655:
        /*0018*/ 	.byte	0x04, 0x17
        /*001a*/ 	.short	(.L_6657 - .L_6656)
.L_6656:
        /*001c*/ 	.word	0x00000000
        /*0020*/ 	.short	0x0009
        /*0022*/ 	.short	0x003c
        /*0024*/ 	.byte	0x00, 0xf0, 0x05, 0x00


	//----- nvinfo : EIATTR_KPARAM_INFO
	.align		4
.L_6657:
        /*0028*/ 	.byte	0x04, 0x17
        /*002a*/ 	.short	(.L_6659 - .L_6658)
.L_6658:
        /*002c*/ 	.word	0x00000000
        /*0030*/ 	.short	0x0008
        /*0032*/ 	.short	0x0038
        /*0034*/ 	.byte	0x00, 0xf0, 0x11, 0x00


	//----- nvinfo : EIATTR_KPARAM_INFO
	.align		4
.L_6659:
        /*0038*/ 	.byte	0x04, 0x17
        /*003a*/ 	.short	(.L_6661 - .L_6660)
.L_6660:
        /*003c*/ 	.word	0x00000000
        /*0040*/ 	.short	0x0007
        /*0042*/ 	.short	0x0034
        /*0044*/ 	.byte	0x00, 0xf0, 0x11, 0x00


	//----- nvinfo : EIATTR_KPARAM_INFO
	.align		4
.L_6661:
        /*0048*/ 	.byte	0x04, 0x17
        /*004a*/ 	.short	(.L_6663 - .L_6662)
.L_6662:
        /*004c*/ 	.word	0x00000000
        /*0050*/ 	.short	0x0006
        /*0052*/ 	.short	0x0030
        /*0054*/ 	.byte	0x00, 0xf0, 0x11, 0x00


	//----- nvinfo : EIATTR_KPARAM_INFO
	.align		4
.L_6663:
        /*0058*/ 	.byte	0x04, 0x17
        /*005a*/ 	.short	(.L_6665 - .L_6664)
.L_6664:
        /*005c*/ 	.word	0x00000000
        /*0060*/ 	.short	0x0005
        /*0062*/ 	.short	0x0028
        /*0064*/ 	.byte	0x00, 0xf0, 0x21, 0x00


	//----- nvinfo : EIATTR_KPARAM_INFO
	.align		4
.L_6665:
        /*0068*/ 	.byte	0x04, 0x17
        /*006a*/ 	.short	(.L_6667 - .L_6666)
.L_6666:
        /*006c*/ 	.word	0x00000000
        /*0070*/ 	.short	0x0004
        /*0072*/ 	.short	0x0020
        /*0074*/ 	.byte	0x00, 0xf0, 0x21, 0x00


	//----- nvinfo : EIATTR_KPARAM_INFO
	.align		4
.L_6667:
        /*0078*/ 	.byte	0x04, 0x17
        /*007a*/ 	.short	(.L_6669 - .L_6668)
.L_6668:
        /*007c*/ 	.word	0x00000000
        /*0080*/ 	.short	0x0003
        /*0082*/ 	.short	0x0018
        /*0084*/ 	.byte	0x00, 0xf0, 0x11, 0x00


	//----- nvinfo : EIATTR_KPARAM_INFO
	.align		4
.L_6669:
        /*0088*/ 	.byte	0x04, 0x17
        /*008a*/ 	.short	(.L_6671 - .L_6670)
.L_6670:
        /*008c*/ 	.word	0x00000000
        /*0090*/ 	.short	0x0002
        /*0092*/ 	.short	0x0010
        /*0094*/ 	.byte	0x00, 0xf0, 0x21, 0x00


	//----- nvinfo : EIATTR_KPARAM_INFO
	.align		4
.L_6671:
        /*0098*/ 	.byte	0x04, 0x17
        /*009a*/ 	.short	(.L_6673 - .L_6672)
.L_6672:
        /*009c*/ 	.word	0x00000000
        /*00a0*/ 	.short	0x0001
        /*00a2*/ 	.short	0x0008
        /*00a4*/ 	.byte	0x00, 0xf0, 0x21, 0x00


	//----- nvinfo : EIATTR_KPARAM_INFO
	.align		4
.L_6673:
        /*00a8*/ 	.byte	0x04, 0x17
        /*00aa*/ 	.short	(.L_6675 - .L_6674)
.L_6674:
        /*00ac*/ 	.word	0x00000000
        /*00b0*/ 	.short	0x0000
        /*00b2*/ 	.short	0x0000
        /*00b4*/ 	.byte	0x00, 0xf0, 0x21, 0x00


	//----- nvinfo : EIATTR_SPARSE_MMA_MASK
	.align		4
.L_6675:
        /*00b8*/ 	.byte	0x03, 0x50
        /*00ba*/ 	.short	0x0000


	//----- nvinfo : EIATTR_MAXREG_COUNT
	.align		4
        /*00bc*/ 	.byte	0x03, 0x1b
        /*00be*/ 	.short	0x00ff


	//----- nvinfo : EIATTR_MERCURY_ISA_VERSION
	.align		4
        /*00c0*/ 	.byte	0x03, 0x5f
        /*00c2*/ 	.short	0x0101


	//----- nvinfo : EIATTR_EXIT_INSTR_OFFSETS
	.align		4
        /*00c4*/ 	.byte	0x04, 0x1c
        /*00c6*/ 	.short	(.L_6677 - .L_6676)


	//   ....[0]....
.L_6676:
        /*00c8*/ 	.word	0x00000090


	//   ....[1]....
        /*00cc*/ 	.word	0x00001a90


	//   ....[2]....
        /*00d0*/ 	.word	0x00001aa0


	//   ....[3]....
        /*00d4*/ 	.word	0x00002310


	//   ....[4]....
        /*00d8*/ 	.word	0x00002430


	//----- nvinfo : EIATTR_MAX_THREADS
	.align		4
.L_6677:
        /*00dc*/ 	.byte	0x04, 0x05
        /*00de*/ 	.short	(.L_6679 - .L_6678)
.L_6678:
        /*00e0*/ 	.word	0x00000080
        /*00e4*/ 	.word	0x00000001
        /*00e8*/ 	.word	0x00000001


	//----- nvinfo : EIATTR_CBANK_PARAM_SIZE
	.align		4
.L_6679:
        /*00ec*/ 	.byte	0x03, 0x19
        /*00ee*/ 	.short	0x0048


	//----- nvinfo : EIATTR_PARAM_CBANK
	.align		4
        /*00f0*/ 	.byte	0x04, 0x0a
        /*00f2*/ 	.short	(.L_6681 - .L_6680)
	.align		4
.L_6680:
        /*00f4*/ 	.word	index@(.nv.constant0._ZN4vllm3moe10topkGatingILi2ELi2ELi4ELi8ELi32EifLNS0_11ScoringFuncE1EEEvPKT5_PKbPfiPT4_PiiiibPKf)
        /*00f8*/ 	.short	0x0210
        /*00fa*/ 	.short	0x0048


	//----- nvinfo : EIATTR_SW_WAR
	.align		4
.L_6681:
        /*00fc*/ 	.byte	0x04, 0x36
        /*00fe*/ 	.short	(.L_6683 - .L_6682)
.L_6682:
        /*0100*/ 	.word	0x00000008
.L_6683:


//--------------------- .nv.info._ZN4vllm3moe10topkGatingILi1ELi1ELi4ELi4ELi32EifLNS0_11ScoringFuncE1EEEvPKT5_PKbPfiPT4_PiiiibPKf --------------------------
	.section	.nv.info._ZN4vllm3moe10topkGatingILi1ELi1ELi4ELi4ELi32EifLNS0_11ScoringFuncE1EEEvPKT5_PKbPfiPT4_PiiiibPKf,"",@"SHT_CUDA_INFO"
	.sectionflags	@""
	.align	4


	//----- nvinfo : EIATTR_CUDA_API_VERSION
	.align		4
        /*0000*/ 	.byte	0x04, 0x37
        /*0002*/ 	.short	(.L_6685 - .L_6684)
.L_6684:
        /*0004*/ 	.word	0x00000082


	//----- nvinfo : EIATTR_KPARAM_INFO
	.align		4
.L_6685:
        /*0008*/ 	.byte	0x04, 0x17
        /*000a*/ 	.short	(.L_6687 - .L_6686)
.L_6686:
        /*000c*/ 	.word	0x00000000
        /*0010*/ 	.short	0x000a
        /*0012*/ 	.short	0x0040
        /*0014*/ 	.byte	0x00, 0xf0, 0x21, 0x00


	//----- nvinfo : EIATTR_KPARAM_INFO
	.align		4
.L_6687:
        /*0018*/ 	.byte	0x04, 0x17
        /*001a*/ 	.short	(.L_6689 - .L_6688)
.L_6688:
        /*001c*/ 	.word	0x00000000
        /*0020*/ 	.short	0x0009
        /*0022*/ 	.short	0x003c
        /*0024*/ 	.byte	0x00, 0xf0, 0x05, 0x00


	//----- nvinfo : EIATTR_KPARAM_INFO
	.align		4
.L_6689:
        /*0028*/ 	.byte	0x04, 0x17
        /*002a*/ 	.short	(.L_6691 - .L_6690)
.L_6690:
        /*002c*/ 	.word	0x00000000
        /*0030*/ 	.short	0x0008
        /*0032*/ 	.short	0x0038
        /*0034*/ 	.byte	0x00, 0xf0, 0x11, 0x00


	//----- nvinfo : EIATTR_KPARAM_INFO
	.align		4
.L_6691:
        /*0038*/ 	.byte	0x04, 0x17
        /*003a*/ 	.short	(.L_6693 - .L_6692)
.L_6692:
        /*003c*/ 	.word	0x00000000
        /*0040*/ 	.short	0x0007
        /*0042*/ 	.short	0x0034
        /*0044*/ 	.byte	0x00, 0xf0, 0x11, 0x00


	//----- nvinfo : EIATTR_KPARAM_INFO
	.align		4
.L_6693:
        /*0048*/ 	.byte	0x04, 0x17
        /*004a*/ 	.short	(.L_6695 - .L_6694)
.L_6694:
        /*004c*/ 	.word	0x00000000
        /*0050*/ 	.short	0x0006
        /*0052*/ 	.short	0x0030
        /*0054*/ 	.byte	0x00, 0xf0, 0x11, 0x00


	//----- nvinfo : EIATTR_KPARAM_INFO
	.align		4
.L_6695:
        /*0058*/ 	.byte	0x04, 0x17
        /*005a*/ 	.short	(.L_6697 - .L_6696)
.L_6696:
        /*005c*/ 	.word	0x00000000
        /*0060*/ 	.short	0x0005
        /*0062*/ 	.short	0x0028
        /*0064*/ 	.byte	0x00, 0xf0, 0x21, 0x00


	//----- nvinfo : EIATTR_KPARAM_INFO
	.align		4
.L_6697:
        /*0068*/ 	.byte	0x04, 0x17
        /*006a*/ 	.short	(.L_6699 - .L_6698)
.L_6698:
        /*006c*/ 	.word	0x00000000
        /*0070*/ 	.short	0x0004
        /*0072*/ 	.short	0x0020
        /*0074*/ 	.byte	0x00, 0xf0, 0x21, 0x00


	//----- nvinfo : EIATTR_KPARAM_INFO
	.align		4
.L_6699:
        /*0078*/ 	.byte	0x04, 0x17
        /*007a*/ 	.short	(.L_6701 - .L_6700)
.L_6700:
        /*007c*/ 	.word	0x00000000
        /*0080*/ 	.short	0x0003
        /*0082*/ 	.short	0x0018
        /*0084*/ 	.byte	0x00, 0xf0, 0x11, 0x00


	//----- nvinfo : EIATTR_KPARAM_INFO
	.align		4
.L_6701:
        /*0088*/ 	.byte	0x04, 0x17
        /*008a*/ 	.short	(.L_6703 - .L_6702)
.L_6702:
        /*008c*/ 	.word	0x00000000
        /*0090*/ 	.short	0x0002
        /*0092*/ 	.short	0x0010
        /*0094*/ 	.byte	0x00, 0xf0, 0x21, 0x00


	//----- nvinfo : EIATTR_KPARAM_INFO
	.align		4
.L_6703:
        /*0098*/ 	.byte	0x04, 0x17
        /*009a*/ 	.short	(.L_6705 - .L_6704)
.L_6704:
        /*009c*/ 	.word	0x00000000
        /*00a0*/ 	.short	0x0001
        /*00a2*/ 	.short	0x0008
        /*00a4*/ 	.byte	0x00, 0xf0, 0x21, 0x00


	//----- nvinfo : EIATTR_KPARAM_INFO
	.align		4
.L_6705:
        /*00a8*/ 	.byte	0x04, 0x17
        /*00aa*/ 	.short	(.L_6707 - .L_6706)
.L_6706:
        /*00ac*/ 	.word	0x00000000
        /*00b0*/ 	.short	0x0000
        /*00b2*/ 	.short	0x0000
        /*00b4*/ 	.byte	0x00, 0xf0, 0x21, 0x00


	//----- nvinfo : EIATTR_SPARSE_MMA_MASK
	.align		4
.L_6707:
        /*00b8*/ 	.byte	0x03, 0x50
        /*00ba*/ 	.short	0x0000


	//----- nvinfo : EIATTR_MAXREG_COUNT
	.align		4
        /*00bc*/ 	.byte	0x03, 0x1b
        /*00be*/ 	.short	0x00ff


	//----- nvinfo : EIATTR_MERCURY_ISA_VERSION
	.align		4
        /*00c0*/ 	.byte	0x03, 0x5f
        /*00c2*/ 	.short	0x0101


	//----- nvinfo : EIATTR_EXIT_INSTR_OFFSETS
	.align		4
        /*00c4*/ 	.byte	0x04, 0x1c
        /*00c6*/ 	.short	(.L_6709 - .L_6708)


	//   ....[0]....
.L_6708:
        /*00c8*/ 	.word	0x000000a0


	//   ....[1]....
        /*00cc*/ 	.word	0x00000f20


	//   ....[2]....
        /*00d0*/ 	.word	0x00000f30


	//   ....[3]....
        /*00d4*/ 	.word	0x00001790


	//   ....[4]....
        /*00d8*/ 	.word	0x000018a0


	//----- nvinfo : EIATTR_MAX_THREADS
	.align		4
.L_6709:
        /*00dc*/ 	.byte	0x04, 0x05
        /*00de*/ 	.short	(.L_6711 - .L_6710)
.L_6710:
        /*00e0*/ 	.word	0x00000080
        /*00e4*/ 	.word	0x00000001
        /*00e8*/ 	.word	0x00000001


	//----- nvinfo : EIATTR_CBANK_PARAM_SIZE
	.align		4
.L_6711:
        /*00ec*/ 	.byte	0x03, 0x19
        /*00ee*/ 	.short	0x0048


	//----- nvinfo : EIATTR_PARAM_CBANK
	.align		4
        /*00f0*/ 	.byte	0x04, 0x0a
        /*00f2*/ 	.short	(.L_6713 - .L_6712)
	.align		4
.L_6712:
        /*00f4*/ 	.word	index@(.nv.constant0._ZN4vllm3moe10topkGatingILi1ELi1ELi4ELi4ELi32EifLNS0_11ScoringFuncE1EEEvPKT5_PKbPfiPT4_PiiiibPKf)
        /*00f8*/ 	.short	0x0210
        /*00fa*/ 	.short	0x0048


	//----- nvinfo : EIATTR_SW_WAR
	.align		4
.L_6713:
        /*00fc*/ 	.byte	0x04, 0x36
        /*00fe*/ 	.short	(.L_6715 - .L_6714)
.L_6714:
        /*0100*/ 	.word	0x00000008
.L_6715:


//--------------------- .nv.info._ZN4vllm3moe10topkGatingILi18ELi576ELi4ELi4ELi32El13__nv_bfloat16LNS0_11ScoringFuncE0EEEvPKT5_PKbPfiPT4_PiiiibPKf --------------------------
	.section	.nv.info._ZN4vllm3moe10topkGatingILi18ELi576ELi4ELi4ELi32El13__nv_bfloat16LNS0_11ScoringFuncE0EEEvPKT5_PKbPfiPT4_PiiiibPKf,"",@"SHT_CUDA_INFO"
	.sectionflags	@""
	.align	4


	//----- nvinfo : EIATTR_CUDA_API_VERSION
	.align		4
        /*0000*/ 	.byte	0x04, 0x37
        /*0002*/ 	.short	(.L_6717 - .L_6716)
.L_6716:
        /*0004*/ 	.word	0x00000082


	//----- nvinfo : EIATTR_KPARAM_INFO
	.align		4
.L_6717:
        /*0008*/ 	.byte	0x04, 0x17
        /*000a*/ 	.short	(.L_6719 - .L_6718)
.L_6718:
        /*000c*/ 	.word	0x00000000
        /*0010*/ 	.short	0x000a
        /*0012*/ 	.short	0x0040
        /*0014*/ 	.byte	0x00, 0xf0, 0x21, 0x00


	//----- nvinfo : EIATTR_KPARAM_INFO
	.align		4
.L_6719:
        /*0018*/ 	.byte	0x04, 0x17
        /*001a*/ 	.short	(.L_6721 - .L_6720)
.L_6720:
        /*001c*/ 	.word	0x00000000
        /*0020*/ 	.short	0x0009
        /*0022*/ 	.short	0x003c
        /*0024*/ 	.byte	0x00, 0xf0, 0x05, 0x00


	//----- nvinfo : EIATTR_KPARAM_INFO
	.align		4
.L_6721:
        /*0028*/ 	.byte	0x04, 0x17
        /*002a*/ 	.short	(.L_6723 - .L_6722)
.L_6722:
        /*002c*/ 	.word	0x00000000
        /*0030*/ 	.short	0x0008
        /*0032*/ 	.short	0x0038
        /*0034*/ 	.byte	0x00, 0xf0, 0x11, 0x00


	//----- nvinfo : EIATTR_KPARAM_INFO
	.align		4
.L_6723:
        /*0038*/ 	.byte	0x04, 0x17
        /*003a*/ 	.short	(.L_6725 - .L_6724)
.L_6724:
        /*003c*/ 	.word	0x00000000
        /*0040*/ 	.short	0x0007
        /*0042*/ 	.short	0x0034
        /*0044*/ 	.byte	0x00, 0xf0, 0x11, 0x00


	//----- nvinfo : EIATTR_KPARAM_INFO
	.align		4
.L_6725:
        /*0048*/ 	.byte	0x04, 0x17
        /*004a*/ 	.short	(.L_6727 - .L_6726)
.L_6726:
        /*004c*/ 	.word	0x00000000
        /*0050*/ 	.short	0x0006
        /*0052*/ 	.short	0x0030
        /*0054*/ 	.byte	0x00, 0xf0, 0x11, 0x00


	//----- nvinfo : EIATTR_KPARAM_INFO
	.align		4
.L_6727:
        /*0058*/ 	.byte	0x04, 0x17
        /*005a*/ 	.short	(.L_6729 - .L_6728)
.L_6728:
        /*005c*/ 	.word	0x00000000
        /*0060*/ 	.short	0x0005
        /*0062*/ 	.short	0x0028
        /*0064*/ 	.byte	0x00, 0xf0, 0x21, 0x00


	//----- nvinfo : EIATTR_KPARAM_INFO
	.align		4
.L_6729:
        /*0068*/ 	.byte	0x04, 0x17
        /*006a*/ 	.short	(.L_6731 - .L_6730)
.L_6730:
        /*006c*/ 	.word	0x00000000
        /*0070*/ 	.short	0x0004
        /*0072*/ 	.short	0x0020
        /*0074*/ 	.byte	0x00, 0xf0, 0x21, 0x00


	//----- nvinfo : EIATTR_KPARAM_INFO
	.align		4
.L_6731:
        /*0078*/ 	.byte	0x04, 0x17
        /*007a*/ 	.short	(.L_6733 - .L_6732)
.L_6732:
        /*007c*/ 	.word	0x00000000
        /*0080*/ 	.short	0x0003
        /*0082*/ 	.short	0x0018
        /*0084*/ 	.byte	0x00, 0xf0, 0x11, 0x00


	//----- nvinfo : EIATTR_KPARAM_INFO
	.align		4
.L_6733:
        /*0088*/ 	.byte	0x04, 0x17
        /*008a*/ 	.short	(.L_6735 - .L_6734)
.L_6734:
        /*008c*/ 	.word	0x00000000
        /*0090*/ 	.short	0x0002
        /*0092*/ 	.short	0x0010
        /*0094*/ 	.byte	0x00, 0xf0, 0x21, 0x00


	//----- nvinfo : EIATTR_KPARAM_INFO
	.align		4
.L_6735:
        /*0098*/ 	.byte	0x04, 0x17
        /*009a*/ 	.short	(.L_6737 - .L_6736)
.L_6736:
        /*009c*/ 	.word	0x00000000
        /*00a0*/ 	.short	0x0001
        /*00a2*/ 	.short	0x0008
        /*00a4*/ 	.byte	0x00, 0xf0, 0x21, 0x00


	//----- nvinfo : EIATTR_KPARAM_INFO
	.align		4
.L_6737:
        /*00a8*/ 	.byte	0x04, 0x17
        /*00aa*/ 	.short	(.L_6739 - .L_6738)
.L_6738:
        /*00ac*/ 	.word	0x00000000
        /*00b0*/ 	.short	0x0000
        /*00b2*/ 	.short	0x0000
        /*00b4*/ 	.byte	0x00, 0xf0, 0x21, 0x00


	//----- nvinfo : EIATTR_SPARSE_MMA_MASK
	.align		4
.L_6739:
        /*00b8*/ 	.byte	0x03, 0x50
        /*00ba*/ 	.short	0x0000


	//----- nvinfo : EIATTR_MAXREG_COUNT
	.align		4
        /*00bc*/ 	.byte	0x03, 0x1b
        /*00be*/ 	.short	0x00ff


	//----- nvinfo : EIATTR_MERCURY_ISA_VERSION
	.align		4
        /*00c0*/ 	.byte	0x03, 0x5f
        /*00c2*/ 	.short	0x0101


	//----- nvinfo : EIATTR_COOP_GROUP_MASK_REGIDS
	.align		4
        /*00c4*/ 	.byte	0x04, 0x29
        /*00c6*/ 	.short	(.L_6741 - .L_6740)


	//   ....[0]....
.L_6740:
        /*00c8*/ 	.word	0xffffffff


	//   ....[1]....
        /*00cc*/ 	.word	0xffffffff


	//   ....[2]....
        /*00d0*/ 	.word	0xffffffff


	//   ....[3]....
        /*00d4*/ 	.word	0xffffffff


	//   ....[4]....
        /*00d8*/ 	.word	0xffffffff


	//   ....[5]....
        /*00dc*/ 	.word	0xffffffff


	//   ....[6]....
        /*00e0*/ 	.word	0xffffffff


	//   ....[7]....
        /*00e4*/ 	.word	0xffffffff


	//   ....[8]....
        /*00e8*/ 	.word	0xffffffff


	//   ....[9]....
        /*00ec*/ 	.word	0xffffffff


	//   ....[10]....
        /*00f0*/ 	.word	0xffffffff


	//   ....[11]....
        /*00f4*/ 	.word	0xffffffff


	//   ....[12]....
        /*00f8*/ 	.word	0xffffffff


	//   ....[13]....
        /*00fc*/ 	.word	0xffffffff


	//   ....[14]....
        /*0100*/ 	.word	0xffffffff


	//   ....[15]....
        /*0104*/ 	.word	0xffffffff


	//   ....[16]....
        /*0108*/ 	.word	0xffffffff


	//   ....[17]....
        /*010c*/ 	.word	0xffffffff


	//   ....[18]....
        /*0110*/ 	.word	0xffffffff


	//   ....[19]....
        /*0114*/ 	.word	0xffffffff


	//   ....[20]....
        /*0118*/ 	.word	0xffffffff


	//   ....[21]....
        /*011c*/ 	.word	0xffffffff


	//   ....[22]....
        /*0120*/ 	.word	0xffffffff


	//   ....[23]....
        /*0124*/ 	.word	0xffffffff


	//   ....[24]....
        /*0128*/ 	.word	0xffffffff


	//   ....[25]....
        /*012c*/ 	.word	0xffffffff


	//   ....[26]....
        /*0130*/ 	.word	0xffffffff


	//   ....[27]....
        /*0134*/ 	.word	0xffffffff


	//   ....[28]....
        /*0138*/ 	.word	0xffffffff


	//   ....[29]....
        /*013c*/ 	.word	0xffffffff


	//   ....[30]....
        /*0140*/ 	.word	0xffffffff


	//   ....[31]....
        /*0144*/ 	.word	0xffffffff


	//   ....[32]....
        /*0148*/ 	.word	0xffffffff


	//   ....[33]....
        /*014c*/ 	.word	0xffffffff


	//   ....[34]....
        /*0150*/ 	.word	0xffffffff


	//   ....[35]....
        /*0154*/ 	.word	0xffffffff


	//   ....[36]....
        /*0158*/ 	.word	0xffffffff


	//   ....[37]....
        /*015c*/ 	.word	0xffffffff


	//   ....[38]....
        /*0160*/ 	.word	0xffffffff


	//   ....[39]....
        /*0164*/ 	.word	0xffffffff


	//   ....[40]....
        /*0168*/ 	.word	0x05000002


	//   ....[41]....
        /*016c*/ 	.word	0x05000002


	//   ....[42]....
        /*0170*/ 	.word	0x05000002


	//   ....[43]....
        /*0174*/ 	.word	0x05000002


	//   ....[44]....
        /*0178*/ 	.word	0x05000002


	//   ....[45]....
        /*017c*/ 	.word	0x05000002


	//   ....[46]....
        /*0180*/ 	.word	0x05000002


	//   ....[47]....
        /*0184*/ 	.word	0x05000002


	//   ....[48]....
        /*0188*/ 	.word	0x05000002


	//   ....[49]....
        /*018c*/ 	.word	0x05000002


	//   ....[50]....
        /*0190*/ 	.word	0x05000002


	//   ....[51]....
        /*0194*/ 	.word	0x05000002


	//   ....[52]....
        /*0198*/ 	.word	0x05000002


	//   ....[53]....
        /*019c*/ 	.word	0x05000002


	//   ....[54]....
        /*01a0*/ 	.word	0x05000002


	//   ....[55]....
        /*01a4*/ 	.word	0x05000002


	//   ....[56]....
        /*01a8*/ 	.word	0x05000002


	//   ....[57]....
        /*01ac*/ 	.word	0x05000002


	//   ....[58]....
        /*01b0*/ 	.word	0x05000002


	//   ....[59]....
        /*01b4*/ 	.word	0x05000002


	//   ....[60]....
        /*01b8*/ 	.word	0x05000002


	//   ....[61]....
        /*01bc*/ 	.word	0x05000002


	//   ....[62]....
        /*01c0*/ 	.word	0x05000002


	//   ....[63]....
        /*01c4*/ 	.word	0x05000002


	//   ....[64]....
        /*01c8*/ 	.word	0x05000002


	//   ....[65]....
        /*01cc*/ 	.word	0x05000002


	//   ....[66]....
        /*01d0*/ 	.word	0x05000002


	//   ....[67]....
        /*01d4*/ 	.word	0x05000002


	//   ....[68]....
        /*01d8*/ 	.word	0x05000002


	//   ....[69]....
        /*01dc*/ 	.word	0x05000002


	//----- nvinfo : EIATTR_COOP_GROUP_INSTR_OFFSETS
	.align		4
.L_6741:
        /*01e0*/ 	.byte	0x04, 0x28
        /*01e2*/ 	.short	(.L_6743 - .L_6742)


	//   ....[0]....
.L_6742:
        /*01e4*/ 	.word	0x00000470


	//   ....[1]....
        /*01e8*/ 	.word	0x00000490


	//   ....[2]....
        /*01ec*/ 	.word	0x000004b0


	//   ....[3]....
        /*01f0*/ 	.word	0x000004e0


	//   ....[4]....
        /*01f4*/ 	.word	0x00000530


	//   ....[5]....
        /*01f8*/ 	.word	0x000009f0


	//   ....[6]....
        /*01fc*/ 	.word	0x00000a10


	//   ....[7]....
        /*0200*/ 	.word	0x00000a30


	//   ....[8]....
        /*0204*/ 	.word	0x00000a50


	//   ....[9]....
        /*0208*/ 	.word	0x00000a90


	//   ....[10]....
        /*020c*/ 	.word	0x00001750


	//   ....[11]....
        /*0210*/ 	.word	0x00001770


	//   ....[12]....
        /*0214*/ 	.word	0x00001780


	//   ....[13]....
        /*0218*/ 	.word	0x00001810


	//   ....[14]....
        /*021c*/ 	.word	0x00001830


	//   ....[15]....
        /*0220*/ 	.word	0x00001840


	//   ....[16]....
        /*0224*/ 	.word	0x000018c0


	//   ....[17]....
        /*0228*/ 	.word	0x000018d0


	//   ....[18]....
        /*022c*/ 	.word	0x000018e0


	//   ....[19]....
        /*0230*/ 	.word	0x00001960


	//   ....[20]....
        /*0234*/ 	.word	0x00001980


	//   ....[21]....
        /*0238*/ 	.word	0x00001990


	//   ....[22]....
        /*023c*/ 	.word	0x00001a10


	//   ....[23]....
        /*0240*/ 	.word	0x00001a20


	//   ....[24]....
        /*0244*/ 	.word	0x00001a30


	//   ....[25]....
        /*0248*/ 	.word	0x00002490


	//   ....[26]....
        /*024c*/ 	.word	0x000024b0


	//   ....[27]....
        /*0250*/ 	.word	0x000024c0


	//   ....[28]....
        /*0254*/ 	.word	0x00002550


	//   ....[29]....
        /*0258*/ 	.word	0x00002570


	//   ....[30]....
        /*025c*/ 	.word	0x00002580


	//   ....[31]....
        /*0260*/ 	.word	0x00002600


	//   ....[32]....
        /*0264*/ 	.word	0x00002610


	//   ....[33]....
        /*0268*/ 	.word	0x00002620


	//   ....[34]....
        /*026c*/ 	.word	0x000026a0


	//   ....[35]....
        /*0270*/ 	.word	0x000026c0


	//   ....[36]....
        /*0274*/ 	.word	0x000026d0


	//   ....[37]....
        /*0278*/ 	.word	0x00002750


	//   ....[38]....
        /*027c*/ 	.word	0x00002760


	//   ....[39]....
        /*0280*/ 	.word	0x00002770


	//   ....[40]....
        /*0284*/ 	.word	0x00003160


	//   ....[41]....
        /*0288*/ 	.word	0x00003200


	//   ....[42]....
        /*028c*/ 	.word	0x00003270


	//   ....[43]....
        /*0290*/ 	.word	0x00003350


	//   ....[44]....
        /*0294*/ 	.word	0x000033b0


	//   ....[45]....
        /*0298*/ 	.word	0x00003410


	//   ....[46]....
        /*029c*/ 	.word	0x000034e0


	//   ....[47]....
        /*02a0*/ 	.word	0x00003550


	//   ....[48]....
        /*02a4*/ 	.word	0x000035c0


	//   ....[49]....
        /*02a8*/ 	.word	0x00003690


	//   ....[50]....
        /*02ac*/ 	.word	0x00003700


	//   ....[51]....
        /*02b0*/ 	.word	0x00003770


	//   ....[52]....
        /*02b4*/ 	.word	0x00003840


	//   ....[53]....
        /*02b8*/ 	.word	0x000038a0


	//   ....[54]....
        /*02bc*/ 	.word	0x00003900


	//   ....[55]....
        /*02c0*/ 	.word	0x000039a0


	//   ....[56]....
        /*02c4*/ 	.word	0x00003a40


	//   ....[57]....
        /*02c8*/ 	.word	0x00003ab0


	//   ....[58]....
        /*02cc*/ 	.word	0x00003b90


	//   ....[59]....
        /*02d0*/ 	.word	0x00003bf0


	//   ....[60]....
        /*02d4*/ 	.word	0x00003c50


	//   ....[61]....
        /*02d8*/ 	.word	0x00003d20


	//   ....[62]....
        /*02dc*/ 	.word	0x00003d90


	//   ....[63]....
        /*02e0*/ 	.word	0x00003e00


	//   ....[64]....
        /*02e4*/ 	.word	0x00003ed0


	//   ....[65]....
        /*02e8*/ 	.word	0x00003f40


	//   ....[66]....
        /*02ec*/ 	.word	0x00003fb0


	//   ....[67]....
        /*02f0*/ 	.word	0x00004080


	//   ....[68]....
        /*02f4*/ 	.word	0x000040e0


	//   ....[69]....
        /*02f8*/ 	.word	0x00004140


	//----- nvinfo : EIATTR_EXIT_INSTR_OFFSETS
	.align		4
.L_6743:
        /*02fc*/ 	.byte	0x04, 0x1c
        /*02fe*/ 	.short	(.L_6745 - .L_6744)


	//   ....[0]....
.L_6744:
        /*0300*/ 	.word	0x00000080


	//   ....[1]....
        /*0304*/ 	.word	0x00002d50


	//   ....[2]....
        /*0308*/ 	.word	0x00002d70


	//   ....[3]....
        /*030c*/ 	.word	0x00002f80


	//   ....[4]....
        /*0310*/ 	.word	0x000030f0


	//----- nvinfo : EIATTR_MAX_THREADS
	.align		4
.L_6745:
        /*0314*/ 	.byte	0x04, 0x05
        /*0316*/ 	.short	(.L_6747 - .L_6746)
.L_6746:
        /*0318*/ 	.word	0x00000080
        /*031c*/ 	.word	0x00000001
        /*0320*/ 	.word	0x00000001


	//----- nvinfo : EIATTR_CRS_STACK_SIZE
	.align		4
.L_6747:
        /*0324*/ 	.byte	0x04, 0x1e
        /*0326*/ 	.short	(.L_6749 - .L_6748)
.L_6748:
        /*0328*/ 	.word	0x00000000


	//----- nvinfo : EIATTR_CBANK_PARAM_SIZE
	.align		4
.L_6749:
        /*032c*/ 	.byte	0x03, 0x19
        /*032e*/ 	.short	0x0048


	//----- nvinfo : EIATTR_PARAM_CBANK
	.align		4
        /*0330*/ 	.byte	0x04, 0x0a
        /*0332*/ 	.short	(.L_6751 - .L_6750)
	.align		4
.L_6750:
        /*0334*/ 	.word	index@(.nv.constant0._ZN4vllm3moe10topkGatingILi18ELi576ELi4ELi4ELi32El13__nv_bfloat16LNS0_11ScoringFuncE0EEEvPKT5_PKbPfiPT4_PiiiibPKf)
        /*0338*/ 	.short	0x0210
        /*033a*/ 	.short	0x0048


	//----- nvinfo : EIATTR_SW_WAR
	.align		4
.L_6751:
        /*033c*/ 	.byte	0x04, 0x36
        /*033e*/ 	.short	(.L_6753 - .L_6752)
.L_6752:
        /*0340*/ 	.word	0x00000008
.L_6753:


//--------------------- .nv.info._ZN4vllm3moe10topkGatingILi14ELi448ELi4ELi4ELi32El13__nv_bfloat16LNS0_11ScoringFuncE0EEEvPKT5_PKbPfiPT4_PiiiibPKf --------------------------
	.section	.nv.info._ZN4vllm3moe10topkGatingILi14ELi448ELi4ELi4ELi32El13__nv_bfloat16LNS0_11ScoringFuncE0EEEvPKT5_PKbPfiPT4_PiiiibPKf,"",@"SHT_CUDA_INFO"
	.sectionflags	@""
	.align	4


	//----- nvinfo : EIATTR_CUDA_API_VERSION
	.align		4
        /*0000*/ 	.byte	0x04, 0x37
        /*0002*/ 	.short	(.L_6755 - .L_6754)
.L_6754:
        /*0004*/ 	.word	0x00000082


	//----- nvinfo : EIATTR_KPARAM_INFO
	.align		4
.L_6755:
        /*0008*/ 	.byte	0x04, 0x17
        /*000a*/ 	.short	(.L_6757 - .L_6756)
.L_6756:
        /*000c*/ 	.word	0x00000000
        /*0010*/ 	.short	0x000a
        /*0012*/ 	.short	0x0040
        /*0014*/ 	.byte	0x00, 0xf0, 0x21, 0x00


	//----- nvinfo : EIATTR_KPARAM_INFO
	.align		4
.L_6757:
        /*0018*/ 	.byte	0x04, 0x17
        /*001a*/ 	.short	(.L_6759 - .L_6758)
.L_6758:
        /*001c*/ 	.word	0x00000000
        /*0020*/ 	.short	0x0009
        /*0022*/ 	.short	0x003c
        /*0024*/ 	.byte	0x00, 0xf0, 0x05, 0x00


	//----- nvinfo : EIATTR_KPARAM_INFO
	.align		4
.L_6759:
        /*0028*/ 	.byte	0x04, 0x17
        /*002a*/ 	.short	(.L_6761 - .L_6760)
.L_6760:
        /*002c*/ 	.word	0x00000000
        /*0030*/ 	.short	0x0008
        /*0032*/ 	.short	0x0038
        /*0034*/ 	.byte	0x00, 0xf0, 0x11, 0x00


	//----- nvinfo : EIATTR_KPARAM_INFO
	.align		4
.L_6761:
        /*0038*/ 	.byte	0x04, 0x17
        /*003a*/ 	.short	(.L_6763 - .L_6762)
.L_6762:
        /*003c*/ 	.word	0x00000000
        /*0040*/ 	.short	0x0007
        /*0042*/ 	.short	0x0034
        /*0044*/ 	.byte	0x00, 0xf0, 0x11, 0x00


	//----- nvinfo : EIATTR_KPARAM_INFO
	.align		4
.L_6763:
        /*0048*/ 	.byte	0x04, 0x17
        /*004a*/ 	.short	(.L_6765 - .L_6764)
.L_6764:
        /*004c*/ 	.word	0x00000000
        /*0050*/ 	.short	0x0006
        /*0052*/ 	.short	0x0030
        /*0054*/ 	.byte	0x00, 0xf0, 0x11, 0x00


	//----- nvinfo : EIATTR_KPARAM_INFO
	.align		4
.L_6765:
        /*0058*/ 	.byte	0x04, 0x17
        /*005a*/ 	.short	(.L_6767 - .L_6766)
.L_6766:
        /*005c*/ 	.word	0x00000000
        /*0060*/ 	.short	0x0005
        /*0062*/ 	.short	0x0028
        /*0064*/ 	.byte	0x00, 0xf0, 0x21, 0x00


	//----- nvinfo : EIATTR_KPARAM_INFO
	.align		4
.L_6767:
        /*0068*/ 	.byte	0x04, 0x17
        /*006a*/ 	.short	(.L_6769 - .L_6768)
.L_6768:
        /*006c*/ 	.word	0x00000000
        /*0070*/ 	.short	0x0004
        /*0072*/ 	.short	0x0020
        /*0074*/ 	.byte	0x00, 0xf0, 0x21, 0x00


	//----- nvinfo : EIATTR_KPARAM_INFO
	.align		4
.L_6769:
        /*0078*/ 	.byte	0x04, 0x17
        /*007a*/ 	.short	(.L_6771 - .L_6770)
.L_6770:
        /*007c*/ 	.word	0x00000000
        /*0080*/ 	.short	0x0003
        /*0082*/ 	.short	0x0018
        /*0084*/ 	.byte	0x00, 0xf0, 0x11, 0x00


	//----- nvinfo : EIATTR_KPARAM_INFO
	.align		4
.L_6771:
        /*0088*/ 	.byte	0x04, 0x17
        /*008a*/ 	.short	(.L_6773 - .L_6772)
.L_6772:
        /*008c*/ 	.word	0x00000000
        /*0090*/ 	.short	0x0002
        /*0092*/ 	.short	0x0010
        /*0094*/ 	.byte	0x00, 0xf0, 0x21, 0x00


	//----- nvinfo : EIATTR_KPARAM_INFO
	.align		4
.L_6773:
        /*0098*/ 	.byte	0x04, 0x17
        /*009a*/ 	.short	(.L_6775 - .L_6774)
.L_6774:
        /*009c*/ 	.word	0x00000000
        /*00a0*/ 	.short	0x0001
        /*00a2*/ 	.short	0x0008
        /*00a4*/ 	.byte	0x00, 0xf0, 0x21, 0x00


	//----- nvinfo : EIATTR_KPARAM_INFO
	.align		4
.L_6775:
        /*00a8*/ 	.byte	0x04, 0x17
        /*00aa*/ 	.short	(.L_6777 - .L_6776)
.L_6776:
        /*00ac*/ 	.word	0x00000000
        /*00b0*/ 	.short	0x0000
        /*00b2*/ 	.short	0x0000
        /*00b4*/ 	.byte	0x00, 0xf0, 0x21, 0x00


	//----- nvinfo : EIATTR_SPARSE_MMA_MASK
	.align		4
.L_6777:
        /*00b8*/ 	.byte	0x03, 0x50
        /*00ba*/ 	.short	0x0000


	//----- nvinfo : EIATTR_MAXREG_COUNT
	.align		4
        /*00bc*/ 	.byte	0x03, 0x1b
        /*00be*/ 	.short	0x00ff


	//----- nvinfo : EIATTR_MERCURY_ISA_VERSION
	.align		4
        /*00c0*/ 	.byte	0x03, 0x5f
        /*00c2*/ 	.short	0x0101


	//----- nvinfo : EIATTR_COOP_GROUP_MASK_REGIDS
	.align		4
        /*00c4*/ 	.byte	0x04, 0x29
        /*00c6*/ 	.short	(.L_6779 - .L_6778)


	//   ....[0]....
.L_6778:
        /*00c8*/ 	.word	0xffffffff


	//   ....[1]....
        /*00cc*/ 	.word	0xffffffff


	//   ....[2]....
        /*00d0*/ 	.word	0xffffffff


	//   ....[3]....
        /*00d4*/ 	.word	0xffffffff


	//   ....[4]....
        /*00d8*/ 	.word	0xffffffff


	//   ....[5]....
        /*00dc*/ 	.word	0xffffffff


	//   ....[6]....
        /*00e0*/ 	.word	0xffffffff


	//   ....[7]....
        /*00e4*/ 	.word	0xffffffff


	//   ....[8]....
        /*00e8*/ 	.word	0xffffffff


	//   ....[9]....
        /*00ec*/ 	.word	0xffffffff


	//   ....[10]....
        /*00f0*/ 	.word	0xffffffff


	//   ....[11]....
        /*00f4*/ 	.word	0xffffffff


	//   ....[12]....
        /*00f8*/ 	.word	0xffffffff


	//   ....[13]....
        /*00fc*/ 	.word	0xffffffff


	//   ....[14]....
        /*0100*/ 	.word	0xffffffff


	//   ....[15]....
        /*0104*/ 	.word	0xffffffff


	//   ....[16]....
        /*0108*/ 	.word	0xffffffff


	//   ....[17]....
        /*010c*/ 	.word	0xffffffff


	//   ....[18]....
        /*0110*/ 	.word	0xffffffff


	//   ....[19]....
        /*0114*/ 	.word	0xffffffff


	//   ....[20]....
        /*0118*/ 	.word	0xffffffff


	//   ....[21]....
        /*011c*/ 	.word	0xffffffff


	//   ....[22]....
        /*0120*/ 	.word	0xffffffff


	//   ....[23]....
        /*0124*/ 	.word	0xffffffff


	//   ....[24]....
        /*0128*/ 	.word	0xffffffff


	//   ....[25]....
        /*012c*/ 	.word	0xffffffff


	//   ....[26]....
        /*0130*/ 	.word	0xffffffff


	//   ....[27]....
        /*0134*/ 	.word	0xffffffff


	//   ....[28]....
        /*0138*/ 	.word	0xffffffff


	//   ....[29]....
        /*013c*/ 	.word	0xffffffff


	//   ....[30]....
        /*0140*/ 	.word	0xffffffff


	//   ....[31]....
        /*0144*/ 	.word	0xffffffff


	//   ....[32]....
        /*0148*/ 	.word	0xffffffff


	//   ....[33]....
        /*014c*/ 	.word	0xffffffff


	//   ....[34]....
        /*0150*/ 	.word	0xffffffff


	//   ....[35]....
        /*0154*/ 	.word	0xffffffff


	//   ....[36]....
        /*0158*/ 	.word	0xffffffff


	//   ....[37]....
        /*015c*/ 	.word	0xffffffff


	//   ....[38]....
        /*0160*/ 	.word	0xffffffff


	//   ....[39]....
        /*0164*/ 	.word	0xffffffff


	//   ....[40]....
        /*0168*/ 	.word	0x05000002


	//   ....[41]....
        /*016c*/ 	.word	0x05000002


	//   ....[42]....
        /*0170*/ 	.word	0x05000002


	//   ....[43]....
        /*0174*/ 	.word	0x05000002


	//   ....[44]....
        /*0178*/ 	.word	0x05000002


	//   ....[45]....
        /*017c*/ 	.word	0x05000002


	//   ....[46]....
        /*0180*/ 	.word	0x05000002


	//   ....[47]....
        /*0184*/ 	.word	0x05000002


	//   ....[48]....
        /*0188*/ 	.word	0x05000002


	//   ....[49]....
        /*018c*/ 	.word	0x05000002


	//   ....[50]....
        /*0190*/ 	.word	0x05000002


	//   ....[51]....
        /*0194*/ 	.word	0x05000002


	//   ....[52]....
        /*0198*/ 	.word	0x05000002


	//   ....[53]....
        /*019c*/ 	.word	0x05000002


	//   ....[54]....
        /*01a0*/ 	.word	0x05000002


	//   ....[55]....
        /*01a4*/ 	.word	0x05000002


	//   ....[56]....
        /*01a8*/ 	.word	0x05000002


	//   ....[57]....
        /*01ac*/ 	.word	0x05000002


	//   ....[58]....
        /*01b0*/ 	.word	0x05000002


	//   ....[59]....
        /*01b4*/ 	.word	0x05000002


	//   ....[60]....
        /*01b8*/ 	.word	0x05000002


	//   ....[61]....
        /*01bc*/ 	.word	0x05000002


	//   ....[62]....
        /*01c0*/ 	.word	0x05000002


	//   ....[63]....
        /*01c4*/ 	.word	0x05000002


	//   ....[64]....
        /*01c8*/ 	.word	0x05000002


	//   ....[65]....
        /*01cc*/ 	.word	0x05000002


	//   ....[66]....
        /*01d0*/ 	.word	0x05000002


	//   ....[67]....
        /*01d4*/ 	.word	0x05000002


	//   ....[68]....
        /*01d8*/ 	.word	0x05000002


	//   ....[69]....
        /*01dc*/ 	.word	0x05000002


	//----- nvinfo : EIATTR_COOP_GROUP_INSTR_OFFSETS
	.align		4
.L_6779:
        /*01e0*/ 	.byte	0x04, 0x28
        /*01e2*/ 	.short	(.L_6781 - .L_6780)


	//   ....[0]....
.L_6780:
        /*01e4*/ 	.word	0x000003b0


	//   ....[1]....
        /*01e8*/ 	.word	0x000003d0


	//   ....[2]....
        /*01ec*/ 	.word	0x000003f0


	//   ....[3]....
        /*01f0*/ 	.word	0x00000420


	//   ....[4]....
        /*01f4*/ 	.word	0x00000490


	//   ....[5]....
        /*01f8*/ 	.word	0x00000830


	//   ....[6]....
        /*01fc*/ 	.word	0x00000850


	//   ....[7]....
        /*0200*/ 	.word	0x00000870


	//   ....[8]....
        /*0204*/ 	.word	0x00000890


	//   ....[9]....
        /*0208*/ 	.word	0x000008c0


	//   ....[10]....
        /*020c*/ 	.word	0x00001310


	//   ....[11]....
        /*0210*/ 	.word	0x00001330


	//   ....[12]....
        /*0214*/ 	.word	0x00001340


	//   ....[13]....
        /*0218*/ 	.word	0x000013d0


	//   ....[14]....
        /*021c*/ 	.word	0x000013f0


	//   ....[15]....
        /*0220*/ 	.word	0x00001400


	//   ....[16]....
        /*0224*/ 	.word	0x00001480


	//   ....[17]....
        /*0228*/ 	.word	0x000014a0


	//   ....[18]....
        /*022c*/ 	.word	0x000014b0


	//   ....[19]....
        /*0230*/ 	.word	0x00001530


	//   ....[20]....
        /*0234*/ 	.word	0x00001540


	//   ....[21]....
        /*0238*/ 	.word	0x00001550


	//   ....[22]....
        /*023c*/ 	.word	0x000015d0


	//   ....[23]....
        /*0240*/ 	.word	0x000015e0


	//   ....[24]....
        /*0244*/ 	.word	0x000015f0


	//   ....[25]....
        /*0248*/ 	.word	0x00001ed0


	//   ....[26]....
        /*024c*/ 	.word	0x00001ef0


	//   ....[27]....
        /*0250*/ 	.word	0x00001f00


	//   ....[28]....
        /*0254*/ 	.word	0x00001f90


	//   ....[29]....
        /*0258*/ 	.word	0x00001fb0


	//   ....[30]....
        /*025c*/ 	.word	0x00001fc0


	//   ....[31]....
        /*0260*/ 	.word	0x00002040


	//   ....[32]....
        /*0264*/ 	.word	0x00002060


	//   ....[33]....
        /*0268*/ 	.word	0x00002070


	//   ....[34]....
        /*026c*/ 	.word	0x000020f0


	//   ....[35]....
        /*0270*/ 	.word	0x00002100


	//   ....[36]....
        /*0274*/ 	.word	0x00002110


	//   ....[37]....
        /*0278*/ 	.word	0x00002190


	//   ....[38]....
        /*027c*/ 	.word	0x000021a0


	//   ....[39]....
        /*0280*/ 	.word	0x000021b0


	//   ....[40]....
        /*0284*/ 	.word	0x00002b20


	//   ....[41]....
        /*0288*/ 	.word	0x00002bd0


	//   ....[42]....
        /*028c*/ 	.word	0x00002c30


	//   ....[43]....
        /*0290*/ 	.word	0x00002d00


	//   ....[44]....
        /*0294*/ 	.word	0x00002d70


	//   ....[45]....
        /*0298*/ 	.word	0x00002de0


	//   ....[46]....
        /*029c*/ 	.word	0x00002eb0


	//   ....[47]....
        /*02a0*/ 	.word	0x00002f10


	//   ....[48]....
        /*02a4*/ 	.word	0x00002f70


	//   ....[49]....
        /*02a8*/ 	.word	0x00003050


	//   ....[50]....
        /*02ac*/ 	.word	0x000030c0


	//   ....[51]....
        /*02b0*/ 	.word	0x00003130


	//   ....[52]....
        /*02b4*/ 	.word	0x00003200


	//   ....[53]....
        /*02b8*/ 	.word	0x00003260


	//   ....[54]....
        /*02bc*/ 	.word	0x000032c0


	//   ....[55]....
        /*02c0*/ 	.word	0x00003360


	//   ....[56]....
        /*02c4*/ 	.word	0x00003410


	//   ....[57]....
        /*02c8*/ 	.word	0x00003470


	//   ....[58]....
        /*02cc*/ 	.word	0x00003540


	//   ....[59]....
        /*02d0*/ 	.word	0x000035b0


	//   ....[60]....
        /*02d4*/ 	.word	0x00003620


	//   ....[61]....
        /*02d8*/ 	.word	0x000036f0


	//   ....[62]....
        /*02dc*/ 	.word	0x00003750


	//   ....[63]....
        /*02e0*/ 	.word	0x000037b0


	//   ....[64]....
        /*02e4*/ 	.word	0x00003890


	//   ....[65]....
        /*02e8*/ 	.word	0x00003900


	//   ....[66]....
        /*02ec*/ 	.word	0x00003970


	//   ....[67]....
        /*02f0*/ 	.word	0x00003a40


	//   ....[68]....
        /*02f4*/ 	.word	0x00003aa0


	//   ....[69]....
        /*02f8*/ 	.word	0x00003b00


	//----- nvinfo : EIATTR_EXIT_INSTR_OFFSETS
	.align		4
.L_6781:
        /*02fc*/ 	.byte	0x04, 0x1c
        /*02fe*/ 	.short	(.L_6783 - .L_6782)


	//   ....[0]....
.L_6782:
        /*0300*/ 	.word	0x00000080


	//   ....[1]....
        /*0304*/ 	.word	0x00002710


	//   ....[2]....
        /*0308*/ 	.word	0x00002730


	//   ....[3]....
        /*030c*/ 	.word	0x00002940


	//   ....[4]....
        /*0310*/ 	.word	0x00002ab0


	//----- nvinfo : EIATTR_MAX_THREADS
	.align		4
.L_6783:
        /*0314*/ 	.byte	0x04, 0x05
        /*0316*/ 	.short	(.L_6785 - .L_6784)
.L_6784:
        /*0318*/ 	.word	0x00000080
        /*031c*/ 	.word	0x00000001
        /*0320*/ 	.word	0x00000001


	//----- nvinfo : EIATTR_CRS_STACK_SIZE
	.align		4
.L_6785:
        /*0324*/ 	.byte	0x04, 0x1e
        /*0326*/ 	.short	(.L_6787 - .L_6786)
.L_6786:
        /*0328*/ 	.word	0x00000000


	//----- nvinfo : EIATTR_CBANK_PARAM_SIZE
	.align		4
.L_6787:
        /*032c*/ 	.byte	0x03, 0x19
        /*032e*/ 	.short	0x0048


	//----- nvinfo : EIATTR_PARAM_CBANK
	.align		4
        /*0330*/ 	.byte	0x04, 0x0a
        /*0332*/ 	.short	(.L_6789 - .L_6788)
	.align		4
.L_6788:
        /*0334*/ 	.word	index@(.nv.constant0._ZN4vllm3moe10topkGatingILi14ELi448ELi4ELi4ELi32El13__nv_bfloat16LNS0_11ScoringFuncE0EEEvPKT5_PKbPfiPT4_PiiiibPKf)
        /*0338*/ 	.short	0x0210
        /*033a*/ 	.short	0x0048


	//----- nvinfo : EIATTR_SW_WAR
	.align		4
.L_6789:
        /*033c*/ 	.byte	0x04, 0x36
        /*033e*/ 	.short	(.L_6791 - .L_6790)
.L_6790:
        /*0340*/ 	.word	0x00000008
.L_6791:


//--------------------- .nv.info._ZN4vllm3moe10topkGatingILi12ELi384ELi4ELi4ELi32El13__nv_bfloat16LNS0_11ScoringFuncE0EEEvPKT5_PKbPfiPT4_PiiiibPKf --------------------------
	.section	.nv.info._ZN4vllm3moe10topkGatingILi12ELi384ELi4ELi4ELi32El13__nv_bfloat16LNS0_11ScoringFuncE0EEEvPKT5_PKbPfiPT4_PiiiibPKf,"",@"SHT_CUDA_INFO"
	.sectionflags	@""
	.align	4


	//----- nvinfo : EIATTR_CUDA_API_VERSION
	.align		4
        /*0000*/ 	.byte	0x04, 0x37
        /*0002*/ 	.short	(.L_6793 - .L_6792)
.L_6792:
        /*0004*/ 	.word	0x00000082


	//----- nvinfo : EIATTR_KPARAM_INFO
	.align		4
.L_6793:
        /*0008*/ 	.byte	0x04, 0x17
        /*000a*/ 	.short	(.L_6795 - .L_6794)
.L_6794:
        /*000c*/ 	.word	0x00000000
        /*0010*/ 	.short	0x000a
        /*0012*/ 	.short	0x0040
        /*0014*/ 	.byte	0x00, 0xf0, 0x21, 0x00


	//----- nvinfo : EIATTR_KPARAM_INFO
	.align		4
.L_6795:
        /*0018*/ 	.byte	0x04, 0x17
        /*001a*/ 	.short	(.L_6797 - .L_6796)
.L_6796:
        /*001c*/ 	.word	0x00000000
        /*0020*/ 	.short	0x0009
        /*0022*/ 	.short	0x003c
        /*0024*/ 	.byte	0x00, 0xf0, 0x05, 0x00


	//----- nvinfo : EIATTR_KPARAM_INFO
	.align		4
.L_6797:
        /*0028*/ 	.byte	0x04, 0x17
        /*002a*/ 	.short	(.L_6799 - .L_6798)
.L_6798:
        /*002c*/ 	.word	0x00000000
        /*0030*/ 	.short	0x0008
        /*0032*/ 	.short	0x0038
        /*0034*/ 	.byte	0x00, 0xf0, 0x11, 0x00


	//----- nvinfo : EIATTR_KPARAM_INFO
	.align		4
.L_6799:
        /*0038*/ 	.byte	0x04, 0x17
        /*003a*/ 	.short	(.L_6801 - .L_6800)
.L_6800:
        /*003c*/ 	.word	0x00000000
        /*0040*/ 	.short	0x0007
        /*0042*/ 	.short	0x0034
        /*0044*/ 	.byte	0x00, 0xf0, 0x11, 0x00


	//----- nvinfo : EIATTR_KPARAM_INFO
	.align		4
.L_6801:
        /*0048*/ 	.byte	0x04, 0x17
        /*004a*/ 	.short	(.L_6803 - .L_6802)
.L_6802:
        /*004c*/ 	.word	0x00000000
        /*0050*/ 	.short	0x0006
        /*0052*/ 	.short	0x0030
        /*0054*/ 	.byte	0x00, 0xf0, 0x11, 0x00


	//----- nvinfo : EIATTR_KPARAM_INFO
	.align		4
.L_6803:
        /*0058*/ 	.byte	0x04, 0x17
        /*005a*/ 	.short	(.L_6805 - .L_6804)
.L_6804:
        /*005c*/ 	.word	0x00000000
        /*0060*/ 	.short	0x0005
        /*0062*/ 	.short	0x0028
        /*0064*/ 	.byte	0x00, 0xf0, 0x21, 0x00


	//----- nvinfo : EIATTR_KPARAM_INFO
	.align		4
.L_6805:
        /*0068*/ 	.byte	0x04, 0x17
        /*006a*/ 	.short	(.L_6807 - .L_6806)
.L_6806:
        /*006c*/ 	.word	0x00000000
        /*0070*/ 	.short	0x0004
        /*0072*/ 	.short	0x0020
        /*0074*/ 	.byte	0x00, 0xf0, 0x21, 0x00


	//----- nvinfo : EIATTR_KPARAM_INFO
	.align		4
.L_6807:
        /*0078*/ 	.byte	0x04, 0x17
        /*007a*/ 	.short	(.L_6809 - .L_6808)
.L_6808:
        /*007c*/ 	.word	0x00000000
        /*0080*/ 	.short	0x0003
        /*0082*/ 	.short	0x0018
        /*0084*/ 	.byte	0x00, 0xf0, 0x11, 0x00


	//----- nvinfo : EIATTR_KPARAM_INFO
	.align		4
.L_6809:
        /*0088*/ 	.byte	0x04, 0x17
        /*008a*/ 	.short	(.L_6811 - .L_6810)
.L_6810:
        /*008c*/ 	.word	0x00000000
        /*0090*/ 	.short	0x0002
        /*0092*/ 	.short	0x0010
        /*0094*/ 	.byte	0x00, 0xf0, 0x21, 0x00


	//----- nvinfo : EIATTR_KPARAM_INFO
	.align		4
.L_6811:
        /*0098*/ 	.byte	0x04, 0x17
        /*009a*/ 	.short	(.L_6813 - .L_6812)
.L_6812:
        /*009c*/ 	.word	0x00000000
        /*00a0*/ 	.short	0x0001
        /*00a2*/ 	.short	0x0008
        /*00a4*/ 	.byte	0x00, 0xf0, 0x21, 0x00


	//----- nvinfo : EIATTR_KPARAM_INFO
	.align		4
.L_6813:
        /*00a8*/ 	.byte	0x04, 0x17
        /*00aa*/ 	.short	(.L_6815 - .L_6814)
.L_6814:
        /*00ac*/ 	.word	0x00000000
        /*00b0*/ 	.short	0x0000
        /*00b2*/ 	.short	0x0000
        /*00b4*/ 	.byte	0x00, 0xf0, 0x21, 0x00


	//----- nvinfo : EIATTR_SPARSE_MMA_MASK
	.align		4
.L_6815:
        /*00b8*/ 	.byte	0x03, 0x50
        /*00ba*/ 	.short	0x0000


	//----- nvinfo : EIATTR_MAXREG_COUNT
	.align		4
        /*00bc*/ 	.byte	0x03, 0x1b
        /*00be*/ 	.short	0x00ff


	//----- nvinfo : EIATTR_MERCURY_ISA_VERSION
	.align		4
        /*00c0*/ 	.byte	0x03, 0x5f
        /*00c2*/ 	.short	0x0101


	//----- nvinfo : EIATTR_COOP_GROUP_MASK_REGIDS
	.align		4
        /*00c4*/ 	.byte	0x04, 0x29
        /*00c6*/ 	.short	(.L_6817 - .L_6816)


	//   ....[0]....
.L_6816:
        /*00c8*/ 	.word	0xffffffff


	//   ....[1]....
        /*00cc*/ 	.word	0xffffffff


	//   ....[2]....
        /*00d0*/ 	.word	0xffffffff


	//   ....[3]....
        /*00d4*/ 	.word	0xffffffff


	//   ....[4]....
        /*00d8*/ 	.word	0xffffffff


	//   ....[5]....
        /*00dc*/ 	.word	0xffffffff


	//   ....[6]....
        /*00e0*/ 	.word	0xffffffff


	//   ....[7]....
        /*00e4*/ 	.word	0xffffffff


	//   ....[8]....
        /*00e8*/ 	.word	0xffffffff


	//   ....[9]....
        /*00ec*/ 	.word	0xffffffff


	//   ....[10]....
        /*00f0*/ 	.word	0xffffffff


	//   ....[11]....
        /*00f4*/ 	.word	0xffffffff


	//   ....[12]....
        /*00f8*/ 	.word	0xffffffff


	//   ....[13]....
        /*00fc*/ 	.word	0xffffffff


	//   ....[14]....
        /*0100*/ 	.word	0xffffffff


	//   ....[15]....
        /*0104*/ 	.word	0xffffffff


	//   ....[16]....
        /*0108*/ 	.word	0xffffffff


	//   ....[17]....
        /*010c*/ 	.word	0xffffffff


	//   ....[18]....
        /*0110*/ 	.word	0xffffffff


	//   ....[19]....
        /*0114*/ 	.word	0xffffffff


	//   ....[20]....
        /*0118*/ 	.word	0xffffffff


	//   ....[21]....
        /*011c*/ 	.word	0xffffffff


	//   ....[22]....
        /*0120*/ 	.word	0xffffffff


	//   ....[23]....
        /*0124*/ 	.word	0xffffffff


	//   ....[24]....
        /*0128*/ 	.word	0xffffffff


	//   ....[25]....
        /*012c*/ 	.word	0xffffffff


	//   ....[26]....
        /*0130*/ 	.word	0xffffffff


	//   ....[27]....
        /*0134*/ 	.word	0xffffffff


	//   ....[28]....
        /*0138*/ 	.word	0xffffffff


	//   ....[29]....
        /*013c*/ 	.word	0xffffffff


	//   ....[30]....
        /*0140*/ 	.word	0xffffffff


	//   ....[31]....
        /*0144*/ 	.word	0xffffffff


	//   ....[32]....
        /*0148*/ 	.word	0xffffffff


	//   ....[33]....
        /*014c*/ 	.word	0xffffffff


	//   ....[34]....
        /*0150*/ 	.word	0xffffffff


	//   ....[35]....
        /*0154*/ 	.word	0xffffffff


	//   ....[36]....
        /*0158*/ 	.word	0xffffffff


	//   ....[37]....
        /*015c*/ 	.word	0xffffffff


	//   ....[38]....
        /*0160*/ 	.word	0xffffffff


	//   ....[39]....
        /*0164*/ 	.word	0xffffffff


	//   ....[40]....
        /*0168*/ 	.word	0x05000014


	//   ....[41]....
        /*016c*/ 	.word	0x05000014


	//   ....[42]....
        /*0170*/ 	.word	0x05000014


	//   ....[43]....
        /*0174*/ 	.word	0x05000014


	//   ....[44]....
        /*0178*/ 	.word	0x05000014


	//   ....[45]....
        /*017c*/ 	.word	0x05000014


	//   ....[46]....
        /*0180*/ 	.word	0x05000014


	//   ....[47]....
        /*0184*/ 	.word	0x05000014


	//   ....[48]....
        /*0188*/ 	.word	0x05000014


	//   ....[49]....
        /*018c*/ 	.word	0x05000014


	//   ....[50]....
        /*0190*/ 	.word	0x05000014


	//   ....[51]....
        /*0194*/ 	.word	0x05000014


	//   ....[52]....
        /*0198*/ 	.word	0x05000014


	//   ....[53]....
        /*019c*/ 	.word	0x05000014


	//   ....[54]....
        /*01a0*/ 	.word	0x05000014


	//   ....[55]....
        /*01a4*/ 	.word	0x05000014


	//   ....[56]....
        /*01a8*/ 	.word	0x05000014


	//   ....[57]....
        /*01ac*/ 	.word	0x05000014


	//   ....[58]....
        /*01b0*/ 	.word	0x05000014


	//   ....[59]....
        /*01b4*/ 	.word	0x05000014


	//   ....[60]....
        /*01b8*/ 	.word	0x05000014


	//   ....[61]....
        /*01bc*/ 	.word	0x05000014


	//   ....[62]....
        /*01c0*/ 	.word	0x05000014


	//   ....[63]....
        /*01c4*/ 	.word	0x05000014


	//   ....[64]....
        /*01c8*/ 	.word	0x05000014


	//   ....[65]....
        /*01cc*/ 	.word	0x05000014


	//   ....[66]....
        /*01d0*/ 	.word	0x05000014


	//   ....[67]....
        /*01d4*/ 	.word	0x05000014


	//   ....[68]....
        /*01d8*/ 	.word	0x05000014


	//   ....[69]....
        /*01dc*/ 	.word	0x05000014


	//----- nvinfo : EIATTR_COOP_GROUP_INSTR_OFFSETS
	.align		4
.L_6817:
        /*01e0*/ 	.byte	0x04, 0x28
        /*01e2*/ 	.short	(.L_6819 - .L_6818)


	//   ....[0]....
.L_6818:
        /*01e4*/ 	.word	0x00000350


	//   ....[1]....
        /*01e8*/ 	.word	0x00000370


	//   ....[2]....
        /*01ec*/ 	.word	0x000003a0


	//   ....[3]....
        /*01f0*/ 	.word	0x000003e0


	//   ....[4]....
        /*01f4*/ 	.word	0x00000420


	//   ....[5]....
        /*01f8*/ 	.word	0x00000740


	//   ....[6]....
        /*01fc*/ 	.word	0x00000770


	//   ....[7]....
        /*0200*/ 	.word	0x00000790


	//   ....[8]....
        /*0204*/ 	.word	0x000007b0


	//   ....[9]....
        /*0208*/ 	.word	0x000007d0


	//   ....[10]....
        /*020c*/ 	.word	0x000010f0


	//   ....[11]....
        /*0210*/ 	.word	0x00001110


	//   ....[12]....
        /*0214*/ 	.word	0x00001120


	//   ....[13]....
        /*0218*/ 	.word	0x000011b0


	//   ....[14]....
        /*021c*/ 	.word	0x000011d0


	//   ....[15]....
        /*0220*/ 	.word	0x000011e0


	//   ....[16]....
        /*0224*/ 	.word	0x00001260


	//   ....[17]....
        /*0228*/ 	.word	0x00001280


	//   ....[18]....
        /*022c*/ 	.word	0x00001290


	//   ....[19]....
        /*0230*/ 	.word	0x00001310


	//   ....[20]....
        /*0234*/ 	.word	0x00001320


	//   ....[21]....
        /*0238*/ 	.word	0x00001330


	//   ....[22]....
        /*023c*/ 	.word	0x000013b0


	//   ....[23]....
        /*0240*/ 	.word	0x000013c0


	//   ....[24]....
        /*0244*/ 	.word	0x000013d0


	//   ....[25]....
        /*0248*/ 	.word	0x00001bf0


	//   ....[26]....
        /*024c*/ 	.word	0x00001c10


	//   ....[27]....
        /*0250*/ 	.word	0x00001c20


	//   ....[28]....
        /*0254*/ 	.word	0x00001cb0


	//   ....[29]....
        /*0258*/ 	.word	0x00001cd0


	//   ....[30]....
        /*025c*/ 	.word	0x00001ce0


	//   ....[31]....
        /*0260*/ 	.word	0x00001d60


	//   ....[32]....
        /*0264*/ 	.word	0x00001d80


	//   ....[33]....
        /*0268*/ 	.word	0x00001d90


	//   ....[34]....
        /*026c*/ 	.word	0x00001e10


	//   ....[35]....
        /*0270*/ 	.word	0x00001e20


	//   ....[36]....
        /*0274*/ 	.word	0x00001e30


	//   ....[37]....
        /*0278*/ 	.word	0x00001eb0


	//   ....[38]....
        /*027c*/ 	.word	0x00001ec0


	//   ....[39]....
        /*0280*/ 	.word	0x00001ed0


	//   ....[40]....
        /*0284*/ 	.word	0x00002800


	//   ....[41]....
        /*0288*/ 	.word	0x000028a0


	//   ....[42]....
        /*028c*/ 	.word	0x00002900


	//   ....[43]....
        /*0290*/ 	.word	0x000029b0


	//   ....[44]....
        /*0294*/ 	.word	0x00002a00


	//   ....[45]....
        /*0298*/ 	.word	0x00002a70


	//   ....[46]....
        /*029c*/ 	.word	0x00002b30


	//   ....[47]....
        /*02a0*/ 	.word	0x00002b80


	//   ....[48]....
        /*02a4*/ 	.word	0x00002bd0


	//   ....[49]....
        /*02a8*/ 	.word	0x00002c90


	//   ....[50]....
        /*02ac*/ 	.word	0x00002ce0


	//   ....[51]....
        /*02b0*/ 	.word	0x00002d50


	//   ....[52]....
        /*02b4*/ 	.word	0x00002e00


	//   ....[53]....
        /*02b8*/ 	.word	0x00002e50


	//   ....[54]....
        /*02bc*/ 	.word	0x00002ea0


	//   ....[55]....
        /*02c0*/ 	.word	0x00002f30


	//   ....[56]....
        /*02c4*/ 	.word	0x00002fd0


	//   ....[57]....
        /*02c8*/ 	.word	0x00003030


	//   ....[58]....
        /*02cc*/ 	.word	0x000030e0


	//   ....[59]....
        /*02d0*/ 	.word	0x00003130


	//   ....[60]....
        /*02d4*/ 	.word	0x000031a0


	//   ....[61]....
        /*02d8*/ 	.word	0x00003260


	//   ....[62]....
        /*02dc*/ 	.word	0x000032b0


	//   ....[63]....
        /*02e0*/ 	.word	0x00003300


	//   ....[64]....
        /*02e4*/ 	.word	0x000033c0


	//   ....[65]....
        /*02e8*/ 	.word	0x00003410


	//   ....[66]....
        /*02ec*/ 	.word	0x00003480


	//   ....[67]....
        /*02f0*/ 	.word	0x00003530


	//   ....[68]....
        /*02f4*/ 	.word	0x00003580


	//   ....[69]....
        /*02f8*/ 	.word	0x000035d0


	//----- nvinfo : EIATTR_EXIT_INSTR_OFFSETS
	.align		4
.L_6819:
        /*02fc*/ 	.byte	0x04, 0x1c
        /*02fe*/ 	.short	(.L_6821 - .L_6820)


	//   ....[0]....
.L_6820:
        /*0300*/ 	.word	0x00000080


	//   ....[1]....
        /*0304*/ 	.word	0x000023f0


	//   ....[2]....
        /*0308*/ 	.word	0x00002410


	//   ....[3]....
        /*030c*/ 	.word	0x00002620


	//   ....[4]....
        /*0310*/ 	.word	0x00002790


	//----- nvinfo : EIATTR_MAX_THREADS
	.align		4
.L_6821:
        /*0314*/ 	.byte	0x04, 0x05
        /*0316*/ 	.short	(.L_6823 - .L_6822)
.L_6822:
        /*0318*/ 	.word	0x00000080
        /*031c*/ 	.word	0x00000001
        /*0320*/ 	.word	0x00000001


	//----- nvinfo : EIATTR_CRS_STACK_SIZE
	.align		4
.L_6823:
        /*0324*/ 	.byte	0x04, 0x1e
        /*0326*/ 	.short	(.L_6825 - .L_6824)
.L_6824:
        /*0328*/ 	.word	0x00000000


	//----- nvinfo : EIATTR_CBANK_PARAM_SIZE
	.align		4
.L_6825:
        /*032c*/ 	.byte	0x03, 0x19
        /*032e*/ 	.short	0x0048


	//----- nvinfo : EIATTR_PARAM_CBANK
	.align		4
        /*0330*/ 	.byte	0x04, 0x0a
        /*0332*/ 	.short	(.L_6827 - .L_6826)
	.align		4
.L_6826:
        /*0334*/ 	.word	index@(.nv.constant0._ZN4vllm3moe10topkGatingILi12ELi384ELi4ELi4ELi32El13__nv_bfloat16LNS0_11ScoringFuncE0EEEvPKT5_PKbPfiPT4_PiiiibPKf)
        /*0338*/ 	.short	0x0210
        /*033a*/ 	.short	0x0048


	//----- nvinfo : EIATTR_SW_WAR
	.align		4
.L_6827:
        /*033c*/ 	.byte	0x04, 0x36
        /*033e*/ 	.short	(.L_6829 - .L_6828)
.L_6828:
        /*0340*/ 	.word	0x00000008
.L_6829:


//--------------------- .nv.info._ZN4vllm3moe10topkGatingILi10ELi320ELi4ELi4ELi32El13__nv_bfloat16LNS0_11ScoringFuncE0EEEvPKT5_PKbPfiPT4_PiiiibPKf --------------------------
	.section	.nv.info._ZN4vllm3moe10topkGatingILi10ELi320ELi4ELi4ELi32El13__nv_bfloat16LNS0_11ScoringFuncE0EEEvPKT5_PKbPfiPT4_PiiiibPKf,"",@"SHT_CUDA_INFO"
	.sectionflags	@""
	.align	4


	//----- nvinfo : EIATTR_CUDA_API_VERSION
	.align		4
        /*0000*/ 	.byte	0x04, 0x37
        /*0002*/ 	.short	(.L_6831 - .L_6830)
.L_6830:
        /*0004*/ 	.word	0x00000082


	//----- nvinfo : EIATTR_KPARAM_INFO
	.align		4
.L_6831:
        /*0008*/ 	.byte	0x04, 0x17
        /*000a*/ 	.short	(.L_6833 - .L_6832)
.L_6832:
        /*000c*/ 	.word	0x00000000
        /*0010*/ 	.short	0x000a
        /*0012*/ 	.short	0x0040
        /*0014*/ 	.byte	0x00, 0xf0, 0x21, 0x00


	//----- nvinfo : EIATTR_KPARAM_INFO
	.align		4
.L_6833:
        /*0018*/ 	.byte	0x04, 0x17
        /*001a*/ 	.short	(.L_6835 - .L_6834)
.L_6834:
        /*001c*/ 	.word	0x00000000
        /*0020*/ 	.short	0x0009
        /*0022*/ 	.short	0x003c
        /*0024*/ 	.byte	0x00, 0xf0, 0x05, 0x00


	//----- nvinfo : EIATTR_KPARAM_INFO
	.align		4
.L_6835:
        /*0028*/ 	.byte	0x04, 0x17
        /*002a*/ 	.short	(.L_6837 - .L_6836)
.L_6836:
        /*002c*/ 	.word	0x00000000
        /*0030*/ 	.short	0x0008
        /*0032*/ 	.short	0x0038
        /*0034*/ 	.byte	0x00, 0xf0, 0x11, 0x00


	//----- nvinfo : EIATTR_KPARAM_INFO
	.align		4
.L_6837:
        /*0038*/ 	.byte	0x04, 0x17
        /*003a*/ 	.short	(.L_6839 - .L_6838)
.L_6838:
        /*003c*/ 	.word	0x00000000
        /*0040*/ 	.short	0x0007
        /*0042*/ 	.short	0x0034
        /*0044*/ 	.byte	0x00, 0xf0, 0x11, 0x00


	//----- nvinfo : EIATTR_KPARAM_INFO
	.align		4
.L_6839:
        /*0048*/ 	.byte	0x04, 0x17
        /*004a*/ 	.short	(.L_6841 - .L_6840)
.L_6840:
        /*004c*/ 	.word	0x00000000
        /*0050*/ 	.short	0x0006
        /*0052*/ 	.short	0x0030
        /*0054*/ 	.byte	0x00, 0xf0, 0x11, 0x00


	//----- nvinfo : EIATTR_KPARAM_INFO
	.align		4
.L_6841:
        /*0058*/ 	.byte	0x04, 0x17
        /*005a*/ 	.short	(.L_6843 - .L_6842)
.L_6842:
        /*005c*/ 	.word	0x00000000
        /*0060*/ 	.short	0x0005
        /*0062*/ 	.short	0x0028
        /*0064*/ 	.byte	0x00, 0xf0, 0x21, 0x00


	//----- nvinfo : EIATTR_KPARAM_INFO
	.align		4
.L_6843:
        /*0068*/ 	.byte	0x04, 0x17
        /*006a*/ 	.short	(.L_6845 - .L_6844)
.L_6844:
        /*006c*/ 	.word	0x00000000
        /*0070*/ 	.short	0x0004
        /*0072*/ 	.short	0x0020
        /*0074*/ 	.byte	0x00, 0xf0, 0x21, 0x00


	//----- nvinfo : EIATTR_KPARAM_INFO
	.align		4
.L_6845:
        /*0078*/ 	.byte	0x04, 0x17
        /*007a*/ 	.short	(.L_6847 - .L_6846)
.L_6846:
        /*007c*/ 	.word	0x00000000
        /*0080*/ 	.short	0x0003
        /*0082*/ 	.short	0x0018
        /*0084*/ 	.byte	0x00, 0xf0, 0x11, 0x00


	//----- nvinfo : EIATTR_KPARAM_INFO
	.align		4
.L_6847:
        /*0088*/ 	.byte	0x04, 0x17
        /*008a*/ 	.short	(.L_6849 - .L_6848)
.L_6848:
        /*008c*/ 	.word	0x00000000
        /*0090*/ 	.short	0x0002
        /*0092*/ 	.short	0x0010
        /*0094*/ 	.byte	0x00, 0xf0, 0x21, 0x00


	//----- nvinfo : EIATTR_KPARAM_INFO
	.align		4
.L_6849:
        /*0098*/ 	.byte	0x04, 0x17
        /*009a*/ 	.short	(.L_6851 - .L_6850)
.L_6850:
        /*009c*/ 	.word	0x00000000
        /*00a0*/ 	.short	0x0001
        /*00a2*/ 	.short	0x0008
        /*00a4*/ 	.byte	0x00, 0xf0, 0x21, 0x00


	//----- nvinfo : EIATTR_KPARAM_INFO
	.align		4
.L_6851:
        /*00a8*/ 	.byte	0x04, 0x17
        /*00aa*/ 	.short	(.L_6853 - .L_6852)
.L_6852:
        /*00ac*/ 	.word	0x00000000
        /*00b0*/ 	.short	0x0000
        /*00b2*/ 	.short	0x0000
        /*00b4*/ 	.byte	0x00, 0xf0, 0x21, 0x00


	//----- nvinfo : EIATTR_SPARSE_MMA_MASK
	.align		4
.L_6853:
        /*00b8*/ 	.byte	0x03, 0x50
        /*00ba*/ 	.short	0x0000


	//----- nvinfo : EIATTR_MAXREG_COUNT
	.align		4
        /*00bc*/ 	.byte	0x03, 0x1b
        /*00be*/ 	.short	0x00ff


	//----- nvinfo : EIATTR_MERCURY_ISA_VERSION
	.align		4
        /*00c0*/ 	.byte	0x03, 0x5f
        /*00c2*/ 	.short	0x0101


	//----- nvinfo : EIATTR_COOP_GROUP_MASK_REGIDS
	.align		4
        /*00c4*/ 	.byte	0x04, 0x29
        /*00c6*/ 	.short	(.L_6855 - .L_6854)


	//   ....[0]....
.L_6854:
        /*00c8*/ 	.word	0xffffffff


	//   ....[1]....
        /*00cc*/ 	.word	0xffffffff


	//   ....[2]....
        /*00d0*/ 	.word	0xffffffff


	//   ....[3]....
        /*00d4*/ 	.word	0xffffffff


	//   ....[4]....
        /*00d8*/ 	.word	0xffffffff


	//   ....[5]....
        /*00dc*/ 	.word	0xffffffff


	//   ....[6]....
        /*00e0*/ 	.word	0xffffffff


	//   ....[7]....
        /*00e4*/ 	.word	0xffffffff


	//   ....[8]....
        /*00e8*/ 	.word	0xffffffff


	//   ....[9]....
        /*00ec*/ 	.word	0xffffffff


	//   ....[10]....
        /*00f0*/ 	.word	0xffffffff


	//   ....[11]....
        /*00f4*/ 	.word	0xffffffff


	//   ....[12]....
        /*00f8*/ 	.word	0xffffffff


	//   ....[13]....
        /*00fc*/ 	.word	0xffffffff


	//   ....[14]....
        /*0100*/ 	.word	0xffffffff


	//   ....[15]....
        /*0104*/ 	.word	0xffffffff


	//   ....[16]....
        /*0108*/ 	.word	0xffffffff


	//   ....[17]....
        /*010c*/ 	.word	0xffffffff


	//   ....[18]....
        /*0110*/ 	.word	0xffffffff


	//   ....[19]....
        /*0114*/ 	.word	0xffffffff


	//   ....[20]....
        /*0118*/ 	.word	0xffffffff


	//   ....[21]....
        /*011c*/ 	.word	0xffffffff


	//   ....[22]....
        /*0120*/ 	.word	0xffffffff


	//   ....[23]....
        /*0124*/ 	.word	0xffffffff


	//   ....[24]....
        /*0128*/ 	.word	0xffffffff


	//   ....[25]....
        /*012c*/ 	.word	0xffffffff


	//   ....[26]....
        /*0130*/ 	.word	0xffffffff


	//   ....[27]....
        /*0134*/ 	.word	0xffffffff


	//   ....[28]....
        /*0138*/ 	.word	0xffffffff


	//   ....[29]....
        /*013c*/ 	.word	0xffffffff


	//   ....[30]....
        /*0140*/ 	.word	0xffffffff


	//   ....[31]....
        /*0144*/ 	.word	0xffffffff


	//   ....[32]....
        /*0148*/ 	.word	0xffffffff


	//   ....[33]....
        /*014c*/ 	.word	0xffffffff


	//   ....[34]....
        /*0150*/ 	.word	0xffffffff


	//   ....[35]....
        /*0154*/ 	.word	0xffffffff


	//   ....[36]....
        /*0158*/ 	.word	0xffffffff


	//   ....[37]....
        /*015c*/ 	.word	0xffffffff


	//   ....[38]....
        /*0160*/ 	.word	0xffffffff


	//   ....[39]....
        /*0164*/ 	.word	0xffffffff


	//   ....[40]....
        /*0168*/ 	.word	0x05000002


	//   ....[41]....
        /*016c*/ 	.word	0x05000002


	//   ....[42]....
        /*0170*/ 	.word	0x05000002


	//   ....[43]....
        /*0174*/ 	.word	0x05000002


	//   ....[44]....
        /*0178*/ 	.word	0x05000002


	//   ....[45]....
        /*017c*/ 	.word	0x05000002


	//   ....[46]....
        /*0180*/ 	.word	0x05000002


	//   ....[47]....
        /*0184*/ 	.word	0x05000002


	//   ....[48]....
        /*0188*/ 	.word	0x05000002


	//   ....[49]....
        /*018c*/ 	.word	0x05000002


	//   ....[50]....
        /*0190*/ 	.word	0x05000002


	//   ....[51]....
        /*0194*/ 	.word	0x05000002


	//   ....[52]....
        /*0198*/ 	.word	0x05000002


	//   ....[53]....
        /*019c*/ 	.word	0x05000002


	//   ....[54]....
        /*01a0*/ 	.word	0x05000002


	//   ....[55]....
        /*01a4*/ 	.word	0x05000002


	//   ....[56]....
        /*01a8*/ 	.word	0x05000002


	//   ....[57]....
        /*01ac*/ 	.word	0x05000002


	//   ....[58]....
        /*01b0*/ 	.word	0x05000002


	//   ....[59]....
        /*01b4*/ 	.word	0x05000002


	//   ....[60]....
        /*01b8*/ 	.word	0x05000002


	//   ....[61]....
        /*01bc*/ 	.word	0x05000002


	//   ....[62]....
        /*01c0*/ 	.word	0x05000002


	//   ....[63]....
        /*01c4*/ 	.word	0x05000002


	//   ....[64]....
        /*01c8*/ 	.word	0x05000002


	//   ....[65]....
        /*01cc*/ 	.word	0x05000002


	//   ....[66]....
        /*01d0*/ 	.word	0x05000002


	//   ....[67]....
        /*01d4*/ 	.word	0x05000002


	//   ....[68]....
        /*01d8*/ 	.word	0x05000002


	//   ....[69]....
        /*01dc*/ 	.word	0x05000002


	//----- nvinfo : EIATTR_COOP_GROUP_INSTR_OFFSETS
	.align		4
.L_6855:
        /*01e0*/ 	.byte	0x04, 0x28
        /*01e2*/ 	.short	(.L_6857 - .L_6856)


	//   ....[0]....
.L_6856:
        /*01e4*/ 	.word	0x000002f0


	//   ....[1]....
        /*01e8*/ 	.word	0x00000310


	//   ....[2]....
        /*01ec*/ 	.word	0x00000340


	//   ....[3]....
        /*01f0*/ 	.word	0x000003b0


	//   ....[4]....
        /*01f4*/ 	.word	0x000003d0


	//   ....[5]....
        /*01f8*/ 	.word	0x00000670


	//   ....[6]....
        /*01fc*/ 	.word	0x00000690


	//   ....[7]....
        /*0200*/ 	.word	0x000006b0


	//   ....[8]....
        /*0204*/ 	.word	0x000006d0


	//   ....[9]....
        /*0208*/ 	.word	0x000006f0


	//   ....[10]....
        /*020c*/ 	.word	0x00000ed0


	//   ....[11]....
        /*0210*/ 	.word	0x00000ef0


	//   ....[12]....
        /*0214*/ 	.word	0x00000f00


	//   ....[13]....
        /*0218*/ 	.word	0x00000f90


	//   ....[14]....
        /*021c*/ 	.word	0x00000fb0


	//   ....[15]....
        /*0220*/ 	.word	0x00000fc0


	//   ....[16]....
        /*0224*/ 	.word	0x00001040


	//   ....[17]....
        /*0228*/ 	.word	0x00001060


	//   ....[18]....
        /*022c*/ 	.word	0x00001070


	//   ....[19]....
        /*0230*/ 	.word	0x000010f0


	//   ....[20]....
        /*0234*/ 	.word	0x00001100


	//   ....[21]....
        /*0238*/ 	.word	0x00001110


	//   ....[22]....
        /*023c*/ 	.word	0x00001190


	//   ....[23]....
        /*0240*/ 	.word	0x000011a0


	//   ....[24]....
        /*0244*/ 	.word	0x000011b0


	//   ....[25]....
        /*0248*/ 	.word	0x00001910


	//   ....[26]....
        /*024c*/ 	.word	0x00001930


	//   ....[27]....
        /*0250*/ 	.word	0x00001940


	//   ....[28]....
        /*0254*/ 	.word	0x000019d0


	//   ....[29]....
        /*0258*/ 	.word	0x000019f0


	//   ....[30]....
        /*025c*/ 	.word	0x00001a00


	//   ....[31]....
        /*0260*/ 	.word	0x00001a80


	//   ....[32]....
        /*0264*/ 	.word	0x00001aa0


	//   ....[33]....
        /*0268*/ 	.word	0x00001ab0


	//   ....[34]....
        /*026c*/ 	.word	0x00001b30


	//   ....[35]....
        /*0270*/ 	.word	0x00001b40


	//   ....[36]....
        /*0274*/ 	.word	0x00001b50


	//   ....[37]....
        /*0278*/ 	.word	0x00001bd0


	//   ....[38]....
        /*027c*/ 	.word	0x00001be0


	//   ....[39]....
        /*0280*/ 	.word	0x00001bf0


	//   ....[40]....
        /*0284*/ 	.word	0x000024e0


	//   ....[41]....
        /*0288*/ 	.word	0x00002590


	//   ....[42]....
        /*028c*/ 	.word	0x000025f0


	//   ....[43]....
        /*0290*/ 	.word	0x000026c0


	//   ....[44]....
        /*0294*/ 	.word	0x00002730


	//   ....[45]....
        /*0298*/ 	.word	0x000027a0


	//   ....[46]....
        /*029c*/ 	.word	0x00002870


	//   ....[47]....
        /*02a0*/ 	.word	0x000028d0


	//   ....[48]....
        /*02a4*/ 	.word	0x00002930


	//   ....[49]....
        /*02a8*/ 	.word	0x00002a10


	//   ....[50]....
        /*02ac*/ 	.word	0x00002a80


	//   ....[51]....
        /*02b0*/ 	.word	0x00002af0


	//   ....[52]....
        /*02b4*/ 	.word	0x00002bc0


	//   ....[53]....
        /*02b8*/ 	.word	0x00002c20


	//   ....[54]....
        /*02bc*/ 	.word	0x00002c80


	//   ....[55]....
        /*02c0*/ 	.word	0x00002d20


	//   ....[56]....
        /*02c4*/ 	.word	0x00002dd0


	//   ....[57]....
        /*02c8*/ 	.word	0x00002e30


	//   ....[58]....
        /*02cc*/ 	.word	0x00002f00


	//   ....[59]....
        /*02d0*/ 	.word	0x00002f70


	//   ....[60]....
        /*02d4*/ 	.word	0x00002fe0


	//   ....[61]....
        /*02d8*/ 	.word	0x000030b0


	//   ....[62]....
        /*02dc*/ 	.word	0x00003110


	//   ....[63]....
        /*02e0*/ 	.word	0x00003170


	//   ....[64]....
        /*02e4*/ 	.word	0x00003250


	//   ....[65]....
        /*02e8*/ 	.word	0x000032c0


	//   ....[66]....
        /*02ec*/ 	.word	0x00003330


	//   ....[67]....
        /*02f0*/ 	.word	0x00003400


	//   ....[68]....
        /*02f4*/ 	.word	0x00003460


	//   ....[69]....
        /*02f8*/ 	.word	0x000034c0


	//----- nvinfo : EIATTR_EXIT_INSTR_OFFSETS
	.align		4
.L_6857:
        /*02fc*/ 	.byte	0x04, 0x1c
        /*02fe*/ 	.short	(.L_6859 - .L_6858)


	//   ....[0]....
.L_6858:
        /*0300*/ 	.word	0x00000080


	//   ....[1]....
        /*0304*/ 	.word	0x000020d0


	//   ....[2]....
        /*0308*/ 	.word	0x000020f0


	//   ....[3]....
        /*030c*/ 	.word	0x00002300


	//   ....[4]....
        /*0310*/ 	.word	0x00002470


	//----- nvinfo : EIATTR_MAX_THREADS
	.align		4
.L_6859:
        /*0314*/ 	.byte	0x04, 0x05
        /*0316*/ 	.short	(.L_6861 - .L_6860)
.L_6860:
        /*0318*/ 	.word	0x00000080
        /*031c*/ 	.word	0x00000001
        /*0320*/ 	.word	0x00000001


	//----- nvinfo : EIATTR_CRS_STACK_SIZE
	.align		4
.L_6861:
        /*0324*/ 	.byte	0x04, 0x1e
        /*0326*/ 	.short	(.L_6863 - .L_6862)
.L_6862:
        /*0328*/ 	.word	0x00000000


	//----- nvinfo : EIATTR_CBANK_PARAM_SIZE
	.align		4
.L_6863:
        /*032c*/ 	.byte	0x03, 0x19
        /*032e*/ 	.short	0x0048


	//----- nvinfo : EIATTR_PARAM_CBANK
	.align		4
        /*0330*/ 	.byte	0x04, 0x0a
        /*0332*/ 	.short	(.L_6865 - .L_6864)
	.align		4
.L_6864:
        /*0334*/ 	.word	index@(.nv.constant0._ZN4vllm3moe10topkGatingILi10ELi320ELi4ELi4ELi32El13__nv_bfloat16LNS0_11ScoringFuncE0EEEvPKT5_PKbPfiPT4_PiiiibPKf)
        /*0338*/ 	.short	0x0210
        /*033a*/ 	.short	0x0048


	//----- nvinfo : EIATTR_SW_WAR
	.align		4
.L_6865:
        /*033c*/ 	.byte	0x04, 0x36
        /*033e*/ 	.short	(.L_6867 - .L_6866)
.L_6866:
        /*0340*/ 	.word	0x00000008
.L_6867:


//--------------------- .nv.info._ZN4vllm3moe10topkGatingILi6ELi192ELi4ELi4ELi32El13__nv_bfloat16LNS0_11ScoringFuncE0EEEvPKT5_PKbPfiPT4_PiiiibPKf --------------------------
	.section	.nv.info._ZN4vllm3moe10topkGatingILi6ELi192ELi4ELi4ELi32El13__nv_bfloat16LNS0_11ScoringFuncE0EEEvPKT5_PKbPfiPT4_PiiiibPKf,"",@"SHT_CUDA_INFO"
	.sectionflags	@""
	.align	4


	//----- nvinfo : EIATTR_CUDA_API_VERSION
	.align		4
        /*0000*/ 	.byte	0x04, 0x37
        /*0002*/ 	.short	(.L_6869 - .L_6868)
.L_6868:
        /*0004*/ 	.word	0x00000082


	//----- nvinfo : EIATTR_KPARAM_INFO
	.align		4
.L_6869:
        /*0008*/ 	.byte	0x04, 0x17
        /*000a*/ 	.short	(.L_6871 - .L_6870)
.L_6870:
        /*000c*/ 	.word	0x00000000
        /*0010*/ 	.short	0x000a
        /*0012*/ 	.short	0x0040
        /*0014*/ 	.byte	0x00, 0xf0, 0x21, 0x00


	//----- nvinfo : EIATTR_KPARAM_INFO
	.align		4
.L_6871:
        /*0018*/ 	.byte	0x04, 0x17
        /*001a*/ 	.short	(.L_6873 - .L_6872)
.L_6872:
        /*001c*/ 	.word	0x00000000
        /*0020*/ 	.short	0x0009
        /*0022*/ 	.short	0x003c
        /*0024*/ 	.byte	0x00, 0xf0, 0x05, 0x00


	//----- nvinfo : EIATTR_KPARAM_INFO
	.align		4
.L_6873:
        /*0028*/ 	.byte	0x04, 0x17
        /*002a*/ 	.short	(.L_6875 - .L_6874)
.L_6874:
        /*002c*/ 	.word	0x00000000
        /*0030*/ 	.short	0x0008
        /*0032*/ 	.short	0x0038
        /*0034*/ 	.byte	0x00, 0xf0, 0x11, 0x00


	//----- nvinfo : EIATTR_KPARAM_INFO
	.align		4
.L_6875:
        /*0038*/ 	.byte	0x04, 0x17
        /*003a*/ 	.short	(.L_6877 - .L_6876)
.L_6876:
        /*003c*/ 	.word	0x00000000
        /*0040*/ 	.short	0x0007
        /*0042*/ 	.short	0x0034
        /*0044*/ 	.byte	0x00, 0xf0, 0x11, 0x00


	//----- nvinfo : EIATTR_KPARAM_INFO
	.align		4
.L_6877:
        /*0048*/ 	.byte	0x04, 0x17
        /*004a*/ 	.short	(.L_6879 - .L_6878)
.L_6878:
        /*004c*/ 	.word	0x00000000
        /*0050*/ 	.short	0x0006
        /*0052*/ 	.short	0x0030
        /*0054*/ 	.byte	0x00, 0xf0, 0x11, 0x00


	//----- nvinfo : EIATTR_KPARAM_INFO
	.align		4
.L_6879:
        /*0058*/ 	.byte	0x04, 0x17
        /*005a*/ 	.short	(.L_6881 - .L_6880)
.L_6880:
        /*005c*/ 	.word	0x00000000
        /*0060*/ 	.short	0x0005
        /*0062*/ 	.short	0x0028
        /*0064*/ 	.byte	0x00, 0xf0, 0x21, 0x00


	//----- nvinfo : EIATTR_KPARAM_INFO
	.align		4
.L_6881:
        /*0068*/ 	.byte	0x04, 0x17
        /*006a*/ 	.short	(.L_6883 - .L_6882)
.L_6882:
        /*006c*/ 	.word	0x00000000
        /*0070*/ 	.short	0x0004
        /*0072*/ 	.short	0x0020
        /*0074*/ 	.byte	0x00, 0xf0, 0x21, 0x00


	//----- nvinfo : EIATTR_KPARAM_INFO
	.align		4
.L_6883:
        /*0078*/ 	.byte	0x04, 0x17
        /*007a*/ 	.short	(.L_6885 - .L_6884)
.L_6884:
        /*007c*/ 	.word	0x00000000
        /*0080*/ 	.short	0x0003
        /*0082*/ 	.short	0x0018
        /*0084*/ 	.byte	0x00, 0xf0, 0x11, 0x00


	//----- nvinfo : EIATTR_KPARAM_INFO
	.align		4
.L_6885:
        /*0088*/ 	.byte	0x04, 0x17
        /*008a*/ 	.short	(.L_6887 - .L_6886)
.L_6886:
        /*008c*/ 	.word	0x00000000
        /*0090*/ 	.short	0x0002
        /*0092*/ 	.short	0x0010
        /*0094*/ 	.byte	0x00, 0xf0, 0x21, 0x00


	//----- nvinfo : EIATTR_KPARAM_INFO
	.align		4
.L_6887:
        /*0098*/ 	.byte	0x04, 0x17
        /*009a*/ 	.short	(.L_6889 - .L_6888)
.L_6888:
        /*009c*/ 	.word	0x00000000
        /*00a0*/ 	.short	0x0001
        /*00a2*/ 	.short	0x0008
        /*00a4*/ 	.byte	0x00, 0xf0, 0x21, 0x00


	//----- nvinfo : EIATTR_KPARAM_INFO
	.align		4
.L_6889:
        /*00a8*/ 	.byte	0x04, 0x17
        /*00aa*/ 	.short	(.L_6891 - .L_6890)
.L_6890:
        /*00ac*/ 	.word	0x00000000
        /*00b0*/ 	.short	0x0000
        /*00b2*/ 	.short	0x0000
        /*00b4*/ 	.byte	0x00, 0xf0, 0x21, 0x00


	//----- nvinfo : EIATTR_SPARSE_MMA_MASK
	.align		4
.L_6891:
        /*00b8*/ 	.byte	0x03, 0x50
        /*00ba*/ 	.short	0x0000


	//----- nvinfo : EIATTR_MAXREG_COUNT
	.align		4
        /*00bc*/ 	.byte	0x03, 0x1b
        /*00be*/ 	.short	0x00ff


	//----- nvinfo : EIATTR_MERCURY_ISA_VERSION
	.align		4
        /*00c0*/ 	.byte	0x03, 0x5f
        /*00c2*/ 	.short	0x0101


	//----- nvinfo : EIATTR_COOP_GROUP_MASK_REGIDS
	.align		4
        /*00c4*/ 	.byte	0x04, 0x29
        /*00c6*/ 	.short	(.L_6893 - .L_6892)


	//   ....[0]....
.L_6892:
        /*00c8*/ 	.word	0xffffffff


	//   ....[1]....
        /*00cc*/ 	.word	0xffffffff


	//   ....[2]....
        /*00d0*/ 	.word	0xffffffff


	//   ....[3]....
        /*00d4*/ 	.word	0xffffffff


	//   ....[4]....
        /*00d8*/ 	.word	0xffffffff


	//   ....[5]....
        /*00dc*/ 	.word	0xffffffff


	//   ....[6]....
        /*00e0*/ 	.word	0xffffffff


	//   ....[7]....
        /*00e4*/ 	.word	0xffffffff


	//   ....[8]....
        /*00e8*/ 	.word	0xffffffff


	//   ....[9]....
        /*00ec*/ 	.word	0xffffffff


	//   ....[10]....
        /*00f0*/ 	.word	0xffffffff


	//   ....[11]....
        /*00f4*/ 	.word	0xffffffff


	//   ....[12]....
        /*00f8*/ 	.word	0xffffffff


	//   ....[13]....
        /*00fc*/ 	.word	0xffffffff


	//   ....[14]....
        /*0100*/ 	.word	0xffffffff


	//   ....[15]....
        /*0104*/ 	.word	0xffffffff


	//   ....[16]....
        /*0108*/ 	.word	0xffffffff


	//   ....[17]....
        /*010c*/ 	.word	0xffffffff


	//   ....[18]....
        /*0110*/ 	.word	0xffffffff


	//   ....[19]....
        /*0114*/ 	.word	0xffffffff


	//   ....[20]....
        /*0118*/ 	.word	0xffffffff


	//   ....[21]....
        /*011c*/ 	.word	0xffffffff


	//   ....[22]....
        /*0120*/ 	.word	0xffffffff


	//   ....[23]....
        /*0124*/ 	.word	0xffffffff


	//   ....[24]....
        /*0128*/ 	.word	0xffffffff


	//   ....[25]....
        /*012c*/ 	.word	0xffffffff


	//   ....[26]....
        /*0130*/ 	.word	0xffffffff


	//   ....[27]....
        /*0134*/ 	.word	0xffffffff


	//   ....[28]....
        /*0138*/ 	.word	0xffffffff


	//   ....[29]....
        /*013c*/ 	.word	0xffffffff


	//   ....[30]....
        /*0140*/ 	.word	0xffffffff


	//   ....[31]....
        /*0144*/ 	.word	0xffffffff


	//   ....[32]....
        /*0148*/ 	.word	0xffffffff


	//   ....[33]....
        /*014c*/ 	.word	0xffffffff


	//   ....[34]....
        /*0150*/ 	.word	0xffffffff


	//   ....[35]....
        /*0154*/ 	.word	0xffffffff


	//   ....[36]....
        /*0158*/ 	.word	0xffffffff


	//   ....[37]....
        /*015c*/ 	.word	0xffffffff


	//   ....[38]....
        /*0160*/ 	.word	0xffffffff


	//   ....[39]....
        /*0164*/ 	.word	0xffffffff


	//   ....[40]....
        /*0168*/ 	.word	0x05000002


	//   ....[41]....
        /*016c*/ 	.word	0x05000002


	//   ....[42]....
        /*0170*/ 	.word	0x05000002


	//   ....[43]....
        /*0174*/ 	.word	0x05000002


	//   ....[44]....
        /*0178*/ 	.word	0x05000002


	//   ....[45]....
        /*017c*/ 	.word	0x05000002


	//   ....[46]....
        /*0180*/ 	.word	0x05000002


	//   ....[47]....
        /*0184*/ 	.word	0x05000002


	//   ....[48]....
        /*0188*/ 	.word	0x05000002


	//   ....[49]....
        /*018c*/ 	.word	0x05000002


	//   ....[50]....
        /*0190*/ 	.word	0x05000002


	//   ....[51]....
        /*0194*/ 	.word	0x05000002


	//   ....[52]....
        /*0198*/ 	.word	0x05000002


	//   ....[53]....
        /*019c*/ 	.word	0x05000002


	//   ....[54]....
        /*01a0*/ 	.word	0x05000002


	//   ....[55]....
        /*01a4*/ 	.word	0x05000002


	//   ....[56]....
        /*01a8*/ 	.word	0x05000002


	//   ....[57]....
        /*01ac*/ 	.word	0x05000002


	//   ....[58]....
        /*01b0*/ 	.word	0x05000002


	//   ....[59]....
        /*01b4*/ 	.word	0x05000002


	//   ....[60]....
        /*01b8*/ 	.word	0x05000002


	//   ....[61]....
        /*01bc*/ 	.word	0x05000002


	//   ....[62]....
        /*01c0*/ 	.word	0x05000002


	//   ....[63]....
        /*01c4*/ 	.word	0x05000002


	//   ....[64]....
        /*01c8*/ 	.word	0x05000002


	//   ....[65]....
        /*01cc*/ 	.word	0x05000002


	//   ....[66]....
        /*01d0*/ 	.word	0x05000002


	//   ....[67]....
        /*01d4*/ 	.word	0x05000002


	//   ....[68]....
        /*01d8*/ 	.word	0x05000002


	//   ....[69]....
        /*01dc*/ 	.word	0x05000002


	//----- nvinfo : EIATTR_COOP_GROUP_INSTR_OFFSETS
	.align		4
.L_6893:
        /*01e0*/ 	.byte	0x04, 0x28
        /*01e2*/ 	.short	(.L_6895 - .L_6894)


	//   ....[0]....
.L_6894:
        /*01e4*/ 	.word	0x000002a0


	//   ....[1]....
        /*01e8*/ 	.word	0x000002d0


	//   ....[2]....
        /*01ec*/ 	.word	0x000002f0


	//   ....[3]....
        /*01f0*/ 	.word	0x00000380


	//   ....[4]....
        /*01f4*/ 	.word	0x000003a0


	//   ....[5]....
        /*01f8*/ 	.word	0x00000540


	//   ....[6]....
        /*01fc*/ 	.word	0x00000560


	//   ....[7]....
        /*0200*/ 	.word	0x00000580


	//   ....[8]....
        /*0204*/ 	.word	0x000005a0


	//   ....[9]....
        /*0208*/ 	.word	0x000005c0


	//   ....[10]....
        /*020c*/ 	.word	0x00000a70


	//   ....[11]....
        /*0210*/ 	.word	0x00000a90


	//   ....[12]....
        /*0214*/ 	.word	0x00000aa0


	//   ....[13]....
        /*0218*/ 	.word	0x00000b30


	//   ....[14]....
        /*021c*/ 	.word	0x00000b50


	//   ....[15]....
        /*0220*/ 	.word	0x00000b60


	//   ....[16]....
        /*0224*/ 	.word	0x00000be0


	//   ....[17]....
        /*0228*/ 	.word	0x00000c00


	//   ....[18]....
        /*022c*/ 	.word	0x00000c10


	//   ....[19]....
        /*0230*/ 	.word	0x00000c90


	//   ....[20]....
        /*0234*/ 	.word	0x00000ca0


	//   ....[21]....
        /*0238*/ 	.word	0x00000cb0


	//   ....[22]....
        /*023c*/ 	.word	0x00000d30


	//   ....[23]....
        /*0240*/ 	.word	0x00000d40


	//   ....[24]....
        /*0244*/ 	.word	0x00000d50


	//   ....[25]....
        /*0248*/ 	.word	0x00001330


	//   ....[26]....
        /*024c*/ 	.word	0x00001350


	//   ....[27]....
        /*0250*/ 	.word	0x00001360


	//   ....[28]....
        /*0254*/ 	.word	0x000013f0


	//   ....[29]....
        /*0258*/ 	.word	0x00001410


	//   ....[30]....
        /*025c*/ 	.word	0x00001420


	//   ....[31]....
        /*0260*/ 	.word	0x000014a0


	//   ....[32]....
        /*0264*/ 	.word	0x000014c0


	//   ....[33]....
        /*0268*/ 	.word	0x000014d0


	//   ....[34]....
        /*026c*/ 	.word	0x00001550


	//   ....[35]....
        /*0270*/ 	.word	0x00001560


	//   ....[36]....
        /*0274*/ 	.word	0x00001570


	//   ....[37]....
        /*0278*/ 	.word	0x000015f0


	//   ....[38]....
        /*027c*/ 	.word	0x00001600


	//   ....[39]....
        /*0280*/ 	.word	0x00001610


	//   ....[40]....
        /*0284*/ 	.word	0x00001e70


	//   ....[41]....
        /*0288*/ 	.word	0x00001f20


	//   ....[42]....
        /*028c*/ 	.word	0x00001f80


	//   ....[43]....
        /*0290*/ 	.word	0x00002050


	//   ....[44]....
        /*0294*/ 	.word	0x000020c0


	//   ....[45]....
        /*0298*/ 	.word	0x00002130


	//   ....[46]....
        /*029c*/ 	.word	0x00002200


	//   ....[47]....
        /*02a0*/ 	.word	0x00002260


	//   ....[48]....
        /*02a4*/ 	.word	0x000022c0


	//   ....[49]....
        /*02a8*/ 	.word	0x000023a0


	//   ....[50]....
        /*02ac*/ 	.word	0x00002410


	//   ....[51]....
        /*02b0*/ 	.word	0x00002480


	//   ....[52]....
        /*02b4*/ 	.word	0x00002540


	//   ....[53]....
        /*02b8*/ 	.word	0x000025a0


	//   ....[54]....
        /*02bc*/ 	.word	0x00002600


	//   ....[55]....
        /*02c0*/ 	.word	0x000026a0


	//   ....[56]....
        /*02c4*/ 	.word	0x00002750


	//   ....[57]....
        /*02c8*/ 	.word	0x000027b0


	//   ....[58]....
        /*02cc*/ 	.word	0x00002880


	//   ....[59]....
        /*02d0*/ 	.word	0x000028f0


	//   ....[60]....
        /*02d4*/ 	.word	0x00002960


	//   ....[61]....
        /*02d8*/ 	.word	0x00002a30


	//   ....[62]....
        /*02dc*/ 	.word	0x00002a90


	//   ....[63]....
        /*02e0*/ 	.word	0x00002af0


	//   ....[64]....
        /*02e4*/ 	.word	0x00002bd0


	//   ....[65]....
        /*02e8*/ 	.word	0x00002c40


	//   ....[66]....
        /*02ec*/ 	.word	0x00002cb0


	//   ....[67]....
        /*02f0*/ 	.word	0x00002d80


	//   ....[68]....
        /*02f4*/ 	.word	0x00002de0


	//   ....[69]....
        /*02f8*/ 	.word	0x00002e40


	//----- nvinfo : EIATTR_EXIT_INSTR_OFFSETS
	.align		4
.L_6895:
        /*02fc*/ 	.byte	0x04, 0x1c
        /*02fe*/ 	.short	(.L_6897 - .L_6896)


	//   ....[0]....
.L_6896:
        /*0300*/ 	.word	0x00000080


	//   ....[1]....
        /*0304*/ 	.word	0x00001a70


	//   ....[2]....
        /*0308*/ 	.word	0x00001a80


	//   ....[3]....
        /*030c*/ 	.word	0x00001c90


	//   ....[4]....
        /*0310*/ 	.word	0x00001e00


	//----- nvinfo : EIATTR_MAX_THREADS
	.align		4
.L_6897:
        /*0314*/ 	.byte	0x04, 0x05
        /*0316*/ 	.short	(.L_6899 - .L_6898)
.L_6898:
        /*0318*/ 	.word	0x00000080
        /*031c*/ 	.word	0x00000001
        /*0320*/ 	.word	0x00000001


	//----- nvinfo : EIATTR_CRS_STACK_SIZE
	.align		4
.L_6899:
        /*0324*/ 	.byte	0x04, 0x1e
        /*0326*/ 	.short	(.L_6901 - .L_6900)
.L_6900:
        /*0328*/ 	.word	0x00000000


	//----- nvinfo : EIATTR_CBANK_PARAM_SIZE
	.align		4
.L_6901:
        /*032c*/ 	.byte	0x03, 0x19
        /*032e*/ 	.short	0x0048


	//----- nvinfo : EIATTR_PARAM_CBANK
	.align		4
        /*0330*/ 	.byte	0x04, 0x0a
        /*0332*/ 	.short	(.L_6903 - .L_6902)
	.align		4
.L_6902:
        /*0334*/ 	.word	index@(.nv.constant0._ZN4vllm3moe10topkGatingILi6ELi192ELi4ELi4ELi32El13__nv_bfloat16LNS0_11ScoringFuncE0EEEvPKT5_PKbPfiPT4_PiiiibPKf)
        /*0338*/ 	.short	0x0210
        /*033a*/ 	.short	0x0048


	//----- nvinfo : EIATTR_SW_WAR
	.align		4
.L_6903:
        /*033c*/ 	.byte	0x04, 0x36
        /*033e*/ 	.short	(.L_6905 - .L_6904)
.L_6904:
        /*0340*/ 	.word	0x00000008
.L_6905:


//--------------------- .nv.info._ZN4vllm3moe10topkGatingILi16ELi512ELi4ELi16ELi32El13__nv_bfloat16LNS0_11ScoringFuncE0EEEvPKT5_PKbPfiPT4_PiiiibPKf --------------------------
	.section	.nv.info._ZN4vllm3moe10topkGatingILi16ELi512ELi4ELi16ELi32El13__nv_bfloat16LNS0_11ScoringFuncE0EEEvPKT5_PKbPfiPT4_PiiiibPKf,"",@"SHT_CUDA_INFO"
	.sectionflags	@""
	.align	4


	//----- nvinfo : EIATTR_CUDA_API_VERSION
	.align		4
        /*0000*/ 	.byte	0x04, 0x37
        /*0002*/ 	.short	(.L_6907 - .L_6906)
.L_6906:
        /*0004*/ 	.word	0x00000082


	//----- nvinfo : EIATTR_KPARAM_INFO
	.align		4
.L_6907:
        /*0008*/ 	.byte	0x04, 0x17
        /*000a*/ 	.short	(.L_6909 - .L_6908)
.L_6908:
        /*000c*/ 	.word	0x00000000
        /*0010*/ 	.short	0x000a
        /*0012*/ 	.short	0x0040
        /*0014*/ 	.byte	0x00, 0xf0, 0x21, 0x00


	//----- nvinfo : EIATTR_KPARAM_INFO
	.align		4
.L_6909:
        /*0018*/ 	.byte	0x04, 0x17
        /*001a*/ 	.short	(.L_6911 - .L_6910)
.L_6910:
        /*001c*/ 	.word	0x00000000
        /*0020*/ 	.short	0x0009
        /*0022*/ 	.short	0x003c
        /*0024*/ 	.byte	0x00, 0xf0, 0x05, 0x00


	//----- nvinfo : EIATTR_KPARAM_INFO
	.align		4
.L_6911:
        /*0028*/ 	.byte	0x04, 0x17
        /*002a*/ 	.short	(.L_6913 - .L_6912)
.L_6912:
        /*002c*/ 	.word	0x00000000
        /*0030*/ 	.short	0x0008
        /*0032*/ 	.short	0x0038
        /*0034*/ 	.byte	0x00, 0xf0, 0x11, 0x00


	//----- nvinfo : EIATTR_KPARAM_INFO
	.align		4
.L_6913:
        /*0038*/ 	.byte	0x04, 0x17
        /*003a*/ 	.short	(.L_6915 - .L_6914)
.L_6914:
        /*003c*/ 	.word	0x00000000
        /*0040*/ 	.short	0x0007
        /*0042*/ 	.short	0x0034
        /*0044*/ 	.byte	0x00, 0xf0, 0x11, 0x00


	//----- nvinfo : EIATTR_KPARAM_INFO
	.align		4
.L_6915:
        /*0048*/ 	.byte	0x04, 0x17
        /*004a*/ 	.short	(.L_6917 - .L_6916)
.L_6916:
        /*004c*/ 	.word	0x00000000
        /*0050*/ 	.short	0x0006
        /*0052*/ 	.short	0x0030
        /*0054*/ 	.byte	0x00, 0xf0, 0x11, 0x00


	//----- nvinfo : EIATTR_KPARAM_INFO
	.align		4
.L_6917:
        /*0058*/ 	.byte	0x04, 0x17
        /*005a*/ 	.short	(.L_6919 - .L_6918)
.L_6918:
        /*005c*/ 	.word	0x00000000
        /*0060*/ 	.short	0x0005
        /*0062*/ 	.short	0x0028
        /*0064*/ 	.byte	0x00, 0xf0, 0x21, 0x00


	//----- nvinfo : EIATTR_KPARAM_INFO
	.align		4
.L_6919:
        /*0068*/ 	.byte	0x04, 0x17
        /*006a*/ 	.short	(.L_6921 - .L_6920)
.L_6920:
        /*006c*/ 	.word	0x00000000
        /*0070*/ 	.short	0x0004
        /*0072*/ 	.short	0x0020
        /*0074*/ 	.byte	0x00, 0xf0, 0x21, 0x00


	//----- nvinfo : EIATTR_KPARAM_INFO
	.align		4
.L_6921:
        /*0078*/ 	.byte	0x04, 0x17
        /*007a*/ 	.short	(.L_6923 - .L_6922)
.L_6922:
        /*007c*/ 	.word	0x00000000
        /*0080*/ 	.short	0x0003
        /*0082*/ 	.short	0x0018
        /*0084*/ 	.byte	0x00, 0xf0, 0x11, 0x00


	//----- nvinfo : EIATTR_KPARAM_INFO
	.align		4
.L_6923:
        /*0088*/ 	.byte	0x04, 0x17
        /*008a*/ 	.short	(.L_6925 - .L_6924)
.L_6924:
        /*008c*/ 	.word	0x00000000
        /*0090*/ 	.short	0x0002
        /*0092*/ 	.short	0x0010
        /*0094*/ 	.byte	0x00, 0xf0, 0x21, 0x00


	//----- nvinfo : EIATTR_KPARAM_INFO
	.align		4
.L_6925:
        /*0098*/ 	.byte	0x04, 0x17
        /*009a*/ 	.short	(.L_6927 - .L_6926)
.L_6926:
        /*009c*/ 	.word	0x00000000
        /*00a0*/ 	.short	0x0001
        /*00a2*/ 	.short	0x0008
        /*00a4*/ 	.byte	0x00, 0xf0, 0x21, 0x00


	//----- nvinfo : EIATTR_KPARAM_INFO
	.align		4
.L_6927:
        /*00a8*/ 	.byte	0x04, 0x17
        /*00aa*/ 	.short	(.L_6929 - .L_6928)
.L_6928:
        /*00ac*/ 	.word	0x00000000
        /*00b0*/ 	.short	0x0000
        /*00b2*/ 	.short	0x0000
        /*00b4*/ 	.byte	0x00, 0xf0, 0x21, 0x00


	//----- nvinfo : EIATTR_SPARSE_MMA_MASK
	.align		4
.L_6929:
        /*00b8*/ 	.byte	0x03, 0x50
        /*00ba*/ 	.short	0x0000


	//----- nvinfo : EIATTR_MAXREG_COUNT
	.align		4
        /*00bc*/ 	.byte	0x03, 0x1b
        /*00be*/ 	.short	0x00ff


	//----- nvinfo : EIATTR_MERCURY_ISA_VERSION
	.align		4
        /*00c0*/ 	.byte	0x03, 0x5f
        /*00c2*/ 	.short	0x0101


	//----- nvinfo : EIATTR_COOP_GROUP_MASK_REGIDS
	.align		4
        /*00c4*/ 	.byte	0x04, 0x29
        /*00c6*/ 	.short	(.L_6931 - .L_6930)


	//   ....[0]....
.L_6930:
        /*00c8*/ 	.word	0xffffffff


	//   ....[1]....
        /*00cc*/ 	.word	0xffffffff


	//   ....[2]....
        /*00d0*/ 	.word	0xffffffff


	//   ....[3]....
        /*00d4*/ 	.word	0xffffffff


	//   ....[4]....
        /*00d8*/ 	.word	0xffffffff


	//   ....[5]....
        /*00dc*/ 	.word	0xffffffff


	//   ....[6]....
        /*00e0*/ 	.word	0xffffffff


	//   ....[7]....
        /*00e4*/ 	.word	0xffffffff


	//   ....[8]....
        /*00e8*/ 	.word	0xffffffff


	//   ....[9]....
        /*00ec*/ 	.word	0xffffffff


	//   ....[10]....
        /*00f0*/ 	.word	0xffffffff


	//   ....[11]....
        /*00f4*/ 	.word	0xffffffff


	//   ....[12]....
        /*00f8*/ 	.word	0xffffffff


	//   ....[13]....
        /*00fc*/ 	.word	0xffffffff


	//   ....[14]....
        /*0100*/ 	.word	0xffffffff


	//   ....[15]....
        /*0104*/ 	.word	0xffffffff


	//   ....[16]....
        /*0108*/ 	.word	0xffffffff


	//   ....[17]....
        /*010c*/ 	.word	0xffffffff


	//   ....[18]....
        /*0110*/ 	.word	0xffffffff


	//   ....[19]....
        /*0114*/ 	.word	0xffffffff


	//   ....[20]....
        /*0118*/ 	.word	0xffffffff


	//   ....[21]....
        /*011c*/ 	.word	0xffffffff


	//   ....[22]....
        /*0120*/ 	.word	0xffffffff


	//   ....[23]....
        /*0124*/ 	.word	0xffffffff


	//   ....[24]....
        /*0128*/ 	.word	0xffffffff


	//   ....[25]....
        /*012c*/ 	.word	0xffffffff


	//   ....[26]....
        /*0130*/ 	.word	0xffffffff


	//   ....[27]....
        /*0134*/ 	.word	0xffffffff


	//   ....[28]....
        /*0138*/ 	.word	0xffffffff


	//   ....[29]....
        /*013c*/ 	.word	0xffffffff


	//   ....[30]....
        /*0140*/ 	.word	0xffffffff


	//   ....[31]....
        /*0144*/ 	.word	0xffffffff


	//   ....[32]....
        /*0148*/ 	.word	0xffffffff


	//   ....[33]....
        /*014c*/ 	.word	0xffffffff


	//   ....[34]....
        /*0150*/ 	.word	0xffffffff


	//   ....[35]....
        /*0154*/ 	.word	0xffffffff


	//   ....[36]....
        /*0158*/ 	.word	0xffffffff


	//   ....[37]....
        /*015c*/ 	.word	0xffffffff


	//   ....[38]....
        /*0160*/ 	.word	0xffffffff


	//   ....[39]....
        /*0164*/ 	.word	0xffffffff


	//   ....[40]....
        /*0168*/ 	.word	0x05000018


	//   ....[41]....
        /*016c*/ 	.word	0x05000018


	//   ....[42]....
        /*0170*/ 	.word	0x05000018


	//   ....[43]....
        /*0174*/ 	.word	0x05000018


	//   ....[44]....
        /*0178*/ 	.word	0x05000018


	//   ....[45]....
        /*017c*/ 	.word	0x05000018


	//   ....[46]....
        /*0180*/ 	.word	0x05000018


	//   ....[47]....
        /*0184*/ 	.word	0x05000018


	//   ....[48]....
        /*0188*/ 	.word	0x05000018


	//   ....[49]....
        /*018c*/ 	.word	0x05000018


	//   ....[50]....
        /*0190*/ 	.word	0x05000018


	//   ....[51]....
        /*0194*/ 	.word	0x05000018


	//   ....[52]....
        /*0198*/ 	.word	0x05000018


	//   ....[53]....
        /*019c*/ 	.word	0x05000018


	//   ....[54]....
        /*01a0*/ 	.word	0x05000018


	//   ....[55]....
        /*01a4*/ 	.word	0x05000018


	//   ....[56]....
        /*01a8*/ 	.word	0x05000018


	//   ....[57]....
        /*01ac*/ 	.word	0x05000018


	//   ....[58]....
        /*01b0*/ 	.word	0x05000018


	//   ....[59]....
        /*01b4*/ 	.word	0x05000018


	//   ....[60]....
        /*01b8*/ 	.word	0x05000018


	//   ....[61]....
        /*01bc*/ 	.word	0x05000018


	//   ....[62]....
        /*01c0*/ 	.word	0x05000018


	//   ....[63]....
        /*01c4*/ 	.word	0x05000018


	//   ....[64]....
        /*01c8*/ 	.word	0x05000018


	//   ....[65]....
        /*01cc*/ 	.word	0x05000018


	//   ....[66]....
        /*01d0*/ 	.word	0x05000018


	//   ....[67]....
        /*01d4*/ 	.word	0x05000018


	//   ....[68]....
        /*01d8*/ 	.word	0x05000018


	//   ....[69]....
        /*01dc*/ 	.word	0x05000018


	//----- nvinfo : EIATTR_COOP_GROUP_INSTR_OFFSETS
	.align		4
.L_6931:
        /*01e0*/ 	.byte	0x04, 0x28
        /*01e2*/ 	.short	(.L_6933 - .L_6932)


	//   ....[0]....
.L_6932:
        /*01e4*/ 	.word	0x000003b0


	//   ....[1]....
        /*01e8*/ 	.word	0x000003d0


	//   ....[2]....
        /*01ec*/ 	.word	0x00000400


	//   ....[3]....
        /*01f0*/ 	.word	0x00000440


	//   ....[4]....
        /*01f4*/ 	.word	0x00000470


	//   ....[5]....
        /*01f8*/ 	.word	0x00000890


	//   ....[6]....
        /*01fc*/ 	.word	0x000008b0


	//   ....[7]....
        /*0200*/ 	.word	0x000008d0


	//   ....[8]....
        /*0204*/ 	.word	0x000008f0


	//   ....[9]....
        /*0208*/ 	.word	0x00000910


	//   ....[10]....
        /*020c*/ 	.word	0x000014d0


	//   ....[11]....
        /*0210*/ 	.word	0x000014f0


	//   ....[12]....
        /*0214*/ 	.word	0x00001500


	//   ....[13]....
        /*0218*/ 	.word	0x00001590


	//   ....[14]....
        /*021c*/ 	.word	0x000015b0


	//   ....[15]....
        /*0220*/ 	.word	0x000015c0


	//   ....[16]....
        /*0224*/ 	.word	0x00001640


	//   ....[17]....
        /*0228*/ 	.word	0x00001660


	//   ....[18]....
        /*022c*/ 	.word	0x00001670


	//   ....[19]....
        /*0230*/ 	.word	0x000016f0


	//   ....[20]....
        /*0234*/ 	.word	0x00001700


	//   ....[21]....
        /*0238*/ 	.word	0x00001710


	//   ....[22]....
        /*023c*/ 	.word	0x00001790


	//   ....[23]....
        /*0240*/ 	.word	0x000017a0


	//   ....[24]....
        /*0244*/ 	.word	0x000017b0


	//   ....[25]....
        /*0248*/ 	.word	0x00002150


	//   ....[26]....
        /*024c*/ 	.word	0x00002170


	//   ....[27]....
        /*0250*/ 	.word	0x00002180


	//   ....[28]....
        /*0254*/ 	.word	0x00002210


	//   ....[29]....
        /*0258*/ 	.word	0x00002230


	//   ....[30]....
        /*025c*/ 	.word	0x00002240


	//   ....[31]....
        /*0260*/ 	.word	0x000022c0


	//   ....[32]....
        /*0264*/ 	.word	0x000022e0


	//   ....[33]....
        /*0268*/ 	.word	0x000022f0


	//   ....[34]....
        /*026c*/ 	.word	0x00002370


	//   ....[35]....
        /*0270*/ 	.word	0x00002380


	//   ....[36]....
        /*0274*/ 	.word	0x00002390


	//   ....[37]....
        /*0278*/ 	.word	0x00002410


	//   ....[38]....
        /*027c*/ 	.word	0x00002420


	//   ....[39]....
        /*0280*/ 	.word	0x00002430


	//   ....[40]....
        /*0284*/ 	.word	0x00002de0


	//   ....[41]....
        /*0288*/ 	.word	0x00002e80


	//   ....[42]....
        /*028c*/ 	.word	0x00002ee0


	//   ....[43]....
        /*0290*/ 	.word	0x00002f90


	//   ....[44]....
        /*0294*/ 	.word	0x00002fe0


	//   ....[45]....
        /*0298*/ 	.word	0x00003050


	//   ....[46]....
        /*029c*/ 	.word	0x00003110


	//   ....[47]....
        /*02a0*/ 	.word	0x00003160


	//   ....[48]....
        /*02a4*/ 	.word	0x000031b0


	//   ....[49]....
        /*02a8*/ 	.word	0x00003270


	//   ....[50]....
        /*02ac*/ 	.word	0x000032c0


	//   ....[51]....
        /*02b0*/ 	.word	0x00003330


	//   ....[52]....
        /*02b4*/ 	.word	0x000033e0


	//   ....[53]....
        /*02b8*/ 	.word	0x00003430


	//   ....[54]....
        /*02bc*/ 	.word	0x00003480


	//   ....[55]....
        /*02c0*/ 	.word	0x00003510


	//   ....[56]....
        /*02c4*/ 	.word	0x000035b0


	//   ....[57]....
        /*02c8*/ 	.word	0x00003610


	//   ....[58]....
        /*02cc*/ 	.word	0x000036c0


	//   ....[59]....
        /*02d0*/ 	.word	0x00003710


	//   ....[60]....
        /*02d4*/ 	.word	0x00003780


	//   ....[61]....
        /*02d8*/ 	.word	0x00003840


	//   ....[62]....
        /*02dc*/ 	.word	0x00003890


	//   ....[63]....
        /*02e0*/ 	.word	0x000038e0


	//   ....[64]....
        /*02e4*/ 	.word	0x000039a0


	//   ....[65]....
        /*02e8*/ 	.word	0x000039f0


	//   ....[66]....
        /*02ec*/ 	.word	0x00003a60


	//   ....[67]....
        /*02f0*/ 	.word	0x00003b10


	//   ....[68]....
        /*02f4*/ 	.word	0x00003b60


	//   ....[69]....
        /*02f8*/ 	.word	0x00003bb0


	//----- nvinfo : EIATTR_EXIT_INSTR_OFFSETS
	.align		4
.L_6933:
        /*02fc*/ 	.byte	0x04, 0x1c
        /*02fe*/ 	.short	(.L_6935 - .L_6934)


	//   ....[0]....
.L_6934:
        /*0300*/ 	.word	0x00000080


	//   ....[1]....
        /*0304*/ 	.word	0x000029d0


	//   ....[2]....
        /*0308*/ 	.word	0x000029f0


	//   ....[3]....
        /*030c*/ 	.word	0x00002c00


	//   ....[4]....
        /*0310*/ 	.word	0x00002d70


	//----- nvinfo : EIATTR_MAX_THREADS
	.align		4
.L_6935:
        /*0314*/ 	.byte	0x04, 0x05
        /*0316*/ 	.short	(.L_6937 - .L_6936)
.L_6936:
        /*0318*/ 	.word	0x00000080
        /*031c*/ 	.word	0x00000001
        /*0320*/ 	.word	0x00000001


	//----- nvinfo : EIATTR_CRS_STACK_SIZE
	.align		4
.L_6937:
        /*0324*/ 	.byte	0x04, 0x1e
        /*0326*/ 	.short	(.L_6939 - .L_6938)
.L_6938:
        /*0328*/ 	.word	0x00000000


	//----- nvinfo : EIATTR_CBANK_PARAM_SIZE
	.align		4
.L_6939:
        /*032c*/ 	.byte	0x03, 0x19
        /*032e*/ 	.short	0x0048


	//----- nvinfo : EIATTR_PARAM_CBANK
	.align		4
        /*0330*/ 	.byte	0x04, 0x0a
        /*0332*/ 	.short	(.L_6941 - .L_6940)
	.align		4
.L_6940:
        /*0334*/ 	.word	index@(.nv.constant0._ZN4vllm3moe10topkGatingILi16ELi512ELi4ELi16ELi32El13__nv_bfloat16LNS0_11ScoringFuncE0EEEvPKT5_PKbPfiPT4_PiiiibPKf)
        /*0338*/ 	.short	0x0210
        /*033a*/ 	.short	0x0048


	//----- nvinfo : EIATTR_SW_WAR
	.align		4
.L_6941:
        /*033c*/ 	.byte	0x04, 0x36
        /*033e*/ 	.short	(.L_6943 - .L_6942)
.L_6942:
        /*0340*/ 	.word	0x00000008
.L_6943:


//--------------------- .nv.info._ZN4vllm3moe10topkGatingILi8ELi256ELi4ELi16ELi32El13__nv_bfloat16LNS0_11ScoringFuncE0EEEvPKT5_PKbPfiPT4_PiiiibPKf --------------------------
	.section	.nv.info._ZN4vllm3moe10topkGatingILi8ELi256ELi4ELi16ELi32El13__nv_bfloat16LNS0_11ScoringFuncE0EEEvPKT5_PKbPfiPT4_PiiiibPKf,"",@"SHT_CUDA_INFO"
	.sectionflags	@""
	.align	4


	//----- nvinfo : EIATTR_CUDA_API_VERSION
	.align		4
        /*0000*/ 	.byte	0x04, 0x37
        /*0002*/ 	.short	(.L_6945 - .L_6944)
.L_6944:
        /*0004*/ 	.word	0x00000082


	//----- nvinfo : EIATTR_KPARAM_INFO
	.align		4
.L_6945:
        /*0008*/ 	.byte	0x04, 0x17
        /*000a*/ 	.short	(.L_6947 - .L_6946)
.L_6946:
        /*000c*/ 	.word	0x00000000
        /*0010*/ 	.short	0x000a
        /*0012*/ 	.short	0x0040
        /*0014*/ 	.byte	0x00, 0xf0, 0x21, 0x00


	//----- nvinfo : EIATTR_KPARAM_INFO
	.align		4
.L_6947:
        /*0018*/ 	.byte	0x04, 0x17
        /*001a*/ 	.short	(.L_6949 - .L_6948)
.L_6948:
        /*001c*/ 	.word	0x00000000
        /*0020*/ 	.short	0x0009
        /*0022*/ 	.short	0x003c
        /*0024*/ 	.byte	0x00, 0xf0, 0x05, 0x00


	//----- nvinfo : EIATTR_KPARAM_INFO
	.align		4
.L_6949:
        /*0028*/ 	.byte	0x04, 0x17
        /*002a*/ 	.short	(.L_6951 - .L_6950)
.L_6950:
        /*002c*/ 	.word	0x00000000
        /*0030*/ 	.short	0x0008
        /*0032*/ 	.short	0x0038
        /*0034*/ 	.byte	0x00, 0xf0, 0x11, 0x00


	//----- nvinfo : EIATTR_KPARAM_INFO
	.align		4
.L_6951:
        /*0038*/ 	.byte	0x04, 0x17
        /*003a*/ 	.short	(.L_6953 - .L_6952)
.L_6952:
        /*003c*/ 	.word	0x00000000
        /*0040*/ 	.short	0x0007
        /*0042*/ 	.short	0x0034
        /*0044*/ 	.byte	0x00, 0xf0, 0x11, 0x00


	//----- nvinfo : EIATTR_KPARAM_INFO
	.align		4
.L_6953:
        /*0048*/ 	.byte	0x04, 0x17
        /*004a*/ 	.short	(.L_6955 - .L_6954)
.L_6954:
        /*004c*/ 	.word	0x00000000
        /*0050*/ 	.short	0x0006
        /*0052*/ 	.short	0x0030
        /*0054*/ 	.byte	0x00, 0xf0, 0x11, 0x00


	//----- nvinfo : EIATTR_KPARAM_INFO
	.align		4
.L_6955:
        /*0058*/ 	.byte	0x04, 0x17
        /*005a*/ 	.short	(.L_6957 - .L_6956)
.L_6956:
        /*005c*/ 	.word	0x00000000
        /*0060*/ 	.short	0x0005
        /*0062*/ 	.short	0x0028
        /*0064*/ 	.byte	0x00, 0xf0, 0x21, 0x00


	//----- nvinfo : EIATTR_KPARAM_INFO
	.align		4
.L_6957:
        /*0068*/ 	.byte	0x04, 0x17
        /*006a*/ 	.short	(.L_6959 - .L_6958)
.L_6958:
        /*006c*/ 	.word	0x00000000
        /*0070*/ 	.short	0x0004
        /*0072*/ 	.short	0x0020
        /*0074*/ 	.byte	0x00, 0xf0, 0x21, 0x00


	//----- nvinfo : EIATTR_KPARAM_INFO
	.align		4
.L_6959:
        /*0078*/ 	.byte	0x04, 0x17
        /*007a*/ 	.short	(.L_6961 - .L_6960)
.L_6960:
        /*007c*/ 	.word	0x00000000
        /*0080*/ 	.short	0x0003
        /*0082*/ 	.short	0x0018
        /*0084*/ 	.byte	0x00, 0xf0, 0x11, 0x00


	//----- nvinfo : EIATTR_KPARAM_INFO
	.align		4
.L_6961:
        /*0088*/ 	.byte	0x04, 0x17
        /*008a*/ 	.short	(.L_6963 - .L_6962)
.L_6962:
        /*008c*/ 	.word	0x00000000
        /*0090*/ 	.short	0x0002
        /*0092*/ 	.short	0x0010
        /*0094*/ 	.byte	0x00, 0xf0, 0x21, 0x00


	//----- nvinfo : EIATTR_KPARAM_INFO
	.align		4
.L_6963:
        /*0098*/ 	.byte	0x04, 0x17
        /*009a*/ 	.short	(.L_6965 - .L_6964)
.L_6964:
        /*009c*/ 	.word	0x00000000
        /*00a0*/ 	.short	0x0001
        /*00a2*/ 	.short	0x0008
        /*00a4*/ 	.byte	0x00, 0xf0, 0x21, 0x00


	//----- nvinfo : EIATTR_KPARAM_INFO
	.align		4
.L_6965:
        /*00a8*/ 	.byte	0x04, 0x17
        /*00aa*/ 	.short	(.L_6967 - .L_6966)
.L_6966:
        /*00ac*/ 	.word	0x00000000
        /*00b0*/ 	.short	0x0000
        /*00b2*/ 	.short	0x0000
        /*00b4*/ 	.byte	0x00, 0xf0, 0x21, 0x00


	//----- nvinfo : EIATTR_SPARSE_MMA_MASK
	.align		4
.L_6967:
        /*00b8*/ 	.byte	0x03, 0x50
        /*00ba*/ 	.short	0x0000


	//----- nvinfo : EIATTR_MAXREG_COUNT
	.align		4
        /*00bc*/ 	.byte	0x03, 0x1b
        /*00be*/ 	.short	0x00ff


	//----- nvinfo : EIATTR_MERCURY_ISA_VERSION
	.align		4
        /*00c0*/ 	.byte	0x03, 0x5f
        /*00c2*/ 	.short	0x0101


	//----- nvinfo : EIATTR_COOP_GROUP_MASK_REGIDS
	.align		4
        /*00c4*/ 	.byte	0x04, 0x29
        /*00c6*/ 	.short	(.L_6969 - .L_6968)


	//   ....[0]....
.L_6968:
        /*00c8*/ 	.word	0xffffffff


	//   ....[1]....
        /*00cc*/ 	.word	0xffffffff


	//   ....[2]....
        /*00d0*/ 	.word	0xffffffff


	//   ....[3]....
        /*00d4*/ 	.word	0xffffffff


	//   ....[4]....
        /*00d8*/ 	.word	0xffffffff


	//   ....[5]....
        /*00dc*/ 	.word	0xffffffff


	//   ....[6]....
        /*00e0*/ 	.word	0xffffffff


	//   ....[7]....
        /*00e4*/ 	.word	0xffffffff


	//   ....[8]....
        /*00e8*/ 	.word	0xffffffff


	//   ....[9]....
        /*00ec*/ 	.word	0xffffffff


	//   ....[10]....
        /*00f0*/ 	.word	0xffffffff


	//   ....[11]....
        /*00f4*/ 	.word	0xffffffff


	//   ....[12]....
        /*00f8*/ 	.word	0xffffffff


	//   ....[13]....
        /*00fc*/ 	.word	0xffffffff


	//   ....[14]....
        /*0100*/ 	.word	0xffffffff


	//   ....[15]....
        /*0104*/ 	.word	0xffffffff


	//   ....[16]....
        /*0108*/ 	.word	0xffffffff


	//   ....[17]....
        /*010c*/ 	.word	0xffffffff


	//   ....[18]....
        /*0110*/ 	.word	0xffffffff


	//   ....[19]....
        /*0114*/ 	.word	0xffffffff


	//   ....[20]....
        /*0118*/ 	.word	0xffffffff


	//   ....[21]....
        /*011c*/ 	.word	0xffffffff


	//   ....[22]....
        /*0120*/ 	.word	0xffffffff


	//   ....[23]....
        /*0124*/ 	.word	0xffffffff


	//   ....[24]....
        /*0128*/ 	.word	0xffffffff


	//   ....[25]....
        /*012c*/ 	.word	0xffffffff


	//   ....[26]....
        /*0130*/ 	.word	0xffffffff


	//   ....[27]....
        /*0134*/ 	.word	0xffffffff


	//   ....[28]....
        /*0138*/ 	.word	0xffffffff


	//   ....[29]....
        /*013c*/ 	.word	0xffffffff


	//   ....[30]....
        /*0140*/ 	.word	0xffffffff


	//   ....[31]....
        /*0144*/ 	.word	0xffffffff


	//   ....[32]....
        /*0148*/ 	.word	0xffffffff


	//   ....[33]....
        /*014c*/ 	.word	0xffffffff


	//   ....[34]....
        /*0150*/ 	.word	0xffffffff


	//   ....[35]....
        /*0154*/ 	.word	0xffffffff


	//   ....[36]....
        /*0158*/ 	.word	0xffffffff


	//   ....[37]....
        /*015c*/ 	.word	0xffffffff


	//   ....[38]....
        /*0160*/ 	.word	0xffffffff


	//   ....[39]....
        /*0164*/ 	.word	0xffffffff


	//   ....[40]....
        /*0168*/ 	.word	0x05000010


	//   ....[41]....
        /*016c*/ 	.word	0x05000010


	//   ....[42]....
        /*0170*/ 	.word	0x05000010


	//   ....[43]....
        /*0174*/ 	.word	0x05000010


	//   ....[44]....
        /*0178*/ 	.word	0x05000010


	//   ....[45]....
        /*017c*/ 	.word	0x05000010


	//   ....[46]....
        /*0180*/ 	.word	0x05000010


	//   ....[47]....
        /*0184*/ 	.word	0x05000010


	//   ....[48]....
        /*0188*/ 	.word	0x05000010


	//   ....[49]....
        /*018c*/ 	.word	0x05000010


	//   ....[50]....
        /*0190*/ 	.word	0x05000010


	//   ....[51]....
        /*0194*/ 	.word	0x05000010


	//   ....[52]....
        /*0198*/ 	.word	0x05000010


	//   ....[53]....
        /*019c*/ 	.word	0x05000010


	//   ....[54]....
        /*01a0*/ 	.word	0x05000010


	//   ....[55]....
        /*01a4*/ 	.word	0x05000010


	//   ....[56]....
        /*01a8*/ 	.word	0x05000010


	//   ....[57]....
        /*01ac*/ 	.word	0x05000010


	//   ....[58]....
        /*01b0*/ 	.word	0x05000010


	//   ....[59]....
        /*01b4*/ 	.word	0x05000010


	//   ....[60]....
        /*01b8*/ 	.word	0x05000010


	//   ....[61]....
        /*01bc*/ 	.word	0x05000010


	//   ....[62]....
        /*01c0*/ 	.word	0x05000010


	//   ....[63]....
        /*01c4*/ 	.word	0x05000010


	//   ....[64]....
        /*01c8*/ 	.word	0x05000010


	//   ....[65]....
        /*01cc*/ 	.word	0x05000010


	//   ....[66]....
        /*01d0*/ 	.word	0x05000010


	//   ....[67]....
        /*01d4*/ 	.word	0x05000010


	//   ....[68]....
        /*01d8*/ 	.word	0x05000010


	//   ....[69]....
        /*01dc*/ 	.word	0x05000010


	//----- nvinfo : EIATTR_COOP_GROUP_INSTR_OFFSETS
	.align		4
.L_6969:
        /*01e0*/ 	.byte	0x04, 0x28
        /*01e2*/ 	.short	(.L_6971 - .L_6970)


	//   ....[0]....
.L_6970:
        /*01e4*/ 	.word	0x000002d0


	//   ....[1]....
        /*01e8*/ 	.word	0x000002f0


	//   ....[2]....
        /*01ec*/ 	.word	0x00000320


	//   ....[3]....
        /*01f0*/ 	.word	0x00000360


	//   ....[4]....
        /*01f4*/ 	.word	0x000003f0


	//   ....[5]....
        /*01f8*/ 	.word	0x00000610


	//   ....[6]....
        /*01fc*/ 	.word	0x00000630


	//   ....[7]....
        /*0200*/ 	.word	0x00000650


	//   ....[8]....
        /*0204*/ 	.word	0x00000670


	//   ....[9]....
        /*0208*/ 	.word	0x00000690


	//   ....[10]....
        /*020c*/ 	.word	0x00000c70


	//   ....[11]....
        /*0210*/ 	.word	0x00000c90


	//   ....[12]....
        /*0214*/ 	.word	0x00000ca0


	//   ....[13]....
        /*0218*/ 	.word	0x00000d30


	//   ....[14]....
        /*021c*/ 	.word	0x00000d50


	//   ....[15]....
        /*0220*/ 	.word	0x00000d60


	//   ....[16]....
        /*0224*/ 	.word	0x00000de0


	//   ....[17]....
        /*0228*/ 	.word	0x00000e00


	//   ....[18]....
        /*022c*/ 	.word	0x00000e10


	//   ....[19]....
        /*0230*/ 	.word	0x00000e90


	//   ....[20]....
        /*0234*/ 	.word	0x00000ea0


	//   ....[21]....
        /*0238*/ 	.word	0x00000eb0


	//   ....[22]....
        /*023c*/ 	.word	0x00000f30


	//   ....[23]....
        /*0240*/ 	.word	0x00000f40


	//   ....[24]....
        /*0244*/ 	.word	0x00000f50


	//   ....[25]....
        /*0248*/ 	.word	0x000015f0


	//   ....[26]....
        /*024c*/ 	.word	0x00001610


	//   ....[27]....
        /*0250*/ 	.word	0x00001620


	//   ....[28]....
        /*0254*/ 	.word	0x000016b0


	//   ....[29]....
        /*0258*/ 	.word	0x000016d0


	//   ....[30]....
        /*025c*/ 	.word	0x000016e0


	//   ....[31]....
        /*0260*/ 	.word	0x00001760


	//   ....[32]....
        /*0264*/ 	.word	0x00001780


	//   ....[33]....
        /*0268*/ 	.word	0x00001790


	//   ....[34]....
        /*026c*/ 	.word	0x00001810


	//   ....[35]....
        /*0270*/ 	.word	0x00001820


	//   ....[36]....
        /*0274*/ 	.word	0x00001830


	//   ....[37]....
        /*0278*/ 	.word	0x000018b0


	//   ....[38]....
        /*027c*/ 	.word	0x000018c0


	//   ....[39]....
        /*0280*/ 	.word	0x000018d0


	//   ....[40]....
        /*0284*/ 	.word	0x00002180


	//   ....[41]....
        /*0288*/ 	.word	0x00002220


	//   ....[42]....
        /*028c*/ 	.word	0x00002280


	//   ....[43]....
        /*0290*/ 	.word	0x00002330


	//   ....[44]....
        /*0294*/ 	.word	0x00002380


	//   ....[45]....
        /*0298*/ 	.word	0x000023f0


	//   ....[46]....
        /*029c*/ 	.word	0x000024b0


	//   ....[47]....
        /*02a0*/ 	.word	0x00002500


	//   ....[48]....
        /*02a4*/ 	.word	0x00002550


	//   ....[49]....
        /*02a8*/ 	.word	0x00002610


	//   ....[50]....
        /*02ac*/ 	.word	0x00002660


	//   ....[51]....
        /*02b0*/ 	.word	0x000026d0


	//   ....[52]....
        /*02b4*/ 	.word	0x00002780


	//   ....[53]....
        /*02b8*/ 	.word	0x000027d0


	//   ....[54]....
        /*02bc*/ 	.word	0x00002820


	//   ....[55]....
        /*02c0*/ 	.word	0x000028b0


	//   ....[56]....
        /*02c4*/ 	.word	0x00002950


	//   ....[57]....
        /*02c8*/ 	.word	0x000029b0


	//   ....[58]....
        /*02cc*/ 	.word	0x00002a60


	//   ....[59]....
        /*02d0*/ 	.word	0x00002ab0


	//   ....[60]....
        /*02d4*/ 	.word	0x00002b20


	//   ....[61]....
        /*02d8*/ 	.word	0x00002be0


	//   ....[62]....
        /*02dc*/ 	.word	0x00002c30


	//   ....[63]....
        /*02e0*/ 	.word	0x00002c80


	//   ....[64]....
        /*02e4*/ 	.word	0x00002d40


	//   ....[65]....
        /*02e8*/ 	.word	0x00002d90


	//   ....[66]....
        /*02ec*/ 	.word	0x00002e00


	//   ....[67]....
        /*02f0*/ 	.word	0x00002eb0


	//   ....[68]....
        /*02f4*/ 	.word	0x00002f00


	//   ....[69]....
        /*02f8*/ 	.word	0x00002f50


	//----- nvinfo : EIATTR_EXIT_INSTR_OFFSETS
	.align		4
.L_6971:
        /*02fc*/ 	.byte	0x04, 0x1c
        /*02fe*/ 	.short	(.L_6973 - .L_6972)


	//   ....[0]....
.L_6972:
        /*0300*/ 	.word	0x00000080


	//   ....[1]....
        /*0304*/ 	.word	0x00001d70


	//   ....[2]....
        /*0308*/ 	.word	0x00001d90


	//   ....[3]....
        /*030c*/ 	.word	0x00001fa0


	//   ....[4]....
        /*0310*/ 	.word	0x00002110


	//----- nvinfo : EIATTR_MAX_THREADS
	.align		4
.L_6973:
        /*0314*/ 	.byte	0x04, 0x05
        /*0316*/ 	.short	(.L_6975 - .L_6974)
.L_6974:
        /*0318*/ 	.word	0x00000080
        /*031c*/ 	.word	0x00000001
        /*0320*/ 	.word	0x00000001


	//----- nvinfo : EIATTR_CRS_STACK_SIZE
	.align		4
.L_6975:
        /*0324*/ 	.byte	0x04, 0x1e
        /*0326*/ 	.short	(.L_6977 - .L_6976)
.L_6976:
        /*0328*/ 	.word	0x00000000


	//----- nvinfo : EIATTR_CBANK_PARAM_SIZE
	.align		4
.L_6977:
        /*032c*/ 	.byte	0x03, 0x19
        /*032e*/ 	.short	0x0048


	//----- nvinfo : EIATTR_PARAM_CBANK
	.align		4
        /*0330*/ 	.byte	0x04, 0x0a
        /*0332*/ 	.short	(.L_6979 - .L_6978)
	.align		4
.L_6978:
        /*0334*/ 	.word	index@(.nv.constant0._ZN4vllm3moe10topkGatingILi8ELi256ELi4ELi16ELi32El13__nv_bfloat16LNS0_11ScoringFuncE0EEEvPKT5_PKbPfiPT4_PiiiibPKf)
        /*0338*/ 	.short	0x0210
        /*033a*/ 	.short	0x0048


	//----- nvinfo : EIATTR_SW_WAR
	.align		4
.L_6979:
        /*033c*/ 	.byte	0x04, 0x36
        /*033e*/ 	.short	(.L_6981 - .L_6980)
.L_6980:
        /*0340*/ 	.word	0x00000008
.L_6981:


//--------------------- .nv.info._ZN4vllm3moe10topkGatingILi8ELi128ELi4ELi16ELi32El13__nv_bfloat16LNS0_11ScoringFuncE0EEEvPKT5_PKbPfiPT4_PiiiibPKf --------------------------
	.section	.nv.info._ZN4vllm3moe10topkGatingILi8ELi128ELi4ELi16ELi32El13__nv_bfloat16LNS0_11ScoringFuncE0EEEvPKT5_PKbPfiPT4_PiiiibPKf,"",@"SHT_CUDA_INFO"
	.sectionflags	@""
	.align	4


	//----- nvinfo : EIATTR_CUDA_API_VERSION
	.align		4
        /*0000*/ 	.byte	0x04, 0x37
        /*0002*/ 	.short	(.L_6983 - .L_6982)
.L_6982:
        /*0004*/ 	.word	0x00000082


	//----- nvinfo : EIATTR_KPARAM_INFO
	.align		4
.L_6983:
        /*0008*/ 	.byte	0x04, 0x17
        /*000a*/ 	.short	(.L_6985 - .L_6984)
.L_6984:
        /*000c*/ 	.word	0x00000000
        /*0010*/ 	.short	0x000a
        /*0012*/ 	.short	0x0040
        /*0014*/ 	.byte	0x00, 0xf0, 0x21, 0x00


	//----- nvinfo : EIATTR_KPARAM_INFO
	.align		4
.L_6985:
        /*0018*/ 	.byte	0x04, 0x17
        /*001a*/ 	.short	(.L_6987 - .L_6986)
.L_6986:
        /*001c*/ 	.word	0x00000000
        /*0020*/ 	.short	0x0009
        /*0022*/ 	.short	0x003c
        /*0024*/ 	.byte	0x00, 0xf0, 0x05, 0x00


	//----- nvinfo : EIATTR_KPARAM_INFO
	.align		4
.L_6987:
        /*0028*/ 	.byte	0x04, 0x17
        /*002a*/ 	.short	(.L_6989 - .L_6988)
.L_6988:
        /*002c*/ 	.word	0x00000000
        /*0030*/ 	.short	0x0008
        /*0032*/ 	.short	0x0038
        /*0034*/ 	.byte	0x00, 0xf0, 0x11, 0x00


	//----- nvinfo : EIATTR_KPARAM_INFO
	.align		4
.L_6989:
        /*0038*/ 	.byte	0x04, 0x17
        /*003a*/ 	.short	(.L_6991 - .L_6990)
.L_6990:
        /*003c*/ 	.word	0x00000000
        /*0040*/ 	.short	0x0007
        /*0042*/ 	.short	0x0034
        /*0044*/ 	.byte	0x00, 0xf0, 0x11, 0x00


	//----- nvinfo : EIATTR_KPARAM_INFO
	.align		4
.L_6991:
        /*0048*/ 	.byte	0x04, 0x17
        /*004a*/ 	.short	(.L_6993 - .L_6992)
.L_6992:
        /*004c*/ 	.word	0x00000000
        /*0050*/ 	.short	0x0006
        /*0052*/ 	.short	0x0030
        /*0054*/ 	.byte	0x00, 0xf0, 0x11, 0x00


	//----- nvinfo : EIATTR_KPARAM_INFO
	.align		4
.L_6993:
        /*0058*/ 	.byte	0x04, 0x17
        /*005a*/ 	.short	(.L_6995 - .L_6994)
.L_6994:
        /*005c*/ 	.word	0x00000000
        /*0060*/ 	.short	0x0005
        /*0062*/ 	.short	0x0028
        /*0064*/ 	.byte	0x00, 0xf0, 0x21, 0x00


	//----- nvinfo : EIATTR_KPARAM_INFO
	.align		4
.L_6995:
        /*0068*/ 	.byte	0x04, 0x17
        /*006a*/ 	.short	(.L_6997 - .L_6996)
.L_6996:
        /*006c*/ 	.word	0x00000000
        /*0070*/ 	.short	0x0004
        /*0072*/ 	.short	0x0020
        /*0074*/ 	.byte	0x00, 0xf0, 0x21, 0x00


	//----- nvinfo : EIATTR_KPARAM_INFO
	.align		4
.L_6997:
        /*0078*/ 	.byte	0x04, 0x17
        /*007a*/ 	.short	(.L_6999 - .L_6998)
.L_6998:
        /*007c*/ 	.word	0x00000000
        /*0080*/ 	.short	0x0003
        /*0082*/ 	.short	0x0018
        /*0084*/ 	.byte	0x00, 0xf0, 0x11, 0x00


	//----- nvinfo : EIATTR_KPARAM_INFO
	.align		4
.L_6999:
        /*0088*/ 	.byte	0x04, 0x17
        /*008a*/ 	.short	(.L_7001 - .L_7000)
.L_7000:
        /*008c*/ 	.word	0x00000000
        /*0090*/ 	.short	0x0002
        /*0092*/ 	.short	0x0010
        /*0094*/ 	.byte	0x00, 0xf0, 0x21, 0x00


	//----- nvinfo : EIATTR_KPARAM_INFO
	.align		4
.L_7001:
        /*0098*/ 	.byte	0x04, 0x17
        /*009a*/ 	.short	(.L_7003 - .L_7002)
.L_7002:
        /*009c*/ 	.word	0x00000000
        /*00a0*/ 	.short	0x0001
        /*00a2*/ 	.short	0x0008
        /*00a4*/ 	.byte	0x00, 0xf0, 0x21, 0x00


	//----- nvinfo : EIATTR_KPARAM_INFO
	.align		4
.L_7003:
        /*00a8*/ 	.byte	0x04, 0x17
        /*00aa*/ 	.short	(.L_7005 - .L_7004)
.L_7004:
        /*00ac*/ 	.word	0x00000000
        /*00b0*/ 	.short	0x0000
        /*00b2*/ 	.short	0x0000
        /*00b4*/ 	.byte	0x00, 0xf0, 0x21, 0x00


	//----- nvinfo : EIATTR_SPARSE_MMA_MASK
	.align		4
.L_7005:
        /*00b8*/ 	.byte	0x03, 0x50
        /*00ba*/ 	.short	0x0000


	//----- nvinfo : EIATTR_MAXREG_COUNT
	.align		4
        /*00bc*/ 	.byte	0x03, 0x1b
        /*00be*/ 	.short	0x00ff


	//----- nvinfo : EIATTR_MERCURY_ISA_VERSION
	.align		4
        /*00c0*/ 	.byte	0x03, 0x5f
        /*00c2*/ 	.short	0x0101


	//----- nvinfo : EIATTR_COOP_GROUP_MASK_REGIDS
	.align		4
        /*00c4*/ 	.byte	0x04, 0x29
        /*00c6*/ 	.short	(.L_7007 - .L_7006)


	//   ....[0]....
.L_7006:
        /*00c8*/ 	.word	0xffffffff


	//   ....[1]....
        /*00cc*/ 	.word	0xffffffff


	//   ....[2]....
        /*00d0*/ 	.word	0xffffffff


	//   ....[3]....
        /*00d4*/ 	.word	0xffffffff


	//   ....[4]....
        /*00d8*/ 	.word	0xffffffff


	//   ....[5]....
        /*00dc*/ 	.word	0xffffffff


	//   ....[6]....
        /*00e0*/ 	.word	0xffffffff


	//   ....[7]....
        /*00e4*/ 	.word	0xffffffff


	//   ....[8]....
        /*00e8*/ 	.word	0xffffffff


	//   ....[9]....
        /*00ec*/ 	.word	0xffffffff


	//   ....[10]....
        /*00f0*/ 	.word	0xffffffff


	//   ....[11]....
        /*00f4*/ 	.word	0xffffffff


	//   ....[12]....
        /*00f8*/ 	.word	0xffffffff


	//   ....[13]....
        /*00fc*/ 	.word	0xffffffff


	//   ....[14]....
        /*0100*/ 	.word	0xffffffff


	//   ....[15]....
        /*0104*/ 	.word	0xffffffff


	//   ....[16]....
        /*0108*/ 	.word	0xffffffff


	//   ....[17]....
        /*010c*/ 	.word	0xffffffff


	//   ....[18]....
        /*0110*/ 	.word	0xffffffff


	//   ....[19]....
        /*0114*/ 	.word	0xffffffff


	//   ....[20]....
        /*0118*/ 	.word	0xffffffff


	//   ....[21]....
        /*011c*/ 	.word	0xffffffff


	//   ....[22]....
        /*0120*/ 	.word	0xffffffff


	//   ....[23]....
        /*0124*/ 	.word	0xffffffff


	//   ....[24]....
        /*0128*/ 	.word	0xffffffff


	//   ....[25]....
        /*012c*/ 	.word	0xffffffff


	//   ....[26]....
        /*0130*/ 	.word	0xffffffff


	//   ....[27]....
        /*0134*/ 	.word	0xffffffff


	//   ....[28]....
        /*0138*/ 	.word	0xffffffff


	//   ....[29]....
        /*013c*/ 	.word	0xffffffff


	//   ....[30]....
        /*0140*/ 	.word	0xffffffff


	//   ....[31]....
        /*0144*/ 	.word	0xffffffff


	//   ....[32]....
        /*0148*/ 	.word	0x05000010


	//   ....[33]....
        /*014c*/ 	.word	0x05000010


	//   ....[34]....
        /*0150*/ 	.word	0x05000010


	//   ....[35]....
        /*0154*/ 	.word	0x05000010


	//   ....[36]....
        /*0158*/ 	.word	0x05000010


	//   ....[37]....
        /*015c*/ 	.word	0x05000010


	//   ....[38]....
        /*0160*/ 	.word	0x05000010


	//   ....[39]....
        /*0164*/ 	.word	0x05000010


	//   ....[40]....
        /*0168*/ 	.word	0x05000010


	//   ....[41]....
        /*016c*/ 	.word	0x05000010


	//   ....[42]....
        /*0170*/ 	.word	0x05000010


	//   ....[43]....
        /*0174*/ 	.word	0x05000010


	//   ....[44]....
        /*0178*/ 	.word	0x05000010


	//   ....[45]....
        /*017c*/ 	.word	0x05000010


	//   ....[46]....
        /*0180*/ 	.word	0x05000010


	//   ....[47]....
        /*0184*/ 	.word	0x05000010


	//   ....[48]....
        /*0188*/ 	.word	0x05000010


	//   ....[49]....
        /*018c*/ 	.word	0x05000010


	//   ....[50]....
        /*0190*/ 	.word	0x05000010


	//   ....[51]....
        /*0194*/ 	.word	0x05000010


	//   ....[52]....
        /*0198*/ 	.word	0x05000010


	//   ....[53]....
        /*019c*/ 	.word	0x05000010


	//   ....[54]....
        /*01a0*/ 	.word	0x05000010


	//   ....[55]....
        /*01a4*/ 	.word	0x05000010


	//----- nvinfo : EIATTR_COOP_GROUP_INSTR_OFFSETS
	.align		4
.L_7007:
        /*01a8*/ 	.byte	0x04, 0x28
        /*01aa*/ 	.short	(.L_7009 - .L_7008)


	//   ....[0]....
.L_7008:
        /*01ac*/ 	.word	0x000002f0


	//   ....[1]....
        /*01b0*/ 	.word	0x00000330


	//   ....[2]....
        /*01b4*/ 	.word	0x000003c0


	//   ....[3]....
        /*01b8*/ 	.word	0x000003e0


	//   ....[4]....
        /*01bc*/ 	.word	0x00000600


	//   ....[5]....
        /*01c0*/ 	.word	0x00000620


	//   ....[6]....
        /*01c4*/ 	.word	0x00000640


	//   ....[7]....
        /*01c8*/ 	.word	0x00000660


	//   ....[8]....
        /*01cc*/ 	.word	0x00000c30


	//   ....[9]....
        /*01d0*/ 	.word	0x00000c50


	//   ....[10]....
        /*01d4*/ 	.word	0x00000c60


	//   ....[11]....
        /*01d8*/ 	.word	0x00000cf0


	//   ....[12]....
        /*01dc*/ 	.word	0x00000d10


	//   ....[13]....
        /*01e0*/ 	.word	0x00000d20


	//   ....[14]....
        /*01e4*/ 	.word	0x00000da0


	//   ....[15]....
        /*01e8*/ 	.word	0x00000db0


	//   ....[16]....
        /*01ec*/ 	.word	0x00000dc0


	//   ....[17]....
        /*01f0*/ 	.word	0x00000e40


	//   ....[18]....
        /*01f4*/ 	.word	0x00000e60


	//   ....[19]....
        /*01f8*/ 	.word	0x00000e70


	//   ....[20]....
        /*01fc*/ 	.word	0x00001500


	//   ....[21]....
        /*0200*/ 	.word	0x00001520


	//   ....[22]....
        /*0204*/ 	.word	0x00001530


	//   ....[23]....
        /*0208*/ 	.word	0x000015c0


	//   ....[24]....
        /*020c*/ 	.word	0x000015e0


	//   ....[25]....
        /*0210*/ 	.word	0x000015f0


	//   ....[26]....
        /*0214*/ 	.word	0x00001670


	//   ....[27]....
        /*0218*/ 	.word	0x00001680


	//   ....[28]....
        /*021c*/ 	.word	0x00001690


	//   ....[29]....
        /*0220*/ 	.word	0x00001710


	//   ....[30]....
        /*0224*/ 	.word	0x00001730


	//   ....[31]....
        /*0228*/ 	.word	0x00001740


	//   ....[32]....
        /*022c*/ 	.word	0x00001ff0


	//   ....[33]....
        /*0230*/ 	.word	0x00002080


	//   ....[34]....
        /*0234*/ 	.word	0x000020f0


	//   ....[35]....
        /*0238*/ 	.word	0x000021b0


	//   ....[36]....
        /*023c*/ 	.word	0x00002200


	//   ....[37]....
        /*0240*/ 	.word	0x00002250


	//   ....[38]....
        /*0244*/ 	.word	0x00002310


	//   ....[39]....
        /*0248*/ 	.word	0x00002360


	//   ....[40]....
        /*024c*/ 	.word	0x000023d0


	//   ....[41]....
        /*0250*/ 	.word	0x00002480


	//   ....[42]....
        /*0254*/ 	.word	0x000024d0


	//   ....[43]....
        /*0258*/ 	.word	0x00002520


	//   ....[44]....
        /*025c*/ 	.word	0x000025c0


	//   ....[45]....
        /*0260*/ 	.word	0x00002650


	//   ....[46]....
        /*0264*/ 	.word	0x000026c0


	//   ....[47]....
        /*0268*/ 	.word	0x00002780


	//   ....[48]....
        /*026c*/ 	.word	0x000027d0


	//   ....[49]....
        /*0270*/ 	.word	0x00002820


	//   ....[50]....
        /*0274*/ 	.word	0x000028e0


	//   ....[51]....
        /*0278*/ 	.word	0x00002930


	//   ....[52]....
        /*027c*/ 	.word	0x000029a0


	//   ....[53]....
        /*0280*/ 	.word	0x00002a50


	//   ....[54]....
        /*0284*/ 	.word	0x00002aa0


	//   ....[55]....
        /*0288*/ 	.word	0x00002af0


	//----- nvinfo : EIATTR_EXIT_INSTR_OFFSETS
	.align		4
.L_7009:
        /*028c*/ 	.byte	0x04, 0x1c
        /*028e*/ 	.short	(.L_7011 - .L_7010)


	//   ....[0]....
.L_7010:
        /*0290*/ 	.word	0x00000090


	//   ....[1]....
        /*0294*/ 	.word	0x00001bd0


	//   ....[2]....
        /*0298*/ 	.word	0x00001bf0


	//   ....[3]....
        /*029c*/ 	.word	0x00001e00


	//   ....[4]....
        /*02a0*/ 	.word	0x00001f80


	//----- nvinfo : EIATTR_MAX_THREADS
	.align		4
.L_7011:
        /*02a4*/ 	.byte	0x04, 0x05
        /*02a6*/ 	.short	(.L_7013 - .L_7012)
.L_7012:
        /*02a8*/ 	.word	0x00000080
        /*02ac*/ 	.word	0x00000001
        /*02b0*/ 	.word	0x00000001


	//----- nvinfo : EIATTR_CRS_STACK_SIZE
	.align		4
.L_7013:
        /*02b4*/ 	.byte	0x04, 0x1e
        /*02b6*/ 	.short	(.L_7015 - .L_7014)
.L_7014:
        /*02b8*/ 	.word	0x00000000


	//----- nvinfo : EIATTR_CBANK_PARAM_SIZE
	.align		4
.L_7015:
        /*02bc*/ 	.byte	0x03, 0x19
        /*02be*/ 	.short	0x0048


	//----- nvinfo : EIATTR_PARAM_CBANK
	.align		4
        /*02c0*/ 	.byte	0x04, 0x0a
        /*02c2*/ 	.short	(.L_7017 - .L_7016)
	.align		4
.L_7016:
        /*02c4*/ 	.word	index@(.nv.constant0._ZN4vllm3moe10topkGatingILi8ELi128ELi4ELi16ELi32El13__nv_bfloat16LNS0_11ScoringFuncE0EEEvPKT5_PKbPfiPT4_PiiiibPKf)
        /*02c8*/ 	.short	0x0210
        /*02ca*/ 	.short	0x0048


	//----- nvinfo : EIATTR_SW_WAR
	.align		4
.L_7017:
        /*02cc*/ 	.byte	0x04, 0x36
        /*02ce*/ 	.short	(.L_7019 - .L_7018)
.L_7018:
        /*02d0*/ 	.word	0x00000008
.L_7019:


//--------------------- .nv.info._ZN4vllm3moe10topkGatingILi8ELi64ELi4ELi16ELi32El13__nv_bfloat16LNS0_11ScoringFuncE0EEEvPKT5_PKbPfiPT4_PiiiibPKf --------------------------
	.section	.nv.info._ZN4vllm3moe10topkGatingILi8ELi64ELi4ELi16ELi32El13__nv_bfloat16LNS0_11ScoringFuncE0EEEvPKT5_PKbPfiPT4_PiiiibPKf,"",@"SHT_CUDA_INFO"
	.sectionflags	@""
	.align	4


	//----- nvinfo : EIATTR_CUDA_API_VERSION
	.align		4
        /*0000*/ 	.byte	0x04, 0x37
        /*0002*/ 	.short	(.L_7021 - .L_7020)
.L_7020:
        /*0004*/ 	.word	0x00000082


	//----- nvinfo : EIATTR_KPARAM_INFO
	.align		4
.L_7021:
        /*0008*/ 	.byte	0x04, 0x17
        /*000a*/ 	.short	(.L_7023 - .L_7022)
.L_7022:
        /*000c*/ 	.word	0x00000000
        /*0010*/ 	.short	0x000a
        /*0012*/ 	.short	0x0040
        /*0014*/ 	.byte	0x00, 0xf0, 0x21, 0x00


	//----- nvinfo : EIATTR_KPARAM_INFO
	.align		4
.L_7023:
        /*0018*/ 	.byte	0x04, 0x17
        /*001a*/ 	.short	(.L_7025 - .L_7024)
.L_7024:
        /*001c*/ 	.word	0x00000000
        /*0020*/ 	.short	0x0009
        /*0022*/ 	.short	0x003c
        /*0024*/ 	.byte	0x00, 0xf0, 0x05, 0x00


	//----- nvinfo : EIATTR_KPARAM_INFO
	.align		4
.L_7025:
        /*0028*/ 	.byte	0x04, 0x17
        /*002a*/ 	.short	(.L_7027 - .L_7026)
.L_7026:
        /*002c*/ 	.word	0x00000000
        /*0030*/ 	.short	0x0008
        /*0032*/ 	.short	0x0038
        /*0034*/ 	.byte	0x00, 0xf0, 0x11, 0x00


	//----- nvinfo : EIATTR_KPARAM_INFO
	.align		4
.L_7027:
        /*0038*/ 	.byte	0x04, 0x17
        /*003a*/ 	.short	(.L_7029 - .L_7028)
.L_7028:
        /*003c*/ 	.word	0x00000000
        /*0040*/ 	.short	0x0007
        /*0042*/ 	.short	0x0034
        /*0044*/ 	.byte	0x00, 0xf0, 0x11, 0x00


	//----- nvinfo : EIATTR_KPARAM_INFO
	.align		4
.L_7029:
        /*0048*/ 	.byte	0x04, 0x17
        /*004a*/ 	.short	(.L_7031 - .L_7030)
.L_7030:
        /*004c*/ 	.word	0x00000000
        /*0050*/ 	.short	0x0006
        /*0052*/ 	.short	0x0030
        /*0054*/ 	.byte	0x00, 0xf0, 0x11, 0x00


	//----- nvinfo : EIATTR_KPARAM_INFO
	.align		4
.L_7031:
        /*0058*/ 	.byte	0x04, 0x17
        /*005a*/ 	.short	(.L_7033 - .L_7032)
.L_7032:
        /*005c*/ 	.word	0x00000000
        /*0060*/ 	.short	0x0005
        /*0062*/ 	.short	0x0028
        /*0064*/ 	.byte	0x00, 0xf0, 0x21, 0x00


	//----- nvinfo : EIATTR_KPARAM_INFO
	.align		4
.L_7033:
        /*0068*/ 	.byte	0x04, 0x17
        /*006a*/ 	.short	(.L_7035 - .L_7034)
.L_7034:
        /*006c*/ 	.word	0x00000000
        /*0070*/ 	.short	0x0004
        /*0072*/ 	.short	0x0020
        /*0074*/ 	.byte	0x00, 0xf0, 0x21, 0x00


	//----- nvinfo : EIATTR_KPARAM_INFO
	.align		4
.L_7035:
        /*0078*/ 	.byte	0x04, 0x17
        /*007a*/ 	.short	(.L_7037 - .L_7036)
.L_7036:
        /*007c*/ 	.word	0x00000000
        /*0080*/ 	.short	0x0003
        /*0082*/ 	.short	0x0018
        /*0084*/ 	.byte	0x00, 0xf0, 0x11, 0x00


	//----- nvinfo : EIATTR_KPARAM_INFO
	.align		4
.L_7037:
        /*0088*/ 	.byte	0x04, 0x17
        /*008a*/ 	.short	(.L_7039 - .L_7038)
.L_7038:
        /*008c*/ 	.word	0x00000000
        /*0090*/ 	.short	0x0002
        /*0092*/ 	.short	0x0010
        /*0094*/ 	.byte	0x00, 0xf0, 0x21, 0x00


	//----- nvinfo : EIATTR_KPARAM_INFO
	.align		4
.L_7039:
        /*0098*/ 	.byte	0x04, 0x17
        /*009a*/ 	.short	(.L_7041 - .L_7040)
.L_7040:
        /*009c*/ 	.word	0x00000000
        /*00a0*/ 	.short	0x0001
        /*00a2*/ 	.short	0x0008
        /*00a4*/ 	.byte	0x00, 0xf0, 0x21, 0x00


	//----- nvinfo : EIATTR_KPARAM_INFO
	.align		4
.L_7041:
        /*00a8*/ 	.byte	0x04, 0x17
        /*00aa*/ 	.short	(.L_7043 - .L_7042)
.L_7042:
        /*00ac*/ 	.word	0x00000000
        /*00b0*/ 	.short	0x0000
        /*00b2*/ 	.short	0x0000
        /*00b4*/ 	.byte	0x00, 0xf0, 0x21, 0x00


	//----- nvinfo : EIATTR_SPARSE_MMA_MASK
	.align		4
.L_7043:
        /*00b8*/ 	.byte	0x03, 0x50
        /*00ba*/ 	.short	0x0000


	//----- nvinfo : EIATTR_MAXREG_COUNT
	.align		4
        /*00bc*/ 	.byte	0x03, 0x1b
        /*00be*/ 	.short	0x00ff


	//----- nvinfo : EIATTR_MERCURY_ISA_VERSION
	.align		4
        /*00c0*/ 	.byte	0x03, 0x5f
        /*00c2*/ 	.short	0x0101


	//----- nvinfo : EIATTR_COOP_GROUP_MASK_REGIDS
	.align		4
        /*00c4*/ 	.byte	0x04, 0x29
        /*00c6*/ 	.short	(.L_7045 - .L_7044)


	//   ....[0]....
.L_7044:
        /*00c8*/ 	.word	0xffffffff


	//   ....[1]....
        /*00cc*/ 	.word	0xffffffff


	//   ....[2]....
        /*00d0*/ 	.word	0xffffffff


	//   ....[3]....
        /*00d4*/ 	.word	0xffffffff


	//   ....[4]....
        /*00d8*/ 	.word	0xffffffff


	//   ....[5]....
        /*00dc*/ 	.word	0xffffffff


	//   ....[6]....
        /*00e0*/ 	.word	0xffffffff


	//   ....[7]....
        /*00e4*/ 	.word	0xffffffff


	//   ....[8]....
        /*00e8*/ 	.word	0xffffffff


	//   ....[9]....
        /*00ec*/ 	.word	0xffffffff


	//   ....[10]....
        /*00f0*/ 	.word	0xffffffff


	//   ....[11]....
        /*00f4*/ 	.word	0xffffffff


	//   ....[12]....
        /*00f8*/ 	.word	0xffffffff


	//   ....[13]....
        /*00fc*/ 	.word	0xffffffff


	//   ....[14]....
        /*0100*/ 	.word	0xffffffff


	//   ....[15]....
        /*0104*/ 	.word	0xffffffff


	//   ....[16]....
        /*0108*/ 	.word	0xffffffff


	//   ....[17]....
        /*010c*/ 	.word	0xffffffff


	//   ....[18]....
        /*0110*/ 	.word	0xffffffff


	//   ....[19]....
        /*0114*/ 	.word	0xffffffff


	//   ....[20]....
        /*0118*/ 	.word	0xffffffff


	//   ....[21]....
        /*011c*/ 	.word	0xffffffff


	//   ....[22]....
        /*0120*/ 	.word	0xffffffff


	//   ....[23]....
        /*0124*/ 	.word	0xffffffff


	//   ....[24]....
        /*0128*/ 	.word	0x05000010


	//   ....[25]....
        /*012c*/ 	.word	0x05000010


	//   ....[26]....
        /*0130*/ 	.word	0x05000010


	//   ....[27]....
        /*0134*/ 	.word	0x05000010


	//   ....[28]....
        /*0138*/ 	.word	0x05000010


	//   ....[29]....
        /*013c*/ 	.word	0x05000010


	//   ....[30]....
        /*0140*/ 	.word	0x05000010


	//   ....[31]....
        /*0144*/ 	.word	0x05000010


	//   ....[32]....
        /*0148*/ 	.word	0x05000010


	//   ....[33]....
        /*014c*/ 	.word	0x05000010


	//   ....[34]....
        /*0150*/ 	.word	0x05000010


	//   ....[35]....
        /*0154*/ 	.word	0x05000010


	//   ....[36]....
        /*0158*/ 	.word	0x05000010


	//   ....[37]....
        /*015c*/ 	.word	0x05000010


	//   ....[38]....
        /*0160*/ 	.word	0x05000010


	//   ....[39]....
        /*0164*/ 	.word	0x05000010


	//   ....[40]....
        /*0168*/ 	.word	0x05000010


	//   ....[41]....
        /*016c*/ 	.word	0x05000010


	//----- nvinfo : EIATTR_COOP_GROUP_INSTR_OFFSETS
	.align		4
.L_7045:
        /*0170*/ 	.byte	0x04, 0x28
        /*0172*/ 	.short	(.L_7047 - .L_7046)


	//   ....[0]....
.L_7046:
        /*0174*/ 	.word	0x00000380


	//   ....[1]....
        /*0178*/ 	.word	0x000003a0


	//   ....[2]....
        /*017c*/ 	.word	0x000003c0


	//   ....[3]....
        /*0180*/ 	.word	0x000005e0


	//   ....[4]....
        /*0184*/ 	.word	0x00000600


	//   ....[5]....
        /*0188*/ 	.word	0x00000620


	//   ....[6]....
        /*018c*/ 	.word	0x00000bf0


	//   ....[7]....
        /*0190*/ 	.word	0x00000c10


	//   ....[8]....
        /*0194*/ 	.word	0x00000c20


	//   ....[9]....
        /*0198*/ 	.word	0x00000ca0


	//   ....[10]....
        /*019c*/ 	.word	0x00000cc0


	//   ....[11]....
        /*01a0*/ 	.word	0x00000cd0


	//   ....[12]....
        /*01a4*/ 	.word	0x00000d50


	//   ....[13]....
        /*01a8*/ 	.word	0x00000d60


	//   ....[14]....
        /*01ac*/ 	.word	0x00000d70


	//   ....[15]....
        /*01b0*/ 	.word	0x00001410


	//   ....[16]....
        /*01b4*/ 	.word	0x00001430


	//   ....[17]....
        /*01b8*/ 	.word	0x00001440


	//   ....[18]....
        /*01bc*/ 	.word	0x000014c0


	//   ....[19]....
        /*01c0*/ 	.word	0x000014e0


	//   ....[20]....
        /*01c4*/ 	.word	0x000014f0


	//   ....[21]....
        /*01c8*/ 	.word	0x00001570


	//   ....[22]....
        /*01cc*/ 	.word	0x00001580


	//   ....[23]....
        /*01d0*/ 	.word	0x00001590


	//   ....[24]....
        /*01d4*/ 	.word	0x00001e50


	//   ....[25]....
        /*01d8*/ 	.word	0x00001ee0


	//   ....[26]....
        /*01dc*/ 	.word	0x00001f50


	//   ....[27]....
        /*01e0*/ 	.word	0x00002000


	//   ....[28]....
        /*01e4*/ 	.word	0x00002050


	//   ....[29]....
        /*01e8*/ 	.word	0x000020c0


	//   ....[30]....
        /*01ec*/ 	.word	0x00002170


	//   ....[31]....
        /*01f0*/ 	.word	0x000021c0


	//   ....[32]....
        /*01f4*/ 	.word	0x00002210


	//   ....[33]....
        /*01f8*/ 	.word	0x000022a0


	//   ....[34]....
        /*01fc*/ 	.word	0x00002330


	//   ....[35]....
        /*0200*/ 	.word	0x000023a0


	//   ....[36]....
        /*0204*/ 	.word	0x00002450


	//   ....[37]....
        /*0208*/ 	.word	0x000024a0


	//   ....[38]....
        /*020c*/ 	.word	0x00002510


	//   ....[39]....
        /*0210*/ 	.word	0x000025c0


	//   ....[40]....
        /*0214*/ 	.word	0x00002610


	//   ....[41]....
        /*0218*/ 	.word	0x00002660


	//----- nvinfo : EIATTR_EXIT_INSTR_OFFSETS
	.align		4
.L_7047:
        /*021c*/ 	.byte	0x04, 0x1c
        /*021e*/ 	.short	(.L_7049 - .L_7048)


	//   ....[0]....
.L_7048:
        /*0220*/ 	.word	0x00000090


	//   ....[1]....
        /*0224*/ 	.word	0x00001a30


	//   ....[2]....
        /*0228*/ 	.word	0x00001a50


	//   ....[3]....
        /*022c*/ 	.word	0x00001c60


	//   ....[4]....
        /*0230*/ 	.word	0x00001de0


	//----- nvinfo : EIATTR_MAX_THREADS
	.align		4
.L_7049:
        /*0234*/ 	.byte	0x04, 0x05
        /*0236*/ 	.short	(.L_7051 - .L_7050)
.L_7050:
        /*0238*/ 	.word	0x00000080
        /*023c*/ 	.word	0x00000001
        /*0240*/ 	.word	0x00000001


	//----- nvinfo : EIATTR_CRS_STACK_SIZE
	.align		4
.L_7051:
        /*0244*/ 	.byte	0x04, 0x1e
        /*0246*/ 	.short	(.L_7053 - .L_7052)
.L_7052:
        /*0248*/ 	.word	0x00000000


	//----- nvinfo : EIATTR_CBANK_PARAM_SIZE
	.align		4
.L_7053:
        /*024c*/ 	.byte	0x03, 0x19
        /*024e*/ 	.short	0x0048


	//----- nvinfo : EIATTR_PARAM_CBANK
	.align		4
        /*0250*/ 	.byte	0x04, 0x0a
        /*0252*/ 	.short	(.L_7055 - .L_7054)
	.align		4
.L_7054:
        /*0254*/ 	.word	index@(.nv.constant0._ZN4vllm3moe10topkGatingILi8ELi64ELi4ELi16ELi32El13__nv_bfloat16LNS0_11ScoringFuncE0EEEvPKT5_PKbPfiPT4_PiiiibPKf)
        /*0258*/ 	.short	0x0210
        /*025a*/ 	.short	0x0048


	//----- nvinfo : EIATTR_SW_WAR
	.align		4
.L_7055:
        /*025c*/ 	.byte	0x04, 0x36
        /*025e*/ 	.short	(.L_7057 - .L_7056)
.L_7056:
        /*0260*/ 	.word	0x00000008
.L_7057:


//--------------------- .nv.info._ZN4vllm3moe10topkGatingILi8ELi32ELi4ELi16ELi32El13__nv_bfloat16LNS0_11ScoringFuncE0EEEvPKT5_PKbPfiPT4_PiiiibPKf --------------------------
	.section	.nv.info._ZN4vllm3moe10topkGatingILi8ELi32ELi4ELi16ELi32El13__nv_bfloat16LNS0_11ScoringFuncE0EEEvPKT5_PKbPfiPT4_PiiiibPKf,"",@"SHT_CUDA_INFO"
	.sectionflags	@""
	.align	4


	//----- nvinfo : EIATTR_CUDA_API_VERSION
	.align		4
        /*0000*/ 	.byte	0x04, 0x37
        /*0002*/ 	.short	(.L_7059 - .L_7058)
.L_7058:
        /*0004*/ 	.word	0x00000082


	//----- nvinfo : EIATTR_KPARAM_INFO
	.align		4
.L_7059:
        /*0008*/ 	.byte	0x04, 0x17
        /*000a*/ 	.short	(.L_7061 - .L_7060)
.L_7060:
        /*000c*/ 	.word	0x00000000
        /*0010*/ 	.short	0x000a
        /*0012*/ 	.short	0x0040
        /*0014*/ 	.byte	0x00, 0xf0, 0x21, 0x00


	//----- nvinfo : EIATTR_KPARAM_INFO
	.align		4
.L_7061:
        /*0018*/ 	.byte	0x04, 0x17
        /*001a*/ 	.short	(.L_7063 - .L_7062)
.L_7062:
        /*001c*/ 	.word	0x00000000
        /*0020*/ 	.short	0x0009
        /*0022*/ 	.short	0x003c
        /*0024*/ 	.byte	0x00, 0xf0, 0x05, 0x00


	//----- nvinfo : EIATTR_KPARAM_INFO
	.align		4
.L_7063:
        /*0028*/ 	.byte	0x04, 0x17
        /*002a*/ 	.short	(.L_7065 - .L_7064)
.L_7064:
        /*002c*/ 	.word	0x00000000
        /*0030*/ 	.short	0x0008
        /*0032*/ 	.short	0x0038
        /*0034*/ 	.byte	0x00, 0xf0, 0x11, 0x00


	//----- nvinfo : EIATTR_KPARAM_INFO
	.align		4
.L_7065:
        /*0038*/ 	.byte	0x04, 0x17
        /*003a*/ 	.short	(.L_7067 - .L_7066)
.L_7066:
        /*003c*/ 	.word	0x00000000
        /*0040*/ 	.short	0x0007
        /*0042*/ 	.short	0x0034
        /*0044*/ 	.byte	0x00, 0xf0, 0x11, 0x00


	//----- nvinfo : EIATTR_KPARAM_INFO
	.align		4
.L_7067:
        /*0048*/ 	.byte	0x04, 0x17
        /*004a*/ 	.short	(.L_7069 - .L_7068)
.L_7068:
        /*004c*/ 	.word	0x00000000
        /*0050*/ 	.short	0x0006
        /*0052*/ 	.short	0x0030
        /*0054*/ 	.byte	0x00, 0xf0, 0x11, 0x00


	//----- nvinfo : EIATTR_KPARAM_INFO
	.align		4
.L_7069:
        /*0058*/ 	.byte	0x04, 0x17
        /*005a*/ 	.short	(.L_7071 - .L_7070)
.L_7070:
        /*005c*/ 	.word	0x00000000
        /*0060*/ 	.short	0x0005
        /*0062*/ 	.short	0x0028
        /*0064*/ 	.byte	0x00, 0xf0, 0x21, 0x00


	//----- nvinfo : EIATTR_KPARAM_INFO
	.align		4
.L_7071:
        /*0068*/ 	.byte	0x04, 0x17
        /*006a*/ 	.short	(.L_7073 - .L_7072)
.L_7072:
        /*006c*/ 	.word	0x00000000
        /*0070*/ 	.short	0x0004
        /*0072*/ 	.short	0x0020
        /*0074*/ 	.byte	0x00, 0xf0, 0x21, 0x00


	//----- nvinfo : EIATTR_KPARAM_INFO
	.align		4
.L_7073:
        /*0078*/ 	.byte	0x04, 0x17
        /*007a*/ 	.short	(.L_7075 - .L_7074)
.L_7074:
        /*007c*/ 	.word	0x00000000
        /*0080*/ 	.short	0x0003
        /*0082*/ 	.short	0x0018
        /*0084*/ 	.byte	0x00, 0xf0, 0x11, 0x00


	//----- nvinfo : EIATTR_KPARAM_INFO
	.align		4
.L_7075:
        /*0088*/ 	.byte	0x04, 0x17
        /*008a*/ 	.short	(.L_7077 - .L_7076)
.L_7076:
        /*008c*/ 	.word	0x00000000
        /*0090*/ 	.short	0x0002
        /*0092*/ 	.short	0x0010
        /*0094*/ 	.byte	0x00, 0xf0, 0x21, 0x00


	//----- nvinfo : EIATTR_KPARAM_INFO
	.align		4
.L_7077:
        /*0098*/ 	.byte	0x04, 0x17
        /*009a*/ 	.short	(.L_7079 - .L_7078)
.L_7078:
        /*009c*/ 	.word	0x00000000
        /*00a0*/ 	.short	0x0001
        /*00a2*/ 	.short	0x0008
        /*00a4*/ 	.byte	0x00, 0xf0, 0x21, 0x00


	//----- nvinfo : EIATTR_KPARAM_INFO
	.align		4
.L_7079:
        /*00a8*/ 	.byte	0x04, 0x17
        /*00aa*/ 	.short	(.L_7081 - .L_7080)
.L_7080:
        /*00ac*/ 	.word	0x00000000
        /*00b0*/ 	.short	0x0000
        /*00b2*/ 	.short	0x0000
        /*00b4*/ 	.byte	0x00, 0xf0, 0x21, 0x00


	//----- nvinfo : EIATTR_SPARSE_MMA_MASK
	.align		4
.L_7081:
        /*00b8*/ 	.byte	0x03, 0x50
        /*00ba*/ 	.short	0x0000


	//----- nvinfo : EIATTR_MAXREG_COUNT
	.align		4
        /*00bc*/ 	.byte	0x03, 0x1b
        /*00be*/ 	.short	0x00ff


	//----- nvinfo : EIATTR_MERCURY_ISA_VERSION
	.align		4
        /*00c0*/ 	.byte	0x03, 0x5f
        /*00c2*/ 	.short	0x0101


	//----- nvinfo : EIATTR_COOP_GROUP_MASK_REGIDS
	.align		4
        /*00c4*/ 	.byte	0x04, 0x29
        /*00c6*/ 	.short	(.L_7083 - .L_7082)


	//   ....[0]....
.L_7082:
        /*00c8*/ 	.word	0xffffffff


	//   ....[1]....
        /*00cc*/ 	.word	0xffffffff


	//   ....[2]....
        /*00d0*/ 	.word	0xffffffff


	//   ....[3]....
        /*00d4*/ 	.word	0xffffffff


	//   ....[4]....
        /*00d8*/ 	.word	0xffffffff


	//   ....[5]....
        /*00dc*/ 	.word	0xffffffff


	//   ....[6]....
        /*00e0*/ 	.word	0xffffffff


	//   ....[7]....
        /*00e4*/ 	.word	0xffffffff


	//   ....[8]....
        /*00e8*/ 	.word	0xffffffff


	//   ....[9]....
        /*00ec*/ 	.word	0xffffffff


	//   ....[10]....
        /*00f0*/ 	.word	0xffffffff


	//   ....[11]....
        /*00f4*/ 	.word	0xffffffff


	//   ....[12]....
        /*00f8*/ 	.word	0xffffffff


	//   ....[13]....
        /*00fc*/ 	.word	0xffffffff


	//   ....[14]....
        /*0100*/ 	.word	0xffffffff


	//   ....[15]....
        /*0104*/ 	.word	0xffffffff


	//   ....[16]....
        /*0108*/ 	.word	0x05000013


	//   ....[17]....
        /*010c*/ 	.word	0x05000013


	//   ....[18]....
        /*0110*/ 	.word	0x05000013


	//   ....[19]....
        /*0114*/ 	.word	0x05000013


	//   ....[20]....
        /*0118*/ 	.word	0x05000013


	//   ....[21]....
        /*011c*/ 	.word	0x05000013


	//   ....[22]....
        /*0120*/ 	.word	0x05000013


	//   ....[23]....
        /*0124*/ 	.word	0x05000013


	//   ....[24]....
        /*0128*/ 	.word	0x05000013


	//   ....[25]....
        /*012c*/ 	.word	0x05000013


	//   ....[26]....
        /*0130*/ 	.word	0x05000013


	//   ....[27]....
        /*0134*/ 	.word	0x05000013


	//----- nvinfo : EIATTR_COOP_GROUP_INSTR_OFFSETS
	.align		4
.L_7083:
        /*0138*/ 	.byte	0x04, 0x28
        /*013a*/ 	.short	(.L_7085 - .L_7084)


	//   ....[0]....
.L_7084:
        /*013c*/ 	.word	0x000003a0


	//   ....[1]....
        /*0140*/ 	.word	0x000003c0


	//   ....[2]....
        /*0144*/ 	.word	0x000005e0


	//   ....[3]....
        /*0148*/ 	.word	0x00000620


	//   ....[4]....
        /*014c*/ 	.word	0x00000bb0


	//   ....[5]....
        /*0150*/ 	.word	0x00000bd0


	//   ....[6]....
        /*0154*/ 	.word	0x00000be0


	//   ....[7]....
        /*0158*/ 	.word	0x00000c60


	//   ....[8]....
        /*015c*/ 	.word	0x00000c80


	//   ....[9]....
        /*0160*/ 	.word	0x00000c90


	//   ....[10]....
        /*0164*/ 	.word	0x00001320


	//   ....[11]....
        /*0168*/ 	.word	0x00001340


	//   ....[12]....
        /*016c*/ 	.word	0x00001350


	//   ....[13]....
        /*0170*/ 	.word	0x000013d0


	//   ....[14]....
        /*0174*/ 	.word	0x000013f0


	//   ....[15]....
        /*0178*/ 	.word	0x00001400


	//   ....[16]....
        /*017c*/ 	.word	0x00001cb0


	//   ....[17]....
        /*0180*/ 	.word	0x00001d40


	//   ....[18]....
        /*0184*/ 	.word	0x00001db0


	//   ....[19]....
        /*0188*/ 	.word	0x00001e60


	//   ....[20]....
        /*018c*/ 	.word	0x00001eb0


	//   ....[21]....
        /*0190*/ 	.word	0x00001f00


	//   ....[22]....
        /*0194*/ 	.word	0x00001fa0


	//   ....[23]....
        /*0198*/ 	.word	0x00002030


	//   ....[24]....
        /*019c*/ 	.word	0x000020a0


	//   ....[25]....
        /*01a0*/ 	.word	0x00002150


	//   ....[26]....
        /*01a4*/ 	.word	0x000021a0


	//   ....[27]....
        /*01a8*/ 	.word	0x000021f0


	//----- nvinfo : EIATTR_EXIT_INSTR_OFFSETS
	.align		4
.L_7085:
        /*01ac*/ 	.byte	0x04, 0x1c
        /*01ae*/ 	.short	(.L_7087 - .L_7086)


	//   ....[0]....
.L_7086:
        /*01b0*/ 	.word	0x00000090


	//   ....[1]....
        /*01b4*/ 	.word	0x00001890


	//   ....[2]....
        /*01b8*/ 	.word	0x000018b0


	//   ....[3]....
        /*01bc*/ 	.word	0x00001ac0


	//   ....[4]....
        /*01c0*/ 	.word	0x00001c40


	//----- nvinfo : EIATTR_MAX_THREADS
	.align		4
.L_7087:
        /*01c4*/ 	.byte	0x04, 0x05
        /*01c6*/ 	.short	(.L_7089 - .L_7088)
.L_7088:
        /*01c8*/ 	.word	0x00000080
        /*01cc*/ 	.word	0x00000001
        /*01d0*/ 	.word	0x00000001


	//----- nvinfo : EIATTR_CRS_STACK_SIZE
	.align		4
.L_7089:
        /*01d4*/ 	.byte	0x04, 0x1e
        /*01d6*/ 	.short	(.L_7091 - .L_7090)
.L_7090:
        /*01d8*/ 	.word	0x00000000


	//----- nvinfo : EIATTR_CBANK_PARAM_SIZE
	.align		4
.L_7091:
        /*01dc*/ 	.byte	0x03, 0x19
        /*01de*/ 	.short	0x0048


	//----- nvinfo : EIATTR_PARAM_CBANK
	.align		4
        /*01e0*/ 	.byte	0x04, 0x0a
        /*01e2*/ 	.short	(.L_7093 - .L_7092)
	.align		4
.L_7092:
        /*01e4*/ 	.word	index@(.nv.constant0._ZN4vllm3moe10topkGatingILi8ELi32ELi4ELi16ELi32El13__nv_bfloat16LNS0_11ScoringFuncE0EEEvPKT5_PKbPfiPT4_PiiiibPKf)
        /*01e8*/ 	.short	0x0210
        /*01ea*/ 	.short	0x0048


	//----- nvinfo : EIATTR_SW_WAR
	.align		4
.L_7093:
        /*01ec*/ 	.byte	0x04, 0x36
        /*01ee*/ 	.short	(.L_7095 - .L_7094)
.L_7094:
        /*01f0*/ 	.word	0x00000008
.L_7095:


//--------------------- .nv.info._ZN4vllm3moe10topkGatingILi8ELi16ELi4ELi16ELi32El13__nv_bfloat16LNS0_11ScoringFuncE0EEEvPKT5_PKbPfiPT4_PiiiibPKf --------------------------
	.section	.nv.info._ZN4vllm3moe10topkGatingILi8ELi16ELi4ELi16ELi32El13__nv_bfloat16LNS0_11ScoringFuncE0EEEvPKT5_PKbPfiPT4_PiiiibPKf,"",@"SHT_CUDA_INFO"
	.sectionflags	@""
	.align	4


	//----- nvinfo : EIATTR_CUDA_API_VERSION
	.align		4
        /*0000*/ 	.byte	0x04, 0x37
        /*0002*/ 	.short	(.L_7097 - .L_7096)
.L_7096:
        /*0004*/ 	.word	0x00000082


	//----- nvinfo : EIATTR_KPARAM_INFO
	.align		4
.L_7097:
        /*0008*/ 	.byte	0x04, 0x17
        /*000a*/ 	.short	(.L_7099 - .L_7098)
.L_7098:
        /*000c*/ 	.word	0x00000000
        /*0010*/ 	.short	0x000a
        /*0012*/ 	.short	0x0040
        /*0014*/ 	.byte	0x00, 0xf0, 0x21, 0x00


	//----- nvinfo : EIATTR_KPARAM_INFO
	.align		4
.L_7099:
        /*0018*/ 	.byte	0x04, 0x17
        /*001a*/ 	.short	(.L_7101 - .L_7100)
.L_7100:
        /*001c*/ 	.word	0x00000000
        /*0020*/ 	.short	0x0009
        /*0022*/ 	.short	0x003c
        /*0024*/ 	.byte	0x00, 0xf0, 0x05, 0x00


	//----- nvinfo : EIATTR_KPARAM_INFO
	.align		4
.L_7101:
        /*0028*/ 	.byte	0x04, 0x17
        /*002a*/ 	.short	(.L_7103 - .L_7102)
.L_7102:
        /*002c*/ 	.word	0x00000000
        /*0030*/ 	.short	0x0008
        /*0032*/ 	.short	0x0038
        /*0034*/ 	.byte	0x00, 0xf0, 0x11, 0x00


	//----- nvinfo : EIATTR_KPARAM_INFO
	.align		4
.L_7103:
        /*0038*/ 	.byte	0x04, 0x17
        /*003a*/ 	.short	(.L_7105 - .L_7104)
.L_7104:
        /*003c*/ 	.word	0x00000000
        /*0040*/ 	.short	0x0007
        /*0042*/ 	.short	0x0034
        /*0044*/ 	.byte	0x00, 0xf0, 0x11, 0x00


	//----- nvinfo : EIATTR_KPARAM_INFO
	.align		4
.L_7105:
        /*0048*/ 	.byte	0x04, 0x17
        /*004a*/ 	.short	(.L_7107 - .L_7106)
.L_7106:
        /*004c*/ 	.word	0x00000000
        /*0050*/ 	.short	0x0006
        /*0052*/ 	.short	0x0030
        /*0054*/ 	.byte	0x00, 0xf0, 0x11, 0x00


	//----- nvinfo : EIATTR_KPARAM_INFO
	.align		4
.L_7107:
        /*0058*/ 	.byte	0x04, 0x17
        /*005a*/ 	.short	(.L_7109 - .L_7108)
.L_7108:
        /*005c*/ 	.word	0x00000000
        /*0060*/ 	.short	0x0005
        /*0062*/ 	.short	0x0028
        /*0064*/ 	.byte	0x00, 0xf0, 0x21, 0x00


	//----- nvinfo : EIATTR_KPARAM_INFO
	.align		4
.L_7109:
        /*0068*/ 	.byte	0x04, 0x17
        /*006a*/ 	.short	(.L_7111 - .L_7110)
.L_7110:
        /*006c*/ 	.word	0x00000000
        /*0070*/ 	.short	0x0004
        /*0072*/ 	.short	0x0020
        /*0074*/ 	.byte	0x00, 0xf0, 0x21, 0x00


	//----- nvinfo : EIATTR_KPARAM_INFO
	.align		4
.L_7111:
        /*0078*/ 	.byte	0x04, 0x17
        /*007a*/ 	.short	(.L_7113 - .L_7112)
.L_7112:
        /*007c*/ 	.word	0x00000000
        /*0080*/ 	.short	0x0003
        /*0082*/ 	.short	0x0018
        /*0084*/ 	.byte	0x00, 0xf0, 0x11, 0x00


	//----- nvinfo : EIATTR_KPARAM_INFO
	.align		4
.L_7113:
        /*0088*/ 	.byte	0x04, 0x17
        /*008a*/ 	.short	(.L_7115 - .L_7114)
.L_7114:
        /*008c*/ 	.word	0x00000000
        /*0090*/ 	.short	0x0002
        /*0092*/ 	.short	0x0010
        /*0094*/ 	.byte	0x00, 0xf0, 0x21, 0x00


	//----- nvinfo : EIATTR_KPARAM_INFO
	.align		4
.L_7115:
        /*0098*/ 	.byte	0x04, 0x17
        /*009a*/ 	.short	(.L_7117 - .L_7116)
.L_7116:
        /*009c*/ 	.word	0x00000000
        /*00a0*/ 	.short	0x0001
        /*00a2*/ 	.short	0x0008
        /*00a4*/ 	.byte	0x00, 0xf0, 0x21, 0x00


	//----- nvinfo : EIATTR_KPARAM_INFO
	.align		4
.L_7117:
        /*00a8*/ 	.byte	0x04, 0x17
        /*00aa*/ 	.short	(.L_7119 - .L_7118)
.L_7118:
        /*00ac*/ 	.word	0x00000000
        /*00b0*/ 	.short	0x0000
        /*00b2*/ 	.short	0x0000
        /*00b4*/ 	.byte	0x00, 0xf0, 0x21, 0x00


	//----- nvinfo : EIATTR_SPARSE_MMA_MASK
	.align		4
.L_7119:
        /*00b8*/ 	.byte	0x03, 0x50
        /*00ba*/ 	.short	0x0000


	//----- nvinfo : EIATTR_MAXREG_COUNT
	.align		4
        /*00bc*/ 	.byte	0x03, 0x1b
        /*00be*/ 	.short	0x00ff


	//----- nvinfo : EIATTR_MERCURY_ISA_VERSION
	.align		4
        /*00c0*/ 	.byte	0x03, 0x5f
        /*00c2*/ 	.short	0x0101


	//----- nvinfo : EIATTR_COOP_GROUP_MASK_REGIDS
	.align		4
        /*00c4*/ 	.byte	0x04, 0x29
        /*00c6*/ 	.short	(.L_7121 - .L_7120)


	//   ....[0]....
.L_7120:
        /*00c8*/ 	.word	0xffffffff


	//   ....[1]....
        /*00cc*/ 	.word	0xffffffff


	//   ....[2]....
        /*00d0*/ 	.word	0xffffffff


	//   ....[3]....
        /*00d4*/ 	.word	0xffffffff


	//   ....[4]....
        /*00d8*/ 	.word	0xffffffff


	//   ....[5]....
        /*00dc*/ 	.word	0xffffffff


	//   ....[6]....
        /*00e0*/ 	.word	0xffffffff


	//   ....[7]....
        /*00e4*/ 	.word	0xffffffff


	//   ....[8]....
        /*00e8*/ 	.word	0x05000014


	//   ....[9]....
        /*00ec*/ 	.word	0x05000014


	//   ....[10]....
        /*00f0*/ 	.word	0x05000014


	//   ....[11]....
        /*00f4*/ 	.word	0x05000014


	//   ....[12]....
        /*00f8*/ 	.word	0x05000014


	//   ....[13]....
        /*00fc*/ 	.word	0x05000014


	//----- nvinfo : EIATTR_COOP_GROUP_INSTR_OFFSETS
	.align		4
.L_7121:
        /*0100*/ 	.byte	0x04, 0x28
        /*0102*/ 	.short	(.L_7123 - .L_7122)


	//   ....[0]....
.L_7122:
        /*0104*/ 	.word	0x000003a0


	//   ....[1]....
        /*0108*/ 	.word	0x000005e0


	//   ....[2]....
        /*010c*/ 	.word	0x00000b70


	//   ....[3]....
        /*0110*/ 	.word	0x00000b80


	//   ....[4]....
        /*0114*/ 	.word	0x00000b90


	//   ....[5]....
        /*0118*/ 	.word	0x00001230


	//   ....[6]....
        /*011c*/ 	.word	0x00001240


	//   ....[7]....
        /*0120*/ 	.word	0x00001250


	//   ....[8]....
        /*0124*/ 	.word	0x00001b20


	//   ....[9]....
        /*0128*/ 	.word	0x00001bb0


	//   ....[10]....
        /*012c*/ 	.word	0x00001c00


	//   ....[11]....
        /*0130*/ 	.word	0x00001c90


	//   ....[12]....
        /*0134*/ 	.word	0x00001d20


	//   ....[13]....
        /*0138*/ 	.word	0x00001d70


	//----- nvinfo : EIATTR_EXIT_INSTR_OFFSETS
	.align		4
.L_7123:
        /*013c*/ 	.byte	0x04, 0x1c
        /*013e*/ 	.short	(.L_7125 - .L_7124)


	//   ....[0]....
.L_7124:
        /*0140*/ 	.word	0x00000090


	//   ....[1]....
        /*0144*/ 	.word	0x00001700


	//   ....[2]....
        /*0148*/ 	.word	0x00001720


	//   ....[3]....
        /*014c*/ 	.word	0x00001930


	//   ....[4]....
        /*0150*/ 	.word	0x00001ab0


	//----- nvinfo : EIATTR_MAX_THREADS
	.align		4
.L_7125:
        /*0154*/ 	.byte	0x04, 0x05
        /*0156*/ 	.short	(.L_7127 - .L_7126)
.L_7126:
        /*0158*/ 	.word	0x00000080
        /*015c*/ 	.word	0x00000001
        /*0160*/ 	.word	0x00000001


	//----- nvinfo : EIATTR_CRS_STACK_SIZE
	.align		4
.L_7127:
        /*0164*/ 	.byte	0x04, 0x1e
        /*0166*/ 	.short	(.L_7129 - .L_7128)
.L_7128:
        /*0168*/ 	.word	0x00000000


	//----- nvinfo : EIATTR_CBANK_PARAM_SIZE
	.align		4
.L_7129:
        /*016c*/ 	.byte	0x03, 0x19
        /*016e*/ 	.short	0x0048


	//----- nvinfo : EIATTR_PARAM_CBANK
	.align		4
        /*0170*/ 	.byte	0x04, 0x0a
        /*0172*/ 	.short	(.L_7131 - .L_7130)
	.align		4
.L_7130:
        /*0174*/ 	.word	index@(.nv.constant0._ZN4vllm3moe10topkGatingILi8ELi16ELi4ELi16ELi32El13__nv_bfloat16LNS0_11ScoringFuncE0EEEvPKT5_PKbPfiPT4_PiiiibPKf)
        /*0178*/ 	.short	0x0210
        /*017a*/ 	.short	0x0048


	//----- nvinfo : EIATTR_SW_WAR
	.align		4
.L_7131:
        /*017c*/ 	.byte	0x04, 0x36
        /*017e*/ 	.short	(.L_7133 - .L_7132)
.L_7132:
        /*0180*/ 	.word	0x00000008
.L_7133:


//--------------------- .nv.info._ZN4vllm3moe10topkGatingILi8ELi8ELi4ELi16ELi32El13__nv_bfloat16LNS0_11ScoringFuncE0EEEvPKT5_PKbPfiPT4_PiiiibPKf --------------------------
	.section	.nv.info._ZN4vllm3moe10topkGatingILi8ELi8ELi4ELi16ELi32El13__nv_bfloat16LNS0_11ScoringFuncE0EEEvPKT5_PKbPfiPT4_PiiiibPKf,"",@"SHT_CUDA_INFO"
	.sectionflags	@""
	.align	4


	//----- nvinfo : EIATTR_CUDA_API_VERSION
	.align		4
        /*0000*/ 	.byte	0x04, 0x37
        /*0002*/ 	.short	(.L_7135 - .L_7134)
.L_7134:
        /*0004*/ 	.word	0x00000082


	//----- nvinfo : EIATTR_KPARAM_INFO
	.align		4
.L_7135:
        /*0008*/ 	.byte	0x04, 0x17
        /*000a*/ 	.short	(.L_7137 - .L_7136)
.L_7136:
        /*000c*/ 	.word	0x00000000
        /*0010*/ 	.short	0x000a
        /*0012*/ 	.short	0x0040
        /*0014*/ 	.byte	0x00, 0xf0, 0x21, 0x00


	//----- nvinfo : EIATTR_KPARAM_INFO
	.align		4
.L_7137:
        /*0018*/ 	.byte	0x04, 0x17
        /*001a*/ 	.short	(.L_7139 - .L_7138)
.L_7138:
        /*001c*/ 	.word	0x00000000
        /*0020*/ 	.short	0x0009
        /*0022*/ 	.short	0x003c
        /*0024*/ 	.byte	0x00, 0xf0, 0x05, 0x00


	//----- nvinfo : EIATTR_KPARAM_INFO
	.align		4
.L_7139:
        /*0028*/ 	.byte	0x04, 0x17
        /*002a*/ 	.short	(.L_7141 - .L_7140)
.L_7140:
        /*002c*/ 	.word	0x00000000
        /*0030*/ 	.short	0x0008
        /*0032*/ 	.short	0x0038
        /*0034*/ 	.byte	0x00, 0xf0, 0x11, 0x00


	//----- nvinfo : EIATTR_KPARAM_INFO
	.align		4
.L_7141:
        /*0038*/ 	.byte	0x04, 0x17
        /*003a*/ 	.short	(.L_7143 - .L_7142)
.L_7142:
        /*003c*/ 	.word	0x00000000
        /*0040*/ 	.short	0x0007
        /*0042*/ 	.short	0x0034
        /*0044*/ 	.byte	0x00, 0xf0, 0x11, 0x00


	//----- nvinfo : EIATTR_KPARAM_INFO
	.align		4
.L_7143:
        /*0048*/ 	.byte	0x04, 0x17
        /*004a*/ 	.short	(.L_7145 - .L_7144)
.L_7144:
        /*004c*/ 	.word	0x00000000
        /*0050*/ 	.short	0x0006
        /*0052*/ 	.short	0x0030
        /*0054*/ 	.byte	0x00, 0xf0, 0x11, 0x00


	//----- nvinfo : EIATTR_KPARAM_INFO
	.align		4
.L_7145:
        /*0058*/ 	.byte	0x04, 0x17
        /*005a*/ 	.short	(.L_7147 - .L_7146)
.L_7146:
        /*005c*/ 	.word	0x00000000
        /*0060*/ 	.short	0x0005
        /*0062*/ 	.short	0x0028
        /*0064*/ 	.byte	0x00, 0xf0, 0x21, 0x00


	//----- nvinfo : EIATTR_KPARAM_INFO
	.align		4
.L_7147:
        /*0068*/ 	.byte	0x04, 0x17
        /*006a*/ 	.short	(.L_7149 - .L_7148)
.L_7148:
        /*006c*/ 	.word	0x00000000
        /*0070*/ 	.short	0x0004
        /*0072*/ 	.short	0x0020
        /*0074*/ 	.byte	0x00, 0xf0, 0x21, 0x00


	//----- nvinfo : EIATTR_KPARAM_INFO
	.align		4
.L_7149:
        /*0078*/ 	.byte	0x04, 0x17
        /*007a*/ 	.short	(.L_7151 - .L_7150)
.L_7150:
        /*007c*/ 	.word	0x00000000
        /*0080*/ 	.short	0x0003
        /*0082*/ 	.short	0x0018
        /*0084*/ 	.byte	0x00, 0xf0, 0x11, 0x00


	//----- nvinfo : EIATTR_KPARAM_INFO
	.align		4
.L_7151:
        /*0088*/ 	.byte	0x04, 0x17
        /*008a*/ 	.short	(.L_7153 - .L_7152)
.L_7152:
        /*008c*/ 	.word	0x00000000
        /*0090*/ 	.short	0x0002
        /*0092*/ 	.short	0x0010
        /*0094*/ 	.byte	0x00, 0xf0, 0x21, 0x00


	//----- nvinfo : EIATTR_KPARAM_INFO
	.align		4
.L_7153:
        /*0098*/ 	.byte	0x04, 0x17
        /*009a*/ 	.short	(.L_7155 - .L_7154)
.L_7154:
        /*009c*/ 	.word	0x00000000
        /*00a0*/ 	.short	0x0001
        /*00a2*/ 	.short	0x0008
        /*00a4*/ 	.byte	0x00, 0xf0, 0x21, 0x00


	//----- nvinfo : EIATTR_KPARAM_INFO
	.align		4
.L_7155:
        /*00a8*/ 	.byte	0x04, 0x17
        /*00aa*/ 	.short	(.L_7157 - .L_7156)
.L_7156:
        /*00ac*/ 	.word	0x00000000
        /*00b0*/ 	.short	0x0000
        /*00b2*/ 	.short	0x0000
        /*00b4*/ 	.byte	0x00, 0xf0, 0x21, 0x00


	//----- nvinfo : EIATTR_SPARSE_MMA_MASK
	.align		4
.L_7157:
        /*00b8*/ 	.byte	0x03, 0x50
        /*00ba*/ 	.short	0x0000


	//----- nvinfo : EIATTR_MAXREG_COUNT
	.align		4
        /*00bc*/ 	.byte	0x03, 0x1b
        /*00be*/ 	.short	0x00ff


	//----- nvinfo : EIATTR_MERCURY_ISA_VERSION
	.align		4
        /*00c0*/ 	.byte	0x03, 0x5f
        /*00c2*/ 	.short	0x0101


	//----- nvinfo : EIATTR_EXIT_INSTR_OFFSETS
	.align		4
        /*00c4*/ 	.byte	0x04, 0x1c
        /*00c6*/ 	.short	(.L_7159 - .L_7158)


	//   ....[0]....
.L_7158:
        /*00c8*/ 	.word	0x00000080


	//   ....[1]....
        /*00cc*/ 	.word	0x000020d0


	//   ....[2]....
        /*00d0*/ 	.word	0x000020f0


	//   ....[3]....
        /*00d4*/ 	.word	0x000029b0


	//   ....[4]....
        /*00d8*/ 	.word	0x00002ac0


	//----- nvinfo : EIATTR_MAX_THREADS
	.align		4
.L_7159:
        /*00dc*/ 	.byte	0x04, 0x05
        /*00de*/ 	.short	(.L_7161 - .L_7160)
.L_7160:
        /*00e0*/ 	.word	0x00000080
        /*00e4*/ 	.word	0x00000001
        /*00e8*/ 	.word	0x00000001


	//----- nvinfo : EIATTR_CBANK_PARAM_SIZE
	.align		4
.L_7161:
        /*00ec*/ 	.byte	0x03, 0x19
        /*00ee*/ 	.short	0x0048


	//----- nvinfo : EIATTR_PARAM_CBANK
	.align		4
        /*00f0*/ 	.byte	0x04, 0x0a
        /*00f2*/ 	.short	(.L_7163 - .L_7162)
	.align		4
.L_7162:
        /*00f4*/ 	.word	index@(.nv.constant0._ZN4vllm3moe10topkGatingILi8ELi8ELi4ELi16ELi32El13__nv_bfloat16LNS0_11ScoringFuncE0EEEvPKT5_PKbPfiPT4_PiiiibPKf)
        /*00f8*/ 	.short	0x0210
        /*00fa*/ 	.short	0x0048


	//----- nvinfo : EIATTR_SW_WAR
	.align		4
.L_7163:
        /*00fc*/ 	.byte	0x04, 0x36
        /*00fe*/ 	.short	(.L_7165 - .L_7164)
.L_7164:
        /*0100*/ 	.word	0x00000008
.L_7165:


//--------------------- .nv.info._ZN4vllm3moe10topkGatingILi4ELi4ELi4ELi8ELi32El13__nv_bfloat16LNS0_11ScoringFuncE0EEEvPKT5_PKbPfiPT4_PiiiibPKf --------------------------
	.section	.nv.info._ZN4vllm3moe10topkGatingILi4ELi4ELi4ELi8ELi32El13__nv_bfloat16LNS0_11ScoringFuncE0EEEvPKT5_PKbPfiPT4_PiiiibPKf,"",@"SHT_CUDA_INFO"
	.sectionflags	@""
	.align	4


	//----- nvinfo : EIATTR_CUDA_API_VERSION
	.align		4
        /*0000*/ 	.byte	0x04, 0x37
        /*0002*/ 	.short	(.L_7167 - .L_7166)
.L_7166:
        /*0004*/ 	.word	0x00000082


	//----- nvinfo : EIATTR_KPARAM_INFO
	.align		4
.L_7167:
        /*0008*/ 	.byte	0x04, 0x17
        /*000a*/ 	.short	(.L_7169 - .L_7168)
.L_7168:
        /*000c*/ 	.word	0x00000000
        /*0010*/ 	.short	0x000a
        /*0012*/ 	.short	0x0040
        /*0014*/ 	.byte	0x00, 0xf0, 0x21, 0x00


	//----- nvinfo : EIATTR_KPARAM_INFO
	.align		4
.L_7169:
        /*0018*/ 	.byte	0x04, 0x17
        /*001a*/ 	.short	(.L_7171 - .L_7170)
.L_7170:
        /*001c*/ 	.word	0x00000000
        /*0020*/ 	.short	0x0009
        /*0022*/ 	.short	0x003c
        /*0024*/ 	.byte	0x00, 0xf0, 0x05, 0x00


	//----- nvinfo : EIATTR_KPARAM_INFO
	.align		4
.L_7171:
        /*0028*/ 	.byte	0x04, 0x17
        /*002a*/ 	.short	(.L_7173 - .L_7172)
.L_7172:
        /*002c*/ 	.word	0x00000000
        /*0030*/ 	.short	0x0008
        /*0032*/ 	.short	0x0038
        /*0034*/ 	.byte	0x00, 0xf0, 0x11, 0x00


	//----- nvinfo : EIATTR_KPARAM_INFO
	.align		4
.L_7173:
        /*0038*/ 	.byte	0x04, 0x17
        /*003a*/ 	.short	(.L_7175 - .L_7174)
.L_7174:
        /*003c*/ 	.word	0x00000000
        /*0040*/ 	.short	0x0007
        /*0042*/ 	.short	0x0034
        /*0044*/ 	.byte	0x00, 0xf0, 0x11, 0x00


	//----- nvinfo : EIATTR_KPARAM_INFO
	.align		4
.L_7175:
        /*0048*/ 	.byte	0x04, 0x17
        /*004a*/ 	.short	(.L_7177 - .L_7176)
.L_7176:
        /*004c*/ 	.word	0x00000000
        /*0050*/ 	.short	0x0006
        /*0052*/ 	.short	0x0030
        /*0054*/ 	.byte	0x00, 0xf0, 0x11, 0x00


	//----- nvinfo : EIATTR_KPARAM_INFO
	.align		4
.L_7177:
        /*0058*/ 	.byte	0x04, 0x17
        /*005a*/ 	.short	(.L_7179 - .L_7178)
.L_7178:
        /*005c*/ 	.word	0x00000000
        /*0060*/ 	.short	0x0005
        /*0062*/ 	.short	0x0028
        /*0064*/ 	.byte	0x00, 0xf0, 0x21, 0x00


	//----- nvinfo : EIATTR_KPARAM_INFO
	.align		4
.L_7179:
        /*0068*/ 	.byte	0x04, 0x17
        /*006a*/ 	.short	(.L_7181 - .L_7180)
.L_7180:
        /*006c*/ 	.word	0x00000000
        /*0070*/ 	.short	0x0004
        /*0072*/ 	.short	0x0020
        /*0074*/ 	.byte	0x00, 0xf0, 0x21, 0x00


	//----- nvinfo : EIATTR_KPARAM_INFO
	.align		4
.L_7181:
        /*0078*/ 	.byte	0x04, 0x17
        /*007a*/ 	.short	(.L_7183 - .L_7182)
.L_7182:
        /*007c*/ 	.word	0x00000000
        /*0080*/ 	.short	0x0003
        /*0082*/ 	.short	0x0018
        /*0084*/ 	.byte	0x00, 0xf0, 0x11, 0x00


	//----- nvinfo : EIATTR_KPARAM_INFO
	.align		4
.L_7183:
        /*0088*/ 	.byte	0x04, 0x17
        /*008a*/ 	.short	(.L_7185 - .L_7184)
.L_7184:
        /*008c*/ 	.word	0x00000000
        /*0090*/ 	.short	0x0002
        /*0092*/ 	.short	0x0010
        /*0094*/ 	.byte	0x00, 0xf0, 0x21, 0x00


	//----- nvinfo : EIATTR_KPARAM_INFO
	.align		4
.L_7185:
        /*0098*/ 	.byte	0x04, 0x17
        /*009a*/ 	.short	(.L_7187 - .L_7186)
.L_7186:
        /*009c*/ 	.word	0x00000000
        /*00a0*/ 	.short	0x0001
        /*00a2*/ 	.short	0x0008
        /*00a4*/ 	.byte	0x00, 0xf0, 0x21, 0x00


	//----- nvinfo : EIATTR_KPARAM_INFO
	.align		4
.L_7187:
        /*00a8*/ 	.byte	0x04, 0x17
        /*00aa*/ 	.short	(.L_7189 - .L_7188)
.L_7188:
        /*00ac*/ 	.word	0x00000000
        /*00b0*/ 	.short	0x0000
        /*00b2*/ 	.short	0x0000
        /*00b4*/ 	.byte	0x00, 0xf0, 0x21, 0x00


	//----- nvinfo : EIATTR_SPARSE_MMA_MASK
	.align		4
.L_7189:
        /*00b8*/ 	.byte	0x03, 0x50
        /*00ba*/ 	.short	0x0000


	//----- nvinfo : EIATTR_MAXREG_COUNT
	.align		4
        /*00bc*/ 	.byte	0x03, 0x1b
        /*00be*/ 	.short	0x00ff


	//----- nvinfo : EIATTR_MERCURY_ISA_VERSION
	.align		4
        /*00c0*/ 	.byte	0x03, 0x5f
        /*00c2*/ 	.short	0x0101


	//----- nvinfo : EIATTR_EXIT_INSTR_OFFSETS
	.align		4
        /*00c4*/ 	.byte	0x04, 0x1c
        /*00c6*/ 	.short	(.L_7191 - .L_7190)


	//   ....[0]....
.L_7190:
        /*00c8*/ 	.word	0x00000080


	//   ....[1]....
        /*00cc*/ 	.word	0x000023c0


	//   ....[2]....
        /*00d0*/ 	.word	0x000023d0


	//   ....[3]....
        /*00d4*/ 	.word	0x00002d20


	//   ....[4]....
        /*00d8*/ 	.word	0x00002e20


	//----- nvinfo : EIATTR_MAX_THREADS
	.align		4
.L_7191:
        /*00dc*/ 	.byte	0x04, 0x05
        /*00de*/ 	.short	(.L_7193 - .L_7192)
.L_7192:
        /*00e0*/ 	.word	0x00000080
        /*00e4*/ 	.word	0x00000001
        /*00e8*/ 	.word	0x00000001


	//----- nvinfo : EIATTR_CBANK_PARAM_SIZE
	.align		4
.L_7193:
        /*00ec*/ 	.byte	0x03, 0x19
        /*00ee*/ 	.short	0x0048


	//----- nvinfo : EIATTR_PARAM_CBANK
	.align		4
        /*00f0*/ 	.byte	0x04, 0x0a
        /*00f2*/ 	.short	(.L_7195 - .L_7194)
	.align		4
.L_7194:
        /*00f4*/ 	.word	index@(.nv.constant0._ZN4vllm3moe10topkGatingILi4ELi4ELi4ELi8ELi32El13__nv_bfloat16LNS0_11ScoringFuncE0EEEvPKT5_PKbPfiPT4_PiiiibPKf)
        /*00f8*/ 	.short	0x0210
        /*00fa*/ 	.short	0x0048


	//----- nvinfo : EIATTR_SW_WAR
	.align		4
.L_7195:
        /*00fc*/ 	.byte	0x04, 0x36
        /*00fe*/ 	.short	(.L_7197 - .L_7196)
.L_7196:
        /*0100*/ 	.word	0x00000008
.L_7197:


//--------------------- .nv.info._ZN4vllm3moe10topkGatingILi2ELi2ELi4ELi4ELi32El13__nv_bfloat16LNS0_11ScoringFuncE0EEEvPKT5_PKbPfiPT4_PiiiibPKf --------------------------
	.section	.nv.info._ZN4vllm3moe10topkGatingILi2ELi2ELi4ELi4ELi32El13__nv_bfloat16LNS0_11ScoringFuncE0EEEvPKT5_PKbPfiPT4_PiiiibPKf,"",@"SHT_CUDA_INFO"
	.sectionflags	@""
	.align	4


	//----- nvinfo : EIATTR_CUDA_API_VERSION
	.align		4
        /*0000*/ 	.byte	0x04, 0x37
        /*0002*/ 	.short	(.L_7199 - .L_7198)
.L_7198:
        /*0004*/ 	.word	0x00000082


	//----- nvinfo : EIATTR_KPARAM_INFO
	.align		4
.L_7199:
        /*0008*/ 	.byte	0x04, 0x17
        /*000a*/ 	.short	(.L_7201 - .L_7200)
.L_7200:
        /*000c*/ 	.word	0x00000000
        /*0010*/ 	.short	0x000a
        /*0012*/ 	.short	0x0040
        /*0014*/ 	.byte	0x00, 0xf0, 0x21, 0x00


	//----- nvinfo : EIATTR_KPARAM_INFO
	.align		4
.L_7201:
        /*0018*/ 	.byte	0x04, 0x17
        /*001a*/ 	.short	(.L_7203 - .L_7202)
.L_7202:
        /*001c*/ 	.word	0x00000000
        /*0020*/ 	.short	0x0009
        /*0022*/ 	.short	0x003c
        /*0024*/ 	.byte	0x00, 0xf0, 0x05, 0x00


	//----- nvinfo : EIATTR_KPARAM_INFO
	.align		4
.L_7203:
        /*0028*/ 	.byte	0x04, 0x17
        /*002a*/ 	.short	(.L_7205 - .L_7204)
.L_7204:
        /*002c*/ 	.word	0x00000000
        /*0030*/ 	.short	0x0008
        /*0032*/ 	.short	0x0038
        /*0034*/ 	.byte	0x00, 0xf0, 0x11, 0x00


	//----- nvinfo : EIATTR_KPARAM_INFO
	.align		4
.L_7205:
        /*0038*/ 	.byte	0x04, 0x17
        /*003a*/ 	.short	(.L_7207 - .L_7206)
.L_7206:
        /*003c*/ 	.word	0x00000000
        /*0040*/ 	.short	0x0007
        /*0042*/ 	.short	0x0034
        /*0044*/ 	.byte	0x00, 0xf0, 0x11, 0x00


	//----- nvinfo : EIATTR_KPARAM_INFO
	.align		4
.L_7207:
        /*0048*/ 	.byte	0x04, 0x17
        /*004a*/ 	.short	(.L_7209 - .L_7208)
.L_7208:
        /*004c*/ 	.word	0x00000000
        /*0050*/ 	.short	0x0006
        /*0052*/ 	.short	0x0030
        /*0054*/ 	.byte	0x00, 0xf0, 0x11, 0x00


	//----- nvinfo : EIATTR_KPARAM_INFO
	.align		4
.L_7209:
        /*0058*/ 	.byte	0x04, 0x17
        /*005a*/ 	.short	(.L_7211 - .L_7210)
.L_7210:
        /*005c*/ 	.word	0x00000000
        /*0060*/ 	.short	0x0005
        /*0062*/ 	.short	0x0028
        /*0064*/ 	.byte	0x00, 0xf0, 0x21, 0x00


	//----- nvinfo : EIATTR_KPARAM_INFO
	.align		4
.L_7211:
        /*0068*/ 	.byte	0x04, 0x17
        /*006a*/ 	.short	(.L_7213 - .L_7212)
.L_7212:
        /*006c*/ 	.word	0x00000000
        /*0070*/ 	.short	0x0004
        /*0072*/ 	.short	0x0020
        /*0074*/ 	.byte	0x00, 0xf0, 0x21, 0x00


	//----- nvinfo : EIATTR_KPARAM_INFO
	.align		4
.L_7213:
        /*0078*/ 	.byte	0x04, 0x17
        /*007a*/ 	.short	(.L_7215 - .L_7214)
.L_7214:
        /*007c*/ 	.word	0x00000000
        /*0080*/ 	.short	0x0003
        /*0082*/ 	.short	0x0018
        /*0084*/ 	.byte	0x00, 0xf0, 0x11, 0x00


	//----- nvinfo : EIATTR_KPARAM_INFO
	.align		4
.L_7215:
        /*0088*/ 	.byte	0x04, 0x17
        /*008a*/ 	.short	(.L_7217 - .L_7216)
.L_7216:
        /*008c*/ 	.word	0x00000000
        /*0090*/ 	.short	0x0002
        /*0092*/ 	.short	0x0010
        /*0094*/ 	.byte	0x00, 0xf0, 0x21, 0x00


	//----- nvinfo : EIATTR_KPARAM_INFO
	.align		4
.L_7217:
        /*0098*/ 	.byte	0x04, 0x17
        /*009a*/ 	.short	(.L_7219 - .L_7218)
.L_7218:
        /*009c*/ 	.word	0x00000000
        /*00a0*/ 	.short	0x0001
        /*00a2*/ 	.short	0x0008
        /*00a4*/ 	.byte	0x00, 0xf0, 0x21, 0x00


	//----- nvinfo : EIATTR_KPARAM_INFO
	.align		4
.L_7219:
        /*00a8*/ 	.byte	0x04, 0x17
        /*00aa*/ 	.short	(.L_7221 - .L_7220)
.L_7220:
        /*00ac*/ 	.word	0x00000000
        /*00b0*/ 	.short	0x0000
        /*00b2*/ 	.short	0x0000
        /*00b4*/ 	.byte	0x00, 0xf0, 0x21, 0x00


	//----- nvinfo : EIATTR_SPARSE_MMA_MASK
	.align		4
.L_7221:
        /*00b8*/ 	.byte	0x03, 0x50
        /*00ba*/ 	.short	0x0000


	//----- nvinfo : EIATTR_MAXREG_COUNT
	.align		4
        /*00bc*/ 	.byte	0x03, 0x1b
        /*00be*/ 	.short	0x00ff


	//----- nvinfo : EIATTR_MERCURY_ISA_VERSION
	.align		4
        /*00c0*/ 	.byte	0x03, 0x5f
        /*00c2*/ 	.short	0x0101


	//----- nvinfo : EIATTR_EXIT_INSTR_OFFSETS
	.align		4
        /*00c4*/ 	.byte	0x04, 0x1c
        /*00c6*/ 	.short	(.L_7223 - .L_7222)


	//   ....[0]....
.L_7222:
        /*00c8*/ 	.word	0x00000080


	//   ....[1]....
        /*00cc*/ 	.word	0x00001a00


	//   ....[2]....
        /*00d0*/ 	.word	0x00001a10


	//   ....[3]....
        /*00d4*/ 	.word	0x000022d0


	//   ....[4]....
        /*00d8*/ 	.word	0x000023e0


	//----- nvinfo : EIATTR_MAX_THREADS
	.align		4
.L_7223:
        /*00dc*/ 	.byte	0x04, 0x05
        /*00de*/ 	.short	(.L_7225 - .L_7224)
.L_7224:
        /*00e0*/ 	.word	0x00000080
        /*00e4*/ 	.word	0x00000001
        /*00e8*/ 	.word	0x00000001


	//----- nvinfo : EIATTR_CBANK_PARAM_SIZE
	.align		4
.L_7225:
        /*00ec*/ 	.byte	0x03, 0x19
        /*00ee*/ 	.short	0x0048


	//----- nvinfo : EIATTR_PARAM_CBANK
	.align		4
        /*00f0*/ 	.byte	0x04, 0x0a
        /*00f2*/ 	.short	(.L_7227 - .L_7226)
	.align		4
.L_7226:
        /*00f4*/ 	.word	index@(.nv.constant0._ZN4vllm3moe10topkGatingILi2ELi2ELi4ELi4ELi32El13__nv_bfloat16LNS0_11ScoringFuncE0EEEvPKT5_PKbPfiPT4_PiiiibPKf)
        /*00f8*/ 	.short	0x0210
        /*00fa*/ 	.short	0x0048


	//----- nvinfo : EIATTR_SW_WAR
	.align		4
.L_7227:
        /*00fc*/ 	.byte	0x04, 0x36
        /*00fe*/ 	.short	(.L_7229 - .L_7228)
.L_7228:
        /*0100*/ 	.word	0x00000008
.L_7229:


//--------------------- .nv.info._ZN4vllm3moe10topkGatingILi1ELi1ELi4ELi2ELi32El13__nv_bfloat16LNS0_11ScoringFuncE0EEEvPKT5_PKbPfiPT4_PiiiibPKf --------------------------
	.section	.nv.info._ZN4vllm3moe10topkGatingILi1ELi1ELi4ELi2ELi32El13__nv_bfloat16LNS0_11ScoringFuncE0EEEvPKT5_PKbPfiPT4_PiiiibPKf,"",@"SHT_CUDA_INFO"
	.sectionflags	@""
	.align	4


	//----- nvinfo : EIATTR_CUDA_API_VERSION
	.align		4
        /*0000*/ 	.byte	0x04, 0x37
        /*0002*/ 	.short	(.L_7231 - .L_7230)
.L_7230:
        /*0004*/ 	.word	0x00000082


	//----- nvinfo : EIATTR_KPARAM_INFO
	.align		4
.L_7231:
        /*0008*/ 	.byte	0x04, 0x17
        /*000a*/ 	.short	(.L_7233 - .L_7232)
.L_7232:
        /*000c*/ 	.word	0x00000000
        /*0010*/ 	.short	0x000a
        /*0012*/ 	.short	0x0040
        /*0014*/ 	.byte	0x00, 0xf0, 0x21, 0x00


	//----- nvinfo : EIATTR_KPARAM_INFO
	.align		4
.L_7233:
        /*0018*/ 	.byte	0x04, 0x17
        /*001a*/ 	.short	(.L_7235 - .L_7234)
.L_7234:
        /*001c*/ 	.word	0x00000000
        /*0020*/ 	.short	0x0009
        /*0022*/ 	.short	0x003c
        /*0024*/ 	.byte	0x00, 0xf0, 0x05, 0x00


	//----- nvinfo : EIATTR_KPARAM_INFO
	.align		4
.L_7235:
        /*0028*/ 	.byte	0x04, 0x17
        /*002a*/ 	.short	(.L_7237 - .L_7236)
.L_7236:
        /*002c*/ 	.word	0x00000000
        /*0030*/ 	.short	0x0008
        /*0032*/ 	.short	0x0038
        /*0034*/ 	.byte	0x00, 0xf0, 0x11, 0x00


	//----- nvinfo : EIATTR_KPARAM_INFO
	.align		4
.L_7237:
        /*0038*/ 	.byte	0x04, 0x17
        /*003a*/ 	.short	(.L_7239 - .L_7238)
.L_7238:
        /*003c*/ 	.word	0x00000000
        /*0040*/ 	.short	0x0007
        /*0042*/ 	.short	0x0034
        /*0044*/ 	.byte	0x00, 0xf0, 0x11, 0x00


	//----- nvinfo : EIATTR_KPARAM_INFO
	.align		4
.L_7239:
        /*0048*/ 	.byte	0x04, 0x17
        /*004a*/ 	.short	(.L_7241 - .L_7240)
.L_7240:
        /*004c*/ 	.word	0x00000000
        /*0050*/ 	.short	0x0006
        /*0052*/ 	.short	0x0030
        /*0054*/ 	.byte	0x00, 0xf0, 0x11, 0x00


	//----- nvinfo : EIATTR_KPARAM_INFO
	.align		4
.L_7241:
        /*0058*/ 	.byte	0x04, 0x17
        /*005a*/ 	.short	(.L_7243 - .L_7242)
.L_7242:
        /*005c*/ 	.word	0x00000000
        /*0060*/ 	.short	0x0005
        /*0062*/ 	.short	0x0028
        /*0064*/ 	.byte	0x00, 0xf0, 0x21, 0x00


	//----- nvinfo : EIATTR_KPARAM_INFO
	.align		4
.L_7243:
        /*0068*/ 	.byte	0x04, 0x17
        /*006a*/ 	.short	(.L_7245 - .L_7244)
.L_7244:
        /*006c*/ 	.word	0x00000000
        /*0070*/ 	.short	0x0004
        /*0072*/ 	.short	0x0020
        /*0074*/ 	.byte	0x00, 0xf0, 0x21, 0x00


	//----- nvinfo : EIATTR_KPARAM_INFO
	.align		4
.L_7245:
        /*0078*/ 	.byte	0x04, 0x17
        /*007a*/ 	.short	(.L_7247 - .L_7246)
.L_7246:
        /*007c*/ 	.word	0x00000000
        /*0080*/ 	.short	0x0003
        /*0082*/ 	.short	0x0018
        /*0084*/ 	.byte	0x00, 0xf0, 0x11, 0x00


	//----- nvinfo : EIATTR_KPARAM_INFO
	.align		4
.L_7247:
        /*0088*/ 	.byte	0x04, 0x17
        /*008a*/ 	.short	(.L_7249 - .L_7248)
.L_7248:
        /*008c*/ 	.word	0x00000000
        /*0090*/ 	.short	0x0002
        /*0092*/ 	.short	0x0010
        /*0094*/ 	.byte	0x00, 0xf0, 0x21, 0x00


	//----- nvinfo : EIATTR_KPARAM_INFO
	.align		4
.L_7249:
        /*0098*/ 	.byte	0x04, 0x17
        /*009a*/ 	.short	(.L_7251 - .L_7250)
.L_7250:
        /*009c*/ 	.word	0x00000000
        /*00a0*/ 	.short	0x0001
        /*00a2*/ 	.short	0x0008
        /*00a4*/ 	.byte	0x00, 0xf0, 0x21, 0x00


	//----- nvinfo : EIATTR_KPARAM_INFO
	.align		4
.L_7251:
        /*00a8*/ 	.byte	0x04, 0x17
        /*00aa*/ 	.short	(.L_7253 - .L_7252)
.L_7252:
        /*00ac*/ 	.word	0x00000000
        /*00b0*/ 	.short	0x0000
        /*00b2*/ 	.short	0x0000
        /*00b4*/ 	.byte	0x00, 0xf0, 0x21, 0x00


	//----- nvinfo : EIATTR_SPARSE_MMA_MASK
	.align		4
.L_7253:
        /*00b8*/ 	.byte	0x03, 0x50
        /*00ba*/ 	.short	0x0000


	//----- nvinfo : EIATTR_MAXREG_COUNT
	.align		4
        /*00bc*/ 	.byte	0x03, 0x1b
        /*00be*/ 	.short	0x00ff


	//----- nvinfo : EIATTR_MERCURY_ISA_VERSION
	.align		4
        /*00c0*/ 	.byte	0x03, 0x5f
        /*00c2*/ 	.short	0x0101


	//----- nvinfo : EIATTR_EXIT_INSTR_OFFSETS
	.align		4
        /*00c4*/ 	.byte	0x04, 0x1c
        /*00c6*/ 	.short	(.L_7255 - .L_7254)


	//   ....[0]....
.L_7254:
        /*00c8*/ 	.word	0x000000a0


	//   ....[1]....
        /*00cc*/ 	.word	0x00001080


	//   ....[2]....
        /*00d0*/ 	.word	0x00001090


	//   ....[3]....
        /*00d4*/ 	.word	0x000018f0


	//   ....[4]....
        /*00d8*/ 	.word	0x00001a00


	//----- nvinfo : EIATTR_MAX_THREADS
	.align		4
.L_7255:
        /*00dc*/ 	.byte	0x04, 0x05
        /*00de*/ 	.short	(.L_7257 - .L_7256)
.L_7256:
        /*00e0*/ 	.word	0x00000080
        /*00e4*/ 	.word	0x00000001
        /*00e8*/ 	.word	0x00000001


	//----- nvinfo : EIATTR_CBANK_PARAM_SIZE
	.align		4
.L_7257:
        /*00ec*/ 	.byte	0x03, 0x19
        /*00ee*/ 	.short	0x0048


	//----- nvinfo : EIATTR_PARAM_CBANK
	.align		4
        /*00f0*/ 	.byte	0x04, 0x0a
        /*00f2*/ 	.short	(.L_7259 - .L_7258)
	.align		4
.L_7258:
        /*00f4*/ 	.word	index@(.nv.constant0._ZN4vllm3moe10topkGatingILi1ELi1ELi4ELi2ELi32El13__nv_bfloat16LNS0_11ScoringFuncE0EEEvPKT5_PKbPfiPT4_PiiiibPKf)
        /*00f8*/ 	.short	0x0210
        /*00fa*/ 	.short	0x0048


	//----- nvinfo : EIATTR_SW_WAR
	.align		4
.L_7259:
        /*00fc*/ 	.byte	0x04, 0x36
        /*00fe*/ 	.short	(.L_7261 - .L_7260)
.L_7260:
        /*0100*/ 	.word	0x00000008
.L_7261:


//--------------------- .nv.info._ZN4vllm3moe10topkGatingILi18ELi576ELi4ELi4ELi32Ej13__nv_bfloat16LNS0_11ScoringFuncE0EEEvPKT5_PKbPfiPT4_PiiiibPKf --------------------------
	.section	.nv.info._ZN4vllm3moe10topkGatingILi18ELi576ELi4ELi4ELi32Ej13__nv_bfloat16LNS0_11ScoringFuncE0EEEvPKT5_PKbPfiPT4_PiiiibPKf,"",@"SHT_CUDA_INFO"
	.sectionflags	@""
	.align	4


	//----- nvinfo : EIATTR_CUDA_API_VERSION
	.align		4
        /*0000*/ 	.byte	0x04, 0x37
        /*0002*/ 	.short	(.L_7263 - .L_7262)
.L_7262:
        /*0004*/ 	.word	0x00000082


	//----- nvinfo : EIATTR_KPARAM_INFO
	.align		4
.L_7263:
        /*0008*/ 	.byte	0x04, 0x17
        /*000a*/ 	.short	(.L_7265 - .L_7264)
.L_7264:
        /*000c*/ 	.word	0x00000000
        /*0010*/ 	.short	0x000a
        /*0012*/ 	.short	0x0040
        /*0014*/ 	.byte	0x00, 0xf0, 0x21, 0x00


	//----- nvinfo : EIATTR_KPARAM_INFO
	.align		4
.L_7265:
        /*0018*/ 	.byte	0x04, 0x17
        /*001a*/ 	.short	(.L_7267 - .L_7266)
.L_7266:
        /*001c*/ 	.word	0x00000000
        /*0020*/ 	.short	0x0009
        /*0022*/ 	.short	0x003c
        /*0024*/ 	.byte	0x00, 0xf0, 0x05, 0x00


	//----- nvinfo : EIATTR_KPARAM_INFO
	.align		4
.L_7267:
        /*0028*/ 	.byte	0x04, 0x17
        /*002a*/ 	.short	(.L_7269 - .L_7268)
.L_7268:
        /*002c*/ 	.word	0x00000000
        /*0030*/ 	.short	0x0008
        /*0032*/ 	.short	0x0038
        /*0034*/ 	.byte	0x00, 0xf0, 0x11, 0x00


	//----- nvinfo : EIATTR_KPARAM_INFO
	.align		4
.L_7269:
        /*0038*/ 	.byte	0x04, 0x17
        /*003a*/ 	.short	(.L_7271 - .L_7270)
.L_7270:
        /*003c*/ 	.word	0x00000000
        /*0040*/ 	.short	0x0007
        /*0042*/ 	.short	0x0034
        /*0044*/ 	.byte	0x00, 0xf0, 0x11, 0x00


	//----- nvinfo : EIATTR_KPARAM_INFO
	.align		4
.L_7271:
        /*0048*/ 	.byte	0x04, 0x17
        /*004a*/ 	.short	(.L_7273 - .L_7272)
.L_7272:
        /*004c*/ 	.word	0x00000000
        /*0050*/ 	.short	0x0006
        /*0052*/ 	.short	0x0030
        /*0054*/ 	.byte	0x00, 0xf0, 0x11, 0x00


	//----- nvinfo : EIATTR_KPARAM_INFO
	.align		4
.L_7273:
        /*0058*/ 	.byte	0x04, 0x17
        /*005a*/ 	.short	(.L_7275 - .L_7274)
.L_7274:
        /*005c*/ 	.word	0x00000000
        /*0060*/ 	.short	0x0005
        /*0062*/ 	.short	0x0028
        /*0064*/ 	.byte	0x00, 0xf0, 0x21, 0x00


	//----- nvinfo : EIATTR_KPARAM_INFO
	.align		4
.L_7275:
        /*0068*/ 	.byte	0x04, 0x17
        /*006a*/ 	.short	(.L_7277 - .L_7276)
.L_7276:
        /*006c*/ 	.word	0x00000000
        /*0070*/ 	.short	0x0004
        /*0072*/ 	.short	0x0020
        /*0074*/ 	.byte	0x00, 0xf0, 0x21, 0x00


	//----- nvinfo : EIATTR_KPARAM_INFO
	.align		4
.L_7277:
        /*0078*/ 	.byte	0x04, 0x17
        /*007a*/ 	.short	(.L_7279 - .L_7278)
.L_7278:
        /*007c*/ 	.word	0x00000000
        /*0080*/ 	.short	0x0003
        /*0082*/ 	.short	0x0018
        /*0084*/ 	.byte	0x00, 0xf0, 0x11, 0x00


	//----- nvinfo : EIATTR_KPARAM_INFO
	.align		4
.L_7279:
        /*0088*/ 	.byte	0x04, 0x17
        /*008a*/ 	.short	(.L_7281 - .L_7280)
.L_7280:
        /*008c*/ 	.word	0x00000000
        /*0090*/ 	.short	0x0002
        /*0092*/ 	.short	0x0010
        /*0094*/ 	.byte	0x00, 0xf0, 0x21, 0x00


	//----- nvinfo : EIATTR_KPARAM_INFO
	.align		4
.L_7281:
        /*0098*/ 	.byte	0x04, 0x17
        /*009a*/ 	.short	(.L_7283 - .L_7282)
.L_7282:
        /*009c*/ 	.word	0x00000000
        /*00a0*/ 	.short	0x0001
        /*00a2*/ 	.short	0x0008
        /*00a4*/ 	.byte	0x00, 0xf0, 0x21, 0x00


	//----- nvinfo : EIATTR_KPARAM_INFO
	.align		4
.L_7283:
        /*00a8*/ 	.byte	0x04, 0x17
        /*00aa*/ 	.short	(.L_7285 - .L_7284)
.L_7284:
        /*00ac*/ 	.word	0x00000000
        /*00b0*/ 	.short	0x0000
        /*00b2*/ 	.short	0x0000
        /*00b4*/ 	.byte	0x00, 0xf0, 0x21, 0x00


	//----- nvinfo : EIATTR_SPARSE_MMA_MASK
	.align		4
.L_7285:
        /*00b8*/ 	.byte	0x03, 0x50
        /*00ba*/ 	.short	0x0000


	//----- nvinfo : EIATTR_MAXREG_COUNT
	.align		4
        /*00bc*/ 	.byte	0x03, 0x1b
        /*00be*/ 	.short	0x00ff


	//----- nvinfo : EIATTR_MERCURY_ISA_VERSION
	.align		4
        /*00c0*/ 	.byte	0x03, 0x5f
        /*00c2*/ 	.short	0x0101


	//----- nvinfo : EIATTR_COOP_GROUP_MASK_REGIDS
	.align		4
        /*00c4*/ 	.byte	0x04, 0x29
        /*00c6*/ 	.short	(.L_7287 - .L_7286)


	//   ....[0]....
.L_7286:
        /*00c8*/ 	.word	0xffffffff


	//   ....[1]....
        /*00cc*/ 	.word	0xffffffff


	//   ....[2]....
        /*00d0*/ 	.word	0xffffffff


	//   ....[3]....
        /*00d4*/ 	.word	0xffffffff


	//   ....[4]....
        /*00d8*/ 	.word	0xffffffff


	//   ....[5]....
        /*00dc*/ 	.word	0xffffffff


	//   ....[6]....
        /*00e0*/ 	.word	0xffffffff


	//   ....[7]....
        /*00e4*/ 	.word	0xffffffff


	//   ....[8]....
        /*00e8*/ 	.word	0xffffffff


	//   ....[9]....
        /*00ec*/ 	.word	0xffffffff


	//   ....[10]....
        /*00f0*/ 	.word	0xffffffff


	//   ....[11]....
        /*00f4*/ 	.word	0xffffffff


	//   ....[12]....
        /*00f8*/ 	.word	0xffffffff


	//   ....[13]....
        /*00fc*/ 	.word	0xffffffff


	//   ....[14]....
        /*0100*/ 	.word	0xffffffff


	//   ....[15]....
        /*0104*/ 	.word	0xffffffff


	//   ....[16]....
        /*0108*/ 	.word	0xffffffff


	//   ....[17]....
        /*010c*/ 	.word	0xffffffff


	//   ....[18]....
        /*0110*/ 	.word	0xffffffff


	//   ....[19]....
        /*0114*/ 	.word	0xffffffff


	//   ....[20]....
        /*0118*/ 	.word	0xffffffff


	//   ....[21]....
        /*011c*/ 	.word	0xffffffff


	//   ....[22]....
        /*0120*/ 	.word	0xffffffff


	//   ....[23]....
        /*0124*/ 	.word	0xffffffff


	//   ....[24]....
        /*0128*/ 	.word	0xffffffff


	//   ....[25]....
        /*012c*/ 	.word	0xffffffff


	//   ....[26]....
        /*0130*/ 	.word	0xffffffff


	//   ....[27]....
        /*0134*/ 	.word	0xffffffff


	//   ....[28]....
        /*0138*/ 	.word	0xffffffff


	//   ....[29]....
        /*013c*/ 	.word	0xffffffff


	//   ....[30]....
        /*0140*/ 	.word	0xffffffff


	//   ....[31]....
        /*0144*/ 	.word	0xffffffff


	//   ....[32]....
        /*0148*/ 	.word	0xffffffff


	//   ....[33]....
        /*014c*/ 	.word	0xffffffff


	//   ....[34]....
        /*0150*/ 	.word	0xffffffff


	//   ....[35]....
        /*0154*/ 	.word	0xffffffff


	//   ....[36]....
        /*0158*/ 	.word	0xffffffff


	//   ....[37]....
        /*015c*/ 	.word	0xffffffff


	//   ....[38]....
        /*0160*/ 	.word	0xffffffff


	//   ....[39]....
        /*0164*/ 	.word	0xffffffff


	//   ....[40]....
        /*0168*/ 	.word	0x05000002


	//   ....[41]....
        /*016c*/ 	.word	0x05000002


	//   ....[42]....
        /*0170*/ 	.word	0x05000002


	//   ....[43]....
        /*0174*/ 	.word	0x05000002


	//   ....[44]....
        /*0178*/ 	.word	0x05000002


	//   ....[45]....
        /*017c*/ 	.word	0x05000002


	//   ....[46]....
        /*0180*/ 	.word	0x05000002


	//   ....[47]....
        /*0184*/ 	.word	0x05000002


	//   ....[48]....
        /*0188*/ 	.word	0x05000002


	//   ....[49]....
        /*018c*/ 	.word	0x05000002


	//   ....[50]....
        /*0190*/ 	.word	0x05000002


	//   ....[51]....
        /*0194*/ 	.word	0x05000002


	//   ....[52]....
        /*0198*/ 	.word	0x05000002


	//   ....[53]....
        /*019c*/ 	.word	0x05000002


	//   ....[54]....
        /*01a0*/ 	.word	0x05000002


	//   ....[55]....
        /*01a4*/ 	.word	0x05000002


	//   ....[56]....
        /*01a8*/ 	.word	0x05000002


	//   ....[57]....
        /*01ac*/ 	.word	0x05000002


	//   ....[58]....
        /*01b0*/ 	.word	0x05000002


	//   ....[59]....
        /*01b4*/ 	.word	0x05000002


	//   ....[60]....
        /*01b8*/ 	.word	0x05000002


	//   ....[61]....
        /*01bc*/ 	.word	0x05000002


	//   ....[62]....
        /*01c0*/ 	.word	0x05000002


	//   ....[63]....
        /*01c4*/ 	.word	0x05000002


	//   ....[64]....
        /*01c8*/ 	.word	0x05000002


	//   ....[65]....
        /*01cc*/ 	.word	0x05000002


	//   ....[66]....
        /*01d0*/ 	.word	0x05000002


	//   ....[67]....
        /*01d4*/ 	.word	0x05000002


	//   ....[68]....
        /*01d8*/ 	.word	0x05000002


	//   ....[69]....
        /*01dc*/ 	.word	0x05000002


	//----- nvinfo : EIATTR_COOP_GROUP_INSTR_OFFSETS
	.align		4
.L_7287:
        /*01e0*/ 	.byte	0x04, 0x28
        /*01e2*/ 	.short	(.L_7289 - .L_7288)


	//   ....[0]....
.L_7288:
        /*01e4*/ 	.word	0x00000470


	//   ....[1]....
        /*01e8*/ 	.word	0x00000490


	//   ....[2]....
        /*01ec*/ 	.word	0x000004b0


	//   ....[3]....
        /*01f0*/ 	.word	0x000004e0


	//   ....[4]....
        /*01f4*/ 	.word	0x00000530


	//   ....[5]....
        /*01f8*/ 	.word	0x000009f0


	//   ....[6]....
        /*01fc*/ 	.word	0x00000a10


	//   ....[7]....
        /*0200*/ 	.word	0x00000a30


	//   ....[8]....
        /*0204*/ 	.word	0x00000a50


	//   ....[9]....
        /*0208*/ 	.word	0x00000a90


	//   ....[10]....
        /*020c*/ 	.word	0x00001750


	//   ....[11]....
        /*0210*/ 	.word	0x00001770


	//   ....[12]....
        /*0214*/ 	.word	0x00001780


	//   ....[13]....
        /*0218*/ 	.word	0x00001810


	//   ....[14]....
        /*021c*/ 	.word	0x00001830


	//   ....[15]....
        /*0220*/ 	.word	0x00001840


	//   ....[16]....
        /*0224*/ 	.word	0x000018c0


	//   ....[17]....
        /*0228*/ 	.word	0x000018d0


	//   ....[18]....
        /*022c*/ 	.word	0x000018e0


	//   ....[19]....
        /*0230*/ 	.word	0x00001960


	//   ....[20]....
        /*0234*/ 	.word	0x00001980


	//   ....[21]....
        /*0238*/ 	.word	0x00001990


	//   ....[22]....
        /*023c*/ 	.word	0x00001a10


	//   ....[23]....
        /*0240*/ 	.word	0x00001a20


	//   ....[24]....
        /*0244*/ 	.word	0x00001a30


	//   ....[25]....
        /*0248*/ 	.word	0x00002470


	//   ....[26]....
        /*024c*/ 	.word	0x00002490


	//   ....[27]....
        /*0250*/ 	.word	0x000024a0


	//   ....[28]....
        /*0254*/ 	.word	0x00002530


	//   ....[29]....
        /*0258*/ 	.word	0x00002550


	//   ....[30]....
        /*025c*/ 	.word	0x00002560


	//   ....[31]....
        /*0260*/ 	.word	0x000025e0


	//   ....[32]....
        /*0264*/ 	.word	0x000025f0


	//   ....[33]....
        /*0268*/ 	.word	0x00002600


	//   ....[34]....
        /*026c*/ 	.word	0x00002680


	//   ....[35]....
        /*0270*/ 	.word	0x000026a0


	//   ....[36]....
        /*0274*/ 	.word	0x000026b0


	//   ....[37]....
        /*0278*/ 	.word	0x00002730


	//   ....[38]....
        /*027c*/ 	.word	0x00002740


	//   ....[39]....
        /*0280*/ 	.word	0x00002750


	//   ....[40]....
        /*0284*/ 	.word	0x00003120


	//   ....[41]....
        /*0288*/ 	.word	0x000031c0


	//   ....[42]....
        /*028c*/ 	.word	0x00003230


	//   ....[43]....
        /*0290*/ 	.word	0x00003310


	//   ....[44]....
        /*0294*/ 	.word	0x00003370


	//   ....[45]....
        /*0298*/ 	.word	0x000033d0


	//   ....[46]....
        /*029c*/ 	.word	0x000034a0


	//   ....[47]....
        /*02a0*/ 	.word	0x00003510


	//   ....[48]....
        /*02a4*/ 	.word	0x00003580


	//   ....[49]....
        /*02a8*/ 	.word	0x00003650


	//   ....[50]....
        /*02ac*/ 	.word	0x000036c0


	//   ....[51]....
        /*02b0*/ 	.word	0x00003730


	//   ....[52]....
        /*02b4*/ 	.word	0x00003800


	//   ....[53]....
        /*02b8*/ 	.word	0x00003860


	//   ....[54]....
        /*02bc*/ 	.word	0x000038c0


	//   ....[55]....
        /*02c0*/ 	.word	0x00003960


	//   ....[56]....
        /*02c4*/ 	.word	0x00003a00


	//   ....[57]....
        /*02c8*/ 	.word	0x00003a70


	//   ....[58]....
        /*02cc*/ 	.word	0x00003b50


	//   ....[59]....
        /*02d0*/ 	.word	0x00003bb0


	//   ....[60]....
        /*02d4*/ 	.word	0x00003c10


	//   ....[61]....
        /*02d8*/ 	.word	0x00003ce0


	//   ....[62]....
        /*02dc*/ 	.word	0x00003d50


	//   ....[63]....
        /*02e0*/ 	.word	0x00003dc0


	//   ....[64]....
        /*02e4*/ 	.word	0x00003e90


	//   ....[65]....
        /*02e8*/ 	.word	0x00003f00


	//   ....[66]....
        /*02ec*/ 	.word	0x00003f70


	//   ....[67]....
        /*02f0*/ 	.word	0x00004040


	//   ....[68]....
        /*02f4*/ 	.word	0x000040a0


	//   ....[69]....
        /*02f8*/ 	.word	0x00004100


	//----- nvinfo : EIATTR_EXIT_INSTR_OFFSETS
	.align		4
.L_7289:
        /*02fc*/ 	.byte	0x04, 0x1c
        /*02fe*/ 	.short	(.L_7291 - .L_7290)


	//   ....[0]....
.L_7290:
        /*0300*/ 	.word	0x00000080


	//   ....[1]....
        /*0304*/ 	.word	0x00002d10


	//   ....[2]....
        /*0308*/ 	.word	0x00002d30


	//   ....[3]....
        /*030c*/ 	.word	0x00002f40


	//   ....[4]....
        /*0310*/ 	.word	0x000030b0


	//----- nvinfo : EIATTR_MAX_THREADS
	.align		4
.L_7291:
        /*0314*/ 	.byte	0x04, 0x05
        /*0316*/ 	.short	(.L_7293 - .L_7292)
.L_7292:
        /*0318*/ 	.word	0x00000080
        /*031c*/ 	.word	0x00000001
        /*0320*/ 	.word	0x00000001


	//----- nvinfo : EIATTR_CRS_STACK_SIZE
	.align		4
.L_7293:
        /*0324*/ 	.byte	0x04, 0x1e
        /*0326*/ 	.short	(.L_7295 - .L_7294)
.L_7294:
        /*0328*/ 	.word	0x00000000


	//----- nvinfo : EIATTR_CBANK_PARAM_SIZE
	.align		4
.L_7295:
        /*032c*/ 	.byte	0x03, 0x19
        /*032e*/ 	.short	0x0048


	//----- nvinfo : EIATTR_PARAM_CBANK
	.align		4
        /*0330*/ 	.byte	0x04, 0x0a
        /*0332*/ 	.short	(.L_7297 - .L_7296)
	.align		4
.L_7296:
        /*0334*/ 	.word	index@(.nv.constant0._ZN4vllm3moe10topkGatingILi18ELi576ELi4ELi4ELi32Ej13__nv_bfloat16LNS0_11ScoringFuncE0EEEvPKT5_PKbPfiPT4_PiiiibPKf)
        /*0338*/ 	.short	0x0210
        /*033a*/ 	.short	0x0048


	//----- nvinfo : EIATTR_SW_WAR
	.align		4
.L_7297:
        /*033c*/ 	.byte	0x04, 0x36
        /*033e*/ 	.short	(.L_7299 - .L_7298)
.L_7298:
        /*0340*/ 	.word	0x00000008
.L_7299:


//--------------------- .nv.info._ZN4vllm3moe10topkGatingILi14ELi448ELi4ELi4ELi32Ej13__nv_bfloat16LNS0_11ScoringFuncE0EEEvPKT5_PKbPfiPT4_PiiiibPKf --------------------------
	.section	.nv.info._ZN4vllm3moe10topkGatingILi14ELi448ELi4ELi4ELi32Ej13__nv_bfloat16LNS0_11ScoringFuncE0EEEvPKT5_PKbPfiPT4_PiiiibPKf,"",@"SHT_CUDA_INFO"
	.sectionflags	@""
	.align	4


	//----- nvinfo : EIATTR_CUDA_API_VERSION
	.align		4
        /*0000*/ 	.byte	0x04, 0x37
        /*0002*/ 	.short	(.L_7301 - .L_7300)
.L_7300:
        /*0004*/ 	.word	0x00000082


	//----- nvinfo : EIATTR_KPARAM_INFO
	.align		4
.L_7301:
        /*0008*/ 	.byte	0x04, 0x17
        /*000a*/ 	.short	(.L_7303 - .L_7302)
.L_7302:
        /*000c*/ 	.word	0x00000000
        /*0010*/ 	.short	0x000a
        /*0012*/ 	.short	0x0040
        /*0014*/ 	.byte	0x00, 0xf0, 0x21, 0x00


	//----- nvinfo : EIATTR_KPARAM_INFO
	.align		4
.L_7303:
        /*0018*/ 	.byte	0x04, 0x17
        /*001a*/ 	.short	(.L_7305 - .L_7304)
.L_7304:
        /*001c*/ 	.word	0x00000000
        /*0020*/ 	.short	0x0009
        /*0022*/ 	.short	0x003c
        /*0024*/ 	.byte	0x00, 0xf0, 0x05, 0x00


	//----- nvinfo : EIATTR_KPARAM_INFO
	.align		4
.L_7305:
        /*0028*/ 	.byte	0x04, 0x17
        /*002a*/ 	.short	(.L_7307 - .L_7306)
.L_7306:
        /*002c*/ 	.word	0x00000000
        /*0030*/ 	.short	0x0008
        /*0032*/ 	.short	0x0038
        /*0034*/ 	.byte	0x00, 0xf0, 0x11, 0x00


	//----- nvinfo : EIATTR_KPARAM_INFO
	.align		4
.L_7307:
        /*0038*/ 	.byte	0x04, 0x17
        /*003a*/ 	.short	(.L_7309 - .L_7308)
.L_7308:
        /*003c*/ 	.word	0x00000000
        /*0040*/ 	.short	0x0007
        /*0042*/ 	.short	0x0034
        /*0044*/ 	.byte	0x00, 0xf0, 0x11, 0x00


	//----- nvinfo : EIATTR_KPARAM_INFO
	.align		4
.L_7309:
        /*0048*/ 	.byte	0x04, 0x17
        /*004a*/ 	.short	(.L_7311 - .L_7310)
.L_7310:
        /*004c*/ 	.word	0x00000000
        /*0050*/ 	.short	0x0006
        /*0052*/ 	.short	0x0030
        /*0054*/ 	.byte	0x00, 0xf0, 0x11, 0x00


	//----- nvinfo : EIATTR_KPARAM_INFO
	.align		4
.L_7311:
        /*0058*/ 	.byte	0x04, 0x17
        /*005a*/ 	.short	(.L_7313 - .L_7312)
.L_7312:
        /*005c*/ 	.word	0x00000000
        /*0060*/ 	.short	0x0005
        /*0062*/ 	.short	0x0028
        /*0064*/ 	.byte	0x00, 0xf0, 0x21, 0x00


	//----- nvinfo : EIATTR_KPARAM_INFO
	.align		4
.L_7313:
        /*0068*/ 	.byte	0x04, 0x17
        /*006a*/ 	.short	(.L_7315 - .L_7314)
.L_7314:
        /*006c*/ 	.word	0x00000000
        /*0070*/ 	.short	0x0004
        /*0072*/ 	.short	0x0020
        /*0074*/ 	.byte	0x00, 0xf0, 0x21, 0x00


	//----- nvinfo : EIATTR_KPARAM_INFO
	.align		4
.L_7315:
        /*0078*/ 	.byte	0x04, 0x17
        /*007a*/ 	.short	(.L_7317 - .L_7316)
.L_7316:
        /*007c*/ 	.word	0x00000000
        /*0080*/ 	.short	0x0003
        /*0082*/ 	.short	0x0018
        /*0084*/ 	.byte	0x00, 0xf0, 0x11, 0x00


	//----- nvinfo : EIATTR_KPARAM_INFO
	.align		4
.L_7317:
        /*0088*/ 	.byte	0x04, 0x17
        /*008a*/ 	.short	(.L_7319 - .L_7318)
.L_7318:
        /*008c*/ 	.word	0x00000000
        /*0090*/ 	.short	0x0002
        /*0092*/ 	.short	0x0010
        /*0094*/ 	.byte	0x00, 0xf0, 0x21, 0x00


	//----- nvinfo : EIATTR_KPARAM_INFO
	.align		4
.L_7319:
        /*0098*/ 	.byte	0x04, 0x17
        /*009a*/ 	.short	(.L_7321 - .L_7320)
.L_7320:
        /*009c*/ 	.word	0x00000000
        /*00a0*/ 	.short	0x0001
        /*00a2*/ 	.short	0x0008
        /*00a4*/ 	.byte	0x00, 0xf0, 0x21, 0x00


	//----- nvinfo : EIATTR_KPARAM_INFO
	.align		4
.L_7321:
        /*00a8*/ 	.byte	0x04, 0x17
        /*00aa*/ 	.short	(.L_7323 - .L_7322)
.L_7322:
        /*00ac*/ 	.word	0x00000000
        /*00b0*/ 	.short	0x0000
        /*00b2*/ 	.short	0x0000
        /*00b4*/ 	.byte	0x00, 0xf0, 0x21, 0x00


	//----- nvinfo : EIATTR_SPARSE_MMA_MASK
	.align		4
.L_7323:
        /*00b8*/ 	.byte	0x03, 0x50
        /*00ba*/ 	.short	0x0000


	//----- nvinfo : EIATTR_MAXREG_COUNT
	.align		4
        /*00bc*/ 	.byte	0x03, 0x1b
        /*00be*/ 	.short	0x00ff


	//----- nvinfo : EIATTR_MERCURY_ISA_VERSION
	.align		4
        /*00c0*/ 	.byte	0x03, 0x5f
        /*00c2*/ 	.short	0x0101


	//----- nvinfo : EIATTR_COOP_GROUP_MASK_REGIDS
	.align		4
        /*00c4*/ 	.byte	0x04, 0x29
        /*00c6*/ 	.short	(.L_7325 - .L_7324)


	//   ....[0]....
.L_7324:
        /*00c8*/ 	.word	0xffffffff


	//   ....[1]....
        /*00cc*/ 	.word	0xffffffff


	//   ....[2]....
        /*00d0*/ 	.word	0xffffffff


	//   ....[3]....
        /*00d4*/ 	.word	0xffffffff


	//   ....[4]....
        /*00d8*/ 	.word	0xffffffff


	//   ....[5]....
        /*00dc*/ 	.word	0xffffffff


	//   ....[6]....
        /*00e0*/ 	.word	0xffffffff


	//   ....[7]....
        /*00e4*/ 	.word	0xffffffff


	//   ....[8]....
        /*00e8*/ 	.word	0xffffffff


	//   ....[9]....
        /*00ec*/ 	.word	0xffffffff


	//   ....[10]....
        /*00f0*/ 	.word	0xffffffff


	//   ....[11]....
        /*00f4*/ 	.word	0xffffffff


	//   ....[12]....
        /*00f8*/ 	.word	0xffffffff


	//   ....[13]....
        /*00fc*/ 	.word	0xffffffff


	//   ....[14]....
        /*0100*/ 	.word	0xffffffff


	//   ....[15]....
        /*0104*/ 	.word	0xffffffff


	//   ....[16]....
        /*0108*/ 	.word	0xffffffff


	//   ....[17]....
        /*010c*/ 	.word	0xffffffff


	//   ....[18]....
        /*0110*/ 	.word	0xffffffff


	//   ....[19]....
        /*0114*/ 	.word	0xffffffff


	//   ....[20]....
        /*0118*/ 	.word	0xffffffff


	//   ....[21]....
        /*011c*/ 	.word	0xffffffff


	//   ....[22]....
        /*0120*/ 	.word	0xffffffff


	//   ....[23]....
        /*0124*/ 	.word	0xffffffff


	//   ....[24]....
        /*0128*/ 	.word	0xffffffff


	//   ....[25]....
        /*012c*/ 	.word	0xffffffff


	//   ....[26]....
        /*0130*/ 	.word	0xffffffff


	//   ....[27]....
        /*0134*/ 	.word	0xffffffff


	//   ....[28]....
        /*0138*/ 	.word	0xffffffff


	//   ....[29]....
        /*013c*/ 	.word	0xffffffff


	//   ....[30]....
        /*0140*/ 	.word	0xffffffff


	//   ....[31]....
        /*0144*/ 	.word	0xffffffff


	//   ....[32]....
        /*0148*/ 	.word	0xffffffff


	//   ....[33]....
        /*014c*/ 	.word	0xffffffff


	//   ....[34]....
        /*0150*/ 	.word	0xffffffff


	//   ....[35]....
        /*0154*/ 	.word	0xffffffff


	//   ....[36]....
        /*0158*/ 	.word	0xffffffff


	//   ....[37]....
        /*015c*/ 	.word	0xffffffff


	//   ....[38]....
        /*0160*/ 	.word	0xffffffff


	//   ....[39]....
        /*0164*/ 	.word	0xffffffff


	//   ....[40]....
        /*0168*/ 	.word	0x05000002


	//   ....[41]....
        /*016c*/ 	.word	0x05000002


	//   ....[42]....
        /*0170*/ 	.word	0x05000002


	//   ....[43]....
        /*0174*/ 	.word	0x05000002


	//   ....[44]....
        /*0178*/ 	.word	0x05000002


	//   ....[45]....
        /*017c*/ 	.word	0x05000002


	//   ....[46]....
        /*0180*/ 	.word	0x05000002


	//   ....[47]....
        /*0184*/ 	.word	0x05000002


	//   ....[48]....
        /*0188*/ 	.word	0x05000002


	//   ....[49]....
        /*018c*/ 	.word	0x05000002


	//   ....[50]....
        /*0190*/ 	.word	0x05000002


	//   ....[51]....
        /*0194*/ 	.word	0x05000002


	//   ....[52]....
        /*0198*/ 	.word	0x05000002


	//   ....[53]....
        /*019c*/ 	.word	0x05000002


	//   ....[54]....
        /*01a0*/ 	.word	0x05000002


	//   ....[55]....
        /*01a4*/ 	.word	0x05000002


	//   ....[56]....
        /*01a8*/ 	.word	0x05000002


	//   ....[57]....
        /*01ac*/ 	.word	0x05000002


	//   ....[58]....
        /*01b0*/ 	.word	0x05000002


	//   ....[59]....
        /*01b4*/ 	.word	0x05000002


	//   ....[60]....
        /*01b8*/ 	.word	0x05000002


	//   ....[61]....
        /*01bc*/ 	.word	0x05000002


	//   ....[62]....
        /*01c0*/ 	.word	0x05000002


	//   ....[63]....
        /*01c4*/ 	.word	0x05000002


	//   ....[64]....
        /*01c8*/ 	.word	0x05000002


	//   ....[65]....
        /*01cc*/ 	.word	0x05000002


	//   ....[66]....
        /*01d0*/ 	.word	0x05000002


	//   ....[67]....
        /*01d4*/ 	.word	0x05000002


	//   ....[68]....
        /*01d8*/ 	.word	0x05000002


	//   ....[69]....
        /*01dc*/ 	.word	0x05000002


	//----- nvinfo : EIATTR_COOP_GROUP_INSTR_OFFSETS
	.align		4
.L_7325:
        /*01e0*/ 	.byte	0x04, 0x28
        /*01e2*/ 	.short	(.L_7327 - .L_7326)


	//   ....[0]....
.L_7326:
        /*01e4*/ 	.word	0x000003b0


	//   ....[1]....
        /*01e8*/ 	.word	0x000003d0


	//   ....[2]....
        /*01ec*/ 	.word	0x000003f0


	//   ....[3]....
        /*01f0*/ 	.word	0x00000420


	//   ....[4]....
        /*01f4*/ 	.word	0x00000490


	//   ....[5]....
        /*01f8*/ 	.word	0x00000830


	//   ....[6]....
        /*01fc*/ 	.word	0x00000850


	//   ....[7]....
        /*0200*/ 	.word	0x00000870


	//   ....[8]....
        /*0204*/ 	.word	0x00000890


	//   ....[9]....
        /*0208*/ 	.word	0x000008c0


	//   ....[10]....
        /*020c*/ 	.word	0x00001310


	//   ....[11]....
        /*0210*/ 	.word	0x00001330


	//   ....[12]....
        /*0214*/ 	.word	0x00001340


	//   ....[13]....
        /*0218*/ 	.word	0x000013d0


	//   ....[14]....
        /*021c*/ 	.word	0x000013f0


	//   ....[15]....
        /*0220*/ 	.word	0x00001400


	//   ....[16]....
        /*0224*/ 	.word	0x00001480


	//   ....[17]....
        /*0228*/ 	.word	0x000014a0


	//   ....[18]....
        /*022c*/ 	.word	0x000014b0


	//   ....[19]....
        /*0230*/ 	.word	0x00001530


	//   ....[20]....
        /*0234*/ 	.word	0x00001540


	//   ....[21]....
        /*0238*/ 	.word	0x00001550


	//   ....[22]....
        /*023c*/ 	.word	0x000015d0


	//   ....[23]....
        /*0240*/ 	.word	0x000015e0


	//   ....[24]....
        /*0244*/ 	.word	0x000015f0


	//   ....[25]....
        /*0248*/ 	.word	0x00001eb0


	//   ....[26]....
        /*024c*/ 	.word	0x00001ed0


	//   ....[27]....
        /*0250*/ 	.word	0x00001ee0


	//   ....[28]....
        /*0254*/ 	.word	0x00001f70


	//   ....[29]....
        /*0258*/ 	.word	0x00001f90


	//   ....[30]....
        /*025c*/ 	.word	0x00001fa0


	//   ....[31]....
        /*0260*/ 	.word	0x00002020


	//   ....[32]....
        /*0264*/ 	.word	0x00002040


	//   ....[33]....
        /*0268*/ 	.word	0x00002050


	//   ....[34]....
        /*026c*/ 	.word	0x000020d0


	//   ....[35]....
        /*0270*/ 	.word	0x000020e0


	//   ....[36]....
        /*0274*/ 	.word	0x000020f0


	//   ....[37]....
        /*0278*/ 	.word	0x00002170


	//   ....[38]....
        /*027c*/ 	.word	0x00002180


	//   ....[39]....
        /*0280*/ 	.word	0x00002190


	//   ....[40]....
        /*0284*/ 	.word	0x00002ae0


	//   ....[41]....
        /*0288*/ 	.word	0x00002b90


	//   ....[42]....
        /*028c*/ 	.word	0x00002bf0


	//   ....[43]....
        /*0290*/ 	.word	0x00002cc0


	//   ....[44]....
        /*0294*/ 	.word	0x00002d30


	//   ....[45]....
        /*0298*/ 	.word	0x00002da0


	//   ....[46]....
        /*029c*/ 	.word	0x00002e70


	//   ....[47]....
        /*02a0*/ 	.word	0x00002ed0


	//   ....[48]....
        /*02a4*/ 	.word	0x00002f30


	//   ....[49]....
        /*02a8*/ 	.word	0x00003010


	//   ....[50]....
        /*02ac*/ 	.word	0x00003080


	//   ....[51]....
        /*02b0*/ 	.word	0x000030f0


	//   ....[52]....
        /*02b4*/ 	.word	0x000031b0


	//   ....[53]....
        /*02b8*/ 	.word	0x00003210


	//   ....[54]....
        /*02bc*/ 	.word	0x00003270


	//   ....[55]....
        /*02c0*/ 	.word	0x00003310


	//   ....[56]....
        /*02c4*/ 	.word	0x000033c0


	//   ....[57]....
        /*02c8*/ 	.word	0x00003420


	//   ....[58]....
        /*02cc*/ 	.word	0x000034f0


	//   ....[59]....
        /*02d0*/ 	.word	0x00003560


	//   ....[60]....
        /*02d4*/ 	.word	0x000035d0


	//   ....[61]....
        /*02d8*/ 	.word	0x000036a0


	//   ....[62]....
        /*02dc*/ 	.word	0x00003700


	//   ....[63]....
        /*02e0*/ 	.word	0x00003760


	//   ....[64]....
        /*02e4*/ 	.word	0x00003840


	//   ....[65]....
        /*02e8*/ 	.word	0x000038b0


	//   ....[66]....
        /*02ec*/ 	.word	0x00003920


	//   ....[67]....
        /*02f0*/ 	.word	0x000039f0


	//   ....[68]....
        /*02f4*/ 	.word	0x00003a50


	//   ....[69]....
        /*02f8*/ 	.word	0x00003ab0


	//----- nvinfo : EIATTR_EXIT_INSTR_OFFSETS
	.align		4
.L_7327:
        /*02fc*/ 	.byte	0x04, 0x1c
        /*02fe*/ 	.short	(.L_7329 - .L_7328)


	//   ....[0]....
.L_7328:
        /*0300*/ 	.word	0x00000080


	//   ....[1]....
        /*0304*/ 	.word	0x000026d0


	//   ....[2]....
        /*0308*/ 	.word	0x000026f0


	//   ....[3]....
        /*030c*/ 	.word	0x00002900


	//   ....[4]....
        /*0310*/ 	.word	0x00002a70


	//----- nvinfo : EIATTR_MAX_THREADS
	.align		4
.L_7329:
        /*0314*/ 	.byte	0x04, 0x05
        /*0316*/ 	.short	(.L_7331 - .L_7330)
.L_7330:
        /*0318*/ 	.word	0x00000080
        /*031c*/ 	.word	0x00000001
        /*0320*/ 	.word	0x00000001


	//----- nvinfo : EIATTR_CRS_STACK_SIZE
	.align		4
.L_7331:
        /*0324*/ 	.byte	0x04, 0x1e
        /*0326*/ 	.short	(.L_7333 - .L_7332)
.L_7332:
        /*0328*/ 	.word	0x00000000


	//----- nvinfo : EIATTR_CBANK_PARAM_SIZE
	.align		4
.L_7333:
        /*032c*/ 	.byte	0x03, 0x19
        /*032e*/ 	.short	0x0048


	//----- nvinfo : EIATTR_PARAM_CBANK
	.align		4
        /*0330*/ 	.byte	0x04, 0x0a
        /*0332*/ 	.short	(.L_7335 - .L_7334)
	.align		4
.L_7334:
        /*0334*/ 	.word	index@(.nv.constant0._ZN4vllm3moe10topkGatingILi14ELi448ELi4ELi4ELi32Ej13__nv_bfloat16LNS0_11ScoringFuncE0EEEvPKT5_PKbPfiPT4_PiiiibPKf)
        /*0338*/ 	.short	0x0210
        /*033a*/ 	.short	0x0048


	//----- nvinfo : EIATTR_SW_WAR
	.align		4
.L_7335:
        /*033c*/ 	.byte	0x04, 0x36
        /*033e*/ 	.short	(.L_7337 - .L_7336)
.L_7336:
        /*0340*/ 	.word	0x00000008
.L_7337:


//--------------------- .nv.info._ZN4vllm3moe10topkGatingILi12ELi384ELi4ELi4ELi32Ej13__nv_bfloat16LNS0_11ScoringFuncE0EEEvPKT5_PKbPfiPT4_PiiiibPKf --------------------------
	.section	.nv.info._ZN4vllm3moe10topkGatingILi12ELi384ELi4ELi4ELi32Ej13__nv_bfloat16LNS0_11ScoringFuncE0EEEvPKT5_PKbPfiPT4_PiiiibPKf,"",@"SHT_CUDA_INFO"
	.sectionflags	@""
	.align	4


	//----- nvinfo : EIATTR_CUDA_API_VERSION
	.align		4
        /*0000*/ 	.byte	0x04, 0x37
        /*0002*/ 	.short	(.L_7339 - .L_7338)
.L_7338:
        /*0004*/ 	.word	0x00000082


	//----- nvinfo : EIATTR_KPARAM_INFO
	.align		4
.L_7339:
        /*0008*/ 	.byte	0x04, 0x17
        /*000a*/ 	.short	(.L_7341 - .L_7340)
.L_7340:
        /*000c*/ 	.word	0x00000000
        /*0010*/ 	.short	0x000a
        /*0012*/ 	.short	0x0040
        /*0014*/ 	.byte	0x00, 0xf0, 0x21, 0x00


	//----- nvinfo : EIATTR_KPARAM_INFO
	.align		4
.L_7341:
        /*0018*/ 	.byte	0x04, 0x17
        /*001a*/ 	.short	(.L_7343 - .L_7342)
.L_7342:
        /*001c*/ 	.word	0x00000000
        /*0020*/ 	.short	0x0009
        /*0022*/ 	.short	0x003c
        /*0024*/ 	.byte	0x00, 0xf0, 0x05, 0x00


	//----- nvinfo : EIATTR_KPARAM_INFO
	.align		4
.L_7343:
        /*0028*/ 	.byte	0x04, 0x17
        /*002a*/ 	.short	(.L_7345 - .L_7344)
.L_7344:
        /*002c*/ 	.word	0x00000000
        /*0030*/ 	.short	0x0008
        /*0032*/ 	.short	0x0038
        /*0034*/ 	.byte	0x00, 0xf0, 0x11, 0x00


	//----- nvinfo : EIATTR_KPARAM_INFO
	.align		4
.L_7345:
        /*0038*/ 	.byte	0x04, 0x17
        /*003a*/ 	.short	(.L_7347 - .L_7346)
.L_7346:
        /*003c*/ 	.word	0x00000000
        /*0040*/ 	.short	0x0007
        /*0042*/ 	.short	0x0034
        /*0044*/ 	.byte	0x00, 0xf0, 0x11, 0x00


	//----- nvinfo : EIATTR_KPARAM_INFO
	.align		4
.L_7347:
        /*0048*/ 	.byte	0x04, 0x17
        /*004a*/ 	.short	(.L_7349 - .L_7348)
.L_7348:
        /*004c*/ 	.word	0x00000000
        /*0050*/ 	.short	0x0006
        /*0052*/ 	.short	0x0030
        /*0054*/ 	.byte	0x00, 0xf0, 0x11, 0x00


	//----- nvinfo : EIATTR_KPARAM_INFO
	.align		4
.L_7349:
        /*0058*/ 	.byte	0x04, 0x17
        /*005a*/ 	.short	(.L_7351 - .L_7350)
.L_7350:
        /*005c*/ 	.word	0x00000000
        /*0060*/ 	.short	0x0005
        /*0062*/ 	.short	0x0028
        /*0064*/ 	.byte	0x00, 0xf0, 0x21, 0x00


	//----- nvinfo : EIATTR_KPARAM_INFO
	.align		4
.L_7351:
        /*0068*/ 	.byte	0x04, 0x17
        /*006a*/ 	.short	(.L_7353 - .L_7352)
.L_7352:
        /*006c*/ 	.word	0x00000000
        /*0070*/ 	.short	0x0004
        /*0072*/ 	.short	0x0020
        /*0074*/ 	.byte	0x00, 0xf0, 0x21, 0x00


	//----- nvinfo : EIATTR_KPARAM_INFO
	.align		4
.L_7353:
        /*0078*/ 	.byte	0x04, 0x17
        /*007a*/ 	.short	(.L_7355 - .L_7354)
.L_7354:
        /*007c*/ 	.word	0x00000000
        /*0080*/ 	.short	0x0003
        /*0082*/ 	.short	0x0018
        /*0084*/ 	.byte	0x00, 0xf0, 0x11, 0x00


	//----- nvinfo : EIATTR_KPARAM_INFO
	.align		4
.L_7355:
        /*0088*/ 	.byte	0x04, 0x17
        /*008a*/ 	.short	(.L_7357 - .L_7356)
.L_7356:
        /*008c*/ 	.word	0x00000000
        /*0090*/ 	.short	0x0002
        /*0092*/ 	.short	0x0010
        /*0094*/ 	.byte	0x00, 0xf0, 0x21, 0x00


	//----- nvinfo : EIATTR_KPARAM_INFO
	.align		4
.L_7357:
        /*0098*/ 	.byte	0x04, 0x17
        /*009a*/ 	.short	(.L_7359 - .L_7358)
.L_7358:
        /*009c*/ 	.word	0x00000000
        /*00a0*/ 	.short	0x0001
        /*00a2*/ 	.short	0x0008
        /*00a4*/ 	.byte	0x00, 0xf0, 0x21, 0x00


	//----- nvinfo : EIATTR_KPARAM_INFO
	.align		4
.L_7359:
        /*00a8*/ 	.byte	0x04, 0x17
        /*00aa*/ 	.short	(.L_7361 - .L_7360)
.L_7360:
        /*00ac*/ 	.word	0x00000000
        /*00b0*/ 	.short	0x0000
        /*00b2*/ 	.short	0x0000
        /*00b4*/ 	.byte	0x00, 0xf0, 0x21, 0x00


	//----- nvinfo : EIATTR_SPARSE_MMA_MASK
	.align		4
.L_7361:
        /*00b8*/ 	.byte	0x03, 0x50
        /*00ba*/ 	.short	0x0000


	//----- nvinfo : EIATTR_MAXREG_COUNT
	.align		4
        /*00bc*/ 	.byte	0x03, 0x1b
        /*00be*/ 	.short	0x00ff


	//----- nvinfo : EIATTR_MERCURY_ISA_VERSION
	.align		4
        /*00c0*/ 	.byte	0x03, 0x5f
        /*00c2*/ 	.short	0x0101


	//----- nvinfo : EIATTR_COOP_GROUP_MASK_REGIDS
	.align		4
        /*00c4*/ 	.byte	0x04, 0x29
        /*00c6*/ 	.short	(.L_7363 - .L_7362)


	//   ....[0]....
.L_7362:
        /*00c8*/ 	.word	0xffffffff


	//   ....[1]....
        /*00cc*/ 	.word	0xffffffff


	//   ....[2]....
        /*00d0*/ 	.word	0xffffffff


	//   ....[3]....
        /*00d4*/ 	.word	0xffffffff


	//   ....[4]....
        /*00d8*/ 	.word	0xffffffff


	//   ....[5]....
        /*00dc*/ 	.word	0xffffffff


	//   ....[6]....
        /*00e0*/ 	.word	0xffffffff


	//   ....[7]....
        /*00e4*/ 	.word	0xffffffff


	//   ....[8]....
        /*00e8*/ 	.word	0xffffffff


	//   ....[9]....
        /*00ec*/ 	.word	0xffffffff


	//   ....[10]....
        /*00f0*/ 	.word	0xffffffff


	//   ....[11]....
        /*00f4*/ 	.word	0xffffffff


	//   ....[12]....
        /*00f8*/ 	.word	0xffffffff


	//   ....[13]....
        /*00fc*/ 	.word	0xffffffff


	//   ....[14]....
        /*0100*/ 	.word	0xffffffff


	//   ....[15]....
        /*0104*/ 	.word	0xffffffff


	//   ....[16]....
        /*0108*/ 	.word	0xffffffff


	//   ....[17]....
        /*010c*/ 	.word	0xffffffff


	//   ....[18]....
        /*0110*/ 	.word	0xffffffff


	//   ....[19]....
        /*0114*/ 	.word	0xffffffff


	//   ....[20]....
        /*0118*/ 	.word	0xffffffff


	//   ....[21]....
        /*011c*/ 	.word	0xffffffff


	//   ....[22]....
        /*0120*/ 	.word	0xffffffff


	//   ....[23]....
        /*0124*/ 	.word	0xffffffff


	//   ....[24]....
        /*0128*/ 	.word	0xffffffff


	//   ....[25]....
        /*012c*/ 	.word	0xffffffff


	//   ....[26]....
        /*0130*/ 	.word	0xffffffff


	//   ....[27]....
        /*0134*/ 	.word	0xffffffff


	//   ....[28]....
        /*0138*/ 	.word	0xffffffff


	//   ....[29]....
        /*013c*/ 	.word	0xffffffff


	//   ....[30]....
        /*0140*/ 	.word	0xffffffff


	//   ....[31]....
        /*0144*/ 	.word	0xffffffff


	//   ....[32]....
        /*0148*/ 	.word	0xffffffff


	//   ....[33]....
        /*014c*/ 	.word	0xffffffff


	//   ....[34]....
        /*0150*/ 	.word	0xffffffff


	//   ....[35]....
        /*0154*/ 	.word	0xffffffff


	//   ....[36]....
        /*0158*/ 	.word	0xffffffff


	//   ....[37]....
        /*015c*/ 	.word	0xffffffff


	//   ....[38]....
        /*0160*/ 	.word	0xffffffff


	//   ....[39]....
        /*0164*/ 	.word	0xffffffff


	//   ....[40]....
        /*0168*/ 	.word	0x05000014


	//   ....[41]....
        /*016c*/ 	.word	0x05000014


	//   ....[42]....
        /*0170*/ 	.word	0x05000014


	//   ....[43]....
        /*0174*/ 	.word	0x05000014


	//   ....[44]....
        /*0178*/ 	.word	0x05000014


	//   ....[45]....
        /*017c*/ 	.word	0x05000014


	//   ....[46]....
        /*0180*/ 	.word	0x05000014


	//   ....[47]....
        /*0184*/ 	.word	0x05000014


	//   ....[48]....
        /*0188*/ 	.word	0x05000014


	//   ....[49]....
        /*018c*/ 	.word	0x05000014


	//   ....[50]....
        /*0190*/ 	.word	0x05000014


	//   ....[51]....
        /*0194*/ 	.word	0x05000014


	//   ....[52]....
        /*0198*/ 	.word	0x05000014


	//   ....[53]....
        /*019c*/ 	.word	0x05000014


	//   ....[54]....
        /*01a0*/ 	.word	0x05000014


	//   ....[55]....
        /*01a4*/ 	.word	0x05000014


	//   ....[56]....
        /*01a8*/ 	.word	0x05000014


	//   ....[57]....
        /*01ac*/ 	.word	0x05000014


	//   ....[58]....
        /*01b0*/ 	.word	0x05000014


	//   ....[59]....
        /*01b4*/ 	.word	0x05000014


	//   ....[60]....
        /*01b8*/ 	.word	0x05000014


	//   ....[61]....
        /*01bc*/ 	.word	0x05000014


	//   ....[62]....
        /*01c0*/ 	.word	0x05000014


	//   ....[63]....
        /*01c4*/ 	.word	0x05000014


	//   ....[64]....
        /*01c8*/ 	.word	0x05000014


	//   ....[65]....
        /*01cc*/ 	.word	0x05000014


	//   ....[66]....
        /*01d0*/ 	.word	0x05000014


	//   ....[67]....
        /*01d4*/ 	.word	0x05000014


	//   ....[68]....
        /*01d8*/ 	.word	0x05000014


	//   ....[69]....
        /*01dc*/ 	.word	0x05000014


	//----- nvinfo : EIATTR_COOP_GROUP_INSTR_OFFSETS
	.align		4
.L_7363:
        /*01e0*/ 	.byte	0x04, 0x28
        /*01e2*/ 	.short	(.L_7365 - .L_7364)


	//   ....[0]....
.L_7364:
        /*01e4*/ 	.word	0x00000350


	//   ....[1]....
        /*01e8*/ 	.word	0x00000370


	//   ....[2]....
        /*01ec*/ 	.word	0x000003a0


	//   ....[3]....
        /*01f0*/ 	.word	0x000003e0


	//   ....[4]....
        /*01f4*/ 	.word	0x00000420


	//   ....[5]....
        /*01f8*/ 	.word	0x00000740


	//   ....[6]....
        /*01fc*/ 	.word	0x00000770


	//   ....[7]....
        /*0200*/ 	.word	0x00000790


	//   ....[8]....
        /*0204*/ 	.word	0x000007b0


	//   ....[9]....
        /*0208*/ 	.word	0x000007d0


	//   ....[10]....
        /*020c*/ 	.word	0x000010f0


	//   ....[11]....
        /*0210*/ 	.word	0x00001110


	//   ....[12]....
        /*0214*/ 	.word	0x00001120


	//   ....[13]....
        /*0218*/ 	.word	0x000011b0


	//   ....[14]....
        /*021c*/ 	.word	0x000011d0


	//   ....[15]....
        /*0220*/ 	.word	0x000011e0


	//   ....[16]....
        /*0224*/ 	.word	0x00001260


	//   ....[17]....
        /*0228*/ 	.word	0x00001280


	//   ....[18]....
        /*022c*/ 	.word	0x00001290


	//   ....[19]....
        /*0230*/ 	.word	0x00001310


	//   ....[20]....
        /*0234*/ 	.word	0x00001320


	//   ....[21]....
        /*0238*/ 	.word	0x00001330


	//   ....[22]....
        /*023c*/ 	.word	0x000013b0


	//   ....[23]....
        /*0240*/ 	.word	0x000013c0


	//   ....[24]....
        /*0244*/ 	.word	0x000013d0


	//   ....[25]....
        /*0248*/ 	.word	0x00001bd0


	//   ....[26]....
        /*024c*/ 	.word	0x00001bf0


	//   ....[27]....
        /*0250*/ 	.word	0x00001c00


	//   ....[28]....
        /*0254*/ 	.word	0x00001c90


	//   ....[29]....
        /*0258*/ 	.word	0x00001cb0


	//   ....[30]....
        /*025c*/ 	.word	0x00001cc0


	//   ....[31]....
        /*0260*/ 	.word	0x00001d40


	//   ....[32]....
        /*0264*/ 	.word	0x00001d60


	//   ....[33]....
        /*0268*/ 	.word	0x00001d70


	//   ....[34]....
        /*026c*/ 	.word	0x00001df0


	//   ....[35]....
        /*0270*/ 	.word	0x00001e00


	//   ....[36]....
        /*0274*/ 	.word	0x00001e10


	//   ....[37]....
        /*0278*/ 	.word	0x00001e90


	//   ....[38]....
        /*027c*/ 	.word	0x00001ea0


	//   ....[39]....
        /*0280*/ 	.word	0x00001eb0


	//   ....[40]....
        /*0284*/ 	.word	0x000027c0


	//   ....[41]....
        /*0288*/ 	.word	0x00002860


	//   ....[42]....
        /*028c*/ 	.word	0x000028c0


	//   ....[43]....
        /*0290*/ 	.word	0x00002970


	//   ....[44]....
        /*0294*/ 	.word	0x000029c0


	//   ....[45]....
        /*0298*/ 	.word	0x00002a30


	//   ....[46]....
        /*029c*/ 	.word	0x00002af0


	//   ....[47]....
        /*02a0*/ 	.word	0x00002b40


	//   ....[48]....
        /*02a4*/ 	.word	0x00002b90


	//   ....[49]....
        /*02a8*/ 	.word	0x00002c50


	//   ....[50]....
        /*02ac*/ 	.word	0x00002ca0


	//   ....[51]....
        /*02b0*/ 	.word	0x00002d10


	//   ....[52]....
        /*02b4*/ 	.word	0x00002dc0


	//   ....[53]....
        /*02b8*/ 	.word	0x00002e10


	//   ....[54]....
        /*02bc*/ 	.word	0x00002e60


	//   ....[55]....
        /*02c0*/ 	.word	0x00002ef0


	//   ....[56]....
        /*02c4*/ 	.word	0x00002f90


	//   ....[57]....
        /*02c8*/ 	.word	0x00002ff0


	//   ....[58]....
        /*02cc*/ 	.word	0x000030a0


	//   ....[59]....
        /*02d0*/ 	.word	0x000030f0


	//   ....[60]....
        /*02d4*/ 	.word	0x00003160


	//   ....[61]....
        /*02d8*/ 	.word	0x00003220


	//   ....[62]....
        /*02dc*/ 	.word	0x00003270


	//   ....[63]....
        /*02e0*/ 	.word	0x000032c0


	//   ....[64]....
        /*02e4*/ 	.word	0x00003380


	//   ....[65]....
        /*02e8*/ 	.word	0x000033d0


	//   ....[66]....
        /*02ec*/ 	.word	0x00003440


	//   ....[67]....
        /*02f0*/ 	.word	0x000034f0


	//   ....[68]....
        /*02f4*/ 	.word	0x00003540


	//   ....[69]....
        /*02f8*/ 	.word	0x00003590


	//----- nvinfo : EIATTR_EXIT_INSTR_OFFSETS
	.align		4
.L_7365:
        /*02fc*/ 	.byte	0x04, 0x1c
        /*02fe*/ 	.short	(.L_7367 - .L_7366)


	//   ....[0]....
.L_7366:
        /*0300*/ 	.word	0x00000080


	//   ....[1]....
        /*0304*/ 	.word	0x000023b0


	//   ....[2]....
        /*0308*/ 	.word	0x000023d0


	//   ....[3]....
        /*030c*/ 	.word	0x000025e0


	//   ....[4]....
        /*0310*/ 	.word	0x00002750


	//----- nvinfo : EIATTR_MAX_THREADS
	.align		4
.L_7367:
        /*0314*/ 	.byte	0x04, 0x05
        /*0316*/ 	.short	(.L_7369 - .L_7368)
.L_7368:
        /*0318*/ 	.word	0x00000080
        /*031c*/ 	.word	0x00000001
        /*0320*/ 	.word	0x00000001


	//----- nvinfo : EIATTR_CRS_STACK_SIZE
	.align		4
.L_7369:
        /*0324*/ 	.byte	0x04, 0x1e
        /*0326*/ 	.short	(.L_7371 - .L_7370)
.L_7370:
        /*0328*/ 	.word	0x00000000


	//----- nvinfo : EIATTR_CBANK_PARAM_SIZE
	.align		4
.L_7371:
        /*032c*/ 	.byte	0x03, 0x19
        /*032e*/ 	.short	0x0048


	//----- nvinfo : EIATTR_PARAM_CBANK
	.align		4
        /*0330*/ 	.byte	0x04, 0x0a
        /*0332*/ 	.short	(.L_7373 - .L_7372)
	.align		4
.L_7372:
        /*0334*/ 	.word	index@(.nv.constant0._ZN4vllm3moe10topkGatingILi12ELi384ELi4ELi4ELi32Ej13__nv_bfloat16LNS0_11ScoringFuncE0EEEvPKT5_PKbPfiPT4_PiiiibPKf)
        /*0338*/ 	.short	0x0210
        /*033a*/ 	.short	0x0048


	//----- nvinfo : EIATTR_SW_WAR
	.align		4
.L_7373:
        /*033c*/ 	.byte	0x04, 0x36
        /*033e*/ 	.short	(.L_7375 - .L_7374)
.L_7374:
        /*0340*/ 	.word	0x00000008
.L_7375:


//--------------------- .nv.info._ZN4vllm3moe10topkGatingILi10ELi320ELi4ELi4ELi32Ej13__nv_bfloat16LNS0_11ScoringFuncE0EEEvPKT5_PKbPfiPT4_PiiiibPKf --------------------------
	.section	.nv.info._ZN4vllm3moe10topkGatingILi10ELi320ELi4ELi4ELi32Ej13__nv_bfloat16LNS0_11ScoringFuncE0EEEvPKT5_PKbPfiPT4_PiiiibPKf,"",@"SHT_CUDA_INFO"
	.sectionflags	@""
	.align	4


	//----- nvinfo : EIATTR_CUDA_API_VERSION
	.align		4
        /*0000*/ 	.byte	0x04, 0x37
        /*0002*/ 	.short	(.L_7377 - .L_7376)
.L_7376:
        /*0004*/ 	.word	0x00000082


	//----- nvinfo : EIATTR_KPARAM_INFO
	.align		4
.L_7377:
        /*0008*/ 	.byte	0x04, 0x17
        /*000a*/ 	.short	(.L_7379 - .L_7378)
.L_7378:
        /*000c*/ 	.word	0x00000000
        /*0010*/ 	.short	0x000a
        /*0012*/ 	.short	0x0040
        /*0014*/ 	.byte	0x00, 0xf0, 0x21, 0x00


	//----- nvinfo : EIATTR_KPARAM_INFO
	.align		4
.L_7379:
        /*0018*/ 	.byte	0x04, 0x17
        /*001a*/ 	.short	(.L_7381 - .L_7380)
.L_7380:
        /*001c*/ 	.word	0x00000000
        /*0020*/ 	.short	0x0009
        /*0022*/ 	.short	0x003c
        /*0024*/ 	.byte	0x00, 0xf0, 0x05, 0x00


	//----- nvinfo : EIATTR_KPARAM_INFO
	.align		4
.L_7381:
        /*0028*/ 	.byte	0x04, 0x17
        /*002a*/ 	.short	(.L_7383 - .L_7382)
.L_7382:
        /*002c*/ 	.word	0x00000000
        /*0030*/ 	.short	0x0008
        /*0032*/ 	.short	0x0038
        /*0034*/ 	.byte	0x00, 0xf0, 0x11, 0x00


	//----- nvinfo : EIATTR_KPARAM_INFO
	.align		4
.L_7383:
        /*0038*/ 	.byte	0x04, 0x17
        /*003a*/ 	.short	(.L_7385 - .L_7384)
.L_7384:
        /*003c*/ 	.word	0x00000000
        /*0040*/ 	.short	0x0007
        /*0042*/ 	.short	0x0034
        /*0044*/ 	.byte	0x00, 0xf0, 0x11, 0x00


	//----- nvinfo : EIATTR_KPARAM_INFO
	.align		4
.L_7385:
        /*0048*/ 	.byte	0x04, 0x17
        /*004a*/ 	.short	(.L_7387 - .L_7386)
.L_7386:
        /*004c*/ 	.word	0x00000000
        /*0050*/ 	.short	0x0006
        /*0052*/ 	.short	0x0030
        /*0054*/ 	.byte	0x00, 0xf0, 0x11, 0x00


	//----- nvinfo : EIATTR_KPARAM_INFO
	.align		4
.L_7387:
        /*0058*/ 	.byte	0x04, 0x17
        /*005a*/ 	.short	(.L_7389 - .L_7388)
.L_7388:
        /*005c*/ 	.word	0x00000000
        /*0060*/ 	.short	0x0005
        /*0062*/ 	.short	0x0028
        /*0064*/ 	.byte	0x00, 0xf0, 0x21, 0x00


	//----- nvinfo : EIATTR_KPARAM_INFO
	.align		4
.L_7389:
        /*0068*/ 	.byte	0x04, 0x17
        /*006a*/ 	.short	(.L_7391 - .L_7390)
.L_7390:
        /*006c*/ 	.word	0x00000000
        /*0070*/ 	.short	0x0004
        /*0072*/ 	.short	0x0020
        /*0074*/ 	.byte	0x00, 0xf0, 0x21, 0x00


	//----- nvinfo : EIATTR_KPARAM_INFO
	.align		4
.L_7391:
        /*0078*/ 	.byte	0x04, 0x17
        /*007a*/ 	.short	(.L_7393 - .L_7392)
.L_7392:
        /*007c*/ 	.word	0x00000000
        /*0080*/ 	.short	0x0003
        /*0082*/ 	.short	0x0018
        /*0084*/ 	.byte	0x00, 0xf0, 0x11, 0x00


	//----- nvinfo : EIATTR_KPARAM_INFO
	.align		4
.L_7393:
        /*0088*/ 	.byte	0x04, 0x17
        /*008a*/ 	.short	(.L_7395 - .L_7394)
.L_7394:
        /*008c*/ 	.word	0x00000000
        /*0090*/ 	.short	0x0002
        /*0092*/ 	.short	0x0010
        /*0094*/ 	.byte	0x00, 0xf0, 0x21, 0x00


	//----- nvinfo : EIATTR_KPARAM_INFO
	.align		4
.L_7395:
        /*0098*/ 	.byte	0x04, 0x17
        /*009a*/ 	.short	(.L_7397 - .L_7396)
.L_7396:
        /*009c*/ 	.word	0x00000000
        /*00a0*/ 	.short	0x0001
        /*00a2*/ 	.short	0x0008
        /*00a4*/ 	.byte	0x00, 0xf0, 0x21, 0x00


	//----- nvinfo : EIATTR_KPARAM_INFO
	.align		4
.L_7397:
        /*00a8*/ 	.byte	0x04, 0x17
        /*00aa*/ 	.short	(.L_7399 - .L_7398)
.L_7398:
        /*00ac*/ 	.word	0x00000000
        /*00b0*/ 	.short	0x0000
        /*00b2*/ 	.short	0x0000
        /*00b4*/ 	.byte	0x00, 0xf0, 0x21, 0x00


	//----- nvinfo : EIATTR_SPARSE_MMA_MASK
	.align		4
.L_7399:
        /*00b8*/ 	.byte	0x03, 0x50
        /*00ba*/ 	.short	0x0000


	//----- nvinfo : EIATTR_MAXREG_COUNT
	.align		4
        /*00bc*/ 	.byte	0x03, 0x1b
        /*00be*/ 	.short	0x00ff


	//----- nvinfo : EIATTR_MERCURY_ISA_VERSION
	.align		4
        /*00c0*/ 	.byte	0x03, 0x5f
        /*00c2*/ 	.short	0x0101


	//----- nvinfo : EIATTR_COOP_GROUP_MASK_REGIDS
	.align		4
        /*00c4*/ 	.byte	0x04, 0x29
        /*00c6*/ 	.short	(.L_7401 - .L_7400)


	//   ....[0]....
.L_7400:
        /*00c8*/ 	.word	0xffffffff


	//   ....[1]....
        /*00cc*/ 	.word	0xffffffff


	//   ....[2]....
        /*00d0*/ 	.word	0xffffffff


	//   ....[3]....
        /*00d4*/ 	.word	0xffffffff


	//   ....[4]....
        /*00d8*/ 	.word	0xffffffff


	//   ....[5]....
        /*00dc*/ 	.word	0xffffffff


	//   ....[6]....
        /*00e0*/ 	.word	0xffffffff


	//   ....[7]....
        /*00e4*/ 	.word	0xffffffff


	//   ....[8]....
        /*00e8*/ 	.word	0xffffffff


	//   ....[9]....
        /*00ec*/ 	.word	0xffffffff


	//   ....[10]....
        /*00f0*/ 	.word	0xffffffff


	//   ....[11]....
        /*00f4*/ 	.word	0xffffffff


	//   ....[12]....
        /*00f8*/ 	.word	0xffffffff


	//   ....[13]....
        /*00fc*/ 	.word	0xffffffff


	//   ....[14]....
        /*0100*/ 	.word	0xffffffff


	//   ....[15]....
        /*0104*/ 	.word	0xffffffff


	//   ....[16]....
        /*0108*/ 	.word	0xffffffff


	//   ....[17]....
        /*010c*/ 	.word	0xffffffff


	//   ....[18]....
        /*0110*/ 	.word	0xffffffff


	//   ....[19]....
        /*0114*/ 	.word	0xffffffff


	//   ....[20]....
        /*0118*/ 	.word	0xffffffff


	//   ....[21]....
        /*011c*/ 	.word	0xffffffff


	//   ....[22]....
        /*0120*/ 	.word	0xffffffff


	//   ....[23]....
        /*0124*/ 	.word	0xffffffff


	//   ....[24]....
        /*0128*/ 	.word	0xffffffff


	//   ....[25]....
        /*012c*/ 	.word	0xffffffff


	//   ....[26]....
        /*0130*/ 	.word	0xffffffff


	//   ....[27]....
        /*0134*/ 	.word	0xffffffff


	//   ....[28]....
        /*0138*/ 	.word	0xffffffff


	//   ....[29]....
        /*013c*/ 	.word	0xffffffff


	//   ....[30]....
        /*0140*/ 	.word	0xffffffff


	//   ....[31]....
        /*0144*/ 	.word	0xffffffff


	//   ....[32]....
        /*0148*/ 	.word	0xffffffff


	//   ....[33]....
        /*014c*/ 	.word	0xffffffff


	//   ....[34]....
        /*0150*/ 	.word	0xffffffff


	//   ....[35]....
        /*0154*/ 	.word	0xffffffff


	//   ....[36]....
        /*0158*/ 	.word	0xffffffff


	//   ....[37]....
        /*015c*/ 	.word	0xffffffff


	//   ....[38]....
        /*0160*/ 	.word	0xffffffff


	//   ....[39]....
        /*0164*/ 	.word	0xffffffff


	//   ....[40]....
        /*0168*/ 	.word	0x05000002


	//   ....[41]....
        /*016c*/ 	.word	0x05000002


	//   ....[42]....
        /*0170*/ 	.word	0x05000002


	//   ....[43]....
        /*0174*/ 	.word	0x05000002


	//   ....[44]....
        /*0178*/ 	.word	0x05000002


	//   ....[45]....
        /*017c*/ 	.word	0x05000002


	//   ....[46]....
        /*0180*/ 	.word	0x05000002


	//   ....[47]....
        /*0184*/ 	.word	0x05000002


	//   ....[48]....
        /*0188*/ 	.word	0x05000002


	//   ....[49]....
        /*018c*/ 	.word	0x05000002


	//   ....[50]....
        /*0190*/ 	.word	0x05000002


	//   ....[51]....
        /*0194*/ 	.word	0x05000002


	//   ....[52]....
        /*0198*/ 	.word	0x05000002


	//   ....[53]....
        /*019c*/ 	.word	0x05000002


	//   ....[54]....
        /*01a0*/ 	.word	0x05000002


	//   ....[55]....
        /*01a4*/ 	.word	0x05000002


	//   ....[56]....
        /*01a8*/ 	.word	0x05000002


	//   ....[57]....
        /*01ac*/ 	.word	0x05000002


	//   ....[58]....
        /*01b0*/ 	.word	0x05000002


	//   ....[59]....
        /*01b4*/ 	.word	0x05000002


	//   ....[60]....
        /*01b8*/ 	.word	0x05000002


	//   ....[61]....
        /*01bc*/ 	.word	0x05000002


	//   ....[62]....
        /*01c0*/ 	.word	0x05000002


	//   ....[63]....
        /*01c4*/ 	.word	0x05000002


	//   ....[64]....
        /*01c8*/ 	.word	0x05000002


	//   ....[65]....
        /*01cc*/ 	.word	0x05000002


	//   ....[66]....
        /*01d0*/ 	.word	0x05000002


	//   ....[67]....
        /*01d4*/ 	.word	0x05000002


	//   ....[68]....
        /*01d8*/ 	.word	0x05000002


	//   ....[69]....
        /*01dc*/ 	.word	0x05000002


	//----- nvinfo : EIATTR_COOP_GROUP_INSTR_OFFSETS
	.align		4
.L_7401:
        /*01e0*/ 	.byte	0x04, 0x28
        /*01e2*/ 	.short	(.L_7403 - .L_7402)


	//   ....[0]....
.L_7402:
        /*01e4*/ 	.word	0x000002f0


	//   ....[1]....
        /*01e8*/ 	.word	0x00000310


	//   ....[2]....
        /*01ec*/ 	.word	0x00000340


	//   ....[3]....
        /*01f0*/ 	.word	0x000003b0


	//   ....[4]....
        /*01f4*/ 	.word	0x000003d0


	//   ....[5]....
        /*01f8*/ 	.word	0x00000670


	//   ....[6]....
        /*01fc*/ 	.word	0x00000690


	//   ....[7]....
        /*0200*/ 	.word	0x000006b0


	//   ....[8]....
        /*0204*/ 	.word	0x000006d0


	//   ....[9]....
        /*0208*/ 	.word	0x000006f0


	//   ....[10]....
        /*020c*/ 	.word	0x00000ed0


	//   ....[11]....
        /*0210*/ 	.word	0x00000ef0


	//   ....[12]....
        /*0214*/ 	.word	0x00000f00


	//   ....[13]....
        /*0218*/ 	.word	0x00000f90


	//   ....[14]....
        /*021c*/ 	.word	0x00000fb0


	//   ....[15]....
        /*0220*/ 	.word	0x00000fc0


	//   ....[16]....
        /*0224*/ 	.word	0x00001040


	//   ....[17]....
        /*0228*/ 	.word	0x00001060


	//   ....[18]....
        /*022c*/ 	.word	0x00001070


	//   ....[19]....
        /*0230*/ 	.word	0x000010f0


	//   ....[20]....
        /*0234*/ 	.word	0x00001100


	//   ....[21]....
        /*0238*/ 	.word	0x00001110


	//   ....[22]....
        /*023c*/ 	.word	0x00001190


	//   ....[23]....
        /*0240*/ 	.word	0x000011a0


	//   ....[24]....
        /*0244*/ 	.word	0x000011b0


	//   ....[25]....
        /*0248*/ 	.word	0x000018f0


	//   ....[26]....
        /*024c*/ 	.word	0x00001910


	//   ....[27]....
        /*0250*/ 	.word	0x00001920


	//   ....[28]....
        /*0254*/ 	.word	0x000019b0


	//   ....[29]....
        /*0258*/ 	.word	0x000019d0


	//   ....[30]....
        /*025c*/ 	.word	0x000019e0


	//   ....[31]....
        /*0260*/ 	.word	0x00001a60


	//   ....[32]....
        /*0264*/ 	.word	0x00001a80


	//   ....[33]....
        /*0268*/ 	.word	0x00001a90


	//   ....[34]....
        /*026c*/ 	.word	0x00001b10


	//   ....[35]....
        /*0270*/ 	.word	0x00001b20


	//   ....[36]....
        /*0274*/ 	.word	0x00001b30


	//   ....[37]....
        /*0278*/ 	.word	0x00001bb0


	//   ....[38]....
        /*027c*/ 	.word	0x00001bc0


	//   ....[39]....
        /*0280*/ 	.word	0x00001bd0


	//   ....[40]....
        /*0284*/ 	.word	0x000024a0


	//   ....[41]....
        /*0288*/ 	.word	0x00002550


	//   ....[42]....
        /*028c*/ 	.word	0x000025b0


	//   ....[43]....
        /*0290*/ 	.word	0x00002680


	//   ....[44]....
        /*0294*/ 	.word	0x000026f0


	//   ....[45]....
        /*0298*/ 	.word	0x00002760


	//   ....[46]....
        /*029c*/ 	.word	0x00002830


	//   ....[47]....
        /*02a0*/ 	.word	0x00002890


	//   ....[48]....
        /*02a4*/ 	.word	0x000028f0


	//   ....[49]....
        /*02a8*/ 	.word	0x000029d0


	//   ....[50]....
        /*02ac*/ 	.word	0x00002a40


	//   ....[51]....
        /*02b0*/ 	.word	0x00002ab0


	//   ....[52]....
        /*02b4*/ 	.word	0x00002b70


	//   ....[53]....
        /*02b8*/ 	.word	0x00002bd0


	//   ....[54]....
        /*02bc*/ 	.word	0x00002c30


	//   ....[55]....
        /*02c0*/ 	.word	0x00002cd0


	//   ....[56]....
        /*02c4*/ 	.word	0x00002d80


	//   ....[57]....
        /*02c8*/ 	.word	0x00002de0


	//   ....[58]....
        /*02cc*/ 	.word	0x00002eb0


	//   ....[59]....
        /*02d0*/ 	.word	0x00002f20


	//   ....[60]....
        /*02d4*/ 	.word	0x00002f90


	//   ....[61]....
        /*02d8*/ 	.word	0x00003060


	//   ....[62]....
        /*02dc*/ 	.word	0x000030c0


	//   ....[63]....
        /*02e0*/ 	.word	0x00003120


	//   ....[64]....
        /*02e4*/ 	.word	0x00003200


	//   ....[65]....
        /*02e8*/ 	.word	0x00003270


	//   ....[66]....
        /*02ec*/ 	.word	0x000032e0


	//   ....[67]....
        /*02f0*/ 	.word	0x000033b0


	//   ....[68]....
        /*02f4*/ 	.word	0x00003410


	//   ....[69]....
        /*02f8*/ 	.word	0x00003470


	//----- nvinfo : EIATTR_EXIT_INSTR_OFFSETS
	.align		4
.L_7403:
        /*02fc*/ 	.byte	0x04, 0x1c
        /*02fe*/ 	.short	(.L_7405 - .L_7404)


	//   ....[0]....
.L_7404:
        /*0300*/ 	.word	0x00000080


	//   ....[1]....
        /*0304*/ 	.word	0x00002090


	//   ....[2]....
        /*0308*/ 	.word	0x000020b0


	//   ....[3]....
        /*030c*/ 	.word	0x000022c0


	//   ....[4]....
        /*0310*/ 	.word	0x00002430


	//----- nvinfo : EIATTR_MAX_THREADS
	.align		4
.L_7405:
        /*0314*/ 	.byte	0x04, 0x05
        /*0316*/ 	.short	(.L_7407 - .L_7406)
.L_7406:
        /*0318*/ 	.word	0x00000080
        /*031c*/ 	.word	0x00000001
        /*0320*/ 	.word	0x00000001


	//----- nvinfo : EIATTR_CRS_STACK_SIZE
	.align		4
.L_7407:
        /*0324*/ 	.byte	0x04, 0x1e
        /*0326*/ 	.short	(.L_7409 - .L_7408)
.L_7408:
        /*0328*/ 	.word	0x00000000


	//----- nvinfo : EIATTR_CBANK_PARAM_SIZE
	.align		4
.L_7409:
        /*032c*/ 	.byte	0x03, 0x19
        /*032e*/ 	.short	0x0048


	//----- nvinfo : EIATTR_PARAM_CBANK
	.align		4
        /*0330*/ 	.byte	0x04, 0x0a
        /*0332*/ 	.short	(.L_7411 - .L_7410)
	.align		4
.L_7410:
        /*0334*/ 	.word	index@(.nv.constant0._ZN4vllm3moe10topkGatingILi10ELi320ELi4ELi4ELi32Ej13__nv_bfloat16LNS0_11ScoringFuncE0EEEvPKT5_PKbPfiPT4_PiiiibPKf)
        /*0338*/ 	.short	0x0210
        /*033a*/ 	.short	0x0048


	//----- nvinfo : EIATTR_SW_WAR
	.align		4
.L_7411:
        /*033c*/ 	.byte	0x04, 0x36
        /*033e*/ 	.short	(.L_7413 - .L_7412)
.L_7412:
        /*0340*/ 	.word	0x00000008
.L_7413:


//--------------------- .nv.info._ZN4vllm3moe10topkGatingILi6ELi192ELi4ELi4ELi32Ej13__nv_bfloat16LNS0_11ScoringFuncE0EEEvPKT5_PKbPfiPT4_PiiiibPKf --------------------------
	.section	.nv.info._ZN4vllm3moe10topkGatingILi6ELi192ELi4ELi4ELi32Ej13__nv_bfloat16LNS0_11ScoringFuncE0EEEvPKT5_PKbPfiPT4_PiiiibPKf,"",@"SHT_CUDA_INFO"
	.sectionflags	@""
	.align	4


	//----- nvinfo : EIATTR_CUDA_API_VERSION
	.align		4
        /*0000*/ 	.byte	0x04, 0x37
        /*0002*/ 	.short	(.L_7415 - .L_7414)
.L_7414:
        /*0004*/ 	.word	0x00000082


	//----- nvinfo : EIATTR_KPARAM_INFO
	.align		4
.L_7415:
        /*0008*/ 	.byte	0x04, 0x17
        /*000a*/ 	.short	(.L_7417 - .L_7416)
.L_7416:
        /*000c*/ 	.word	0x00000000
        /*0010*/ 	.short	0x000a
        /*0012*/ 	.short	0x0040
        /*0014*/ 	.byte	0x00, 0xf0, 0x21, 0x00


	//----- nvinfo : EIATTR_KPARAM_INFO
	.align		4
.L_7417:
        /*0018*/ 	.byte	0x04, 0x17
        /*001a*/ 	.short	(.L_7419 - .L_7418)
.L_7418:
        /*001c*/ 	.word	0x00000000
        /*0020*/ 	.short	0x0009
        /*0022*/ 	.short	0x003c
        /*0024*/ 	.byte	0x00, 0xf0, 0x05, 0x00


	//----- nvinfo : EIATTR_KPARAM_INFO
	.align		4
.L_7419:
        /*0028*/ 	.byte	0x04, 0x17
        /*002a*/ 	.short	(.L_7421 - .L_7420)
.L_7420:
        /*002c*/ 	.word	0x00000000
        /*0030*/ 	.short	0x0008
        /*0032*/ 	.short	0x0038
        /*0034*/ 	.byte	0x00, 0xf0, 0x11, 0x00


	//----- nvinfo : EIATTR_KPARAM_INFO
	.align		4
.L_7421:
        /*0038*/ 	.byte	0x04, 0x17
        /*003a*/ 	.short	(.L_7423 - .L_7422)
.L_7422:
        /*003c*/ 	.word	0x00000000
        /*0040*/ 	.short	0x0007
        /*0042*/ 	.short	0x0034
        /*0044*/ 	.byte	0x00, 0xf0, 0x11, 0x00


	//----- nvinfo : EIATTR_KPARAM_INFO
	.align		4
.L_7423:
        /*0048*/ 	.byte	0x04, 0x17
        /*004a*/ 	.short	(.L_7425 - .L_7424)
.L_7424:
        /*004c*/ 	.word	0x00000000
        /*0050*/ 	.short	0x0006
        /*0052*/ 	.short	0x0030
        /*0054*/ 	.byte	0x00, 0xf0, 0x11, 0x00


	//----- nvinfo : EIATTR_KPARAM_INFO
	.align		4
.L_7425:
        /*0058*/ 	.byte	0x04, 0x17
        /*005a*/ 	.short	(.L_7427 - .L_7426)
.L_7426:
        /*005c*/ 	.word	0x00000000
        /*0060*/ 	.short	0x0005
        /*0062*/ 	.short	0x0028
        /*0064*/ 	.byte	0x00, 0xf0, 0x21, 0x00


	//----- nvinfo : EIATTR_KPARAM_INFO
	.align		4
.L_7427:
        /*0068*/ 	.byte	0x04, 0x17
        /*006a*/ 	.short	(.L_7429 - .L_7428)
.L_7428:
        /*006c*/ 	.word	0x00000000
        /*0070*/ 	.short	0x0004
        /*0072*/ 	.short	0x0020
        /*0074*/ 	.byte	0x00, 0xf0, 0x21, 0x00


	//----- nvinfo : EIATTR_KPARAM_INFO
	.align		4
.L_7429:
        /*0078*/ 	.byte	0x04, 0x17
        /*007a*/ 	.short	(.L_7431 - .L_7430)
.L_7430:
        /*007c*/ 	.word	0x00000000
        /*0080*/ 	.short	0x0003
        /*0082*/ 	.short	0x0018
        /*0084*/ 	.byte	0x00, 0xf0, 0x11, 0x00


	//----- nvinfo : EIATTR_KPARAM_INFO
	.align		4
.L_7431:
        /*0088*/ 	.byte	0x04, 0x17
        /*008a*/ 	.short	(.L_7433 - .L_7432)
.L_7432:
        /*008c*/ 	.word	0x00000000
        /*0090*/ 	.short	0x0002
        /*0092*/ 	.short	0x0010
        /*0094*/ 	.byte	0x00, 0xf0, 0x21, 0x00


	//----- nvinfo : EIATTR_KPARAM_INFO
	.align		4
.L_7433:
        /*0098*/ 	.byte	0x04, 0x17
        /*009a*/ 	.short	(.L_7435 - .L_7434)
.L_7434:
        /*009c*/ 	.word	0x00000000
        /*00a0*/ 	.short	0x0001
        /*00a2*/ 	.short	0x0008
        /*00a4*/ 	.byte	0x00, 0xf0, 0x21, 0x00


	//----- nvinfo : EIATTR_KPARAM_INFO
	.align		4
.L_7435:
        /*00a8*/ 	.byte	0x04, 0x17
        /*00aa*/ 	.short	(.L_7437 - .L_7436)
.L_7436:
        /*00ac*/ 	.word	0x00000000
        /*00b0*/ 	.short	0x0000
        /*00b2*/ 	.short	0x0000
        /*00b4*/ 	.byte	0x00, 0xf0, 0x21, 0x00


	//----- nvinfo : EIATTR_SPARSE_MMA_MASK
	.align		4
.L_7437:
        /*00b8*/ 	.byte	0x03, 0x50
        /*00ba*/ 	.short	0x0000


	//----- nvinfo : EIATTR_MAXREG_COUNT
	.align		4
        /*00bc*/ 	.byte	0x03, 0x1b
        /*00be*/ 	.short	0x00ff


	//----- nvinfo : EIATTR_MERCURY_ISA_VERSION
	.align		4
        /*00c0*/ 	.byte	0x03, 0x5f
        /*00c2*/ 	.short	0x0101


	//----- nvinfo : EIATTR_COOP_GROUP_MASK_REGIDS
	.align		4
        /*00c4*/ 	.byte	0x04, 0x29
        /*00c6*/ 	.short	(.L_7439 - .L_7438)


	//   ....[0]....
.L_7438:
        /*00c8*/ 	.word	0xffffffff


	//   ....[1]....
        /*00cc*/ 	.word	0xffffffff


	//   ....[2]....
        /*00d0*/ 	.word	0xffffffff


	//   ....[3]....
        /*00d4*/ 	.word	0xffffffff


	//   ....[4]....
        /*00d8*/ 	.word	0xffffffff


	//   ....[5]....
        /*00dc*/ 	.word	0xffffffff


	//   ....[6]....
        /*00e0*/ 	.word	0xffffffff


	//   ....[7]....
        /*00e4*/ 	.word	0xffffffff


	//   ....[8]....
        /*00e8*/ 	.word	0xffffffff


	//   ....[9]....
        /*00ec*/ 	.word	0xffffffff


	//   ....[10]....
        /*00f0*/ 	.word	0xffffffff


	//   ....[11]....
        /*00f4*/ 	.word	0xffffffff


	//   ....[12]....
        /*00f8*/ 	.word	0xffffffff


	//   ....[13]....
        /*00fc*/ 	.word	0xffffffff


	//   ....[14]....
        /*0100*/ 	.word	0xffffffff


	//   ....[15]....
        /*0104*/ 	.word	0xffffffff


	//   ....[16]....
        /*0108*/ 	.word	0xffffffff


	//   ....[17]....
        /*010c*/ 	.word	0xffffffff


	//   ....[18]....
        /*0110*/ 	.word	0xffffffff


	//   ....[19]....
        /*0114*/ 	.word	0xffffffff


	//   ....[20]....
        /*0118*/ 	.word	0xffffffff


	//   ....[21]....
        /*011c*/ 	.word	0xffffffff


	//   ....[22]....
        /*0120*/ 	.word	0xffffffff


	//   ....[23]....
        /*0124*/ 	.word	0xffffffff


	//   ....[24]....
        /*0128*/ 	.word	0xffffffff


	//   ....[25]....
        /*012c*/ 	.word	0xffffffff


	//   ....[26]....
        /*0130*/ 	.word	0xffffffff


	//   ....[27]....
        /*0134*/ 	.word	0xffffffff


	//   ....[28]....
        /*0138*/ 	.word	0xffffffff


	//   ....[29]....
        /*013c*/ 	.word	0xffffffff


	//   ....[30]....
        /*0140*/ 	.word	0xffffffff


	//   ....[31]....
        /*0144*/ 	.word	0xffffffff


	//   ....[32]....
        /*0148*/ 	.word	0xffffffff


	//   ....[33]....
        /*014c*/ 	.word	0xffffffff


	//   ....[34]....
        /*0150*/ 	.word	0xffffffff


	//   ....[35]....
        /*0154*/ 	.word	0xffffffff


	//   ....[36]....
        /*0158*/ 	.word	0xffffffff


	//   ....[37]....
        /*015c*/ 	.word	0xffffffff


	//   ....[38]....
        /*0160*/ 	.word	0xffffffff


	//   ....[39]....
        /*0164*/ 	.word	0xffffffff


	//   ....[40]....
        /*0168*/ 	.word	0x05000002


	//   ....[41]....
        /*016c*/ 	.word	0x05000002


	//   ....[42]....
        /*0170*/ 	.word	0x05000002


	//   ....[43]....
        /*0174*/ 	.word	0x05000002


	//   ....[44]....
        /*0178*/ 	.word	0x05000002


	//   ....[45]....
        /*017c*/ 	.word	0x05000002


	//   ....[46]....
        /*0180*/ 	.word	0x05000002


	//   ....[47]....
        /*0184*/ 	.word	0x05000002


	//   ....[48]....
        /*0188*/ 	.word	0x05000002


	//   ....[49]....
        /*018c*/ 	.word	0x05000002


	//   ....[50]....
        /*0190*/ 	.word	0x05000002


	//   ....[51]....
        /*0194*/ 	.word	0x05000002


	//   ....[52]....
        /*0198*/ 	.word	0x05000002


	//   ....[53]....
        /*019c*/ 	.word	0x05000002


	//   ....[54]....
        /*01a0*/ 	.word	0x05000002


	//   ....[55]....
        /*01a4*/ 	.word	0x05000002


	//   ....[56]....
        /*01a8*/ 	.word	0x05000002


	//   ....[57]....
        /*01ac*/ 	.word	0x05000002


	//   ....[58]....
        /*01b0*/ 	.word	0x05000002


	//   ....[59]....
        /*01b4*/ 	.word	0x05000002


	//   ....[60]....
        /*01b8*/ 	.word	0x05000002


	//   ....[61]....
        /*01bc*/ 	.word	0x05000002


	//   ....[62]....
        /*01c0*/ 	.word	0x05000002


	//   ....[63]....
        /*01c4*/ 	.word	0x05000002


	//   ....[64]....
        /*01c8*/ 	.word	0x05000002


	//   ....[65]....
        /*01cc*/ 	.word	0x05000002


	//   ....[66]....
        /*01d0*/ 	.word	0x05000002


	//   ....[67]....
        /*01d4*/ 	.word	0x05000002


	//   ....[68]....
        /*01d8*/ 	.word	0x05000002


	//   ....[69]....
        /*01dc*/ 	.word	0x05000002


	//----- nvinfo : EIATTR_COOP_GROUP_INSTR_OFFSETS
	.align		4
.L_7439:
        /*01e0*/ 	.byte	0x04, 0x28
        /*01e2*/ 	.short	(.L_7441 - .L_7440)


	//   ....[0]....
.L_7440:
        /*01e4*/ 	.word	0x000002a0


	//   ....[1]....
        /*01e8*/ 	.word	0x000002d0


	//   ....[2]....
        /*01ec*/ 	.word	0x000002f0


	//   ....[3]....
        /*01f0*/ 	.word	0x00000380


	//   ....[4]....
        /*01f4*/ 	.word	0x000003a0


	//   ....[5]....
        /*01f8*/ 	.word	0x00000540


	//   ....[6]....
        /*01fc*/ 	.word	0x00000560


	//   ....[7]....
        /*0200*/ 	.word	0x00000580


	//   ....[8]....
        /*0204*/ 	.word	0x000005a0


	//   ....[9]....
        /*0208*/ 	.word	0x000005c0


	//   ....[10]....
        /*020c*/ 	.word	0x00000a70


	//   ....[11]....
        /*0210*/ 	.word	0x00000a90


	//   ....[12]....
        /*0214*/ 	.word	0x00000aa0


	//   ....[13]....
        /*0218*/ 	.word	0x00000b30


	//   ....[14]....
        /*021c*/ 	.word	0x00000b50


	//   ....[15]....
        /*0220*/ 	.word	0x00000b60


	//   ....[16]....
        /*0224*/ 	.word	0x00000be0


	//   ....[17]....
        /*0228*/ 	.word	0x00000c00


	//   ....[18]....
        /*022c*/ 	.word	0x00000c10


	//   ....[19]....
        /*0230*/ 	.word	0x00000c90


	//   ....[20]....
        /*0234*/ 	.word	0x00000ca0


	//   ....[21]....
        /*0238*/ 	.word	0x00000cb0


	//   ....[22]....
        /*023c*/ 	.word	0x00000d30


	//   ....[23]....
        /*0240*/ 	.word	0x00000d40


	//   ....[24]....
        /*0244*/ 	.word	0x00000d50


	//   ....[25]....
        /*0248*/ 	.word	0x00001310


	//   ....[26]....
        /*024c*/ 	.word	0x00001330


	//   ....[27]....
        /*0250*/ 	.word	0x00001340


	//   ....[28]....
        /*0254*/ 	.word	0x000013d0


	//   ....[29]....
        /*0258*/ 	.word	0x000013f0


	//   ....[30]....
        /*025c*/ 	.word	0x00001400


	//   ....[31]....
        /*0260*/ 	.word	0x00001480


	//   ....[32]....
        /*0264*/ 	.word	0x000014a0


	//   ....[33]....
        /*0268*/ 	.word	0x000014b0


	//   ....[34]....
        /*026c*/ 	.word	0x00001530


	//   ....[35]....
        /*0270*/ 	.word	0x00001540


	//   ....[36]....
        /*0274*/ 	.word	0x00001550


	//   ....[37]....
        /*0278*/ 	.word	0x000015d0


	//   ....[38]....
        /*027c*/ 	.word	0x000015e0


	//   ....[39]....
        /*0280*/ 	.word	0x000015f0


	//   ....[40]....
        /*0284*/ 	.word	0x00001e30


	//   ....[41]....
        /*0288*/ 	.word	0x00001ee0


	//   ....[42]....
        /*028c*/ 	.word	0x00001f40


	//   ....[43]....
        /*0290*/ 	.word	0x00002010


	//   ....[44]....
        /*0294*/ 	.word	0x00002080


	//   ....[45]....
        /*0298*/ 	.word	0x000020f0


	//   ....[46]....
        /*029c*/ 	.word	0x000021c0


	//   ....[47]....
        /*02a0*/ 	.word	0x00002220


	//   ....[48]....
        /*02a4*/ 	.word	0x00002280


	//   ....[49]....
        /*02a8*/ 	.word	0x00002360


	//   ....[50]....
        /*02ac*/ 	.word	0x000023d0


	//   ....[51]....
        /*02b0*/ 	.word	0x00002440


	//   ....[52]....
        /*02b4*/ 	.word	0x00002500


	//   ....[53]....
        /*02b8*/ 	.word	0x00002560


	//   ....[54]....
        /*02bc*/ 	.word	0x000025c0


	//   ....[55]....
        /*02c0*/ 	.word	0x00002650


	//   ....[56]....
        /*02c4*/ 	.word	0x00002700


	//   ....[57]....
        /*02c8*/ 	.word	0x00002760


	//   ....[58]....
        /*02cc*/ 	.word	0x00002830


	//   ....[59]....
        /*02d0*/ 	.word	0x000028a0


	//   ....[60]....
        /*02d4*/ 	.word	0x00002910


	//   ....[61]....
        /*02d8*/ 	.word	0x000029e0


	//   ....[62]....
        /*02dc*/ 	.word	0x00002a40


	//   ....[63]....
        /*02e0*/ 	.word	0x00002aa0


	//   ....[64]....
        /*02e4*/ 	.word	0x00002b80


	//   ....[65]....
        /*02e8*/ 	.word	0x00002bf0


	//   ....[66]....
        /*02ec*/ 	.word	0x00002c60


	//   ....[67]....
        /*02f0*/ 	.word	0x00002d30


	//   ....[68]....
        /*02f4*/ 	.word	0x00002d90


	//   ....[69]....
        /*02f8*/ 	.word	0x00002df0


	//----- nvinfo : EIATTR_EXIT_INSTR_OFFSETS
	.align		4
.L_7441:
        /*02fc*/ 	.byte	0x04, 0x1c
        /*02fe*/ 	.short	(.L_7443 - .L_7442)


	//   ....[0]....
.L_7442:
        /*0300*/ 	.word	0x00000080


	//   ....[1]....
        /*0304*/ 	.word	0x00001a30


	//   ....[2]....
        /*0308*/ 	.word	0x00001a40


	//   ....[3]....
        /*030c*/ 	.word	0x00001c50


	//   ....[4]....
        /*0310*/ 	.word	0x00001dc0


	//----- nvinfo : EIATTR_MAX_THREADS
	.align		4
.L_7443:
        /*0314*/ 	.byte	0x04, 0x05
        /*0316*/ 	.short	(.L_7445 - .L_7444)
.L_7444:
        /*0318*/ 	.word	0x00000080
        /*031c*/ 	.word	0x00000001
        /*0320*/ 	.word	0x00000001


	//----- nvinfo : EIATTR_CRS_STACK_SIZE
	.align		4
.L_7445:
        /*0324*/ 	.byte	0x04, 0x1e
        /*0326*/ 	.short	(.L_7447 - .L_7446)
.L_7446:
        /*0328*/ 	.word	0x00000000


	//----- nvinfo : EIATTR_CBANK_PARAM_SIZE
	.align		4
.L_7447:
        /*032c*/ 	.byte	0x03, 0x19
        /*032e*/ 	.short	0x0048


	//----- nvinfo : EIATTR_PARAM_CBANK
	.align		4
        /*0330*/ 	.byte	0x04, 0x0a
        /*0332*/ 	.short	(.L_7449 - .L_7448)
	.align		4
.L_7448:
        /*0334*/ 	.word	index@(.nv.constant0._ZN4vllm3moe10topkGatingILi6ELi192ELi4ELi4ELi32Ej13__nv_bfloat16LNS0_11ScoringFuncE0EEEvPKT5_PKbPfiPT4_PiiiibPKf)
        /*0338*/ 	.short	0x0210
        /*033a*/ 	.short	0x0048


	//----- nvinfo : EIATTR_SW_WAR
	.align		4
.L_7449:
        /*033c*/ 	.byte	0x04, 0x36
        /*033e*/ 	.short	(.L_7451 - .L_7450)
.L_7450:
        /*0340*/ 	.word	0x00000008
.L_7451:


//--------------------- .nv.info._ZN4vllm3moe10topkGatingILi16ELi512ELi4ELi16ELi32Ej13__nv_bfloat16LNS0_11ScoringFuncE0EEEvPKT5_PKbPfiPT4_PiiiibPKf --------------------------
	.section	.nv.info._ZN4vllm3moe10topkGatingILi16ELi512ELi4ELi16ELi32Ej13__nv_bfloat16LNS0_11ScoringFuncE0EEEvPKT5_PKbPfiPT4_PiiiibPKf,"",@"SHT_CUDA_INFO"
	.sectionflags	@""
	.align	4


	//----- nvinfo : EIATTR_CUDA_API_VERSION
	.align		4
        /*0000*/ 	.byte	0x04, 0x37
        /*0002*/ 	.short	(.L_7453 - .L_7452)
.L_7452:
        /*0004*/ 	.word	0x00000082


	//----- nvinfo : EIATTR_KPARAM_INFO
	.align		4
.L_7453:
        /*0008*/ 	.byte	0x04, 0x17
        /*000a*/ 	.short	(.L_7455 - .L_7454)
.L_7454:
        /*000c*/ 	.word	0x00000000
        /*0010*/ 	.short	0x000a
        /*0012*/ 	.short	0x0040
        /*0014*/ 	.byte	0x00, 0xf0, 0x21, 0x00


	//----- nvinfo : EIATTR_KPARAM_INFO
	.align		4
.L_7455:
        /*0018*/ 	.byte	0x04, 0x17
        /*001a*/ 	.short	(.L_7457 - .L_7456)
.L_7456:
        /*001c*/ 	.word	0x00000000
        /*0020*/ 	.short	0x0009
        /*0022*/ 	.short	0x003c
        /*0024*/ 	.byte	0x00, 0xf0, 0x05, 0x00


	//----- nvinfo : EIATTR_KPARAM_INFO
	.align		4
.L_7457:
        /*0028*/ 	.byte	0x04, 0x17
        /*002a*/ 	.short	(.L_7459 - .L_7458)
.L_7458:
        /*002c*/ 	.word	0x00000000
        /*0030*/ 	.short	0x0008
        /*0032*/ 	.short	0x0038
        /*0034*/ 	.byte	0x00, 0xf0, 0x11, 0x00


	//----- nvinfo : EIATTR_KPARAM_INFO
	.align		4
.L_7459:
        /*0038*/ 	.byte	0x04, 0x17
        /*003a*/ 	.short	(.L_7461 - .L_7460)
.L_7460:
        /*003c*/ 	.word	0x00000000
        /*0040*/ 	.short	0x0007
        /*0042*/ 	.short	0x0034
        /*0044*/ 	.byte	0x00, 0xf0, 0x11, 0x00


	//----- nvinfo : EIATTR_KPARAM_INFO
	.align		4
.L_7461:
        /*0048*/ 	.byte	0x04, 0x17
        /*004a*/ 	.short	(.L_7463 - .L_7462)
.L_7462:
        /*004c*/ 	.word	0x00000000
        /*0050*/ 	.short	0x0006
        /*0052*/ 	.short	0x0030
        /*0054*/ 	.byte	0x00, 0xf0, 0x11, 0x00


	//----- nvinfo : EIATTR_KPARAM_INFO
	.align		4
.L_7463:
        /*0058*/ 	.byte	0x04, 0x17
        /*005a*/ 	.short	(.L_7465 - .L_7464)
.L_7464:
        /*005c*/ 	.word	0x00000000
        /*0060*/ 	.short	0x0005
        /*0062*/ 	.short	0x0028
        /*0064*/ 	.byte	0x00, 0xf0, 0x21, 0x00


	//----- nvinfo : EIATTR_KPARAM_INFO
	.align		4
.L_7465:
        /*0068*/ 	.byte	0x04, 0x17
        /*006a*/ 	.short	(.L_7467 - .L_7466)
.L_7466:
        /*006c*/ 	.word	0x00000000
        /*0070*/ 	.short	0x0004
        /*0072*/ 	.short	0x0020
        /*0074*/ 	.byte	0x00, 0xf0, 0x21, 0x00


	//----- nvinfo : EIATTR_KPARAM_INFO
	.align		4
.L_7467:
        /*0078*/ 	.byte	0x04, 0x17
        /*007a*/ 	.short	(.L_7469 - .L_7468)
.L_7468:
        /*007c*/ 	.word	0x00000000
        /*0080*/ 	.short	0x0003
        /*0082*/ 	.short	0x0018
        /*0084*/ 	.byte	0x00, 0xf0, 0x11, 0x00


	//----- nvinfo : EIATTR_KPARAM_INFO
	.align		4
.L_7469:
        /*0088*/ 	.byte	0x04, 0x17
        /*008a*/ 	.short	(.L_7471 - .L_7470)
.L_7470:
        /*008c*/ 	.word	0x00000000
        /*0090*/ 	.short	0x0002
        /*0092*/ 	.short	0x0010
        /*0094*/ 	.byte	0x00, 0xf0, 0x21, 0x00


	//----- nvinfo : EIATTR_KPARAM_INFO
	.align		4
.L_7471:
        /*0098*/ 	.byte	0x04, 0x17
        /*009a*/ 	.short	(.L_7473 - .L_7472)
.L_7472:
        /*009c*/ 	.word	0x00000000
        /*00a0*/ 	.short	0x0001
        /*00a2*/ 	.short	0x0008
        /*00a4*/ 	.byte	0x00, 0xf0, 0x21, 0x00


	//----- nvinfo : EIATTR_KPARAM_INFO
	.align		4
.L_7473:
        /*00a8*/ 	.byte	0x04, 0x17
        /*00aa*/ 	.short	(.L_7475 - .L_7474)
.L_7474:
        /*00ac*/ 	.word	0x00000000
        /*00b0*/ 	.short	0x0000
        /*00b2*/ 	.short	0x0000
        /*00b4*/ 	.byte	0x00, 0xf0, 0x21, 0x00


	//----- nvinfo : EIATTR_SPARSE_MMA_MASK
	.align		4
.L_7475:
        /*00b8*/ 	.byte	0x03, 0x50
        /*00ba*/ 	.short	0x0000


	//----- nvinfo : EIATTR_MAXREG_COUNT
	.align		4
        /*00bc*/ 	.byte	0x03, 0x1b
        /*00be*/ 	.short	0x00ff


	//----- nvinfo : EIATTR_MERCURY_ISA_VERSION
	.align		4
        /*00c0*/ 	.byte	0x03, 0x5f
        /*00c2*/ 	.short	0x0101


	//----- nvinfo : EIATTR_COOP_GROUP_MASK_REGIDS
	.align		4
        /*00c4*/ 	.byte	0x04, 0x29
        /*00c6*/ 	.short	(.L_7477 - .L_7476)


	//   ....[0]....
.L_7476:
        /*00c8*/ 	.word	0xffffffff


	//   ....[1]....
        /*00cc*/ 	.word	0xffffffff


	//   ....[2]....
        /*00d0*/ 	.word	0xffffffff


	//   ....[3]....
        /*00d4*/ 	.word	0xffffffff


	//   ....[4]....
        /*00d8*/ 	.word	0xffffffff


	//   ....[5]....
        /*00dc*/ 	.word	0xffffffff


	//   ....[6]....
        /*00e0*/ 	.word	0xffffffff


	//   ....[7]....
        /*00e4*/ 	.word	0xffffffff


	//   ....[8]....
        /*00e8*/ 	.word	0xffffffff


	//   ....[9]....
        /*00ec*/ 	.word	0xffffffff


	//   ....[10]....
        /*00f0*/ 	.word	0xffffffff


	//   ....[11]....
        /*00f4*/ 	.word	0xffffffff


	//   ....[12]....
        /*00f8*/ 	.word	0xffffffff


	//   ....[13]....
        /*00fc*/ 	.word	0xffffffff


	//   ....[14]....
        /*0100*/ 	.word	0xffffffff


	//   ....[15]....
        /*0104*/ 	.word	0xffffffff


	//   ....[16]....
        /*0108*/ 	.word	0xffffffff


	//   ....[17]....
        /*010c*/ 	.word	0xffffffff


	//   ....[18]....
        /*0110*/ 	.word	0xffffffff


	//   ....[19]....
        /*0114*/ 	.word	0xffffffff


	//   ....[20]....
        /*0118*/ 	.word	0xffffffff


	//   ....[21]....
        /*011c*/ 	.word	0xffffffff


	//   ....[22]....
        /*0120*/ 	.word	0xffffffff


	//   ....[23]....
        /*0124*/ 	.word	0xffffffff


	//   ....[24]....
        /*0128*/ 	.word	0xffffffff


	//   ....[25]....
        /*012c*/ 	.word	0xffffffff


	//   ....[26]....
        /*0130*/ 	.word	0xffffffff


	//   ....[27]....
        /*0134*/ 	.word	0xffffffff


	//   ....[28]....
        /*0138*/ 	.word	0xffffffff


	//   ....[29]....
        /*013c*/ 	.word	0xffffffff


	//   ....[30]....
        /*0140*/ 	.word	0xffffffff


	//   ....[31]....
        /*0144*/ 	.word	0xffffffff


	//   ....[32]....
        /*0148*/ 	.word	0xffffffff


	//   ....[33]....
        /*014c*/ 	.word	0xffffffff


	//   ....[34]....
        /*0150*/ 	.word	0xffffffff


	//   ....[35]....
        /*0154*/ 	.word	0xffffffff


	//   ....[36]....
        /*0158*/ 	.word	0xffffffff


	//   ....[37]....
        /*015c*/ 	.word	0xffffffff


	//   ....[38]....
        /*0160*/ 	.word	0xffffffff


	//   ....[39]....
        /*0164*/ 	.word	0xffffffff


	//   ....[40]....
        /*0168*/ 	.word	0x05000018


	//   ....[41]....
        /*016c*/ 	.word	0x05000018


	//   ....[42]....
        /*0170*/ 	.word	0x05000018


	//   ....[43]....
        /*0174*/ 	.word	0x05000018


	//   ....[44]....
        /*0178*/ 	.word	0x05000018


	//   ....[45]....
        /*017c*/ 	.word	0x05000018


	//   ....[46]....
        /*0180*/ 	.word	0x05000018


	//   ....[47]....
        /*0184*/ 	.word	0x05000018


	//   ....[48]....
        /*0188*/ 	.word	0x05000018


	//   ....[49]....
        /*018c*/ 	.word	0x05000018


	//   ....[50]....
        /*0190*/ 	.word	0x05000018


	//   ....[51]....
        /*0194*/ 	.word	0x05000018


	//   ....[52]....
        /*0198*/ 	.word	0x05000018


	//   ....[53]....
        /*019c*/ 	.word	0x05000018


	//   ....[54]....
        /*01a0*/ 	.word	0x05000018


	//   ....[55]....
        /*01a4*/ 	.word	0x05000018


	//   ....[56]....
        /*01a8*/ 	.word	0x05000018


	//   ....[57]....
        /*01ac*/ 	.word	0x05000018


	//   ....[58]....
        /*01b0*/ 	.word	0x05000018


	//   ....[59]....
        /*01b4*/ 	.word	0x05000018


	//   ....[60]....
        /*01b8*/ 	.word	0x05000018


	//   ....[61]....
        /*01bc*/ 	.word	0x05000018


	//   ....[62]....
        /*01c0*/ 	.word	0x05000018


	//   ....[63]....
        /*01c4*/ 	.word	0x05000018


	//   ....[64]....
        /*01c8*/ 	.word	0x05000018


	//   ....[65]....
        /*01cc*/ 	.word	0x05000018


	//   ....[66]....
        /*01d0*/ 	.word	0x05000018


	//   ....[67]....
        /*01d4*/ 	.word	0x05000018


	//   ....[68]....
        /*01d8*/ 	.word	0x05000018


	//   ....[69]....
        /*01dc*/ 	.word	0x05000018


	//----- nvinfo : EIATTR_COOP_GROUP_INSTR_OFFSETS
	.align		4
.L_7477:
        /*01e0*/ 	.byte	0x04, 0x28
        /*01e2*/ 	.short	(.L_7479 - .L_7478)


	//   ....[0]....
.L_7478:
        /*01e4*/ 	.word	0x000003b0


	//   ....[1]....
        /*01e8*/ 	.word	0x000003d0


	//   ....[2]....
        /*01ec*/ 	.word	0x00000400


	//   ....[3]....
        /*01f0*/ 	.word	0x00000440


	//   ....[4]....
        /*01f4*/ 	.word	0x00000470


	//   ....[5]....
        /*01f8*/ 	.word	0x00000890


	//   ....[6]....
        /*01fc*/ 	.word	0x000008b0


	//   ....[7]....
        /*0200*/ 	.word	0x000008d0


	//   ....[8]....
        /*0204*/ 	.word	0x000008f0


	//   ....[9]....
        /*0208*/ 	.word	0x00000910


	//   ....[10]....
        /*020c*/ 	.word	0x000014d0


	//   ....[11]....
        /*0210*/ 	.word	0x000014f0


	//   ....[12]....
        /*0214*/ 	.word	0x00001500


	//   ....[13]....
        /*0218*/ 	.word	0x00001590


	//   ....[14]....
        /*021c*/ 	.word	0x000015b0


	//   ....[15]....
        /*0220*/ 	.word	0x000015c0


	//   ....[16]....
        /*0224*/ 	.word	0x00001640


	//   ....[17]....
        /*0228*/ 	.word	0x00001660


	//   ....[18]....
        /*022c*/ 	.word	0x00001670


	//   ....[19]....
        /*0230*/ 	.word	0x000016f0


	//   ....[20]....
        /*0234*/ 	.word	0x00001700


	//   ....[21]....
        /*0238*/ 	.word	0x00001710


	//   ....[22]....
        /*023c*/ 	.word	0x00001790


	//   ....[23]....
        /*0240*/ 	.word	0x000017a0


	//   ....[24]....
        /*0244*/ 	.word	0x000017b0


	//   ....[25]....
        /*0248*/ 	.word	0x00002130


	//   ....[26]....
        /*024c*/ 	.word	0x00002150


	//   ....[27]....
        /*0250*/ 	.word	0x00002160


	//   ....[28]....
        /*0254*/ 	.word	0x000021f0


	//   ....[29]....
        /*0258*/ 	.word	0x00002210


	//   ....[30]....
        /*025c*/ 	.word	0x00002220


	//   ....[31]....
        /*0260*/ 	.word	0x000022a0


	//   ....[32]....
        /*0264*/ 	.word	0x000022c0


	//   ....[33]....
        /*0268*/ 	.word	0x000022d0


	//   ....[34]....
        /*026c*/ 	.word	0x00002350


	//   ....[35]....
        /*0270*/ 	.word	0x00002360


	//   ....[36]....
        /*0274*/ 	.word	0x00002370


	//   ....[37]....
        /*0278*/ 	.word	0x000023f0


	//   ....[38]....
        /*027c*/ 	.word	0x00002400


	//   ....[39]....
        /*0280*/ 	.word	0x00002410


	//   ....[40]....
        /*0284*/ 	.word	0x00002da0


	//   ....[41]....
        /*0288*/ 	.word	0x00002e40


	//   ....[42]....
        /*028c*/ 	.word	0x00002ea0


	//   ....[43]....
        /*0290*/ 	.word	0x00002f50


	//   ....[44]....
        /*0294*/ 	.word	0x00002fa0


	//   ....[45]....
        /*0298*/ 	.word	0x00003010


	//   ....[46]....
        /*029c*/ 	.word	0x000030d0


	//   ....[47]....
        /*02a0*/ 	.word	0x00003120


	//   ....[48]....
        /*02a4*/ 	.word	0x00003170


	//   ....[49]....
        /*02a8*/ 	.word	0x00003230


	//   ....[50]....
        /*02ac*/ 	.word	0x00003280


	//   ....[51]....
        /*02b0*/ 	.word	0x000032f0


	//   ....[52]....
        /*02b4*/ 	.word	0x000033a0


	//   ....[53]....
        /*02b8*/ 	.word	0x000033f0


	//   ....[54]....
        /*02bc*/ 	.word	0x00003440


	//   ....[55]....
        /*02c0*/ 	.word	0x000034d0


	//   ....[56]....
        /*02c4*/ 	.word	0x00003570


	//   ....[57]....
        /*02c8*/ 	.word	0x000035d0


	//   ....[58]....
        /*02cc*/ 	.word	0x00003680


	//   ....[59]....
        /*02d0*/ 	.word	0x000036d0


	//   ....[60]....
        /*02d4*/ 	.word	0x00003740


	//   ....[61]....
        /*02d8*/ 	.word	0x00003800


	//   ....[62]....
        /*02dc*/ 	.word	0x00003850


	//   ....[63]....
        /*02e0*/ 	.word	0x000038a0


	//   ....[64]....
        /*02e4*/ 	.word	0x00003960


	//   ....[65]....
        /*02e8*/ 	.word	0x000039b0


	//   ....[66]....
        /*02ec*/ 	.word	0x00003a20


	//   ....[67]....
        /*02f0*/ 	.word	0x00003ad0


	//   ....[68]....
        /*02f4*/ 	.word	0x00003b20


	//   ....[69]....
        /*02f8*/ 	.word	0x00003b70


	//----- nvinfo : EIATTR_EXIT_INSTR_OFFSETS
	.align		4
.L_7479:
        /*02fc*/ 	.byte	0x04, 0x1c
        /*02fe*/ 	.short	(.L_7481 - .L_7480)


	//   ....[0]....
.L_7480:
        /*0300*/ 	.word	0x00000080


	//   ....[1]....
        /*0304*/ 	.word	0x00002990


	//   ....[2]....
        /*0308*/ 	.word	0x000029b0


	//   ....[3]....
        /*030c*/ 	.word	0x00002bc0


	//   ....[4]....
        /*0310*/ 	.word	0x00002d30


	//----- nvinfo : EIATTR_MAX_THREADS
	.align		4
.L_7481:
        /*0314*/ 	.byte	0x04, 0x05
        /*0316*/ 	.short	(.L_7483 - .L_7482)
.L_7482:
        /*0318*/ 	.word	0x00000080
        /*031c*/ 	.word	0x00000001
        /*0320*/ 	.word	0x00000001


	//----- nvinfo : EIATTR_CRS_STACK_SIZE
	.align		4
.L_7483:
        /*0324*/ 	.byte	0x04, 0x1e
        /*0326*/ 	.short	(.L_7485 - .L_7484)
.L_7484:
        /*0328*/ 	.word	0x00000000


	//----- nvinfo : EIATTR_CBANK_PARAM_SIZE
	.align		4
.L_7485:
        /*032c*/ 	.byte	0x03, 0x19
        /*032e*/ 	.short	0x0048


	//----- nvinfo : EIATTR_PARAM_CBANK
	.align		4
        /*0330*/ 	.byte	0x04, 0x0a
        /*0332*/ 	.short	(.L_7487 - .L_7486)
	.align		4
.L_7486:
        /*0334*/ 	.word	index@(.nv.constant0._ZN4vllm3moe10topkGatingILi16ELi512ELi4ELi16ELi32Ej13__nv_bfloat16LNS0_11ScoringFuncE0EEEvPKT5_PKbPfiPT4_PiiiibPKf)
        /*0338*/ 	.short	0x0210
        /*033a*/ 	.short	0x0048


	//----- nvinfo : EIATTR_SW_WAR
	.align		4
.L_7487:
        /*033c*/ 	.byte	0x04, 0x36
        /*033e*/ 	.short	(.L_7489 - .L_7488)
.L_7488:
        /*0340*/ 	.word	0x00000008
.L_7489:


//--------------------- .nv.info._ZN4vllm3moe10topkGatingILi8ELi256ELi4ELi16ELi32Ej13__nv_bfloat16LNS0_11ScoringFuncE0EEEvPKT5_PKbPfiPT4_PiiiibPKf --------------------------
	.section	.nv.info._ZN4vllm3moe10topkGatingILi8ELi256ELi4ELi16ELi32Ej13__nv_bfloat16LNS0_11ScoringFuncE0EEEvPKT5_PKbPfiPT4_PiiiibPKf,"",@"SHT_CUDA_INFO"
	.sectionflags	@""
	.align	4


	//----- nvinfo : EIATTR_CUDA_API_VERSION
	.align		4
        /*0000*/ 	.byte	0x04, 0x37
        /*0002*/ 	.short	(.L_7491 - .L_7490)
.L_7490:
        /*0004*/ 	.word	0x00000082


	//----- nvinfo : EIATTR_KPARAM_INFO
	.align		4
.L_7491:
        /*0008*/ 	.byte	0x04, 0x17
        /*000a*/ 	.short	(.L_7493 - .L_7492)
.L_7492:
        /*000c*/ 	.word	0x00000000
        /*0010*/ 	.short	0x000a
        /*0012*/ 	.short	0x0040
        /*0014*/ 	.byte	0x00, 0xf0, 0x21, 0x00


	//----- nvinfo : EIATTR_KPARAM_INFO
	.align		4
.L_7493:
        /*0018*/ 	.byte	0x04, 0x17
        /*001a*/ 	.short	(.L_7495 - .L_7494)
.L_7494:
        /*001c*/ 	.word	0x00000000
        /*0020*/ 	.short	0x0009
        /*0022*/ 	.short	0x003c
        /*0024*/ 	.byte	0x00, 0xf0, 0x05, 0x00


	//----- nvinfo : EIATTR_KPARAM_INFO
	.align		4
.L_7495:
        /*0028*/ 	.byte	0x04, 0x17
        /*002a*/ 	.short	(.L_7497 - .L_7496)
.L_7496:
        /*002c*/ 	.word	0x00000000
        /*0030*/ 	.short	0x0008
        /*0032*/ 	.short	0x0038
        /*0034*/ 	.byte	0x00, 0xf0, 0x11, 0x00


	//----- nvinfo : EIATTR_KPARAM_INFO
	.align		4
.L_7497:
        /*0038*/ 	.byte	0x04, 0x17
        /*003a*/ 	.short	(.L_7499 - .L_7498)
.L_7498:
        /*003c*/ 	.word	0x00000000
        /*0040*/ 	.short	0x0007
        /*0042*/ 	.short	0x0034
        /*0044*/ 	.byte	0x00, 0xf0, 0x11, 0x00


	//----- nvinfo : EIATTR_KPARAM_INFO
	.align		4
.L_7499:
        /*0048*/ 	.byte	0x04, 0x17
        /*004a*/ 	.short	(.L_7501 - .L_7500)
.L_7500:
        /*004c*/ 	.word	0x00000000
        /*0050*/ 	.short	0x0006
        /*0052*/ 	.short	0x0030
        /*0054*/ 	.byte	0x00, 0xf0, 0x11, 0x00


	//----- nvinfo : EIATTR_KPARAM_INFO
	.align		4
.L_7501:
        /*0058*/ 	.byte	0x04, 0x17
        /*005a*/ 	.short	(.L_7503 - .L_7502)
.L_7502:
        /*005c*/ 	.word	0x00000000
        /*0060*/ 	.short	0x0005
        /*0062*/ 	.short	0x0028
        /*0064*/ 	.byte	0x00, 0xf0, 0x21, 0x00


	//----- nvinfo : EIATTR_KPARAM_INFO
	.align		4
.L_7503:
        /*0068*/ 	.byte	0x04, 0x17
        /*006a*/ 	.short	(.L_7505 - .L_7504)
.L_7504:
        /*006c*/ 	.word	0x00000000
        /*0070*/ 	.short	0x0004
        /*0072*/ 	.short	0x0020
        /*0074*/ 	.byte	0x00, 0xf0, 0x21, 0x00


	//----- nvinfo : EIATTR_KPARAM_INFO
	.align		4
.L_7505:
        /*0078*/ 	.byte	0x04, 0x17
        /*007a*/ 	.short	(.L_7507 - .L_7506)
.L_7506:
        /*007c*/ 	.word	0x00000000
        /*0080*/ 	.short	0x0003
        /*0082*/ 	.short	0x0018
        /*0084*/ 	.byte	0x00, 0xf0, 0x11, 0x00


	//----- nvinfo : EIATTR_KPARAM_INFO
	.align		4
.L_7507:
        /*0088*/ 	.byte	0x04, 0x17
        /*008a*/ 	.short	(.L_7509 - .L_7508)
.L_7508:
        /*008c*/ 	.word	0x00000000
        /*0090*/ 	.short	0x0002
        /*0092*/ 	.short	0x0010
        /*0094*/ 	.byte	0x00, 0xf0, 0x21, 0x00


	//----- nvinfo : EIATTR_KPARAM_INFO
	.align		4
.L_7509:
        /*0098*/ 	.byte	0x04, 0x17
        /*009a*/ 	.short	(.L_7511 - .L_7510)
.L_7510:
        /*009c*/ 	.word	0x00000000
        /*00a0*/ 	.short	0x0001
        /*00a2*/ 	.short	0x0008
        /*00a4*/ 	.byte	0x00, 0xf0, 0x21, 0x00


	//----- nvinfo : EIATTR_KPARAM_INFO
	.align		4
.L_7511:
        /*00a8*/ 	.byte	0x04, 0x17
        /*00aa*/ 	.short	(.L_7513 - .L_7512)
.L_7512:
        /*00ac*/ 	.word	0x00000000
        /*00b0*/ 	.short	0x0000
        /*00b2*/ 	.short	0x0000
        /*00b4*/ 	.byte	0x00, 0xf0, 0x21, 0x00


	//----- nvinfo : EIATTR_SPARSE_MMA_MASK
	.align		4
.L_7513:
        /*00b8*/ 	.byte	0x03, 0x50
        /*00ba*/ 	.short	0x0000


	//----- nvinfo : EIATTR_MAXREG_COUNT
	.align		4
        /*00bc*/ 	.byte	0x03, 0x1b
        /*00be*/ 	.short	0x00ff


	//----- nvinfo : EIATTR_MERCURY_ISA_VERSION
	.align		4
        /*00c0*/ 	.byte	0x03, 0x5f
        /*00c2*/ 	.short	0x0101


	//----- nvinfo : EIATTR_COOP_GROUP_MASK_REGIDS
	.align		4
        /*00c4*/ 	.byte	0x04, 0x29
        /*00c6*/ 	.short	(.L_7515 - .L_7514)


	//   ....[0]....
.L_7514:
        /*00c8*/ 	.word	0xffffffff


	//   ....[1]....
        /*00cc*/ 	.word	0xffffffff


	//   ....[2]....
        /*00d0*/ 	.word	0xffffffff


	//   ....[3]....
        /*00d4*/ 	.word	0xffffffff


	//   ....[4]....
        /*00d8*/ 	.word	0xffffffff


	//   ....[5]....
        /*00dc*/ 	.word	0xffffffff


	//   ....[6]....
        /*00e0*/ 	.word	0xffffffff


	//   ....[7]....
        /*00e4*/ 	.word	0xffffffff


	//   ....[8]....
        /*00e8*/ 	.word	0xffffffff


	//   ....[9]....
        /*00ec*/ 	.word	0xffffffff


	//   ....[10]....
        /*00f0*/ 	.word	0xffffffff


	//   ....[11]....
        /*00f4*/ 	.word	0xffffffff


	//   ....[12]....
        /*00f8*/ 	.word	0xffffffff


	//   ....[13]....
        /*00fc*/ 	.word	0xffffffff


	//   ....[14]....
        /*0100*/ 	.word	0xffffffff


	//   ....[15]....
        /*0104*/ 	.word	0xffffffff


	//   ....[16]....
        /*0108*/ 	.word	0xffffffff


	//   ....[17]....
        /*010c*/ 	.word	0xffffffff


	//   ....[18]....
        /*0110*/ 	.word	0xffffffff


	//   ....[19]....
        /*0114*/ 	.word	0xffffffff


	//   ....[20]....
        /*0118*/ 	.word	0xffffffff


	//   ....[21]....
        /*011c*/ 	.word	0xffffffff


	//   ....[22]....
        /*0120*/ 	.word	0xffffffff


	//   ....[23]....
        /*0124*/ 	.word	0xffffffff


	//   ....[24]....
        /*0128*/ 	.word	0xffffffff


	//   ....[25]....
        /*012c*/ 	.word	0xffffffff


	//   ....[26]....
        /*0130*/ 	.word	0xffffffff


	//   ....[27]....
        /*0134*/ 	.word	0xffffffff


	//   ....[28]....
        /*0138*/ 	.word	0xffffffff


	//   ....[29]....
        /*013c*/ 	.word	0xffffffff


	//   ....[30]....
        /*0140*/ 	.word	0xffffffff


	//   ....[31]....
        /*0144*/ 	.word	0xffffffff


	//   ....[32]....
        /*0148*/ 	.word	0xffffffff


	//   ....[33]....
        /*014c*/ 	.word	0xffffffff


	//   ....[34]....
        /*0150*/ 	.word	0xffffffff


	//   ....[35]....
        /*0154*/ 	.word	0xffffffff


	//   ....[36]....
        /*0158*/ 	.word	0xffffffff


	//   ....[37]....
        /*015c*/ 	.word	0xffffffff


	//   ....[38]....
        /*0160*/ 	.word	0xffffffff


	//   ....[39]....
        /*0164*/ 	.word	0xffffffff


	//   ....[40]....
        /*0168*/ 	.word	0x05000005


	//   ....[41]....
        /*016c*/ 	.word	0x05000005


	//   ....[42]....
        /*0170*/ 	.word	0x05000005


	//   ....[43]....
        /*0174*/ 	.word	0x05000005


	//   ....[44]....
        /*0178*/ 	.word	0x05000005


	//   ....[45]....
        /*017c*/ 	.word	0x05000005


	//   ....[46]....
        /*0180*/ 	.word	0x05000005


	//   ....[47]....
        /*0184*/ 	.word	0x05000005


	//   ....[48]....
        /*0188*/ 	.word	0x05000005


	//   ....[49]....
        /*018c*/ 	.word	0x05000005


	//   ....[50]....
        /*0190*/ 	.word	0x05000005


	//   ....[51]....
        /*0194*/ 	.word	0x05000005


	//   ....[52]....
        /*0198*/ 	.word	0x05000005


	//   ....[53]....
        /*019c*/ 	.word	0x05000005


	//   ....[54]....
        /*01a0*/ 	.word	0x05000005


	//   ....[55]....
        /*01a4*/ 	.word	0x05000005


	//   ....[56]....
        /*01a8*/ 	.word	0x05000005


	//   ....[57]....
        /*01ac*/ 	.word	0x05000005


	//   ....[58]....
        /*01b0*/ 	.word	0x05000005


	//   ....[59]....
        /*01b4*/ 	.word	0x05000005


	//   ....[60]....
        /*01b8*/ 	.word	0x05000005


	//   ....[61]....
        /*01bc*/ 	.word	0x05000005


	//   ....[62]....
        /*01c0*/ 	.word	0x05000005


	//   ....[63]....
        /*01c4*/ 	.word	0x05000005


	//   ....[64]....
        /*01c8*/ 	.word	0x05000005


	//   ....[65]....
        /*01cc*/ 	.word	0x05000005


	//   ....[66]....
        /*01d0*/ 	.word	0x05000005


	//   ....[67]....
        /*01d4*/ 	.word	0x05000005


	//   ....[68]....
        /*01d8*/ 	.word	0x05000005


	//   ....[69]....
        /*01dc*/ 	.word	0x05000005


	//----- nvinfo : EIATTR_COOP_GROUP_INSTR_OFFSETS
	.align		4
.L_7515:
        /*01e0*/ 	.byte	0x04, 0x28
        /*01e2*/ 	.short	(.L_7517 - .L_7516)


	//   ....[0]....
.L_7516:
        /*01e4*/ 	.word	0x000002d0


	//   ....[1]....
        /*01e8*/ 	.word	0x000002f0


	//   ....[2]....
        /*01ec*/ 	.word	0x00000320


	//   ....[3]....
        /*01f0*/ 	.word	0x00000360


	//   ....[4]....
        /*01f4*/ 	.word	0x000003f0


	//   ....[5]....
        /*01f8*/ 	.word	0x00000610


	//   ....[6]....
        /*01fc*/ 	.word	0x00000630


	//   ....[7]....
        /*0200*/ 	.word	0x00000650


	//   ....[8]....
        /*0204*/ 	.word	0x00000670


	//   ....[9]....
        /*0208*/ 	.word	0x00000690


	//   ....[10]....
        /*020c*/ 	.word	0x00000c70


	//   ....[11]....
        /*0210*/ 	.word	0x00000c90


	//   ....[12]....
        /*0214*/ 	.word	0x00000ca0


	//   ....[13]....
        /*0218*/ 	.word	0x00000d30


	//   ....[14]....
        /*021c*/ 	.word	0x00000d50


	//   ....[15]....
        /*0220*/ 	.word	0x00000d60


	//   ....[16]....
        /*0224*/ 	.word	0x00000de0


	//   ....[17]....
        /*0228*/ 	.word	0x00000e00


	//   ....[18]....
        /*022c*/ 	.word	0x00000e10


	//   ....[19]....
        /*0230*/ 	.word	0x00000e90


	//   ....[20]....
        /*0234*/ 	.word	0x00000ea0


	//   ....[21]....
        /*0238*/ 	.word	0x00000eb0


	//   ....[22]....
        /*023c*/ 	.word	0x00000f30


	//   ....[23]....
        /*0240*/ 	.word	0x00000f40


	//   ....[24]....
        /*0244*/ 	.word	0x00000f50


	//   ....[25]....
        /*0248*/ 	.word	0x000015d0


	//   ....[26]....
        /*024c*/ 	.word	0x000015f0


	//   ....[27]....
        /*0250*/ 	.word	0x00001600


	//   ....[28]....
        /*0254*/ 	.word	0x00001690


	//   ....[29]....
        /*0258*/ 	.word	0x000016b0


	//   ....[30]....
        /*025c*/ 	.word	0x000016c0


	//   ....[31]....
        /*0260*/ 	.word	0x00001740


	//   ....[32]....
        /*0264*/ 	.word	0x00001760


	//   ....[33]....
        /*0268*/ 	.word	0x00001770


	//   ....[34]....
        /*026c*/ 	.word	0x000017f0


	//   ....[35]....
        /*0270*/ 	.word	0x00001800


	//   ....[36]....
        /*0274*/ 	.word	0x00001810


	//   ....[37]....
        /*0278*/ 	.word	0x00001890


	//   ....[38]....
        /*027c*/ 	.word	0x000018a0


	//   ....[39]....
        /*0280*/ 	.word	0x000018b0


	//   ....[40]....
        /*0284*/ 	.word	0x00002140


	//   ....[41]....
        /*0288*/ 	.word	0x000021e0


	//   ....[42]....
        /*028c*/ 	.word	0x00002240


	//   ....[43]....
        /*0290*/ 	.word	0x000022f0


	//   ....[44]....
        /*0294*/ 	.word	0x00002340


	//   ....[45]....
        /*0298*/ 	.word	0x000023b0


	//   ....[46]....
        /*029c*/ 	.word	0x00002470


	//   ....[47]....
        /*02a0*/ 	.word	0x000024c0


	//   ....[48]....
        /*02a4*/ 	.word	0x00002510


	//   ....[49]....
        /*02a8*/ 	.word	0x000025d0


	//   ....[50]....
        /*02ac*/ 	.word	0x00002620


	//   ....[51]....
        /*02b0*/ 	.word	0x00002690


	//   ....[52]....
        /*02b4*/ 	.word	0x00002740


	//   ....[53]....
        /*02b8*/ 	.word	0x00002790


	//   ....[54]....
        /*02bc*/ 	.word	0x000027e0


	//   ....[55]....
        /*02c0*/ 	.word	0x00002870


	//   ....[56]....
        /*02c4*/ 	.word	0x00002910


	//   ....[57]....
        /*02c8*/ 	.word	0x00002970


	//   ....[58]....
        /*02cc*/ 	.word	0x00002a20


	//   ....[59]....
        /*02d0*/ 	.word	0x00002a70


	//   ....[60]....
        /*02d4*/ 	.word	0x00002ae0


	//   ....[61]....
        /*02d8*/ 	.word	0x00002ba0


	//   ....[62]....
        /*02dc*/ 	.word	0x00002bf0


	//   ....[63]....
        /*02e0*/ 	.word	0x00002c40


	//   ....[64]....
        /*02e4*/ 	.word	0x00002d00


	//   ....[65]....
        /*02e8*/ 	.word	0x00002d50


	//   ....[66]....
        /*02ec*/ 	.word	0x00002dc0


	//   ....[67]....
        /*02f0*/ 	.word	0x00002e70


	//   ....[68]....
        /*02f4*/ 	.word	0x00002ec0


	//   ....[69]....
        /*02f8*/ 	.word	0x00002f10


	//----- nvinfo : EIATTR_EXIT_INSTR_OFFSETS
	.align		4
.L_7517:
        /*02fc*/ 	.byte	0x04, 0x1c
        /*02fe*/ 	.short	(.L_7519 - .L_7518)


	//   ....[0]....
.L_7518:
        /*0300*/ 	.word	0x00000080


	//   ....[1]....
        /*0304*/ 	.word	0x00001d30


	//   ....[2]....
        /*0308*/ 	.word	0x00001d50


	//   ....[3]....
        /*030c*/ 	.word	0x00001f60


	//   ....[4]....
        /*0310*/ 	.word	0x000020d0


	//----- nvinfo : EIATTR_MAX_THREADS
	.align		4
.L_7519:
        /*0314*/ 	.byte	0x04, 0x05
        /*0316*/ 	.short	(.L_7521 - .L_7520)
.L_7520:
        /*0318*/ 	.word	0x00000080
        /*031c*/ 	.word	0x00000001
        /*0320*/ 	.word	0x00000001


	//----- nvinfo : EIATTR_CRS_STACK_SIZE
	.align		4
.L_7521:
        /*0324*/ 	.byte	0x04, 0x1e
        /*0326*/ 	.short	(.L_7523 - .L_7522)
.L_7522:
        /*0328*/ 	.word	0x00000000


	//----- nvinfo : EIATTR_CBANK_PARAM_SIZE
	.align		4
.L_7523:
        /*032c*/ 	.byte	0x03, 0x19
        /*032e*/ 	.short	0x0048


	//----- nvinfo : EIATTR_PARAM_CBANK
	.align		4
        /*0330*/ 	.byte	0x04, 0x0a
        /*0332*/ 	.short	(.L_7525 - .L_7524)
	.align		4
.L_7524:
        /*0334*/ 	.word	index@(.nv.constant0._ZN4vllm3moe10topkGatingILi8ELi256ELi4ELi16ELi32Ej13__nv_bfloat16LNS0_11ScoringFuncE0EEEvPKT5_PKbPfiPT4_PiiiibPKf)
        /*0338*/ 	.short	0x0210
        /*033a*/ 	.short	0x0048


	//----- nvinfo : EIATTR_SW_WAR
	.align		4
.L_7525:
        /*033c*/ 	.byte	0x04, 0x36
        /*033e*/ 	.short	(.L_7527 - .L_7526)
.L_7526:
        /*0340*/ 	.word	0x00000008
.L_7527:


//--------------------- .nv.info._ZN4vllm3moe10topkGatingILi8ELi128ELi4ELi16ELi32Ej13__nv_bfloat16LNS0_11ScoringFuncE0EEEvPKT5_PKbPfiPT4_PiiiibPKf --------------------------
	.section	.nv.info._ZN4vllm3moe10topkGatingILi8ELi128ELi4ELi16ELi32Ej13__nv_bfloat16LNS0_11ScoringFuncE0EEEvPKT5_PKbPfiPT4_PiiiibPKf,"",@"SHT_CUDA_INFO"
	.sectionflags	@""
	.align	4


	//----- nvinfo : EIATTR_CUDA_API_VERSION
	.align		4
        /*0000*/ 	.byte	0x04, 0x37
        /*0002*/ 	.short	(.L_7529 - .L_7528)
.L_7528:
        /*0004*/ 	.word	0x00000082


	//----- nvinfo : EIATTR_KPARAM_INFO
	.align		4
.L_7529:
        /*0008*/ 	.byte	0x04, 0x17
        /*000a*/ 	.short	(.L_7531 - .L_7530)
.L_7530:
        /*000c*/ 	.word	0x00000000
        /*0010*/ 	.short	0x000a
        /*0012*/ 	.short	0x0040
        /*0014*/ 	.byte	0x00, 0xf0, 0x21, 0x00


	//----- nvinfo : EIATTR_KPARAM_INFO
	.align		4
.L_7531:
        /*0018*/ 	.byte	0x04, 0x17
        /*001a*/ 	.short	(.L_7533 - .L_7532)
.L_7532:
        /*001c*/ 	.word	0x00000000
        /*0020*/ 	.short	0x0009
        /*0022*/ 	.short	0x003c
        /*0024*/ 	.byte	0x00, 0xf0, 0x05, 0x00


	//----- nvinfo : EIATTR_KPARAM_INFO
	.align		4
.L_7533:
        /*0028*/ 	.byte	0x04, 0x17
        /*002a*/ 	.short	(.L_7535 - .L_7534)
.L_7534:
        /*002c*/ 	.word	0x00000000
        /*0030*/ 	.short	0x0008
        /*0032*/ 	.short	0x0038
        /*0034*/ 	.byte	0x00, 0xf0, 0x11, 0x00


	//----- nvinfo : EIATTR_KPARAM_INFO
	.align		4
.L_7535:
        /*0038*/ 	.byte	0x04, 0x17
        /*003a*/ 	.short	(.L_7537 - .L_7536)
.L_7536:
        /*003c*/ 	.word	0x00000000
        /*0040*/ 	.short	0x0007
        /*0042*/ 	.short	0x0034
        /*0044*/ 	.byte	0x00, 0xf0, 0x11, 0x00


	//----- nvinfo : EIATTR_KPARAM_INFO
	.align		4
.L_7537:
        /*0048*/ 	.byte	0x04, 0x17
        /*004a*/ 	.short	(.L_7539 - .L_7538)
.L_7538:
        /*004c*/ 	.word	0x00000000
        /*0050*/ 	.short	0x0006
        /*0052*/ 	.short	0x0030
        /*0054*/ 	.byte	0x00, 0xf0, 0x11, 0x00


	//----- nvinfo : EIATTR_KPARAM_INFO
	.align		4
.L_7539:
        /*0058*/ 	.byte	0x04, 0x17
        /*005a*/ 	.short	(.L_7541 - .L_7540)
.L_7540:
        /*005c*/ 	.word	0x00000000
        /*0060*/ 	.short	0x0005
        /*0062*/ 	.short	0x0028
        /*0064*/ 	.byte	0x00, 0xf0, 0x21, 0x00


	//----- nvinfo : EIATTR_KPARAM_INFO
	.align		4
.L_7541:
        /*0068*/ 	.byte	0x04, 0x17
        /*006a*/ 	.short	(.L_7543 - .L_7542)
.L_7542:
        /*006c*/ 	.word	0x00000000
        /*0070*/ 	.short	0x0004
        /*0072*/ 	.short	0x0020
        /*0074*/ 	.byte	0x00, 0xf0, 0x21, 0x00


	//----- nvinfo : EIATTR_KPARAM_INFO
	.align		4
.L_7543:
        /*0078*/ 	.byte	0x04, 0x17
        /*007a*/ 	.short	(.L_7545 - .L_7544)
.L_7544:
        /*007c*/ 	.word	0x00000000
        /*0080*/ 	.short	0x0003
        /*0082*/ 	.short	0x0018
        /*0084*/ 	.byte	0x00, 0xf0, 0x11, 0x00


	//----- nvinfo : EIATTR_KPARAM_INFO
	.align		4
.L_7545:
        /*0088*/ 	.byte	0x04, 0x17
        /*008a*/ 	.short	(.L_7547 - .L_7546)
.L_7546:
        /*008c*/ 	.word	0x00000000
        /*0090*/ 	.short	0x0002
        /*0092*/ 	.short	0x0010
        /*0094*/ 	.byte	0x00, 0xf0, 0x21, 0x00


	//----- nvinfo : EIATTR_KPARAM_INFO
	.align		4
.L_7547:
        /*0098*/ 	.byte	0x04, 0x17
        /*009a*/ 	.short	(.L_7549 - .L_7548)
.L_7548:
        /*009c*/ 	.word	0x00000000
        /*00a0*/ 	.short	0x0001
        /*00a2*/ 	.short	0x0008
        /*00a4*/ 	.byte	0x00, 0xf0, 0x21, 0x00


	//----- nvinfo : EIATTR_KPARAM_INFO
	.align		4
.L_7549:
        /*00a8*/ 	.byte	0x04, 0x17
        /*00aa*/ 	.short	(.L_7551 - .L_7550)
.L_7550:
        /*00ac*/ 	.word	0x00000000
        /*00b0*/ 	.short	0x0000
        /*00b2*/ 	.short	0x0000
        /*00b4*/ 	.byte	0x00, 0xf0, 0x21, 0x00


	//----- nvinfo : EIATTR_SPARSE_MMA_MASK
	.align		4
.L_7551:
        /*00b8*/ 	.byte	0x03, 0x50
        /*00ba*/ 	.short	0x0000


	//----- nvinfo : EIATTR_MAXREG_COUNT
	.align		4
        /*00bc*/ 	.byte	0x03, 0x1b
        /*00be*/ 	.short	0x00ff


	//----- nvinfo : EIATTR_MERCURY_ISA_VERSION
	.align		4
        /*00c0*/ 	.byte	0x03, 0x5f
        /*00c2*/ 	.short	0x0101


	//----- nvinfo : EIATTR_COOP_GROUP_MASK_REGIDS
	.align		4
        /*00c4*/ 	.byte	0x04, 0x29
        /*00c6*/ 	.short	(.L_7553 - .L_7552)


	//   ....[0]....
.L_7552:
        /*00c8*/ 	.word	0xffffffff


	//   ....[1]....
        /*00cc*/ 	.word	0xffffffff


	//   ....[2]....
        /*00d0*/ 	.word	0xffffffff


	//   ....[3]....
        /*00d4*/ 	.word	0xffffffff


	//   ....[4]....
        /*00d8*/ 	.word	0xffffffff


	//   ....[5]....
        /*00dc*/ 	.word	0xffffffff


	//   ....[6]....
        /*00e0*/ 	.word	0xffffffff


	//   ....[7]....
        /*00e4*/ 	.word	0xffffffff


	//   ....[8]....
        /*00e8*/ 	.word	0xffffffff


	//   ....[9]....
        /*00ec*/ 	.word	0xffffffff


	//   ....[10]....
        /*00f0*/ 	.word	0xffffffff


	//   ....[11]....
        /*00f4*/ 	.word	0xffffffff


	//   ....[12]....
        /*00f8*/ 	.word	0xffffffff


	//   ....[13]....
        /*00fc*/ 	.word	0xffffffff


	//   ....[14]....
        /*0100*/ 	.word	0xffffffff


	//   ....[15]....
        /*0104*/ 	.word	0xffffffff


	//   ....[16]....
        /*0108*/ 	.word	0xffffffff


	//   ....[17]....
        /*010c*/ 	.word	0xffffffff


	//   ....[18]....
        /*0110*/ 	.word	0xffffffff


	//   ....[19]....
        /*0114*/ 	.word	0xffffffff


	//   ....[20]....
        /*0118*/ 	.word	0xffffffff


	//   ....[21]....
        /*011c*/ 	.word	0xffffffff


	//   ....[22]....
        /*0120*/ 	.word	0xffffffff


	//   ....[23]....
        /*0124*/ 	.word	0xffffffff


	//   ....[24]....
        /*0128*/ 	.word	0xffffffff


	//   ....[25]....
        /*012c*/ 	.word	0xffffffff


	//   ....[26]....
        /*0130*/ 	.word	0xffffffff


	//   ....[27]....
        /*0134*/ 	.word	0xffffffff


	//   ....[28]....
        /*0138*/ 	.word	0xffffffff


	//   ....[29]....
        /*013c*/ 	.word	0xffffffff


	//   ....[30]....
        /*0140*/ 	.word	0xffffffff


	//   ....[31]....
        /*0144*/ 	.word	0xffffffff


	//   ....[32]....
        /*0148*/ 	.word	0x05000005


	//   ....[33]....
        /*014c*/ 	.word	0x05000005


	//   ....[34]....
        /*0150*/ 	.word	0x05000005


	//   ....[35]....
        /*0154*/ 	.word	0x05000005


	//   ....[36]....
        /*0158*/ 	.word	0x05000005


	//   ....[37]....
        /*015c*/ 	.word	0x05000005


	//   ....[38]....
        /*0160*/ 	.word	0x05000005


	//   ....[39]....
        /*0164*/ 	.word	0x05000005


	//   ....[40]....
        /*0168*/ 	.word	0x05000005


	//   ....[41]....
        /*016c*/ 	.word	0x05000005


	//   ....[42]....
        /*0170*/ 	.word	0x05000005


	//   ....[43]....
        /*0174*/ 	.word	0x05000005


	//   ....[44]....
        /*0178*/ 	.word	0x05000005


	//   ....[45]....
        /*017c*/ 	.word	0x05000005


	//   ....[46]....
        /*0180*/ 	.word	0x05000005


	//   ....[47]....
        /*0184*/ 	.word	0x05000005


	//   ....[48]....
        /*0188*/ 	.word	0x05000005


	//   ....[49]....
        /*018c*/ 	.word	0x05000005


	//   ....[50]....
        /*0190*/ 	.word	0x05000005


	//   ....[51]....
        /*0194*/ 	.word	0x05000005


	//   ....[52]....
        /*0198*/ 	.word	0x05000005


	//   ....[53]....
        /*019c*/ 	.word	0x05000005


	//   ....[54]....
        /*01a0*/ 	.word	0x05000005


	//   ....[55]....
        /*01a4*/ 	.word	0x05000005


	//----- nvinfo : EIATTR_COOP_GROUP_INSTR_OFFSETS
	.align		4
.L_7553:
        /*01a8*/ 	.byte	0x04, 0x28
        /*01aa*/ 	.short	(.L_7555 - .L_7554)


	//   ....[0]....
.L_7554:
        /*01ac*/ 	.word	0x000002f0


	//   ....[1]....
        /*01b0*/ 	.word	0x00000330


	//   ....[2]....
        /*01b4*/ 	.word	0x000003c0


	//   ....[3]....
        /*01b8*/ 	.word	0x000003e0


	//   ....[4]....
        /*01bc*/ 	.word	0x00000600


	//   ....[5]....
        /*01c0*/ 	.word	0x00000620


	//   ....[6]....
        /*01c4*/ 	.word	0x00000640


	//   ....[7]....
        /*01c8*/ 	.word	0x00000660


	//   ....[8]....
        /*01cc*/ 	.word	0x00000c30


	//   ....[9]....
        /*01d0*/ 	.word	0x00000c50


	//   ....[10]....
        /*01d4*/ 	.word	0x00000c60


	//   ....[11]....
        /*01d8*/ 	.word	0x00000cf0


	//   ....[12]....
        /*01dc*/ 	.word	0x00000d10


	//   ....[13]....
        /*01e0*/ 	.word	0x00000d20


	//   ....[14]....
        /*01e4*/ 	.word	0x00000da0


	//   ....[15]....
        /*01e8*/ 	.word	0x00000db0


	//   ....[16]....
        /*01ec*/ 	.word	0x00000dc0


	//   ....[17]....
        /*01f0*/ 	.word	0x00000e40


	//   ....[18]....
        /*01f4*/ 	.word	0x00000e60


	//   ....[19]....
        /*01f8*/ 	.word	0x00000e70


	//   ....[20]....
        /*01fc*/ 	.word	0x000014e0


	//   ....[21]....
        /*0200*/ 	.word	0x00001500


	//   ....[22]....
        /*0204*/ 	.word	0x00001510


	//   ....[23]....
        /*0208*/ 	.word	0x000015a0


	//   ....[24]....
        /*020c*/ 	.word	0x000015c0


	//   ....[25]....
        /*0210*/ 	.word	0x000015d0


	//   ....[26]....
        /*0214*/ 	.word	0x00001650


	//   ....[27]....
        /*0218*/ 	.word	0x00001660


	//   ....[28]....
        /*021c*/ 	.word	0x00001670


	//   ....[29]....
        /*0220*/ 	.word	0x000016f0


	//   ....[30]....
        /*0224*/ 	.word	0x00001710


	//   ....[31]....
        /*0228*/ 	.word	0x00001720


	//   ....[32]....
        /*022c*/ 	.word	0x00001fb0


	//   ....[33]....
        /*0230*/ 	.word	0x00002040


	//   ....[34]....
        /*0234*/ 	.word	0x000020b0


	//   ....[35]....
        /*0238*/ 	.word	0x00002170


	//   ....[36]....
        /*023c*/ 	.word	0x000021c0


	//   ....[37]....
        /*0240*/ 	.word	0x00002210


	//   ....[38]....
        /*0244*/ 	.word	0x000022d0


	//   ....[39]....
        /*0248*/ 	.word	0x00002320


	//   ....[40]....
        /*024c*/ 	.word	0x00002390


	//   ....[41]....
        /*0250*/ 	.word	0x00002440


	//   ....[42]....
        /*0254*/ 	.word	0x00002490


	//   ....[43]....
        /*0258*/ 	.word	0x000024e0


	//   ....[44]....
        /*025c*/ 	.word	0x00002580


	//   ....[45]....
        /*0260*/ 	.word	0x00002610


	//   ....[46]....
        /*0264*/ 	.word	0x00002680


	//   ....[47]....
        /*0268*/ 	.word	0x00002740


	//   ....[48]....
        /*026c*/ 	.word	0x00002790


	//   ....[49]....
        /*0270*/ 	.word	0x000027e0


	//   ....[50]....
        /*0274*/ 	.word	0x000028a0


	//   ....[51]....
        /*0278*/ 	.word	0x000028f0


	//   ....[52]....
        /*027c*/ 	.word	0x00002960


	//   ....[53]....
        /*0280*/ 	.word	0x00002a10


	//   ....[54]....
        /*0284*/ 	.word	0x00002a60


	//   ....[55]....
        /*0288*/ 	.word	0x00002ab0


	//----- nvinfo : EIATTR_EXIT_INSTR_OFFSETS
	.align		4
.L_7555:
        /*028c*/ 	.byte	0x04, 0x1c
        /*028e*/ 	.short	(.L_7557 - .L_7556)


	//   ....[0]....
.L_7556:
        /*0290*/ 	.word	0x00000090


	//   ....[1]....
        /*0294*/ 	.word	0x00001b90


	//   ....[2]....
        /*0298*/ 	.word	0x00001bb0


	//   ....[3]....
        /*029c*/ 	.word	0x00001dc0


	//   ....[4]....
        /*02a0*/ 	.word	0x00001f40


	//----- nvinfo : EIATTR_MAX_THREADS
	.align		4
.L_7557:
        /*02a4*/ 	.byte	0x04, 0x05
        /*02a6*/ 	.short	(.L_7559 - .L_7558)
.L_7558:
        /*02a8*/ 	.word	0x00000080
        /*02ac*/ 	.word	0x00000001
        /*02b0*/ 	.word	0x00000001


	//----- nvinfo : EIATTR_CRS_STACK_SIZE
	.align		4
.L_7559:
        /*02b4*/ 	.byte	0x04, 0x1e
        /*02b6*/ 	.short	(.L_7561 - .L_7560)
.L_7560:
        /*02b8*/ 	.word	0x00000000


	//----- nvinfo : EIATTR_CBANK_PARAM_SIZE
	.align		4
.L_7561:
        /*02bc*/ 	.byte	0x03, 0x19
        /*02be*/ 	.short	0x0048


	//----- nvinfo : EIATTR_PARAM_CBANK
	.align		4
        /*02c0*/ 	.byte	0x04, 0x0a
        /*02c2*/ 	.short	(.L_7563 - .L_7562)
	.align		4
.L_7562:
        /*02c4*/ 	.word	index@(.nv.constant0._ZN4vllm3moe10topkGatingILi8ELi128ELi4ELi16ELi32Ej13__nv_bfloat16LNS0_11ScoringFuncE0EEEvPKT5_PKbPfiPT4_PiiiibPKf)
        /*02c8*/ 	.short	0x0210
        /*02ca*/ 	.short	0x0048


	//----- nvinfo : EIATTR_SW_WAR
	.align		4
.L_7563:
        /*02cc*/ 	.byte	0x04, 0x36
        /*02ce*/ 	.short	(.L_7565 - .L_7564)
.L_7564:
        /*02d0*/ 	.word	0x00000008
.L_7565:


//--------------------- .nv.info._ZN4vllm3moe10topkGatingILi8ELi64ELi4ELi16ELi32Ej13__nv_bfloat16LNS0_11ScoringFuncE0EEEvPKT5_PKbPfiPT4_PiiiibPKf --------------------------
	.section	.nv.info._ZN4vllm3moe10topkGatingILi8ELi64ELi4ELi16ELi32Ej13__nv_bfloat16LNS0_11ScoringFuncE0EEEvPKT5_PKbPfiPT4_PiiiibPKf,"",@"SHT_CUDA_INFO"
	.sectionflags	@""
	.align	4


	//----- nvinfo : EIATTR_CUDA_API_VERSION
	.align		4
        /*0000*/ 	.byte	0x04, 0x37
        /*0002*/ 	.short	(.L_7567 - .L_7566)
.L_7566:
        /*0004*/ 	.word	0x00000082


	//----- nvinfo : EIATTR_KPARAM_INFO
	.align		4
.L_7567:
        /*0008*/ 	.byte	0x04, 0x17
        /*000a*/ 	.short	(.L_7569 - .L_7568)
.L_7568:
        /*000c*/ 	.word	0x00000000
        /*0010*/ 	.short	0x000a
        /*0012*/ 	.short	0x0040
        /*0014*/ 	.byte	0x00, 0xf0, 0x21, 0x00


	//----- nvinfo : EIATTR_KPARAM_INFO
	.align		4
.L_7569:
        /*0018*/ 	.byte	0x04, 0x17
        /*001a*/ 	.short	(.L_7571 - .L_7570)
.L_7570:
        /*001c*/ 	.word	0x00000000
        /*0020*/ 	.short	0x0009
        /*0022*/ 	.short	0x003c
        /*0024*/ 	.byte	0x00, 0xf0, 0x05, 0x00


	//----- nvinfo : EIATTR_KPARAM_INFO
	.align		4
.L_7571:
        /*0028*/ 	.byte	0x04, 0x17
        /*002a*/ 	.short	(.L_7573 - .L_7572)
.L_7572:
        /*002c*/ 	.word	0x00000000
        /*0030*/ 	.short	0x0008
        /*0032*/ 	.short	0x0038
        /*0034*/ 	.byte	0x00, 0xf0, 0x11, 0x00


	//----- nvinfo : EIATTR_KPARAM_INFO
	.align		4
.L_7573:
        /*0038*/ 	.byte	0x04, 0x17
        /*003a*/ 	.short	(.L_7575 - .L_7574)
.L_7574:
        /*003c*/ 	.word	0x00000000
        /*0040*/ 	.short	0x0007
        /*0042*/ 	.short	0x0034
        /*0044*/ 	.byte	0x00, 0xf0, 0x11, 0x00


	//----- nvinfo : EIATTR_KPARAM_INFO
	.align		4
.L_7575:
        /*0048*/ 	.byte	0x04, 0x17
        /*004a*/ 	.short	(.L_7577 - .L_7576)
.L_7576:
        /*004c*/ 	.word	0x00000000
        /*0050*/ 	.short	0x0006
        /*0052*/ 	.short	0x0030
        /*0054*/ 	.byte	0x00, 0xf0, 0x11, 0x00


	//----- nvinfo : EIATTR_KPARAM_INFO
	.align		4
.L_7577:
        /*0058*/ 	.byte	0x04, 0x17
        /*005a*/ 	.short	(.L_7579 - .L_7578)
.L_7578:
        /*005c*/ 	.word	0x00000000
        /*0060*/ 	.short	0x0005
        /*0062*/ 	.short	0x0028
        /*0064*/ 	.byte	0x00, 0xf0, 0x21, 0x00


	//----- nvinfo : EIATTR_KPARAM_INFO
	.align		4
.L_7579:
        /*0068*/ 	.byte	0x04, 0x17
        /*006a*/ 	.short	(.L_7581 - .L_7580)
.L_7580:
        /*006c*/ 	.word	0x00000000
        /*0070*/ 	.short	0x0004
        /*0072*/ 	.short	0x0020
        /*0074*/ 	.byte	0x00, 0xf0, 0x21, 0x00


	//----- nvinfo : EIATTR_KPARAM_INFO
	.align		4
.L_7581:
        /*0078*/ 	.byte	0x04, 0x17
        /*007a*/ 	.short	(.L_7583 - .L_7582)
.L_7582:
        /*007c*/ 	.word	0x00000000
        /*0080*/ 	.short	0x0003
        /*0082*/ 	.short	0x0018
        /*0084*/ 	.byte	0x00, 0xf0, 0x11, 0x00


	//----- nvinfo : EIATTR_KPARAM_INFO
	.align		4
.L_7583:
        /*0088*/ 	.byte	0x04, 0x17
        /*008a*/ 	.short	(.L_7585 - .L_7584)
.L_7584:
        /*008c*/ 	.word	0x00000000
        /*0090*/ 	.short	0x0002
        /*0092*/ 	.short	0x0010
        /*0094*/ 	.byte	0x00, 0xf0, 0x21, 0x00


	//----- nvinfo : EIATTR_KPARAM_INFO
	.align		4
.L_7585:
        /*0098*/ 	.byte	0x04, 0x17
        /*009a*/ 	.short	(.L_7587 - .L_7586)
.L_7586:
        /*009c*/ 	.word	0x00000000
        /*00a0*/ 	.short	0x0001
        /*00a2*/ 	.short	0x0008
        /*00a4*/ 	.byte	0x00, 0xf0, 0x21, 0x00


	//----- nvinfo : EIATTR_KPARAM_INFO
	.align		4
.L_7587:
        /*00a8*/ 	.byte	0x04, 0x17
        /*00aa*/ 	.short	(.L_7589 - .L_7588)
.L_7588:
        /*00ac*/ 	.word	0x00000000
        /*00b0*/ 	.short	0x0000
        /*00b2*/ 	.short	0x0000
        /*00b4*/ 	.byte	0x00, 0xf0, 0x21, 0x00


	//----- nvinfo : EIATTR_SPARSE_MMA_MASK
	.align		4
.L_7589:
        /*00b8*/ 	.byte	0x03, 0x50
        /*00ba*/ 	.short	0x0000


	//----- nvinfo : EIATTR_MAXREG_COUNT
	.align		4
        /*00bc*/ 	.byte	0x03, 0x1b
        /*00be*/ 	.short	0x00ff


	//----- nvinfo : EIATTR_MERCURY_ISA_VERSION
	.align		4
        /*00c0*/ 	.byte	0x03, 0x5f
        /*00c2*/ 	.short	0x0101


	//----- nvinfo : EIATTR_COOP_GROUP_MASK_REGIDS
	.align		4
        /*00c4*/ 	.byte	0x04, 0x29
        /*00c6*/ 	.short	(.L_7591 - .L_7590)


	//   ....[0]....
.L_7590:
        /*00c8*/ 	.word	0xffffffff


	//   ....[1]....
        /*00cc*/ 	.word	0xffffffff


	//   ....[2]....
        /*00d0*/ 	.word	0xffffffff


	//   ....[3]....
        /*00d4*/ 	.word	0xffffffff


	//   ....[4]....
        /*00d8*/ 	.word	0xffffffff


	//   ....[5]....
        /*00dc*/ 	.word	0xffffffff


	//   ....[6]....
        /*00e0*/ 	.word	0xffffffff


	//   ....[7]....
        /*00e4*/ 	.word	0xffffffff


	//   ....[8]....
        /*00e8*/ 	.word	0xffffffff


	//   ....[9]....
        /*00ec*/ 	.word	0xffffffff


	//   ....[10]....
        /*00f0*/ 	.word	0xffffffff


	//   ....[11]....
        /*00f4*/ 	.word	0xffffffff


	//   ....[12]....
        /*00f8*/ 	.word	0xffffffff


	//   ....[13]....
        /*00fc*/ 	.word	0xffffffff


	//   ....[14]....
        /*0100*/ 	.word	0xffffffff


	//   ....[15]....
        /*0104*/ 	.word	0xffffffff


	//   ....[16]....
        /*0108*/ 	.word	0xffffffff


	//   ....[17]....
        /*010c*/ 	.word	0xffffffff


	//   ....[18]....
        /*0110*/ 	.word	0xffffffff


	//   ....[19]....
        /*0114*/ 	.word	0xffffffff


	//   ....[20]....
        /*0118*/ 	.word	0xffffffff


	//   ....[21]....
        /*011c*/ 	.word	0xffffffff


	//   ....[22]....
        /*0120*/ 	.word	0xffffffff


	//   ....[23]....
        /*0124*/ 	.word	0xffffffff


	//   ....[24]....
        /*0128*/ 	.word	0x05000005


	//   ....[25]....
        /*012c*/ 	.word	0x05000005


	//   ....[26]....
        /*0130*/ 	.word	0x05000005


	//   ....[27]....
        /*0134*/ 	.word	0x05000005


	//   ....[28]....
        /*0138*/ 	.word	0x05000005


	//   ....[29]....
        /*013c*/ 	.word	0x05000005


	//   ....[30]....
        /*0140*/ 	.word	0x05000005


	//   ....[31]....
        /*0144*/ 	.word	0x05000005


	//   ....[32]....
        /*0148*/ 	.word	0x05000005


	//   ....[33]....
        /*014c*/ 	.word	0x05000005


	//   ....[34]....
        /*0150*/ 	.word	0x05000005


	//   ....[35]....
        /*0154*/ 	.word	0x05000005


	//   ....[36]....
        /*0158*/ 	.word	0x05000005


	//   ....[37]....
        /*015c*/ 	.word	0x05000005


	//   ....[38]....
        /*0160*/ 	.word	0x05000005


	//   ....[39]....
        /*0164*/ 	.word	0x05000005


	//   ....[40]....
        /*0168*/ 	.word	0x05000005


	//   ....[41]....
        /*016c*/ 	.word	0x05000005


	//----- nvinfo : EIATTR_COOP_GROUP_INSTR_OFFSETS
	.align		4
.L_7591:
        /*0170*/ 	.byte	0x04, 0x28
        /*0172*/ 	.short	(.L_7593 - .L_7592)


	//   ....[0]....
.L_7592:
        /*0174*/ 	.word	0x00000380


	//   ....[1]....
        /*0178*/ 	.word	0x000003a0


	//   ....[2]....
        /*017c*/ 	.word	0x000003c0


	//   ....[3]....
        /*0180*/ 	.word	0x000005e0


	//   ....[4]....
        /*0184*/ 	.word	0x00000600


	//   ....[5]....
        /*0188*/ 	.word	0x00000620


	//   ....[6]....
        /*018c*/ 	.word	0x00000bf0


	//   ....[7]....
        /*0190*/ 	.word	0x00000c10


	//   ....[8]....
        /*0194*/ 	.word	0x00000c20


	//   ....[9]....
        /*0198*/ 	.word	0x00000ca0


	//   ....[10]....
        /*019c*/ 	.word	0x00000cc0


	//   ....[11]....
        /*01a0*/ 	.word	0x00000cd0


	//   ....[12]....
        /*01a4*/ 	.word	0x00000d50


	//   ....[13]....
        /*01a8*/ 	.word	0x00000d60


	//   ....[14]....
        /*01ac*/ 	.word	0x00000d70


	//   ....[15]....
        /*01b0*/ 	.word	0x000013f0


	//   ....[16]....
        /*01b4*/ 	.word	0x00001410


	//   ....[17]....
        /*01b8*/ 	.word	0x00001420


	//   ....[18]....
        /*01bc*/ 	.word	0x000014a0


	//   ....[19]....
        /*01c0*/ 	.word	0x000014c0


	//   ....[20]....
        /*01c4*/ 	.word	0x000014d0


	//   ....[21]....
        /*01c8*/ 	.word	0x00001550


	//   ....[22]....
        /*01cc*/ 	.word	0x00001560


	//   ....[23]....
        /*01d0*/ 	.word	0x00001570


	//   ....[24]....
        /*01d4*/ 	.word	0x00001e10


	//   ....[25]....
        /*01d8*/ 	.word	0x00001ea0


	//   ....[26]....
        /*01dc*/ 	.word	0x00001f10


	//   ....[27]....
        /*01e0*/ 	.word	0x00001fc0


	//   ....[28]....
        /*01e4*/ 	.word	0x00002010


	//   ....[29]....
        /*01e8*/ 	.word	0x00002080


	//   ....[30]....
        /*01ec*/ 	.word	0x00002130


	//   ....[31]....
        /*01f0*/ 	.word	0x00002180


	//   ....[32]....
        /*01f4*/ 	.word	0x000021d0


	//   ....[33]....
        /*01f8*/ 	.word	0x00002260


	//   ....[34]....
        /*01fc*/ 	.word	0x000022f0


	//   ....[35]....
        /*0200*/ 	.word	0x00002360


	//   ....[36]....
        /*0204*/ 	.word	0x00002410


	//   ....[37]....
        /*0208*/ 	.word	0x00002460


	//   ....[38]....
        /*020c*/ 	.word	0x000024d0


	//   ....[39]....
        /*0210*/ 	.word	0x00002580


	//   ....[40]....
        /*0214*/ 	.word	0x000025d0


	//   ....[41]....
        /*0218*/ 	.word	0x00002620


	//----- nvinfo : EIATTR_EXIT_INSTR_OFFSETS
	.align		4
.L_7593:
        /*021c*/ 	.byte	0x04, 0x1c
        /*021e*/ 	.short	(.L_7595 - .L_7594)


	//   ....[0]....
.L_7594:
        /*0220*/ 	.word	0x00000090


	//   ....[1]....
        /*0224*/ 	.word	0x000019f0


	//   ....[2]....
        /*0228*/ 	.word	0x00001a10


	//   ....[3]....
        /*022c*/ 	.word	0x00001c20


	//   ....[4]....
        /*0230*/ 	.word	0x00001da0


	//----- nvinfo : EIATTR_MAX_THREADS
	.align		4
.L_7595:
        /*0234*/ 	.byte	0x04, 0x05
        /*0236*/ 	.short	(.L_7597 - .L_7596)
.L_7596:
        /*0238*/ 	.word	0x00000080
        /*023c*/ 	.word	0x00000001
        /*0240*/ 	.word	0x00000001


	//----- nvinfo : EIATTR_CRS_STACK_SIZE
	.align		4
.L_7597:
        /*0244*/ 	.byte	0x04, 0x1e
        /*0246*/ 	.short	(.L_7599 - .L_7598)
.L_7598:
        /*0248*/ 	.word	0x00000000


	//----- nvinfo : EIATTR_CBANK_PARAM_SIZE
	.align		4
.L_7599:
        /*024c*/ 	.byte	0x03, 0x19
        /*024e*/ 	.short	0x0048


	//----- nvinfo : EIATTR_PARAM_CBANK
	.align		4
        /*0250*/ 	.byte	0x04, 0x0a
        /*0252*/ 	.short	(.L_7601 - .L_7600)
	.align		4
.L_7600:
        /*0254*/ 	.word	index@(.nv.constant0._ZN4vllm3moe10topkGatingILi8ELi64ELi4ELi16ELi32Ej13__nv_bfloat16LNS0_11ScoringFuncE0EEEvPKT5_PKbPfiPT4_PiiiibPKf)
        /*0258*/ 	.short	0x0210
        /*025a*/ 	.short	0x0048


	//----- nvinfo : EIATTR_SW_WAR
	.align		4
.L_7601:
        /*025c*/ 	.byte	0x04, 0x36
        /*025e*/ 	.short	(.L_7603 - .L_7602)
.L_7602:
        /*0260*/ 	.word	0x00000008
.L_7603:


//--------------------- .nv.info._ZN4vllm3moe10topkGatingILi8ELi32ELi4ELi16ELi32Ej13__nv_bfloat16LNS0_11ScoringFuncE0EEEvPKT5_PKbPfiPT4_PiiiibPKf --------------------------
	.section	.nv.info._ZN4vllm3moe10topkGatingILi8ELi32ELi4ELi16ELi32Ej13__nv_bfloat16LNS0_11ScoringFuncE0EEEvPKT5_PKbPfiPT4_PiiiibPKf,"",@"SHT_CUDA_INFO"
	.sectionflags	@""
	.align	4


	//----- nvinfo : EIATTR_CUDA_API_VERSION
	.align		4
        /*0000*/ 	.byte	0x04, 0x37
        /*0002*/ 	.short	(.L_7605 - .L_7604)
.L_7604:
        /*0004*/ 	.word	0x00000082


	//----- nvinfo : EIATTR_KPARAM_INFO
	.align		4
.L_7605:
        /*0008*/ 	.byte	0x04, 0x17
        /*000a*/ 	.short	(.L_7607 - .L_7606)
.L_7606:
        /*000c*/ 	.word	0x00000000
        /*0010*/ 	.short	0x000a
        /*0012*/ 	.short	0x0040
        /*0014*/ 	.byte	0x00, 0xf0, 0x21, 0x00


	//----- nvinfo : EIATTR_KPARAM_INFO
	.align		4
.L_7607:
        /*0018*/ 	.byte	0x04, 0x17
        /*001a*/ 	.short	(.L_7609 - .L_7608)
.L_7608:
        /*001c*/ 	.word	0x00000000
        /*0020*/ 	.short	0x0009
        /*0022*/ 	.short	0x003c
        /*0024*/ 	.byte	0x00, 0xf0, 0x05, 0x00


	//----- nvinfo : EIATTR_KPARAM_INFO
	.align		4
.L_7609:
        /*0028*/ 	.byte	0x04, 0x17
        /*002a*/ 	.short	(.L_7611 - .L_7610)
.L_7610:
        /*002c*/ 	.word	0x00000000
        /*0030*/ 	.short	0x0008
        /*0032*/ 	.short	0x0038
        /*0034*/ 	.byte	0x00, 0xf0, 0x11, 0x00


	//----- nvinfo : EIATTR_KPARAM_INFO
	.align		4
.L_7611:
        /*0038*/ 	.byte	0x04, 0x17
        /*003a*/ 	.short	(.L_7613 - .L_7612)
.L_7612:
        /*003c*/ 	.word	0x00000000
        /*0040*/ 	.short	0x0007
        /*0042*/ 	.short	0x0034
        /*0044*/ 	.byte	0x00, 0xf0, 0x11, 0x00


	//----- nvinfo : EIATTR_KPARAM_INFO
	.align		4
.L_7613:
        /*0048*/ 	.byte	0x04, 0x17
        /*004a*/ 	.short	(.L_7615 - .L_7614)
.L_7614:
        /*004c*/ 	.word	0x00000000
        /*0050*/ 	.short	0x0006
        /*0052*/ 	.short	0x0030
        /*0054*/ 	.byte	0x00, 0xf0, 0x11, 0x00


	//----- nvinfo : EIATTR_KPARAM_INFO
	.align		4
.L_7615:
        /*0058*/ 	.byte	0x04, 0x17
        /*005a*/ 	.short	(.L_7617 - .L_7616)
.L_7616:
        /*005c*/ 	.word	0x00000000
        /*0060*/ 	.short	0x0005
        /*0062*/ 	.short	0x0028
        /*0064*/ 	.byte	0x00, 0xf0, 0x21, 0x00


	//----- nvinfo : EIATTR_KPARAM_INFO
	.align		4
.L_7617:
        /*0068*/ 	.byte	0x04, 0x17
        /*006a*/ 	.short	(.L_7619 - .L_7618)
.L_7618:
        /*006c*/ 	.word	0x00000000
        /*0070*/ 	.short	0x0004
        /*0072*/ 	.short	0x0020
        /*0074*/ 	.byte	0x00, 0xf0, 0x21, 0x00


	//----- nvinfo : EIATTR_KPARAM_INFO
	.align		4
.L_7619:
        /*0078*/ 	.byte	0x04, 0x17
        /*007a*/ 	.short	(.L_7621 - .L_7620)
.L_7620:
        /*007c*/ 	.word	0x00000000
        /*0080*/ 	.short	0x0003
        /*0082*/ 	.short	0x0018
        /*0084*/ 	.byte	0x00, 0xf0, 0x11, 0x00


	//----- nvinfo : EIATTR_KPARAM_INFO
	.align		4
.L_7621:
        /*0088*/ 	.byte	0x04, 0x17
        /*008a*/ 	.short	(.L_7623 - .L_7622)
.L_7622:
        /*008c*/ 	.word	0x00000000
        /*0090*/ 	.short	0x0002
        /*0092*/ 	.short	0x0010
        /*0094*/ 	.byte	0x00, 0xf0, 0x21, 0x00


	//----- nvinfo : EIATTR_KPARAM_INFO
	.align		4
.L_7623:
        /*0098*/ 	.byte	0x04, 0x17
        /*009a*/ 	.short	(.L_7625 - .L_7624)
.L_7624:
        /*009c*/ 	.word	0x00000000
        /*00a0*/ 	.short	0x0001
        /*00a2*/ 	.short	0x0008
        /*00a4*/ 	.byte	0x00, 0xf0, 0x21, 0x00


	//----- nvinfo : EIATTR_KPARAM_INFO
	.align		4
.L_7625:
        /*00a8*/ 	.byte	0x04, 0x17
        /*00aa*/ 	.short	(.L_7627 - .L_7626)
.L_7626:
        /*00ac*/ 	.word	0x00000000
        /*00b0*/ 	.short	0x0000
        /*00b2*/ 	.short	0x0000
        /*00b4*/ 	.byte	0x00, 0xf0, 0x21, 0x00


	//----- nvinfo : EIATTR_SPARSE_MMA_MASK
	.align		4
.L_7627:
        /*00b8*/ 	.byte	0x03, 0x50
        /*00ba*/ 	.short	0x0000


	//----- nvinfo : EIATTR_MAXREG_COUNT
	.align		4
        /*00bc*/ 	.byte	0x03, 0x1b
        /*00be*/ 	.short	0x00ff


	//----- nvinfo : EIATTR_MERCURY_ISA_VERSION
	.align		4
        /*00c0*/ 	.byte	0x03, 0x5f
        /*00c2*/ 	.short	0x0101


	//----- nvinfo : EIATTR_COOP_GROUP_MASK_REGIDS
	.align		4
        /*00c4*/ 	.byte	0x04, 0x29
        /*00c6*/ 	.short	(.L_7629 - .L_7628)


	//   ....[0]....
.L_7628:
        /*00c8*/ 	.word	0xffffffff


	//   ....[1]....
        /*00cc*/ 	.word	0xffffffff


	//   ....[2]....
        /*00d0*/ 	.word	0xffffffff


	//   ....[3]....
        /*00d4*/ 	.word	0xffffffff


	//   ....[4]....
        /*00d8*/ 	.word	0xffffffff


	//   ....[5]....
        /*00dc*/ 	.word	0xffffffff


	//   ....[6]....
        /*00e0*/ 	.word	0xffffffff


	//   ....[7]....
        /*00e4*/ 	.word	0xffffffff


	//   ....[8]....
        /*00e8*/ 	.word	0xffffffff


	//   ....[9]....
        /*00ec*/ 	.word	0xffffffff


	//   ....[10]....
        /*00f0*/ 	.word	0xffffffff


	//   ....[11]....
        /*00f4*/ 	.word	0xffffffff


	//   ....[12]....
        /*00f8*/ 	.word	0xffffffff


	//   ....[13]....
        /*00fc*/ 	.word	0xffffffff


	//   ....[14]....
        /*0100*/ 	.word	0xffffffff


	//   ....[15]....
        /*0104*/ 	.word	0xffffffff


	//   ....[16]....
        /*0108*/ 	.word	0x05000012


	//   ....[17]....
        /*010c*/ 	.word	0x05000012


	//   ....[18]....
        /*0110*/ 	.word	0x05000012


	//   ....[19]....
        /*0114*/ 	.word	0x05000012


	//   ....[20]....
        /*0118*/ 	.word	0x05000012


	//   ....[21]....
        /*011c*/ 	.word	0x05000012


	//   ....[22]....
        /*0120*/ 	.word	0x05000012


	//   ....[23]....
        /*0124*/ 	.word	0x05000012


	//   ....[24]....
        /*0128*/ 	.word	0x05000012


	//   ....[25]....
        /*012c*/ 	.word	0x05000012


	//   ....[26]....
        /*0130*/ 	.word	0x05000012


	//   ....[27]....
        /*0134*/ 	.word	0x05000012


	//----- nvinfo : EIATTR_COOP_GROUP_INSTR_OFFSETS
	.align		4
.L_7629:
        /*0138*/ 	.byte	0x04, 0x28
        /*013a*/ 	.short	(.L_7631 - .L_7630)


	//   ....[0]....
.L_7630:
        /*013c*/ 	.word	0x000003b0


	//   ....[1]....
        /*0140*/ 	.word	0x000003d0


	//   ....[2]....
        /*0144*/ 	.word	0x000005f0


	//   ....[3]....
        /*0148*/ 	.word	0x00000630


	//   ....[4]....
        /*014c*/ 	.word	0x00000bb0


	//   ....[5]....
        /*0150*/ 	.word	0x00000bd0


	//   ....[6]....
        /*0154*/ 	.word	0x00000be0


	//   ....[7]....
        /*0158*/ 	.word	0x00000c60


	//   ....[8]....
        /*015c*/ 	.word	0x00000c80


	//   ....[9]....
        /*0160*/ 	.word	0x00000c90


	//   ....[10]....
        /*0164*/ 	.word	0x00001300


	//   ....[11]....
        /*0168*/ 	.word	0x00001320


	//   ....[12]....
        /*016c*/ 	.word	0x00001330


	//   ....[13]....
        /*0170*/ 	.word	0x000013b0


	//   ....[14]....
        /*0174*/ 	.word	0x000013d0


	//   ....[15]....
        /*0178*/ 	.word	0x000013e0


	//   ....[16]....
        /*017c*/ 	.word	0x00001c70


	//   ....[17]....
        /*0180*/ 	.word	0x00001d00


	//   ....[18]....
        /*0184*/ 	.word	0x00001d70


	//   ....[19]....
        /*0188*/ 	.word	0x00001e20


	//   ....[20]....
        /*018c*/ 	.word	0x00001e70


	//   ....[21]....
        /*0190*/ 	.word	0x00001ec0


	//   ....[22]....
        /*0194*/ 	.word	0x00001f60


	//   ....[23]....
        /*0198*/ 	.word	0x00001ff0


	//   ....[24]....
        /*019c*/ 	.word	0x00002060


	//   ....[25]....
        /*01a0*/ 	.word	0x00002110


	//   ....[26]....
        /*01a4*/ 	.word	0x00002160


	//   ....[27]....
        /*01a8*/ 	.word	0x000021b0


	//----- nvinfo : EIATTR_EXIT_INSTR_OFFSETS
	.align		4
.L_7631:
        /*01ac*/ 	.byte	0x04, 0x1c
        /*01ae*/ 	.short	(.L_7633 - .L_7632)


	//   ....[0]....
.L_7632:
        /*01b0*/ 	.word	0x00000090


	//   ....[1]....
        /*01b4*/ 	.word	0x00001850


	//   ....[2]....
        /*01b8*/ 	.word	0x00001870


	//   ....[3]....
        /*01bc*/ 	.word	0x00001a80


	//   ....[4]....
        /*01c0*/ 	.word	0x00001c00


	//----- nvinfo : EIATTR_MAX_THREADS
	.align		4
.L_7633:
        /*01c4*/ 	.byte	0x04, 0x05
        /*01c6*/ 	.short	(.L_7635 - .L_7634)
.L_7634:
        /*01c8*/ 	.word	0x00000080
        /*01cc*/ 	.word	0x00000001
        /*01d0*/ 	.word	0x00000001


	//----- nvinfo : EIATTR_CRS_STACK_SIZE
	.align		4
.L_7635:
        /*01d4*/ 	.byte	0x04, 0x1e
        /*01d6*/ 	.short	(.L_7637 - .L_7636)
.L_7636:
        /*01d8*/ 	.word	0x00000000


	//----- nvinfo : EIATTR_CBANK_PARAM_SIZE
	.align		4
.L_7637:
        /*01dc*/ 	.byte	0x03, 0x19
        /*01de*/ 	.short	0x0048


	//----- nvinfo : EIATTR_PARAM_CBANK
	.align		4
        /*01e0*/ 	.byte	0x04, 0x0a
        /*01e2*/ 	.short	(.L_7639 - .L_7638)
	.align		4
.L_7638:
        /*01e4*/ 	.word	index@(.nv.constant0._ZN4vllm3moe10topkGatingILi8ELi32ELi4ELi16ELi32Ej13__nv_bfloat16LNS0_11ScoringFuncE0EEEvPKT5_PKbPfiPT4_PiiiibPKf)
        /*01e8*/ 	.short	0x0210
        /*01ea*/ 	.short	0x0048


	//----- nvinfo : EIATTR_SW_WAR
	.align		4
.L_7639:
        /*01ec*/ 	.byte	0x04, 0x36
        /*01ee*/ 	.short	(.L_7641 - .L_7640)
.L_7640:
        /*01f0*/ 	.word	0x00000008
.L_7641:


//--------------------- .nv.info._ZN4vllm3moe10topkGatingILi8ELi16ELi4ELi16ELi32Ej13__nv_bfloat16LNS0_11ScoringFuncE0EEEvPKT5_PKbPfiPT4_PiiiibPKf --------------------------
	.section	.nv.info._ZN4vllm3moe10topkGatingILi8ELi16ELi4ELi16ELi32Ej13__nv_bfloat16LNS0_11ScoringFuncE0EEEvPKT5_PKbPfiPT4_PiiiibPKf,"",@"SHT_CUDA_INFO"
	.sectionflags	@""
	.align	4


	//----- nvinfo : EIATTR_CUDA_API_VERSION
	.align		4
        /*0000*/ 	.byte	0x04, 0x37
        /*0002*/ 	.short	(.L_7643 - .L_7642)
.L_7642:
        /*0004*/ 	.word	0x00000082


	//----- nvinfo : EIATTR_KPARAM_INFO
	.align		4
.L_7643:
        /*0008*/ 	.byte	0x04, 0x17
        /*000a*/ 	.short	(.L_7645 - .L_7644)
.L_7644:
        /*000c*/ 	.word	0x00000000
        /*0010*/ 	.short	0x000a
        /*0012*/ 	.short	0x0040
        /*0014*/ 	.byte	0x00, 0xf0, 0x21, 0x00


	//----- nvinfo : EIATTR_KPARAM_INFO
	.align		4
.L_7645:
        /*0018*/ 	.byte	0x04, 0x17
        /*001a*/ 	.short	(.L_7647 - .L_7646)
.L_7646:
        /*001c*/ 	.word	0x00000000
        /*0020*/ 	.short	0x0009
        /*0022*/ 	.short	0x003c
        /*0024*/ 	.byte	0x00, 0xf0, 0x05, 0x00


	//----- nvinfo : EIATTR_KPARAM_INFO
	.align		4
.L_7647:
        /*0028*/ 	.byte	0x04, 0x17
        /*002a*/ 	.short	(.L_7649 - .L_7648)
.L_7648:
        /*002c*/ 	.word	0x00000000
        /*0030*/ 	.short	0x0008
        /*0032*/ 	.short	0x0038
        /*0034*/ 	.byte	0x00, 0xf0, 0x11, 0x00


	//----- nvinfo : EIATTR_KPARAM_INFO
	.align		4
.L_7649:
        /*0038*/ 	.byte	0x04, 0x17
        /*003a*/ 	.short	(.L_7651 - .L_7650)
.L_7650:
        /*003c*/ 	.word	0x00000000
        /*0040*/ 	.short	0x0007
        /*0042*/ 	.short	0x0034
        /*0044*/ 	.byte	0x00, 0xf0, 0x11, 0x00


	//----- nvinfo : EIATTR_KPARAM_INFO
	.align		4
.L_7651:
        /*0048*/ 	.byte	0x04, 0x17
        /*004a*/ 	.short	(.L_7653 - .L_7652)
.L_7652:
        /*004c*/ 	.word	0x00000000
        /*0050*/ 	.short	0x0006
        /*0052*/ 	.short	0x0030
        /*0054*/ 	.byte	0x00, 0xf0, 0x11, 0x00


	//----- nvinfo : EIATTR_KPARAM_INFO
	.align		4
.L_7653:
        /*0058*/ 	.byte	0x04, 0x17
        /*005a*/ 	.short	(.L_7655 - .L_7654)
.L_7654:
        /*005c*/ 	.word	0x00000000
        /*0060*/ 	.short	0x0005
        /*0062*/ 	.short	0x0028
        /*0064*/ 	.byte	0x00, 0xf0, 0x21, 0x00


	//----- nvinfo : EIATTR_KPARAM_INFO
	.align		4
.L_7655:
        /*0068*/ 	.byte	0x04, 0x17
        /*006a*/ 	.short	(.L_7657 - .L_7656)
.L_7656:
        /*006c*/ 	.word	0x00000000
        /*0070*/ 	.short	0x0004
        /*0072*/ 	.short	0x0020
        /*0074*/ 	.byte	0x00, 0xf0, 0x21, 0x00


	//----- nvinfo : EIATTR_KPARAM_INFO
	.align		4
.L_7657:
        /*0078*/ 	.byte	0x04, 0x17
        /*007a*/ 	.short	(.L_7659 - .L_7658)
.L_7658:
        /*007c*/ 	.word	0x00000000
        /*0080*/ 	.short	0x0003
        /*0082*/ 	.short	0x0018
        /*0084*/ 	.byte	0x00, 0xf0, 0x11, 0x00


	//----- nvinfo : EIATTR_KPARAM_INFO
	.align		4
.L_7659:
        /*0088*/ 	.byte	0x04, 0x17
        /*008a*/ 	.short	(.L_7661 - .L_7660)
.L_7660:
        /*008c*/ 	.word	0x00000000
        /*0090*/ 	.short	0x0002
        /*0092*/ 	.short	0x0010
        /*0094*/ 	.byte	0x00, 0xf0, 0x21, 0x00


	//----- nvinfo : EIATTR_KPARAM_INFO
	.align		4
.L_7661:
        /*0098*/ 	.byte	0x04, 0x17
        /*009a*/ 	.short	(.L_7663 - .L_7662)
.L_7662:
        /*009c*/ 	.word	0x00000000
        /*00a0*/ 	.short	0x0001
        /*00a2*/ 	.short	0x0008
        /*00a4*/ 	.byte	0x00, 0xf0, 0x21, 0x00


	//----- nvinfo : EIATTR_KPARAM_INFO
	.align		4
.L_7663:
        /*00a8*/ 	.byte	0x04, 0x17
        /*00aa*/ 	.short	(.L_7665 - .L_7664)
.L_7664:
        /*00ac*/ 	.word	0x00000000
        /*00b0*/ 	.short	0x0000
        /*00b2*/ 	.short	0x0000
        /*00b4*/ 	.byte	0x00, 0xf0, 0x21, 0x00


	//----- nvinfo : EIATTR_SPARSE_MMA_MASK
	.align		4
.L_7665:
        /*00b8*/ 	.byte	0x03, 0x50
        /*00ba*/ 	.short	0x0000


	//----- nvinfo : EIATTR_MAXREG_COUNT
	.align		4
        /*00bc*/ 	.byte	0x03, 0x1b
        /*00be*/ 	.short	0x00ff


	//----- nvinfo : EIATTR_MERCURY_ISA_VERSION
	.align		4
        /*00c0*/ 	.byte	0x03, 0x5f
        /*00c2*/ 	.short	0x0101


	//----- nvinfo : EIATTR_COOP_GROUP_MASK_REGIDS
	.align		4
        /*00c4*/ 	.byte	0x04, 0x29
        /*00c6*/ 	.short	(.L_7667 - .L_7666)


	//   ....[0]....
.L_7666:
        /*00c8*/ 	.word	0xffffffff


	//   ....[1]....
        /*00cc*/ 	.word	0xffffffff


	//   ....[2]....
        /*00d0*/ 	.word	0xffffffff


	//   ....[3]....
        /*00d4*/ 	.word	0xffffffff


	//   ....[4]....
        /*00d8*/ 	.word	0xffffffff


	//   ....[5]....
        /*00dc*/ 	.word	0xffffffff


	//   ....[6]....
        /*00e0*/ 	.word	0xffffffff


	//   ....[7]....
        /*00e4*/ 	.word	0xffffffff


	//   ....[8]....
        /*00e8*/ 	.word	0x05000015


	//   ....[9]....
        /*00ec*/ 	.word	0x05000015


	//   ....[10]....
        /*00f0*/ 	.word	0x05000015


	//   ....[11]....
        /*00f4*/ 	.word	0x05000015


	//   ....[12]....
        /*00f8*/ 	.word	0x05000015


	//   ....[13]....
        /*00fc*/ 	.word	0x05000015


	//----- nvinfo : EIATTR_COOP_GROUP_INSTR_OFFSETS
	.align		4
.L_7667:
        /*0100*/ 	.byte	0x04, 0x28
        /*0102*/ 	.short	(.L_7669 - .L_7668)


	//   ....[0]....
.L_7668:
        /*0104*/ 	.word	0x000003b0


	//   ....[1]....
        /*0108*/ 	.word	0x000005f0


	//   ....[2]....
        /*010c*/ 	.word	0x00000b70


	//   ....[3]....
        /*0110*/ 	.word	0x00000b80


	//   ....[4]....
        /*0114*/ 	.word	0x00000b90


	//   ....[5]....
        /*0118*/ 	.word	0x00001210


	//   ....[6]....
        /*011c*/ 	.word	0x00001220


	//   ....[7]....
        /*0120*/ 	.word	0x00001230


	//   ....[8]....
        /*0124*/ 	.word	0x00001ae0


	//   ....[9]....
        /*0128*/ 	.word	0x00001b70


	//   ....[10]....
        /*012c*/ 	.word	0x00001bc0


	//   ....[11]....
        /*0130*/ 	.word	0x00001c60


	//   ....[12]....
        /*0134*/ 	.word	0x00001cf0


	//   ....[13]....
        /*0138*/ 	.word	0x00001d40


	//----- nvinfo : EIATTR_EXIT_INSTR_OFFSETS
	.align		4
.L_7669:
        /*013c*/ 	.byte	0x04, 0x1c
        /*013e*/ 	.short	(.L_7671 - .L_7670)


	//   ....[0]....
.L_7670:
        /*0140*/ 	.word	0x00000090


	//   ....[1]....
        /*0144*/ 	.word	0x000016c0


	//   ....[2]....
        /*0148*/ 	.word	0x000016e0


	//   ....[3]....
        /*014c*/ 	.word	0x000018f0


	//   ....[4]....
        /*0150*/ 	.word	0x00001a70


	//----- nvinfo : EIATTR_MAX_THREADS
	.align		4
.L_7671:
        /*0154*/ 	.byte	0x04, 0x05
        /*0156*/ 	.short	(.L_7673 - .L_7672)
.L_7672:
        /*0158*/ 	.word	0x00000080
        /*015c*/ 	.word	0x00000001
        /*0160*/ 	.word	0x00000001


	//----- nvinfo : EIATTR_CRS_STACK_SIZE
	.align		4
.L_7673:
        /*0164*/ 	.byte	0x04, 0x1e
        /*0166*/ 	.short	(.L_7675 - .L_7674)
.L_7674:
        /*0168*/ 	.word	0x00000000


	//----- nvinfo : EIATTR_CBANK_PARAM_SIZE
	.align		4
.L_7675:
        /*016c*/ 	.byte	0x03, 0x19
        /*016e*/ 	.short	0x0048


	//----- nvinfo : EIATTR_PARAM_CBANK
	.align		4
        /*0170*/ 	.byte	0x04, 0x0a
        /*0172*/ 	.short	(.L_7677 - .L_7676)
	.align		4
.L_7676:
        /*0174*/ 	.word	index@(.nv.constant0._ZN4vllm3moe10topkGatingILi8ELi16ELi4ELi16ELi32Ej13__nv_bfloat16LNS0_11ScoringFuncE0EEEvPKT5_PKbPfiPT4_PiiiibPKf)
        /*0178*/ 	.short	0x0210
        /*017a*/ 	.short	0x0048


	//----- nvinfo : EIATTR_SW_WAR
	.align		4
.L_7677:
        /*017c*/ 	.byte	0x04, 0x36
        /*017e*/ 	.short	(.L_7679 - .L_7678)
.L_7678:
        /*0180*/ 	.word	0x00000008
.L_7679:


//--------------------- .nv.info._ZN4vllm3moe10topkGatingILi8ELi8ELi4ELi16ELi32Ej13__nv_bfloat16LNS0_11ScoringFuncE0EEEvPKT5_PKbPfiPT4_PiiiibPKf --------------------------
	.section	.nv.info._ZN4vllm3moe10topkGatingILi8ELi8ELi4ELi16ELi32Ej13__nv_bfloat16LNS0_11ScoringFuncE0EEEvPKT5_PKbPfiPT4_PiiiibPKf,"",@"SHT_CUDA_INFO"
	.sectionflags	@""
	.align	4


	//----- nvinfo : EIATTR_CUDA_API_VERSION
	.align		4
        /*0000*/ 	.byte	0x04, 0x37
        /*0002*/ 	.short	(.L_7681 - .L_7680)
.L_7680:
        /*0004*/ 	.word	0x00000082


	//----- nvinfo : EIATTR_KPARAM_INFO
	.align		4
.L_7681:
        /*0008*/ 	.byte	0x04, 0x17
        /*000a*/ 	.short	(.L_7683 - .L_7682)
.L_7682:
        /*000c*/ 	.word	0x00000000
        /*0010*/ 	.short	0x000a
        /*0012*/ 	.short	0x0040
        /*0014*/ 	.byte	0x00, 0xf0, 0x21, 0x00


	//----- nvinfo : EIATTR_KPARAM_INFO
	.align		4
.L_7683:
        /*0018*/ 	.byte	0x04, 0x17
        /*001a*/ 	.short	(.L_7685 - .L_7684)
.L_7684:
        /*001c*/ 	.word	0x00000000
        /*0020*/ 	.short	0x0009
        /*0022*/ 	.short	0x003c
        /*0024*/ 	.byte	0x00, 0xf0, 0x05, 0x00


	//----- nvinfo : EIATTR_KPARAM_INFO
	.align		4
.L_7685:
        /*0028*/ 	.byte	0x04, 0x17
        /*002a*/ 	.short	(.L_7687 - .L_7686)
.L_7686:
        /*002c*/ 	.word	0x00000000
        /*0030*/ 	.short	0x0008
        /*0032*/ 	.short	0x0038
        /*0034*/ 	.byte	0x00, 0xf0, 0x11, 0x00


	//----- nvinfo : EIATTR_KPARAM_INFO
	.align		4
.L_7687:
        /*0038*/ 	.byte	0x04, 0x17
        /*003a*/ 	.short	(.L_7689 - .L_7688)
.L_7688:
        /*003c*/ 	.word	0x00000000
        /*0040*/ 	.short	0x0007
        /*0042*/ 	.short	0x0034
        /*0044*/ 	.byte	0x00, 0xf0, 0x11, 0x00


	//----- nvinfo : EIATTR_KPARAM_INFO
	.align		4
.L_7689:
        /*0048*/ 	.byte	0x04, 0x17
        /*004a*/ 	.short	(.L_7691 - .L_7690)
.L_7690:
        /*004c*/ 	.word	0x00000000
        /*0050*/ 	.short	0x0006
        /*0052*/ 	.short	0x0030
        /*0054*/ 	.byte	0x00, 0xf0, 0x11, 0x00


	//----- nvinfo : EIATTR_KPARAM_INFO
	.align		4
.L_7691:
        /*0058*/ 	.byte	0x04, 0x17
        /*005a*/ 	.short	(.L_7693 - .L_7692)
.L_7692:
        /*005c*/ 	.word	0x00000000
        /*0060*/ 	.short	0x0005
        /*0062*/ 	.short	0x0028
        /*0064*/ 	.byte	0x00, 0xf0, 0x21, 0x00


	//----- nvinfo : EIATTR_KPARAM_INFO
	.align		4
.L_7693:
        /*0068*/ 	.byte	0x04, 0x17
        /*006a*/ 	.short	(.L_7695 - .L_7694)
.L_7694:
        /*006c*/ 	.word	0x00000000
        /*0070*/ 	.short	0x0004
        /*0072*/ 	.short	0x0020
        /*0074*/ 	.byte	0x00, 0xf0, 0x21, 0x00


	//----- nvinfo : EIATTR_KPARAM_INFO
	.align		4
.L_7695:
        /*0078*/ 	.byte	0x04, 0x17
        /*007a*/ 	.short	(.L_7697 - .L_7696)
.L_7696:
        /*007c*/ 	.word	0x00000000
        /*0080*/ 	.short	0x0003
        /*0082*/ 	.short	0x0018
        /*0084*/ 	.byte	0x00, 0xf0, 0x11, 0x00


	//----- nvinfo : EIATTR_KPARAM_INFO
	.align		4
.L_7697:
        /*0088*/ 	.byte	0x04, 0x17
        /*008a*/ 	.short	(.L_7699 - .L_7698)
.L_7698:
        /*008c*/ 	.word	0x00000000
        /*0090*/ 	.short	0x0002
        /*0092*/ 	.short	0x0010
        /*0094*/ 	.byte	0x00, 0xf0, 0x21, 0x00


	//----- nvinfo : EIATTR_KPARAM_INFO
	.align		4
.L_7699:
        /*0098*/ 	.byte	0x04, 0x17
        /*009a*/ 	.short	(.L_7701 - .L_7700)
.L_7700:
        /*009c*/ 	.word	0x00000000
        /*00a0*/ 	.short	0x0001
        /*00a2*/ 	.short	0x0008
        /*00a4*/ 	.byte	0x00, 0xf0, 0x21, 0x00


	//----- nvinfo : EIATTR_KPARAM_INFO
	.align		4
.L_7701:
        /*00a8*/ 	.byte	0x04, 0x17
        /*00aa*/ 	.short	(.L_7703 - .L_7702)
.L_7702:
        /*00ac*/ 	.word	0x00000000
        /*00b0*/ 	.short	0x0000
        /*00b2*/ 	.short	0x0000
        /*00b4*/ 	.byte	0x00, 0xf0, 0x21, 0x00


	//----- nvinfo : EIATTR_SPARSE_MMA_MASK
	.align		4
.L_7703:
        /*00b8*/ 	.byte	0x03, 0x50
        /*00ba*/ 	.short	0x0000


	//----- nvinfo : EIATTR_MAXREG_COUNT
	.align		4
        /*00bc*/ 	.byte	0x03, 0x1b
        /*00be*/ 	.short	0x00ff


	//----- nvinfo : EIATTR_MERCURY_ISA_VERSION
	.align		4
        /*00c0*/ 	.byte	0x03, 0x5f
        /*00c2*/ 	.short	0x0101


	//----- nvinfo : EIATTR_EXIT_INSTR_OFFSETS
	.align		4
        /*00c4*/ 	.byte	0x04, 0x1c
        /*00c6*/ 	.short	(.L_7705 - .L_7704)


	//   ....[0]....
.L_7704:
        /*00c8*/ 	.word	0x00000080


	//   ....[1]....
        /*00cc*/ 	.word	0x00002030


	//   ....[2]....
        /*00d0*/ 	.word	0x00002050


	//   ....[3]....
        /*00d4*/ 	.word	0x00002910


	//   ....[4]....
        /*00d8*/ 	.word	0x00002a20


	//----- nvinfo : EIATTR_MAX_THREADS
	.align		4
.L_7705:
        /*00dc*/ 	.byte	0x04, 0x05
        /*00de*/ 	.short	(.L_7707 - .L_7706)
.L_7706:
        /*00e0*/ 	.word	0x00000080
        /*00e4*/ 	.word	0x00000001
        /*00e8*/ 	.word	0x00000001


	//----- nvinfo : EIATTR_CBANK_PARAM_SIZE
	.align		4
.L_7707:
        /*00ec*/ 	.byte	0x03, 0x19
        /*00ee*/ 	.short	0x0048


	//----- nvinfo : EIATTR_PARAM_CBANK
	.align		4
        /*00f0*/ 	.byte	0x04, 0x0a
        /*00f2*/ 	.short	(.L_7709 - .L_7708)
	.align		4
.L_7708:
        /*00f4*/ 	.word	index@(.nv.constant0._ZN4vllm3moe10topkGatingILi8ELi8ELi4ELi16ELi32Ej13__nv_bfloat16LNS0_11ScoringFuncE0EEEvPKT5_PKbPfiPT4_PiiiibPKf)
        /*00f8*/ 	.short	0x0210
        /*00fa*/ 	.short	0x0048


	//----- nvinfo : EIATTR_SW_WAR
	.align		4
.L_7709:
        /*00fc*/ 	.byte	0x04, 0x36
        /*00fe*/ 	.short	(.L_7711 - .L_7710)
.L_7710:
        /*0100*/ 	.word	0x00000008
.L_7711:


//--------------------- .nv.info._ZN4vllm3moe10topkGatingILi4ELi4ELi4ELi8ELi32Ej13__nv_bfloat16LNS0_11ScoringFuncE0EEEvPKT5_PKbPfiPT4_PiiiibPKf --------------------------
	.section	.nv.info._ZN4vllm3moe10topkGatingILi4ELi4ELi4ELi8ELi32Ej13__nv_bfloat16LNS0_11ScoringFuncE0EEEvPKT5_PKbPfiPT4_PiiiibPKf,"",@"SHT_CUDA_INFO"
	.sectionflags	@""
	.align	4


	//----- nvinfo : EIATTR_CUDA_API_VERSION
	.align		4
        /*0000*/ 	.byte	0x04, 0x37
        /*0002*/ 	.short	(.L_7713 - .L_7712)
.L_7712:
        /*0004*/ 	.word	0x00000082


	//----- nvinfo : EIATTR_KPARAM_INFO
	.align		4
.L_7713:
        /*0008*/ 	.byte	0x04, 0x17
        /*000a*/ 	.short	(.L_7715 - .L_7714)
.L_7714:
        /*000c*/ 	.word	0x00000000
        /*0010*/ 	.short	0x000a
        /*0012*/ 	.short	0x0040
        /*0014*/ 	.byte	0x00, 0xf0, 0x21, 0x00


	//----- nvinfo : EIATTR_KPARAM_INFO
	.align		4
.L_7715:
        /*0018*/ 	.byte	0x04, 0x17
        /*001a*/ 	.short	(.L_7717 - .L_7716)
.L_7716:
        /*001c*/ 	.word	0x00000000
        /*0020*/ 	.short	0x0009
        /*0022*/ 	.short	0x003c
        /*0024*/ 	.byte	0x00, 0xf0, 0x05, 0x00


	//----- nvinfo : EIATTR_KPARAM_INFO
	.align		4
.L_7717:
        /*0028*/ 	.byte	0x04, 0x17
        /*002a*/ 	.short	(.L_7719 - .L_7718)
.L_7718:
        /*002c*/ 	.word	0x00000000
        /*0030*/ 	.short	0x0008
        /*0032*/ 	.short	0x0038
        /*0034*/ 	.byte	0x00, 0xf0, 0x11, 0x00


	//----- nvinfo : EIATTR_KPARAM_INFO
	.align		4
.L_7719:
        /*0038*/ 	.byte	0x04, 0x17
        /*003a*/ 	.short	(.L_7721 - .L_7720)
.L_7720:
        /*003c*/ 	.word	0x00000000
        /*0040*/ 	.short	0x0007
        /*0042*/ 	.short	0x0034
        /*0044*/ 	.byte	0x00, 0xf0, 0x11, 0x00


	//----- nvinfo : EIATTR_KPARAM_INFO
	.align		4
.L_7721:
        /*0048*/ 	.byte	0x04, 0x17
        /*004a*/ 	.short	(.L_7723 - .L_7722)
.L_7722:
        /*004c*/ 	.word	0x00000000
        /*0050*/ 	.short	0x0006
        /*0052*/ 	.short	0x0030
        /*0054*/ 	.byte	0x00, 0xf0, 0x11, 0x00


	//----- nvinfo : EIATTR_KPARAM_INFO
	.align		4
.L_7723:
        /*0058*/ 	.byte	0x04, 0x17
        /*005a*/ 	.short	(.L_7725 - .L_7724)
.L_7724:
        /*005c*/ 	.word	0x00000000
        /*0060*/ 	.short	0x0005
        /*0062*/ 	.short	0x0028
        /*0064*/ 	.byte	0x00, 0xf0, 0x21, 0x00


	//----- nvinfo : EIATTR_KPARAM_INFO
	.align		4
.L_7725:
        /*0068*/ 	.byte	0x04, 0x17
        /*006a*/ 	.short	(.L_7727 - .L_7726)
.L_7726:
        /*006c*/ 	.word	0x00000000
        /*0070*/ 	.short	0x0004
        /*0072*/ 	.short	0x0020
        /*0074*/ 	.byte	0x00, 0xf0, 0x21, 0x00


	//----- nvinfo : EIATTR_KPARAM_INFO
	.align		4
.L_7727:
        /*0078*/ 	.byte	0x04, 0x17
        /*007a*/ 	.short	(.L_7729 - .L_7728)
.L_7728:
        /*007c*/ 	.word	0x00000000
        /*0080*/ 	.short	0x0003
        /*0082*/ 	.short	0x0018
        /*0084*/ 	.byte	0x00, 0xf0, 0x11, 0x00


	//----- nvinfo : EIATTR_KPARAM_INFO
	.align		4
.L_7729:
        /*0088*/ 	.byte	0x04, 0x17
        /*008a*/ 	.short	(.L_7731 - .L_7730)
.L_7730:
        /*008c*/ 	.word	0x00000000
        /*0090*/ 	.short	0x0002
        /*0092*/ 	.short	0x0010
        /*0094*/ 	.byte	0x00, 0xf0, 0x21, 0x00


	//----- nvinfo : EIATTR_KPARAM_INFO
	.align		4
.L_7731:
        /*0098*/ 	.byte	0x04, 0x17
        /*009a*/ 	.short	(.L_7733 - .L_7732)
.L_7732:
        /*009c*/ 	.word	0x00000000
        /*00a0*/ 	.short	0x0001
        /*00a2*/ 	.short	0x0008
        /*00a4*/ 	.byte	0x00, 0xf0, 0x21, 0x00


	//----- nvinfo : EIATTR_KPARAM_INFO
	.align		4
.L_7733:
        /*00a8*/ 	.byte	0x04, 0x17
        /*00aa*/ 	.short	(.L_7735 - .L_7734)
.L_7734:
        /*00ac*/ 	.word	0x00000000
        /*00b0*/ 	.short	0x0000
        /*00b2*/ 	.short	0x0000
        /*00b4*/ 	.byte	0x00, 0xf0, 0x21, 0x00


	//----- nvinfo : EIATTR_SPARSE_MMA_MASK
	.align		4
.L_7735:
        /*00b8*/ 	.byte	0x03, 0x50
        /*00ba*/ 	.short	0x0000


	//----- nvinfo : EIATTR_MAXREG_COUNT
	.align		4
        /*00bc*/ 	.byte	0x03, 0x1b
        /*00be*/ 	.short	0x00ff


	//----- nvinfo : EIATTR_MERCURY_ISA_VERSION
	.align		4
        /*00c0*/ 	.byte	0x03, 0x5f
        /*00c2*/ 	.short	0x0101


	//----- nvinfo : EIATTR_EXIT_INSTR_OFFSETS
	.align		4
        /*00c4*/ 	.byte	0x04, 0x1c
        /*00c6*/ 	.short	(.L_7737 - .L_7736)


	//   ....[0]....
.L_7736:
        /*00c8*/ 	.word	0x00000080


	//   ....[1]....
        /*00cc*/ 	.word	0x00002270


	//   ....[2]....
        /*00d0*/ 	.word	0x00002280


	//   ....[3]....
        /*00d4*/ 	.word	0x00002bd0


	//   ....[4]....
        /*00d8*/ 	.word	0x00002cd0


	//----- nvinfo : EIATTR_MAX_THREADS
	.align		4
.L_7737:
        /*00dc*/ 	.byte	0x04, 0x05
        /*00de*/ 	.short	(.L_7739 - .L_7738)
.L_7738:
        /*00e0*/ 	.word	0x00000080
        /*00e4*/ 	.word	0x00000001
        /*00e8*/ 	.word	0x00000001


	//----- nvinfo : EIATTR_CBANK_PARAM_SIZE
	.align		4
.L_7739:
        /*00ec*/ 	.byte	0x03, 0x19
        /*00ee*/ 	.short	0x0048


	//----- nvinfo : EIATTR_PARAM_CBANK
	.align		4
        /*00f0*/ 	.byte	0x04, 0x0a
        /*00f2*/ 	.short	(.L_7741 - .L_7740)
	.align		4
.L_7740:
        /*00f4*/ 	.word	index@(.nv.constant0._ZN4vllm3moe10topkGatingILi4ELi4ELi4ELi8ELi32Ej13__nv_bfloat16LNS0_11ScoringFuncE0EEEvPKT5_PKbPfiPT4_PiiiibPKf)
        /*00f8*/ 	.short	0x0210
        /*00fa*/ 	.short	0x0048


	//----- nvinfo : EIATTR_SW_WAR
	.align		4
.L_7741:
        /*00fc*/ 	.byte	0x04, 0x36
        /*00fe*/ 	.short	(.L_7743 - .L_7742)
.L_7742:
        /*0100*/ 	.word	0x00000008
.L_7743:


//--------------------- .nv.info._ZN4vllm3moe10topkGatingILi2ELi2ELi4ELi4ELi32Ej13__nv_bfloat16LNS0_11ScoringFuncE0EEEvPKT5_PKbPfiPT4_PiiiibPKf --------------------------
	.section	.nv.info._ZN4vllm3moe10topkGatingILi2ELi2ELi4ELi4ELi32Ej13__nv_bfloat16LNS0_11ScoringFuncE0EEEvPKT5_PKbPfiPT4_PiiiibPKf,"",@"SHT_CUDA_INFO"
	.sectionflags	@""
	.align	4


	//----- nvinfo : EIATTR_CUDA_API_VERSION
	.align		4
        /*0000*/ 	.byte	0x04, 0x37
        /*0002*/ 	.short	(.L_7745 - .L_7744)
.L_7744:
        /*0004*/ 	.word	0x00000082


	//----- nvinfo : EIATTR_KPARAM_INFO
	.align		4
.L_7745:
        /*0008*/ 	.byte	0x04, 0x17
        /*000a*/ 	.short	(.L_7747 - .L_7746)
.L_7746:
        /*000c*/ 	.word	0x00000000
        /*0010*/ 	.short	0x000a
        /*0012*/ 	.short	0x0040
        /*0014*/ 	.byte	0x00, 0xf0, 0x21, 0x00


	//----- nvinfo : EIATTR_KPARAM_INFO
	.align		4
.L_7747:
        /*0018*/ 	.byte	0x04, 0x17
        /*001a*/ 	.short	(.L_7749 - .L_7748)
.L_7748:
        /*001c*/ 	.word	0x00000000
        /*0020*/ 	.short	0x0009
        /*0022*/ 	.short	0x003c
        /*0024*/ 	.byte	0x00, 0xf0, 0x05, 0x00


	//----- nvinfo : EIATTR_KPARAM_INFO
	.align		4
.L_7749:
        /*0028*/ 	.byte	0x04, 0x17
        /*002a*/ 	.short	(.L_7751 - .L_7750)
.L_7750:
        /*002c*/ 	.word	0x00000000
        /*0030*/ 	.short	0x0008
        /*0032*/ 	.short	0x0038
        /*0034*/ 	.byte	0x00, 0xf0, 0x11, 0x00


	//----- nvinfo : EIATTR_KPARAM_INFO
	.align		4
.L_7751:
        /*0038*/ 	.byte	0x04, 0x17
        /*003a*/ 	.short	(.L_7753 - .L_7752)
.L_7752:
        /*003c*/ 	.word	0x00000000
        /*0040*/ 	.short	0x0007
        /*0042*/ 	.short	0x0034
        /*0044*/ 	.byte	0x00, 0xf0, 0x11, 0x00


	//----- nvinfo : EIATTR_KPARAM_INFO
	.align		4
.L_7753:
        /*0048*/ 	.byte	0x04, 0x17
        /*004a*/ 	.short	(.L_7755 - .L_7754)
.L_7754:
        /*004c*/ 	.word	0x00000000
        /*0050*/ 	.short	0x0006
        /*0052*/ 	.short	0x0030
        /*0054*/ 	.byte	0x00, 0xf0, 0x11, 0x00


	//----- nvinfo : EIATTR_KPARAM_INFO
	.align		4
.L_7755:
        /*0058*/ 	.byte	0x04, 0x17
        /*005a*/ 	.short	(.L_7757 - .L_7756)
.L_7756:
        /*005c*/ 	.word	0x00000000
        /*0060*/ 	.short	0x0005
        /*0062*/ 	.short	0x0028
        /*0064*/ 	.byte	0x00, 0xf0, 0x21, 0x00


	//----- nvinfo : EIATTR_KPARAM_INFO
	.align		4
.L_7757:
        /*0068*/ 	.byte	0x04, 0x17
        /*006a*/ 	.short	(.L_7759 - .L_7758)
.L_7758:
        /*006c*/ 	.word	0x00000000
        /*0070*/ 	.short	0x0004
        /*0072*/ 	.short	0x0020
        /*0074*/ 	.byte	0x00, 0xf0, 0x21, 0x00


	//----- nvinfo : EIATTR_KPARAM_INFO
	.align		4
.L_7759:
        /*0078*/ 	.byte	0x04, 0x17
        /*007a*/ 	.short	(.L_7761 - .L_7760)
.L_7760:
        /*007c*/ 	.word	0x00000000
        /*0080*/ 	.short	0x0003
        /*0082*/ 	.short	0x0018
        /*0084*/ 	.byte	0x00, 0xf0, 0x11, 0x00


	//----- nvinfo : EIATTR_KPARAM_INFO
	.align		4
.L_7761:
        /*0088*/ 	.byte	0x04, 0x17
        /*008a*/ 	.short	(.L_7763 - .L_7762)
.L_7762:
        /*008c*/ 	.word	0x00000000
        /*0090*/ 	.short	0x0002
        /*0092*/ 	.short	0x0010
        /*0094*/ 	.byte	0x00, 0xf0, 0x21, 0x00


	//----- nvinfo : EIATTR_KPARAM_INFO
	.align		4
.L_7763:
        /*0098*/ 	.byte	0x04, 0x17
        /*009a*/ 	.short	(.L_7765 - .L_7764)
.L_7764:
        /*009c*/ 	.word	0x00000000
        /*00a0*/ 	.short	0x0001
        /*00a2*/ 	.short	0x0008
        /*00a4*/ 	.byte	0x00, 0xf0, 0x21, 0x00


	//----- nvinfo : EIATTR_KPARAM_INFO
	.align		4
.L_7765:
        /*00a8*/ 	.byte	0x04, 0x17
        /*00aa*/ 	.short	(.L_7767 - .L_7766)
.L_7766:
        /*00ac*/ 	.word	0x00000000
        /*00b0*/ 	.short	0x0000
        /*00b2*/ 	.short	0x0000
        /*00b4*/ 	.byte	0x00, 0xf0, 0x21, 0x00


	//----- nvinfo : EIATTR_SPARSE_MMA_MASK
	.align		4
.L_7767:
        /*00b8*/ 	.byte	0x03, 0x50
        /*00ba*/ 	.short	0x0000


	//----- nvinfo : EIATTR_MAXREG_COUNT
	.align		4
        /*00bc*/ 	.byte	0x03, 0x1b
        /*00be*/ 	.short	0x00ff


	//----- nvinfo : EIATTR_MERCURY_ISA_VERSION
	.align		4
        /*00c0*/ 	.byte	0x03, 0x5f
        /*00c2*/ 	.short	0x0101


	//----- nvinfo : EIATTR_EXIT_INSTR_OFFSETS
	.align		4
        /*00c4*/ 	.byte	0x04, 0x1c
        /*00c6*/ 	.short	(.L_7769 - .L_7768)


	//   ....[0]....
.L_7768:
        /*00c8*/ 	.word	0x00000080


	//   ....[1]....
        /*00cc*/ 	.word	0x00001880


	//   ....[2]....
        /*00d0*/ 	.word	0x00001890


	//   ....[3]....
        /*00d4*/ 	.word	0x00002150


	//   ....[4]....
        /*00d8*/ 	.word	0x00002260


	//----- nvinfo : EIATTR_MAX_THREADS
	.align		4
.L_7769:
        /*00dc*/ 	.byte	0x04, 0x05
        /*00de*/ 	.short	(.L_7771 - .L_7770)
.L_7770:
        /*00e0*/ 	.word	0x00000080
        /*00e4*/ 	.word	0x00000001
        /*00e8*/ 	.word	0x00000001


	//----- nvinfo : EIATTR_CBANK_PARAM_SIZE
	.align		4
.L_7771:
        /*00ec*/ 	.byte	0x03, 0x19
        /*00ee*/ 	.short	0x0048


	//----- nvinfo : EIATTR_PARAM_CBANK
	.align		4
        /*00f0*/ 	.byte	0x04, 0x0a
        /*00f2*/ 	.short	(.L_7773 - .L_7772)
	.align		4
.L_7772:
        /*00f4*/ 	.word	index@(.nv.constant0._ZN4vllm3moe10topkGatingILi2ELi2ELi4ELi4ELi32Ej13__nv_bfloat16LNS0_11ScoringFuncE0EEEvPKT5_PKbPfiPT4_PiiiibPKf)
        /*00f8*/ 	.short	0x0210
        /*00fa*/ 	.short	0x0048


	//----- nvinfo : EIATTR_SW_WAR
	.align		4
.L_7773:
        /*00fc*/ 	.byte	0x04, 0x36
        /*00fe*/ 	.short	(.L_7775 - .L_7774)
.L_7774:
        /*0100*/ 	.word	0x00000008
.L_7775:


//--------------------- .nv.info._ZN4vllm3moe10topkGatingILi1ELi1ELi4ELi2ELi32Ej13__nv_bfloat16LNS0_11ScoringFuncE0EEEvPKT5_PKbPfiPT4_PiiiibPKf --------------------------
	.section	.nv.info._ZN4vllm3moe10topkGatingILi1ELi1ELi4ELi2ELi32Ej13__nv_bfloat16LNS0_11ScoringFuncE0EEEvPKT5_PKbPfiPT4_PiiiibPKf,"",@"SHT_CUDA_INFO"
	.sectionflags	@""
	.align	4


	//----- nvinfo : EIATTR_CUDA_API_VERSION
	.align		4
        /*0000*/ 	.byte	0x04, 0x37
        /*0002*/ 	.short	(.L_7777 - .L_7776)
.L_7776:
        /*0004*/ 	.word	0x00000082


	//----- nvinfo : EIATTR_KPARAM_INFO
	.align		4
.L_7777:
        /*0008*/ 	.byte	0x04, 0x17
        /*000a*/ 	.short	(.L_7779 - .L_7778)
.L_7778:
        /*000c*/ 	.word	0x00000000
        /*0010*/ 	.short	0x000a
        /*0012*/ 	.short	0x0040
        /*0014*/ 	.byte	0x00, 0xf0, 0x21, 0x00


	//----- nvinfo : EIATTR_KPARAM_INFO
	.align		4
.L_7779:
        /*0018*/ 	.byte	0x04, 0x17
        /*001a*/ 	.short	(.L_7781 - .L_7780)
.L_7780:
        /*001c*/ 	.word	0x00000000
        /*0020*/ 	.short	0x0009
        /*0022*/ 	.short	0x003c
        /*0024*/ 	.byte	0x00, 0xf0, 0x05, 0x00


	//----- nvinfo : EIATTR_KPARAM_INFO
	.align		4
.L_7781:
        /*0028*/ 	.byte	0x04, 0x17
        /*002a*/ 	.short	(.L_7783 - .L_7782)
.L_7782:
        /*002c*/ 	.word	0x00000000
        /*0030*/ 	.short	0x0008
        /*0032*/ 	.short	0x0038
        /*0034*/ 	.byte	0x00, 0xf0, 0x11, 0x00


	//----- nvinfo : EIATTR_KPARAM_INFO
	.align		4
.L_7783:
        /*0038*/ 	.byte	0x04, 0x17
        /*003a*/ 	.short	(.L_7785 - .L_7784)
.L_7784:
        /*003c*/ 	.word	0x00000000
        /*0040*/ 	.short	0x0007
        /*0042*/ 	.short	0x0034
        /*0044*/ 	.byte	0x00, 0xf0, 0x11, 0x00


	//----- nvinfo : EIATTR_KPARAM_INFO
	.align		4
.L_7785:
        /*0048*/ 	.byte	0x04, 0x17
        /*004a*/ 	.short	(.L_7787 - .L_7786)
.L_7786:
        /*004c*/ 	.word	0x00000000
        /*0050*/ 	.short	0x0006
        /*0052*/ 	.short	0x0030
        /*0054*/ 	.byte	0x00, 0xf0, 0x11, 0x00


	//----- nvinfo : EIATTR_KPARAM_INFO
	.align		4
.L_7787:
        /*0058*/ 	.byte	0x04, 0x17
        /*005a*/ 	.short	(.L_7789 - .L_7788)
.L_7788:
        /*005c*/ 	.word	0x00000000
        /*0060*/ 	.short	0x0005
        /*0062*/ 	.short	0x0028
        /*0064*/ 	.byte	0x00, 0xf0, 0x21, 0x00


	//----- nvinfo : EIATTR_KPARAM_INFO
	.align		4
.L_7789:
        /*0068*/ 	.byte	0x04, 0x17
        /*006a*/ 	.short	(.L_7791 - .L_7790)
.L_7790:
        /*006c*/ 	.word	0x00000000
        /*0070*/ 	.short	0x0004
        /*0072*/ 	.short	0x0020
        /*0074*/ 	.byte	0x00, 0xf0, 0x21, 0x00


	//----- nvinfo : EIATTR_KPARAM_INFO
	.align		4
.L_7791:
        /*0078*/ 	.byte	0x04, 0x17
        /*007a*/ 	.short	(.L_7793 - .L_7792)
.L_7792:
        /*007c*/ 	.word	0x00000000
        /*0080*/ 	.short	0x0003
        /*0082*/ 	.short	0x0018
        /*0084*/ 	.byte	0x00, 0xf0, 0x11, 0x00


	//----- nvinfo : EIATTR_KPARAM_INFO
	.align		4
.L_7793:
        /*0088*/ 	.byte	0x04, 0x17
        /*008a*/ 	.short	(.L_7795 - .L_7794)
.L_7794:
        /*008c*/ 	.word	0x00000000
        /*0090*/ 	.short	0x0002
        /*0092*/ 	.short	0x0010
        /*0094*/ 	.byte	0x00, 0xf0, 0x21, 0x00


	//----- nvinfo : EIATTR_KPARAM_INFO
	.align		4
.L_7795:
        /*0098*/ 	.byte	0x04, 0x17
        /*009a*/ 	.short	(.L_7797 - .L_7796)
.L_7796:
        /*009c*/ 	.word	0x00000000
        /*00a0*/ 	.short	0x0001
        /*00a2*/ 	.short	0x0008
        /*00a4*/ 	.byte	0x00, 0xf0, 0x21, 0x00


	//----- nvinfo : EIATTR_KPARAM_INFO
	.align		4
.L_7797:
        /*00a8*/ 	.byte	0x04, 0x17
        /*00aa*/ 	.short	(.L_7799 - .L_7798)
.L_7798:
        /*00ac*/ 	.word	0x00000000
        /*00b0*/ 	.short	0x0000
        /*00b2*/ 	.short	0x0000
        /*00b4*/ 	.byte	0x00, 0xf0, 0x21, 0x00


	//----- nvinfo : EIATTR_SPARSE_MMA_MASK
	.align		4
.L_7799:
        /*00b8*/ 	.byte	0x03, 0x50
        /*00ba*/ 	.short	0x0000


	//----- nvinfo : EIATTR_MAXREG_COUNT
	.align		4
        /*00bc*/ 	.byte	0x03, 0x1b
        /*00be*/ 	.short	0x00ff


	//----- nvinfo : EIATTR_MERCURY_ISA_VERSION
	.align		4
        /*00c0*/ 	.byte	0x03, 0x5f
        /*00c2*/ 	.short	0x0101


	//----- nvinfo : EIATTR_EXIT_INSTR_OFFSETS
	.align		4
        /*00c4*/ 	.byte	0x04, 0x1c
        /*00c6*/ 	.short	(.L_7801 - .L_7800)


	//   ....[0]....
.L_7800:
        /*00c8*/ 	.word	0x00000080


	//   ....[1]....
        /*00cc*/ 	.word	0x00000f60


	//   ....[2]....
        /*00d0*/ 	.word	0x00000f70


	//   ....[3]....
        /*00d4*/ 	.word	0x000017d0


	//   ....[4]....
        /*00d8*/ 	.word	0x000018e0


	//----- nvinfo : EIATTR_MAX_THREADS
	.align		4
.L_7801:
        /*00dc*/ 	.byte	0x04, 0x05
        /*00de*/ 	.short	(.L_7803 - .L_7802)
.L_7802:
        /*00e0*/ 	.word	0x00000080
        /*00e4*/ 	.word	0x00000001
        /*00e8*/ 	.word	0x00000001


	//----- nvinfo : EIATTR_CBANK_PARAM_SIZE
	.align		4
.L_7803:
        /*00ec*/ 	.byte	0x03, 0x19
        /*00ee*/ 	.short	0x0048


	//----- nvinfo : EIATTR_PARAM_CBANK
	.align		4
        /*00f0*/ 	.byte	0x04, 0x0a
        /*00f2*/ 	.short	(.L_7805 - .L_7804)
	.align		4
.L_7804:
        /*00f4*/ 	.word	index@(.nv.constant0._ZN4vllm3moe10topkGatingILi1ELi1ELi4ELi2ELi32Ej13__nv_bfloat16LNS0_11ScoringFuncE0EEEvPKT5_PKbPfiPT4_PiiiibPKf)
        /*00f8*/ 	.short	0x0210
        /*00fa*/ 	.short	0x0048


	//----- nvinfo : EIATTR_SW_WAR
	.align		4
.L_7805:
        /*00fc*/ 	.byte	0x04, 0x36
        /*00fe*/ 	.short	(.L_7807 - .L_7806)
.L_7806:
        /*0100*/ 	.word	0x00000008
.L_7807:


//--------------------- .nv.info._ZN4vllm3moe10moeSoftmaxILi256E13__nv_bfloat16EEvPKT0_PKbPfi --------------------------
	.section	.nv.info._ZN4vllm3moe10moeSoftmaxILi256E13__nv_bfloat16EEvPKT0_PKbPfi,"",@"SHT_CUDA_INFO"
	.sectionflags	@""
	.align	4


	//----- nvinfo : EIATTR_CUDA_API_VERSION
	.align		4
        /*0000*/ 	.byte	0x04, 0x37
        /*0002*/ 	.short	(.L_7809 - .L_7808)
.L_7808:
        /*0004*/ 	.word	0x00000082


	//----- nvinfo : EIATTR_KPARAM_INFO
	.align		4
.L_7809:
        /*0008*/ 	.byte	0x04, 0x17
        /*000a*/ 	.short	(.L_7811 - .L_7810)
.L_7810:
        /*000c*/ 	.word	0x00000000
        /*0010*/ 	.short	0x0003
        /*0012*/ 	.short	0x0018
        /*0014*/ 	.byte	0x00, 0xf0, 0x11, 0x00


	//----- nvinfo : EIATTR_KPARAM_INFO
	.align		4
.L_7811:
        /*0018*/ 	.byte	0x04, 0x17
        /*001a*/ 	.short	(.L_7813 - .L_7812)
.L_7812:
        /*001c*/ 	.word	0x00000000
        /*0020*/ 	.short	0x0002
        /*0022*/ 	.short	0x0010
        /*0024*/ 	.byte	0x00, 0xf0, 0x21, 0x00


	//----- nvinfo : EIATTR_KPARAM_INFO
	.align		4
.L_7813:
        /*0028*/ 	.byte	0x04, 0x17
        /*002a*/ 	.short	(.L_7815 - .L_7814)
.L_7814:
        /*002c*/ 	.word	0x00000000
        /*0030*/ 	.short	0x0001
        /*0032*/ 	.short	0x0008
        /*0034*/ 	.byte	0x00, 0xf0, 0x21, 0x00


	//----- nvinfo : EIATTR_KPARAM_INFO
	.align		4
.L_7815:
        /*0038*/ 	.byte	0x04, 0x17
        /*003a*/ 	.short	(.L_7817 - .L_7816)
.L_7816:
        /*003c*/ 	.word	0x00000000
        /*0040*/ 	.short	0x0000
        /*0042*/ 	.short	0x0000
        /*0044*/ 	.byte	0x00, 0xf0, 0x21, 0x00


	//----- nvinfo : EIATTR_SPARSE_MMA_MASK
	.align		4
.L_7817:
        /*0048*/ 	.byte	0x03, 0x50
        /*004a*/ 	.short	0x0000


	//----- nvinfo : EIATTR_MAXREG_COUNT
	.align		4
        /*004c*/ 	.byte	0x03, 0x1b
        /*004e*/ 	.short	0x00ff


	//----- nvinfo : EIATTR_NUM_BARRIERS
	.align		4
        /*0050*/ 	.byte	0x02, 0x4c
        /*0052*/ 	.byte	0x01
	.zero		1


	//----- nvinfo : EIATTR_MERCURY_ISA_VERSION
	.align		4
        /*0054*/ 	.byte	0x03, 0x5f
        /*0056*/ 	.short	0x0101


	//----- nvinfo : EIATTR_COOP_GROUP_MASK_REGIDS
	.align		4
        /*0058*/ 	.byte	0x04, 0x29
        /*005a*/ 	.short	(.L_7819 - .L_7818)


	//   ....[0]....
.L_7818:
        /*005c*/ 	.word	0xffffffff


	//   ....[1]....
        /*0060*/ 	.word	0xffffffff


	//   ....[2]....
        /*0064*/ 	.word	0xffffffff


	//   ....[3]....
        /*0068*/ 	.word	0xffffffff


	//   ....[4]....
        /*006c*/ 	.word	0xffffffff


	//   ....[5]....
        /*0070*/ 	.word	0xffffffff


	//   ....[6]....
        /*0074*/ 	.word	0xffffffff


	//   ....[7]....
        /*0078*/ 	.word	0xffffffff


	//   ....[8]....
        /*007c*/ 	.word	0xffffffff


	//   ....[9]....
        /*0080*/ 	.word	0xffffffff


	//----- nvinfo : EIATTR_COOP_GROUP_INSTR_OFFSETS
	.align		4
.L_7819:
        /*0084*/ 	.byte	0x04, 0x28
        /*0086*/ 	.short	(.L_7821 - .L_7820)


	//   ....[0]....
.L_7820:
        /*0088*/ 	.word	0x00000a90


	//   ....[1]....
        /*008c*/ 	.word	0x00000b00


	//   ....[2]....
        /*0090*/ 	.word	0x00000b40


	//   ....[3]....
        /*0094*/ 	.word	0x00000b80


	//   ....[4]....
        /*0098*/ 	.word	0x00000bd0


	//   ....[5]....
        /*009c*/ 	.word	0x00001c50


	//   ....[6]....
        /*00a0*/ 	.word	0x00001c80


	//   ....[7]....
        /*00a4*/ 	.word	0x00001ca0


	//   ....[8]....
        /*00a8*/ 	.word	0x00001cc0


	//   ....[9]....
        /*00ac*/ 	.word	0x00001ce0


	//----- nvinfo : EIATTR_EXIT_INSTR_OFFSETS
	.align		4
.L_7821:
        /*00b0*/ 	.byte	0x04, 0x1c
        /*00b2*/ 	.short	(.L_7823 - .L_7822)


	//   ....[0]....
.L_7822:
        /*00b4*/ 	.word	0x000000d0


	//   ....[1]....
        /*00b8*/ 	.word	0x00001e10


	//   ....[2]....
        /*00bc*/ 	.word	0x000020b0


	//   ....[3]....
        /*00c0*/ 	.word	0x000023f0


	//----- nvinfo : EIATTR_MAX_THREADS
	.align		4
.L_7823:
        /*00c4*/ 	.byte	0x04, 0x05
        /*00c6*/ 	.short	(.L_7825 - .L_7824)
.L_7824:
        /*00c8*/ 	.word	0x00000100
        /*00cc*/ 	.word	0x00000001
        /*00d0*/ 	.word	0x00000001


	//----- nvinfo : EIATTR_CRS_STACK_SIZE
	.align		4
.L_7825:
        /*00d4*/ 	.byte	0x04, 0x1e
        /*00d6*/ 	.short	(.L_7827 - .L_7826)
.L_7826:
        /*00d8*/ 	.word	0x00000000


	//----- nvinfo : EIATTR_CBANK_PARAM_SIZE
	.align		4
.L_7827:
        /*00dc*/ 	.byte	0x03, 0x19
        /*00de*/ 	.short	0x001c


	//----- nvinfo : EIATTR_PARAM_CBANK
	.align		4
        /*00e0*/ 	.byte	0x04, 0x0a
        /*00e2*/ 	.short	(.L_7829 - .L_7828)
	.align		4
.L_7828:
        /*00e4*/ 	.word	index@(.nv.constant0._ZN4vllm3moe10moeSoftmaxILi256E13__nv_bfloat16EEvPKT0_PKbPfi)
        /*00e8*/ 	.short	0x0210
        /*00ea*/ 	.short	0x001c


	//----- nvinfo : EIATTR_SW_WAR
	.align		4
.L_7829:
        /*00ec*/ 	.byte	0x04, 0x36
        /*00ee*/ 	.short	(.L_7831 - .L_7830)
.L_7830:
        /*00f0*/ 	.word	0x00000008
.L_7831:


//--------------------- .nv.info._ZN4vllm3moe10topkGatingILi18ELi576ELi4ELi4ELi32Ei13__nv_bfloat16LNS0_11ScoringFuncE0EEEvPKT5_PKbPfiPT4_PiiiibPKf --------------------------
	.section	.nv.info._ZN4vllm3moe10topkGatingILi18ELi576ELi4ELi4ELi32Ei13__nv_bfloat16LNS0_11ScoringFuncE0EEEvPKT5_PKbPfiPT4_PiiiibPKf,"",@"SHT_CUDA_INFO"
	.sectionflags	@""
	.align	4


	//----- nvinfo : EIATTR_CUDA_API_VERSION
	.align		4
        /*0000*/ 	.byte	0x04, 0x37
        /*0002*/ 	.short	(.L_7833 - .L_7832)
.L_7832:
        /*0004*/ 	.word	0x00000082


	//----- nvinfo : EIATTR_KPARAM_INFO
	.align		4
.L_7833:
        /*0008*/ 	.byte	0x04, 0x17
        /*000a*/ 	.short	(.L_7835 - .L_7834)
.L_7834:
        /*000c*/ 	.word	0x00000000
        /*0010*/ 	.short	0x000a
        /*0012*/ 	.short	0x0040
        /*0014*/ 	.byte	0x00, 0xf0, 0x21, 0x00


	//----- nvinfo : EIATTR_KPARAM_INFO
	.align		4
.L_7835:
        /*0018*/ 	.byte	0x04, 0x17
        /*001a*/ 	.short	(.L_7837 - .L_7836)
.L_7836:
        /*001c*/ 	.word	0x00000000
        /*0020*/ 	.short	0x0009
        /*0022*/ 	.short	0x003c
        /*0024*/ 	.byte	0x00, 0xf0, 0x05, 0x00


	//----- nvinfo : EIATTR_KPARAM_INFO
	.align		4
.L_7837:
        /*0028*/ 	.byte	0x04, 0x17
        /*002a*/ 	.short	(.L_7839 - .L_7838)
.L_7838:
        /*002c*/ 	.word	0x00000000
        /*0030*/ 	.short	0x0008
        /*0032*/ 	.short	0x0038
        /*0034*/ 	.byte	0x00, 0xf0, 0x11, 0x00


	//----- nvinfo : EIATTR_KPARAM_INFO
	.align		4
.L_7839:
        /*0038*/ 	.byte	0x04, 0x17
        /*003a*/ 	.short	(.L_7841 - .L_7840)
.L_7840:
        /*003c*/ 	.word	0x00000000
        /*0040*/ 	.short	0x0007
        /*0042*/ 	.short	0x0034
        /*0044*/ 	.byte	0x00, 0xf0, 0x11, 0x00


	//----- nvinfo : EIATTR_KPARAM_INFO
	.align		4
.L_7841:
        /*0048*/ 	.byte	0x04, 0x17
        /*004a*/ 	.short	(.L_7843 - .L_7842)
.L_7842:
        /*004c*/ 	.word	0x00000000
        /*0050*/ 	.short	0x0006
        /*0052*/ 	.short	0x0030
        /*0054*/ 	.byte	0x00, 0xf0, 0x11, 0x00


	//----- nvinfo : EIATTR_KPARAM_INFO
	.align		4
.L_7843:
        /*0058*/ 	.byte	0x04, 0x17
        /*005a*/ 	.short	(.L_7845 - .L_7844)
.L_7844:
        /*005c*/ 	.word	0x00000000
        /*0060*/ 	.short	0x0005
        /*0062*/ 	.short	0x0028
        /*0064*/ 	.byte	0x00, 0xf0, 0x21, 0x00


	//----- nvinfo : EIATTR_KPARAM_INFO
	.align		4
.L_7845:
        /*0068*/ 	.byte	0x04, 0x17
        /*006a*/ 	.short	(.L_7847 - .L_7846)
.L_7846:
        /*006c*/ 	.word	0x00000000
        /*0070*/ 	.short	0x0004
        /*0072*/ 	.short	0x0020
        /*0074*/ 	.byte	0x00, 0xf0, 0x21, 0x00


	//----- nvinfo : EIATTR_KPARAM_INFO
	.align		4
.L_7847:
        /*0078*/ 	.byte	0x04, 0x17
        /*007a*/ 	.short	(.L_7849 - .L_7848)
.L_7848:
        /*007c*/ 	.word	0x00000000
        /*0080*/ 	.short	0x0003
        /*0082*/ 	.short	0x0018
        /*0084*/ 	.byte	0x00, 0xf0, 0x11, 0x00


	//----- nvinfo : EIATTR_KPARAM_INFO
	.align		4
.L_7849:
        /*0088*/ 	.byte	0x04, 0x17
        /*008a*/ 	.short	(.L_7851 - .L_7850)
.L_7850:
        /*008c*/ 	.word	0x00000000
        /*0090*/ 	.short	0x0002
        /*0092*/ 	.short	0x0010
        /*0094*/ 	.byte	0x00, 0xf0, 0x21, 0x00


	//----- nvinfo : EIATTR_KPARAM_INFO
	.align		4
.L_7851:
        /*0098*/ 	.byte	0x04, 0x17
        /*009a*/ 	.short	(.L_7853 - .L_7852)
.L_7852:
        /*009c*/ 	.word	0x00000000
        /*00a0*/ 	.short	0x0001
        /*00a2*/ 	.short	0x0008
        /*00a4*/ 	.byte	0x00, 0xf0, 0x21, 0x00


	//----- nvinfo : EIATTR_KPARAM_INFO
	.align		4
.L_7853:
        /*00a8*/ 	.byte	0x04, 0x17
        /*00aa*/ 	.short	(.L_7855 - .L_7854)
.L_7854:
        /*00ac*/ 	.word	0x00000000
        /*00b0*/ 	.short	0x0000
        /*00b2*/ 	.short	0x0000
        /*00b4*/ 	.byte	0x00, 0xf0, 0x21, 0x00


	//----- nvinfo : EIATTR_SPARSE_MMA_MASK
	.align		4
.L_7855:
        /*00b8*/ 	.byte	0x03, 0x50
        /*00ba*/ 	.short	0x0000


	//----- nvinfo : EIATTR_MAXREG_COUNT
	.align		4
        /*00bc*/ 	.byte	0x03, 0x1b
        /*00be*/ 	.short	0x00ff


	//----- nvinfo : EIATTR_MERCURY_ISA_VERSION
	.align		4
        /*00c0*/ 	.byte	0x03, 0x5f
        /*00c2*/ 	.short	0x0101


	//----- nvinfo : EIATTR_COOP_GROUP_MASK_REGIDS
	.align		4
        /*00c4*/ 	.byte	0x04, 0x29
        /*00c6*/ 	.short	(.L_7857 - .L_7856)


	//   ....[0]....
.L_7856:
        /*00c8*/ 	.word	0xffffffff


	//   ....[1]....
        /*00cc*/ 	.word	0xffffffff


	//   ....[2]....
        /*00d0*/ 	.word	0xffffffff


	//   ....[3]....
        /*00d4*/ 	.word	0xffffffff


	//   ....[4]....
        /*00d8*/ 	.word	0xffffffff


	//   ....[5]....
        /*00dc*/ 	.word	0xffffffff


	//   ....[6]....
        /*00e0*/ 	.word	0xffffffff


	//   ....[7]....
        /*00e4*/ 	.word	0xffffffff


	//   ....[8]....
        /*00e8*/ 	.word	0xffffffff


	//   ....[9]....
        /*00ec*/ 	.word	0xffffffff


	//   ....[10]....
        /*00f0*/ 	.word	0xffffffff


	//   ....[11]....
        /*00f4*/ 	.word	0xffffffff


	//   ....[12]....
        /*00f8*/ 	.word	0xffffffff


	//   ....[13]....
        /*00fc*/ 	.word	0xffffffff


	//   ....[14]....
        /*0100*/ 	.word	0xffffffff


	//   ....[15]....
        /*0104*/ 	.word	0xffffffff


	//   ....[16]....
        /*0108*/ 	.word	0xffffffff


	//   ....[17]....
        /*010c*/ 	.word	0xffffffff


	//   ....[18]....
        /*0110*/ 	.word	0xffffffff


	//   ....[19]....
        /*0114*/ 	.word	0xffffffff


	//   ....[20]....
        /*0118*/ 	.word	0xffffffff


	//   ....[21]....
        /*011c*/ 	.word	0xffffffff


	//   ....[22]....
        /*0120*/ 	.word	0xffffffff


	//   ....[23]....
        /*0124*/ 	.word	0xffffffff


	//   ....[24]....
        /*0128*/ 	.word	0xffffffff


	//   ....[25]....
        /*012c*/ 	.word	0xffffffff


	//   ....[26]....
        /*0130*/ 	.word	0xffffffff


	//   ....[27]....
        /*0134*/ 	.word	0xffffffff


	//   ....[28]....
        /*0138*/ 	.word	0xffffffff


	//   ....[29]....
        /*013c*/ 	.word	0xffffffff


	//   ....[30]....
        /*0140*/ 	.word	0xffffffff


	//   ....[31]....
        /*0144*/ 	.word	0xffffffff


	//   ....[32]....
        /*0148*/ 	.word	0xffffffff


	//   ....[33]....
        /*014c*/ 	.word	0xffffffff


	//   ....[34]....
        /*0150*/ 	.word	0xffffffff


	//   ....[35]....
        /*0154*/ 	.word	0xffffffff


	//   ....[36]....
        /*0158*/ 	.word	0xffffffff


	//   ....[37]....
        /*015c*/ 	.word	0xffffffff


	//   ....[38]....
        /*0160*/ 	.word	0xffffffff


	//   ....[39]....
        /*0164*/ 	.word	0xffffffff


	//   ....[40]....
        /*0168*/ 	.word	0x05000002


	//   ....[41]....
        /*016c*/ 	.word	0x05000002


	//   ....[42]....
        /*0170*/ 	.word	0x05000002


	//   ....[43]....
        /*0174*/ 	.word	0x05000002


	//   ....[44]....
        /*0178*/ 	.word	0x05000002


	//   ....[45]....
        /*017c*/ 	.word	0x05000002


	//   ....[46]....
        /*0180*/ 	.word	0x05000002


	//   ....[47]....
        /*0184*/ 	.word	0x05000002


	//   ....[48]....
        /*0188*/ 	.word	0x05000002


	//   ....[49]....
        /*018c*/ 	.word	0x05000002


	//   ....[50]....
        /*0190*/ 	.word	0x05000002


	//   ....[51]....
        /*0194*/ 	.word	0x05000002


	//   ....[52]....
        /*0198*/ 	.word	0x05000002


	//   ....[53]....
        /*019c*/ 	.word	0x05000002


	//   ....[54]....
        /*01a0*/ 	.word	0x05000002


	//   ....[55]....
        /*01a4*/ 	.word	0x05000002


	//   ....[56]....
        /*01a8*/ 	.word	0x05000002


	//   ....[57]....
        /*01ac*/ 	.word	0x05000002


	//   ....[58]....
        /*01b0*/ 	.word	0x05000002


	//   ....[59]....
        /*01b4*/ 	.word	0x05000002


	//   ....[60]....
        /*01b8*/ 	.word	0x05000002


	//   ....[61]....
        /*01bc*/ 	.word	0x05000002


	//   ....[62]....
        /*01c0*/ 	.word	0x05000002


	//   ....[63]....
        /*01c4*/ 	.word	0x05000002


	//   ....[64]....
        /*01c8*/ 	.word	0x05000002


	//   ....[65]....
        /*01cc*/ 	.word	0x05000002


	//   ....[66]....
        /*01d0*/ 	.word	0x05000002


	//   ....[67]....
        /*01d4*/ 	.word	0x05000002


	//   ....[68]....
        /*01d8*/ 	.word	0x05000002


	//   ....[69]....
        /*01dc*/ 	.word	0x05000002


	//----- nvinfo : EIATTR_COOP_GROUP_INSTR_OFFSETS
	.align		4
.L_7857:
        /*01e0*/ 	.byte	0x04, 0x28
        /*01e2*/ 	.short	(.L_7859 - .L_7858)


	//   ....[0]....
.L_7858:
        /*01e4*/ 	.word	0x00000470


	//   ....[1]....
        /*01e8*/ 	.word	0x00000490


	//   ....[2]....
        /*01ec*/ 	.word	0x000004b0


	//   ....[3]....
        /*01f0*/ 	.word	0x000004e0


	//   ....[4]....
        /*01f4*/ 	.word	0x00000530


	//   ....[5]....
        /*01f8*/ 	.word	0x000009f0


	//   ....[6]....
        /*01fc*/ 	.word	0x00000a10


	//   ....[7]....
        /*0200*/ 	.word	0x00000a30


	//   ....[8]....
        /*0204*/ 	.word	0x00000a50


	//   ....[9]....
        /*0208*/ 	.word	0x00000a90


	//   ....[10]....
        /*020c*/ 	.word	0x00001750


	//   ....[11]....
        /*0210*/ 	.word	0x00001770


	//   ....[12]....
        /*0214*/ 	.word	0x00001780


	//   ....[13]....
        /*0218*/ 	.word	0x00001810


	//   ....[14]....
        /*021c*/ 	.word	0x00001830


	//   ....[15]....
        /*0220*/ 	.word	0x00001840


	//   ....[16]....
        /*0224*/ 	.word	0x000018c0


	//   ....[17]....
        /*0228*/ 	.word	0x000018d0


	//   ....[18]....
        /*022c*/ 	.word	0x000018e0


	//   ....[19]....
        /*0230*/ 	.word	0x00001960


	//   ....[20]....
        /*0234*/ 	.word	0x00001980


	//   ....[21]....
        /*0238*/ 	.word	0x00001990


	//   ....[22]....
        /*023c*/ 	.word	0x00001a10


	//   ....[23]....
        /*0240*/ 	.word	0x00001a20


	//   ....[24]....
        /*0244*/ 	.word	0x00001a30


	//   ....[25]....
        /*0248*/ 	.word	0x00002470


	//   ....[26]....
        /*024c*/ 	.word	0x00002490


	//   ....[27]....
        /*0250*/ 	.word	0x000024a0


	//   ....[28]....
        /*0254*/ 	.word	0x00002530


	//   ....[29]....
        /*0258*/ 	.word	0x00002550


	//   ....[30]....
        /*025c*/ 	.word	0x00002560


	//   ....[31]....
        /*0260*/ 	.word	0x000025e0


	//   ....[32]....
        /*0264*/ 	.word	0x000025f0


	//   ....[33]....
        /*0268*/ 	.word	0x00002600


	//   ....[34]....
        /*026c*/ 	.word	0x00002680


	//   ....[35]....
        /*0270*/ 	.word	0x000026a0


	//   ....[36]....
        /*0274*/ 	.word	0x000026b0


	//   ....[37]....
        /*0278*/ 	.word	0x00002730


	//   ....[38]....
        /*027c*/ 	.word	0x00002740


	//   ....[39]....
        /*0280*/ 	.word	0x00002750


	//   ....[40]....
        /*0284*/ 	.word	0x00003120


	//   ....[41]....
        /*0288*/ 	.word	0x000031c0


	//   ....[42]....
        /*028c*/ 	.word	0x00003230


	//   ....[43]....
        /*0290*/ 	.word	0x00003310


	//   ....[44]....
        /*0294*/ 	.word	0x00003370


	//   ....[45]....
        /*0298*/ 	.word	0x000033d0


	//   ....[46]....
        /*029c*/ 	.word	0x000034a0


	//   ....[47]....
        /*02a0*/ 	.word	0x00003510


	//   ....[48]....
        /*02a4*/ 	.word	0x00003580


	//   ....[49]....
        /*02a8*/ 	.word	0x00003650


	//   ....[50]....
        /*02ac*/ 	.word	0x000036c0


	//   ....[51]....
        /*02b0*/ 	.word	0x00003730


	//   ....[52]....
        /*02b4*/ 	.word	0x00003800


	//   ....[53]....
        /*02b8*/ 	.word	0x00003860


	//   ....[54]....
        /*02bc*/ 	.word	0x000038c0


	//   ....[55]....
        /*02c0*/ 	.word	0x00003960


	//   ....[56]....
        /*02c4*/ 	.word	0x00003a00


	//   ....[57]....
        /*02c8*/ 	.word	0x00003a70


	//   ....[58]....
        /*02cc*/ 	.word	0x00003b50


	//   ....[59]....
        /*02d0*/ 	.word	0x00003bb0


	//   ....[60]....
        /*02d4*/ 	.word	0x00003c10


	//   ....[61]....
        /*02d8*/ 	.word	0x00003ce0


	//   ....[62]....
        /*02dc*/ 	.word	0x00003d50


	//   ....[63]....
        /*02e0*/ 	.word	0x00003dc0


	//   ....[64]....
        /*02e4*/ 	.word	0x00003e90


	//   ....[65]....
        /*02e8*/ 	.word	0x00003f00


	//   ....[66]....
        /*02ec*/ 	.word	0x00003f70


	//   ....[67]....
        /*02f0*/ 	.word	0x00004040


	//   ....[68]....
        /*02f4*/ 	.word	0x000040a0


	//   ....[69]....
        /*02f8*/ 	.word	0x00004100


	//----- nvinfo : EIATTR_EXIT_INSTR_OFFSETS
	.align		4
.L_7859:
        /*02fc*/ 	.byte	0x04, 0x1c
        /*02fe*/ 	.short	(.L_7861 - .L_7860)


	//   ....[0]....
.L_7860:
        /*0300*/ 	.word	0x00000080


	//   ....[1]....
        /*0304*/ 	.word	0x00002d10


	//   ....[2]....
        /*0308*/ 	.word	0x00002d30


	//   ....[3]....
        /*030c*/ 	.word	0x00002f40


	//   ....[4]....
        /*0310*/ 	.word	0x000030b0


	//----- nvinfo : EIATTR_MAX_THREADS
	.align		4
.L_7861:
        /*0314*/ 	.byte	0x04, 0x05
        /*0316*/ 	.short	(.L_7863 - .L_7862)
.L_7862:
        /*0318*/ 	.word	0x00000080
        /*031c*/ 	.word	0x00000001
        /*0320*/ 	.word	0x00000001


	//----- nvinfo : EIATTR_CRS_STACK_SIZE
	.align		4
.L_7863:
        /*0324*/ 	.byte	0x04, 0x1e
        /*0326*/ 	.short	(.L_7865 - .L_7864)
.L_7864:
        /*0328*/ 	.word	0x00000000


	//----- nvinfo : EIATTR_CBANK_PARAM_SIZE
	.align		4
.L_7865:
        /*032c*/ 	.byte	0x03, 0x19
        /*032e*/ 	.short	0x0048


	//----- nvinfo : EIATTR_PARAM_CBANK
	.align		4
        /*0330*/ 	.byte	0x04, 0x0a
        /*0332*/ 	.short	(.L_7867 - .L_7866)
	.align		4
.L_7866:
        /*0334*/ 	.word	index@(.nv.constant0._ZN4vllm3moe10topkGatingILi18ELi576ELi4ELi4ELi32Ei13__nv_bfloat16LNS0_11ScoringFuncE0EEEvPKT5_PKbPfiPT4_PiiiibPKf)
        /*0338*/ 	.short	0x0210
        /*033a*/ 	.short	0x0048


	//----- nvinfo : EIATTR_SW_WAR
	.align		4
.L_7867:
        /*033c*/ 	.byte	0x04, 0x36
        /*033e*/ 	.short	(.L_7869 - .L_7868)
.L_7868:
        /*0340*/ 	.word	0x00000008
.L_7869:


//--------------------- .nv.info._ZN4vllm3moe10topkGatingILi14ELi448ELi4ELi4ELi32Ei13__nv_bfloat16LNS0_11ScoringFuncE0EEEvPKT5_PKbPfiPT4_PiiiibPKf --------------------------
	.section	.nv.info._ZN4vllm3moe10topkGatingILi14ELi448ELi4ELi4ELi32Ei13__nv_bfloat16LNS0_11ScoringFuncE0EEEvPKT5_PKbPfiPT4_PiiiibPKf,"",@"SHT_CUDA_INFO"
	.sectionflags	@""
	.align	4


	//----- nvinfo : EIATTR_CUDA_API_VERSION
	.align		4
        /*0000*/ 	.byte	0x04, 0x37
        /*0002*/ 	.short	(.L_7871 - .L_7870)
.L_7870:
        /*0004*/ 	.word	0x00000082


	//----- nvinfo : EIATTR_KPARAM_INFO
	.align		4
.L_7871:
        /*0008*/ 	.byte	0x04, 0x17
        /*000a*/ 	.short	(.L_7873 - .L_7872)
.L_7872:
        /*000c*/ 	.word	0x00000000
        /*0010*/ 	.short	0x000a
        /*0012*/ 	.short	0x0040
        /*0014*/ 	.byte	0x00, 0xf0, 0x21, 0x00


	//----- nvinfo : EIATTR_KPARAM_INFO
	.align		4
.L_7873:
        /*0018*/ 	.byte	0x04, 0x17
        /*001a*/ 	.short	(.L_7875 - .L_7874)
.L_7874:
        /*001c*/ 	.word	0x00000000
        /*0020*/ 	.short	0x0009
        /*0022*/ 	.short	0x003c
        /*0024*/ 	.byte	0x00, 0xf0, 0x05, 0x00


	//----- nvinfo : EIATTR_KPARAM_INFO
	.align		4
.L_7875:
        /*0028*/ 	.byte	0x04, 0x17
        /*002a*/ 	.short	(.L_7877 - .L_7876)
.L_7876:
        /*002c*/ 	.word	0x00000000
        /*0030*/ 	.short	0x0008
        /*0032*/ 	.short	0x0038
        /*0034*/ 	.byte	0x00, 0xf0, 0x11, 0x00


	//----- nvinfo : EIATTR_KPARAM_INFO
	.align		4
.L_7877:
        /*0038*/ 	.byte	0x04, 0x17
        /*003a*/ 	.short	(.L_7879 - .L_7878)
.L_7878:
        /*003c*/ 	.word	0x00000000
        /*0040*/ 	.short	0x0007
        /*0042*/ 	.short	0x0034
        /*0044*/ 	.byte	0x00, 0xf0, 0x11, 0x00


	//----- nvinfo : EIATTR_KPARAM_INFO
	.align		4
.L_7879:
        /*0048*/ 	.byte	0x04, 0x17
        /*004a*/ 	.short	(.L_7881 - .L_7880)
.L_7880:
        /*004c*/ 	.word	0x00000000
        /*0050*/ 	.short	0x0006
        /*0052*/ 	.short	0x0030
        /*0054*/ 	.byte	0x00, 0xf0, 0x11, 0x00


	//----- nvinfo : EIATTR_KPARAM_INFO
	.align		4
.L_7881:
        /*0058*/ 	.byte	0x04, 0x17
        /*005a*/ 	.short	(.L_7883 - .L_7882)
.L_7882:
        /*005c*/ 	.word	0x00000000
        /*0060*/ 	.short	0x0005
        /*0062*/ 	.short	0x0028
        /*0064*/ 	.byte	0x00, 0xf0, 0x21, 0x00


	//----- nvinfo : EIATTR_KPARAM_INFO
	.align		4
.L_7883:
        /*0068*/ 	.byte	0x04, 0x17
        /*006a*/ 	.short	(.L_7885 - .L_7884)
.L_7884:
        /*006c*/ 	.word	0x00000000
        /*0070*/ 	.short	0x0004
        /*0072*/ 	.short	0x0020
        /*0074*/ 	.byte	0x00, 0xf0, 0x21, 0x00


	//----- nvinfo : EIATTR_KPARAM_INFO
	.align		4
.L_7885:
        /*0078*/ 	.byte	0x04, 0x17
        /*007a*/ 	.short	(.L_7887 - .L_7886)
.L_7886:
        /*007c*/ 	.word	0x00000000
        /*0080*/ 	.short	0x0003
        /*0082*/ 	.short	0x0018
        /*0084*/ 	.byte	0x00, 0xf0, 0x11, 0x00


	//----- nvinfo : EIATTR_KPARAM_INFO
	.align		4
.L_7887:
        /*0088*/ 	.byte	0x04, 0x17
        /*008a*/ 	.short	(.L_7889 - .L_7888)
.L_7888:
        /*008c*/ 	.word	0x00000000
        /*0090*/ 	.short	0x0002
        /*0092*/ 	.short	0x0010
        /*0094*/ 	.byte	0x00, 0xf0, 0x21, 0x00


	//----- nvinfo : EIATTR_KPARAM_INFO
	.align		4
.L_7889:
        /*0098*/ 	.byte	0x04, 0x17
        /*009a*/ 	.short	(.L_7891 - .L_7890)
.L_7890:
        /*009c*/ 	.word	0x00000000
        /*00a0*/ 	.short	0x0001
        /*00a2*/ 	.short	0x0008
        /*00a4*/ 	.byte	0x00, 0xf0, 0x21, 0x00


	//----- nvinfo : EIATTR_KPARAM_INFO
	.align		4
.L_7891:
        /*00a8*/ 	.byte	0x04, 0x17
        /*00aa*/ 	.short	(.L_7893 - .L_7892)
.L_7892:
        /*00ac*/ 	.word	0x00000000
        /*00b0*/ 	.short	0x0000
        /*00b2*/ 	.short	0x0000
        /*00b4*/ 	.byte	0x00, 0xf0, 0x21, 0x00


	//----- nvinfo : EIATTR_SPARSE_MMA_MASK
	.align		4
.L_7893:
        /*00b8*/ 	.byte	0x03, 0x50
        /*00ba*/ 	.short	0x0000


	//----- nvinfo : EIATTR_MAXREG_COUNT
	.align		4
        /*00bc*/ 	.byte	0x03, 0x1b
        /*00be*/ 	.short	0x00ff


	//----- nvinfo : EIATTR_MERCURY_ISA_VERSION
	.align		4
        /*00c0*/ 	.byte	0x03, 0x5f
        /*00c2*/ 	.short	0x0101


	//----- nvinfo : EIATTR_COOP_GROUP_MASK_REGIDS
	.align		4
        /*00c4*/ 	.byte	0x04, 0x29
        /*00c6*/ 	.short	(.L_7895 - .L_7894)


	//   ....[0]....
.L_7894:
        /*00c8*/ 	.word	0xffffffff


	//   ....[1]....
        /*00cc*/ 	.word	0xffffffff


	//   ....[2]....
        /*00d0*/ 	.word	0xffffffff


	//   ....[3]....
        /*00d4*/ 	.word	0xffffffff


	//   ....[4]....
        /*00d8*/ 	.word	0xffffffff


	//   ....[5]....
        /*00dc*/ 	.word	0xffffffff


	//   ....[6]....
        /*00e0*/ 	.word	0xffffffff


	//   ....[7]....
        /*00e4*/ 	.word	0xffffffff


	//   ....[8]....
        /*00e8*/ 	.word	0xffffffff


	//   ....[9]....
        /*00ec*/ 	.word	0xffffffff


	//   ....[10]....
        /*00f0*/ 	.word	0xffffffff


	//   ....[11]....
        /*00f4*/ 	.word	0xffffffff


	//   ....[12]....
        /*00f8*/ 	.word	0xffffffff


	//   ....[13]....
        /*00fc*/ 	.word	0xffffffff


	//   ....[14]....
        /*0100*/ 	.word	0xffffffff


	//   ....[15]....
        /*0104*/ 	.word	0xffffffff


	//   ....[16]....
        /*0108*/ 	.word	0xffffffff


	//   ....[17]....
        /*010c*/ 	.word	0xffffffff


	//   ....[18]....
        /*0110*/ 	.word	0xffffffff


	//   ....[19]....
        /*0114*/ 	.word	0xffffffff


	//   ....[20]....
        /*0118*/ 	.word	0xffffffff


	//   ....[21]....
        /*011c*/ 	.word	0xffffffff


	//   ....[22]....
        /*0120*/ 	.word	0xffffffff


	//   ....[23]....
        /*0124*/ 	.word	0xffffffff


	//   ....[24]....
        /*0128*/ 	.word	0xffffffff


	//   ....[25]....
        /*012c*/ 	.word	0xffffffff


	//   ....[26]....
        /*0130*/ 	.word	0xffffffff


	//   ....[27]....
        /*0134*/ 	.word	0xffffffff


	//   ....[28]....
        /*0138*/ 	.word	0xffffffff


	//   ....[29]....
        /*013c*/ 	.word	0xffffffff


	//   ....[30]....
        /*0140*/ 	.word	0xffffffff


	//   ....[31]....
        /*0144*/ 	.word	0xffffffff


	//   ....[32]....
        /*0148*/ 	.word	0xffffffff


	//   ....[33]....
        /*014c*/ 	.word	0xffffffff


	//   ....[34]....
        /*0150*/ 	.word	0xffffffff


	//   ....[35]....
        /*0154*/ 	.word	0xffffffff


	//   ....[36]....
        /*0158*/ 	.word	0xffffffff


	//   ....[37]....
        /*015c*/ 	.word	0xffffffff


	//   ....[38]....
        /*0160*/ 	.word	0xffffffff


	//   ....[39]....
        /*0164*/ 	.word	0xffffffff


	//   ....[40]....
        /*0168*/ 	.word	0x05000002


	//   ....[41]....
        /*016c*/ 	.word	0x05000002


	//   ....[42]....
        /*0170*/ 	.word	0x05000002


	//   ....[43]....
        /*0174*/ 	.word	0x05000002


	//   ....[44]....
        /*0178*/ 	.word	0x05000002


	//   ....[45]....
        /*017c*/ 	.word	0x05000002


	//   ....[46]....
        /*0180*/ 	.word	0x05000002


	//   ....[47]....
        /*0184*/ 	.word	0x05000002


	//   ....[48]....
        /*0188*/ 	.word	0x05000002


	//   ....[49]....
        /*018c*/ 	.word	0x05000002


	//   ....[50]....
        /*0190*/ 	.word	0x05000002


	//   ....[51]....
        /*0194*/ 	.word	0x05000002


	//   ....[52]....
        /*0198*/ 	.word	0x05000002


	//   ....[53]....
        /*019c*/ 	.word	0x05000002


	//   ....[54]....
        /*01a0*/ 	.word	0x05000002


	//   ....[55]....
        /*01a4*/ 	.word	0x05000002


	//   ....[56]....
        /*01a8*/ 	.word	0x05000002


	//   ....[57]....
        /*01ac*/ 	.word	0x05000002


	//   ....[58]....
        /*01b0*/ 	.word	0x05000002


	//   ....[59]....
        /*01b4*/ 	.word	0x05000002


	//   ....[60]....
        /*01b8*/ 	.word	0x05000002


	//   ....[61]....
        /*01bc*/ 	.word	0x05000002


	//   ....[62]....
        /*01c0*/ 	.word	0x05000002


	//   ....[63]....
        /*01c4*/ 	.word	0x05000002


	//   ....[64]....
        /*01c8*/ 	.word	0x05000002


	//   ....[65]....
        /*01cc*/ 	.word	0x05000002


	//   ....[66]....
        /*01d0*/ 	.word	0x05000002


	//   ....[67]....
        /*01d4*/ 	.word	0x05000002


	//   ....[68]....
        /*01d8*/ 	.word	0x05000002


	//   ....[69]....
        /*01dc*/ 	.word	0x05000002


	//----- nvinfo : EIATTR_COOP_GROUP_INSTR_OFFSETS
	.align		4
.L_7895:
        /*01e0*/ 	.byte	0x04, 0x28
        /*01e2*/ 	.short	(.L_7897 - .L_7896)


	//   ....[0]....
.L_7896:
        /*01e4*/ 	.word	0x000003b0


	//   ....[1]....
        /*01e8*/ 	.word	0x000003d0


	//   ....[2]....
        /*01ec*/ 	.word	0x000003f0


	//   ....[3]....
        /*01f0*/ 	.word	0x00000420


	//   ....[4]....
        /*01f4*/ 	.word	0x00000490


	//   ....[5]....
        /*01f8*/ 	.word	0x00000830


	//   ....[6]....
        /*01fc*/ 	.word	0x00000850


	//   ....[7]....
        /*0200*/ 	.word	0x00000870


	//   ....[8]....
        /*0204*/ 	.word	0x00000890


	//   ....[9]....
        /*0208*/ 	.word	0x000008c0


	//   ....[10]....
        /*020c*/ 	.word	0x00001310


	//   ....[11]....
        /*0210*/ 	.word	0x00001330


	//   ....[12]....
        /*0214*/ 	.word	0x00001340


	//   ....[13]....
        /*0218*/ 	.word	0x000013d0


	//   ....[14]....
        /*021c*/ 	.word	0x000013f0


	//   ....[15]....
        /*0220*/ 	.word	0x00001400


	//   ....[16]....
        /*0224*/ 	.word	0x00001480


	//   ....[17]....
        /*0228*/ 	.word	0x000014a0


	//   ....[18]....
        /*022c*/ 	.word	0x000014b0


	//   ....[19]....
        /*0230*/ 	.word	0x00001530


	//   ....[20]....
        /*0234*/ 	.word	0x00001540


	//   ....[21]....
        /*0238*/ 	.word	0x00001550


	//   ....[22]....
        /*023c*/ 	.word	0x000015d0


	//   ....[23]....
        /*0240*/ 	.word	0x000015e0


	//   ....[24]....
        /*0244*/ 	.word	0x000015f0


	//   ....[25]....
        /*0248*/ 	.word	0x00001eb0


	//   ....[26]....
        /*024c*/ 	.word	0x00001ed0


	//   ....[27]....
        /*0250*/ 	.word	0x00001ee0


	//   ....[28]....
        /*0254*/ 	.word	0x00001f70


	//   ....[29]....
        /*0258*/ 	.word	0x00001f90


	//   ....[30]....
        /*025c*/ 	.word	0x00001fa0


	//   ....[31]....
        /*0260*/ 	.word	0x00002020


	//   ....[32]....
        /*0264*/ 	.word	0x00002040


	//   ....[33]....
        /*0268*/ 	.word	0x00002050


	//   ....[34]....
        /*026c*/ 	.word	0x000020d0


	//   ....[35]....
        /*0270*/ 	.word	0x000020e0


	//   ....[36]....
        /*0274*/ 	.word	0x000020f0


	//   ....[37]....
        /*0278*/ 	.word	0x00002170


	//   ....[38]....
        /*027c*/ 	.word	0x00002180


	//   ....[39]....
        /*0280*/ 	.word	0x00002190


	//   ....[40]....
        /*0284*/ 	.word	0x00002ae0


	//   ....[41]....
        /*0288*/ 	.word	0x00002b90


	//   ....[42]....
        /*028c*/ 	.word	0x00002bf0


	//   ....[43]....
        /*0290*/ 	.word	0x00002cc0


	//   ....[44]....
        /*0294*/ 	.word	0x00002d30


	//   ....[45]....
        /*0298*/ 	.word	0x00002da0


	//   ....[46]....
        /*029c*/ 	.word	0x00002e70


	//   ....[47]....
        /*02a0*/ 	.word	0x00002ed0


	//   ....[48]....
        /*02a4*/ 	.word	0x00002f30


	//   ....[49]....
        /*02a8*/ 	.word	0x00003010


	//   ....[50]....
        /*02ac*/ 	.word	0x00003080


	//   ....[51]....
        /*02b0*/ 	.word	0x000030f0


	//   ....[52]....
        /*02b4*/ 	.word	0x000031b0


	//   ....[53]....
        /*02b8*/ 	.word	0x00003210


	//   ....[54]....
        /*02bc*/ 	.word	0x00003270


	//   ....[55]....
        /*02c0*/ 	.word	0x00003310


	//   ....[56]....
        /*02c4*/ 	.word	0x000033c0


	//   ....[57]....
        /*02c8*/ 	.word	0x00003420


	//   ....[58]....
        /*02cc*/ 	.word	0x000034f0


	//   ....[59]....
        /*02d0*/ 	.word	0x00003560


	//   ....[60]....
        /*02d4*/ 	.word	0x000035d0


	//   ....[61]....
        /*02d8*/ 	.word	0x000036a0


	//   ....[62]....
        /*02dc*/ 	.word	0x00003700


	//   ....[63]....
        /*02e0*/ 	.word	0x00003760


	//   ....[64]....
        /*02e4*/ 	.word	0x00003840


	//   ....[65]....
        /*02e8*/ 	.word	0x000038b0


	//   ....[66]....
        /*02ec*/ 	.word	0x00003920


	//   ....[67]....
        /*02f0*/ 	.word	0x000039f0


	//   ....[68]....
        /*02f4*/ 	.word	0x00003a50


	//   ....[69]....
        /*02f8*/ 	.word	0x00003ab0


	//----- nvinfo : EIATTR_EXIT_INSTR_OFFSETS
	.align		4
.L_7897:
        /*02fc*/ 	.byte	0x04, 0x1c
        /*02fe*/ 	.short	(.L_7899 - .L_7898)


	//   ....[0]....
.L_7898:
        /*0300*/ 	.word	0x00000080


	//   ....[1]....
        /*0304*/ 	.word	0x000026d0


	//   ....[2]....
        /*0308*/ 	.word	0x000026f0


	//   ....[3]....
        /*030c*/ 	.word	0x00002900


	//   ....[4]....
        /*0310*/ 	.word	0x00002a70


	//----- nvinfo : EIATTR_MAX_THREADS
	.align		4
.L_7899:
        /*0314*/ 	.byte	0x04, 0x05
        /*0316*/ 	.short	(.L_7901 - .L_7900)
.L_7900:
        /*0318*/ 	.word	0x00000080
        /*031c*/ 	.word	0x00000001
        /*0320*/ 	.word	0x00000001


	//----- nvinfo : EIATTR_CRS_STACK_SIZE
	.align		4
.L_7901:
        /*0324*/ 	.byte	0x04, 0x1e
        /*0326*/ 	.short	(.L_7903 - .L_7902)
.L_7902:
        /*0328*/ 	.word	0x00000000


	//----- nvinfo : EIATTR_CBANK_PARAM_SIZE
	.align		4
.L_7903:
        /*032c*/ 	.byte	0x03, 0x19
        /*032e*/ 	.short	0x0048


	//----- nvinfo : EIATTR_PARAM_CBANK
	.align		4
        /*0330*/ 	.byte	0x04, 0x0a
        /*0332*/ 	.short	(.L_7905 - .L_7904)
	.align		4
.L_7904:
        /*0334*/ 	.word	index@(.nv.constant0._ZN4vllm3moe10topkGatingILi14ELi448ELi4ELi4ELi32Ei13__nv_bfloat16LNS0_11ScoringFuncE0EEEvPKT5_PKbPfiPT4_PiiiibPKf)
        /*0338*/ 	.short	0x0210
        /*033a*/ 	.short	0x0048


	//----- nvinfo : EIATTR_SW_WAR
	.align		4
.L_7905:
        /*033c*/ 	.byte	0x04, 0x36
        /*033e*/ 	.short	(.L_7907 - .L_7906)
.L_7906:
        /*0340*/ 	.word	0x00000008
.L_7907:


//--------------------- .nv.info._ZN4vllm3moe10topkGatingILi12ELi384ELi4ELi4ELi32Ei13__nv_bfloat16LNS0_11ScoringFuncE0EEEvPKT5_PKbPfiPT4_PiiiibPKf --------------------------
	.section	.nv.info._ZN4vllm3moe10topkGatingILi12ELi384ELi4ELi4ELi32Ei13__nv_bfloat16LNS0_11ScoringFuncE0EEEvPKT5_PKbPfiPT4_PiiiibPKf,"",@"SHT_CUDA_INFO"
	.sectionflags	@""
	.align	4


	//----- nvinfo : EIATTR_CUDA_API_VERSION
	.align		4
        /*0000*/ 	.byte	0x04, 0x37
        /*0002*/ 	.short	(.L_7909 - .L_7908)
.L_7908:
        /*0004*/ 	.word	0x00000082


	//----- nvinfo : EIATTR_KPARAM_INFO
	.align		4
.L_7909:
        /*0008*/ 	.byte	0x04, 0x17
        /*000a*/ 	.short	(.L_7911 - .L_7910)
.L_7910:
        /*000c*/ 	.word	0x00000000
        /*0010*/ 	.short	0x000a
        /*0012*/ 	.short	0x0040
        /*0014*/ 	.byte	0x00, 0xf0, 0x21, 0x00


	//----- nvinfo : EIATTR_KPARAM_INFO
	.align		4
.L_7911:
        /*0018*/ 	.byte	0x04, 0x17
        /*001a*/ 	.short	(.L_7913 - .L_7912)
.L_7912:
        /*001c*/ 	.word	0x00000000
        /*0020*/ 	.short	0x0009
        /*0022*/ 	.short	0x003c
        /*0024*/ 	.byte	0x00, 0xf0, 0x05, 0x00


	//----- nvinfo : EIATTR_KPARAM_INFO
	.align		4
.L_7913:
        /*0028*/ 	.byte	0x04, 0x17
        /*002a*/ 	.short	(.L_7915 - .L_7914)
.L_7914:
        /*002c*/ 	.word	0x00000000
        /*0030*/ 	.short	0x0008
        /*0032*/ 	.short	0x0038
        /*0034*/ 	.byte	0x00, 0xf0, 0x11, 0x00


	//----- nvinfo : EIATTR_KPARAM_INFO
	.align		4
.L_7915:
        /*0038*/ 	.byte	0x04, 0x17
        /*003a*/ 	.short	(.L_7917 - .L_7916)
.L_7916:
        /*003c*/ 	.word	0x00000000
        /*0040*/ 	.short	0x0007
        /*0042*/ 	.short	0x0034
        /*0044*/ 	.byte	0x00, 0xf0, 0x11, 0x00


	//----- nvinfo : EIATTR_KPARAM_INFO
	.align		4
.L_7917:
        /*0048*/ 	.byte	0x04, 0x17
        /*004a*/ 	.short	(.L_7919 - .L_7918)
.L_7918:
        /*004c*/ 	.word	0x00000000
        /*0050*/ 	.short	0x0006
        /*0052*/ 	.short	0x0030
        /*0054*/ 	.byte	0x00, 0xf0, 0x11, 0x00


	//----- nvinfo : EIATTR_KPARAM_INFO
	.align		4
.L_7919:
        /*0058*/ 	.byte	0x04, 0x17
        /*005a*/ 	.short	(.L_7921 - .L_7920)
.L_7920:
        /*005c*/ 	.word	0x00000000
        /*0060*/ 	.short	0x0005
        /*0062*/ 	.short	0x0028
        /*0064*/ 	.byte	0x00, 0xf0, 0x21, 0x00


	//----- nvinfo : EIATTR_KPARAM_INFO
	.align		4
.L_7921:
        /*0068*/ 	.byte	0x04, 0x17
        /*006a*/ 	.short	(.L_7923 - .L_7922)
.L_7922:
        /*006c*/ 	.word	0x00000000
        /*0070*/ 	.short	0x0004
        /*0072*/ 	.short	0x0020
        /*0074*/ 	.byte	0x00, 0xf0, 0x21, 0x00


	//----- nvinfo : EIATTR_KPARAM_INFO
	.align		4
.L_7923:
        /*0078*/ 	.byte	0x04, 0x17
        /*007a*/ 	.short	(.L_7925 - .L_7924)
.L_7924:
        /*007c*/ 	.word	0x00000000
        /*0080*/ 	.short	0x0003
        /*0082*/ 	.short	0x0018
        /*0084*/ 	.byte	0x00, 0xf0, 0x11, 0x00


	//----- nvinfo : EIATTR_KPARAM_INFO
	.align		4
.L_7925:
        /*0088*/ 	.byte	0x04, 0x17
        /*008a*/ 	.short	(.L_7927 - .L_7926)
.L_7926:
        /*008c*/ 	.word	0x00000000
        /*0090*/ 	.short	0x0002
        /*0092*/ 	.short	0x0010
        /*0094*/ 	.byte	0x00, 0xf0, 0x21, 0x00


	//----- nvinfo : EIATTR_KPARAM_INFO
	.align		4
.L_7927:
        /*0098*/ 	.byte	0x04, 0x17
        /*009a*/ 	.short	(.L_7929 - .L_7928)
.L_7928:
        /*009c*/ 	.word	0x00000000
        /*00a0*/ 	.short	0x0001
        /*00a2*/ 	.short	0x0008
        /*00a4*/ 	.byte	0x00, 0xf0, 0x21, 0x00


	//----- nvinfo : EIATTR_KPARAM_INFO
	.align		4
.L_7929:
        /*00a8*/ 	.byte	0x04, 0x17
        /*00aa*/ 	.short	(.L_7931 - .L_7930)
.L_7930:
        /*00ac*/ 	.word	0x00000000
        /*00b0*/ 	.short	0x0000
        /*00b2*/ 	.short	0x0000
        /*00b4*/ 	.byte	0x00, 0xf0, 0x21, 0x00


	//----- nvinfo : EIATTR_SPARSE_MMA_MASK
	.align		4
.L_7931:
        /*00b8*/ 	.byte	0x03, 0x50
        /*00ba*/ 	.short	0x0000


	//----- nvinfo : EIATTR_MAXREG_COUNT
	.align		4
        /*00bc*/ 	.byte	0x03, 0x1b
        /*00be*/ 	.short	0x00ff


	//----- nvinfo : EIATTR_MERCURY_ISA_VERSION
	.align		4
        /*00c0*/ 	.byte	0x03, 0x5f
        /*00c2*/ 	.short	0x0101


	//----- nvinfo : EIATTR_COOP_GROUP_MASK_REGIDS
	.align		4
        /*00c4*/ 	.byte	0x04, 0x29
        /*00c6*/ 	.short	(.L_7933 - .L_7932)


	//   ....[0]....
.L_7932:
        /*00c8*/ 	.word	0xffffffff


	//   ....[1]....
        /*00cc*/ 	.word	0xffffffff


	//   ....[2]....
        /*00d0*/ 	.word	0xffffffff


	//   ....[3]....
        /*00d4*/ 	.word	0xffffffff


	//   ....[4]....
        /*00d8*/ 	.word	0xffffffff


	//   ....[5]....
        /*00dc*/ 	.word	0xffffffff


	//   ....[6]....
        /*00e0*/ 	.word	0xffffffff


	//   ....[7]....
        /*00e4*/ 	.word	0xffffffff


	//   ....[8]....
        /*00e8*/ 	.word	0xffffffff


	//   ....[9]....
        /*00ec*/ 	.word	0xffffffff


	//   ....[10]....
        /*00f0*/ 	.word	0xffffffff


	//   ....[11]....
        /*00f4*/ 	.word	0xffffffff


	//   ....[12]....
        /*00f8*/ 	.word	0xffffffff


	//   ....[13]....
        /*00fc*/ 	.word	0xffffffff


	//   ....[14]....
        /*0100*/ 	.word	0xffffffff


	//   ....[15]....
        /*0104*/ 	.word	0xffffffff


	//   ....[16]....
        /*0108*/ 	.word	0xffffffff


	//   ....[17]....
        /*010c*/ 	.word	0xffffffff


	//   ....[18]....
        /*0110*/ 	.word	0xffffffff


	//   ....[19]....
        /*0114*/ 	.word	0xffffffff


	//   ....[20]....
        /*0118*/ 	.word	0xffffffff


	//   ....[21]....
        /*011c*/ 	.word	0xffffffff


	//   ....[22]....
        /*0120*/ 	.word	0xffffffff


	//   ....[23]....
        /*0124*/ 	.word	0xffffffff


	//   ....[24]....
        /*0128*/ 	.word	0xffffffff


	//   ....[25]....
        /*012c*/ 	.word	0xffffffff


	//   ....[26]....
        /*0130*/ 	.word	0xffffffff


	//   ....[27]....
        /*0134*/ 	.word	0xffffffff


	//   ....[28]....
        /*0138*/ 	.word	0xffffffff


	//   ....[29]....
        /*013c*/ 	.word	0xffffffff


	//   ....[30]....
        /*0140*/ 	.word	0xffffffff


	//   ....[31]....
        /*0144*/ 	.word	0xffffffff


	//   ....[32]....
        /*0148*/ 	.word	0xffffffff


	//   ....[33]....
        /*014c*/ 	.word	0xffffffff


	//   ....[34]....
        /*0150*/ 	.word	0xffffffff


	//   ....[35]....
        /*0154*/ 	.word	0xffffffff


	//   ....[36]....
        /*0158*/ 	.word	0xffffffff


	//   ....[37]....
        /*015c*/ 	.word	0xffffffff


	//   ....[38]....
        /*0160*/ 	.word	0xffffffff


	//   ....[39]....
        /*0164*/ 	.word	0xffffffff


	//   ....[40]....
        /*0168*/ 	.word	0x05000014


	//   ....[41]....
        /*016c*/ 	.word	0x05000014


	//   ....[42]....
        /*0170*/ 	.word	0x05000014


	//   ....[43]....
        /*0174*/ 	.word	0x05000014


	//   ....[44]....
        /*0178*/ 	.word	0x05000014


	//   ....[45]....
        /*017c*/ 	.word	0x05000014


	//   ....[46]....
        /*0180*/ 	.word	0x05000014


	//   ....[47]....
        /*0184*/ 	.word	0x05000014


	//   ....[48]....
        /*0188*/ 	.word	0x05000014


	//   ....[49]....
        /*018c*/ 	.word	0x05000014


	//   ....[50]....
        /*0190*/ 	.word	0x05000014


	//   ....[51]....
        /*0194*/ 	.word	0x05000014


	//   ....[52]....
        /*0198*/ 	.word	0x05000014


	//   ....[53]....
        /*019c*/ 	.word	0x05000014


	//   ....[54]....
        /*01a0*/ 	.word	0x05000014


	//   ....[55]....
        /*01a4*/ 	.word	0x05000014


	//   ....[56]....
        /*01a8*/ 	.word	0x05000014


	//   ....[57]....
        /*01ac*/ 	.word	0x05000014


	//   ....[58]....
        /*01b0*/ 	.word	0x05000014


	//   ....[59]....
        /*01b4*/ 	.word	0x05000014


	//   ....[60]....
        /*01b8*/ 	.word	0x05000014


	//   ....[61]....
        /*01bc*/ 	.word	0x05000014


	//   ....[62]....
        /*01c0*/ 	.word	0x05000014


	//   ....[63]....
        /*01c4*/ 	.word	0x05000014


	//   ....[64]....
        /*01c8*/ 	.word	0x05000014


	//   ....[65]....
        /*01cc*/ 	.word	0x05000014


	//   ....[66]....
        /*01d0*/ 	.word	0x05000014


	//   ....[67]....
        /*01d4*/ 	.word	0x05000014


	//   ....[68]....
        /*01d8*/ 	.word	0x05000014


	//   ....[69]....
        /*01dc*/ 	.word	0x05000014


	//----- nvinfo : EIATTR_COOP_GROUP_INSTR_OFFSETS
	.align		4
.L_7933:
        /*01e0*/ 	.byte	0x04, 0x28
        /*01e2*/ 	.short	(.L_7935 - .L_7934)


	//   ....[0]....
.L_7934:
        /*01e4*/ 	.word	0x00000350


	//   ....[1]....
        /*01e8*/ 	.word	0x00000370


	//   ....[2]....
        /*01ec*/ 	.word	0x000003a0


	//   ....[3]....
        /*01f0*/ 	.word	0x000003e0


	//   ....[4]....
        /*01f4*/ 	.word	0x00000420


	//   ....[5]....
        /*01f8*/ 	.word	0x00000740


	//   ....[6]....
        /*01fc*/ 	.word	0x00000770


	//   ....[7]....
        /*0200*/ 	.word	0x00000790


	//   ....[8]....
        /*0204*/ 	.word	0x000007b0


	//   ....[9]....
        /*0208*/ 	.word	0x000007d0


	//   ....[10]....
        /*020c*/ 	.word	0x000010f0


	//   ....[11]....
        /*0210*/ 	.word	0x00001110


	//   ....[12]....
        /*0214*/ 	.word	0x00001120


	//   ....[13]....
        /*0218*/ 	.word	0x000011b0


	//   ....[14]....
        /*021c*/ 	.word	0x000011d0


	//   ....[15]....
        /*0220*/ 	.word	0x000011e0


	//   ....[16]....
        /*0224*/ 	.word	0x00001260


	//   ....[17]....
        /*0228*/ 	.word	0x00001280


	//   ....[18]....
        /*022c*/ 	.word	0x00001290


	//   ....[19]....
        /*0230*/ 	.word	0x00001310


	//   ....[20]....
        /*0234*/ 	.word	0x00001320


	//   ....[21]....
        /*0238*/ 	.word	0x00001330


	//   ....[22]....
        /*023c*/ 	.word	0x000013b0


	//   ....[23]....
        /*0240*/ 	.word	0x000013c0


	//   ....[24]....
        /*0244*/ 	.word	0x000013d0


	//   ....[25]....
        /*0248*/ 	.word	0x00001bd0


	//   ....[26]....
        /*024c*/ 	.word	0x00001bf0


	//   ....[27]....
        /*0250*/ 	.word	0x00001c00


	//   ....[28]....
        /*0254*/ 	.word	0x00001c90


	//   ....[29]....
        /*0258*/ 	.word	0x00001cb0


	//   ....[30]....
        /*025c*/ 	.word	0x00001cc0


	//   ....[31]....
        /*0260*/ 	.word	0x00001d40


	//   ....[32]....
        /*0264*/ 	.word	0x00001d60


	//   ....[33]....
        /*0268*/ 	.word	0x00001d70


	//   ....[34]....
        /*026c*/ 	.word	0x00001df0


	//   ....[35]....
        /*0270*/ 	.word	0x00001e00


	//   ....[36]....
        /*0274*/ 	.word	0x00001e10


	//   ....[37]....
        /*0278*/ 	.word	0x00001e90


	//   ....[38]....
        /*027c*/ 	.word	0x00001ea0


	//   ....[39]....
        /*0280*/ 	.word	0x00001eb0


	//   ....[40]....
        /*0284*/ 	.word	0x000027c0


	//   ....[41]....
        /*0288*/ 	.word	0x00002860


	//   ....[42]....
        /*028c*/ 	.word	0x000028c0


	//   ....[43]....
        /*0290*/ 	.word	0x00002970


	//   ....[44]....
        /*0294*/ 	.word	0x000029c0


	//   ....[45]....
        /*0298*/ 	.word	0x00002a30


	//   ....[46]....
        /*029c*/ 	.word	0x00002af0


	//   ....[47]....
        /*02a0*/ 	.word	0x00002b40


	//   ....[48]....
        /*02a4*/ 	.word	0x00002b90


	//   ....[49]....
        /*02a8*/ 	.word	0x00002c50


	//   ....[50]....
        /*02ac*/ 	.word	0x00002ca0


	//   ....[51]....
        /*02b0*/ 	.word	0x00002d10


	//   ....[52]....
        /*02b4*/ 	.word	0x00002dc0


	//   ....[53]....
        /*02b8*/ 	.word	0x00002e10


	//   ....[54]....
        /*02bc*/ 	.word	0x00002e60


	//   ....[55]....
        /*02c0*/ 	.word	0x00002ef0


	//   ....[56]....
        /*02c4*/ 	.word	0x00002f90


	//   ....[57]....
        /*02c8*/ 	.word	0x00002ff0


	//   ....[58]....
        /*02cc*/ 	.word	0x000030a0


	//   ....[59]....
        /*02d0*/ 	.word	0x000030f0


	//   ....[60]....
        /*02d4*/ 	.word	0x00003160


	//   ....[61]....
        /*02d8*/ 	.word	0x00003220


	//   ....[62]....
        /*02dc*/ 	.word	0x00003270


	//   ....[63]....
        /*02e0*/ 	.word	0x000032c0


	//   ....[64]....
        /*02e4*/ 	.word	0x00003380


	//   ....[65]....
        /*02e8*/ 	.word	0x000033d0


	//   ....[66]....
        /*02ec*/ 	.word	0x00003440


	//   ....[67]....
        /*02f0*/ 	.word	0x000034f0


	//   ....[68]....
        /*02f4*/ 	.word	0x00003540


	//   ....[69]....
        /*02f8*/ 	.word	0x00003590


	//----- nvinfo : EIATTR_EXIT_INSTR_OFFSETS
	.align		4
.L_7935:
        /*02fc*/ 	.byte	0x04, 0x1c
        /*02fe*/ 	.short	(.L_7937 - .L_7936)


	//   ....[0]....
.L_7936:
        /*0300*/ 	.word	0x00000080


	//   ....[1]....
        /*0304*/ 	.word	0x000023b0


	//   ....[2]....
        /*0308*/ 	.word	0x000023d0


	//   ....[3]....
        /*030c*/ 	.word	0x000025e0


	//   ....[4]....
        /*0310*/ 	.word	0x00002750


	//----- nvinfo : EIATTR_MAX_THREADS
	.align		4
.L_7937:
        /*0314*/ 	.byte	0x04, 0x05
        /*0316*/ 	.short	(.L_7939 - .L_7938)
.L_7938:
        /*0318*/ 	.word	0x00000080
        /*031c*/ 	.word	0x00000001
        /*0320*/ 	.word	0x00000001


	//----- nvinfo : EIATTR_CRS_STACK_SIZE
	.align		4
.L_7939:
        /*0324*/ 	.byte	0x04, 0x1e
        /*0326*/ 	.short	(.L_7941 - .L_7940)
.L_7940:
        /*0328*/ 	.word	0x00000000


	//----- nvinfo : EIATTR_CBANK_PARAM_SIZE
	.align		4
.L_7941:
        /*032c*/ 	.byte	0x03, 0x19
        /*032e*/ 	.short	0x0048


	//----- nvinfo : EIATTR_PARAM_CBANK
	.align		4
        /*0330*/ 	.byte	0x04, 0x0a
        /*0332*/ 	.short	(.L_7943 - .L_7942)
	.align		4
.L_7942:
        /*0334*/ 	.word	index@(.nv.constant0._ZN4vllm3moe10topkGatingILi12ELi384ELi4ELi4ELi32Ei13__nv_bfloat16LNS0_11ScoringFuncE0EEEvPKT5_PKbPfiPT4_PiiiibPKf)
        /*0338*/ 	.short	0x0210
        /*033a*/ 	.short	0x0048


	//----- nvinfo : EIATTR_SW_WAR
	.align		4
.L_7943:
        /*033c*/ 	.byte	0x04, 0x36
        /*033e*/ 	.short	(.L_7945 - .L_7944)
.L_7944:
        /*0340*/ 	.word	0x00000008
.L_7945:


//--------------------- .nv.info._ZN4vllm3moe10topkGatingILi10ELi320ELi4ELi4ELi32Ei13__nv_bfloat16LNS0_11ScoringFuncE0EEEvPKT5_PKbPfiPT4_PiiiibPKf --------------------------
	.section	.nv.info._ZN4vllm3moe10topkGatingILi10ELi320ELi4ELi4ELi32Ei13__nv_bfloat16LNS0_11ScoringFuncE0EEEvPKT5_PKbPfiPT4_PiiiibPKf,"",@"SHT_CUDA_INFO"
	.sectionflags	@""
	.align	4


	//----- nvinfo : EIATTR_CUDA_API_VERSION
	.align		4
        /*0000*/ 	.byte	0x04, 0x37
        /*0002*/ 	.short	(.L_7947 - .L_7946)
.L_7946:
        /*0004*/ 	.word	0x00000082


	//----- nvinfo : EIATTR_KPARAM_INFO
	.align		4
.L_7947:
        /*0008*/ 	.byte	0x04, 0x17
        /*000a*/ 	.short	(.L_7949 - .L_7948)
.L_7948:
        /*000c*/ 	.word	0x00000000
        /*0010*/ 	.short	0x000a
        /*0012*/ 	.short	0x0040
        /*0014*/ 	.byte	0x00, 0xf0, 0x21, 0x00


	//----- nvinfo : EIATTR_KPARAM_INFO
	.align		4
.L_7949:
        /*0018*/ 	.byte	0x04, 0x17
        /*001a*/ 	.short	(.L_7951 - .L_7950)
.L_7950:
        /*001c*/ 	.word	0x00000000
        /*0020*/ 	.short	0x0009
        /*0022*/ 	.short	0x003c
        /*0024*/ 	.byte	0x00, 0xf0, 0x05, 0x00


	//----- nvinfo : EIATTR_KPARAM_INFO
	.align		4
.L_7951:
        /*0028*/ 	.byte	0x04, 0x17
        /*002a*/ 	.short	(.L_7953 - .L_7952)
.L_7952:
        /*002c*/ 	.word	0x00000000
        /*0030*/ 	.short	0x0008
        /*0032*/ 	.short	0x0038
        /*0034*/ 	.byte	0x00, 0xf0, 0x11, 0x00


	//----- nvinfo : EIATTR_KPARAM_INFO
	.align		4
.L_7953:
        /*0038*/ 	.byte	0x04, 0x17
        /*003a*/ 	.short	(.L_7955 - .L_7954)
.L_7954:
        /*003c*/ 	.word	0x00000000
        /*0040*/ 	.short	0x0007
        /*0042*/ 	.short	0x0034
        /*0044*/ 	.byte	0x00, 0xf0, 0x11, 0x00


	//----- nvinfo : EIATTR_KPARAM_INFO
	.align		4
.L_7955:
        /*0048*/ 	.byte	0x04, 0x17
        /*004a*/ 	.short	(.L_7957 - .L_7956)
.L_7956:
        /*004c*/ 	.word	0x00000000
        /*0050*/ 	.short	0x0006
        /*0052*/ 	.short	0x0030
        /*0054*/ 	.byte	0x00, 0xf0, 0x11, 0x00


	//----- nvinfo : EIATTR_KPARAM_INFO
	.align		4
.L_7957:
        /*0058*/ 	.byte	0x04, 0x17
        /*005a*/ 	.short	(.L_7959 - .L_7958)
.L_7958:
        /*005c*/ 	.word	0x00000000
        /*0060*/ 	.short	0x0005
        /*0062*/ 	.short	0x0028
        /*0064*/ 	.byte	0x00, 0xf0, 0x21, 0x00


	//----- nvinfo : EIATTR_KPARAM_INFO
	.align		4
.L_7959:
        /*0068*/ 	.byte	0x04, 0x17
        /*006a*/ 	.short	(.L_7961 - .L_7960)
.L_7960:
        /*006c*/ 	.word	0x00000000
        /*0070*/ 	.short	0x0004
        /*0072*/ 	.short	0x0020
        /*0074*/ 	.byte	0x00, 0xf0, 0x21, 0x00


	//----- nvinfo : EIATTR_KPARAM_INFO
	.align		4
.L_7961:
        /*0078*/ 	.byte	0x04, 0x17
        /*007a*/ 	.short	(.L_7963 - .L_7962)
.L_7962:
        /*007c*/ 	.word	0x00000000
        /*0080*/ 	.short	0x0003
        /*0082*/ 	.short	0x0018
        /*0084*/ 	.byte	0x00, 0xf0, 0x11, 0x00


	//----- nvinfo : EIATTR_KPARAM_INFO
	.align		4
.L_7963:
        /*0088*/ 	.byte	0x04, 0x17
        /*008a*/ 	.short	(.L_7965 - .L_7964)
.L_7964:
        /*008c*/ 	.word	0x00000000
        /*0090*/ 	.short	0x0002
        /*0092*/ 	.short	0x0010
        /*0094*/ 	.byte	0x00, 0xf0, 0x21, 0x00


	//----- nvinfo : EIATTR_KPARAM_INFO
	.align		4
.L_7965:
        /*0098*/ 	.byte	0x04, 0x17
        /*009a*/ 	.short	(.L_7967 - .L_7966)
.L_7966:
        /*009c*/ 	.word	0x00000000
        /*00a0*/ 	.short	0x0001
        /*00a2*/ 	.short	0x0008
        /*00a4*/ 	.byte	0x00, 0xf0, 0x21, 0x00


	//----- nvinfo : EIATTR_KPARAM_INFO
	.align		4
.L_7967:
        /*00a8*/ 	.byte	0x04, 0x17
        /*00aa*/ 	.short	(.L_7969 - .L_7968)
.L_7968:
        /*00ac*/ 	.word	0x00000000
        /*00b0*/ 	.short	0x0000
        /*00b2*/ 	.short	0x0000
        /*00b4*/ 	.byte	0x00, 0xf0, 0x21, 0x00


	//----- nvinfo : EIATTR_SPARSE_MMA_MASK
	.align		4
.L_7969:
        /*00b8*/ 	.byte	0x03, 0x50
        /*00ba*/ 	.short	0x0000


	//----- nvinfo : EIATTR_MAXREG_COUNT
	.align		4
        /*00bc*/ 	.byte	0x03, 0x1b
        /*00be*/ 	.short	0x00ff


	//----- nvinfo : EIATTR_MERCURY_ISA_VERSION
	.align		4
        /*00c0*/ 	.byte	0x03, 0x5f
        /*00c2*/ 	.short	0x0101


	//----- nvinfo : EIATTR_COOP_GROUP_MASK_REGIDS
	.align		4
        /*00c4*/ 	.byte	0x04, 0x29
        /*00c6*/ 	.short	(.L_7971 - .L_7970)


	//   ....[0]....
.L_7970:
        /*00c8*/ 	.word	0xffffffff


	//   ....[1]....
        /*00cc*/ 	.word	0xffffffff


	//   ....[2]....
        /*00d0*/ 	.word	0xffffffff


	//   ....[3]....
        /*00d4*/ 	.word	0xffffffff


	//   ....[4]....
        /*00d8*/ 	.word	0xffffffff


	//   ....[5]....
        /*00dc*/ 	.word	0xffffffff


	//   ....[6]....
        /*00e0*/ 	.word	0xffffffff


	//   ....[7]....
        /*00e4*/ 	.word	0xffffffff


	//   ....[8]....
        /*00e8*/ 	.word	0xffffffff


	//   ....[9]....
        /*00ec*/ 	.word	0xffffffff


	//   ....[10]....
        /*00f0*/ 	.word	0xffffffff


	//   ....[11]....
        /*00f4*/ 	.word	0xffffffff


	//   ....[12]....
        /*00f8*/ 	.word	0xffffffff


	//   ....[13]....
        /*00fc*/ 	.word	0xffffffff


	//   ....[14]....
        /*0100*/ 	.word	0xffffffff


	//   ....[15]....
        /*0104*/ 	.word	0xffffffff


	//   ....[16]....
        /*0108*/ 	.word	0xffffffff


	//   ....[17]....
        /*010c*/ 	.word	0xffffffff


	//   ....[18]....
        /*0110*/ 	.word	0xffffffff


	//   ....[19]....
        /*0114*/ 	.word	0xffffffff


	//   ....[20]....
        /*0118*/ 	.word	0xffffffff


	//   ....[21]....
        /*011c*/ 	.word	0xffffffff


	//   ....[22]....
        /*0120*/ 	.word	0xffffffff


	//   ....[23]....
        /*0124*/ 	.word	0xffffffff


	//   ....[24]....
        /*0128*/ 	.word	0xffffffff


	//   ....[25]....
        /*012c*/ 	.word	0xffffffff


	//   ....[26]....
        /*0130*/ 	.word	0xffffffff


	//   ....[27]....
        /*0134*/ 	.word	0xffffffff


	//   ....[28]....
        /*0138*/ 	.word	0xffffffff


	//   ....[29]....
        /*013c*/ 	.word	0xffffffff


	//   ....[30]....
        /*0140*/ 	.word	0xffffffff


	//   ....[31]....
        /*0144*/ 	.word	0xffffffff


	//   ....[32]....
        /*0148*/ 	.word	0xffffffff


	//   ....[33]....
        /*014c*/ 	.word	0xffffffff


	//   ....[34]....
        /*0150*/ 	.word	0xffffffff


	//   ....[35]....
        /*0154*/ 	.word	0xffffffff


	//   ....[36]....
        /*0158*/ 	.word	0xffffffff


	//   ....[37]....
        /*015c*/ 	.word	0xffffffff


	//   ....[38]....
        /*0160*/ 	.word	0xffffffff


	//   ....[39]....
        /*0164*/ 	.word	0xffffffff


	//   ....[40]....
        /*0168*/ 	.word	0x05000002


	//   ....[41]....
        /*016c*/ 	.word	0x05000002


	//   ....[42]....
        /*0170*/ 	.word	0x05000002


	//   ....[43]....
        /*0174*/ 	.word	0x05000002


	//   ....[44]....
        /*0178*/ 	.word	0x05000002


	//   ....[45]....
        /*017c*/ 	.word	0x05000002


	//   ....[46]....
        /*0180*/ 	.word	0x05000002


	//   ....[47]....
        /*0184*/ 	.word	0x05000002


	//   ....[48]....
        /*0188*/ 	.word	0x05000002


	//   ....[49]....
        /*018c*/ 	.word	0x05000002


	//   ....[50]....
        /*0190*/ 	.word	0x05000002


	//   ....[51]....
        /*0194*/ 	.word	0x05000002


	//   ....[52]....
        /*0198*/ 	.word	0x05000002


	//   ....[53]....
        /*019c*/ 	.word	0x05000002


	//   ....[54]....
        /*01a0*/ 	.word	0x05000002


	//   ....[55]....
        /*01a4*/ 	.word	0x05000002


	//   ....[56]....
        /*01a8*/ 	.word	0x05000002


	//   ....[57]....
        /*01ac*/ 	.word	0x05000002


	//   ....[58]....
        /*01b0*/ 	.word	0x05000002


	//   ....[59]....
        /*01b4*/ 	.word	0x05000002


	//   ....[60]....
        /*01b8*/ 	.word	0x05000002


	//   ....[61]....
        /*01bc*/ 	.word	0x05000002


	//   ....[62]....
        /*01c0*/ 	.word	0x05000002


	//   ....[63]....
        /*01c4*/ 	.word	0x05000002


	//   ....[64]....
        /*01c8*/ 	.word	0x05000002


	//   ....[65]....
        /*01cc*/ 	.word	0x05000002


	//   ....[66]....
        /*01d0*/ 	.word	0x05000002


	//   ....[67]....
        /*01d4*/ 	.word	0x05000002


	//   ....[68]....
        /*01d8*/ 	.word	0x05000002


	//   ....[69]....
        /*01dc*/ 	.word	0x05000002


	//----- nvinfo : EIATTR_COOP_GROUP_INSTR_OFFSETS
	.align		4
.L_7971:
        /*01e0*/ 	.byte	0x04, 0x28
        /*01e2*/ 	.short	(.L_7973 - .L_7972)


	//   ....[0]....
.L_7972:
        /*01e4*/ 	.word	0x000002f0


	//   ....[1]....
        /*01e8*/ 	.word	0x00000310


	//   ....[2]....
        /*01ec*/ 	.word	0x00000340


	//   ....[3]....
        /*01f0*/ 	.word	0x000003b0


	//   ....[4]....
        /*01f4*/ 	.word	0x000003d0


	//   ....[5]....
        /*01f8*/ 	.word	0x00000670


	//   ....[6]....
        /*01fc*/ 	.word	0x00000690


	//   ....[7]....
        /*0200*/ 	.word	0x000006b0


	//   ....[8]....
        /*0204*/ 	.word	0x000006d0


	//   ....[9]....
        /*0208*/ 	.word	0x000006f0


	//   ....[10]....
        /*020c*/ 	.word	0x00000ed0


	//   ....[11]....
        /*0210*/ 	.word	0x00000ef0


	//   ....[12]....
        /*0214*/ 	.word	0x00000f00


	//   ....[13]....
        /*0218*/ 	.word	0x00000f90


	//   ....[14]....
        /*021c*/ 	.word	0x00000fb0


	//   ....[15]....
        /*0220*/ 	.word	0x00000fc0


	//   ....[16]....
        /*0224*/ 	.word	0x00001040


	//   ....[17]....
        /*0228*/ 	.word	0x00001060


	//   ....[18]....
        /*022c*/ 	.word	0x00001070


	//   ....[19]....
        /*0230*/ 	.word	0x000010f0


	//   ....[20]....
        /*0234*/ 	.word	0x00001100


	//   ....[21]....
        /*0238*/ 	.word	0x00001110


	//   ....[22]....
        /*023c*/ 	.word	0x00001190


	//   ....[23]....
        /*0240*/ 	.word	0x000011a0


	//   ....[24]....
        /*0244*/ 	.word	0x000011b0


	//   ....[25]....
        /*0248*/ 	.word	0x000018f0


	//   ....[26]....
        /*024c*/ 	.word	0x00001910


	//   ....[27]....
        /*0250*/ 	.word	0x00001920


	//   ....[28]....
        /*0254*/ 	.word	0x000019b0


	//   ....[29]....
        /*0258*/ 	.word	0x000019d0


	//   ....[30]....
        /*025c*/ 	.word	0x000019e0


	//   ....[31]....
        /*0260*/ 	.word	0x00001a60


	//   ....[32]....
        /*0264*/ 	.word	0x00001a80


	//   ....[33]....
        /*0268*/ 	.word	0x00001a90


	//   ....[34]....
        /*026c*/ 	.word	0x00001b10


	//   ....[35]....
        /*0270*/ 	.word	0x00001b20


	//   ....[36]....
        /*0274*/ 	.word	0x00001b30


	//   ....[37]....
        /*0278*/ 	.word	0x00001bb0


	//   ....[38]....
        /*027c*/ 	.word	0x00001bc0


	//   ....[39]....
        /*0280*/ 	.word	0x00001bd0


	//   ....[40]....
        /*0284*/ 	.word	0x000024a0


	//   ....[41]....
        /*0288*/ 	.word	0x00002550


	//   ....[42]....
        /*028c*/ 	.word	0x000025b0


	//   ....[43]....
        /*0290*/ 	.word	0x00002680


	//   ....[44]....
        /*0294*/ 	.word	0x000026f0


	//   ....[45]....
        /*0298*/ 	.word	0x00002760


	//   ....[46]....
        /*029c*/ 	.word	0x00002830


	//   ....[47]....
        /*02a0*/ 	.word	0x00002890


	//   ....[48]....
        /*02a4*/ 	.word	0x000028f0


	//   ....[49]....
        /*02a8*/ 	.word	0x000029d0


	//   ....[50]....
        /*02ac*/ 	.word	0x00002a40


	//   ....[51]....
        /*02b0*/ 	.word	0x00002ab0


	//   ....[52]....
        /*02b4*/ 	.word	0x00002b70


	//   ....[53]....
        /*02b8*/ 	.word	0x00002bd0


	//   ....[54]....
        /*02bc*/ 	.word	0x00002c30


	//   ....[55]....
        /*02c0*/ 	.word	0x00002cd0


	//   ....[56]....
        /*02c4*/ 	.word	0x00002d80


	//   ....[57]....
        /*02c8*/ 	.word	0x00002de0


	//   ....[58]....
        /*02cc*/ 	.word	0x00002eb0


	//   ....[59]....
        /*02d0*/ 	.word	0x00002f20


	//   ....[60]....
        /*02d4*/ 	.word	0x00002f90


	//   ....[61]....
        /*02d8*/ 	.word	0x00003060


	//   ....[62]....
        /*02dc*/ 	.word	0x000030c0


	//   ....[63]....
        /*02e0*/ 	.word	0x00003120


	//   ....[64]....
        /*02e4*/ 	.word	0x00003200


	//   ....[65]....
        /*02e8*/ 	.word	0x00003270


	//   ....[66]....
        /*02ec*/ 	.word	0x000032e0


	//   ....[67]....
        /*02f0*/ 	.word	0x000033b0


	//   ....[68]....
        /*02f4*/ 	.word	0x00003410


	//   ....[69]....
        /*02f8*/ 	.word	0x00003470


	//----- nvinfo : EIATTR_EXIT_INSTR_OFFSETS
	.align		4
.L_7973:
        /*02fc*/ 	.byte	0x04, 0x1c
        /*02fe*/ 	.short	(.L_7975 - .L_7974)


	//   ....[0]....
.L_7974:
        /*0300*/ 	.word	0x00000080


	//   ....[1]....
        /*0304*/ 	.word	0x00002090


	//   ....[2]....
        /*0308*/ 	.word	0x000020b0


	//   ....[3]....
        /*030c*/ 	.word	0x000022c0


	//   ....[4]....
        /*0310*/ 	.word	0x00002430


	//----- nvinfo : EIATTR_MAX_THREADS
	.align		4
.L_7975:
        /*0314*/ 	.byte	0x04, 0x05
        /*0316*/ 	.short	(.L_7977 - .L_7976)
.L_7976:
        /*0318*/ 	.word	0x00000080
        /*031c*/ 	.word	0x00000001
        /*0320*/ 	.word	0x00000001


	//----- nvinfo : EIATTR_CRS_STACK_SIZE
	.align		4
.L_7977:
        /*0324*/ 	.byte	0x04, 0x1e
        /*0326*/ 	.short	(.L_7979 - .L_7978)
.L_7978:
        /*0328*/ 	.word	0x00000000


	//----- nvinfo : EIATTR_CBANK_PARAM_SIZE
	.align		4
.L_7979:
        /*032c*/ 	.byte	0x03, 0x19
        /*032e*/ 	.short	0x0048


	//----- nvinfo : EIATTR_PARAM_CBANK
	.align		4
        /*0330*/ 	.byte	0x04, 0x0a
        /*0332*/ 	.short	(.L_7981 - .L_7980)
	.align		4
.L_7980:
        /*0334*/ 	.word	index@(.nv.constant0._ZN4vllm3moe10topkGatingILi10ELi320ELi4ELi4ELi32Ei13__nv_bfloat16LNS0_11ScoringFuncE0EEEvPKT5_PKbPfiPT4_PiiiibPKf)
        /*0338*/ 	.short	0x0210
        /*033a*/ 	.short	0x0048


	//----- nvinfo : EIATTR_SW_WAR
	.align		4
.L_7981:
        /*033c*/ 	.byte	0x04, 0x36
        /*033e*/ 	.short	(.L_7983 - .L_7982)
.L_7982:
        /*0340*/ 	.word	0x00000008
.L_7983:


//--------------------- .nv.info._ZN4vllm3moe10topkGatingILi6ELi192ELi4ELi4ELi32Ei13__nv_bfloat16LNS0_11ScoringFuncE0EEEvPKT5_PKbPfiPT4_PiiiibPKf --------------------------
	.section	.nv.info._ZN4vllm3moe10topkGatingILi6ELi192ELi4ELi4ELi32Ei13__nv_bfloat16LNS0_11ScoringFuncE0EEEvPKT5_PKbPfiPT4_PiiiibPKf,"",@"SHT_CUDA_INFO"
	.sectionflags	@""
	.align	4


	//----- nvinfo : EIATTR_CUDA_API_VERSION
	.align		4
        /*0000*/ 	.byte	0x04, 0x37
        /*0002*/ 	.short	(.L_7985 - .L_7984)
.L_7984:
        /*0004*/ 	.word	0x00000082


	//----- nvinfo : EIATTR_KPARAM_INFO
	.align		4
.L_7985:
        /*0008*/ 	.byte	0x04, 0x17
        /*000a*/ 	.short	(.L_7987 - .L_7986)
.L_7986:
        /*000c*/ 	.word	0x00000000
        /*0010*/ 	.short	0x000a
        /*0012*/ 	.short	0x0040
        /*0014*/ 	.byte	0x00, 0xf0, 0x21, 0x00


	//----- nvinfo : EIATTR_KPARAM_INFO
	.align		4
.L_7987:
        /*0018*/ 	.byte	0x04, 0x17
        /*001a*/ 	.short	(.L_7989 - .L_7988)
.L_7988:
        /*001c*/ 	.word	0x00000000
        /*0020*/ 	.short	0x0009
        /*0022*/ 	.short	0x003c
        /*0024*/ 	.byte	0x00, 0xf0, 0x05, 0x00


	//----- nvinfo : EIATTR_KPARAM_INFO
	.align		4
.L_7989:
        /*0028*/ 	.byte	0x04, 0x17
        /*002a*/ 	.short	(.L_7991 - .L_7990)
.L_7990:
        /*002c*/ 	.word	0x00000000
        /*0030*/ 	.short	0x0008
        /*0032*/ 	.short	0x0038
        /*0034*/ 	.byte	0x00, 0xf0, 0x11, 0x00


	//----- nvinfo : EIATTR_KPARAM_INFO
	.align		4
.L_7991:
        /*0038*/ 	.byte	0x04, 0x17
        /*003a*/ 	.short	(.L_7993 - .L_7992)
.L_7992:
        /*003c*/ 	.word	0x00000000
        /*0040*/ 	.short	0x0007
        /*0042*/ 	.short	0x0034
        /*0044*/ 	.byte	0x00, 0xf0, 0x11, 0x00


	//----- nvinfo : EIATTR_KPARAM_INFO
	.align		4
.L_7993:
        /*0048*/ 	.byte	0x04, 0x17
        /*004a*/ 	.short	(.L_7995 - .L_7994)
.L_7994:
        /*004c*/ 	.word	0x00000000
        /*0050*/ 	.short	0x0006
        /*0052*/ 	.short	0x0030
        /*0054*/ 	.byte	0x00, 0xf0, 0x11, 0x00


	//----- nvinfo : EIATTR_KPARAM_INFO
	.align		4
.L_7995:
        /*0058*/ 	.byte	0x04, 0x17
        /*005a*/ 	.short	(.L_7997 - .L_7996)
.L_7996:
        /*005c*/ 	.word	0x00000000
        /*0060*/ 	.short	0x0005
        /*0062*/ 	.short	0x0028
        /*0064*/ 	.byte	0x00, 0xf0, 0x21, 0x00


	//----- nvinfo : EIATTR_KPARAM_INFO
	.align		4
.L_7997:
        /*0068*/ 	.byte	0x04, 0x17
        /*006a*/ 	.short	(.L_7999 - .L_7998)
.L_7998:
        /*006c*/ 	.word	0x00000000
        /*0070*/ 	.short	0x0004
        /*0072*/ 	.short	0x0020
        /*0074*/ 	.byte	0x00, 0xf0, 0x21, 0x00


	//----- nvinfo : EIATTR_KPARAM_INFO
	.align		4
.L_7999:
        /*0078*/ 	.byte	0x04, 0x17
        /*007a*/ 	.short	(.L_8001 - .L_8000)
.L_8000:
        /*007c*/ 	.word	0x00000000
        /*0080*/ 	.short	0x0003
        /*0082*/ 	.short	0x0018
        /*0084*/ 	.byte	0x00, 0xf0, 0x11, 0x00


	//----- nvinfo : EIATTR_KPARAM_INFO
	.align		4
.L_8001:
        /*0088*/ 	.byte	0x04, 0x17
        /*008a*/ 	.short	(.L_8003 - .L_8002)
.L_8002:
        /*008c*/ 	.word	0x00000000
        /*0090*/ 	.short	0x0002
        /*0092*/ 	.short	0x0010
        /*0094*/ 	.byte	0x00, 0xf0, 0x21, 0x00


	//----- nvinfo : EIATTR_KPARAM_INFO
	.align		4
.L_8003:
        /*0098*/ 	.byte	0x04, 0x17
        /*009a*/ 	.short	(.L_8005 - .L_8004)
.L_8004:
        /*009c*/ 	.word	0x00000000
        /*00a0*/ 	.short	0x0001
        /*00a2*/ 	.short	0x0008
        /*00a4*/ 	.byte	0x00, 0xf0, 0x21, 0x00


	//----- nvinfo : EIATTR_KPARAM_INFO
	.align		4
.L_8005:
        /*00a8*/ 	.byte	0x04, 0x17
        /*00aa*/ 	.short	(.L_8007 - .L_8006)
.L_8006:
        /*00ac*/ 	.word	0x00000000
        /*00b0*/ 	.short	0x0000
        /*00b2*/ 	.short	0x0000
        /*00b4*/ 	.byte	0x00, 0xf0, 0x21, 0x00


	//----- nvinfo : EIATTR_SPARSE_MMA_MASK
	.align		4
.L_8007:
        /*00b8*/ 	.byte	0x03, 0x50
        /*00ba*/ 	.short	0x0000


	//----- nvinfo : EIATTR_MAXREG_COUNT
	.align		4
        /*00bc*/ 	.byte	0x03, 0x1b
        /*00be*/ 	.short	0x00ff


	//----- nvinfo : EIATTR_MERCURY_ISA_VERSION
	.align		4
        /*00c0*/ 	.byte	0x03, 0x5f
        /*00c2*/ 	.short	0x0101


	//----- nvinfo : EIATTR_COOP_GROUP_MASK_REGIDS
	.align		4
        /*00c4*/ 	.byte	0x04, 0x29
        /*00c6*/ 	.short	(.L_8009 - .L_8008)


	//   ....[0]....
.L_8008:
        /*00c8*/ 	.word	0xffffffff


	//   ....[1]....
        /*00cc*/ 	.word	0xffffffff


	//   ....[2]....
        /*00d0*/ 	.word	0xffffffff


	//   ....[3]....
        /*00d4*/ 	.word	0xffffffff


	//   ....[4]....
        /*00d8*/ 	.word	0xffffffff


	//   ....[5]....
        /*00dc*/ 	.word	0xffffffff


	//   ....[6]....
        /*00e0*/ 	.word	0xffffffff


	//   ....[7]....
        /*00e4*/ 	.word	0xffffffff


	//   ....[8]....
        /*00e8*/ 	.word	0xffffffff


	//   ....[9]....
        /*00ec*/ 	.word	0xffffffff


	//   ....[10]....
        /*00f0*/ 	.word	0xffffffff


	//   ....[11]....
        /*00f4*/ 	.word	0xffffffff


	//   ....[12]....
        /*00f8*/ 	.word	0xffffffff


	//   ....[13]....
        /*00fc*/ 	.word	0xffffffff


	//   ....[14]....
        /*0100*/ 	.word	0xffffffff


	//   ....[15]....
        /*0104*/ 	.word	0xffffffff


	//   ....[16]....
        /*0108*/ 	.word	0xffffffff


	//   ....[17]....
        /*010c*/ 	.word	0xffffffff


	//   ....[18]....
        /*0110*/ 	.word	0xffffffff


	//   ....[19]....
        /*0114*/ 	.word	0xffffffff


	//   ....[20]....
        /*0118*/ 	.word	0xffffffff


	//   ....[21]....
        /*011c*/ 	.word	0xffffffff


	//   ....[22]....
        /*0120*/ 	.word	0xffffffff


	//   ....[23]....
        /*0124*/ 	.word	0xffffffff


	//   ....[24]....
        /*0128*/ 	.word	0xffffffff


	//   ....[25]....
        /*012c*/ 	.word	0xffffffff


	//   ....[26]....
        /*0130*/ 	.word	0xffffffff


	//   ....[27]....
        /*0134*/ 	.word	0xffffffff


	//   ....[28]....
        /*0138*/ 	.word	0xffffffff


	//   ....[29]....
        /*013c*/ 	.word	0xffffffff


	//   ....[30]....
        /*0140*/ 	.word	0xffffffff


	//   ....[31]....
        /*0144*/ 	.word	0xffffffff


	//   ....[32]....
        /*0148*/ 	.word	0xffffffff


	//   ....[33]....
        /*014c*/ 	.word	0xffffffff


	//   ....[34]....
        /*0150*/ 	.word	0xffffffff


	//   ....[35]....
        /*0154*/ 	.word	0xffffffff


	//   ....[36]....
        /*0158*/ 	.word	0xffffffff


	//   ....[37]....
        /*015c*/ 	.word	0xffffffff


	//   ....[38]....
        /*0160*/ 	.word	0xffffffff


	//   ....[39]....
        /*0164*/ 	.word	0xffffffff


	//   ....[40]....
        /*0168*/ 	.word	0x05000002


	//   ....[41]....
        /*016c*/ 	.word	0x05000002


	//   ....[42]....
        /*0170*/ 	.word	0x05000002


	//   ....[43]....
        /*0174*/ 	.word	0x05000002


	//   ....[44]....
        /*0178*/ 	.word	0x05000002


	//   ....[45]....
        /*017c*/ 	.word	0x05000002


	//   ....[46]....
        /*0180*/ 	.word	0x05000002


	//   ....[47]....
        /*0184*/ 	.word	0x05000002


	//   ....[48]....
        /*0188*/ 	.word	0x05000002


	//   ....[49]....
        /*018c*/ 	.word	0x05000002


	//   ....[50]....
        /*0190*/ 	.word	0x05000002


	//   ....[51]....
        /*0194*/ 	.word	0x05000002


	//   ....[52]....
        /*0198*/ 	.word	0x05000002


	//   ....[53]....
        /*019c*/ 	.word	0x05000002


	//   ....[54]....
        /*01a0*/ 	.word	0x05000002


	//   ....[55]....
        /*01a4*/ 	.word	0x05000002


	//   ....[56]....
        /*01a8*/ 	.word	0x05000002


	//   ....[57]....
        /*01ac*/ 	.word	0x05000002


	//   ....[58]....
        /*01b0*/ 	.word	0x05000002


	//   ....[59]....
        /*01b4*/ 	.word	0x05000002


	//   ....[60]....
        /*01b8*/ 	.word	0x05000002


	//   ....[61]....
        /*01bc*/ 	.word	0x05000002


	//   ....[62]....
        /*01c0*/ 	.word	0x05000002


	//   ....[63]....
        /*01c4*/ 	.word	0x05000002


	//   ....[64]....
        /*01c8*/ 	.word	0x05000002


	//   ....[65]....
        /*01cc*/ 	.word	0x05000002


	//   ....[66]....
        /*01d0*/ 	.word	0x05000002


	//   ....[67]....
        /*01d4*/ 	.word	0x05000002


	//   ....[68]....
        /*01d8*/ 	.word	0x05000002


	//   ....[69]....
        /*01dc*/ 	.word	0x05000002


	//----- nvinfo : EIATTR_COOP_GROUP_INSTR_OFFSETS
	.align		4
.L_8009:
        /*01e0*/ 	.byte	0x04, 0x28
        /*01e2*/ 	.short	(.L_8011 - .L_8010)


	//   ....[0]....
.L_8010:
        /*01e4*/ 	.word	0x000002a0


	//   ....[1]....
        /*01e8*/ 	.word	0x000002d0


	//   ....[2]....
        /*01ec*/ 	.word	0x000002f0


	//   ....[3]....
        /*01f0*/ 	.word	0x00000380


	//   ....[4]....
        /*01f4*/ 	.word	0x000003a0


	//   ....[5]....
        /*01f8*/ 	.word	0x00000540


	//   ....[6]....
        /*01fc*/ 	.word	0x00000560


	//   ....[7]....
        /*0200*/ 	.word	0x00000580


	//   ....[8]....
        /*0204*/ 	.word	0x000005a0


	//   ....[9]....
        /*0208*/ 	.word	0x000005c0


	//   ....[10]....
        /*020c*/ 	.word	0x00000a70


	//   ....[11]....
        /*0210*/ 	.word	0x00000a90


	//   ....[12]....
        /*0214*/ 	.word	0x00000aa0


	//   ....[13]....
        /*0218*/ 	.word	0x00000b30


	//   ....[14]....
        /*021c*/ 	.word	0x00000b50


	//   ....[15]....
        /*0220*/ 	.word	0x00000b60


	//   ....[16]....
        /*0224*/ 	.word	0x00000be0


	//   ....[17]....
        /*0228*/ 	.word	0x00000c00


	//   ....[18]....
        /*022c*/ 	.word	0x00000c10


	//   ....[19]....
        /*0230*/ 	.word	0x00000c90


	//   ....[20]....
        /*0234*/ 	.word	0x00000ca0


	//   ....[21]....
        /*0238*/ 	.word	0x00000cb0


	//   ....[22]....
        /*023c*/ 	.word	0x00000d30


	//   ....[23]....
        /*0240*/ 	.word	0x00000d40


	//   ....[24]....
        /*0244*/ 	.word	0x00000d50


	//   ....[25]....
        /*0248*/ 	.word	0x00001310


	//   ....[26]....
        /*024c*/ 	.word	0x00001330


	//   ....[27]....
        /*0250*/ 	.word	0x00001340


	//   ....[28]....
        /*0254*/ 	.word	0x000013d0


	//   ....[29]....
        /*0258*/ 	.word	0x000013f0


	//   ....[30]....
        /*025c*/ 	.word	0x00001400


	//   ....[31]....
        /*0260*/ 	.word	0x00001480


	//   ....[32]....
        /*0264*/ 	.word	0x000014a0


	//   ....[33]....
        /*0268*/ 	.word	0x000014b0


	//   ....[34]....
        /*026c*/ 	.word	0x00001530


	//   ....[35]....
        /*0270*/ 	.word	0x00001540


	//   ....[36]....
        /*0274*/ 	.word	0x00001550


	//   ....[37]....
        /*0278*/ 	.word	0x000015d0


	//   ....[38]....
        /*027c*/ 	.word	0x000015e0


	//   ....[39]....
        /*0280*/ 	.word	0x000015f0


	//   ....[40]....
        /*0284*/ 	.word	0x00001e30


	//   ....[41]....
        /*0288*/ 	.word	0x00001ee0


	//   ....[42]....
        /*028c*/ 	.word	0x00001f40


	//   ....[43]....
        /*0290*/ 	.word	0x00002010


	//   ....[44]....
        /*0294*/ 	.word	0x00002080


	//   ....[45]....
        /*0298*/ 	.word	0x000020f0


	//   ....[46]....
        /*029c*/ 	.word	0x000021c0


	//   ....[47]....
        /*02a0*/ 	.word	0x00002220


	//   ....[48]....
        /*02a4*/ 	.word	0x00002280


	//   ....[49]....
        /*02a8*/ 	.word	0x00002360


	//   ....[50]....
        /*02ac*/ 	.word	0x000023d0


	//   ....[51]....
        /*02b0*/ 	.word	0x00002440


	//   ....[52]....
        /*02b4*/ 	.word	0x00002500


	//   ....[53]....
        /*02b8*/ 	.word	0x00002560


	//   ....[54]....
        /*02bc*/ 	.word	0x000025c0


	//   ....[55]....
        /*02c0*/ 	.word	0x00002650


	//   ....[56]....
        /*02c4*/ 	.word	0x00002700


	//   ....[57]....
        /*02c8*/ 	.word	0x00002760


	//   ....[58]....
        /*02cc*/ 	.word	0x00002830


	//   ....[59]....
        /*02d0*/ 	.word	0x000028a0


	//   ....[60]....
        /*02d4*/ 	.word	0x00002910


	//   ....[61]....
        /*02d8*/ 	.word	0x000029e0


	//   ....[62]....
        /*02dc*/ 	.word	0x00002a40


	//   ....[63]....
        /*02e0*/ 	.word	0x00002aa0


	//   ....[64]....
        /*02e4*/ 	.word	0x00002b80


	//   ....[65]....
        /*02e8*/ 	.word	0x00002bf0


	//   ....[66]....
        /*02ec*/ 	.word	0x00002c60


	//   ....[67]....
        /*02f0*/ 	.word	0x00002d30


	//   ....[68]....
        /*02f4*/ 	.word	0x00002d90


	//   ....[69]....
        /*02f8*/ 	.word	0x00002df0


	//----- nvinfo : EIATTR_EXIT_INSTR_OFFSETS
	.align		4
.L_8011:
        /*02fc*/ 	.byte	0x04, 0x1c
        /*02fe*/ 	.short	(.L_8013 - .L_8012)


	//   ....[0]....
.L_8012:
        /*0300*/ 	.word	0x00000080


	//   ....[1]....
        /*0304*/ 	.word	0x00001a30


	//   ....[2]....
        /*0308*/ 	.word	0x00001a40


	//   ....[3]....
        /*030c*/ 	.word	0x00001c50


	//   ....[4]....
        /*0310*/ 	.word	0x00001dc0


	//----- nvinfo : EIATTR_MAX_THREADS
	.align		4
.L_8013:
        /*0314*/ 	.byte	0x04, 0x05
        /*0316*/ 	.short	(.L_8015 - .L_8014)
.L_8014:
        /*0318*/ 	.word	0x00000080
        /*031c*/ 	.word	0x00000001
        /*0320*/ 	.word	0x00000001


	//----- nvinfo : EIATTR_CRS_STACK_SIZE
	.align		4
.L_8015:
        /*0324*/ 	.byte	0x04, 0x1e
        /*0326*/ 	.short	(.L_8017 - .L_8016)
.L_8016:
        /*0328*/ 	.word	0x00000000


	//----- nvinfo : EIATTR_CBANK_PARAM_SIZE
	.align		4
.L_8017:
        /*032c*/ 	.byte	0x03, 0x19
        /*032e*/ 	.short	0x0048


	//----- nvinfo : EIATTR_PARAM_CBANK
	.align		4
        /*0330*/ 	.byte	0x04, 0x0a
        /*0332*/ 	.short	(.L_8019 - .L_8018)
	.align		4
.L_8018:
        /*0334*/ 	.word	index@(.nv.constant0._ZN4vllm3moe10topkGatingILi6ELi192ELi4ELi4ELi32Ei13__nv_bfloat16LNS0_11ScoringFuncE0EEEvPKT5_PKbPfiPT4_PiiiibPKf)
        /*0338*/ 	.short	0x0210
        /*033a*/ 	.short	0x0048


	//----- nvinfo : EIATTR_SW_WAR
	.align		4
.L_8019:
        /*033c*/ 	.byte	0x04, 0x36
        /*033e*/ 	.short	(.L_8021 - .L_8020)
.L_8020:
        /*0340*/ 	.word	0x00000008
.L_8021:


//--------------------- .nv.info._ZN4vllm3moe10topkGatingILi16ELi512ELi4ELi16ELi32Ei13__nv_bfloat16LNS0_11ScoringFuncE0EEEvPKT5_PKbPfiPT4_PiiiibPKf --------------------------
	.section	.nv.info._ZN4vllm3moe10topkGatingILi16ELi512ELi4ELi16ELi32Ei13__nv_bfloat16LNS0_11ScoringFuncE0EEEvPKT5_PKbPfiPT4_PiiiibPKf,"",@"SHT_CUDA_INFO"
	.sectionflags	@""
	.align	4


	//----- nvinfo : EIATTR_CUDA_API_VERSION
	.align		4
        /*0000*/ 	.byte	0x04, 0x37
        /*0002*/ 	.short	(.L_8023 - .L_8022)
.L_8022:
        /*0004*/ 	.word	0x00000082


	//----- nvinfo : EIATTR_KPARAM_INFO
	.align		4
.L_8023:
        /*0008*/ 	.byte	0x04, 0x17
        /*000a*/ 	.short	(.L_8025 - .L_8024)
.L_8024:
        /*000c*/ 	.word	0x00000000
        /*0010*/ 	.short	0x000a
        /*0012*/ 	.short	0x0040
        /*0014*/ 	.byte	0x00, 0xf0, 0x21, 0x00


	//----- nvinfo : EIATTR_KPARAM_INFO
	.align		4
.L_8025:
        /*0018*/ 	.byte	0x04, 0x17
        /*001a*/ 	.short	(.L_8027 - .L_8026)
.L_8026:
        /*001c*/ 	.word	0x00000000
        /*0020*/ 	.short	0x0009
        /*0022*/ 	.short	0x003c
        /*0024*/ 	.byte	0x00, 0xf0, 0x05, 0x00


	//----- nvinfo : EIATTR_KPARAM_INFO
	.align		4
.L_8027:
        /*0028*/ 	.byte	0x04, 0x17
        /*002a*/ 	.short	(.L_8029 - .L_8028)
.L_8028:
        /*002c*/ 	.word	0x00000000
        /*0030*/ 	.short	0x0008
        /*0032*/ 	.short	0x0038
        /*0034*/ 	.byte	0x00, 0xf0, 0x11, 0x00


	//----- nvinfo : EIATTR_KPARAM_INFO
	.align		4
.L_8029:
        /*0038*/ 	.byte	0x04, 0x17
        /*003a*/ 	.short	(.L_8031 - .L_8030)
.L_8030:
        /*003c*/ 	.word	0x00000000
        /*0040*/ 	.short	0x0007
        /*0042*/ 	.short	0x0034
        /*0044*/ 	.byte	0x00, 0xf0, 0x11, 0x00


	//----- nvinfo : EIATTR_KPARAM_INFO
	.align		4
.L_8031:
        /*0048*/ 	.byte	0x04, 0x17
        /*004a*/ 	.short	(.L_8033 - .L_8032)
.L_8032:
        /*004c*/ 	.word	0x00000000
        /*0050*/ 	.short	0x0006
        /*0052*/ 	.short	0x0030
        /*0054*/ 	.byte	0x00, 0xf0, 0x11, 0x00


	//----- nvinfo : EIATTR_KPARAM_INFO
	.align		4
.L_8033:
        /*0058*/ 	.byte	0x04, 0x17
        /*005a*/ 	.short	(.L_8035 - .L_8034)
.L_8034:
        /*005c*/ 	.word	0x00000000
        /*0060*/ 	.short	0x0005
        /*0062*/ 	.short	0x0028
        /*0064*/ 	.byte	0x00, 0xf0, 0x21, 0x00


	//----- nvinfo : EIATTR_KPARAM_INFO
	.align		4
.L_8035:
        /*0068*/ 	.byte	0x04, 0x17
        /*006a*/ 	.short	(.L_8037 - .L_8036)
.L_8036:
        /*006c*/ 	.word	0x00000000
        /*0070*/ 	.short	0x0004
        /*0072*/ 	.short	0x0020
        /*0074*/ 	.byte	0x00, 0xf0, 0x21, 0x00


	//----- nvinfo : EIATTR_KPARAM_INFO
	.align		4
.L_8037:
        /*0078*/ 	.byte	0x04, 0x17
        /*007a*/ 	.short	(.L_8039 - .L_8038)
.L_8038:
        /*007c*/ 	.word	0x00000000
        /*0080*/ 	.short	0x0003
        /*0082*/ 	.short	0x0018
        /*0084*/ 	.byte	0x00, 0xf0, 0x11, 0x00


	//----- nvinfo : EIATTR_KPARAM_INFO
	.align		4
.L_8039:
        /*0088*/ 	.byte	0x04, 0x17
        /*008a*/ 	.short	(.L_8041 - .L_8040)
.L_8040:
        /*008c*/ 	.word	0x00000000
        /*0090*/ 	.short	0x0002
        /*0092*/ 	.short	0x0010
        /*0094*/ 	.byte	0x00, 0xf0, 0x21, 0x00


	//----- nvinfo : EIATTR_KPARAM_INFO
	.align		4
.L_8041:
        /*0098*/ 	.byte	0x04, 0x17
        /*009a*/ 	.short	(.L_8043 - .L_8042)
.L_8042:
        /*009c*/ 	.word	0x00000000
        /*00a0*/ 	.short	0x0001
        /*00a2*/ 	.short	0x0008
        /*00a4*/ 	.byte	0x00, 0xf0, 0x21, 0x00


	//----- nvinfo : EIATTR_KPARAM_INFO
	.align		4
.L_8043:
        /*00a8*/ 	.byte	0x04, 0x17
        /*00aa*/ 	.short	(.L_8045 - .L_8044)
.L_8044:
        /*00ac*/ 	.word	0x00000000
        /*00b0*/ 	.short	0x0000
        /*00b2*/ 	.short	0x0000
        /*00b4*/ 	.byte	0x00, 0xf0, 0x21, 0x00


	//----- nvinfo : EIATTR_SPARSE_MMA_MASK
	.align		4
.L_8045:
        /*00b8*/ 	.byte	0x03, 0x50
        /*00ba*/ 	.short	0x0000


	//----- nvinfo : EIATTR_MAXREG_COUNT
	.align		4
        /*00bc*/ 	.byte	0x03, 0x1b
        /*00be*/ 	.short	0x00ff


	//----- nvinfo : EIATTR_MERCURY_ISA_VERSION
	.align		4
        /*00c0*/ 	.byte	0x03, 0x5f
        /*00c2*/ 	.short	0x0101


	//----- nvinfo : EIATTR_COOP_GROUP_MASK_REGIDS
	.align		4
        /*00c4*/ 	.byte	0x04, 0x29
        /*00c6*/ 	.short	(.L_8047 - .L_8046)


	//   ....[0]....
.L_8046:
        /*00c8*/ 	.word	0xffffffff


	//   ....[1]....
        /*00cc*/ 	.word	0xffffffff


	//   ....[2]....
        /*00d0*/ 	.word	0xffffffff


	//   ....[3]....
        /*00d4*/ 	.word	0xffffffff


	//   ....[4]....
        /*00d8*/ 	.word	0xffffffff


	//   ....[5]....
        /*00dc*/ 	.word	0xffffffff


	//   ....[6]....
        /*00e0*/ 	.word	0xffffffff


	//   ....[7]....
        /*00e4*/ 	.word	0xffffffff


	//   ....[8]....
        /*00e8*/ 	.word	0xffffffff


	//   ....[9]....
        /*00ec*/ 	.word	0xffffffff


	//   ....[10]....
        /*00f0*/ 	.word	0xffffffff


	//   ....[11]....
        /*00f4*/ 	.word	0xffffffff


	//   ....[12]....
        /*00f8*/ 	.word	0xffffffff


	//   ....[13]....
        /*00fc*/ 	.word	0xffffffff


	//   ....[14]....
        /*0100*/ 	.word	0xffffffff


	//   ....[15]....
        /*0104*/ 	.word	0xffffffff


	//   ....[16]....
        /*0108*/ 	.word	0xffffffff


	//   ....[17]....
        /*010c*/ 	.word	0xffffffff


	//   ....[18]....
        /*0110*/ 	.word	0xffffffff


	//   ....[19]....
        /*0114*/ 	.word	0xffffffff


	//   ....[20]....
        /*0118*/ 	.word	0xffffffff


	//   ....[21]....
        /*011c*/ 	.word	0xffffffff


	//   ....[22]....
        /*0120*/ 	.word	0xffffffff


	//   ....[23]....
        /*0124*/ 	.word	0xffffffff


	//   ....[24]....
        /*0128*/ 	.word	0xffffffff


	//   ....[25]....
        /*012c*/ 	.word	0xffffffff


	//   ....[26]....
        /*0130*/ 	.word	0xffffffff


	//   ....[27]....
        /*0134*/ 	.word	0xffffffff


	//   ....[28]....
        /*0138*/ 	.word	0xffffffff


	//   ....[29]....
        /*013c*/ 	.word	0xffffffff


	//   ....[30]....
        /*0140*/ 	.word	0xffffffff


	//   ....[31]....
        /*0144*/ 	.word	0xffffffff


	//   ....[32]....
        /*0148*/ 	.word	0xffffffff


	//   ....[33]....
        /*014c*/ 	.word	0xffffffff


	//   ....[34]....
        /*0150*/ 	.word	0xffffffff


	//   ....[35]....
        /*0154*/ 	.word	0xffffffff


	//   ....[36]....
        /*0158*/ 	.word	0xffffffff


	//   ....[37]....
        /*015c*/ 	.word	0xffffffff


	//   ....[38]....
        /*0160*/ 	.word	0xffffffff


	//   ....[39]....
        /*0164*/ 	.word	0xffffffff


	//   ....[40]....
        /*0168*/ 	.word	0x05000018


	//   ....[41]....
        /*016c*/ 	.word	0x05000018


	//   ....[42]....
        /*0170*/ 	.word	0x05000018


	//   ....[43]....
        /*0174*/ 	.word	0x05000018


	//   ....[44]....
        /*0178*/ 	.word	0x05000018


	//   ....[45]....
        /*017c*/ 	.word	0x05000018


	//   ....[46]....
        /*0180*/ 	.word	0x05000018


	//   ....[47]....
        /*0184*/ 	.word	0x05000018


	//   ....[48]....
        /*0188*/ 	.word	0x05000018


	//   ....[49]....
        /*018c*/ 	.word	0x05000018


	//   ....[50]....
        /*0190*/ 	.word	0x05000018


	//   ....[51]....
        /*0194*/ 	.word	0x05000018


	//   ....[52]....
        /*0198*/ 	.word	0x05000018


	//   ....[53]....
        /*019c*/ 	.word	0x05000018


	//   ....[54]....
        /*01a0*/ 	.word	0x05000018


	//   ....[55]....
        /*01a4*/ 	.word	0x05000018


	//   ....[56]....
        /*01a8*/ 	.word	0x05000018


	//   ....[57]....
        /*01ac*/ 	.word	0x05000018


	//   ....[58]....
        /*01b0*/ 	.word	0x05000018


	//   ....[59]....
        /*01b4*/ 	.word	0x05000018


	//   ....[60]....
        /*01b8*/ 	.word	0x05000018


	//   ....[61]....
        /*01bc*/ 	.word	0x05000018


	//   ....[62]....
        /*01c0*/ 	.word	0x05000018


	//   ....[63]....
        /*01c4*/ 	.word	0x05000018


	//   ....[64]....
        /*01c8*/ 	.word	0x05000018


	//   ....[65]....
        /*01cc*/ 	.word	0x05000018


	//   ....[66]....
        /*01d0*/ 	.word	0x05000018


	//   ....[67]....
        /*01d4*/ 	.word	0x05000018


	//   ....[68]....
        /*01d8*/ 	.word	0x05000018


	//   ....[69]....
        /*01dc*/ 	.word	0x05000018


	//----- nvinfo : EIATTR_COOP_GROUP_INSTR_OFFSETS
	.align		4
.L_8047:
        /*01e0*/ 	.byte	0x04, 0x28
        /*01e2*/ 	.short	(.L_8049 - .L_8048)


	//   ....[0]....
.L_8048:
        /*01e4*/ 	.word	0x000003b0


	//   ....[1]....
        /*01e8*/ 	.word	0x000003d0


	//   ....[2]....
        /*01ec*/ 	.word	0x00000400


	//   ....[3]....
        /*01f0*/ 	.word	0x00000440


	//   ....[4]....
        /*01f4*/ 	.word	0x00000470


	//   ....[5]....
        /*01f8*/ 	.word	0x00000890


	//   ....[6]....
        /*01fc*/ 	.word	0x000008b0


	//   ....[7]....
        /*0200*/ 	.word	0x000008d0


	//   ....[8]....
        /*0204*/ 	.word	0x000008f0


	//   ....[9]....
        /*0208*/ 	.word	0x00000910


	//   ....[10]....
        /*020c*/ 	.word	0x000014d0


	//   ....[11]....
        /*0210*/ 	.word	0x000014f0


	//   ....[12]....
        /*0214*/ 	.word	0x00001500


	//   ....[13]....
        /*0218*/ 	.word	0x00001590


	//   ....[14]....
        /*021c*/ 	.word	0x000015b0


	//   ....[15]....
        /*0220*/ 	.word	0x000015c0


	//   ....[16]....
        /*0224*/ 	.word	0x00001640


	//   ....[17]....
        /*0228*/ 	.word	0x00001660


	//   ....[18]....
        /*022c*/ 	.word	0x00001670


	//   ....[19]....
        /*0230*/ 	.word	0x000016f0


	//   ....[20]....
        /*0234*/ 	.word	0x00001700


	//   ....[21]....
        /*0238*/ 	.word	0x00001710


	//   ....[22]....
        /*023c*/ 	.word	0x00001790


	//   ....[23]....
        /*0240*/ 	.word	0x000017a0


	//   ....[24]....
        /*0244*/ 	.word	0x000017b0


	//   ....[25]....
        /*0248*/ 	.word	0x00002130


	//   ....[26]....
        /*024c*/ 	.word	0x00002150


	//   ....[27]....
        /*0250*/ 	.word	0x00002160


	//   ....[28]....
        /*0254*/ 	.word	0x000021f0


	//   ....[29]....
        /*0258*/ 	.word	0x00002210


	//   ....[30]....
        /*025c*/ 	.word	0x00002220


	//   ....[31]....
        /*0260*/ 	.word	0x000022a0


	//   ....[32]....
        /*0264*/ 	.word	0x000022c0


	//   ....[33]....
        /*0268*/ 	.word	0x000022d0


	//   ....[34]....
        /*026c*/ 	.word	0x00002350


	//   ....[35]....
        /*0270*/ 	.word	0x00002360


	//   ....[36]....
        /*0274*/ 	.word	0x00002370


	//   ....[37]....
        /*0278*/ 	.word	0x000023f0


	//   ....[38]....
        /*027c*/ 	.word	0x00002400


	//   ....[39]....
        /*0280*/ 	.word	0x00002410


	//   ....[40]....
        /*0284*/ 	.word	0x00002da0


	//   ....[41]....
        /*0288*/ 	.word	0x00002e40


	//   ....[42]....
        /*028c*/ 	.word	0x00002ea0


	//   ....[43]....
        /*0290*/ 	.word	0x00002f50


	//   ....[44]....
        /*0294*/ 	.word	0x00002fa0


	//   ....[45]....
        /*0298*/ 	.word	0x00003010


	//   ....[46]....
        /*029c*/ 	.word	0x000030d0


	//   ....[47]....
        /*02a0*/ 	.word	0x00003120


	//   ....[48]....
        /*02a4*/ 	.word	0x00003170


	//   ....[49]....
        /*02a8*/ 	.word	0x00003230


	//   ....[50]....
        /*02ac*/ 	.word	0x00003280


	//   ....[51]....
        /*02b0*/ 	.word	0x000032f0


	//   ....[52]....
        /*02b4*/ 	.word	0x000033a0


	//   ....[53]....
        /*02b8*/ 	.word	0x000033f0


	//   ....[54]....
        /*02bc*/ 	.word	0x00003440


	//   ....[55]....
        /*02c0*/ 	.word	0x000034d0


	//   ....[56]....
        /*02c4*/ 	.word	0x00003570


	//   ....[57]....
        /*02c8*/ 	.word	0x000035d0


	//   ....[58]....
        /*02cc*/ 	.word	0x00003680


	//   ....[59]....
        /*02d0*/ 	.word	0x000036d0


	//   ....[60]....
        /*02d4*/ 	.word	0x00003740


	//   ....[61]....
        /*02d8*/ 	.word	0x00003800


	//   ....[62]....
        /*02dc*/ 	.word	0x00003850


	//   ....[63]....
        /*02e0*/ 	.word	0x000038a0


	//   ....[64]....
        /*02e4*/ 	.word	0x00003960


	//   ....[65]....
        /*02e8*/ 	.word	0x000039b0


	//   ....[66]....
        /*02ec*/ 	.word	0x00003a20


	//   ....[67]....
        /*02f0*/ 	.word	0x00003ad0


	//   ....[68]....
        /*02f4*/ 	.word	0x00003b20


	//   ....[69]....
        /*02f8*/ 	.word	0x00003b70


	//----- nvinfo : EIATTR_EXIT_INSTR_OFFSETS
	.align		4
.L_8049:
        /*02fc*/ 	.byte	0x04, 0x1c
        /*02fe*/ 	.short	(.L_8051 - .L_8050)


	//   ....[0]....
.L_8050:
        /*0300*/ 	.word	0x00000080


	//   ....[1]....
        /*0304*/ 	.word	0x00002990


	//   ....[2]....
        /*0308*/ 	.word	0x000029b0


	//   ....[3]....
        /*030c*/ 	.word	0x00002bc0


	//   ....[4]....
        /*0310*/ 	.word	0x00002d30


	//----- nvinfo : EIATTR_MAX_THREADS
	.align		4
.L_8051:
        /*0314*/ 	.byte	0x04, 0x05
        /*0316*/ 	.short	(.L_8053 - .L_8052)
.L_8052:
        /*0318*/ 	.word	0x00000080
        /*031c*/ 	.word	0x00000001
        /*0320*/ 	.word	0x00000001


	//----- nvinfo : EIATTR_CRS_STACK_SIZE
	.align		4
.L_8053:
        /*0324*/ 	.byte	0x04, 0x1e
        /*0326*/ 	.short	(.L_8055 - .L_8054)
.L_8054:
        /*0328*/ 	.word	0x00000000


	//----- nvinfo : EIATTR_CBANK_PARAM_SIZE
	.align		4
.L_8055:
        /*032c*/ 	.byte	0x03, 0x19
        /*032e*/ 	.short	0x0048


	//----- nvinfo : EIATTR_PARAM_CBANK
	.align		4
        /*0330*/ 	.byte	0x04, 0x0a
        /*0332*/ 	.short	(.L_8057 - .L_8056)
	.align		4
.L_8056:
        /*0334*/ 	.word	index@(.nv.constant0._ZN4vllm3moe10topkGatingILi16ELi512ELi4ELi16ELi32Ei13__nv_bfloat16LNS0_11ScoringFuncE0EEEvPKT5_PKbPfiPT4_PiiiibPKf)
        /*0338*/ 	.short	0x0210
        /*033a*/ 	.short	0x0048


	//----- nvinfo : EIATTR_SW_WAR
	.align		4
.L_8057:
        /*033c*/ 	.byte	0x04, 0x36
        /*033e*/ 	.short	(.L_8059 - .L_8058)
.L_8058:
        /*0340*/ 	.word	0x00000008
.L_8059:


//--------------------- .nv.info._ZN4vllm3moe10topkGatingILi8ELi256ELi4ELi16ELi32Ei13__nv_bfloat16LNS0_11ScoringFuncE0EEEvPKT5_PKbPfiPT4_PiiiibPKf --------------------------
	.section	.nv.info._ZN4vllm3moe10topkGatingILi8ELi256ELi4ELi16ELi32Ei13__nv_bfloat16LNS0_11ScoringFuncE0EEEvPKT5_PKbPfiPT4_PiiiibPKf,"",@"SHT_CUDA_INFO"
	.sectionflags	@""
	.align	4


	//----- nvinfo : EIATTR_CUDA_API_VERSION
	.align		4
        /*0000*/ 	.byte	0x04, 0x37
        /*0002*/ 	.short	(.L_8061 - .L_8060)
.L_8060:
        /*0004*/ 	.word	0x00000082


	//----- nvinfo : EIATTR_KPARAM_INFO
	.align		4
.L_8061:
        /*0008*/ 	.byte	0x04, 0x17
        /*000a*/ 	.short	(.L_8063 - .L_8062)
.L_8062:
        /*000c*/ 	.word	0x00000000
        /*0010*/ 	.short	0x000a
        /*0012*/ 	.short	0x0040
        /*0014*/ 	.byte	0x00, 0xf0, 0x21, 0x00


	//----- nvinfo : EIATTR_KPARAM_INFO
	.align		4
.L_8063:
        /*0018*/ 	.byte	0x04, 0x17
        /*001a*/ 	.short	(.L_8065 - .L_8064)
.L_8064:
        /*001c*/ 	.word	0x00000000
        /*0020*/ 	.short	0x0009
        /*0022*/ 	.short	0x003c
        /*0024*/ 	.byte	0x00, 0xf0, 0x05, 0x00


	//----- nvinfo : EIATTR_KPARAM_INFO
	.align		4
.L_8065:
        /*0028*/ 	.byte	0x04, 0x17
        /*002a*/ 	.short	(.L_8067 - .L_8066)
.L_8066:
        /*002c*/ 	.word	0x00000000
        /*0030*/ 	.short	0x0008
        /*0032*/ 	.short	0x0038
        /*0034*/ 	.byte	0x00, 0xf0, 0x11, 0x00


	//----- nvinfo : EIATTR_KPARAM_INFO
	.align		4
.L_8067:
        /*0038*/ 	.byte	0x04, 0x17
        /*003a*/ 	.short	(.L_8069 - .L_8068)
.L_8068:
        /*003c*/ 	.word	0x00000000
        /*0040*/ 	.short	0x0007
        /*0042*/ 	.short	0x0034
        /*0044*/ 	.byte	0x00, 0xf0, 0x11, 0x00


	//----- nvinfo : EIATTR_KPARAM_INFO
	.align		4
.L_8069:
        /*0048*/ 	.byte	0x04, 0x17
        /*004a*/ 	.short	(.L_8071 - .L_8070)
.L_8070:
        /*004c*/ 	.word	0x00000000
        /*0050*/ 	.short	0x0006
        /*0052*/ 	.short	0x0030
        /*0054*/ 	.byte	0x00, 0xf0, 0x11, 0x00


	//----- nvinfo : EIATTR_KPARAM_INFO
	.align		4
.L_8071:
        /*0058*/ 	.byte	0x04, 0x17
        /*005a*/ 	.short	(.L_8073 - .L_8072)
.L_8072:
        /*005c*/ 	.word	0x00000000
        /*0060*/ 	.short	0x0005
        /*0062*/ 	.short	0x0028
        /*0064*/ 	.byte	0x00, 0xf0, 0x21, 0x00


	//----- nvinfo : EIATTR_KPARAM_INFO
	.align		4
.L_8073:
        /*0068*/ 	.byte	0x04, 0x17
        /*006a*/ 	.short	(.L_8075 - .L_8074)
.L_8074:
        /*006c*/ 	.word	0x00000000
        /*0070*/ 	.short	0x0004
        /*0072*/ 	.short	0x0020
        /*0074*/ 	.byte	0x00, 0xf0, 0x21, 0x00


	//----- nvinfo : EIATTR_KPARAM_INFO
	.align		4
.L_8075:
        /*0078*/ 	.byte	0x04, 0x17
        /*007a*/ 	.short	(.L_8077 - .L_8076)
.L_8076:
        /*007c*/ 	.word	0x00000000
        /*0080*/ 	.short	0x0003
        /*0082*/ 	.short	0x0018
        /*0084*/ 	.byte	0x00, 0xf0, 0x11, 0x00


	//----- nvinfo : EIATTR_KPARAM_INFO
	.align		4
.L_8077:
        /*0088*/ 	.byte	0x04, 0x17
        /*008a*/ 	.short	(.L_8079 - .L_8078)
.L_8078:
        /*008c*/ 	.word	0x00000000
        /*0090*/ 	.short	0x0002
        /*0092*/ 	.short	0x0010
        /*0094*/ 	.byte	0x00, 0xf0, 0x21, 0x00


	//----- nvinfo : EIATTR_KPARAM_INFO
	.align		4
.L_8079:
        /*0098*/ 	.byte	0x04, 0x17
        /*009a*/ 	.short	(.L_8081 - .L_8080)
.L_8080:
        /*009c*/ 	.word	0x00000000
        /*00a0*/ 	.short	0x0001
        /*00a2*/ 	.short	0x0008
        /*00a4*/ 	.byte	0x00, 0xf0, 0x21, 0x00


	//----- nvinfo : EIATTR_KPARAM_INFO
	.align		4
.L_8081:
        /*00a8*/ 	.byte	0x04, 0x17
        /*00aa*/ 	.short	(.L_8083 - .L_8082)
.L_8082:
        /*00ac*/ 	.word	0x00000000
        /*00b0*/ 	.short	0x0000
        /*00b2*/ 	.short	0x0000
        /*00b4*/ 	.byte	0x00, 0xf0, 0x21, 0x00


	//----- nvinfo : EIATTR_SPARSE_MMA_MASK
	.align		4
.L_8083:
        /*00b8*/ 	.byte	0x03, 0x50
        /*00ba*/ 	.short	0x0000


	//----- nvinfo : EIATTR_MAXREG_COUNT
	.align		4
        /*00bc*/ 	.byte	0x03, 0x1b
        /*00be*/ 	.short	0x00ff


	//----- nvinfo : EIATTR_MERCURY_ISA_VERSION
	.align		4
        /*00c0*/ 	.byte	0x03, 0x5f
        /*00c2*/ 	.short	0x0101


	//----- nvinfo : EIATTR_COOP_GROUP_MASK_REGIDS
	.align		4
        /*00c4*/ 	.byte	0x04, 0x29
        /*00c6*/ 	.short	(.L_8085 - .L_8084)


	//   ....[0]....
.L_8084:
        /*00c8*/ 	.word	0xffffffff


	//   ....[1]....
        /*00cc*/ 	.word	0xffffffff


	//   ....[2]....
        /*00d0*/ 	.word	0xffffffff


	//   ....[3]....
        /*00d4*/ 	.word	0xffffffff


	//   ....[4]....
        /*00d8*/ 	.word	0xffffffff


	//   ....[5]....
        /*00dc*/ 	.word	0xffffffff


	//   ....[6]....
        /*00e0*/ 	.word	0xffffffff


	//   ....[7]....
        /*00e4*/ 	.word	0xffffffff


	//   ....[8]....
        /*00e8*/ 	.word	0xffffffff


	//   ....[9]....
        /*00ec*/ 	.word	0xffffffff


	//   ....[10]....
        /*00f0*/ 	.word	0xffffffff


	//   ....[11]....
        /*00f4*/ 	.word	0xffffffff


	//   ....[12]....
        /*00f8*/ 	.word	0xffffffff


	//   ....[13]....
        /*00fc*/ 	.word	0xffffffff


	//   ....[14]....
        /*0100*/ 	.word	0xffffffff


	//   ....[15]....
        /*0104*/ 	.word	0xffffffff


	//   ....[16]....
        /*0108*/ 	.word	0xffffffff


	//   ....[17]....
        /*010c*/ 	.word	0xffffffff


	//   ....[18]....
        /*0110*/ 	.word	0xffffffff


	//   ....[19]....
        /*0114*/ 	.word	0xffffffff


	//   ....[20]....
        /*0118*/ 	.word	0xffffffff


	//   ....[21]....
        /*011c*/ 	.word	0xffffffff


	//   ....[22]....
        /*0120*/ 	.word	0xffffffff


	//   ....[23]....
        /*0124*/ 	.word	0xffffffff


	//   ....[24]....
        /*0128*/ 	.word	0xffffffff


	//   ....[25]....
        /*012c*/ 	.word	0xffffffff


	//   ....[26]....
        /*0130*/ 	.word	0xffffffff


	//   ....[27]....
        /*0134*/ 	.word	0xffffffff


	//   ....[28]....
        /*0138*/ 	.word	0xffffffff


	//   ....[29]....
        /*013c*/ 	.word	0xffffffff


	//   ....[30]....
        /*0140*/ 	.word	0xffffffff


	//   ....[31]....
        /*0144*/ 	.word	0xffffffff


	//   ....[32]....
        /*0148*/ 	.word	0xffffffff


	//   ....[33]....
        /*014c*/ 	.word	0xffffffff


	//   ....[34]....
        /*0150*/ 	.word	0xffffffff


	//   ....[35]....
        /*0154*/ 	.word	0xffffffff


	//   ....[36]....
        /*0158*/ 	.word	0xffffffff


	//   ....[37]....
        /*015c*/ 	.word	0xffffffff


	//   ....[38]....
        /*0160*/ 	.word	0xffffffff


	//   ....[39]....
        /*0164*/ 	.word	0xffffffff


	//   ....[40]....
        /*0168*/ 	.word	0x05000005


	//   ....[41]....
        /*016c*/ 	.word	0x05000005


	//   ....[42]....
        /*0170*/ 	.word	0x05000005


	//   ....[43]....
        /*0174*/ 	.word	0x05000005


	//   ....[44]....
        /*0178*/ 	.word	0x05000005


	//   ....[45]....
        /*017c*/ 	.word	0x05000005


	//   ....[46]....
        /*0180*/ 	.word	0x05000005


	//   ....[47]....
        /*0184*/ 	.word	0x05000005


	//   ....[48]....
        /*0188*/ 	.word	0x05000005


	//   ....[49]....
        /*018c*/ 	.word	0x05000005


	//   ....[50]....
        /*0190*/ 	.word	0x05000005


	//   ....[51]....
        /*0194*/ 	.word	0x05000005


	//   ....[52]....
        /*0198*/ 	.word	0x05000005


	//   ....[53]....
        /*019c*/ 	.word	0x05000005


	//   ....[54]....
        /*01a0*/ 	.word	0x05000005


	//   ....[55]....
        /*01a4*/ 	.word	0x05000005


	//   ....[56]....
        /*01a8*/ 	.word	0x05000005


	//   ....[57]....
        /*01ac*/ 	.word	0x05000005


	//   ....[58]....
        /*01b0*/ 	.word	0x05000005


	//   ....[59]....
        /*01b4*/ 	.word	0x05000005


	//   ....[60]....
        /*01b8*/ 	.word	0x05000005


	//   ....[61]....
        /*01bc*/ 	.word	0x05000005


	//   ....[62]....
        /*01c0*/ 	.word	0x05000005


	//   ....[63]....
        /*01c4*/ 	.word	0x05000005


	//   ....[64]....
        /*01c8*/ 	.word	0x05000005


	//   ....[65]....
        /*01cc*/ 	.word	0x05000005


	//   ....[66]....
        /*01d0*/ 	.word	0x05000005


	//   ....[67]....
        /*01d4*/ 	.word	0x05000005


	//   ....[68]....
        /*01d8*/ 	.word	0x05000005


	//   ....[69]....
        /*01dc*/ 	.word	0x05000005


	//----- nvinfo : EIATTR_COOP_GROUP_INSTR_OFFSETS
	.align		4
.L_8085:
        /*01e0*/ 	.byte	0x04, 0x28
        /*01e2*/ 	.short	(.L_8087 - .L_8086)


	//   ....[0]....
.L_8086:
        /*01e4*/ 	.word	0x000002d0


	//   ....[1]....
        /*01e8*/ 	.word	0x000002f0


	//   ....[2]....
        /*01ec*/ 	.word	0x00000320


	//   ....[3]....
        /*01f0*/ 	.word	0x00000360


	//   ....[4]....
        /*01f4*/ 	.word	0x000003f0


	//   ....[5]....
        /*01f8*/ 	.word	0x00000610


	//   ....[6]....
        /*01fc*/ 	.word	0x00000630


	//   ....[7]....
        /*0200*/ 	.word	0x00000650


	//   ....[8]....
        /*0204*/ 	.word	0x00000670


	//   ....[9]....
        /*0208*/ 	.word	0x00000690


	//   ....[10]....
        /*020c*/ 	.word	0x00000c70


	//   ....[11]....
        /*0210*/ 	.word	0x00000c90


	//   ....[12]....
        /*0214*/ 	.word	0x00000ca0


	//   ....[13]....
        /*0218*/ 	.word	0x00000d30


	//   ....[14]....
        /*021c*/ 	.word	0x00000d50


	//   ....[15]....
        /*0220*/ 	.word	0x00000d60


	//   ....[16]....
        /*0224*/ 	.word	0x00000de0


	//   ....[17]....
        /*0228*/ 	.word	0x00000e00


	//   ....[18]....
        /*022c*/ 	.word	0x00000e10


	//   ....[19]....
        /*0230*/ 	.word	0x00000e90


	//   ....[20]....
        /*0234*/ 	.word	0x00000ea0


	//   ....[21]....
        /*0238*/ 	.word	0x00000eb0


	//   ....[22]....
        /*023c*/ 	.word	0x00000f30


	//   ....[23]....
        /*0240*/ 	.word	0x00000f40


	//   ....[24]....
        /*0244*/ 	.word	0x00000f50


	//   ....[25]....
        /*0248*/ 	.word	0x000015d0


	//   ....[26]....
        /*024c*/ 	.word	0x000015f0


	//   ....[27]....
        /*0250*/ 	.word	0x00001600


	//   ....[28]....
        /*0254*/ 	.word	0x00001690


	//   ....[29]....
        /*0258*/ 	.word	0x000016b0


	//   ....[30]....
        /*025c*/ 	.word	0x000016c0


	//   ....[31]....
        /*0260*/ 	.word	0x00001740


	//   ....[32]....
        /*0264*/ 	.word	0x00001760


	//   ....[33]....
        /*0268*/ 	.word	0x00001770


	//   ....[34]....
        /*026c*/ 	.word	0x000017f0


	//   ....[35]....
        /*0270*/ 	.word	0x00001800


	//   ....[36]....
        /*0274*/ 	.word	0x00001810


	//   ....[37]....
        /*0278*/ 	.word	0x00001890


	//   ....[38]....
        /*027c*/ 	.word	0x000018a0


	//   ....[39]....
        /*0280*/ 	.word	0x000018b0


	//   ....[40]....
        /*0284*/ 	.word	0x00002140


	//   ....[41]....
        /*0288*/ 	.word	0x000021e0


	//   ....[42]....
        /*028c*/ 	.word	0x00002240


	//   ....[43]....
        /*0290*/ 	.word	0x000022f0


	//   ....[44]....
        /*0294*/ 	.word	0x00002340


	//   ....[45]....
        /*0298*/ 	.word	0x000023b0


	//   ....[46]....
        /*029c*/ 	.word	0x00002470


	//   ....[47]....
        /*02a0*/ 	.word	0x000024c0


	//   ....[48]....
        /*02a4*/ 	.word	0x00002510


	//   ....[49]....
        /*02a8*/ 	.word	0x000025d0


	//   ....[50]....
        /*02ac*/ 	.word	0x00002620


	//   ....[51]....
        /*02b0*/ 	.word	0x00002690


	//   ....[52]....
        /*02b4*/ 	.word	0x00002740


	//   ....[53]....
        /*02b8*/ 	.word	0x00002790


	//   ....[54]....
        /*02bc*/ 	.word	0x000027e0


	//   ....[55]....
        /*02c0*/ 	.word	0x00002870


	//   ....[56]....
        /*02c4*/ 	.word	0x00002910


	//   ....[57]....
        /*02c8*/ 	.word	0x00002970


	//   ....[58]....
        /*02cc*/ 	.word	0x00002a20


	//   ....[59]....
        /*02d0*/ 	.word	0x00002a70


	//   ....[60]....
        /*02d4*/ 	.word	0x00002ae0


	//   ....[61]....
        /*02d8*/ 	.word	0x00002ba0


	//   ....[62]....
        /*02dc*/ 	.word	0x00002bf0


	//   ....[63]....
        /*02e0*/ 	.word	0x00002c40


	//   ....[64]....
        /*02e4*/ 	.word	0x00002d00


	//   ....[65]....
        /*02e8*/ 	.word	0x00002d50


	//   ....[66]....
        /*02ec*/ 	.word	0x00002dc0


	//   ....[67]....
        /*02f0*/ 	.word	0x00002e70


	//   ....[68]....
        /*02f4*/ 	.word	0x00002ec0


	//   ....[69]....
        /*02f8*/ 	.word	0x00002f10


	//----- nvinfo : EIATTR_EXIT_INSTR_OFFSETS
	.align		4
.L_8087:
        /*02fc*/ 	.byte	0x04, 0x1c
        /*02fe*/ 	.short	(.L_8089 - .L_8088)


	//   ....[0]....
.L_8088:
        /*0300*/ 	.word	0x00000080


	//   ....[1]....
        /*0304*/ 	.word	0x00001d30


	//   ....[2]....
        /*0308*/ 	.word	0x00001d50


	//   ....[3]....
        /*030c*/ 	.word	0x00001f60


	//   ....[4]....
        /*0310*/ 	.word	0x000020d0


	//----- nvinfo : EIATTR_MAX_THREADS
	.align		4
.L_8089:
        /*0314*/ 	.byte	0x04, 0x05
        /*0316*/ 	.short	(.L_8091 - .L_8090)
.L_8090:
        /*0318*/ 	.word	0x00000080
        /*031c*/ 	.word	0x00000001
        /*0320*/ 	.word	0x00000001


	//----- nvinfo : EIATTR_CRS_STACK_SIZE
	.align		4
.L_8091:
        /*0324*/ 	.byte	0x04, 0x1e
        /*0326*/ 	.short	(.L_8093 - .L_8092)
.L_8092:
        /*0328*/ 	.word	0x00000000


	//----- nvinfo : EIATTR_CBANK_PARAM_SIZE
	.align		4
.L_8093:
        /*032c*/ 	.byte	0x03, 0x19
        /*032e*/ 	.short	0x0048


	//----- nvinfo : EIATTR_PARAM_CBANK
	.align		4
        /*0330*/ 	.byte	0x04, 0x0a
        /*0332*/ 	.short	(.L_8095 - .L_8094)
	.align		4
.L_8094:
        /*0334*/ 	.word	index@(.nv.constant0._ZN4vllm3moe10topkGatingILi8ELi256ELi4ELi16ELi32Ei13__nv_bfloat16LNS0_11ScoringFuncE0EEEvPKT5_PKbPfiPT4_PiiiibPKf)
        /*0338*/ 	.short	0x0210
        /*033a*/ 	.short	0x0048


	//----- nvinfo : EIATTR_SW_WAR
	.align		4
.L_8095:
        /*033c*/ 	.byte	0x04, 0x36
        /*033e*/ 	.short	(.L_8097 - .L_8096)
.L_8096:
        /*0340*/ 	.word	0x00000008
.L_8097:


//--------------------- .nv.info._ZN4vllm3moe10topkGatingILi8ELi128ELi4ELi16ELi32Ei13__nv_bfloat16LNS0_11ScoringFuncE0EEEvPKT5_PKbPfiPT4_PiiiibPKf --------------------------
	.section	.nv.info._ZN4vllm3moe10topkGatingILi8ELi128ELi4ELi16ELi32Ei13__nv_bfloat16LNS0_11ScoringFuncE0EEEvPKT5_PKbPfiPT4_PiiiibPKf,"",@"SHT_CUDA_INFO"
	.sectionflags	@""
	.align	4


	//----- nvinfo : EIATTR_CUDA_API_VERSION
	.align		4
        /*0000*/ 	.byte	0x04, 0x37
        /*0002*/ 	.short	(.L_8099 - .L_8098)
.L_8098:
        /*0004*/ 	.word	0x00000082


	//----- nvinfo : EIATTR_KPARAM_INFO
	.align		4
.L_8099:
        /*0008*/ 	.byte	0x04, 0x17
        /*000a*/ 	.short	(.L_8101 - .L_8100)
.L_8100:
        /*000c*/ 	.word	0x00000000
        /*0010*/ 	.short	0x000a
        /*0012*/ 	.short	0x0040
        /*0014*/ 	.byte	0x00, 0xf0, 0x21, 0x00


	//----- nvinfo : EIATTR_KPARAM_INFO
	.align		4
.L_8101:
        /*0018*/ 	.byte	0x04, 0x17
        /*001a*/ 	.short	(.L_8103 - .L_8102)
.L_8102:
        /*001c*/ 	.word	0x00000000
        /*0020*/ 	.short	0x0009
        /*0022*/ 	.short	0x003c
        /*0024*/ 	.byte	0x00, 0xf0, 0x05, 0x00


	//----- nvinfo : EIATTR_KPARAM_INFO
	.align		4
.L_8103:
        /*0028*/ 	.byte	0x04, 0x17
        /*002a*/ 	.short	(.L_8105 - .L_8104)
.L_8104:
        /*002c*/ 	.word	0x00000000
        /*0030*/ 	.short	0x0008
        /*0032*/ 	.short	0x0038
        /*0034*/ 	.byte	0x00, 0xf0, 0x11, 0x00


	//----- nvinfo : EIATTR_KPARAM_INFO
	.align		4
.L_8105:
        /*0038*/ 	.byte	0x04, 0x17
        /*003a*/ 	.short	(.L_8107 - .L_8106)
.L_8106:
        /*003c*/ 	.word	0x00000000
        /*0040*/ 	.short	0x0007
        /*0042*/ 	.short	0x0034
        /*0044*/ 	.byte	0x00, 0xf0, 0x11, 0x00


	//----- nvinfo : EIATTR_KPARAM_INFO
	.align		4
.L_8107:
        /*0048*/ 	.byte	0x04, 0x17
        /*004a*/ 	.short	(.L_8109 - .L_8108)
.L_8108:
        /*004c*/ 	.word	0x00000000
        /*0050*/ 	.short	0x0006
        /*0052*/ 	.short	0x0030
        /*0054*/ 	.byte	0x00, 0xf0, 0x11, 0x00


	//----- nvinfo : EIATTR_KPARAM_INFO
	.align		4
.L_8109:
        /*0058*/ 	.byte	0x04, 0x17
        /*005a*/ 	.short	(.L_8111 - .L_8110)
.L_8110:
        /*005c*/ 	.word	0x00000000
        /*0060*/ 	.short	0x0005
        /*0062*/ 	.short	0x0028
        /*0064*/ 	.byte	0x00, 0xf0, 0x21, 0x00


	//----- nvinfo : EIATTR_KPARAM_INFO
	.align		4
.L_8111:
        /*0068*/ 	.byte	0x04, 0x17
        /*006a*/ 	.short	(.L_8113 - .L_8112)
.L_8112:
        /*006c*/ 	.word	0x00000000
        /*0070*/ 	.short	0x0004
        /*0072*/ 	.short	0x0020
        /*0074*/ 	.byte	0x00, 0xf0, 0x21, 0x00


	//----- nvinfo : EIATTR_KPARAM_INFO
	.align		4
.L_8113:
        /*0078*/ 	.byte	0x04, 0x17
        /*007a*/ 	.short	(.L_8115 - .L_8114)
.L_8114:
        /*007c*/ 	.word	0x00000000
        /*0080*/ 	.short	0x0003
        /*0082*/ 	.short	0x0018
        /*0084*/ 	.byte	0x00, 0xf0, 0x11, 0x00


	//----- nvinfo : EIATTR_KPARAM_INFO
	.align		4
.L_8115:
        /*0088*/ 	.byte	0x04, 0x17
        /*008a*/ 	.short	(.L_8117 - .L_8116)
.L_8116:
        /*008c*/ 	.word	0x00000000
        /*0090*/ 	.short	0x0002
        /*0092*/ 	.short	0x0010
        /*0094*/ 	.byte	0x00, 0xf0, 0x21, 0x00


	//----- nvinfo : EIATTR_KPARAM_INFO
	.align		4
.L_8117:
        /*0098*/ 	.byte	0x04, 0x17
        /*009a*/ 	.short	(.L_8119 - .L_8118)
.L_8118:
        /*009c*/ 	.word	0x00000000
        /*00a0*/ 	.short	0x0001
        /*00a2*/ 	.short	0x0008
        /*00a4*/ 	.byte	0x00, 0xf0, 0x21, 0x00


	//----- nvinfo : EIATTR_KPARAM_INFO
	.align		4
.L_8119:
        /*00a8*/ 	.byte	0x04, 0x17
        /*00aa*/ 	.short	(.L_8121 - .L_8120)
.L_8120:
        /*00ac*/ 	.word	0x00000000
        /*00b0*/ 	.short	0x0000
        /*00b2*/ 	.short	0x0000
        /*00b4*/ 	.byte	0x00, 0xf0, 0x21, 0x00


	//----- nvinfo : EIATTR_SPARSE_MMA_MASK
	.align		4
.L_8121:
        /*00b8*/ 	.byte	0x03, 0x50
        /*00ba*/ 	.short	0x0000


	//----- nvinfo : EIATTR_MAXREG_COUNT
	.align		4
        /*00bc*/ 	.byte	0x03, 0x1b
        /*00be*/ 	.short	0x00ff


	//----- nvinfo : EIATTR_MERCURY_ISA_VERSION
	.align		4
        /*00c0*/ 	.byte	0x03, 0x5f
        /*00c2*/ 	.short	0x0101


	//----- nvinfo : EIATTR_COOP_GROUP_MASK_REGIDS
	.align		4
        /*00c4*/ 	.byte	0x04, 0x29
        /*00c6*/ 	.short	(.L_8123 - .L_8122)


	//   ....[0]....
.L_8122:
        /*00c8*/ 	.word	0xffffffff


	//   ....[1]....
        /*00cc*/ 	.word	0xffffffff


	//   ....[2]....
        /*00d0*/ 	.word	0xffffffff


	//   ....[3]....
        /*00d4*/ 	.word	0xffffffff


	//   ....[4]....
        /*00d8*/ 	.word	0xffffffff


	//   ....[5]....
        /*00dc*/ 	.word	0xffffffff


	//   ....[6]....
        /*00e0*/ 	.word	0xffffffff


	//   ....[7]....
        /*00e4*/ 	.word	0xffffffff


	//   ....[8]....
        /*00e8*/ 	.word	0xffffffff


	//   ....[9]....
        /*00ec*/ 	.word	0xffffffff


	//   ....[10]....
        /*00f0*/ 	.word	0xffffffff


	//   ....[11]....
        /*00f4*/ 	.word	0xffffffff


	//   ....[12]....
        /*00f8*/ 	.word	0xffffffff


	//   ....[13]....
        /*00fc*/ 	.word	0xffffffff


	//   ....[14]....
        /*0100*/ 	.word	0xffffffff


	//   ....[15]....
        /*0104*/ 	.word	0xffffffff


	//   ....[16]....
        /*0108*/ 	.word	0xffffffff


	//   ....[17]....
        /*010c*/ 	.word	0xffffffff


	//   ....[18]....
        /*0110*/ 	.word	0xffffffff


	//   ....[19]....
        /*0114*/ 	.word	0xffffffff


	//   ....[20]....
        /*0118*/ 	.word	0xffffffff


	//   ....[21]....
        /*011c*/ 	.word	0xffffffff


	//   ....[22]....
        /*0120*/ 	.word	0xffffffff


	//   ....[23]....
        /*0124*/ 	.word	0xffffffff


	//   ....[24]....
        /*0128*/ 	.word	0xffffffff


	//   ....[25]....
        /*012c*/ 	.word	0xffffffff


	//   ....[26]....
        /*0130*/ 	.word	0xffffffff


	//   ....[27]....
        /*0134*/ 	.word	0xffffffff


	//   ....[28]....
        /*0138*/ 	.word	0xffffffff


	//   ....[29]....
        /*013c*/ 	.word	0xffffffff


	//   ....[30]....
        /*0140*/ 	.word	0xffffffff


	//   ....[31]....
        /*0144*/ 	.word	0xffffffff


	//   ....[32]....
        /*0148*/ 	.word	0x05000005


	//   ....[33]....
        /*014c*/ 	.word	0x05000005


	//   ....[34]....
        /*0150*/ 	.word	0x05000005


	//   ....[35]....
        /*0154*/ 	.word	0x05000005


	//   ....[36]....
        /*0158*/ 	.word	0x05000005


	//   ....[37]....
        /*015c*/ 	.word	0x05000005


	//   ....[38]....
        /*0160*/ 	.word	0x05000005


	//   ....[39]....
        /*0164*/ 	.word	0x05000005


	//   ....[40]....
        /*0168*/ 	.word	0x05000005


	//   ....[41]....
        /*016c*/ 	.word	0x05000005


	//   ....[42]....
        /*0170*/ 	.word	0x05000005


	//   ....[43]....
        /*0174*/ 	.word	0x05000005


	//   ....[44]....
        /*0178*/ 	.word	0x05000005


	//   ....[45]....
        /*017c*/ 	.word	0x05000005


	//   ....[46]....
        /*0180*/ 	.word	0x05000005


	//   ....[47]....
        /*0184*/ 	.word	0x05000005


	//   ....[48]....
        /*0188*/ 	.word	0x05000005


	//   ....[49]....
        /*018c*/ 	.word	0x05000005


	//   ....[50]....
        /*0190*/ 	.word	0x05000005


	//   ....[51]....
        /*0194*/ 	.word	0x05000005


	//   ....[52]....
        /*0198*/ 	.word	0x05000005


	//   ....[53]....
        /*019c*/ 	.word	0x05000005


	//   ....[54]....
        /*01a0*/ 	.word	0x05000005


	//   ....[55]....
        /*01a4*/ 	.word	0x05000005


	//----- nvinfo : EIATTR_COOP_GROUP_INSTR_OFFSETS
	.align		4
.L_8123:
        /*01a8*/ 	.byte	0x04, 0x28
        /*01aa*/ 	.short	(.L_8125 - .L_8124)


	//   ....[0]....
.L_8124:
        /*01ac*/ 	.word	0x000002f0


	//   ....[1]....
        /*01b0*/ 	.word	0x00000330


	//   ....[2]....
        /*01b4*/ 	.word	0x000003c0


	//   ....[3]....
        /*01b8*/ 	.word	0x000003e0


	//   ....[4]....
        /*01bc*/ 	.word	0x00000600


	//   ....[5]....
        /*01c0*/ 	.word	0x00000620


	//   ....[6]....
        /*01c4*/ 	.word	0x00000640


	//   ....[7]....
        /*01c8*/ 	.word	0x00000660


	//   ....[8]....
        /*01cc*/ 	.word	0x00000c30


	//   ....[9]....
        /*01d0*/ 	.word	0x00000c50


	//   ....[10]....
        /*01d4*/ 	.word	0x00000c60


	//   ....[11]....
        /*01d8*/ 	.word	0x00000cf0


	//   ....[12]....
        /*01dc*/ 	.word	0x00000d10


	//   ....[13]....
        /*01e0*/ 	.word	0x00000d20


	//   ....[14]....
        /*01e4*/ 	.word	0x00000da0


	//   ....[15]....
        /*01e8*/ 	.word	0x00000db0


	//   ....[16]....
        /*01ec*/ 	.word	0x00000dc0


	//   ....[17]....
        /*01f0*/ 	.word	0x00000e40


	//   ....[18]....
        /*01f4*/ 	.word	0x00000e60


	//   ....[19]....
        /*01f8*/ 	.word	0x00000e70


	//   ....[20]....
        /*01fc*/ 	.word	0x000014e0


	//   ....[21]....
        /*0200*/ 	.word	0x00001500


	//   ....[22]....
        /*0204*/ 	.word	0x00001510


	//   ....[23]....
        /*0208*/ 	.word	0x000015a0


	//   ....[24]....
        /*020c*/ 	.word	0x000015c0


	//   ....[25]....
        /*0210*/ 	.word	0x000015d0


	//   ....[26]....
        /*0214*/ 	.word	0x00001650


	//   ....[27]....
        /*0218*/ 	.word	0x00001660


	//   ....[28]....
        /*021c*/ 	.word	0x00001670


	//   ....[29]....
        /*0220*/ 	.word	0x000016f0


	//   ....[30]....
        /*0224*/ 	.word	0x00001710


	//   ....[31]....
        /*0228*/ 	.word	0x00001720


	//   ....[32]....
        /*022c*/ 	.word	0x00001fb0


	//   ....[33]....
        /*0230*/ 	.word	0x00002040


	//   ....[34]....
        /*0234*/ 	.word	0x000020b0


	//   ....[35]....
        /*0238*/ 	.word	0x00002170


	//   ....[36]....
        /*023c*/ 	.word	0x000021c0


	//   ....[37]....
        /*0240*/ 	.word	0x00002210


	//   ....[38]....
        /*0244*/ 	.word	0x000022d0


	//   ....[39]....
        /*0248*/ 	.word	0x00002320


	//   ....[40]....
        /*024c*/ 	.word	0x00002390


	//   ....[41]....
        /*0250*/ 	.word	0x00002440


	//   ....[42]....
        /*0254*/ 	.word	0x00002490


	//   ....[43]....
        /*0258*/ 	.word	0x000024e0


	//   ....[44]....
        /*025c*/ 	.word	0x00002580


	//   ....[45]....
        /*0260*/ 	.word	0x00002610


	//   ....[46]....
        /*0264*/ 	.word	0x00002680


	//   ....[47]....
        /*0268*/ 	.word	0x00002740


	//   ....[48]....
        /*026c*/ 	.word	0x00002790


	//   ....[49]....
        /*0270*/ 	.word	0x000027e0


	//   ....[50]....
        /*0274*/ 	.word	0x000028a0


	//   ....[51]....
        /*0278*/ 	.word	0x000028f0


	//   ....[52]....
        /*027c*/ 	.word	0x00002960


	//   ....[53]....
        /*0280*/ 	.word	0x00002a10


	//   ....[54]....
        /*0284*/ 	.word	0x00002a60


	//   ....[55]....
        /*0288*/ 	.word	0x00002ab0


	//----- nvinfo : EIATTR_EXIT_INSTR_OFFSETS
	.align		4
.L_8125:
        /*028c*/ 	.byte	0x04, 0x1c
        /*028e*/ 	.short	(.L_8127 - .L_8126)


	//   ....[0]....
.L_8126:
        /*0290*/ 	.word	0x00000090


	//   ....[1]....
        /*0294*/ 	.word	0x00001b90


	//   ....[2]....
        /*0298*/ 	.word	0x00001bb0


	//   ....[3]....
        /*029c*/ 	.word	0x00001dc0


	//   ....[4]....
        /*02a0*/ 	.word	0x00001f40


	//----- nvinfo : EIATTR_MAX_THREADS
	.align		4
.L_8127:
        /*02a4*/ 	.byte	0x04, 0x05
        /*02a6*/ 	.short	(.L_8129 - .L_8128)
.L_8128:
        /*02a8*/ 	.word	0x00000080
        /*02ac*/ 	.word	0x00000001
        /*02b0*/ 	.word	0x00000001


	//----- nvinfo : EIATTR_CRS_STACK_SIZE
	.align		4
.L_8129:
        /*02b4*/ 	.byte	0x04, 0x1e
        /*02b6*/ 	.short	(.L_8131 - .L_8130)
.L_8130:
        /*02b8*/ 	.word	0x00000000


	//----- nvinfo : EIATTR_CBANK_PARAM_SIZE
	.align		4
.L_8131:
        /*02bc*/ 	.byte	0x03, 0x19
        /*02be*/ 	.short	0x0048


	//----- nvinfo : EIATTR_PARAM_CBANK
	.align		4
        /*02c0*/ 	.byte	0x04, 0x0a
        /*02c2*/ 	.short	(.L_8133 - .L_8132)
	.align		4
.L_8132:
        /*02c4*/ 	.word	index@(.nv.constant0._ZN4vllm3moe10topkGatingILi8ELi128ELi4ELi16ELi32Ei13__nv_bfloat16LNS0_11ScoringFuncE0EEEvPKT5_PKbPfiPT4_PiiiibPKf)
        /*02c8*/ 	.short	0x0210
        /*02ca*/ 	.short	0x0048


	//----- nvinfo : EIATTR_SW_WAR
	.align		4
.L_8133:
        /*02cc*/ 	.byte	0x04, 0x36
        /*02ce*/ 	.short	(.L_8135 - .L_8134)
.L_8134:
        /*02d0*/ 	.word	0x00000008
.L_8135:


//--------------------- .nv.info._ZN4vllm3moe10topkGatingILi8ELi64ELi4ELi16ELi32Ei13__nv_bfloat16LNS0_11ScoringFuncE0EEEvPKT5_PKbPfiPT4_PiiiibPKf --------------------------
	.section	.nv.info._ZN4vllm3moe10topkGatingILi8ELi64ELi4ELi16ELi32Ei13__nv_bfloat16LNS0_11ScoringFuncE0EEEvPKT5_PKbPfiPT4_PiiiibPKf,"",@"SHT_CUDA_INFO"
	.sectionflags	@""
	.align	4


	//----- nvinfo : EIATTR_CUDA_API_VERSION
	.align		4
        /*0000*/ 	.byte	0x04, 0x37
        /*0002*/ 	.short	(.L_8137 - .L_8136)
.L_8136:
        /*0004*/ 	.word	0x00000082


	//----- nvinfo : EIATTR_KPARAM_INFO
	.align		4
.L_8137:
        /*0008*/ 	.byte	0x04, 0x17
        /*000a*/ 	.short	(.L_8139 - .L_8138)
.L_8138:
        /*000c*/ 	.word	0x00000000
        /*0010*/ 	.short	0x000a
        /*0012*/ 	.short	0x0040
        /*0014*/ 	.byte	0x00, 0xf0, 0x21, 0x00


	//----- nvinfo : EIATTR_KPARAM_INFO
	.align		4
.L_8139:
        /*0018*/ 	.byte	0x04, 0x17
        /*001a*/ 	.short	(.L_8141 - .L_8140)
.L_8140:
        /*001c*/ 	.word	0x00000000
        /*0020*/ 	.short	0x0009
        /*0022*/ 	.short	0x003c
        /*0024*/ 	.byte	0x00, 0xf0, 0x05, 0x00


	//----- nvinfo : EIATTR_KPARAM_INFO
	.align		4
.L_8141:
        /*0028*/ 	.byte	0x04, 0x17
        /*002a*/ 	.short	(.L_8143 - .L_8142)
.L_8142:
        /*002c*/ 	.word	0x00000000
        /*0030*/ 	.short	0x0008
        /*0032*/ 	.short	0x0038
        /*0034*/ 	.byte	0x00, 0xf0, 0x11, 0x00


	//----- nvinfo : EIATTR_KPARAM_INFO
	.align		4
.L_8143:
        /*0038*/ 	.byte	0x04, 0x17
        /*003a*/ 	.short	(.L_8145 - .L_8144)
.L_8144:
        /*003c*/ 	.word	0x00000000
        /*0040*/ 	.short	0x0007
        /*0042*/ 	.short	0x0034
        /*0044*/ 	.byte	0x00, 0xf0, 0x11, 0x00


	//----- nvinfo : EIATTR_KPARAM_INFO
	.align		4
.L_8145:
        /*0048*/ 	.byte	0x04, 0x17
        /*004a*/ 	.short	(.L_8147 - .L_8146)
.L_8146:
        /*004c*/ 	.word	0x00000000
        /*0050*/ 	.short	0x0006
        /*0052*/ 	.short	0x0030
        /*0054*/ 	.byte	0x00, 0xf0, 0x11, 0x00


	//----- nvinfo : EIATTR_KPARAM_INFO
	.align		4
.L_8147:
        /*0058*/ 	.byte	0x04, 0x17
        /*005a*/ 	.short	(.L_8149 - .L_8148)
.L_8148:
        /*005c*/ 	.word	0x00000000
        /*0060*/ 	.short	0x0005
        /*0062*/ 	.short	0x0028
        /*0064*/ 	.byte	0x00, 0xf0, 0x21, 0x00


	//----- nvinfo : EIATTR_KPARAM_INFO
	.align		4
.L_8149:
        /*0068*/ 	.byte	0x04, 0x17
        /*006a*/ 	.short	(.L_8151 - .L_8150)
.L_8150:
        /*006c*/ 	.word	0x00000000
        /*0070*/ 	.short	0x0004
        /*0072*/ 	.short	0x0020
        /*0074*/ 	.byte	0x00, 0xf0, 0x21, 0x00


	//----- nvinfo : EIATTR_KPARAM_INFO
	.align		4
.L_8151:
        /*0078*/ 	.byte	0x04, 0x17
        /*007a*/ 	.short	(.L_8153 - .L_8152)
.L_8152:
        /*007c*/ 	.word	0x00000000
        /*0080*/ 	.short	0x0003
        /*0082*/ 	.short	0x0018
        /*0084*/ 	.byte	0x00, 0xf0, 0x11, 0x00


	//----- nvinfo : EIATTR_KPARAM_INFO
	.align		4
.L_8153:
        /*0088*/ 	.byte	0x04, 0x17
        /*008a*/ 	.short	(.L_8155 - .L_8154)
.L_8154:
        /*008c*/ 	.word	0x00000000
        /*0090*/ 	.short	0x0002
        /*0092*/ 	.short	0x0010
        /*0094*/ 	.byte	0x00, 0xf0, 0x21, 0x00


	//----- nvinfo : EIATTR_KPARAM_INFO
	.align		4
.L_8155:
        /*0098*/ 	.byte	0x04, 0x17
        /*009a*/ 	.short	(.L_8157 - .L_8156)
.L_8156:
        /*009c*/ 	.word	0x00000000
        /*00a0*/ 	.short	0x0001
        /*00a2*/ 	.short	0x0008
        /*00a4*/ 	.byte	0x00, 0xf0, 0x21, 0x00


	//----- nvinfo : EIATTR_KPARAM_INFO
	.align		4
.L_8157:
        /*00a8*/ 	.byte	0x04, 0x17
        /*00aa*/ 	.short	(.L_8159 - .L_8158)
.L_8158:
        /*00ac*/ 	.word	0x00000000
        /*00b0*/ 	.short	0x0000
        /*00b2*/ 	.short	0x0000
        /*00b4*/ 	.byte	0x00, 0xf0, 0x21, 0x00


	//----- nvinfo : EIATTR_SPARSE_MMA_MASK
	.align		4
.L_8159:
        /*00b8*/ 	.byte	0x03, 0x50
        /*00ba*/ 	.short	0x0000


	//----- nvinfo : EIATTR_MAXREG_COUNT
	.align		4
        /*00bc*/ 	.byte	0x03, 0x1b
        /*00be*/ 	.short	0x00ff


	//----- nvinfo : EIATTR_MERCURY_ISA_VERSION
	.align		4
        /*00c0*/ 	.byte	0x03, 0x5f
        /*00c2*/ 	.short	0x0101


	//----- nvinfo : EIATTR_COOP_GROUP_MASK_REGIDS
	.align		4
        /*00c4*/ 	.byte	0x04, 0x29
        /*00c6*/ 	.short	(.L_8161 - .L_8160)


	//   ....[0]....
.L_8160:
        /*00c8*/ 	.word	0xffffffff


	//   ....[1]....
        /*00cc*/ 	.word	0xffffffff


	//   ....[2]....
        /*00d0*/ 	.word	0xffffffff


	//   ....[3]....
        /*00d4*/ 	.word	0xffffffff


	//   ....[4]....
        /*00d8*/ 	.word	0xffffffff


	//   ....[5]....
        /*00dc*/ 	.word	0xffffffff


	//   ....[6]....
        /*00e0*/ 	.word	0xffffffff


	//   ....[7]....
        /*00e4*/ 	.word	0xffffffff


	//   ....[8]....
        /*00e8*/ 	.word	0xffffffff


	//   ....[9]....
        /*00ec*/ 	.word	0xffffffff


	//   ....[10]....
        /*00f0*/ 	.word	0xffffffff


	//   ....[11]....
        /*00f4*/ 	.word	0xffffffff


	//   ....[12]....
        /*00f8*/ 	.word	0xffffffff


	//   ....[13]....
        /*00fc*/ 	.word	0xffffffff


	//   ....[14]....
        /*0100*/ 	.word	0xffffffff


	//   ....[15]....
        /*0104*/ 	.word	0xffffffff


	//   ....[16]....
        /*0108*/ 	.word	0xffffffff


	//   ....[17]....
        /*010c*/ 	.word	0xffffffff


	//   ....[18]....
        /*0110*/ 	.word	0xffffffff


	//   ....[19]....
        /*0114*/ 	.word	0xffffffff


	//   ....[20]....
        /*0118*/ 	.word	0xffffffff


	//   ....[21]....
        /*011c*/ 	.word	0xffffffff


	//   ....[22]....
        /*0120*/ 	.word	0xffffffff


	//   ....[23]....
        /*0124*/ 	.word	0xffffffff


	//   ....[24]....
        /*0128*/ 	.word	0x05000005


	//   ....[25]....
        /*012c*/ 	.word	0x05000005


	//   ....[26]....
        /*0130*/ 	.word	0x05000005


	//   ....[27]....
        /*0134*/ 	.word	0x05000005


	//   ....[28]....
        /*0138*/ 	.word	0x05000005


	//   ....[29]....
        /*013c*/ 	.word	0x05000005


	//   ....[30]....
        /*0140*/ 	.word	0x05000005


	//   ....[31]....
        /*0144*/ 	.word	0x05000005


	//   ....[32]....
        /*0148*/ 	.word	0x05000005


	//   ....[33]....
        /*014c*/ 	.word	0x05000005


	//   ....[34]....
        /*0150*/ 	.word	0x05000005


	//   ....[35]....
        /*0154*/ 	.word	0x05000005


	//   ....[36]....
        /*0158*/ 	.word	0x05000005


	//   ....[37]....
        /*015c*/ 	.word	0x05000005


	//   ....[38]....
        /*0160*/ 	.word	0x05000005


	//   ....[39]....
        /*0164*/ 	.word	0x05000005


	//   ....[40]....
        /*0168*/ 	.word	0x05000005


	//   ....[41]....
        /*016c*/ 	.word	0x05000005


	//----- nvinfo : EIATTR_COOP_GROUP_INSTR_OFFSETS
	.align		4
.L_8161:
        /*0170*/ 	.byte	0x04, 0x28
        /*0172*/ 	.short	(.L_8163 - .L_8162)


	//   ....[0]....
.L_8162:
        /*0174*/ 	.word	0x00000380


	//   ....[1]....
        /*0178*/ 	.word	0x000003a0


	//   ....[2]....
        /*017c*/ 	.word	0x000003c0


	//   ....[3]....
        /*0180*/ 	.word	0x000005e0


	//   ....[4]....
        /*0184*/ 	.word	0x00000600


	//   ....[5]....
        /*0188*/ 	.word	0x00000620


	//   ....[6]....
        /*018c*/ 	.word	0x00000bf0


	//   ....[7]....
        /*0190*/ 	.word	0x00000c10


	//   ....[8]....
        /*0194*/ 	.word	0x00000c20


	//   ....[9]....
        /*0198*/ 	.word	0x00000ca0


	//   ....[10]....
        /*019c*/ 	.word	0x00000cc0


	//   ....[11]....
        /*01a0*/ 	.word	0x00000cd0


	//   ....[12]....
        /*01a4*/ 	.word	0x00000d50


	//   ....[13]....
        /*01a8*/ 	.word	0x00000d60


	//   ....[14]....
        /*01ac*/ 	.word	0x00000d70


	//   ....[15]....
        /*01b0*/ 	.word	0x000013f0


	//   ....[16]....
        /*01b4*/ 	.word	0x00001410


	//   ....[17]....
        /*01b8*/ 	.word	0x00001420


	//   ....[18]....
        /*01bc*/ 	.word	0x000014a0


	//   ....[19]....
        /*01c0*/ 	.word	0x000014c0


	//   ....[20]....
        /*01c4*/ 	.word	0x000014d0


	//   ....[21]....
        /*01c8*/ 	.word	0x00001550


	//   ....[22]....
        /*01cc*/ 	.word	0x00001560


	//   ....[23]....
        /*01d0*/ 	.word	0x00001570


	//   ....[24]....
        /*01d4*/ 	.word	0x00001e10


	//   ....[25]....
        /*01d8*/ 	.word	0x00001ea0


	//   ....[26]....
        /*01dc*/ 	.word	0x00001f10


	//   ....[27]....
        /*01e0*/ 	.word	0x00001fc0


	//   ....[28]....
        /*01e4*/ 	.word	0x00002010


	//   ....[29]....
        /*01e8*/ 	.word	0x00002080


	//   ....[30]....
        /*01ec*/ 	.word	0x00002130


	//   ....[31]....
        /*01f0*/ 	.word	0x00002180


	//   ....[32]....
        /*01f4*/ 	.word	0x000021d0


	//   ....[33]....
        /*01f8*/ 	.word	0x00002260


	//   ....[34]....
        /*01fc*/ 	.word	0x000022f0


	//   ....[35]....
        /*0200*/ 	.word	0x00002360


	//   ....[36]....
        /*0204*/ 	.word	0x00002410


	//   ....[37]....
        /*0208*/ 	.word	0x00002460


	//   ....[38]....
        /*020c*/ 	.word	0x000024d0


	//   ....[39]....
        /*0210*/ 	.word	0x00002580


	//   ....[40]....
        /*0214*/ 	.word	0x000025d0


	//   ....[41]....
        /*0218*/ 	.word	0x00002620


	//----- nvinfo : EIATTR_EXIT_INSTR_OFFSETS
	.align		4
.L_8163:
        /*021c*/ 	.byte	0x04, 0x1c
        /*021e*/ 	.short	(.L_8165 - .L_8164)


	//   ....[0]....
.L_8164:
        /*0220*/ 	.word	0x00000090


	//   ....[1]....
        /*0224*/ 	.word	0x000019f0


	//   ....[2]....
        /*0228*/ 	.word	0x00001a10


	//   ....[3]....
        /*022c*/ 	.word	0x00001c20


	//   ....[4]....
        /*0230*/ 	.word	0x00001da0


	//----- nvinfo : EIATTR_MAX_THREADS
	.align		4
.L_8165:
        /*0234*/ 	.byte	0x04, 0x05
        /*0236*/ 	.short	(.L_8167 - .L_8166)
.L_8166:
        /*0238*/ 	.word	0x00000080
        /*023c*/ 	.word	0x00000001
        /*0240*/ 	.word	0x00000001


	//----- nvinfo : EIATTR_CRS_STACK_SIZE
	.align		4
.L_8167:
        /*0244*/ 	.byte	0x04, 0x1e
        /*0246*/ 	.short	(.L_8169 - .L_8168)
.L_8168:
        /*0248*/ 	.word	0x00000000


	//----- nvinfo : EIATTR_CBANK_PARAM_SIZE
	.align		4
.L_8169:
        /*024c*/ 	.byte	0x03, 0x19
        /*024e*/ 	.short	0x0048


	//----- nvinfo : EIATTR_PARAM_CBANK
	.align		4
        /*0250*/ 	.byte	0x04, 0x0a
        /*0252*/ 	.short	(.L_8171 - .L_8170)
	.align		4
.L_8170:
        /*0254*/ 	.word	index@(.nv.constant0._ZN4vllm3moe10topkGatingILi8ELi64ELi4ELi16ELi32Ei13__nv_bfloat16LNS0_11ScoringFuncE0EEEvPKT5_PKbPfiPT4_PiiiibPKf)
        /*0258*/ 	.short	0x0210
        /*025a*/ 	.short	0x0048


	//----- nvinfo : EIATTR_SW_WAR
	.align		4
.L_8171:
        /*025c*/ 	.byte	0x04, 0x36
        /*025e*/ 	.short	(.L_8173 - .L_8172)
.L_8172:
        /*0260*/ 	.word	0x00000008
.L_8173:


//--------------------- .nv.info._ZN4vllm3moe10topkGatingILi8ELi32ELi4ELi16ELi32Ei13__nv_bfloat16LNS0_11ScoringFuncE0EEEvPKT5_PKbPfiPT4_PiiiibPKf --------------------------
	.section	.nv.info._ZN4vllm3moe10topkGatingILi8ELi32ELi4ELi16ELi32Ei13__nv_bfloat16LNS0_11ScoringFuncE0EEEvPKT5_PKbPfiPT4_PiiiibPKf,"",@"SHT_CUDA_INFO"
	.sectionflags	@""
	.align	4


	//----- nvinfo : EIATTR_CUDA_API_VERSION
	.align		4
        /*0000*/ 	.byte	0x04, 0x37
        /*0002*/ 	.short	(.L_8175 - .L_8174)
.L_8174:
        /*0004*/ 	.word	0x00000082


	//----- nvinfo : EIATTR_KPARAM_INFO
	.align		4
.L_8175:
        /*0008*/ 	.byte	0x04, 0x17
        /*000a*/ 	.short	(.L_8177 - .L_8176)
.L_8176:
        /*000c*/ 	.word	0x00000000
        /*0010*/ 	.short	0x000a
        /*0012*/ 	.short	0x0040
        /*0014*/ 	.byte	0x00, 0xf0, 0x21, 0x00


	//----- nvinfo : EIATTR_KPARAM_INFO
	.align		4
.L_8177:
        /*0018*/ 	.byte	0x04, 0x17
        /*001a*/ 	.short	(.L_8179 - .L_8178)
.L_8178:
        /*001c*/ 	.word	0x00000000
        /*0020*/ 	.short	0x0009
        /*0022*/ 	.short	0x003c
        /*0024*/ 	.byte	0x00, 0xf0, 0x05, 0x00


	//----- nvinfo : EIATTR_KPARAM_INFO
	.align		4
.L_8179:
        /*0028*/ 	.byte	0x04, 0x17
        /*002a*/ 	.short	(.L_8181 - .L_8180)
.L_8180:
        /*002c*/ 	.word	0x00000000
        /*0030*/ 	.short	0x0008
        /*0032*/ 	.short	0x0038
        /*0034*/ 	.byte	0x00, 0xf0, 0x11, 0x00


	//----- nvinfo : EIATTR_KPARAM_INFO
	.align		4
.L_8181:
        /*0038*/ 	.byte	0x04, 0x17
        /*003a*/ 	.short	(.L_8183 - .L_8182)
.L_8182:
        /*003c*/ 	.word	0x00000000
        /*0040*/ 	.short	0x0007
        /*0042*/ 	.short	0x0034
        /*0044*/ 	.byte	0x00, 0xf0, 0x11, 0x00


	//----- nvinfo : EIATTR_KPARAM_INFO
	.align		4
.L_8183:
        /*0048*/ 	.byte	0x04, 0x17
        /*004a*/ 	.short	(.L_8185 - .L_8184)
.L_8184:
        /*004c*/ 	.word	0x00000000
        /*0050*/ 	.short	0x0006
        /*0052*/ 	.short	0x0030
        /*0054*/ 	.byte	0x00, 0xf0, 0x11, 0x00


	//----- nvinfo : EIATTR_KPARAM_INFO
	.align		4
.L_8185:
        /*0058*/ 	.byte	0x04, 0x17
        /*005a*/ 	.short	(.L_8187 - .L_8186)
.L_8186:
        /*005c*/ 	.word	0x00000000
        /*0060*/ 	.short	0x0005
        /*0062*/ 	.short	0x0028
        /*0064*/ 	.byte	0x00, 0xf0, 0x21, 0x00


	//----- nvinfo : EIATTR_KPARAM_INFO
	.align		4
.L_8187:
        /*0068*/ 	.byte	0x04, 0x17
        /*006a*/ 	.short	(.L_8189 - .L_8188)
.L_8188:
        /*006c*/ 	.word	0x00000000
        /*0070*/ 	.short	0x0004
        /*0072*/ 	.short	0x0020
        /*0074*/ 	.byte	0x00, 0xf0, 0x21, 0x00


	//----- nvinfo : EIATTR_KPARAM_INFO
	.align		4
.L_8189:
        /*0078*/ 	.byte	0x04, 0x17
        /*007a*/ 	.short	(.L_8191 - .L_8190)
.L_8190:
        /*007c*/ 	.word	0x00000000
        /*0080*/ 	.short	0x0003
        /*0082*/ 	.short	0x0018
        /*0084*/ 	.byte	0x00, 0xf0, 0x11, 0x00


	//----- nvinfo : EIATTR_KPARAM_INFO
	.align		4
.L_8191:
        /*0088*/ 	.byte	0x04, 0x17
        /*008a*/ 	.short	(.L_8193 - .L_8192)
.L_8192:
        /*008c*/ 	.word	0x00000000
        /*0090*/ 	.short	0x0002
        /*0092*/ 	.short	0x0010
        /*0094*/ 	.byte	0x00, 0xf0, 0x21, 0x00


	//----- nvinfo : EIATTR_KPARAM_INFO
	.align		4
.L_8193:
        /*0098*/ 	.byte	0x04, 0x17
        /*009a*/ 	.short	(.L_8195 - .L_8194)
.L_8194:
        /*009c*/ 	.word	0x00000000
        /*00a0*/ 	.short	0x0001
        /*00a2*/ 	.short	0x0008
        /*00a4*/ 	.byte	0x00, 0xf0, 0x21, 0x00


	//----- nvinfo : EIATTR_KPARAM_INFO
	.align		4
.L_8195:
        /*00a8*/ 	.byte	0x04, 0x17
        /*00aa*/ 	.short	(.L_8197 - .L_8196)
.L_8196:
        /*00ac*/ 	.word	0x00000000
        /*00b0*/ 	.short	0x0000
        /*00b2*/ 	.short	0x0000
        /*00b4*/ 	.byte	0x00, 0xf0, 0x21, 0x00


	//----- nvinfo : EIATTR_SPARSE_MMA_MASK
	.align		4
.L_8197:
        /*00b8*/ 	.byte	0x03, 0x50
        /*00ba*/ 	.short	0x0000


	//----- nvinfo : EIATTR_MAXREG_COUNT
	.align		4
        /*00bc*/ 	.byte	0x03, 0x1b
        /*00be*/ 	.short	0x00ff


	//----- nvinfo : EIATTR_MERCURY_ISA_VERSION
	.align		4
        /*00c0*/ 	.byte	0x03, 0x5f
        /*00c2*/ 	.short	0x0101


	//----- nvinfo : EIATTR_COOP_GROUP_MASK_REGIDS
	.align		4
        /*00c4*/ 	.byte	0x04, 0x29
        /*00c6*/ 	.short	(.L_8199 - .L_8198)


	//   ....[0]....
.L_8198:
        /*00c8*/ 	.word	0xffffffff


	//   ....[1]....
        /*00cc*/ 	.word	0xffffffff


	//   ....[2]....
        /*00d0*/ 	.word	0xffffffff


	//   ....[3]....
        /*00d4*/ 	.word	0xffffffff


	//   ....[4]....
        /*00d8*/ 	.word	0xffffffff


	//   ....[5]....
        /*00dc*/ 	.word	0xffffffff


	//   ....[6]....
        /*00e0*/ 	.word	0xffffffff


	//   ....[7]....
        /*00e4*/ 	.word	0xffffffff


	//   ....[8]....
        /*00e8*/ 	.word	0xffffffff


	//   ....[9]....
        /*00ec*/ 	.word	0xffffffff


	//   ....[10]....
        /*00f0*/ 	.word	0xffffffff


	//   ....[11]....
        /*00f4*/ 	.word	0xffffffff


	//   ....[12]....
        /*00f8*/ 	.word	0xffffffff


	//   ....[13]....
        /*00fc*/ 	.word	0xffffffff


	//   ....[14]....
        /*0100*/ 	.word	0xffffffff


	//   ....[15]....
        /*0104*/ 	.word	0xffffffff


	//   ....[16]....
        /*0108*/ 	.word	0x05000012


	//   ....[17]....
        /*010c*/ 	.word	0x05000012


	//   ....[18]....
        /*0110*/ 	.word	0x05000012


	//   ....[19]....
        /*0114*/ 	.word	0x05000012


	//   ....[20]....
        /*0118*/ 	.word	0x05000012


	//   ....[21]....
        /*011c*/ 	.word	0x05000012


	//   ....[22]....
        /*0120*/ 	.word	0x05000012


	//   ....[23]....
        /*0124*/ 	.word	0x05000012


	//   ....[24]....
        /*0128*/ 	.word	0x05000012


	//   ....[25]....
        /*012c*/ 	.word	0x05000012


	//   ....[26]....
        /*0130*/ 	.word	0x05000012


	//   ....[27]....
        /*0134*/ 	.word	0x05000012


	//----- nvinfo : EIATTR_COOP_GROUP_INSTR_OFFSETS
	.align		4
.L_8199:
        /*0138*/ 	.byte	0x04, 0x28
        /*013a*/ 	.short	(.L_8201 - .L_8200)


	//   ....[0]....
.L_8200:
        /*013c*/ 	.word	0x000003b0


	//   ....[1]....
        /*0140*/ 	.word	0x000003d0


	//   ....[2]....
        /*0144*/ 	.word	0x000005f0


	//   ....[3]....
        /*0148*/ 	.word	0x00000630


	//   ....[4]....
        /*014c*/ 	.word	0x00000bb0


	//   ....[5]....
        /*0150*/ 	.word	0x00000bd0


	//   ....[6]....
        /*0154*/ 	.word	0x00000be0


	//   ....[7]....
        /*0158*/ 	.word	0x00000c60


	//   ....[8]....
        /*015c*/ 	.word	0x00000c80


	//   ....[9]....
        /*0160*/ 	.word	0x00000c90


	//   ....[10]....
        /*0164*/ 	.word	0x00001300


	//   ....[11]....
        /*0168*/ 	.word	0x00001320


	//   ....[12]....
        /*016c*/ 	.word	0x00001330


	//   ....[13]....
        /*0170*/ 	.word	0x000013b0


	//   ....[14]....
        /*0174*/ 	.word	0x000013d0


	//   ....[15]....
        /*0178*/ 	.word	0x000013e0


	//   ....[16]....
        /*017c*/ 	.word	0x00001c70


	//   ....[17]....
        /*0180*/ 	.word	0x00001d00


	//   ....[18]....
        /*0184*/ 	.word	0x00001d70


	//   ....[19]....
        /*0188*/ 	.word	0x00001e20


	//   ....[20]....
        /*018c*/ 	.word	0x00001e70


	//   ....[21]....
        /*0190*/ 	.word	0x00001ec0


	//   ....[22]....
        /*0194*/ 	.word	0x00001f60


	//   ....[23]....
        /*0198*/ 	.word	0x00001ff0


	//   ....[24]....
        /*019c*/ 	.word	0x00002060


	//   ....[25]....
        /*01a0*/ 	.word	0x00002110


	//   ....[26]....
        /*01a4*/ 	.word	0x00002160


	//   ....[27]....
        /*01a8*/ 	.word	0x000021b0


	//----- nvinfo : EIATTR_EXIT_INSTR_OFFSETS
	.align		4
.L_8201:
        /*01ac*/ 	.byte	0x04, 0x1c
        /*01ae*/ 	.short	(.L_8203 - .L_8202)


	//   ....[0]....
.L_8202:
        /*01b0*/ 	.word	0x00000090


	//   ....[1]....
        /*01b4*/ 	.word	0x00001850


	//   ....[2]....
        /*01b8*/ 	.word	0x00001870


	//   ....[3]....
        /*01bc*/ 	.word	0x00001a80


	//   ....[4]....
        /*01c0*/ 	.word	0x00001c00


	//----- nvinfo : EIATTR_MAX_THREADS
	.align		4
.L_8203:
        /*01c4*/ 	.byte	0x04, 0x05
        /*01c6*/ 	.short	(.L_8205 - .L_8204)
.L_8204:
        /*01c8*/ 	.word	0x00000080
        /*01cc*/ 	.word	0x00000001
        /*01d0*/ 	.word	0x00000001


	//----- nvinfo : EIATTR_CRS_STACK_SIZE
	.align		4
.L_8205:
        /*01d4*/ 	.byte	0x04, 0x1e
        /*01d6*/ 	.short	(.L_8207 - .L_8206)
.L_8206:
        /*01d8*/ 	.word	0x00000000


	//----- nvinfo : EIATTR_CBANK_PARAM_SIZE
	.align		4
.L_8207:
        /*01dc*/ 	.byte	0x03, 0x19
        /*01de*/ 	.short	0x0048


	//----- nvinfo : EIATTR_PARAM_CBANK
	.align		4
        /*01e0*/ 	.byte	0x04, 0x0a
        /*01e2*/ 	.short	(.L_8209 - .L_8208)
	.align		4
.L_8208:
        /*01e4*/ 	.word	index@(.nv.constant0._ZN4vllm3moe10topkGatingILi8ELi32ELi4ELi16ELi32Ei13__nv_bfloat16LNS0_11ScoringFuncE0EEEvPKT5_PKbPfiPT4_PiiiibPKf)
        /*01e8*/ 	.short	0x0210
        /*01ea*/ 	.short	0x0048


	//----- nvinfo : EIATTR_SW_WAR
	.align		4
.L_8209:
        /*01ec*/ 	.byte	0x04, 0x36
        /*01ee*/ 	.short	(.L_8211 - .L_8210)
.L_8210:
        /*01f0*/ 	.word	0x00000008
.L_8211:


//--------------------- .nv.info._ZN4vllm3moe10topkGatingILi8ELi16ELi4ELi16ELi32Ei13__nv_bfloat16LNS0_11ScoringFuncE0EEEvPKT5_PKbPfiPT4_PiiiibPKf --------------------------
	.section	.nv.info._ZN4vllm3moe10topkGatingILi8ELi16ELi4ELi16ELi32Ei13__nv_bfloat16LNS0_11ScoringFuncE0EEEvPKT5_PKbPfiPT4_PiiiibPKf,"",@"SHT_CUDA_INFO"
	.sectionflags	@""
	.align	4


	//----- nvinfo : EIATTR_CUDA_API_VERSION
	.align		4
        /*0000*/ 	.byte	0x04, 0x37
        /*0002*/ 	.short	(.L_8213 - .L_8212)
.L_8212:
        /*0004*/ 	.word	0x00000082


	//----- nvinfo : EIATTR_KPARAM_INFO
	.align		4
.L_8213:
        /*0008*/ 	.byte	0x04, 0x17
        /*000a*/ 	.short	(.L_8215 - .L_8214)
.L_8214:
        /*000c*/ 	.word	0x00000000
        /*0010*/ 	.short	0x000a
        /*0012*/ 	.short	0x0040
        /*0014*/ 	.byte	0x00, 0xf0, 0x21, 0x00


	//----- nvinfo : EIATTR_KPARAM_INFO
	.align		4
.L_8215:
        /*0018*/ 	.byte	0x04, 0x17
        /*001a*/ 	.short	(.L_8217 - .L_8216)
.L_8216:
        /*001c*/ 	.word	0x00000000
        /*0020*/ 	.short	0x0009
        /*0022*/ 	.short	0x003c
        /*0024*/ 	.byte	0x00, 0xf0, 0x05, 0x00


	//----- nvinfo : EIATTR_KPARAM_INFO
	.align		4
.L_8217:
        /*0028*/ 	.byte	0x04, 0x17
        /*002a*/ 	.short	(.L_8219 - .L_8218)
.L_8218:
        /*002c*/ 	.word	0x00000000
        /*0030*/ 	.short	0x0008
        /*0032*/ 	.short	0x0038
        /*0034*/ 	.byte	0x00, 0xf0, 0x11, 0x00


	//----- nvinfo : EIATTR_KPARAM_INFO
	.align		4
.L_8219:
        /*0038*/ 	.byte	0x04, 0x17
        /*003a*/ 	.short	(.L_8221 - .L_8220)
.L_8220:
        /*003c*/ 	.word	0x00000000
        /*0040*/ 	.short	0x0007
        /*0042*/ 	.short	0x0034
        /*0044*/ 	.byte	0x00, 0xf0, 0x11, 0x00


	//----- nvinfo : EIATTR_KPARAM_INFO
	.align		4
.L_8221:
        /*0048*/ 	.byte	0x04, 0x17
        /*004a*/ 	.short	(.L_8223 - .L_8222)
.L_8222:
        /*004c*/ 	.word	0x00000000
        /*0050*/ 	.short	0x0006
        /*0052*/ 	.short	0x0030
        /*0054*/ 	.byte	0x00, 0xf0, 0x11, 0x00


	//----- nvinfo : EIATTR_KPARAM_INFO
	.align		4
.L_8223:
        /*0058*/ 	.byte	0x04, 0x17
        /*005a*/ 	.short	(.L_8225 - .L_8224)
.L_8224:
        /*005c*/ 	.word	0x00000000
        /*0060*/ 	.short	0x0005
        /*0062*/ 	.short	0x0028
        /*0064*/ 	.byte	0x00, 0xf0, 0x21, 0x00


	//----- nvinfo : EIATTR_KPARAM_INFO
	.align		4
.L_8225:
        /*0068*/ 	.byte	0x04, 0x17
        /*006a*/ 	.short	(.L_8227 - .L_8226)
.L_8226:
        /*006c*/ 	.word	0x00000000
        /*0070*/ 	.short	0x0004
        /*0072*/ 	.short	0x0020
        /*0074*/ 	.byte	0x00, 0xf0, 0x21, 0x00


	//----- nvinfo : EIATTR_KPARAM_INFO
	.align		4
.L_8227:
        /*0078*/ 	.byte	0x04, 0x17
        /*007a*/ 	.short	(.L_8229 - .L_8228)
.L_8228:
        /*007c*/ 	.word	0x00000000
        /*0080*/ 	.short	0x0003
        /*0082*/ 	.short	0x0018
        /*0084*/ 	.byte	0x00, 0xf0, 0x11, 0x00


	//----- nvinfo : EIATTR_KPARAM_INFO
	.align		4
.L_8229:
        /*0088*/ 	.byte	0x04, 0x17
        /*008a*/ 	.short	(.L_8231 - .L_8230)
.L_8230:
        /*008c*/ 	.word	0x00000000
        /*0090*/ 	.short	0x0002
        /*0092*/ 	.short	0x0010
        /*0094*/ 	.byte	0x00, 0xf0, 0x21, 0x00


	//----- nvinfo : EIATTR_KPARAM_INFO
	.align		4
.L_8231:
        /*0098*/ 	.byte	0x04, 0x17
        /*009a*/ 	.short	(.L_8233 - .L_8232)
.L_8232:
        /*009c*/ 	.word	0x00000000
        /*00a0*/ 	.short	0x0001
        /*00a2*/ 	.short	0x0008
        /*00a4*/ 	.byte	0x00, 0xf0, 0x21, 0x00


	//----- nvinfo : EIATTR_KPARAM_INFO
	.align		4
.L_8233:
        /*00a8*/ 	.byte	0x04, 0x17
        /*00aa*/ 	.short	(.L_8235 - .L_8234)
.L_8234:
        /*00ac*/ 	.word	0x00000000
        /*00b0*/ 	.short	0x0000
        /*00b2*/ 	.short	0x0000
        /*00b4*/ 	.byte	0x00, 0xf0, 0x21, 0x00


	//----- nvinfo : EIATTR_SPARSE_MMA_MASK
	.align		4
.L_8235:
        /*00b8*/ 	.byte	0x03, 0x50
        /*00ba*/ 	.short	0x0000


	//----- nvinfo : EIATTR_MAXREG_COUNT
	.align		4
        /*00bc*/ 	.byte	0x03, 0x1b
        /*00be*/ 	.short	0x00ff


	//----- nvinfo : EIATTR_MERCURY_ISA_VERSION
	.align		4
        /*00c0*/ 	.byte	0x03, 0x5f
        /*00c2*/ 	.short	0x0101


	//----- nvinfo : EIATTR_COOP_GROUP_MASK_REGIDS
	.align		4
        /*00c4*/ 	.byte	0x04, 0x29
        /*00c6*/ 	.short	(.L_8237 - .L_8236)


	//   ....[0]....
.L_8236:
        /*00c8*/ 	.word	0xffffffff


	//   ....[1]....
        /*00cc*/ 	.word	0xffffffff


	//   ....[2]....
        /*00d0*/ 	.word	0xffffffff


	//   ....[3]....
        /*00d4*/ 	.word	0xffffffff


	//   ....[4]....
        /*00d8*/ 	.word	0xffffffff


	//   ....[5]....
        /*00dc*/ 	.word	0xffffffff


	//   ....[6]....
        /*00e0*/ 	.word	0xffffffff


	//   ....[7]....
        /*00e4*/ 	.word	0xffffffff


	//   ....[8]....
        /*00e8*/ 	.word	0x05000015


	//   ....[9]....
        /*00ec*/ 	.word	0x05000015


	//   ....[10]....
        /*00f0*/ 	.word	0x05000015


	//   ....[11]....
        /*00f4*/ 	.word	0x05000015


	//   ....[12]....
        /*00f8*/ 	.word	0x05000015


	//   ....[13]....
        /*00fc*/ 	.word	0x05000015


	//----- nvinfo : EIATTR_COOP_GROUP_INSTR_OFFSETS
	.align		4
.L_8237:
        /*0100*/ 	.byte	0x04, 0x28
        /*0102*/ 	.short	(.L_8239 - .L_8238)


	//   ....[0]....
.L_8238:
        /*0104*/ 	.word	0x000003b0


	//   ....[1]....
        /*0108*/ 	.word	0x000005f0


	//   ....[2]....
        /*010c*/ 	.word	0x00000b70


	//   ....[3]....
        /*0110*/ 	.word	0x00000b80


	//   ....[4]....
        /*0114*/ 	.word	0x00000b90


	//   ....[5]....
        /*0118*/ 	.word	0x00001210


	//   ....[6]....
        /*011c*/ 	.word	0x00001220


	//   ....[7]....
        /*0120*/ 	.word	0x00001230


	//   ....[8]....
        /*0124*/ 	.word	0x00001ae0


	//   ....[9]....
        /*0128*/ 	.word	0x00001b70


	//   ....[10]....
        /*012c*/ 	.word	0x00001bc0


	//   ....[11]....
        /*0130*/ 	.word	0x00001c60


	//   ....[12]....
        /*0134*/ 	.word	0x00001cf0


	//   ....[13]....
        /*0138*/ 	.word	0x00001d40


	//----- nvinfo : EIATTR_EXIT_INSTR_OFFSETS
	.align		4
.L_8239:
        /*013c*/ 	.byte	0x04, 0x1c
        /*013e*/ 	.short	(.L_8241 - .L_8240)


	//   ....[0]....
.L_8240:
        /*0140*/ 	.word	0x00000090


	//   ....[1]....
        /*0144*/ 	.word	0x000016c0


	//   ....[2]....
        /*0148*/ 	.word	0x000016e0


	//   ....[3]....
        /*014c*/ 	.word	0x000018f0


	//   ....[4]....
        /*0150*/ 	.word	0x00001a70


	//----- nvinfo : EIATTR_MAX_THREADS
	.align		4
.L_8241:
        /*0154*/ 	.byte	0x04, 0x05
        /*0156*/ 	.short	(.L_8243 - .L_8242)
.L_8242:
        /*0158*/ 	.word	0x00000080
        /*015c*/ 	.word	0x00000001
        /*0160*/ 	.word	0x00000001


	//----- nvinfo : EIATTR_CRS_STACK_SIZE
	.align		4
.L_8243:
        /*0164*/ 	.byte	0x04, 0x1e
        /*0166*/ 	.short	(.L_8245 - .L_8244)
.L_8244:
        /*0168*/ 	.word	0x00000000


	//----- nvinfo : EIATTR_CBANK_PARAM_SIZE
	.align		4
.L_8245:
        /*016c*/ 	.byte	0x03, 0x19
        /*016e*/ 	.short	0x0048


	//----- nvinfo : EIATTR_PARAM_CBANK
	.align		4
        /*0170*/ 	.byte	0x04, 0x0a
        /*0172*/ 	.short	(.L_8247 - .L_8246)
	.align		4
.L_8246:
        /*0174*/ 	.word	index@(.nv.constant0._ZN4vllm3moe10topkGatingILi8ELi16ELi4ELi16ELi32Ei13__nv_bfloat16LNS0_11ScoringFuncE0EEEvPKT5_PKbPfiPT4_PiiiibPKf)
        /*0178*/ 	.short	0x0210
        /*017a*/ 	.short	0x0048


	//----- nvinfo : EIATTR_SW_WAR
	.align		4
.L_8247:
        /*017c*/ 	.byte	0x04, 0x36
        /*017e*/ 	.short	(.L_8249 - .L_8248)
.L_8248:
        /*0180*/ 	.word	0x00000008
.L_8249:


//--------------------- .nv.info._ZN4vllm3moe10topkGatingILi8ELi8ELi4ELi16ELi32Ei13__nv_bfloat16LNS0_11ScoringFuncE0EEEvPKT5_PKbPfiPT4_PiiiibPKf --------------------------
	.section	.nv.info._ZN4vllm3moe10topkGatingILi8ELi8ELi4ELi16ELi32Ei13__nv_bfloat16LNS0_11ScoringFuncE0EEEvPKT5_PKbPfiPT4_PiiiibPKf,"",@"SHT_CUDA_INFO"
	.sectionflags	@""
	.align	4


	//----- nvinfo : EIATTR_CUDA_API_VERSION
	.align		4
        /*0000*/ 	.byte	0x04, 0x37
        /*0002*/ 	.short	(.L_8251 - .L_8250)
.L_8250:
        /*0004*/ 	.word	0x00000082


	//----- nvinfo : EIATTR_KPARAM_INFO
	.align		4
.L_8251:
        /*0008*/ 	.byte	0x04, 0x17
        /*000a*/ 	.short	(.L_8253 - .L_8252)
.L_8252:
        /*000c*/ 	.word	0x00000000
        /*0010*/ 	.short	0x000a
        /*0012*/ 	.short	0x0040
        /*0014*/ 	.byte	0x00, 0xf0, 0x21, 0x00


	//----- nvinfo : EIATTR_KPARAM_INFO
	.align		4
.L_8253:
        /*0018*/ 	.byte	0x04, 0x17
        /*001a*/ 	.short	(.L_8255 - .L_8254)
.L_8254:
        /*001c*/ 	.word	0x00000000
        /*0020*/ 	.short	0x0009
        /*0022*/ 	.short	0x003c
        /*0024*/ 	.byte	0x00, 0xf0, 0x05, 0x00


	//----- nvinfo : EIATTR_KPARAM_INFO
	.align		4
.L_8255:
        /*0028*/ 	.byte	0x04, 0x17
        /*002a*/ 	.short	(.L_8257 - .L_8256)
.L_8256:
        /*002c*/ 	.word	0x00000000
        /*0030*/ 	.short	0x0008
        /*0032*/ 	.short	0x0038
        /*0034*/ 	.byte	0x00, 0xf0, 0x11, 0x00


	//----- nvinfo : EIATTR_KPARAM_INFO
	.align		4
.L_8257:
        /*0038*/ 	.byte	0x04, 0x17
        /*003a*/ 	.short	(.L_8259 - .L_8258)
.L_8258:
        /*003c*/ 	.word	0x00000000
        /*0040*/ 	.short	0x0007
        /*0042*/ 	.short	0x0034
        /*0044*/ 	.byte	0x00, 0xf0, 0x11, 0x00


	//----- nvinfo : EIATTR_KPARAM_INFO
	.align		4
.L_8259:
        /*0048*/ 	.byte	0x04, 0x17
        /*004a*/ 	.short	(.L_8261 - .L_8260)
.L_8260:
        /*004c*/ 	.word	0x00000000
        /*0050*/ 	.short	0x0006
        /*0052*/ 	.short	0x0030
        /*0054*/ 	.byte	0x00, 0xf0, 0x11, 0x00


	//----- nvinfo : EIATTR_KPARAM_INFO
	.align		4
.L_8261:
        /*0058*/ 	.byte	0x04, 0x17
        /*005a*/ 	.short	(.L_8263 - .L_8262)
.L_8262:
        /*005c*/ 	.word	0x00000000
        /*0060*/ 	.short	0x0005
        /*0062*/ 	.short	0x0028
        /*0064*/ 	.byte	0x00, 0xf0, 0x21, 0x00


	//----- nvinfo : EIATTR_KPARAM_INFO
	.align		4
.L_8263:
        /*0068*/ 	.byte	0x04, 0x17
        /*006a*/ 	.short	(.L_8265 - .L_8264)
.L_8264:
        /*006c*/ 	.word	0x00000000
        /*0070*/ 	.short	0x0004
        /*0072*/ 	.short	0x0020
        /*0074*/ 	.byte	0x00, 0xf0, 0x21, 0x00


	//----- nvinfo : EIATTR_KPARAM_INFO
	.align		4
.L_8265:
        /*0078*/ 	.byte	0x04, 0x17
        /*007a*/ 	.short	(.L_8267 - .L_8266)
.L_8266:
        /*007c*/ 	.word	0x00000000
        /*0080*/ 	.short	0x0003
        /*0082*/ 	.short	0x0018
        /*0084*/ 	.byte	0x00, 0xf0, 0x11, 0x00


	//----- nvinfo : EIATTR_KPARAM_INFO
	.align		4
.L_8267:
        /*0088*/ 	.byte	0x04, 0x17
        /*008a*/ 	.short	(.L_8269 - .L_8268)
.L_8268:
        /*008c*/ 	.word	0x00000000
        /*0090*/ 	.short	0x0002
        /*0092*/ 	.short	0x0010
        /*0094*/ 	.byte	0x00, 0xf0, 0x21, 0x00


	//----- nvinfo : EIATTR_KPARAM_INFO
	.align		4
.L_8269:
        /*0098*/ 	.byte	0x04, 0x17
        /*009a*/ 	.short	(.L_8271 - .L_8270)
.L_8270:
        /*009c*/ 	.word	0x00000000
        /*00a0*/ 	.short	0x0001
        /*00a2*/ 	.short	0x0008
        /*00a4*/ 	.byte	0x00, 0xf0, 0x21, 0x00


	//----- nvinfo : EIATTR_KPARAM_INFO
	.align		4
.L_8271:
        /*00a8*/ 	.byte	0x04, 0x17
        /*00aa*/ 	.short	(.L_8273 - .L_8272)
.L_8272:
        /*00ac*/ 	.word	0x00000000
        /*00b0*/ 	.short	0x0000
        /*00b2*/ 	.short	0x0000
        /*00b4*/ 	.byte	0x00, 0xf0, 0x21, 0x00


	//----- nvinfo : EIATTR_SPARSE_MMA_MASK
	.align		4
.L_8273:
        /*00b8*/ 	.byte	0x03, 0x50
        /*00ba*/ 	.short	0x0000


	//----- nvinfo : EIATTR_MAXREG_COUNT
	.align		4
        /*00bc*/ 	.byte	0x03, 0x1b
        /*00be*/ 	.short	0x00ff


	//----- nvinfo : EIATTR_MERCURY_ISA_VERSION
	.align		4
        /*00c0*/ 	.byte	0x03, 0x5f
        /*00c2*/ 	.short	0x0101


	//----- nvinfo : EIATTR_EXIT_INSTR_OFFSETS
	.align		4
        /*00c4*/ 	.byte	0x04, 0x1c
        /*00c6*/ 	.short	(.L_8275 - .L_8274)


	//   ....[0]....
.L_8274:
        /*00c8*/ 	.word	0x00000080


	//   ....[1]....
        /*00cc*/ 	.word	0x00002030


	//   ....[2]....
        /*00d0*/ 	.word	0x00002050


	//   ....[3]....
        /*00d4*/ 	.word	0x00002910


	//   ....[4]....
        /*00d8*/ 	.word	0x00002a20


	//----- nvinfo : EIATTR_MAX_THREADS
	.align		4
.L_8275:
        /*00dc*/ 	.byte	0x04, 0x05
        /*00de*/ 	.short	(.L_8277 - .L_8276)
.L_8276:
        /*00e0*/ 	.word	0x00000080
        /*00e4*/ 	.word	0x00000001
        /*00e8*/ 	.word	0x00000001


	//----- nvinfo : EIATTR_CBANK_PARAM_SIZE
	.align		4
.L_8277:
        /*00ec*/ 	.byte	0x03, 0x19
        /*00ee*/ 	.short	0x0048


	//----- nvinfo : EIATTR_PARAM_CBANK
	.align		4
        /*00f0*/ 	.byte	0x04, 0x0a
        /*00f2*/ 	.short	(.L_8279 - .L_8278)
	.align		4
.L_8278:
        /*00f4*/ 	.word	index@(.nv.constant0._ZN4vllm3moe10topkGatingILi8ELi8ELi4ELi16ELi32Ei13__nv_bfloat16LNS0_11ScoringFuncE0EEEvPKT5_PKbPfiPT4_PiiiibPKf)
        /*00f8*/ 	.short	0x0210
        /*00fa*/ 	.short	0x0048


	//----- nvinfo : EIATTR_SW_WAR
	.align		4
.L_8279:
        /*00fc*/ 	.byte	0x04, 0x36
        /*00fe*/ 	.short	(.L_8281 - .L_8280)
.L_8280:
        /*0100*/ 	.word	0x00000008
.L_8281:


//--------------------- .nv.info._ZN4vllm3moe10topkGatingILi4ELi4ELi4ELi8ELi32Ei13__nv_bfloat16LNS0_11ScoringFuncE0EEEvPKT5_PKbPfiPT4_PiiiibPKf --------------------------
	.section	.nv.info._ZN4vllm3moe10topkGatingILi4ELi4ELi4ELi8ELi32Ei13__nv_bfloat16LNS0_11ScoringFuncE0EEEvPKT5_PKbPfiPT4_PiiiibPKf,"",@"SHT_CUDA_INFO"
	.sectionflags	@""
	.align	4


	//----- nvinfo : EIATTR_CUDA_API_VERSION
	.align		4
        /*0000*/ 	.byte	0x04, 0x37
        /*0002*/ 	.short	(.L_8283 - .L_8282)
.L_8282:
        /*0004*/ 	.word	0x00000082


	//----- nvinfo : EIATTR_KPARAM_INFO
	.align		4
.L_8283:
        /*0008*/ 	.byte	0x04, 0x17
        /*000a*/ 	.short	(.L_8285 - .L_8284)
.L_8284:
        /*000c*/ 	.word	0x00000000
        /*0010*/ 	.short	0x000a
        /*0012*/ 	.short	0x0040
        /*0014*/ 	.byte	0x00, 0xf0, 0x21, 0x00


	//----- nvinfo : EIATTR_KPARAM_INFO
	.align		4
.L_8285:
        /*0018*/ 	.byte	0x04, 0x17
        /*001a*/ 	.short	(.L_8287 - .L_8286)
.L_8286:
        /*001c*/ 	.word	0x00000000
        /*0020*/ 	.short	0x0009
        /*0022*/ 	.short	0x003c
        /*0024*/ 	.byte	0x00, 0xf0, 0x05, 0x00


	//----- nvinfo : EIATTR_KPARAM_INFO
	.align		4
.L_8287:
        /*0028*/ 	.byte	0x04, 0x17
        /*002a*/ 	.short	(.L_8289 - .L_8288)
.L_8288:
        /*002c*/ 	.word	0x00000000
        /*0030*/ 	.short	0x0008
        /*0032*/ 	.short	0x0038
        /*0034*/ 	.byte	0x00, 0xf0, 0x11, 0x00


	//----- nvinfo : EIATTR_KPARAM_INFO
	.align		4
.L_8289:
        /*0038*/ 	.byte	0x04, 0x17
        /*003a*/ 	.short	(.L_8291 - .L_8290)
.L_8290:
        /*003c*/ 	.word	0x00000000
        /*0040*/ 	.short	0x0007
        /*0042*/ 	.short	0x0034
        /*0044*/ 	.byte	0x00, 0xf0, 0x11, 0x00


	//----- nvinfo : EIATTR_KPARAM_INFO
	.align		4
.L_8291:
        /*0048*/ 	.byte	0x04, 0x17
        /*004a*/ 	.short	(.L_8293 - .L_8292)
.L_8292:
        /*004c*/ 	.word	0x00000000
        /*0050*/ 	.short	0x0006
        /*0052*/ 	.short	0x0030
        /*0054*/ 	.byte	0x00, 0xf0, 0x11, 0x00


	//----- nvinfo : EIATTR_KPARAM_INFO
	.align		4
.L_8293:
        /*0058*/ 	.byte	0x04, 0x17
        /*005a*/ 	.short	(.L_8295 - .L_8294)
.L_8294:
        /*005c*/ 	.word	0x00000000
        /*0060*/ 	.short	0x0005
        /*0062*/ 	.short	0x0028
        /*0064*/ 	.byte	0x00, 0xf0, 0x21, 0x00


	//----- nvinfo : EIATTR_KPARAM_INFO
	.align		4
.L_8295:
        /*0068*/ 	.byte	0x04, 0x17
        /*006a*/ 	.short	(.L_8297 - .L_8296)
.L_8296:
        /*006c*/ 	.word	0x00000000
        /*0070*/ 	.short	0x0004
        /*0072*/ 	.short	0x0020
        /*0074*/ 	.byte	0x00, 0xf0, 0x21, 0x00


	//----- nvinfo : EIATTR_KPARAM_INFO
	.align		4
.L_8297:
        /*0078*/ 	.byte	0x04, 0x17
        /*007a*/ 	.short	(.L_8299 - .L_8298)
.L_8298:
        /*007c*/ 	.word	0x00000000
        /*0080*/ 	.short	0x0003
        /*0082*/ 	.short	0x0018
        /*0084*/ 	.byte	0x00, 0xf0, 0x11, 0x00


	//----- nvinfo : EIATTR_KPARAM_INFO
	.align		4
.L_8299:
        /*0088*/ 	.byte	0x04, 0x17
        /*008a*/ 	.short	(.L_8301 - .L_8300)
.L_8300:
        /*008c*/ 	.word	0x00000000
        /*0090*/ 	.short	0x0002
        /*0092*/ 	.short	0x0010
        /*0094*/ 	.byte	0x00, 0xf0, 0x21, 0x00


	//----- nvinfo : EIATTR_KPARAM_INFO
	.align		4
.L_8301:
        /*0098*/ 	.byte	0x04, 0x17
        /*009a*/ 	.short	(.L_8303 - .L_8302)
.L_8302:
        /*009c*/ 	.word	0x00000000
        /*00a0*/ 	.short	0x0001
        /*00a2*/ 	.short	0x0008
        /*00a4*/ 	.byte	0x00, 0xf0, 0x21, 0x00


	//----- nvinfo : EIATTR_KPARAM_INFO
	.align		4
.L_8303:
        /*00a8*/ 	.byte	0x04, 0x17
        /*00aa*/ 	.short	(.L_8305 - .L_8304)
.L_8304:
        /*00ac*/ 	.word	0x00000000
        /*00b0*/ 	.short	0x0000
        /*00b2*/ 	.short	0x0000
        /*00b4*/ 	.byte	0x00, 0xf0, 0x21, 0x00


	//----- nvinfo : EIATTR_SPARSE_MMA_MASK
	.align		4
.L_8305:
        /*00b8*/ 	.byte	0x03, 0x50
        /*00ba*/ 	.short	0x0000


	//----- nvinfo : EIATTR_MAXREG_COUNT
	.align		4
        /*00bc*/ 	.byte	0x03, 0x1b
        /*00be*/ 	.short	0x00ff


	//----- nvinfo : EIATTR_MERCURY_ISA_VERSION
	.align		4
        /*00c0*/ 	.byte	0x03, 0x5f
        /*00c2*/ 	.short	0x0101


	//----- nvinfo : EIATTR_EXIT_INSTR_OFFSETS
	.align		4
        /*00c4*/ 	.byte	0x04, 0x1c
        /*00c6*/ 	.short	(.L_8307 - .L_8306)


	//   ....[0]....
.L_8306:
        /*00c8*/ 	.word	0x00000080


	//   ....[1]....
        /*00cc*/ 	.word	0x00002270


	//   ....[2]....
        /*00d0*/ 	.word	0x00002280


	//   ....[3]....
        /*00d4*/ 	.word	0x00002bd0


	//   ....[4]....
        /*00d8*/ 	.word	0x00002cd0


	//----- nvinfo : EIATTR_MAX_THREADS
	.align		4
.L_8307:
        /*00dc*/ 	.byte	0x04, 0x05
        /*00de*/ 	.short	(.L_8309 - .L_8308)
.L_8308:
        /*00e0*/ 	.word	0x00000080
        /*00e4*/ 	.word	0x00000001
        /*00e8*/ 	.word	0x00000001


	//----- nvinfo : EIATTR_CBANK_PARAM_SIZE
	.align		4
.L_8309:
        /*00ec*/ 	.byte	0x03, 0x19
        /*00ee*/ 	.short	0x0048


	//----- nvinfo : EIATTR_PARAM_CBANK
	.align		4
        /*00f0*/ 	.byte	0x04, 0x0a
        /*00f2*/ 	.short	(.L_8311 - .L_8310)
	.align		4
.L_8310:
        /*00f4*/ 	.word	index@(.nv.constant0._ZN4vllm3moe10topkGatingILi4ELi4ELi4ELi8ELi32Ei13__nv_bfloat16LNS0_11ScoringFuncE0EEEvPKT5_PKbPfiPT4_PiiiibPKf)
        /*00f8*/ 	.short	0x0210
        /*00fa*/ 	.short	0x0048


	//----- nvinfo : EIATTR_SW_WAR
	.align		4
.L_8311:
        /*00fc*/ 	.byte	0x04, 0x36
        /*00fe*/ 	.short	(.L_8313 - .L_8312)
.L_8312:
        /*0100*/ 	.word	0x00000008
.L_8313:


//--------------------- .nv.info._ZN4vllm3moe10topkGatingILi2ELi2ELi4ELi4ELi32Ei13__nv_bfloat16LNS0_11ScoringFuncE0EEEvPKT5_PKbPfiPT4_PiiiibPKf --------------------------
	.section	.nv.info._ZN4vllm3moe10topkGatingILi2ELi2ELi4ELi4ELi32Ei13__nv_bfloat16LNS0_11ScoringFuncE0EEEvPKT5_PKbPfiPT4_PiiiibPKf,"",@"SHT_CUDA_INFO"
	.sectionflags	@""
	.align	4


	//----- nvinfo : EIATTR_CUDA_API_VERSION
	.align		4
        /*0000*/ 	.byte	0x04, 0x37
        /*0002*/ 	.short	(.L_8315 - .L_8314)
.L_8314:
        /*0004*/ 	.word	0x00000082


	//----- nvinfo : EIATTR_KPARAM_INFO
	.align		4
.L_8315:
        /*0008*/ 	.byte	0x04, 0x17
        /*000a*/ 	.short	(.L_8317 - .L_8316)
.L_8316:
        /*000c*/ 	.word	0x00000000
        /*0010*/ 	.short	0x000a
        /*0012*/ 	.short	0x0040
        /*0014*/ 	.byte	0x00, 0xf0, 0x21, 0x00


	//----- nvinfo : EIATTR_KPARAM_INFO
	.align		4
.L_8317:
        /*0018*/ 	.byte	0x04, 0x17
        /*001a*/ 	.short	(.L_8319 - .L_8318)
.L_8318:
        /*001c*/ 	.word	0x00000000
        /*0020*/ 	.short	0x0009
        /*0022*/ 	.short	0x003c
        /*0024*/ 	.byte	0x00, 0xf0, 0x05, 0x00


	//----- nvinfo : EIATTR_KPARAM_INFO
	.align		4
.L_8319:
        /*0028*/ 	.byte	0x04, 0x17
        /*002a*/ 	.short	(.L_8321 - .L_8320)
.L_8320:
        /*002c*/ 	.word	0x00000000
        /*0030*/ 	.short	0x0008
        /*0032*/ 	.short	0x0038
        /*0034*/ 	.byte	0x00, 0xf0, 0x11, 0x00


	//----- nvinfo : EIATTR_KPARAM_INFO
	.align		4
.L_8321:
        /*0038*/ 	.byte	0x04, 0x17
        /*003a*/ 	.short	(.L_8323 - .L_8322)
.L_8322:
        /*003c*/ 	.word	0x00000000
        /*0040*/ 	.short	0x0007
        /*0042*/ 	.short	0x0034
        /*0044*/ 	.byte	0x00, 0xf0, 0x11, 0x00


	//----- nvinfo : EIATTR_KPARAM_INFO
	.align		4
.L_8323:
        /*0048*/ 	.byte	0x04, 0x17
        /*004a*/ 	.short	(.L_8325 - .L_8324)
.L_8324:
        /*004c*/ 	.word	0x00000000
        /*0050*/ 	.short	0x0006
        /*0052*/ 	.short	0x0030
        /*0054*/ 	.byte	0x00, 0xf0, 0x11, 0x00


	//----- nvinfo : EIATTR_KPARAM_INFO
	.align		4
.L_8325:
        /*0058*/ 	.byte	0x04, 0x17
        /*005a*/ 	.short	(.L_8327 - .L_8326)
.L_8326:
        /*005c*/ 	.word	0x00000000
        /*0060*/ 	.short	0x0005
        /*0062*/ 	.short	0x0028
        /*0064*/ 	.byte	0x00, 0xf0, 0x21, 0x00


	//----- nvinfo : EIATTR_KPARAM_INFO
	.align		4
.L_8327:
        /*0068*/ 	.byte	0x04, 0x17
        /*006a*/ 	.short	(.L_8329 - .L_8328)
.L_8328:
        /*006c*/ 	.word	0x00000000
        /*0070*/ 	.short	0x0004
        /*0072*/ 	.short	0x0020
        /*0074*/ 	.byte	0x00, 0xf0, 0x21, 0x00


	//----- nvinfo : EIATTR_KPARAM_INFO
	.align		4
.L_8329:
        /*0078*/ 	.byte	0x04, 0x17
        /*007a*/ 	.short	(.L_8331 - .L_8330)
.L_8330:
        /*007c*/ 	.word	0x00000000
        /*0080*/ 	.short	0x0003
        /*0082*/ 	.short	0x0018
        /*0084*/ 	.byte	0x00, 0xf0, 0x11, 0x00


	//----- nvinfo : EIATTR_KPARAM_INFO
	.align		4
.L_8331:
        /*0088*/ 	.byte	0x04, 0x17
        /*008a*/ 	.short	(.L_8333 - .L_8332)
.L_8332:
        /*008c*/ 	.word	0x00000000
        /*0090*/ 	.short	0x0002
        /*0092*/ 	.short	0x0010
        /*0094*/ 	.byte	0x00, 0xf0, 0x21, 0x00


	//----- nvinfo : EIATTR_KPARAM_INFO
	.align		4
.L_8333:
        /*0098*/ 	.byte	0x04, 0x17
        /*009a*/ 	.short	(.L_8335 - .L_8334)
.L_8334:
        /*009c*/ 	.word	0x00000000
        /*00a0*/ 	.short	0x0001
        /*00a2*/ 	.short	0x0008
        /*00a4*/ 	.byte	0x00, 0xf0, 0x21, 0x00


	//----- nvinfo : EIATTR_KPARAM_INFO
	.align		4
.L_8335:
        /*00a8*/ 	.byte	0x04, 0x17
        /*00aa*/ 	.short	(.L_8337 - .L_8336)
.L_8336:
        /*00ac*/ 	.word	0x00000000
        /*00b0*/ 	.short	0x0000
        /*00b2*/ 	.short	0x0000
        /*00b4*/ 	.byte	0x00, 0xf0, 0x21, 0x00


	//----- nvinfo : EIATTR_SPARSE_MMA_MASK
	.align		4
.L_8337:
        /*00b8*/ 	.byte	0x03, 0x50
        /*00ba*/ 	.short	0x0000


	//----- nvinfo : EIATTR_MAXREG_COUNT
	.align		4
        /*00bc*/ 	.byte	0x03, 0x1b
        /*00be*/ 	.short	0x00ff


	//----- nvinfo : EIATTR_MERCURY_ISA_VERSION
	.align		4
        /*00c0*/ 	.byte	0x03, 0x5f
        /*00c2*/ 	.short	0x0101


	//----- nvinfo : EIATTR_EXIT_INSTR_OFFSETS
	.align		4
        /*00c4*/ 	.byte	0x04, 0x1c
        /*00c6*/ 	.short	(.L_8339 - .L_8338)


	//   ....[0]....
.L_8338:
        /*00c8*/ 	.word	0x00000080


	//   ....[1]....
        /*00cc*/ 	.word	0x00001880


	//   ....[2]....
        /*00d0*/ 	.word	0x00001890


	//   ....[3]....
        /*00d4*/ 	.word	0x00002150


	//   ....[4]....
        /*00d8*/ 	.word	0x00002260


	//----- nvinfo : EIATTR_MAX_THREADS
	.align		4
.L_8339:
        /*00dc*/ 	.byte	0x04, 0x05
        /*00de*/ 	.short	(.L_8341 - .L_8340)
.L_8340:
        /*00e0*/ 	.word	0x00000080
        /*00e4*/ 	.word	0x00000001
        /*00e8*/ 	.word	0x00000001


	//----- nvinfo : EIATTR_CBANK_PARAM_SIZE
	.align		4
.L_8341:
        /*00ec*/ 	.byte	0x03, 0x19
        /*00ee*/ 	.short	0x0048


	//----- nvinfo : EIATTR_PARAM_CBANK
	.align		4
        /*00f0*/ 	.byte	0x04, 0x0a
        /*00f2*/ 	.short	(.L_8343 - .L_8342)
	.align		4
.L_8342:
        /*00f4*/ 	.word	index@(.nv.constant0._ZN4vllm3moe10topkGatingILi2ELi2ELi4ELi4ELi32Ei13__nv_bfloat16LNS0_11ScoringFuncE0EEEvPKT5_PKbPfiPT4_PiiiibPKf)
        /*00f8*/ 	.short	0x0210
        /*00fa*/ 	.short	0x0048


	//----- nvinfo : EIATTR_SW_WAR
	.align		4
.L_8343:
        /*00fc*/ 	.byte	0x04, 0x36
        /*00fe*/ 	.short	(.L_8345 - .L_8344)
.L_8344:
        /*0100*/ 	.word	0x00000008
.L_8345:


//--------------------- .nv.info._ZN4vllm3moe10topkGatingILi1ELi1ELi4ELi2ELi32Ei13__nv_bfloat16LNS0_11ScoringFuncE0EEEvPKT5_PKbPfiPT4_PiiiibPKf --------------------------
	.section	.nv.info._ZN4vllm3moe10topkGatingILi1ELi1ELi4ELi2ELi32Ei13__nv_bfloat16LNS0_11ScoringFuncE0EEEvPKT5_PKbPfiPT4_PiiiibPKf,"",@"SHT_CUDA_INFO"
	.sectionflags	@""
	.align	4


	//----- nvinfo : EIATTR_CUDA_API_VERSION
	.align		4
        /*0000*/ 	.byte	0x04, 0x37
        /*0002*/ 	.short	(.L_8347 - .L_8346)
.L_8346:
        /*0004*/ 	.word	0x00000082


	//----- nvinfo : EIATTR_KPARAM_INFO
	.align		4
.L_8347:
        /*0008*/ 	.byte	0x04, 0x17
        /*000a*/ 	.short	(.L_8349 - .L_8348)
.L_8348:
        /*000c*/ 	.word	0x00000000
        /*0010*/ 	.short	0x000a
        /*0012*/ 	.short	0x0040
        /*0014*/ 	.byte	0x00, 0xf0, 0x21, 0x00


	//----- nvinfo : EIATTR_KPARAM_INFO
	.align		4
.L_8349:
        /*0018*/ 	.byte	0x04, 0x17
        /*001a*/ 	.short	(.L_8351 - .L_8350)
.L_8350:
        /*001c*/ 	.word	0x00000000
        /*0020*/ 	.short	0x0009
        /*0022*/ 	.short	0x003c
        /*0024*/ 	.byte	0x00, 0xf0, 0x05, 0x00


	//----- nvinfo : EIATTR_KPARAM_INFO
	.align		4
.L_8351:
        /*0028*/ 	.byte	0x04, 0x17
        /*002a*/ 	.short	(.L_8353 - .L_8352)
.L_8352:
        /*002c*/ 	.word	0x00000000
        /*0030*/ 	.short	0x0008
        /*0032*/ 	.short	0x0038
        /*0034*/ 	.byte	0x00, 0xf0, 0x11, 0x00


	//----- nvinfo : EIATTR_KPARAM_INFO
	.align		4
.L_8353:
        /*0038*/ 	.byte	0x04, 0x17
        /*003a*/ 	.short	(.L_8355 - .L_8354)
.L_8354:
        /*003c*/ 	.word	0x00000000
        /*0040*/ 	.short	0x0007
        /*0042*/ 	.short	0x0034
        /*0044*/ 	.byte	0x00, 0xf0, 0x11, 0x00


	//----- nvinfo : EIATTR_KPARAM_INFO
	.align		4
.L_8355:
        /*0048*/ 	.byte	0x04, 0x17
        /*004a*/ 	.short	(.L_8357 - .L_8356)
.L_8356:
        /*004c*/ 	.word	0x00000000
        /*0050*/ 	.short	0x0006
        /*0052*/ 	.short	0x0030
        /*0054*/ 	.byte	0x00, 0xf0, 0x11, 0x00


	//----- nvinfo : EIATTR_KPARAM_INFO
	.align		4
.L_8357:
        /*0058*/ 	.byte	0x04, 0x17
        /*005a*/ 	.short	(.L_8359 - .L_8358)
.L_8358:
        /*005c*/ 	.word	0x00000000
        /*0060*/ 	.short	0x0005
        /*0062*/ 	.short	0x0028
        /*0064*/ 	.byte	0x00, 0xf0, 0x21, 0x00


	//----- nvinfo : EIATTR_KPARAM_INFO
	.align		4
.L_8359:
        /*0068*/ 	.byte	0x04, 0x17
        /*006a*/ 	.short	(.L_8361 - .L_8360)
.L_8360:
        /*006c*/ 	.word	0x00000000
        /*0070*/ 	.short	0x0004
        /*0072*/ 	.short	0x0020
        /*0074*/ 	.byte	0x00, 0xf0, 0x21, 0x00


	//----- nvinfo : EIATTR_KPARAM_INFO
	.align		4
.L_8361:
        /*0078*/ 	.byte	0x04, 0x17
        /*007a*/ 	.short	(.L_8363 - .L_8362)
.L_8362:
        /*007c*/ 	.word	0x00000000
        /*0080*/ 	.short	0x0003
        /*0082*/ 	.short	0x0018
        /*0084*/ 	.byte	0x00, 0xf0, 0x11, 0x00


	//----- nvinfo : EIATTR_KPARAM_INFO
	.align		4
.L_8363:
        /*0088*/ 	.byte	0x04, 0x17
        /*008a*/ 	.short	(.L_8365 - .L_8364)
.L_8364:
        /*008c*/ 	.word	0x00000000
        /*0090*/ 	.short	0x0002
        /*0092*/ 	.short	0x0010
        /*0094*/ 	.byte	0x00, 0xf0, 0x21, 0x00


	//----- nvinfo : EIATTR_KPARAM_INFO
	.align		4
.L_8365:
        /*0098*/ 	.byte	0x04, 0x17
        /*009a*/ 	.short	(.L_8367 - .L_8366)
.L_8366:
        /*009c*/ 	.word	0x00000000
        /*00a0*/ 	.short	0x0001
        /*00a2*/ 	.short	0x0008
        /*00a4*/ 	.byte	0x00, 0xf0, 0x21, 0x00


	//----- nvinfo : EIATTR_KPARAM_INFO
	.align		4
.L_8367:
        /*00a8*/ 	.byte	0x04, 0x17
        /*00aa*/ 	.short	(.L_8369 - .L_8368)
.L_8368:
        /*00ac*/ 	.word	0x00000000
        /*00b0*/ 	.short	0x0000
        /*00b2*/ 	.short	0x0000
        /*00b4*/ 	.byte	0x00, 0xf0, 0x21, 0x00


	//----- nvinfo : EIATTR_SPARSE_MMA_MASK
	.align		4
.L_8369:
        /*00b8*/ 	.byte	0x03, 0x50
        /*00ba*/ 	.short	0x0000


	//----- nvinfo : EIATTR_MAXREG_COUNT
	.align		4
        /*00bc*/ 	.byte	0x03, 0x1b
        /*00be*/ 	.short	0x00ff


	//----- nvinfo : EIATTR_MERCURY_ISA_VERSION
	.align		4
        /*00c0*/ 	.byte	0x03, 0x5f
        /*00c2*/ 	.short	0x0101


	//----- nvinfo : EIATTR_EXIT_INSTR_OFFSETS
	.align		4
        /*00c4*/ 	.byte	0x04, 0x1c
        /*00c6*/ 	.short	(.L_8371 - .L_8370)


	//   ....[0]....
.L_8370:
        /*00c8*/ 	.word	0x00000080


	//   ....[1]....
        /*00cc*/ 	.word	0x00000f60


	//   ....[2]....
        /*00d0*/ 	.word	0x00000f70


	//   ....[3]....
        /*00d4*/ 	.word	0x000017d0


	//   ....[4]....
        /*00d8*/ 	.word	0x000018e0


	//----- nvinfo : EIATTR_MAX_THREADS
	.align		4
.L_8371:
        /*00dc*/ 	.byte	0x04, 0x05
        /*00de*/ 	.short	(.L_8373 - .L_8372)
.L_8372:
        /*00e0*/ 	.word	0x00000080
        /*00e4*/ 	.word	0x00000001
        /*00e8*/ 	.word	0x00000001


	//----- nvinfo : EIATTR_CBANK_PARAM_SIZE
	.align		4
.L_8373:
        /*00ec*/ 	.byte	0x03, 0x19
        /*00ee*/ 	.short	0x0048


	//----- nvinfo : EIATTR_PARAM_CBANK
	.align		4
        /*00f0*/ 	.byte	0x04, 0x0a
        /*00f2*/ 	.short	(.L_8375 - .L_8374)
	.align		4
.L_8374:
        /*00f4*/ 	.word	index@(.nv.constant0._ZN4vllm3moe10topkGatingILi1ELi1ELi4ELi2ELi32Ei13__nv_bfloat16LNS0_11ScoringFuncE0EEEvPKT5_PKbPfiPT4_PiiiibPKf)
        /*00f8*/ 	.short	0x0210
        /*00fa*/ 	.short	0x0048


	//----- nvinfo : EIATTR_SW_WAR
	.align		4
.L_8375:
        /*00fc*/ 	.byte	0x04, 0x36
        /*00fe*/ 	.short	(.L_8377 - .L_8376)
.L_8376:
        /*0100*/ 	.word	0x00000008
.L_8377:


//--------------------- .nv.info._ZN4vllm3moe10topkGatingILi18ELi576ELi4ELi4ELi32El6__halfLNS0_11ScoringFuncE0EEEvPKT5_PKbPfiPT4_PiiiibPKf --------------------------
	.section	.nv.info._ZN4vllm3moe10topkGatingILi18ELi576ELi4ELi4ELi32El6__halfLNS0_11ScoringFuncE0EEEvPKT5_PKbPfiPT4_PiiiibPKf,"",@"SHT_CUDA_INFO"
	.sectionflags	@""
	.align	4


	//----- nvinfo : EIATTR_CUDA_API_VERSION
	.align		4
        /*0000*/ 	.byte	0x04, 0x37
        /*0002*/ 	.short	(.L_8379 - .L_8378)
.L_8378:
        /*0004*/ 	.word	0x00000082


	//----- nvinfo : EIATTR_KPARAM_INFO
	.align		4
.L_8379:
        /*0008*/ 	.byte	0x04, 0x17
        /*000a*/ 	.short	(.L_8381 - .L_8380)
.L_8380:
        /*000c*/ 	.word	0x00000000
        /*0010*/ 	.short	0x000a
        /*0012*/ 	.short	0x0040
        /*0014*/ 	.byte	0x00, 0xf0, 0x21, 0x00


	//----- nvinfo : EIATTR_KPARAM_INFO
	.align		4
.L_8381:
        /*0018*/ 	.byte	0x04, 0x17
        /*001a*/ 	.short	(.L_8383 - .L_8382)
.L_8382:
        /*001c*/ 	.word	0x00000000
        /*0020*/ 	.short	0x0009
        /*0022*/ 	.short	0x003c
        /*0024*/ 	.byte	0x00, 0xf0, 0x05, 0x00


	//----- nvinfo : EIATTR_KPARAM_INFO
	.align		4
.L_8383:
        /*0028*/ 	.byte	0x04, 0x17
        /*002a*/ 	.short	(.L_8385 - .L_8384)
.L_8384:
        /*002c*/ 	.word	0x00000000
        /*0030*/ 	.short	0x0008
        /*0032*/ 	.short	0x0038
        /*0034*/ 	.byte	0x00, 0xf0, 0x11, 0x00


	//----- nvinfo : EIATTR_KPARAM_INFO
	.align		4
.L_8385:
        /*0038*/ 	.byte	0x04, 0x17
        /*003a*/ 	.short	(.L_8387 - .L_8386)
.L_8386:
        /*003c*/ 	.word	0x00000000
        /*0040*/ 	.short	0x0007
        /*0042*/ 	.short	0x0034
        /*0044*/ 	.byte	0x00, 0xf0, 0x11, 0x00


	//----- nvinfo : EIATTR_KPARAM_INFO
	.align		4
.L_8387:
        /*0048*/ 	.byte	0x04, 0x17
        /*004a*/ 	.short	(.L_8389 - .L_8388)
.L_8388:
        /*004c*/ 	.word	0x00000000
        /*0050*/ 	.short	0x0006
        /*0052*/ 	.short	0x0030
        /*0054*/ 	.byte	0x00, 0xf0, 0x11, 0x00


	//----- nvinfo : EIATTR_KPARAM_INFO
	.align		4
.L_8389:
        /*0058*/ 	.byte	0x04, 0x17
        /*005a*/ 	.short	(.L_8391 - .L_8390)
.L_8390:
        /*005c*/ 	.word	0x00000000
        /*0060*/ 	.short	0x0005
        /*0062*/ 	.short	0x0028
        /*0064*/ 	.byte	0x00, 0xf0, 0x21, 0x00


	//----- nvinfo : EIATTR_KPARAM_INFO
	.align		4
.L_8391:
        /*0068*/ 	.byte	0x04, 0x17
        /*006a*/ 	.short	(.L_8393 - .L_8392)
.L_8392:
        /*006c*/ 	.word	0x00000000
        /*0070*/ 	.short	0x0004
        /*0072*/ 	.short	0x0020
        /*0074*/ 	.byte	0x00, 0xf0, 0x21, 0x00


	//----- nvinfo : EIATTR_KPARAM_INFO
	.align		4
.L_8393:
        /*0078*/ 	.byte	0x04, 0x17
        /*007a*/ 	.short	(.L_8395 - .L_8394)
.L_8394:
        /*007c*/ 	.word	0x00000000
        /*0080*/ 	.short	0x0003
        /*0082*/ 	.short	0x0018
        /*0084*/ 	.byte	0x00, 0xf0, 0x11, 0x00


	//----- nvinfo : EIATTR_KPARAM_INFO
	.align		4
.L_8395:
        /*0088*/ 	.byte	0x04, 0x17
        /*008a*/ 	.short	(.L_8397 - .L_8396)
.L_8396:
        /*008c*/ 	.word	0x00000000
        /*0090*/ 	.short	0x0002
        /*0092*/ 	.short	0x0010
        /*0094*/ 	.byte	0x00, 0xf0, 0x21, 0x00


	//----- nvinfo : EIATTR_KPARAM_INFO
	.align		4
.L_8397:
        /*0098*/ 	.byte	0x04, 0x17
        /*009a*/ 	.short	(.L_8399 - .L_8398)
.L_8398:
        /*009c*/ 	.word	0x00000000
        /*00a0*/ 	.short	0x0001
        /*00a2*/ 	.short	0x0008
        /*00a4*/ 	.byte	0x00, 0xf0, 0x21, 0x00


	//----- nvinfo : EIATTR_KPARAM_INFO
	.align		4
.L_8399:
        /*00a8*/ 	.byte	0x04, 0x17
        /*00aa*/ 	.short	(.L_8401 - .L_8400)
.L_8400:
        /*00ac*/ 	.word	0x00000000
        /*00b0*/ 	.short	0x0000
        /*00b2*/ 	.short	0x0000
        /*00b4*/ 	.byte	0x00, 0xf0, 0x21, 0x00


	//----- nvinfo : EIATTR_SPARSE_MMA_MASK
	.align		4
.L_8401:
        /*00b8*/ 	.byte	0x03, 0x50
        /*00ba*/ 	.short	0x0000


	//----- nvinfo : EIATTR_MAXREG_COUNT
	.align		4
        /*00bc*/ 	.byte	0x03, 0x1b
        /*00be*/ 	.short	0x00ff


	//----- nvinfo : EIATTR_MERCURY_ISA_VERSION
	.align		4
        /*00c0*/ 	.byte	0x03, 0x5f
        /*00c2*/ 	.short	0x0101


	//----- nvinfo : EIATTR_COOP_GROUP_MASK_REGIDS
	.align		4
        /*00c4*/ 	.byte	0x04, 0x29
        /*00c6*/ 	.short	(.L_8403 - .L_8402)


	//   ....[0]....
.L_8402:
        /*00c8*/ 	.word	0xffffffff


	//   ....[1]....
        /*00cc*/ 	.word	0xffffffff


	//   ....[2]....
        /*00d0*/ 	.word	0xffffffff


	//   ....[3]....
        /*00d4*/ 	.word	0xffffffff


	//   ....[4]....
        /*00d8*/ 	.word	0xffffffff


	//   ....[5]....
        /*00dc*/ 	.word	0xffffffff


	//   ....[6]....
        /*00e0*/ 	.word	0xffffffff


	//   ....[7]....
        /*00e4*/ 	.word	0xffffffff


	//   ....[8]....
        /*00e8*/ 	.word	0xffffffff


	//   ....[9]....
        /*00ec*/ 	.word	0xffffffff


	//   ....[10]....
        /*00f0*/ 	.word	0xffffffff


	//   ....[11]....
        /*00f4*/ 	.word	0xffffffff


	//   ....[12]....
        /*00f8*/ 	.word	0xffffffff


	//   ....[13]....
        /*00fc*/ 	.word	0xffffffff


	//   ....[14]....
        /*0100*/ 	.word	0xffffffff


	//   ....[15]....
        /*0104*/ 	.word	0xffffffff


	//   ....[16]....
        /*0108*/ 	.word	0xffffffff


	//   ....[17]....
        /*010c*/ 	.word	0xffffffff


	//   ....[18]....
        /*0110*/ 	.word	0xffffffff


	//   ....[19]....
        /*0114*/ 	.word	0xffffffff


	//   ....[20]....
        /*0118*/ 	.word	0xffffffff


	//   ....[21]....
        /*011c*/ 	.word	0xffffffff


	//   ....[22]....
        /*0120*/ 	.word	0xffffffff


	//   ....[23]....
        /*0124*/ 	.word	0xffffffff


	//   ....[24]....
        /*0128*/ 	.word	0xffffffff


	//   ....[25]....
        /*012c*/ 	.word	0xffffffff


	//   ....[26]....
        /*0130*/ 	.word	0xffffffff


	//   ....[27]....
        /*0134*/ 	.word	0xffffffff


	//   ....[28]....
        /*0138*/ 	.word	0xffffffff


	//   ....[29]....
        /*013c*/ 	.word	0xffffffff


	//   ....[30]....
        /*0140*/ 	.word	0xffffffff


	//   ....[31]....
        /*0144*/ 	.word	0xffffffff


	//   ....[32]....
        /*0148*/ 	.word	0xffffffff


	//   ....[33]....
        /*014c*/ 	.word	0xffffffff


	//   ....[34]....
        /*0150*/ 	.word	0xffffffff


	//   ....[35]....
        /*0154*/ 	.word	0xffffffff


	//   ....[36]....
        /*0158*/ 	.word	0xffffffff


	//   ....[37]....
        /*015c*/ 	.word	0xffffffff


	//   ....[38]....
        /*0160*/ 	.word	0xffffffff


	//   ....[39]....
        /*0164*/ 	.word	0xffffffff


	//   ....[40]....
        /*0168*/ 	.word	0x05000002


	//   ....[41]....
        /*016c*/ 	.word	0x05000002


	//   ....[42]....
        /*0170*/ 	.word	0x05000002


	//   ....[43]....
        /*0174*/ 	.word	0x05000002


	//   ....[44]....
        /*0178*/ 	.word	0x05000002


	//   ....[45]....
        /*017c*/ 	.word	0x05000002


	//   ....[46]....
        /*0180*/ 	.word	0x05000002


	//   ....[47]....
        /*0184*/ 	.word	0x05000002


	//   ....[48]....
        /*0188*/ 	.word	0x05000002


	//   ....[49]....
        /*018c*/ 	.word	0x05000002


	//   ....[50]....
        /*0190*/ 	.word	0x05000002


	//   ....[51]....
        /*0194*/ 	.word	0x05000002


	//   ....[52]....
        /*0198*/ 	.word	0x05000002


	//   ....[53]....
        /*019c*/ 	.word	0x05000002


	//   ....[54]....
        /*01a0*/ 	.word	0x05000002


	//   ....[55]....
        /*01a4*/ 	.word	0x05000002


	//   ....[56]....
        /*01a8*/ 	.word	0x05000002


	//   ....[57]....
        /*01ac*/ 	.word	0x05000002


	//   ....[58]....
        /*01b0*/ 	.word	0x05000002


	//   ....[59]....
        /*01b4*/ 	.word	0x05000002


	//   ....[60]....
        /*01b8*/ 	.word	0x05000002


	//   ....[61]....
        /*01bc*/ 	.word	0x05000002


	//   ....[62]....
        /*01c0*/ 	.word	0x05000002


	//   ....[63]....
        /*01c4*/ 	.word	0x05000002


	//   ....[64]....
        /*01c8*/ 	.word	0x05000002


	//   ....[65]....
        /*01cc*/ 	.word	0x05000002


	//   ....[66]....
        /*01d0*/ 	.word	0x05000002


	//   ....[67]....
        /*01d4*/ 	.word	0x05000002


	//   ....[68]....
        /*01d8*/ 	.word	0x05000002


	//   ....[69]....
        /*01dc*/ 	.word	0x05000002


	//----- nvinfo : EIATTR_COOP_GROUP_INSTR_OFFSETS
	.align		4
.L_8403:
        /*01e0*/ 	.byte	0x04, 0x28
        /*01e2*/ 	.short	(.L_8405 - .L_8404)


	//   ....[0]....
.L_8404:
        /*01e4*/ 	.word	0x000003e0


	//   ....[1]....
        /*01e8*/ 	.word	0x00000400


	//   ....[2]....
        /*01ec*/ 	.word	0x00000420


	//   ....[3]....
        /*01f0*/ 	.word	0x00000450


	//   ....[4]....
        /*01f4*/ 	.word	0x000004a0


	//   ....[5]....
        /*01f8*/ 	.word	0x00000960


	//   ....[6]....
        /*01fc*/ 	.word	0x00000980


	//   ....[7]....
        /*0200*/ 	.word	0x000009a0


	//   ....[8]....
        /*0204*/ 	.word	0x000009c0


	//   ....[9]....
        /*0208*/ 	.word	0x00000a00


	//   ....[10]....
        /*020c*/ 	.word	0x000016c0


	//   ....[11]....
        /*0210*/ 	.word	0x000016e0


	//   ....[12]....
        /*0214*/ 	.word	0x000016f0


	//   ....[13]....
        /*0218*/ 	.word	0x00001780


	//   ....[14]....
        /*021c*/ 	.word	0x000017a0


	//   ....[15]....
        /*0220*/ 	.word	0x000017b0


	//   ....[16]....
        /*0224*/ 	.word	0x00001830


	//   ....[17]....
        /*0228*/ 	.word	0x00001840


	//   ....[18]....
        /*022c*/ 	.word	0x00001850


	//   ....[19]....
        /*0230*/ 	.word	0x000018d0


	//   ....[20]....
        /*0234*/ 	.word	0x000018f0


	//   ....[21]....
        /*0238*/ 	.word	0x00001900


	//   ....[22]....
        /*023c*/ 	.word	0x00001980


	//   ....[23]....
        /*0240*/ 	.word	0x00001990


	//   ....[24]....
        /*0244*/ 	.word	0x000019a0


	//   ....[25]....
        /*0248*/ 	.word	0x00002400


	//   ....[26]....
        /*024c*/ 	.word	0x00002420


	//   ....[27]....
        /*0250*/ 	.word	0x00002430


	//   ....[28]....
        /*0254*/ 	.word	0x000024c0


	//   ....[29]....
        /*0258*/ 	.word	0x000024e0


	//   ....[30]....
        /*025c*/ 	.word	0x000024f0


	//   ....[31]....
        /*0260*/ 	.word	0x00002570


	//   ....[32]....
        /*0264*/ 	.word	0x00002580


	//   ....[33]....
        /*0268*/ 	.word	0x00002590


	//   ....[34]....
        /*026c*/ 	.word	0x00002610


	//   ....[35]....
        /*0270*/ 	.word	0x00002630


	//   ....[36]....
        /*0274*/ 	.word	0x00002640


	//   ....[37]....
        /*0278*/ 	.word	0x000026c0


	//   ....[38]....
        /*027c*/ 	.word	0x000026d0


	//   ....[39]....
        /*0280*/ 	.word	0x000026e0


	//   ....[40]....
        /*0284*/ 	.word	0x000030d0


	//   ....[41]....
        /*0288*/ 	.word	0x00003170


	//   ....[42]....
        /*028c*/ 	.word	0x000031e0


	//   ....[43]....
        /*0290*/ 	.word	0x000032c0


	//   ....[44]....
        /*0294*/ 	.word	0x00003320


	//   ....[45]....
        /*0298*/ 	.word	0x00003380


	//   ....[46]....
        /*029c*/ 	.word	0x00003450


	//   ....[47]....
        /*02a0*/ 	.word	0x000034c0


	//   ....[48]....
        /*02a4*/ 	.word	0x00003530


	//   ....[49]....
        /*02a8*/ 	.word	0x00003600


	//   ....[50]....
        /*02ac*/ 	.word	0x00003670


	//   ....[51]....
        /*02b0*/ 	.word	0x000036e0


	//   ....[52]....
        /*02b4*/ 	.word	0x000037b0


	//   ....[53]....
        /*02b8*/ 	.word	0x00003810


	//   ....[54]....
        /*02bc*/ 	.word	0x00003870


	//   ....[55]....
        /*02c0*/ 	.word	0x00003910


	//   ....[56]....
        /*02c4*/ 	.word	0x000039b0


	//   ....[57]....
        /*02c8*/ 	.word	0x00003a20


	//   ....[58]....
        /*02cc*/ 	.word	0x00003b00


	//   ....[59]....
        /*02d0*/ 	.word	0x00003b60


	//   ....[60]....
        /*02d4*/ 	.word	0x00003bc0


	//   ....[61]....
        /*02d8*/ 	.word	0x00003c90


	//   ....[62]....
        /*02dc*/ 	.word	0x00003d00


	//   ....[63]....
        /*02e0*/ 	.word	0x00003d70


	//   ....[64]....
        /*02e4*/ 	.word	0x00003e40


	//   ....[65]....
        /*02e8*/ 	.word	0x00003eb0


	//   ....[66]....
        /*02ec*/ 	.word	0x00003f20


	//   ....[67]....
        /*02f0*/ 	.word	0x00003ff0


	//   ....[68]....
        /*02f4*/ 	.word	0x00004050


	//   ....[69]....
        /*02f8*/ 	.word	0x000040b0


	//----- nvinfo : EIATTR_EXIT_INSTR_OFFSETS
	.align		4
.L_8405:
        /*02fc*/ 	.byte	0x04, 0x1c
        /*02fe*/ 	.short	(.L_8407 - .L_8406)


	//   ....[0]....
.L_8406:
        /*0300*/ 	.word	0x00000080


	//   ....[1]....
        /*0304*/ 	.word	0x00002cc0


	//   ....[2]....
        /*0308*/ 	.word	0x00002ce0


	//   ....[3]....
        /*030c*/ 	.word	0x00002ef0


	//   ....[4]....
        /*0310*/ 	.word	0x00003060


	//----- nvinfo : EIATTR_MAX_THREADS
	.align		4
.L_8407:
        /*0314*/ 	.byte	0x04, 0x05
        /*0316*/ 	.short	(.L_8409 - .L_8408)
.L_8408:
        /*0318*/ 	.word	0x00000080
        /*031c*/ 	.word	0x00000001
        /*0320*/ 	.word	0x00000001


	//----- nvinfo : EIATTR_CRS_STACK_SIZE
	.align		4
.L_8409:
        /*0324*/ 	.byte	0x04, 0x1e
        /*0326*/ 	.short	(.L_8411 - .L_8410)
.L_8410:
        /*0328*/ 	.word	0x00000000


	//----- nvinfo : EIATTR_CBANK_PARAM_SIZE
	.align		4
.L_8411:
        /*032c*/ 	.byte	0x03, 0x19
        /*032e*/ 	.short	0x0048


	//----- nvinfo : EIATTR_PARAM_CBANK
	.align		4
        /*0330*/ 	.byte	0x04, 0x0a
        /*0332*/ 	.short	(.L_8413 - .L_8412)
	.align		4
.L_8412:
        /*0334*/ 	.word	index@(.nv.constant0._ZN4vllm3moe10topkGatingILi18ELi576ELi4ELi4ELi32El6__halfLNS0_11ScoringFuncE0EEEvPKT5_PKbPfiPT4_PiiiibPKf)
        /*0338*/ 	.short	0x0210
        /*033a*/ 	.short	0x0048


	//----- nvinfo : EIATTR_SW_WAR
	.align		4
.L_8413:
        /*033c*/ 	.byte	0x04, 0x36
        /*033e*/ 	.short	(.L_8415 - .L_8414)
.L_8414:
        /*0340*/ 	.word	0x00000008
.L_8415:


//--------------------- .nv.info._ZN4vllm3moe10topkGatingILi14ELi448ELi4ELi4ELi32El6__halfLNS0_11ScoringFuncE0EEEvPKT5_PKbPfiPT4_PiiiibPKf --------------------------
	.section	.nv.info._ZN4vllm3moe10topkGatingILi14ELi448ELi4ELi4ELi32El6__halfLNS0_11ScoringFuncE0EEEvPKT5_PKbPfiPT4_PiiiibPKf,"",@"SHT_CUDA_INFO"
	.sectionflags	@""
	.align	4


	//----- nvinfo : EIATTR_CUDA_API_VERSION
	.align		4
        /*0000*/ 	.byte	0x04, 0x37
        /*0002*/ 	.short	(.L_8417 - .L_8416)
.L_8416:
        /*0004*/ 	.word	0x00000082


	//----- nvinfo : EIATTR_KPARAM_INFO
	.align		4
.L_8417:
        /*0008*/ 	.byte	0x04, 0x17
        /*000a*/ 	.short	(.L_8419 - .L_8418)
.L_8418:
        /*000c*/ 	.word	0x00000000
        /*0010*/ 	.short	0x000a
        /*0012*/ 	.short	0x0040
        /*0014*/ 	.byte	0x00, 0xf0, 0x21, 0x00


	//----- nvinfo : EIATTR_KPARAM_INFO
	.align		4
.L_8419:
        /*0018*/ 	.byte	0x04, 0x17
        /*001a*/ 	.short	(.L_8421 - .L_8420)
.L_8420:
        /*001c*/ 	.word	0x00000000
        /*0020*/ 	.short	0x0009
        /*0022*/ 	.short	0x003c
        /*0024*/ 	.byte	0x00, 0xf0, 0x05, 0x00


	//----- nvinfo : EIATTR_KPARAM_INFO
	.align		4
.L_8421:
        /*0028*/ 	.byte	0x04, 0x17
        /*002a*/ 	.short	(.L_8423 - .L_8422)
.L_8422:
        /*002c*/ 	.word	0x00000000
        /*0030*/ 	.short	0x0008
        /*0032*/ 	.short	0x0038
        /*0034*/ 	.byte	0x00, 0xf0, 0x11, 0x00


	//----- nvinfo : EIATTR_KPARAM_INFO
	.align		4
.L_8423:
        /*0038*/ 	.byte	0x04, 0x17
        /*003a*/ 	.short	(.L_8425 - .L_8424)
.L_8424:
        /*003c*/ 	.word	0x00000000
        /*0040*/ 	.short	0x0007
        /*0042*/ 	.short	0x0034
        /*0044*/ 	.byte	0x00, 0xf0, 0x11, 0x00


	//----- nvinfo : EIATTR_KPARAM_INFO
	.align		4
.L_8425:
        /*0048*/ 	.byte	0x04, 0x17
        /*004a*/ 	.short	(.L_8427 - .L_8426)
.L_8426:
        /*004c*/ 	.word	0x00000000
        /*0050*/ 	.short	0x0006
        /*0052*/ 	.short	0x0030
        /*0054*/ 	.byte	0x00, 0xf0, 0x11, 0x00


	//----- nvinfo : EIATTR_KPARAM_INFO
	.align		4
.L_8427:
        /*0058*/ 	.byte	0x04, 0x17
        /*005a*/ 	.short	(.L_8429 - .L_8428)
.L_8428:
        /*005c*/ 	.word	0x00000000
        /*0060*/ 	.short	0x0005
        /*0062*/ 	.short	0x0028
        /*0064*/ 	.byte	0x00, 0xf0, 0x21, 0x00


	//----- nvinfo : EIATTR_KPARAM_INFO
	.align		4
.L_8429:
        /*0068*/ 	.byte	0x04, 0x17
        /*006a*/ 	.short	(.L_8431 - .L_8430)
.L_8430:
        /*006c*/ 	.word	0x00000000
        /*0070*/ 	.short	0x0004
        /*0072*/ 	.short	0x0020
        /*0074*/ 	.byte	0x00, 0xf0, 0x21, 0x00


	//----- nvinfo : EIATTR_KPARAM_INFO
	.align		4
.L_8431:
        /*0078*/ 	.byte	0x04, 0x17
        /*007a*/ 	.short	(.L_8433 - .L_8432)
.L_8432:
        /*007c*/ 	.word	0x00000000
        /*0080*/ 	.short	0x0003
        /*0082*/ 	.short	0x0018
        /*0084*/ 	.byte	0x00, 0xf0, 0x11, 0x00


	//----- nvinfo : EIATTR_KPARAM_INFO
	.align		4
.L_8433:
        /*0088*/ 	.byte	0x04, 0x17
        /*008a*/ 	.short	(.L_8435 - .L_8434)
.L_8434:
        /*008c*/ 	.word	0x00000000
        /*0090*/ 	.short	0x0002
        /*0092*/ 	.short	0x0010
        /*0094*/ 	.byte	0x00, 0xf0, 0x21, 0x00


	//----- nvinfo : EIATTR_KPARAM_INFO
	.align		4
.L_8435:
        /*0098*/ 	.byte	0x04, 0x17
        /*009a*/ 	.short	(.L_8437 - .L_8436)
.L_8436:
        /*009c*/ 	.word	0x00000000
        /*00a0*/ 	.short	0x0001
        /*00a2*/ 	.short	0x0008
        /*00a4*/ 	.byte	0x00, 0xf0, 0x21, 0x00


	//----- nvinfo : EIATTR_KPARAM_INFO
	.align		4
.L_8437:
        /*00a8*/ 	.byte	0x04, 0x17
        /*00aa*/ 	.short	(.L_8439 - .L_8438)
.L_8438:
        /*00ac*/ 	.word	0x00000000
        /*00b0*/ 	.short	0x0000
        /*00b2*/ 	.short	0x0000
        /*00b4*/ 	.byte	0x00, 0xf0, 0x21, 0x00


	//----- nvinfo : EIATTR_SPARSE_MMA_MASK
	.align		4
.L_8439:
        /*00b8*/ 	.byte	0x03, 0x50
        /*00ba*/ 	.short	0x0000


	//----- nvinfo : EIATTR_MAXREG_COUNT
	.align		4
        /*00bc*/ 	.byte	0x03, 0x1b
        /*00be*/ 	.short	0x00ff


	//----- nvinfo : EIATTR_MERCURY_ISA_VERSION
	.align		4
        /*00c0*/ 	.byte	0x03, 0x5f
        /*00c2*/ 	.short	0x0101


	//----- nvinfo : EIATTR_COOP_GROUP_MASK_REGIDS
	.align		4
        /*00c4*/ 	.byte	0x04, 0x29
        /*00c6*/ 	.short	(.L_8441 - .L_8440)


	//   ....[0]....
.L_8440:
        /*00c8*/ 	.word	0xffffffff


	//   ....[1]....
        /*00cc*/ 	.word	0xffffffff


	//   ....[2]....
        /*00d0*/ 	.word	0xffffffff


	//   ....[3]....
        /*00d4*/ 	.word	0xffffffff


	//   ....[4]....
        /*00d8*/ 	.word	0xffffffff


	//   ....[5]....
        /*00dc*/ 	.word	0xffffffff


	//   ....[6]....
        /*00e0*/ 	.word	0xffffffff


	//   ....[7]....
        /*00e4*/ 	.word	0xffffffff


	//   ....[8]....
        /*00e8*/ 	.word	0xffffffff


	//   ....[9]....
        /*00ec*/ 	.word	0xffffffff


	//   ....[10]....
        /*00f0*/ 	.word	0xffffffff


	//   ....[11]....
        /*00f4*/ 	.word	0xffffffff


	//   ....[12]....
        /*00f8*/ 	.word	0xffffffff


	//   ....[13]....
        /*00fc*/ 	.word	0xffffffff


	//   ....[14]....
        /*0100*/ 	.word	0xffffffff


	//   ....[15]....
        /*0104*/ 	.word	0xffffffff


	//   ....[16]....
        /*0108*/ 	.word	0xffffffff


	//   ....[17]....
        /*010c*/ 	.word	0xffffffff


	//   ....[18]....
        /*0110*/ 	.word	0xffffffff


	//   ....[19]....
        /*0114*/ 	.word	0xffffffff


	//   ....[20]....
        /*0118*/ 	.word	0xffffffff


	//   ....[21]....
        /*011c*/ 	.word	0xffffffff


	//   ....[22]....
        /*0120*/ 	.word	0xffffffff


	//   ....[23]....
        /*0124*/ 	.word	0xffffffff


	//   ....[24]....
        /*0128*/ 	.word	0xffffffff


	//   ....[25]....
        /*012c*/ 	.word	0xffffffff


	//   ....[26]....
        /*0130*/ 	.word	0xffffffff


	//   ....[27]....
        /*0134*/ 	.word	0xffffffff


	//   ....[28]....
        /*0138*/ 	.word	0xffffffff


	//   ....[29]....
        /*013c*/ 	.word	0xffffffff


	//   ....[30]....
        /*0140*/ 	.word	0xffffffff


	//   ....[31]....
        /*0144*/ 	.word	0xffffffff


	//   ....[32]....
        /*0148*/ 	.word	0xffffffff


	//   ....[33]....
        /*014c*/ 	.word	0xffffffff


	//   ....[34]....
        /*0150*/ 	.word	0xffffffff


	//   ....[35]....
        /*0154*/ 	.word	0xffffffff


	//   ....[36]....
        /*0158*/ 	.word	0xffffffff


	//   ....[37]....
        /*015c*/ 	.word	0xffffffff


	//   ....[38]....
        /*0160*/ 	.word	0xffffffff


	//   ....[39]....
        /*0164*/ 	.word	0xffffffff


	//   ....[40]....
        /*0168*/ 	.word	0x05000002


	//   ....[41]....
        /*016c*/ 	.word	0x05000002


	//   ....[42]....
        /*0170*/ 	.word	0x05000002


	//   ....[43]....
        /*0174*/ 	.word	0x05000002


	//   ....[44]....
        /*0178*/ 	.word	0x05000002


	//   ....[45]....
        /*017c*/ 	.word	0x05000002


	//   ....[46]....
        /*0180*/ 	.word	0x05000002


	//   ....[47]....
        /*0184*/ 	.word	0x05000002


	//   ....[48]....
        /*0188*/ 	.word	0x05000002


	//   ....[49]....
        /*018c*/ 	.word	0x05000002


	//   ....[50]....
        /*0190*/ 	.word	0x05000002


	//   ....[51]....
        /*0194*/ 	.word	0x05000002


	//   ....[52]....
        /*0198*/ 	.word	0x05000002


	//   ....[53]....
        /*019c*/ 	.word	0x05000002


	//   ....[54]....
        /*01a0*/ 	.word	0x05000002


	//   ....[55]....
        /*01a4*/ 	.word	0x05000002


	//   ....[56]....
        /*01a8*/ 	.word	0x05000002


	//   ....[57]....
        /*01ac*/ 	.word	0x05000002


	//   ....[58]....
        /*01b0*/ 	.word	0x05000002


	//   ....[59]....
        /*01b4*/ 	.word	0x05000002


	//   ....[60]....
        /*01b8*/ 	.word	0x05000002


	//   ....[61]....
        /*01bc*/ 	.word	0x05000002


	//   ....[62]....
        /*01c0*/ 	.word	0x05000002


	//   ....[63]....
        /*01c4*/ 	.word	0x05000002


	//   ....[64]....
        /*01c8*/ 	.word	0x05000002


	//   ....[65]....
        /*01cc*/ 	.word	0x05000002


	//   ....[66]....
        /*01d0*/ 	.word	0x05000002


	//   ....[67]....
        /*01d4*/ 	.word	0x05000002


	//   ....[68]....
        /*01d8*/ 	.word	0x05000002


	//   ....[69]....
        /*01dc*/ 	.word	0x05000002


	//----- nvinfo : EIATTR_COOP_GROUP_INSTR_OFFSETS
	.align		4
.L_8441:
        /*01e0*/ 	.byte	0x04, 0x28
        /*01e2*/ 	.short	(.L_8443 - .L_8442)


	//   ....[0]....
.L_8442:
        /*01e4*/ 	.word	0x00000340


	//   ....[1]....
        /*01e8*/ 	.word	0x00000360


	//   ....[2]....
        /*01ec*/ 	.word	0x00000380


	//   ....[3]....
        /*01f0*/ 	.word	0x000003b0


	//   ....[4]....
        /*01f4*/ 	.word	0x00000420


	//   ....[5]....
        /*01f8*/ 	.word	0x000007c0


	//   ....[6]....
        /*01fc*/ 	.word	0x000007e0


	//   ....[7]....
        /*0200*/ 	.word	0x00000800


	//   ....[8]....
        /*0204*/ 	.word	0x00000820


	//   ....[9]....
        /*0208*/ 	.word	0x00000850


	//   ....[10]....
        /*020c*/ 	.word	0x000012a0


	//   ....[11]....
        /*0210*/ 	.word	0x000012c0


	//   ....[12]....
        /*0214*/ 	.word	0x000012d0


	//   ....[13]....
        /*0218*/ 	.word	0x00001360


	//   ....[14]....
        /*021c*/ 	.word	0x00001380


	//   ....[15]....
        /*0220*/ 	.word	0x00001390


	//   ....[16]....
        /*0224*/ 	.word	0x00001410


	//   ....[17]....
        /*0228*/ 	.word	0x00001430


	//   ....[18]....
        /*022c*/ 	.word	0x00001440


	//   ....[19]....
        /*0230*/ 	.word	0x000014c0


	//   ....[20]....
        /*0234*/ 	.word	0x000014d0


	//   ....[21]....
        /*0238*/ 	.word	0x000014e0


	//   ....[22]....
        /*023c*/ 	.word	0x00001560


	//   ....[23]....
        /*0240*/ 	.word	0x00001570


	//   ....[24]....
        /*0244*/ 	.word	0x00001580


	//   ....[25]....
        /*0248*/ 	.word	0x00001e60


	//   ....[26]....
        /*024c*/ 	.word	0x00001e80


	//   ....[27]....
        /*0250*/ 	.word	0x00001e90


	//   ....[28]....
        /*0254*/ 	.word	0x00001f20


	//   ....[29]....
        /*0258*/ 	.word	0x00001f40


	//   ....[30]....
        /*025c*/ 	.word	0x00001f50


	//   ....[31]....
        /*0260*/ 	.word	0x00001fd0


	//   ....[32]....
        /*0264*/ 	.word	0x00001ff0


	//   ....[33]....
        /*0268*/ 	.word	0x00002000


	//   ....[34]....
        /*026c*/ 	.word	0x00002080


	//   ....[35]....
        /*0270*/ 	.word	0x00002090


	//   ....[36]....
        /*0274*/ 	.word	0x000020a0


	//   ....[37]....
        /*0278*/ 	.word	0x00002120


	//   ....[38]....
        /*027c*/ 	.word	0x00002130


	//   ....[39]....
        /*0280*/ 	.word	0x00002140


	//   ....[40]....
        /*0284*/ 	.word	0x00002ab0


	//   ....[41]....
        /*0288*/ 	.word	0x00002b60


	//   ....[42]....
        /*028c*/ 	.word	0x00002bc0


	//   ....[43]....
        /*0290*/ 	.word	0x00002c90


	//   ....[44]....
        /*0294*/ 	.word	0x00002d00


	//   ....[45]....
        /*0298*/ 	.word	0x00002d70


	//   ....[46]....
        /*029c*/ 	.word	0x00002e40


	//   ....[47]....
        /*02a0*/ 	.word	0x00002ea0


	//   ....[48]....
        /*02a4*/ 	.word	0x00002f00


	//   ....[49]....
        /*02a8*/ 	.word	0x00002fe0


	//   ....[50]....
        /*02ac*/ 	.word	0x00003050


	//   ....[51]....
        /*02b0*/ 	.word	0x000030c0


	//   ....[52]....
        /*02b4*/ 	.word	0x00003190


	//   ....[53]....
        /*02b8*/ 	.word	0x000031f0


	//   ....[54]....
        /*02bc*/ 	.word	0x00003250


	//   ....[55]....
        /*02c0*/ 	.word	0x000032f0


	//   ....[56]....
        /*02c4*/ 	.word	0x000033a0


	//   ....[57]....
        /*02c8*/ 	.word	0x00003400


	//   ....[58]....
        /*02cc*/ 	.word	0x000034d0


	//   ....[59]....
        /*02d0*/ 	.word	0x00003540


	//   ....[60]....
        /*02d4*/ 	.word	0x000035b0


	//   ....[61]....
        /*02d8*/ 	.word	0x00003680


	//   ....[62]....
        /*02dc*/ 	.word	0x000036e0


	//   ....[63]....
        /*02e0*/ 	.word	0x00003740


	//   ....[64]....
        /*02e4*/ 	.word	0x00003820


	//   ....[65]....
        /*02e8*/ 	.word	0x00003890


	//   ....[66]....
        /*02ec*/ 	.word	0x00003900


	//   ....[67]....
        /*02f0*/ 	.word	0x000039d0


	//   ....[68]....
        /*02f4*/ 	.word	0x00003a30


	//   ....[69]....
        /*02f8*/ 	.word	0x00003a90


	//----- nvinfo : EIATTR_EXIT_INSTR_OFFSETS
	.align		4
.L_8443:
        /*02fc*/ 	.byte	0x04, 0x1c
        /*02fe*/ 	.short	(.L_8445 - .L_8444)


	//   ....[0]....
.L_8444:
        /*0300*/ 	.word	0x00000080


	//   ....[1]....
        /*0304*/ 	.word	0x000026a0


	//   ....[2]....
        /*0308*/ 	.word	0x000026c0


	//   ....[3]....
        /*030c*/ 	.word	0x000028d0


	//   ....[4]....
        /*0310*/ 	.word	0x00002a40


	//----- nvinfo : EIATTR_MAX_THREADS
	.align		4
.L_8445:
        /*0314*/ 	.byte	0x04, 0x05
        /*0316*/ 	.short	(.L_8447 - .L_8446)
.L_8446:
        /*0318*/ 	.word	0x00000080
        /*031c*/ 	.word	0x00000001
        /*0320*/ 	.word	0x00000001


	//----- nvinfo : EIATTR_CRS_STACK_SIZE
	.align		4
.L_8447:
        /*0324*/ 	.byte	0x04, 0x1e
        /*0326*/ 	.short	(.L_8449 - .L_8448)
.L_8448:
        /*0328*/ 	.word	0x00000000


	//----- nvinfo : EIATTR_CBANK_PARAM_SIZE
	.align		4
.L_8449:
        /*032c*/ 	.byte	0x03, 0x19
        /*032e*/ 	.short	0x0048


	//----- nvinfo : EIATTR_PARAM_CBANK
	.align		4
        /*0330*/ 	.byte	0x04, 0x0a
        /*0332*/ 	.short	(.L_8451 - .L_8450)
	.align		4
.L_8450:
        /*0334*/ 	.word	index@(.nv.constant0._ZN4vllm3moe10topkGatingILi14ELi448ELi4ELi4ELi32El6__halfLNS0_11ScoringFuncE0EEEvPKT5_PKbPfiPT4_PiiiibPKf)
        /*0338*/ 	.short	0x0210
        /*033a*/ 	.short	0x0048


	//----- nvinfo : EIATTR_SW_WAR
	.align		4
.L_8451:
        /*033c*/ 	.byte	0x04, 0x36
        /*033e*/ 	.short	(.L_8453 - .L_8452)
.L_8452:
        /*0340*/ 	.word	0x00000008
.L_8453:


//--------------------- .nv.info._ZN4vllm3moe10topkGatingILi12ELi384ELi4ELi4ELi32El6__halfLNS0_11ScoringFuncE0EEEvPKT5_PKbPfiPT4_PiiiibPKf --------------------------
	.section	.nv.info._ZN4vllm3moe10topkGatingILi12ELi384ELi4ELi4ELi32El6__halfLNS0_11ScoringFuncE0EEEvPKT5_PKbPfiPT4_PiiiibPKf,"",@"SHT_CUDA_INFO"
	.sectionflags	@""
	.align	4


	//----- nvinfo : EIATTR_CUDA_API_VERSION
	.align		4
        /*0000*/ 	.byte	0x04, 0x37
        /*0002*/ 	.short	(.L_8455 - .L_8454)
.L_8454:
        /*0004*/ 	.word	0x00000082


	//----- nvinfo : EIATTR_KPARAM_INFO
	.align		4
.L_8455:
        /*0008*/ 	.byte	0x04, 0x17
        /*000a*/ 	.short	(.L_8457 - .L_8456)
.L_8456:
        /*000c*/ 	.word	0x00000000
        /*0010*/ 	.short	0x000a
        /*0012*/ 	.short	0x0040
        /*0014*/ 	.byte	0x00, 0xf0, 0x21, 0x00


	//----- nvinfo : EIATTR_KPARAM_INFO
	.align		4
.L_8457:
        /*0018*/ 	.byte	0x04, 0x17
        /*001a*/ 	.short	(.L_8459 - .L_8458)
.L_8458:
        /*001c*/ 	.word	0x00000000
        /*0020*/ 	.short	0x0009
        /*0022*/ 	.short	0x003c
        /*0024*/ 	.byte	0x00, 0xf0, 0x05, 0x00


	//----- nvinfo : EIATTR_KPARAM_INFO
	.align		4
.L_8459:
        /*0028*/ 	.byte	0x04, 0x17
        /*002a*/ 	.short	(.L_8461 - .L_8460)
.L_8460:
        /*002c*/ 	.word	0x00000000
        /*0030*/ 	.short	0x0008
        /*0032*/ 	.short	0x0038
        /*0034*/ 	.byte	0x00, 0xf0, 0x11, 0x00


	//----- nvinfo : EIATTR_KPARAM_INFO
	.align		4
.L_8461:
        /*0038*/ 	.byte	0x04, 0x17
        /*003a*/ 	.short	(.L_8463 - .L_8462)
.L_8462:
        /*003c*/ 	.word	0x00000000
        /*0040*/ 	.short	0x0007
        /*0042*/ 	.short	0x0034
        /*0044*/ 	.byte	0x00, 0xf0, 0x11, 0x00


	//----- nvinfo : EIATTR_KPARAM_INFO
	.align		4
.L_8463:
        /*0048*/ 	.byte	0x04, 0x17
        /*004a*/ 	.short	(.L_8465 - .L_8464)
.L_8464:
        /*004c*/ 	.word	0x00000000
        /*0050*/ 	.short	0x0006
        /*0052*/ 	.short	0x0030
        /*0054*/ 	.byte	0x00, 0xf0, 0x11, 0x00


	//----- nvinfo : EIATTR_KPARAM_INFO
	.align		4
.L_8465:
        /*0058*/ 	.byte	0x04, 0x17
        /*005a*/ 	.short	(.L_8467 - .L_8466)
.L_8466:
        /*005c*/ 	.word	0x00000000
        /*0060*/ 	.short	0x0005
        /*0062*/ 	.short	0x0028
        /*0064*/ 	.byte	0x00, 0xf0, 0x21, 0x00


	//----- nvinfo : EIATTR_KPARAM_INFO
	.align		4
.L_8467:
        /*0068*/ 	.byte	0x04, 0x17
        /*006a*/ 	.short	(.L_8469 - .L_8468)
.L_8468:
        /*006c*/ 	.word	0x00000000
        /*0070*/ 	.short	0x0004
        /*0072*/ 	.short	0x0020
        /*0074*/ 	.byte	0x00, 0xf0, 0x21, 0x00


	//----- nvinfo : EIATTR_KPARAM_INFO
	.align		4
.L_8469:
        /*0078*/ 	.byte	0x04, 0x17
        /*007a*/ 	.short	(.L_8471 - .L_8470)
.L_8470:
        /*007c*/ 	.word	0x00000000
        /*0080*/ 	.short	0x0003
        /*0082*/ 	.short	0x0018
        /*0084*/ 	.byte	0x00, 0xf0, 0x11, 0x00


	//----- nvinfo : EIATTR_KPARAM_INFO
	.align		4
.L_8471:
        /*0088*/ 	.byte	0x04, 0x17
        /*008a*/ 	.short	(.L_8473 - .L_8472)
.L_8472:
        /*008c*/ 	.word	0x00000000
        /*0090*/ 	.short	0x0002
        /*0092*/ 	.short	0x0010
        /*0094*/ 	.byte	0x00, 0xf0, 0x21, 0x00


	//----- nvinfo : EIATTR_KPARAM_INFO
	.align		4
.L_8473:
        /*0098*/ 	.byte	0x04, 0x17
        /*009a*/ 	.short	(.L_8475 - .L_8474)
.L_8474:
        /*009c*/ 	.word	0x00000000
        /*00a0*/ 	.short	0x0001
        /*00a2*/ 	.short	0x0008
        /*00a4*/ 	.byte	0x00, 0xf0, 0x21, 0x00


	//----- nvinfo : EIATTR_KPARAM_INFO
	.align		4
.L_8475:
        /*00a8*/ 	.byte	0x04, 0x17
        /*00aa*/ 	.short	(.L_8477 - .L_8476)
.L_8476:
        /*00ac*/ 	.word	0x00000000
        /*00b0*/ 	.short	0x0000
        /*00b2*/ 	.short	0x0000
        /*00b4*/ 	.byte	0x00, 0xf0, 0x21, 0x00


	//----- nvinfo : EIATTR_SPARSE_MMA_MASK
	.align		4
.L_8477:
        /*00b8*/ 	.byte	0x03, 0x50
        /*00ba*/ 	.short	0x0000


	//----- nvinfo : EIATTR_MAXREG_COUNT
	.align		4
        /*00bc*/ 	.byte	0x03, 0x1b
        /*00be*/ 	.short	0x00ff


	//----- nvinfo : EIATTR_MERCURY_ISA_VERSION
	.align		4
        /*00c0*/ 	.byte	0x03, 0x5f
        /*00c2*/ 	.short	0x0101


	//----- nvinfo : EIATTR_COOP_GROUP_MASK_REGIDS
	.align		4
        /*00c4*/ 	.byte	0x04, 0x29
        /*00c6*/ 	.short	(.L_8479 - .L_8478)


	//   ....[0]....
.L_8478:
        /*00c8*/ 	.word	0xffffffff


	//   ....[1]....
        /*00cc*/ 	.word	0xffffffff


	//   ....[2]....
        /*00d0*/ 	.word	0xffffffff


	//   ....[3]....
        /*00d4*/ 	.word	0xffffffff


	//   ....[4]....
        /*00d8*/ 	.word	0xffffffff


	//   ....[5]....
        /*00dc*/ 	.word	0xffffffff


	//   ....[6]....
        /*00e0*/ 	.word	0xffffffff


	//   ....[7]....
        /*00e4*/ 	.word	0xffffffff


	//   ....[8]....
        /*00e8*/ 	.word	0xffffffff


	//   ....[9]....
        /*00ec*/ 	.word	0xffffffff


	//   ....[10]....
        /*00f0*/ 	.word	0xffffffff


	//   ....[11]....
        /*00f4*/ 	.word	0xffffffff


	//   ....[12]....
        /*00f8*/ 	.word	0xffffffff


	//   ....[13]....
        /*00fc*/ 	.word	0xffffffff


	//   ....[14]....
        /*0100*/ 	.word	0xffffffff


	//   ....[15]....
        /*0104*/ 	.word	0xffffffff


	//   ....[16]....
        /*0108*/ 	.word	0xffffffff


	//   ....[17]....
        /*010c*/ 	.word	0xffffffff


	//   ....[18]....
        /*0110*/ 	.word	0xffffffff


	//   ....[19]....
        /*0114*/ 	.word	0xffffffff


	//   ....[20]....
        /*0118*/ 	.word	0xffffffff


	//   ....[21]....
        /*011c*/ 	.word	0xffffffff


	//   ....[22]....
        /*0120*/ 	.word	0xffffffff


	//   ....[23]....
        /*0124*/ 	.word	0xffffffff


	//   ....[24]....
        /*0128*/ 	.word	0xffffffff


	//   ....[25]....
        /*012c*/ 	.word	0xffffffff


	//   ....[26]....
        /*0130*/ 	.word	0xffffffff


	//   ....[27]....
        /*0134*/ 	.word	0xffffffff


	//   ....[28]....
        /*0138*/ 	.word	0xffffffff


	//   ....[29]....
        /*013c*/ 	.word	0xffffffff


	//   ....[30]....
        /*0140*/ 	.word	0xffffffff


	//   ....[31]....
        /*0144*/ 	.word	0xffffffff


	//   ....[32]....
        /*0148*/ 	.word	0xffffffff


	//   ....[33]....
        /*014c*/ 	.word	0xffffffff


	//   ....[34]....
        /*0150*/ 	.word	0xffffffff


	//   ....[35]....
        /*0154*/ 	.word	0xffffffff


	//   ....[36]....
        /*0158*/ 	.word	0xffffffff


	//   ....[37]....
        /*015c*/ 	.word	0xffffffff


	//   ....[38]....
        /*0160*/ 	.word	0xffffffff


	//   ....[39]....
        /*0164*/ 	.word	0xffffffff


	//   ....[40]....
        /*0168*/ 	.word	0x05000014


	//   ....[41]....
        /*016c*/ 	.word	0x05000014


	//   ....[42]....
        /*0170*/ 	.word	0x05000014


	//   ....[43]....
        /*0174*/ 	.word	0x05000014


	//   ....[44]....
        /*0178*/ 	.word	0x05000014


	//   ....[45]....
        /*017c*/ 	.word	0x05000014


	//   ....[46]....
        /*0180*/ 	.word	0x05000014


	//   ....[47]....
        /*0184*/ 	.word	0x05000014


	//   ....[48]....
        /*0188*/ 	.word	0x05000014


	//   ....[49]....
        /*018c*/ 	.word	0x05000014


	//   ....[50]....
        /*0190*/ 	.word	0x05000014


	//   ....[51]....
        /*0194*/ 	.word	0x05000014


	//   ....[52]....
        /*0198*/ 	.word	0x05000014


	//   ....[53]....
        /*019c*/ 	.word	0x05000014


	//   ....[54]....
        /*01a0*/ 	.word	0x05000014


	//   ....[55]....
        /*01a4*/ 	.word	0x05000014


	//   ....[56]....
        /*01a8*/ 	.word	0x05000014


	//   ....[57]....
        /*01ac*/ 	.word	0x05000014


	//   ....[58]....
        /*01b0*/ 	.word	0x05000014


	//   ....[59]....
        /*01b4*/ 	.word	0x05000014


	//   ....[60]....
        /*01b8*/ 	.word	0x05000014


	//   ....[61]....
        /*01bc*/ 	.word	0x05000014


	//   ....[62]....
        /*01c0*/ 	.word	0x05000014


	//   ....[63]....
        /*01c4*/ 	.word	0x05000014


	//   ....[64]....
        /*01c8*/ 	.word	0x05000014


	//   ....[65]....
        /*01cc*/ 	.word	0x05000014


	//   ....[66]....
        /*01d0*/ 	.word	0x05000014


	//   ....[67]....
        /*01d4*/ 	.word	0x05000014


	//   ....[68]....
        /*01d8*/ 	.word	0x05000014


	//   ....[69]....
        /*01dc*/ 	.word	0x05000014


	//----- nvinfo : EIATTR_COOP_GROUP_INSTR_OFFSETS
	.align		4
.L_8479:
        /*01e0*/ 	.byte	0x04, 0x28
        /*01e2*/ 	.short	(.L_8481 - .L_8480)


	//   ....[0]....
.L_8480:
        /*01e4*/ 	.word	0x000002f0


	//   ....[1]....
        /*01e8*/ 	.word	0x00000310


	//   ....[2]....
        /*01ec*/ 	.word	0x00000340


	//   ....[3]....
        /*01f0*/ 	.word	0x00000380


	//   ....[4]....
        /*01f4*/ 	.word	0x000003c0


	//   ....[5]....
        /*01f8*/ 	.word	0x000006e0


	//   ....[6]....
        /*01fc*/ 	.word	0x00000710


	//   ....[7]....
        /*0200*/ 	.word	0x00000730


	//   ....[8]....
        /*0204*/ 	.word	0x00000750


	//   ....[9]....
        /*0208*/ 	.word	0x00000770


	//   ....[10]....
        /*020c*/ 	.word	0x00001090


	//   ....[11]....
        /*0210*/ 	.word	0x000010b0


	//   ....[12]....
        /*0214*/ 	.word	0x000010c0


	//   ....[13]....
        /*0218*/ 	.word	0x00001150


	//   ....[14]....
        /*021c*/ 	.word	0x00001170


	//   ....[15]....
        /*0220*/ 	.word	0x00001180


	//   ....[16]....
        /*0224*/ 	.word	0x00001200


	//   ....[17]....
        /*0228*/ 	.word	0x00001220


	//   ....[18]....
        /*022c*/ 	.word	0x00001230


	//   ....[19]....
        /*0230*/ 	.word	0x000012b0


	//   ....[20]....
        /*0234*/ 	.word	0x000012c0


	//   ....[21]....
        /*0238*/ 	.word	0x000012d0


	//   ....[22]....
        /*023c*/ 	.word	0x00001350


	//   ....[23]....
        /*0240*/ 	.word	0x00001360


	//   ....[24]....
        /*0244*/ 	.word	0x00001370


	//   ....[25]....
        /*0248*/ 	.word	0x00001b90


	//   ....[26]....
        /*024c*/ 	.word	0x00001bb0


	//   ....[27]....
        /*0250*/ 	.word	0x00001bc0


	//   ....[28]....
        /*0254*/ 	.word	0x00001c50


	//   ....[29]....
        /*0258*/ 	.word	0x00001c70


	//   ....[30]....
        /*025c*/ 	.word	0x00001c80


	//   ....[31]....
        /*0260*/ 	.word	0x00001d00


	//   ....[32]....
        /*0264*/ 	.word	0x00001d20


	//   ....[33]....
        /*0268*/ 	.word	0x00001d30


	//   ....[34]....
        /*026c*/ 	.word	0x00001db0


	//   ....[35]....
        /*0270*/ 	.word	0x00001dc0


	//   ....[36]....
        /*0274*/ 	.word	0x00001dd0


	//   ....[37]....
        /*0278*/ 	.word	0x00001e50


	//   ....[38]....
        /*027c*/ 	.word	0x00001e60


	//   ....[39]....
        /*0280*/ 	.word	0x00001e70


	//   ....[40]....
        /*0284*/ 	.word	0x000027a0


	//   ....[41]....
        /*0288*/ 	.word	0x00002840


	//   ....[42]....
        /*028c*/ 	.word	0x000028a0


	//   ....[43]....
        /*0290*/ 	.word	0x00002950


	//   ....[44]....
        /*0294*/ 	.word	0x000029a0


	//   ....[45]....
        /*0298*/ 	.word	0x00002a10


	//   ....[46]....
        /*029c*/ 	.word	0x00002ad0


	//   ....[47]....
        /*02a0*/ 	.word	0x00002b20


	//   ....[48]....
        /*02a4*/ 	.word	0x00002b70


	//   ....[49]....
        /*02a8*/ 	.word	0x00002c30


	//   ....[50]....
        /*02ac*/ 	.word	0x00002c80


	//   ....[51]....
        /*02b0*/ 	.word	0x00002cf0


	//   ....[52]....
        /*02b4*/ 	.word	0x00002da0


	//   ....[53]....
        /*02b8*/ 	.word	0x00002df0


	//   ....[54]....
        /*02bc*/ 	.word	0x00002e40


	//   ....[55]....
        /*02c0*/ 	.word	0x00002ed0


	//   ....[56]....
        /*02c4*/ 	.word	0x00002f70


	//   ....[57]....
        /*02c8*/ 	.word	0x00002fd0


	//   ....[58]....
        /*02cc*/ 	.word	0x00003080


	//   ....[59]....
        /*02d0*/ 	.word	0x000030d0


	//   ....[60]....
        /*02d4*/ 	.word	0x00003140


	//   ....[61]....
        /*02d8*/ 	.word	0x00003200


	//   ....[62]....
        /*02dc*/ 	.word	0x00003250


	//   ....[63]....
        /*02e0*/ 	.word	0x000032a0


	//   ....[64]....
        /*02e4*/ 	.word	0x00003360


	//   ....[65]....
        /*02e8*/ 	.word	0x000033b0


	//   ....[66]....
        /*02ec*/ 	.word	0x00003420


	//   ....[67]....
        /*02f0*/ 	.word	0x000034d0


	//   ....[68]....
        /*02f4*/ 	.word	0x00003520


	//   ....[69]....
        /*02f8*/ 	.word	0x00003570


	//----- nvinfo : EIATTR_EXIT_INSTR_OFFSETS
	.align		4
.L_8481:
        /*02fc*/ 	.byte	0x04, 0x1c
        /*02fe*/ 	.short	(.L_8483 - .L_8482)


	//   ....[0]....
.L_8482:
        /*0300*/ 	.word	0x00000080


	//   ....[1]....
        /*0304*/ 	.word	0x00002390


	//   ....[2]....
        /*0308*/ 	.word	0x000023b0


	//   ....[3]....
        /*030c*/ 	.word	0x000025c0


	//   ....[4]....
        /*0310*/ 	.word	0x00002730


	//----- nvinfo : EIATTR_MAX_THREADS
	.align		4
.L_8483:
        /*0314*/ 	.byte	0x04, 0x05
        /*0316*/ 	.short	(.L_8485 - .L_8484)
.L_8484:
        /*0318*/ 	.word	0x00000080
        /*031c*/ 	.word	0x00000001
        /*0320*/ 	.word	0x00000001


	//----- nvinfo : EIATTR_CRS_STACK_SIZE
	.align		4
.L_8485:
        /*0324*/ 	.byte	0x04, 0x1e
        /*0326*/ 	.short	(.L_8487 - .L_8486)
.L_8486:
        /*0328*/ 	.word	0x00000000


	//----- nvinfo : EIATTR_CBANK_PARAM_SIZE
	.align		4
.L_8487:
        /*032c*/ 	.byte	0x03, 0x19
        /*032e*/ 	.short	0x0048


	//----- nvinfo : EIATTR_PARAM_CBANK
	.align		4
        /*0330*/ 	.byte	0x04, 0x0a
        /*0332*/ 	.short	(.L_8489 - .L_8488)
	.align		4
.L_8488:
        /*0334*/ 	.word	index@(.nv.constant0._ZN4vllm3moe10topkGatingILi12ELi384ELi4ELi4ELi32El6__halfLNS0_11ScoringFuncE0EEEvPKT5_PKbPfiPT4_PiiiibPKf)
        /*0338*/ 	.short	0x0210
        /*033a*/ 	.short	0x0048


	//----- nvinfo : EIATTR_SW_WAR
	.align		4
.L_8489:
        /*033c*/ 	.byte	0x04, 0x36
        /*033e*/ 	.short	(.L_8491 - .L_8490)
.L_8490:
        /*0340*/ 	.word	0x00000008
.L_8491:


//--------------------- .nv.info._ZN4vllm3moe10topkGatingILi10ELi320ELi4ELi4ELi32El6__halfLNS0_11ScoringFuncE0EEEvPKT5_PKbPfiPT4_PiiiibPKf --------------------------
	.section	.nv.info._ZN4vllm3moe10topkGatingILi10ELi320ELi4ELi4ELi32El6__halfLNS0_11ScoringFuncE0EEEvPKT5_PKbPfiPT4_PiiiibPKf,"",@"SHT_CUDA_INFO"
	.sectionflags	@""
	.align	4


	//----- nvinfo : EIATTR_CUDA_API_VERSION
	.align		4
        /*0000*/ 	.byte	0x04, 0x37
        /*0002*/ 	.short	(.L_8493 - .L_8492)
.L_8492:
        /*0004*/ 	.word	0x00000082


	//----- nvinfo : EIATTR_KPARAM_INFO
	.align		4
.L_8493:
        /*0008*/ 	.byte	0x04, 0x17
        /*000a*/ 	.short	(.L_8495 - .L_8494)
.L_8494:
        /*000c*/ 	.word	0x00000000
        /*0010*/ 	.short	0x000a
        /*0012*/ 	.short	0x0040
        /*0014*/ 	.byte	0x00, 0xf0, 0x21, 0x00


	//----- nvinfo : EIATTR_KPARAM_INFO
	.align		4
.L_8495:
        /*0018*/ 	.byte	0x04, 0x17
        /*001a*/ 	.short	(.L_8497 - .L_8496)
.L_8496:
        /*001c*/ 	.word	0x00000000
        /*0020*/ 	.short	0x0009
        /*0022*/ 	.short	0x003c
        /*0024*/ 	.byte	0x00, 0xf0, 0x05, 0x00


	//----- nvinfo : EIATTR_KPARAM_INFO
	.align		4
.L_8497:
        /*0028*/ 	.byte	0x04, 0x17
        /*002a*/ 	.short	(.L_8499 - .L_8498)
.L_8498:
        /*002c*/ 	.word	0x00000000
        /*0030*/ 	.short	0x0008
        /*0032*/ 	.short	0x0038
        /*0034*/ 	.byte	0x00, 0xf0, 0x11, 0x00


	//----- nvinfo : EIATTR_KPARAM_INFO
	.align		4
.L_8499:
        /*0038*/ 	.byte	0x04, 0x17
        /*003a*/ 	.short	(.L_8501 - .L_8500)
.L_8500:
        /*003c*/ 	.word	0x00000000
        /*0040*/ 	.short	0x0007
        /*0042*/ 	.short	0x0034
        /*0044*/ 	.byte	0x00, 0xf0, 0x11, 0x00


	//----- nvinfo : EIATTR_KPARAM_INFO
	.align		4
.L_8501:
        /*0048*/ 	.byte	0x04, 0x17
        /*004a*/ 	.short	(.L_8503 - .L_8502)
.L_8502:
        /*004c*/ 	.word	0x00000000
        /*0050*/ 	.short	0x0006
        /*0052*/ 	.short	0x0030
        /*0054*/ 	.byte	0x00, 0xf0, 0x11, 0x00


	//----- nvinfo : EIATTR_KPARAM_INFO
	.align		4
.L_8503:
        /*0058*/ 	.byte	0x04, 0x17
        /*005a*/ 	.short	(.L_8505 - .L_8504)
.L_8504:
        /*005c*/ 	.word	0x00000000
        /*0060*/ 	.short	0x0005
        /*0062*/ 	.short	0x0028
        /*0064*/ 	.byte	0x00, 0xf0, 0x21, 0x00


	//----- nvinfo : EIATTR_KPARAM_INFO
	.align		4
.L_8505:
        /*0068*/ 	.byte	0x04, 0x17
        /*006a*/ 	.short	(.L_8507 - .L_8506)
.L_8506:
        /*006c*/ 	.word	0x00000000
        /*0070*/ 	.short	0x0004
        /*0072*/ 	.short	0x0020
        /*0074*/ 	.byte	0x00, 0xf0, 0x21, 0x00


	//----- nvinfo : EIATTR_KPARAM_INFO
	.align		4
.L_8507:
        /*0078*/ 	.byte	0x04, 0x17
        /*007a*/ 	.short	(.L_8509 - .L_8508)
.L_8508:
        /*007c*/ 	.word	0x00000000
        /*0080*/ 	.short	0x0003
        /*0082*/ 	.short	0x0018
        /*0084*/ 	.byte	0x00, 0xf0, 0x11, 0x00


	//----- nvinfo : EIATTR_KPARAM_INFO
	.align		4
.L_8509:
        /*0088*/ 	.byte	0x04, 0x17
        /*008a*/ 	.short	(.L_8511 - .L_8510)
.L_8510:
        /*008c*/ 	.word	0x00000000
        /*0090*/ 	.short	0x0002
        /*0092*/ 	.short	0x0010
        /*0094*/ 	.byte	0x00, 0xf0, 0x21, 0x00


	//----- nvinfo : EIATTR_KPARAM_INFO
	.align		4
.L_8511:
        /*0098*/ 	.byte	0x04, 0x17
        /*009a*/ 	.short	(.L_8513 - .L_8512)
.L_8512:
        /*009c*/ 	.word	0x00000000
        /*00a0*/ 	.short	0x0001
        /*00a2*/ 	.short	0x0008
        /*00a4*/ 	.byte	0x00, 0xf0, 0x21, 0x00


	//----- nvinfo : EIATTR_KPARAM_INFO
	.align		4
.L_8513:
        /*00a8*/ 	.byte	0x04, 0x17
        /*00aa*/ 	.short	(.L_8515 - .L_8514)
.L_8514:
        /*00ac*/ 	.word	0x00000000
        /*00b0*/ 	.short	0x0000
        /*00b2*/ 	.short	0x0000
        /*00b4*/ 	.byte	0x00, 0xf0, 0x21, 0x00


	//----- nvinfo : EIATTR_SPARSE_MMA_MASK
	.align		4
.L_8515:
        /*00b8*/ 	.byte	0x03, 0x50
        /*00ba*/ 	.short	0x0000


	//----- nvinfo : EIATTR_MAXREG_COUNT
	.align		4
        /*00bc*/ 	.byte	0x03, 0x1b
        /*00be*/ 	.short	0x00ff


	//----- nvinfo : EIATTR_MERCURY_ISA_VERSION
	.align		4
        /*00c0*/ 	.byte	0x03, 0x5f
        /*00c2*/ 	.short	0x0101


	//----- nvinfo : EIATTR_COOP_GROUP_MASK_REGIDS
	.align		4
        /*00c4*/ 	.byte	0x04, 0x29
        /*00c6*/ 	.short	(.L_8517 - .L_8516)


	//   ....[0]....
.L_8516:
        /*00c8*/ 	.word	0xffffffff


	//   ....[1]....
        /*00cc*/ 	.word	0xffffffff


	//   ....[2]....
        /*00d0*/ 	.word	0xffffffff


	//   ....[3]....
        /*00d4*/ 	.word	0xffffffff


	//   ....[4]....
        /*00d8*/ 	.word	0xffffffff


	//   ....[5]....
        /*00dc*/ 	.word	0xffffffff


	//   ....[6]....
        /*00e0*/ 	.word	0xffffffff


	//   ....[7]....
        /*00e4*/ 	.word	0xffffffff


	//   ....[8]....
        /*00e8*/ 	.word	0xffffffff


	//   ....[9]....
        /*00ec*/ 	.word	0xffffffff


	//   ....[10]....
        /*00f0*/ 	.word	0xffffffff


	//   ....[11]....
        /*00f4*/ 	.word	0xffffffff


	//   ....[12]....
        /*00f8*/ 	.word	0xffffffff


	//   ....[13]....
        /*00fc*/ 	.word	0xffffffff


	//   ....[14]....
        /*0100*/ 	.word	0xffffffff


	//   ....[15]....
        /*0104*/ 	.word	0xffffffff


	//   ....[16]....
        /*0108*/ 	.word	0xffffffff


	//   ....[17]....
        /*010c*/ 	.word	0xffffffff


	//   ....[18]....
        /*0110*/ 	.word	0xffffffff


	//   ....[19]....
        /*0114*/ 	.word	0xffffffff


	//   ....[20]....
        /*0118*/ 	.word	0xffffffff


	//   ....[21]....
        /*011c*/ 	.word	0xffffffff


	//   ....[22]....
        /*0120*/ 	.word	0xffffffff


	//   ....[23]....
        /*0124*/ 	.word	0xffffffff


	//   ....[24]....
        /*0128*/ 	.word	0xffffffff


	//   ....[25]....
        /*012c*/ 	.word	0xffffffff


	//   ....[26]....
        /*0130*/ 	.word	0xffffffff


	//   ....[27]....
        /*0134*/ 	.word	0xffffffff


	//   ....[28]....
        /*0138*/ 	.word	0xffffffff


	//   ....[29]....
        /*013c*/ 	.word	0xffffffff


	//   ....[30]....
        /*0140*/ 	.word	0xffffffff


	//   ....[31]....
        /*0144*/ 	.word	0xffffffff


	//   ....[32]....
        /*0148*/ 	.word	0xffffffff


	//   ....[33]....
        /*014c*/ 	.word	0xffffffff


	//   ....[34]....
        /*0150*/ 	.word	0xffffffff


	//   ....[35]....
        /*0154*/ 	.word	0xffffffff


	//   ....[36]....
        /*0158*/ 	.word	0xffffffff


	//   ....[37]....
        /*015c*/ 	.word	0xffffffff


	//   ....[38]....
        /*0160*/ 	.word	0xffffffff


	//   ....[39]....
        /*0164*/ 	.word	0xffffffff


	//   ....[40]....
        /*0168*/ 	.word	0x05000002


	//   ....[41]....
        /*016c*/ 	.word	0x05000002


	//   ....[42]....
        /*0170*/ 	.word	0x05000002


	//   ....[43]....
        /*0174*/ 	.word	0x05000002


	//   ....[44]....
        /*0178*/ 	.word	0x05000002


	//   ....[45]....
        /*017c*/ 	.word	0x05000002


	//   ....[46]....
        /*0180*/ 	.word	0x05000002


	//   ....[47]....
        /*0184*/ 	.word	0x05000002


	//   ....[48]....
        /*0188*/ 	.word	0x05000002


	//   ....[49]....
        /*018c*/ 	.word	0x05000002


	//   ....[50]....
        /*0190*/ 	.word	0x05000002


	//   ....[51]....
        /*0194*/ 	.word	0x05000002


	//   ....[52]....
        /*0198*/ 	.word	0x05000002


	//   ....[53]....
        /*019c*/ 	.word	0x05000002


	//   ....[54]....
        /*01a0*/ 	.word	0x05000002


	//   ....[55]....
        /*01a4*/ 	.word	0x05000002


	//   ....[56]....
        /*01a8*/ 	.word	0x05000002


	//   ....[57]....
        /*01ac*/ 	.word	0x05000002


	//   ....[58]....
        /*01b0*/ 	.word	0x05000002


	//   ....[59]....
        /*01b4*/ 	.word	0x05000002


	//   ....[60]....
        /*01b8*/ 	.word	0x05000002


	//   ....[61]....
        /*01bc*/ 	.word	0x05000002


	//   ....[62]....
        /*01c0*/ 	.word	0x05000002


	//   ....[63]....
        /*01c4*/ 	.word	0x05000002


	//   ....[64]....
        /*01c8*/ 	.word	0x05000002


	//   ....[65]....
        /*01cc*/ 	.word	0x05000002


	//   ....[66]....
        /*01d0*/ 	.word	0x05000002


	//   ....[67]....
        /*01d4*/ 	.word	0x05000002


	//   ....[68]....
        /*01d8*/ 	.word	0x05000002


	//   ....[69]....
        /*01dc*/ 	.word	0x05000002


	//----- nvinfo : EIATTR_COOP_GROUP_INSTR_OFFSETS
	.align		4
.L_8517:
        /*01e0*/ 	.byte	0x04, 0x28
        /*01e2*/ 	.short	(.L_8519 - .L_8518)


	//   ....[0]....
.L_8518:
        /*01e4*/ 	.word	0x000002a0


	//   ....[1]....
        /*01e8*/ 	.word	0x000002c0


	//   ....[2]....
        /*01ec*/ 	.word	0x000002f0


	//   ....[3]....
        /*01f0*/ 	.word	0x00000360


	//   ....[4]....
        /*01f4*/ 	.word	0x00000380


	//   ....[5]....
        /*01f8*/ 	.word	0x00000620


	//   ....[6]....
        /*01fc*/ 	.word	0x00000640


	//   ....[7]....
        /*0200*/ 	.word	0x00000660


	//   ....[8]....
        /*0204*/ 	.word	0x00000680


	//   ....[9]....
        /*0208*/ 	.word	0x000006a0


	//   ....[10]....
        /*020c*/ 	.word	0x00000e80


	//   ....[11]....
        /*0210*/ 	.word	0x00000ea0


	//   ....[12]....
        /*0214*/ 	.word	0x00000eb0


	//   ....[13]....
        /*0218*/ 	.word	0x00000f40


	//   ....[14]....
        /*021c*/ 	.word	0x00000f60


	//   ....[15]....
        /*0220*/ 	.word	0x00000f70


	//   ....[16]....
        /*0224*/ 	.word	0x00000ff0


	//   ....[17]....
        /*0228*/ 	.word	0x00001010


	//   ....[18]....
        /*022c*/ 	.word	0x00001020


	//   ....[19]....
        /*0230*/ 	.word	0x000010a0


	//   ....[20]....
        /*0234*/ 	.word	0x000010b0


	//   ....[21]....
        /*0238*/ 	.word	0x000010c0


	//   ....[22]....
        /*023c*/ 	.word	0x00001140


	//   ....[23]....
        /*0240*/ 	.word	0x00001150


	//   ....[24]....
        /*0244*/ 	.word	0x00001160


	//   ....[25]....
        /*0248*/ 	.word	0x000018c0


	//   ....[26]....
        /*024c*/ 	.word	0x000018e0


	//   ....[27]....
        /*0250*/ 	.word	0x000018f0


	//   ....[28]....
        /*0254*/ 	.word	0x00001980


	//   ....[29]....
        /*0258*/ 	.word	0x000019a0


	//   ....[30]....
        /*025c*/ 	.word	0x000019b0


	//   ....[31]....
        /*0260*/ 	.word	0x00001a30


	//   ....[32]....
        /*0264*/ 	.word	0x00001a50


	//   ....[33]....
        /*0268*/ 	.word	0x00001a60


	//   ....[34]....
        /*026c*/ 	.word	0x00001ae0


	//   ....[35]....
        /*0270*/ 	.word	0x00001af0


	//   ....[36]....
        /*0274*/ 	.word	0x00001b00


	//   ....[37]....
        /*0278*/ 	.word	0x00001b80


	//   ....[38]....
        /*027c*/ 	.word	0x00001b90


	//   ....[39]....
        /*0280*/ 	.word	0x00001ba0


	//   ....[40]....
        /*0284*/ 	.word	0x00002490


	//   ....[41]....
        /*0288*/ 	.word	0x00002540


	//   ....[42]....
        /*028c*/ 	.word	0x000025a0


	//   ....[43]....
        /*0290*/ 	.word	0x00002670


	//   ....[44]....
        /*0294*/ 	.word	0x000026e0


	//   ....[45]....
        /*0298*/ 	.word	0x00002750


	//   ....[46]....
        /*029c*/ 	.word	0x00002820


	//   ....[47]....
        /*02a0*/ 	.word	0x00002880


	//   ....[48]....
        /*02a4*/ 	.word	0x000028e0


	//   ....[49]....
        /*02a8*/ 	.word	0x000029c0


	//   ....[50]....
        /*02ac*/ 	.word	0x00002a30


	//   ....[51]....
        /*02b0*/ 	.word	0x00002aa0


	//   ....[52]....
        /*02b4*/ 	.word	0x00002b70


	//   ....[53]....
        /*02b8*/ 	.word	0x00002bd0


	//   ....[54]....
        /*02bc*/ 	.word	0x00002c30


	//   ....[55]....
        /*02c0*/ 	.word	0x00002cd0


	//   ....[56]....
        /*02c4*/ 	.word	0x00002d80


	//   ....[57]....
        /*02c8*/ 	.word	0x00002de0


	//   ....[58]....
        /*02cc*/ 	.word	0x00002eb0


	//   ....[59]....
        /*02d0*/ 	.word	0x00002f20


	//   ....[60]....
        /*02d4*/ 	.word	0x00002f90


	//   ....[61]....
        /*02d8*/ 	.word	0x00003060


	//   ....[62]....
        /*02dc*/ 	.word	0x000030c0


	//   ....[63]....
        /*02e0*/ 	.word	0x00003120


	//   ....[64]....
        /*02e4*/ 	.word	0x00003200


	//   ....[65]....
        /*02e8*/ 	.word	0x00003270


	//   ....[66]....
        /*02ec*/ 	.word	0x000032e0


	//   ....[67]....
        /*02f0*/ 	.word	0x000033b0


	//   ....[68]....
        /*02f4*/ 	.word	0x00003410


	//   ....[69]....
        /*02f8*/ 	.word	0x00003470


	//----- nvinfo : EIATTR_EXIT_INSTR_OFFSETS
	.align		4
.L_8519:
        /*02fc*/ 	.byte	0x04, 0x1c
        /*02fe*/ 	.short	(.L_8521 - .L_8520)


	//   ....[0]....
.L_8520:
        /*0300*/ 	.word	0x00000080


	//   ....[1]....
        /*0304*/ 	.word	0x00002080


	//   ....[2]....
        /*0308*/ 	.word	0x000020a0


	//   ....[3]....
        /*030c*/ 	.word	0x000022b0


	//   ....[4]....
        /*0310*/ 	.word	0x00002420


	//----- nvinfo : EIATTR_MAX_THREADS
	.align		4
.L_8521:
        /*0314*/ 	.byte	0x04, 0x05
        /*0316*/ 	.short	(.L_8523 - .L_8522)
.L_8522:
        /*0318*/ 	.word	0x00000080
        /*031c*/ 	.word	0x00000001
        /*0320*/ 	.word	0x00000001


	//----- nvinfo : EIATTR_CRS_STACK_SIZE
	.align		4
.L_8523:
        /*0324*/ 	.byte	0x04, 0x1e
        /*0326*/ 	.short	(.L_8525 - .L_8524)
.L_8524:
        /*0328*/ 	.word	0x00000000


	//----- nvinfo : EIATTR_CBANK_PARAM_SIZE
	.align		4
.L_8525:
        /*032c*/ 	.byte	0x03, 0x19
        /*032e*/ 	.short	0x0048


	//----- nvinfo : EIATTR_PARAM_CBANK
	.align		4
        /*0330*/ 	.byte	0x04, 0x0a
        /*0332*/ 	.short	(.L_8527 - .L_8526)
	.align		4
.L_8526:
        /*0334*/ 	.word	index@(.nv.constant0._ZN4vllm3moe10topkGatingILi10ELi320ELi4ELi4ELi32El6__halfLNS0_11ScoringFuncE0EEEvPKT5_PKbPfiPT4_PiiiibPKf)
        /*0338*/ 	.short	0x0210
        /*033a*/ 	.short	0x0048


	//----- nvinfo : EIATTR_SW_WAR
	.align		4
.L_8527:
        /*033c*/ 	.byte	0x04, 0x36
        /*033e*/ 	.short	(.L_8529 - .L_8528)
.L_8528:
        /*0340*/ 	.word	0x00000008
.L_8529:


//--------------------- .nv.info._ZN4vllm3moe10topkGatingILi6ELi192ELi4ELi4ELi32El6__halfLNS0_11ScoringFuncE0EEEvPKT5_PKbPfiPT4_PiiiibPKf --------------------------
	.section	.nv.info._ZN4vllm3moe10topkGatingILi6ELi192ELi4ELi4ELi32El6__halfLNS0_11ScoringFuncE0EEEvPKT5_PKbPfiPT4_PiiiibPKf,"",@"SHT_CUDA_INFO"
	.sectionflags	@""
	.align	4


	//----- nvinfo : EIATTR_CUDA_API_VERSION
	.align		4
        /*0000*/ 	.byte	0x04, 0x37
        /*0002*/ 	.short	(.L_8531 - .L_8530)
.L_8530:
        /*0004*/ 	.word	0x00000082


	//----- nvinfo : EIATTR_KPARAM_INFO
	.align		4
.L_8531:
        /*0008*/ 	.byte	0x04, 0x17
        /*000a*/ 	.short	(.L_8533 - .L_8532)
.L_8532:
        /*000c*/ 	.word	0x00000000
        /*0010*/ 	.short	0x000a
        /*0012*/ 	.short	0x0040
        /*0014*/ 	.byte	0x00, 0xf0, 0x21, 0x00


	//----- nvinfo : EIATTR_KPARAM_INFO
	.align		4
.L_8533:
        /*0018*/ 	.byte	0x04, 0x17
        /*001a*/ 	.short	(.L_8535 - .L_8534)
.L_8534:
        /*001c*/ 	.word	0x00000000
        /*0020*/ 	.short	0x0009
        /*0022*/ 	.short	0x003c
        /*0024*/ 	.byte	0x00, 0xf0, 0x05, 0x00


	//----- nvinfo : EIATTR_KPARAM_INFO
	.align		4
.L_8535:
        /*0028*/ 	.byte	0x04, 0x17
        /*002a*/ 	.short	(.L_8537 - .L_8536)
.L_8536:
        /*002c*/ 	.word	0x00000000
        /*0030*/ 	.short	0x0008
        /*0032*/ 	.short	0x0038
        /*0034*/ 	.byte	0x00, 0xf0, 0x11, 0x00


	//----- nvinfo : EIATTR_KPARAM_INFO
	.align		4
.L_8537:
        /*0038*/ 	.byte	0x04, 0x17
        /*003a*/ 	.short	(.L_8539 - .L_8538)
.L_8538:
        /*003c*/ 	.word	0x00000000
        /*0040*/ 	.short	0x0007
        /*0042*/ 	.short	0x0034
        /*0044*/ 	.byte	0x00, 0xf0, 0x11, 0x00


	//----- nvinfo : EIATTR_KPARAM_INFO
	.align		4
.L_8539:
        /*0048*/ 	.byte	0x04, 0x17
        /*004a*/ 	.short	(.L_8541 - .L_8540)
.L_8540:
        /*004c*/ 	.word	0x00000000
        /*0050*/ 	.short	0x0006
        /*0052*/ 	.short	0x0030
        /*0054*/ 	.byte	0x00, 0xf0, 0x11, 0x00


	//----- nvinfo : EIATTR_KPARAM_INFO
	.align		4
.L_8541:
        /*0058*/ 	.byte	0x04, 0x17
        /*005a*/ 	.short	(.L_8543 - .L_8542)
.L_8542:
        /*005c*/ 	.word	0x00000000
        /*0060*/ 	.short	0x0005
        /*0062*/ 	.short	0x0028
        /*0064*/ 	.byte	0x00, 0xf0, 0x21, 0x00


	//----- nvinfo : EIATTR_KPARAM_INFO
	.align		4
.L_8543:
        /*0068*/ 	.byte	0x04, 0x17
        /*006a*/ 	.short	(.L_8545 - .L_8544)
.L_8544:
        /*006c*/ 	.word	0x00000000
        /*0070*/ 	.short	0x0004
        /*0072*/ 	.short	0x0020
        /*0074*/ 	.byte	0x00, 0xf0, 0x21, 0x00


	//----- nvinfo : EIATTR_KPARAM_INFO
	.align		4
.L_8545:
        /*0078*/ 	.byte	0x04, 0x17
        /*007a*/ 	.short	(.L_8547 - .L_8546)
.L_8546:
        /*007c*/ 	.word	0x00000000
        /*0080*/ 	.short	0x0003
        /*0082*/ 	.short	0x0018
        /*0084*/ 	.byte	0x00, 0xf0, 0x11, 0x00


	//----- nvinfo : EIATTR_KPARAM_INFO
	.align		4
.L_8547:
        /*0088*/ 	.byte	0x04, 0x17
        /*008a*/ 	.short	(.L_8549 - .L_8548)
.L_8548:
        /*008c*/ 	.word	0x00000000
        /*0090*/ 	.short	0x0002
        /*0092*/ 	.short	0x0010
        /*0094*/ 	.byte	0x00, 0xf0, 0x21, 0x00


	//----- nvinfo : EIATTR_KPARAM_INFO
	.align		4
.L_8549:
        /*0098*/ 	.byte	0x04, 0x17
        /*009a*/ 	.short	(.L_8551 - .L_8550)
.L_8550:
        /*009c*/ 	.word	0x00000000
        /*00a0*/ 	.short	0x0001
        /*00a2*/ 	.short	0x0008
        /*00a4*/ 	.byte	0x00, 0xf0, 0x21, 0x00


	//----- nvinfo : EIATTR_KPARAM_INFO
	.align		4
.L_8551:
        /*00a8*/ 	.byte	0x04, 0x17
        /*00aa*/ 	.short	(.L_8553 - .L_8552)
.L_8552:
        /*00ac*/ 	.word	0x00000000
        /*00b0*/ 	.short	0x0000
        /*00b2*/ 	.short	0x0000
        /*00b4*/ 	.byte	0x00, 0xf0, 0x21, 0x00


	//----- nvinfo : EIATTR_SPARSE_MMA_MASK
	.align		4
.L_8553:
        /*00b8*/ 	.byte	0x03, 0x50
        /*00ba*/ 	.short	0x0000


	//----- nvinfo : EIATTR_MAXREG_COUNT
	.align		4
        /*00bc*/ 	.byte	0x03, 0x1b
        /*00be*/ 	.short	0x00ff


	//----- nvinfo : EIATTR_MERCURY_ISA_VERSION
	.align		4
        /*00c0*/ 	.byte	0x03, 0x5f
        /*00c2*/ 	.short	0x0101


	//----- nvinfo : EIATTR_COOP_GROUP_MASK_REGIDS
	.align		4
        /*00c4*/ 	.byte	0x04, 0x29
        /*00c6*/ 	.short	(.L_8555 - .L_8554)


	//   ....[0]....
.L_8554:
        /*00c8*/ 	.word	0xffffffff


	//   ....[1]....
        /*00cc*/ 	.word	0xffffffff


	//   ....[2]....
        /*00d0*/ 	.word	0xffffffff


	//   ....[3]....
        /*00d4*/ 	.word	0xffffffff


	//   ....[4]....
        /*00d8*/ 	.word	0xffffffff


	//   ....[5]....
        /*00dc*/ 	.word	0xffffffff


	//   ....[6]....
        /*00e0*/ 	.word	0xffffffff


	//   ....[7]....
        /*00e4*/ 	.word	0xffffffff


	//   ....[8]....
        /*00e8*/ 	.word	0xffffffff


	//   ....[9]....
        /*00ec*/ 	.word	0xffffffff


	//   ....[10]....
        /*00f0*/ 	.word	0xffffffff


	//   ....[11]....
        /*00f4*/ 	.word	0xffffffff


	//   ....[12]....
        /*00f8*/ 	.word	0xffffffff


	//   ....[13]....
        /*00fc*/ 	.word	0xffffffff


	//   ....[14]....
        /*0100*/ 	.word	0xffffffff


	//   ....[15]....
        /*0104*/ 	.word	0xffffffff


	//   ....[16]....
        /*0108*/ 	.word	0xffffffff


	//   ....[17]....
        /*010c*/ 	.word	0xffffffff


	//   ....[18]....
        /*0110*/ 	.word	0xffffffff


	//   ....[19]....
        /*0114*/ 	.word	0xffffffff


	//   ....[20]....
        /*0118*/ 	.word	0xffffffff


	//   ....[21]....
        /*011c*/ 	.word	0xffffffff


	//   ....[22]....
        /*0120*/ 	.word	0xffffffff


	//   ....[23]....
        /*0124*/ 	.word	0xffffffff


	//   ....[24]....
        /*0128*/ 	.word	0xffffffff


	//   ....[25]....
        /*012c*/ 	.word	0xffffffff


	//   ....[26]....
        /*0130*/ 	.word	0xffffffff


	//   ....[27]....
        /*0134*/ 	.word	0xffffffff


	//   ....[28]....
        /*0138*/ 	.word	0xffffffff


	//   ....[29]....
        /*013c*/ 	.word	0xffffffff


	//   ....[30]....
        /*0140*/ 	.word	0xffffffff


	//   ....[31]....
        /*0144*/ 	.word	0xffffffff


	//   ....[32]....
        /*0148*/ 	.word	0xffffffff


	//   ....[33]....
        /*014c*/ 	.word	0xffffffff


	//   ....[34]....
        /*0150*/ 	.word	0xffffffff


	//   ....[35]....
        /*0154*/ 	.word	0xffffffff


	//   ....[36]....
        /*0158*/ 	.word	0xffffffff


	//   ....[37]....
        /*015c*/ 	.word	0xffffffff


	//   ....[38]....
        /*0160*/ 	.word	0xffffffff


	//   ....[39]....
        /*0164*/ 	.word	0xffffffff


	//   ....[40]....
        /*0168*/ 	.word	0x05000002


	//   ....[41]....
        /*016c*/ 	.word	0x05000002


	//   ....[42]....
        /*0170*/ 	.word	0x05000002


	//   ....[43]....
        /*0174*/ 	.word	0x05000002


	//   ....[44]....
        /*0178*/ 	.word	0x05000002


	//   ....[45]....
        /*017c*/ 	.word	0x05000002


	//   ....[46]....
        /*0180*/ 	.word	0x05000002


	//   ....[47]....
        /*0184*/ 	.word	0x05000002


	//   ....[48]....
        /*0188*/ 	.word	0x05000002


	//   ....[49]....
        /*018c*/ 	.word	0x05000002


	//   ....[50]....
        /*0190*/ 	.word	0x05000002


	//   ....[51]....
        /*0194*/ 	.word	0x05000002


	//   ....[52]....
        /*0198*/ 	.word	0x05000002


	//   ....[53]....
        /*019c*/ 	.word	0x05000002


	//   ....[54]....
        /*01a0*/ 	.word	0x05000002


	//   ....[55]....
        /*01a4*/ 	.word	0x05000002


	//   ....[56]....
        /*01a8*/ 	.word	0x05000002


	//   ....[57]....
        /*01ac*/ 	.word	0x05000002


	//   ....[58]....
        /*01b0*/ 	.word	0x05000002


	//   ....[59]....
        /*01b4*/ 	.word	0x05000002


	//   ....[60]....
        /*01b8*/ 	.word	0x05000002


	//   ....[61]....
        /*01bc*/ 	.word	0x05000002


	//   ....[62]....
        /*01c0*/ 	.word	0x05000002


	//   ....[63]....
        /*01c4*/ 	.word	0x05000002


	//   ....[64]....
        /*01c8*/ 	.word	0x05000002


	//   ....[65]....
        /*01cc*/ 	.word	0x05000002


	//   ....[66]....
        /*01d0*/ 	.word	0x05000002


	//   ....[67]....
        /*01d4*/ 	.word	0x05000002


	//   ....[68]....
        /*01d8*/ 	.word	0x05000002


	//   ....[69]....
        /*01dc*/ 	.word	0x05000002


	//----- nvinfo : EIATTR_COOP_GROUP_INSTR_OFFSETS
	.align		4
.L_8555:
        /*01e0*/ 	.byte	0x04, 0x28
        /*01e2*/ 	.short	(.L_8557 - .L_8556)


	//   ....[0]....
.L_8556:
        /*01e4*/ 	.word	0x00000270


	//   ....[1]....
        /*01e8*/ 	.word	0x000002a0


	//   ....[2]....
        /*01ec*/ 	.word	0x000002c0


	//   ....[3]....
        /*01f0*/ 	.word	0x00000350


	//   ....[4]....
        /*01f4*/ 	.word	0x00000370


	//   ....[5]....
        /*01f8*/ 	.word	0x00000510


	//   ....[6]....
        /*01fc*/ 	.word	0x00000530


	//   ....[7]....
        /*0200*/ 	.word	0x00000550


	//   ....[8]....
        /*0204*/ 	.word	0x00000570


	//   ....[9]....
        /*0208*/ 	.word	0x00000590


	//   ....[10]....
        /*020c*/ 	.word	0x00000a40


	//   ....[11]....
        /*0210*/ 	.word	0x00000a60


	//   ....[12]....
        /*0214*/ 	.word	0x00000a70


	//   ....[13]....
        /*0218*/ 	.word	0x00000b00


	//   ....[14]....
        /*021c*/ 	.word	0x00000b20


	//   ....[15]....
        /*0220*/ 	.word	0x00000b30


	//   ....[16]....
        /*0224*/ 	.word	0x00000bb0


	//   ....[17]....
        /*0228*/ 	.word	0x00000bd0


	//   ....[18]....
        /*022c*/ 	.word	0x00000be0


	//   ....[19]....
        /*0230*/ 	.word	0x00000c60


	//   ....[20]....
        /*0234*/ 	.word	0x00000c70


	//   ....[21]....
        /*0238*/ 	.word	0x00000c80


	//   ....[22]....
        /*023c*/ 	.word	0x00000d00


	//   ....[23]....
        /*0240*/ 	.word	0x00000d10


	//   ....[24]....
        /*0244*/ 	.word	0x00000d20


	//   ....[25]....
        /*0248*/ 	.word	0x00001300


	//   ....[26]....
        /*024c*/ 	.word	0x00001320


	//   ....[27]....
        /*0250*/ 	.word	0x00001330


	//   ....[28]....
        /*0254*/ 	.word	0x000013c0


	//   ....[29]....
        /*0258*/ 	.word	0x000013e0


	//   ....[30]....
        /*025c*/ 	.word	0x000013f0


	//   ....[31]....
        /*0260*/ 	.word	0x00001470


	//   ....[32]....
        /*0264*/ 	.word	0x00001490


	//   ....[33]....
        /*0268*/ 	.word	0x000014a0


	//   ....[34]....
        /*026c*/ 	.word	0x00001520


	//   ....[35]....
        /*0270*/ 	.word	0x00001530


	//   ....[36]....
        /*0274*/ 	.word	0x00001540


	//   ....[37]....
        /*0278*/ 	.word	0x000015c0


	//   ....[38]....
        /*027c*/ 	.word	0x000015d0


	//   ....[39]....
        /*0280*/ 	.word	0x000015e0


	//   ....[40]....
        /*0284*/ 	.word	0x00001e40


	//   ....[41]....
        /*0288*/ 	.word	0x00001ef0


	//   ....[42]....
        /*028c*/ 	.word	0x00001f50


	//   ....[43]....
        /*0290*/ 	.word	0x00002020


	//   ....[44]....
        /*0294*/ 	.word	0x00002090


	//   ....[45]....
        /*0298*/ 	.word	0x00002100


	//   ....[46]....
        /*029c*/ 	.word	0x000021d0


	//   ....[47]....
        /*02a0*/ 	.word	0x00002230


	//   ....[48]....
        /*02a4*/ 	.word	0x00002290


	//   ....[49]....
        /*02a8*/ 	.word	0x00002370


	//   ....[50]....
        /*02ac*/ 	.word	0x000023e0


	//   ....[51]....
        /*02b0*/ 	.word	0x00002450


	//   ....[52]....
        /*02b4*/ 	.word	0x00002510


	//   ....[53]....
        /*02b8*/ 	.word	0x00002570


	//   ....[54]....
        /*02bc*/ 	.word	0x000025d0


	//   ....[55]....
        /*02c0*/ 	.word	0x00002670


	//   ....[56]....
        /*02c4*/ 	.word	0x00002720


	//   ....[57]....
        /*02c8*/ 	.word	0x00002780


	//   ....[58]....
        /*02cc*/ 	.word	0x00002850


	//   ....[59]....
        /*02d0*/ 	.word	0x000028c0


	//   ....[60]....
        /*02d4*/ 	.word	0x00002930


	//   ....[61]....
        /*02d8*/ 	.word	0x00002a00


	//   ....[62]....
        /*02dc*/ 	.word	0x00002a60


	//   ....[63]....
        /*02e0*/ 	.word	0x00002ac0


	//   ....[64]....
        /*02e4*/ 	.word	0x00002ba0


	//   ....[65]....
        /*02e8*/ 	.word	0x00002c10


	//   ....[66]....
        /*02ec*/ 	.word	0x00002c80


	//   ....[67]....
        /*02f0*/ 	.word	0x00002d50


	//   ....[68]....
        /*02f4*/ 	.word	0x00002db0


	//   ....[69]....
        /*02f8*/ 	.word	0x00002e10


	//----- nvinfo : EIATTR_EXIT_INSTR_OFFSETS
	.align		4
.L_8557:
        /*02fc*/ 	.byte	0x04, 0x1c
        /*02fe*/ 	.short	(.L_8559 - .L_8558)


	//   ....[0]....
.L_8558:
        /*0300*/ 	.word	0x00000080


	//   ....[1]....
        /*0304*/ 	.word	0x00001a40


	//   ....[2]....
        /*0308*/ 	.word	0x00001a50


	//   ....[3]....
        /*030c*/ 	.word	0x00001c60


	//   ....[4]....
        /*0310*/ 	.word	0x00001dd0


	//----- nvinfo : EIATTR_MAX_THREADS
	.align		4
.L_8559:
        /*0314*/ 	.byte	0x04, 0x05
        /*0316*/ 	.short	(.L_8561 - .L_8560)
.L_8560:
        /*0318*/ 	.word	0x00000080
        /*031c*/ 	.word	0x00000001
        /*0320*/ 	.word	0x00000001


	//----- nvinfo : EIATTR_CRS_STACK_SIZE
	.align		4
.L_8561:
        /*0324*/ 	.byte	0x04, 0x1e
        /*0326*/ 	.short	(.L_8563 - .L_8562)
.L_8562:
        /*0328*/ 	.word	0x00000000


	//----- nvinfo : EIATTR_CBANK_PARAM_SIZE
	.align		4
.L_8563:
        /*032c*/ 	.byte	0x03, 0x19
        /*032e*/ 	.short	0x0048


	//----- nvinfo : EIATTR_PARAM_CBANK
	.align		4
        /*0330*/ 	.byte	0x04, 0x0a
        /*0332*/ 	.short	(.L_8565 - .L_8564)
	.align		4
.L_8564:
        /*0334*/ 	.word	index@(.nv.constant0._ZN4vllm3moe10topkGatingILi6ELi192ELi4ELi4ELi32El6__halfLNS0_11ScoringFuncE0EEEvPKT5_PKbPfiPT4_PiiiibPKf)
        /*0338*/ 	.short	0x0210
        /*033a*/ 	.short	0x0048


	//----- nvinfo : EIATTR_SW_WAR
	.align		4
.L_8565:
        /*033c*/ 	.byte	0x04, 0x36
        /*033e*/ 	.short	(.L_8567 - .L_8566)
.L_8566:
        /*0340*/ 	.word	0x00000008
.L_8567:


//--------------------- .nv.info._ZN4vllm3moe10topkGatingILi16ELi512ELi4ELi16ELi32El6__halfLNS0_11ScoringFuncE0EEEvPKT5_PKbPfiPT4_PiiiibPKf --------------------------
	.section	.nv.info._ZN4vllm3moe10topkGatingILi16ELi512ELi4ELi16ELi32El6__halfLNS0_11ScoringFuncE0EEEvPKT5_PKbPfiPT4_PiiiibPKf,"",@"SHT_CUDA_INFO"
	.sectionflags	@""
	.align	4


	//----- nvinfo : EIATTR_CUDA_API_VERSION
	.align		4
        /*0000*/ 	.byte	0x04, 0x37
        /*0002*/ 	.short	(.L_8569 - .L_8568)
.L_8568:
        /*0004*/ 	.word	0x00000082


	//----- nvinfo : EIATTR_KPARAM_INFO
	.align		4
.L_8569:
        /*0008*/ 	.byte	0x04, 0x17
        /*000a*/ 	.short	(.L_8571 - .L_8570)
.L_8570:
        /*000c*/ 	.word	0x00000000
        /*0010*/ 	.short	0x000a
        /*0012*/ 	.short	0x0040
        /*0014*/ 	.byte	0x00, 0xf0, 0x21, 0x00


	//----- nvinfo : EIATTR_KPARAM_INFO
	.align		4
.L_8571:
        /*0018*/ 	.byte	0x04, 0x17
        /*001a*/ 	.short	(.L_8573 - .L_8572)
.L_8572:
        /*001c*/ 	.word	0x00000000
        /*0020*/ 	.short	0x0009
        /*0022*/ 	.short	0x003c
        /*0024*/ 	.byte	0x00, 0xf0, 0x05, 0x00


	//----- nvinfo : EIATTR_KPARAM_INFO
	.align		4
.L_8573:
        /*0028*/ 	.byte	0x04, 0x17
        /*002a*/ 	.short	(.L_8575 - .L_8574)
.L_8574:
        /*002c*/ 	.word	0x00000000
        /*0030*/ 	.short	0x0008
        /*0032*/ 	.short	0x0038
        /*0034*/ 	.byte	0x00, 0xf0, 0x11, 0x00


	//----- nvinfo : EIATTR_KPARAM_INFO
	.align		4
.L_8575:
        /*0038*/ 	.byte	0x04, 0x17
        /*003a*/ 	.short	(.L_8577 - .L_8576)
.L_8576:
        /*003c*/ 	.word	0x00000000
        /*0040*/ 	.short	0x0007
        /*0042*/ 	.short	0x0034
        /*0044*/ 	.byte	0x00, 0xf0, 0x11, 0x00


	//----- nvinfo : EIATTR_KPARAM_INFO
	.align		4
.L_8577:
        /*0048*/ 	.byte	0x04, 0x17
        /*004a*/ 	.short	(.L_8579 - .L_8578)
.L_8578:
        /*004c*/ 	.word	0x00000000
        /*0050*/ 	.short	0x0006
        /*0052*/ 	.short	0x0030
        /*0054*/ 	.byte	0x00, 0xf0, 0x11, 0x00


	//----- nvinfo : EIATTR_KPARAM_INFO
	.align		4
.L_8579:
        /*0058*/ 	.byte	0x04, 0x17
        /*005a*/ 	.short	(.L_8581 - .L_8580)
.L_8580:
        /*005c*/ 	.word	0x00000000
        /*0060*/ 	.short	0x0005
        /*0062*/ 	.short	0x0028
        /*0064*/ 	.byte	0x00, 0xf0, 0x21, 0x00


	//----- nvinfo : EIATTR_KPARAM_INFO
	.align		4
.L_8581:
        /*0068*/ 	.byte	0x04, 0x17
        /*006a*/ 	.short	(.L_8583 - .L_8582)
.L_8582:
        /*006c*/ 	.word	0x00000000
        /*0070*/ 	.short	0x0004
        /*0072*/ 	.short	0x0020
        /*0074*/ 	.byte	0x00, 0xf0, 0x21, 0x00


	//----- nvinfo : EIATTR_KPARAM_INFO
	.align		4
.L_8583:
        /*0078*/ 	.byte	0x04, 0x17
        /*007a*/ 	.short	(.L_8585 - .L_8584)
.L_8584:
        /*007c*/ 	.word	0x00000000
        /*0080*/ 	.short	0x0003
        /*0082*/ 	.short	0x0018
        /*0084*/ 	.byte	0x00, 0xf0, 0x11, 0x00


	//----- nvinfo : EIATTR_KPARAM_INFO
	.align		4
.L_8585:
        /*0088*/ 	.byte	0x04, 0x17
        /*008a*/ 	.short	(.L_8587 - .L_8586)
.L_8586:
        /*008c*/ 	.word	0x00000000
        /*0090*/ 	.short	0x0002
        /*0092*/ 	.short	0x0010
        /*0094*/ 	.byte	0x00, 0xf0, 0x21, 0x00


	//----- nvinfo : EIATTR_KPARAM_INFO
	.align		4
.L_8587:
        /*0098*/ 	.byte	0x04, 0x17
        /*009a*/ 	.short	(.L_8589 - .L_8588)
.L_8588:
        /*009c*/ 	.word	0x00000000
        /*00a0*/ 	.short	0x0001
        /*00a2*/ 	.short	0x0008
        /*00a4*/ 	.byte	0x00, 0xf0, 0x21, 0x00


	//----- nvinfo : EIATTR_KPARAM_INFO
	.align		4
.L_8589:
        /*00a8*/ 	.byte	0x04, 0x17
        /*00aa*/ 	.short	(.L_8591 - .L_8590)
.L_8590:
        /*00ac*/ 	.word	0x00000000
        /*00b0*/ 	.short	0x0000
        /*00b2*/ 	.short	0x0000
        /*00b4*/ 	.byte	0x00, 0xf0, 0x21, 0x00


	//----- nvinfo : EIATTR_SPARSE_MMA_MASK
	.align		4
.L_8591:
        /*00b8*/ 	.byte	0x03, 0x50
        /*00ba*/ 	.short	0x0000


	//----- nvinfo : EIATTR_MAXREG_COUNT
	.align		4
        /*00bc*/ 	.byte	0x03, 0x1b
        /*00be*/ 	.short	0x00ff


	//----- nvinfo : EIATTR_MERCURY_ISA_VERSION
	.align		4
        /*00c0*/ 	.byte	0x03, 0x5f
        /*00c2*/ 	.short	0x0101


	//----- nvinfo : EIATTR_COOP_GROUP_MASK_REGIDS
	.align		4
        /*00c4*/ 	.byte	0x04, 0x29
        /*00c6*/ 	.short	(.L_8593 - .L_8592)


	//   ....[0]....
.L_8592:
        /*00c8*/ 	.word	0xffffffff


	//   ....[1]....
        /*00cc*/ 	.word	0xffffffff


	//   ....[2]....
        /*00d0*/ 	.word	0xffffffff


	//   ....[3]....
        /*00d4*/ 	.word	0xffffffff


	//   ....[4]....
        /*00d8*/ 	.word	0xffffffff


	//   ....[5]....
        /*00dc*/ 	.word	0xffffffff


	//   ....[6]....
        /*00e0*/ 	.word	0xffffffff


	//   ....[7]....
        /*00e4*/ 	.word	0xffffffff


	//   ....[8]....
        /*00e8*/ 	.word	0xffffffff


	//   ....[9]....
        /*00ec*/ 	.word	0xffffffff


	//   ....[10]....
        /*00f0*/ 	.word	0xffffffff


	//   ....[11]....
        /*00f4*/ 	.word	0xffffffff


	//   ....[12]....
        /*00f8*/ 	.word	0xffffffff


	//   ....[13]....
        /*00fc*/ 	.word	0xffffffff


	//   ....[14]....
        /*0100*/ 	.word	0xffffffff


	//   ....[15]....
        /*0104*/ 	.word	0xffffffff


	//   ....[16]....
        /*0108*/ 	.word	0xffffffff


	//   ....[17]....
        /*010c*/ 	.word	0xffffffff


	//   ....[18]....
        /*0110*/ 	.word	0xffffffff


	//   ....[19]....
        /*0114*/ 	.word	0xffffffff


	//   ....[20]....
        /*0118*/ 	.word	0xffffffff


	//   ....[21]....
        /*011c*/ 	.word	0xffffffff


	//   ....[22]....
        /*0120*/ 	.word	0xffffffff


	//   ....[23]....
        /*0124*/ 	.word	0xffffffff


	//   ....[24]....
        /*0128*/ 	.word	0xffffffff


	//   ....[25]....
        /*012c*/ 	.word	0xffffffff


	//   ....[26]....
        /*0130*/ 	.word	0xffffffff


	//   ....[27]....
        /*0134*/ 	.word	0xffffffff


	//   ....[28]....
        /*0138*/ 	.word	0xffffffff


	//   ....[29]....
        /*013c*/ 	.word	0xffffffff


	//   ....[30]....
        /*0140*/ 	.word	0xffffffff


	//   ....[31]....
        /*0144*/ 	.word	0xffffffff


	//   ....[32]....
        /*0148*/ 	.word	0xffffffff


	//   ....[33]....
        /*014c*/ 	.word	0xffffffff


	//   ....[34]....
        /*0150*/ 	.word	0xffffffff


	//   ....[35]....
        /*0154*/ 	.word	0xffffffff


	//   ....[36]....
        /*0158*/ 	.word	0xffffffff


	//   ....[37]....
        /*015c*/ 	.word	0xffffffff


	//   ....[38]....
        /*0160*/ 	.word	0xffffffff


	//   ....[39]....
        /*0164*/ 	.word	0xffffffff


	//   ....[40]....
        /*0168*/ 	.word	0x05000018


	//   ....[41]....
        /*016c*/ 	.word	0x05000018


	//   ....[42]....
        /*0170*/ 	.word	0x05000018


	//   ....[43]....
        /*0174*/ 	.word	0x05000018


	//   ....[44]....
        /*0178*/ 	.word	0x05000018


	//   ....[45]....
        /*017c*/ 	.word	0x05000018


	//   ....[46]....
        /*0180*/ 	.word	0x05000018


	//   ....[47]....
        /*0184*/ 	.word	0x05000018


	//   ....[48]....
        /*0188*/ 	.word	0x05000018


	//   ....[49]....
        /*018c*/ 	.word	0x05000018


	//   ....[50]....
        /*0190*/ 	.word	0x05000018


	//   ....[51]....
        /*0194*/ 	.word	0x05000018


	//   ....[52]....
        /*0198*/ 	.word	0x05000018


	//   ....[53]....
        /*019c*/ 	.word	0x05000018


	//   ....[54]....
        /*01a0*/ 	.word	0x05000018


	//   ....[55]....
        /*01a4*/ 	.word	0x05000018


	//   ....[56]....
        /*01a8*/ 	.word	0x05000018


	//   ....[57]....
        /*01ac*/ 	.word	0x05000018


	//   ....[58]....
        /*01b0*/ 	.word	0x05000018


	//   ....[59]....
        /*01b4*/ 	.word	0x05000018


	//   ....[60]....
        /*01b8*/ 	.word	0x05000018


	//   ....[61]....
        /*01bc*/ 	.word	0x05000018


	//   ....[62]....
        /*01c0*/ 	.word	0x05000018


	//   ....[63]....
        /*01c4*/ 	.word	0x05000018


	//   ....[64]....
        /*01c8*/ 	.word	0x05000018


	//   ....[65]....
        /*01cc*/ 	.word	0x05000018


	//   ....[66]....
        /*01d0*/ 	.word	0x05000018


	//   ....[67]....
        /*01d4*/ 	.word	0x05000018


	//   ....[68]....
        /*01d8*/ 	.word	0x05000018


	//   ....[69]....
        /*01dc*/ 	.word	0x05000018


	//----- nvinfo : EIATTR_COOP_GROUP_INSTR_OFFSETS
	.align		4
.L_8593:
        /*01e0*/ 	.byte	0x04, 0x28
        /*01e2*/ 	.short	(.L_8595 - .L_8594)


	//   ....[0]....
.L_8594:
        /*01e4*/ 	.word	0x00000330


	//   ....[1]....
        /*01e8*/ 	.word	0x00000350


	//   ....[2]....
        /*01ec*/ 	.word	0x00000380


	//   ....[3]....
        /*01f0*/ 	.word	0x000003c0


	//   ....[4]....
        /*01f4*/ 	.word	0x000003f0


	//   ....[5]....
        /*01f8*/ 	.word	0x00000810


	//   ....[6]....
        /*01fc*/ 	.word	0x00000830


	//   ....[7]....
        /*0200*/ 	.word	0x00000850


	//   ....[8]....
        /*0204*/ 	.word	0x00000870


	//   ....[9]....
        /*0208*/ 	.word	0x00000890


	//   ....[10]....
        /*020c*/ 	.word	0x00001450


	//   ....[11]....
        /*0210*/ 	.word	0x00001470


	//   ....[12]....
        /*0214*/ 	.word	0x00001480


	//   ....[13]....
        /*0218*/ 	.word	0x00001510


	//   ....[14]....
        /*021c*/ 	.word	0x00001530


	//   ....[15]....
        /*0220*/ 	.word	0x00001540


	//   ....[16]....
        /*0224*/ 	.word	0x000015c0


	//   ....[17]....
        /*0228*/ 	.word	0x000015e0


	//   ....[18]....
        /*022c*/ 	.word	0x000015f0


	//   ....[19]....
        /*0230*/ 	.word	0x00001670


	//   ....[20]....
        /*0234*/ 	.word	0x00001680


	//   ....[21]....
        /*0238*/ 	.word	0x00001690


	//   ....[22]....
        /*023c*/ 	.word	0x00001710


	//   ....[23]....
        /*0240*/ 	.word	0x00001720


	//   ....[24]....
        /*0244*/ 	.word	0x00001730


	//   ....[25]....
        /*0248*/ 	.word	0x000020d0


	//   ....[26]....
        /*024c*/ 	.word	0x000020f0


	//   ....[27]....
        /*0250*/ 	.word	0x00002100


	//   ....[28]....
        /*0254*/ 	.word	0x00002190


	//   ....[29]....
        /*0258*/ 	.word	0x000021b0


	//   ....[30]....
        /*025c*/ 	.word	0x000021c0


	//   ....[31]....
        /*0260*/ 	.word	0x00002240


	//   ....[32]....
        /*0264*/ 	.word	0x00002260


	//   ....[33]....
        /*0268*/ 	.word	0x00002270


	//   ....[34]....
        /*026c*/ 	.word	0x000022f0


	//   ....[35]....
        /*0270*/ 	.word	0x00002300


	//   ....[36]....
        /*0274*/ 	.word	0x00002310


	//   ....[37]....
        /*0278*/ 	.word	0x00002390


	//   ....[38]....
        /*027c*/ 	.word	0x000023a0


	//   ....[39]....
        /*0280*/ 	.word	0x000023b0


	//   ....[40]....
        /*0284*/ 	.word	0x00002d60


	//   ....[41]....
        /*0288*/ 	.word	0x00002e00


	//   ....[42]....
        /*028c*/ 	.word	0x00002e60


	//   ....[43]....
        /*0290*/ 	.word	0x00002f10


	//   ....[44]....
        /*0294*/ 	.word	0x00002f60


	//   ....[45]....
        /*0298*/ 	.word	0x00002fd0


	//   ....[46]....
        /*029c*/ 	.word	0x00003090


	//   ....[47]....
        /*02a0*/ 	.word	0x000030e0


	//   ....[48]....
        /*02a4*/ 	.word	0x00003130


	//   ....[49]....
        /*02a8*/ 	.word	0x000031f0


	//   ....[50]....
        /*02ac*/ 	.word	0x00003240


	//   ....[51]....
        /*02b0*/ 	.word	0x000032b0


	//   ....[52]....
        /*02b4*/ 	.word	0x00003360


	//   ....[53]....
        /*02b8*/ 	.word	0x000033b0


	//   ....[54]....
        /*02bc*/ 	.word	0x00003400


	//   ....[55]....
        /*02c0*/ 	.word	0x00003490


	//   ....[56]....
        /*02c4*/ 	.word	0x00003530


	//   ....[57]....
        /*02c8*/ 	.word	0x00003590


	//   ....[58]....
        /*02cc*/ 	.word	0x00003640


	//   ....[59]....
        /*02d0*/ 	.word	0x00003690


	//   ....[60]....
        /*02d4*/ 	.word	0x00003700


	//   ....[61]....
        /*02d8*/ 	.word	0x000037c0


	//   ....[62]....
        /*02dc*/ 	.word	0x00003810


	//   ....[63]....
        /*02e0*/ 	.word	0x00003860


	//   ....[64]....
        /*02e4*/ 	.word	0x00003920


	//   ....[65]....
        /*02e8*/ 	.word	0x00003970


	//   ....[66]....
        /*02ec*/ 	.word	0x000039e0


	//   ....[67]....
        /*02f0*/ 	.word	0x00003a90


	//   ....[68]....
        /*02f4*/ 	.word	0x00003ae0


	//   ....[69]....
        /*02f8*/ 	.word	0x00003b30


	//----- nvinfo : EIATTR_EXIT_INSTR_OFFSETS
	.align		4
.L_8595:
        /*02fc*/ 	.byte	0x04, 0x1c
        /*02fe*/ 	.short	(.L_8597 - .L_8596)


	//   ....[0]....
.L_8596:
        /*0300*/ 	.word	0x00000080


	//   ....[1]....
        /*0304*/ 	.word	0x00002950


	//   ....[2]....
        /*0308*/ 	.word	0x00002970


	//   ....[3]....
        /*030c*/ 	.word	0x00002b80


	//   ....[4]....
        /*0310*/ 	.word	0x00002cf0


	//----- nvinfo : EIATTR_MAX_THREADS
	.align		4
.L_8597:
        /*0314*/ 	.byte	0x04, 0x05
        /*0316*/ 	.short	(.L_8599 - .L_8598)
.L_8598:
        /*0318*/ 	.word	0x00000080
        /*031c*/ 	.word	0x00000001
        /*0320*/ 	.word	0x00000001


	//----- nvinfo : EIATTR_CRS_STACK_SIZE
	.align		4
.L_8599:
        /*0324*/ 	.byte	0x04, 0x1e
        /*0326*/ 	.short	(.L_8601 - .L_8600)
.L_8600:
        /*0328*/ 	.word	0x00000000


	//----- nvinfo : EIATTR_CBANK_PARAM_SIZE
	.align		4
.L_8601:
        /*032c*/ 	.byte	0x03, 0x19
        /*032e*/ 	.short	0x0048


	//----- nvinfo : EIATTR_PARAM_CBANK
	.align		4
        /*0330*/ 	.byte	0x04, 0x0a
        /*0332*/ 	.short	(.L_8603 - .L_8602)
	.align		4
.L_8602:
        /*0334*/ 	.word	index@(.nv.constant0._ZN4vllm3moe10topkGatingILi16ELi512ELi4ELi16ELi32El6__halfLNS0_11ScoringFuncE0EEEvPKT5_PKbPfiPT4_PiiiibPKf)
        /*0338*/ 	.short	0x0210
        /*033a*/ 	.short	0x0048


	//----- nvinfo : EIATTR_SW_WAR
	.align		4
.L_8603:
        /*033c*/ 	.byte	0x04, 0x36
        /*033e*/ 	.short	(.L_8605 - .L_8604)
.L_8604:
        /*0340*/ 	.word	0x00000008
.L_8605:


//--------------------- .nv.info._ZN4vllm3moe10topkGatingILi8ELi256ELi4ELi16ELi32El6__halfLNS0_11ScoringFuncE0EEEvPKT5_PKbPfiPT4_PiiiibPKf --------------------------
	.section	.nv.info._ZN4vllm3moe10topkGatingILi8ELi256ELi4ELi16ELi32El6__halfLNS0_11ScoringFuncE0EEEvPKT5_PKbPfiPT4_PiiiibPKf,"",@"SHT_CUDA_INFO"
	.sectionflags	@""
	.align	4


	//----- nvinfo : EIATTR_CUDA_API_VERSION
	.align		4
        /*0000*/ 	.byte	0x04, 0x37
        /*0002*/ 	.short	(.L_8607 - .L_8606)
.L_8606:
        /*0004*/ 	.word	0x00000082


	//----- nvinfo : EIATTR_KPARAM_INFO
	.align		4
.L_8607:
        /*0008*/ 	.byte	0x04, 0x17
        /*000a*/ 	.short	(.L_8609 - .L_8608)
.L_8608:
        /*000c*/ 	.word	0x00000000
        /*0010*/ 	.short	0x000a
        /*0012*/ 	.short	0x0040
        /*0014*/ 	.byte	0x00, 0xf0, 0x21, 0x00


	//----- nvinfo : EIATTR_KPARAM_INFO
	.align		4
.L_8609:
        /*0018*/ 	.byte	0x04, 0x17
        /*001a*/ 	.short	(.L_8611 - .L_8610)
.L_8610:
        /*001c*/ 	.word	0x00000000
        /*0020*/ 	.short	0x0009
        /*0022*/ 	.short	0x003c
        /*0024*/ 	.byte	0x00, 0xf0, 0x05, 0x00


	//----- nvinfo : EIATTR_KPARAM_INFO
	.align		4
.L_8611:
        /*0028*/ 	.byte	0x04, 0x17
        /*002a*/ 	.short	(.L_8613 - .L_8612)
.L_8612:
        /*002c*/ 	.word	0x00000000
        /*0030*/ 	.short	0x0008
        /*0032*/ 	.short	0x0038
        /*0034*/ 	.byte	0x00, 0xf0, 0x11, 0x00


	//----- nvinfo : EIATTR_KPARAM_INFO
	.align		4
.L_8613:
        /*0038*/ 	.byte	0x04, 0x17
        /*003a*/ 	.short	(.L_8615 - .L_8614)
.L_8614:
        /*003c*/ 	.word	0x00000000
        /*0040*/ 	.short	0x0007
        /*0042*/ 	.short	0x0034
        /*0044*/ 	.byte	0x00, 0xf0, 0x11, 0x00


	//----- nvinfo : EIATTR_KPARAM_INFO
	.align		4
.L_8615:
        /*0048*/ 	.byte	0x04, 0x17
        /*004a*/ 	.short	(.L_8617 - .L_8616)
.L_8616:
        /*004c*/ 	.word	0x00000000
        /*0050*/ 	.short	0x0006
        /*0052*/ 	.short	0x0030
        /*0054*/ 	.byte	0x00, 0xf0, 0x11, 0x00


	//----- nvinfo : EIATTR_KPARAM_INFO
	.align		4
.L_8617:
        /*0058*/ 	.byte	0x04, 0x17
        /*005a*/ 	.short	(.L_8619 - .L_8618)
.L_8618:
        /*005c*/ 	.word	0x00000000
        /*0060*/ 	.short	0x0005
        /*0062*/ 	.short	0x0028
        /*0064*/ 	.byte	0x00, 0xf0, 0x21, 0x00


	//----- nvinfo : EIATTR_KPARAM_INFO
	.align		4
.L_8619:
        /*0068*/ 	.byte	0x04, 0x17
        /*006a*/ 	.short	(.L_8621 - .L_8620)
.L_8620:
        /*006c*/ 	.word	0x00000000
        /*0070*/ 	.short	0x0004
        /*0072*/ 	.short	0x0020
        /*0074*/ 	.byte	0x00, 0xf0, 0x21, 0x00


	//----- nvinfo : EIATTR_KPARAM_INFO
	.align		4
.L_8621:
        /*0078*/ 	.byte	0x04, 0x17
        /*007a*/ 	.short	(.L_8623 - .L_8622)
.L_8622:
        /*007c*/ 	.word	0x00000000
        /*0080*/ 	.short	0x0003
        /*0082*/ 	.short	0x0018
        /*0084*/ 	.byte	0x00, 0xf0, 0x11, 0x00


	//----- nvinfo : EIATTR_KPARAM_INFO
	.align		4
.L_8623:
        /*0088*/ 	.byte	0x04, 0x17
        /*008a*/ 	.short	(.L_8625 - .L_8624)
.L_8624:
        /*008c*/ 	.word	0x00000000
        /*0090*/ 	.short	0x0002
        /*0092*/ 	.short	0x0010
        /*0094*/ 	.byte	0x00, 0xf0, 0x21, 0x00


	//----- nvinfo : EIATTR_KPARAM_INFO
	.align		4
.L_8625:
        /*0098*/ 	.byte	0x04, 0x17
        /*009a*/ 	.short	(.L_8627 - .L_8626)
.L_8626:
        /*009c*/ 	.word	0x00000000
        /*00a0*/ 	.short	0x0001
        /*00a2*/ 	.short	0x0008
        /*00a4*/ 	.byte	0x00, 0xf0, 0x21, 0x00


	//----- nvinfo : EIATTR_KPARAM_INFO
	.align		4
.L_8627:
        /*00a8*/ 	.byte	0x04, 0x17
        /*00aa*/ 	.short	(.L_8629 - .L_8628)
.L_8628:
        /*00ac*/ 	.word	0x00000000
        /*00b0*/ 	.short	0x0000
        /*00b2*/ 	.short	0x0000
        /*00b4*/ 	.byte	0x00, 0xf0, 0x21, 0x00


	//----- nvinfo : EIATTR_SPARSE_MMA_MASK
	.align		4
.L_8629:
        /*00b8*/ 	.byte	0x03, 0x50
        /*00ba*/ 	.short	0x0000


	//----- nvinfo : EIATTR_MAXREG_COUNT
	.align		4
        /*00bc*/ 	.byte	0x03, 0x1b
        /*00be*/ 	.short	0x00ff


	//----- nvinfo : EIATTR_MERCURY_ISA_VERSION
	.align		4
        /*00c0*/ 	.byte	0x03, 0x5f
        /*00c2*/ 	.short	0x0101


	//----- nvinfo : EIATTR_COOP_GROUP_MASK_REGIDS
	.align		4
        /*00c4*/ 	.byte	0x04, 0x29
        /*00c6*/ 	.short	(.L_8631 - .L_8630)


	//   ....[0]....
.L_8630:
        /*00c8*/ 	.word	0xffffffff


	//   ....[1]....
        /*00cc*/ 	.word	0xffffffff


	//   ....[2]....
        /*00d0*/ 	.word	0xffffffff


	//   ....[3]....
        /*00d4*/ 	.word	0xffffffff


	//   ....[4]....
        /*00d8*/ 	.word	0xffffffff


	//   ....[5]....
        /*00dc*/ 	.word	0xffffffff


	//   ....[6]....
        /*00e0*/ 	.word	0xffffffff


	//   ....[7]....
        /*00e4*/ 	.word	0xffffffff


	//   ....[8]....
        /*00e8*/ 	.word	0xffffffff


	//   ....[9]....
        /*00ec*/ 	.word	0xffffffff


	//   ....[10]....
        /*00f0*/ 	.word	0xffffffff


	//   ....[11]....
        /*00f4*/ 	.word	0xffffffff


	//   ....[12]....
        /*00f8*/ 	.word	0xffffffff


	//   ....[13]....
        /*00fc*/ 	.word	0xffffffff


	//   ....[14]....
        /*0100*/ 	.word	0xffffffff


	//   ....[15]....
        /*0104*/ 	.word	0xffffffff


	//   ....[16]....
        /*0108*/ 	.word	0xffffffff


	//   ....[17]....
        /*010c*/ 	.word	0xffffffff


	//   ....[18]....
        /*0110*/ 	.word	0xffffffff


	//   ....[19]....
        /*0114*/ 	.word	0xffffffff


	//   ....[20]....
        /*0118*/ 	.word	0xffffffff


	//   ....[21]....
        /*011c*/ 	.word	0xffffffff


	//   ....[22]....
        /*0120*/ 	.word	0xffffffff


	//   ....[23]....
        /*0124*/ 	.word	0xffffffff


	//   ....[24]....
        /*0128*/ 	.word	0xffffffff


	//   ....[25]....
        /*012c*/ 	.word	0xffffffff


	//   ....[26]....
        /*0130*/ 	.word	0xffffffff


	//   ....[27]....
        /*0134*/ 	.word	0xffffffff


	//   ....[28]....
        /*0138*/ 	.word	0xffffffff


	//   ....[29]....
        /*013c*/ 	.word	0xffffffff


	//   ....[30]....
        /*0140*/ 	.word	0xffffffff


	//   ....[31]....
        /*0144*/ 	.word	0xffffffff


	//   ....[32]....
        /*0148*/ 	.word	0xffffffff


	//   ....[33]....
        /*014c*/ 	.word	0xffffffff


	//   ....[34]....
        /*0150*/ 	.word	0xffffffff


	//   ....[35]....
        /*0154*/ 	.word	0xffffffff


	//   ....[36]....
        /*0158*/ 	.word	0xffffffff


	//   ....[37]....
        /*015c*/ 	.word	0xffffffff


	//   ....[38]....
        /*0160*/ 	.word	0xffffffff


	//   ....[39]....
        /*0164*/ 	.word	0xffffffff


	//   ....[40]....
        /*0168*/ 	.word	0x05000010


	//   ....[41]....
        /*016c*/ 	.word	0x05000010


	//   ....[42]....
        /*0170*/ 	.word	0x05000010


	//   ....[43]....
        /*0174*/ 	.word	0x05000010


	//   ....[44]....
        /*0178*/ 	.word	0x05000010


	//   ....[45]....
        /*017c*/ 	.word	0x05000010


	//   ....[46]....
        /*0180*/ 	.word	0x05000010


	//   ....[47]....
        /*0184*/ 	.word	0x05000010


	//   ....[48]....
        /*0188*/ 	.word	0x05000010


	//   ....[49]....
        /*018c*/ 	.word	0x05000010


	//   ....[50]....
        /*0190*/ 	.word	0x05000010


	//   ....[51]....
        /*0194*/ 	.word	0x05000010


	//   ....[52]....
        /*0198*/ 	.word	0x05000010


	//   ....[53]....
        /*019c*/ 	.word	0x05000010


	//   ....[54]....
        /*01a0*/ 	.word	0x05000010


	//   ....[55]....
        /*01a4*/ 	.word	0x05000010


	//   ....[56]....
        /*01a8*/ 	.word	0x05000010


	//   ....[57]....
        /*01ac*/ 	.word	0x05000010


	//   ....[58]....
        /*01b0*/ 	.word	0x05000010


	//   ....[59]....
        /*01b4*/ 	.word	0x05000010


	//   ....[60]....
        /*01b8*/ 	.word	0x05000010


	//   ....[61]....
        /*01bc*/ 	.word	0x05000010


	//   ....[62]....
        /*01c0*/ 	.word	0x05000010


	//   ....[63]....
        /*01c4*/ 	.word	0x05000010


	//   ....[64]....
        /*01c8*/ 	.word	0x05000010


	//   ....[65]....
        /*01cc*/ 	.word	0x05000010


	//   ....[66]....
        /*01d0*/ 	.word	0x05000010


	//   ....[67]....
        /*01d4*/ 	.word	0x05000010


	//   ....[68]....
        /*01d8*/ 	.word	0x05000010


	//   ....[69]....
        /*01dc*/ 	.word	0x05000010


	//----- nvinfo : EIATTR_COOP_GROUP_INSTR_OFFSETS
	.align		4
.L_8631:
        /*01e0*/ 	.byte	0x04, 0x28
        /*01e2*/ 	.short	(.L_8633 - .L_8632)


	//   ....[0]....
.L_8632:
        /*01e4*/ 	.word	0x00000290


	//   ....[1]....
        /*01e8*/ 	.word	0x000002b0


	//   ....[2]....
        /*01ec*/ 	.word	0x000002e0


	//   ....[3]....
        /*01f0*/ 	.word	0x00000320


	//   ....[4]....
        /*01f4*/ 	.word	0x000003b0


	//   ....[5]....
        /*01f8*/ 	.word	0x000005d0


	//   ....[6]....
        /*01fc*/ 	.word	0x000005f0


	//   ....[7]....
        /*0200*/ 	.word	0x00000610


	//   ....[8]....
        /*0204*/ 	.word	0x00000630


	//   ....[9]....
        /*0208*/ 	.word	0x00000650


	//   ....[10]....
        /*020c*/ 	.word	0x00000c30


	//   ....[11]....
        /*0210*/ 	.word	0x00000c50


	//   ....[12]....
        /*0214*/ 	.word	0x00000c60


	//   ....[13]....
        /*0218*/ 	.word	0x00000cf0


	//   ....[14]....
        /*021c*/ 	.word	0x00000d10


	//   ....[15]....
        /*0220*/ 	.word	0x00000d20


	//   ....[16]....
        /*0224*/ 	.word	0x00000da0


	//   ....[17]....
        /*0228*/ 	.word	0x00000dc0


	//   ....[18]....
        /*022c*/ 	.word	0x00000dd0


	//   ....[19]....
        /*0230*/ 	.word	0x00000e50


	//   ....[20]....
        /*0234*/ 	.word	0x00000e60


	//   ....[21]....
        /*0238*/ 	.word	0x00000e70


	//   ....[22]....
        /*023c*/ 	.word	0x00000ef0


	//   ....[23]....
        /*0240*/ 	.word	0x00000f00


	//   ....[24]....
        /*0244*/ 	.word	0x00000f10


	//   ....[25]....
        /*0248*/ 	.word	0x000015b0


	//   ....[26]....
        /*024c*/ 	.word	0x000015d0


	//   ....[27]....
        /*0250*/ 	.word	0x000015e0


	//   ....[28]....
        /*0254*/ 	.word	0x00001670


	//   ....[29]....
        /*0258*/ 	.word	0x00001690


	//   ....[30]....
        /*025c*/ 	.word	0x000016a0


	//   ....[31]....
        /*0260*/ 	.word	0x00001720


	//   ....[32]....
        /*0264*/ 	.word	0x00001740


	//   ....[33]....
        /*0268*/ 	.word	0x00001750


	//   ....[34]....
        /*026c*/ 	.word	0x000017d0


	//   ....[35]....
        /*0270*/ 	.word	0x000017e0


	//   ....[36]....
        /*0274*/ 	.word	0x000017f0


	//   ....[37]....
        /*0278*/ 	.word	0x00001870


	//   ....[38]....
        /*027c*/ 	.word	0x00001880


	//   ....[39]....
        /*0280*/ 	.word	0x00001890


	//   ....[40]....
        /*0284*/ 	.word	0x00002140


	//   ....[41]....
        /*0288*/ 	.word	0x000021e0


	//   ....[42]....
        /*028c*/ 	.word	0x00002240


	//   ....[43]....
        /*0290*/ 	.word	0x000022f0


	//   ....[44]....
        /*0294*/ 	.word	0x00002340


	//   ....[45]....
        /*0298*/ 	.word	0x000023b0


	//   ....[46]....
        /*029c*/ 	.word	0x00002470


	//   ....[47]....
        /*02a0*/ 	.word	0x000024c0


	//   ....[48]....
        /*02a4*/ 	.word	0x00002510


	//   ....[49]....
        /*02a8*/ 	.word	0x000025d0


	//   ....[50]....
        /*02ac*/ 	.word	0x00002620


	//   ....[51]....
        /*02b0*/ 	.word	0x00002690


	//   ....[52]....
        /*02b4*/ 	.word	0x00002740


	//   ....[53]....
        /*02b8*/ 	.word	0x00002790


	//   ....[54]....
        /*02bc*/ 	.word	0x000027e0


	//   ....[55]....
        /*02c0*/ 	.word	0x00002870


	//   ....[56]....
        /*02c4*/ 	.word	0x00002910


	//   ....[57]....
        /*02c8*/ 	.word	0x00002970


	//   ....[58]....
        /*02cc*/ 	.word	0x00002a20


	//   ....[59]....
        /*02d0*/ 	.word	0x00002a70


	//   ....[60]....
        /*02d4*/ 	.word	0x00002ae0


	//   ....[61]....
        /*02d8*/ 	.word	0x00002ba0


	//   ....[62]....
        /*02dc*/ 	.word	0x00002bf0


	//   ....[63]....
        /*02e0*/ 	.word	0x00002c40


	//   ....[64]....
        /*02e4*/ 	.word	0x00002d00


	//   ....[65]....
        /*02e8*/ 	.word	0x00002d50


	//   ....[66]....
        /*02ec*/ 	.word	0x00002dc0


	//   ....[67]....
        /*02f0*/ 	.word	0x00002e70


	//   ....[68]....
        /*02f4*/ 	.word	0x00002ec0


	//   ....[69]....
        /*02f8*/ 	.word	0x00002f10


	//----- nvinfo : EIATTR_EXIT_INSTR_OFFSETS
	.align		4
.L_8633:
        /*02fc*/ 	.byte	0x04, 0x1c
        /*02fe*/ 	.short	(.L_8635 - .L_8634)


	//   ....[0]....
.L_8634:
        /*0300*/ 	.word	0x00000080


	//   ....[1]....
        /*0304*/ 	.word	0x00001d30


	//   ....[2]....
        /*0308*/ 	.word	0x00001d50


	//   ....[3]....
        /*030c*/ 	.word	0x00001f60


	//   ....[4]....
        /*0310*/ 	.word	0x000020d0


	//----- nvinfo : EIATTR_MAX_THREADS
	.align		4
.L_8635:
        /*0314*/ 	.byte	0x04, 0x05
        /*0316*/ 	.short	(.L_8637 - .L_8636)
.L_8636:
        /*0318*/ 	.word	0x00000080
        /*031c*/ 	.word	0x00000001
        /*0320*/ 	.word	0x00000001


	//----- nvinfo : EIATTR_CRS_STACK_SIZE
	.align		4
.L_8637:
        /*0324*/ 	.byte	0x04, 0x1e
        /*0326*/ 	.short	(.L_8639 - .L_8638)
.L_8638:
        /*0328*/ 	.word	0x00000000


	//----- nvinfo : EIATTR_CBANK_PARAM_SIZE
	.align		4
.L_8639:
        /*032c*/ 	.byte	0x03, 0x19
        /*032e*/ 	.short	0x0048


	//----- nvinfo : EIATTR_PARAM_CBANK
	.align		4
        /*0330*/ 	.byte	0x04, 0x0a
        /*0332*/ 	.short	(.L_8641 - .L_8640)
	.align		4
.L_8640:
        /*0334*/ 	.word	index@(.nv.constant0._ZN4vllm3moe10topkGatingILi8ELi256ELi4ELi16ELi32El6__halfLNS0_11ScoringFuncE0EEEvPKT5_PKbPfiPT4_PiiiibPKf)
        /*0338*/ 	.short	0x0210
        /*033a*/ 	.short	0x0048


	//----- nvinfo : EIATTR_SW_WAR
	.align		4
.L_8641:
        /*033c*/ 	.byte	0x04, 0x36
        /*033e*/ 	.short	(.L_8643 - .L_8642)
.L_8642:
        /*0340*/ 	.word	0x00000008
.L_8643:


//--------------------- .nv.info._ZN4vllm3moe10topkGatingILi8ELi128ELi4ELi16ELi32El6__halfLNS0_11ScoringFuncE0EEEvPKT5_PKbPfiPT4_PiiiibPKf --------------------------
	.section	.nv.info._ZN4vllm3moe10topkGatingILi8ELi128ELi4ELi16ELi32El6__halfLNS0_11ScoringFuncE0EEEvPKT5_PKbPfiPT4_PiiiibPKf,"",@"SHT_CUDA_INFO"
	.sectionflags	@""
	.align	4


	//----- nvinfo : EIATTR_CUDA_API_VERSION
	.align		4
        /*0000*/ 	.byte	0x04, 0x37
        /*0002*/ 	.short	(.L_8645 - .L_8644)
.L_8644:
        /*0004*/ 	.word	0x00000082


	//----- nvinfo : EIATTR_KPARAM_INFO
	.align		4
.L_8645:
        /*0008*/ 	.byte	0x04, 0x17
        /*000a*/ 	.short	(.L_8647 - .L_8646)
.L_8646:
        /*000c*/ 	.word	0x00000000
        /*0010*/ 	.short	0x000a
        /*0012*/ 	.short	0x0040
        /*0014*/ 	.byte	0x00, 0xf0, 0x21, 0x00


	//----- nvinfo : EIATTR_KPARAM_INFO
	.align		4
.L_8647:
        /*0018*/ 	.byte	0x04, 0x17
        /*001a*/ 	.short	(.L_8649 - .L_8648)
.L_8648:
        /*001c*/ 	.word	0x00000000
        /*0020*/ 	.short	0x0009
        /*0022*/ 	.short	0x003c
        /*0024*/ 	.byte	0x00, 0xf0, 0x05, 0x00


	//----- nvinfo : EIATTR_KPARAM_INFO
	.align		4
.L_8649:
        /*0028*/ 	.byte	0x04, 0x17
        /*002a*/ 	.short	(.L_8651 - .L_8650)
.L_8650:
        /*002c*/ 	.word	0x00000000
        /*0030*/ 	.short	0x0008
        /*0032*/ 	.short	0x0038
        /*0034*/ 	.byte	0x00, 0xf0, 0x11, 0x00


	//----- nvinfo : EIATTR_KPARAM_INFO
	.align		4
.L_8651:
        /*0038*/ 	.byte	0x04, 0x17
        /*003a*/ 	.short	(.L_8653 - .L_8652)
.L_8652:
        /*003c*/ 	.word	0x00000000
        /*0040*/ 	.short	0x0007
        /*0042*/ 	.short	0x0034
        /*0044*/ 	.byte	0x00, 0xf0, 0x11, 0x00


	//----- nvinfo : EIATTR_KPARAM_INFO
	.align		4
.L_8653:
        /*0048*/ 	.byte	0x04, 0x17
        /*004a*/ 	.short	(.L_8655 - .L_8654)
.L_8654:
        /*004c*/ 	.word	0x00000000
        /*0050*/ 	.short	0x0006
        /*0052*/ 	.short	0x0030
        /*0054*/ 	.byte	0x00, 0xf0, 0x11, 0x00


	//----- nvinfo : EIATTR_KPARAM_INFO
	.align		4
.L_8655:
        /*0058*/ 	.byte	0x04, 0x17
        /*005a*/ 	.short	(.L_8657 - .L_8656)
.L_8656:
        /*005c*/ 	.word	0x00000000
        /*0060*/ 	.short	0x0005
        /*0062*/ 	.short	0x0028
        /*0064*/ 	.byte	0x00, 0xf0, 0x21, 0x00


	//----- nvinfo : EIATTR_KPARAM_INFO
	.align		4
.L_8657:
        /*0068*/ 	.byte	0x04, 0x17
        /*006a*/ 	.short	(.L_8659 - .L_8658)
.L_8658:
        /*006c*/ 	.word	0x00000000
        /*0070*/ 	.short	0x0004
        /*0072*/ 	.short	0x0020
        /*0074*/ 	.byte	0x00, 0xf0, 0x21, 0x00


	//----- nvinfo : EIATTR_KPARAM_INFO
	.align		4
.L_8659:
        /*0078*/ 	.byte	0x04, 0x17
        /*007a*/ 	.short	(.L_8661 - .L_8660)
.L_8660:
        /*007c*/ 	.word	0x00000000
        /*0080*/ 	.short	0x0003
        /*0082*/ 	.short	0x0018
        /*0084*/ 	.byte	0x00, 0xf0, 0x11, 0x00


	//----- nvinfo : EIATTR_KPARAM_INFO
	.align		4
.L_8661:
        /*0088*/ 	.byte	0x04, 0x17
        /*008a*/ 	.short	(.L_8663 - .L_8662)
.L_8662:
        /*008c*/ 	.word	0x00000000
        /*0090*/ 	.short	0x0002
        /*0092*/ 	.short	0x0010
        /*0094*/ 	.byte	0x00, 0xf0, 0x21, 0x00


	//----- nvinfo : EIATTR_KPARAM_INFO
	.align		4
.L_8663:
        /*0098*/ 	.byte	0x04, 0x17
        /*009a*/ 	.short	(.L_8665 - .L_8664)
.L_8664:
        /*009c*/ 	.word	0x00000000
        /*00a0*/ 	.short	0x0001
        /*00a2*/ 	.short	0x0008
        /*00a4*/ 	.byte	0x00, 0xf0, 0x21, 0x00


	//----- nvinfo : EIATTR_KPARAM_INFO
	.align		4
.L_8665:
        /*00a8*/ 	.byte	0x04, 0x17
        /*00aa*/ 	.short	(.L_8667 - .L_8666)
.L_8666:
        /*00ac*/ 	.word	0x00000000
        /*00b0*/ 	.short	0x0000
        /*00b2*/ 	.short	0x0000
        /*00b4*/ 	.byte	0x00, 0xf0, 0x21, 0x00


	//----- nvinfo : EIATTR_SPARSE_MMA_MASK
	.align		4
.L_8667:
        /*00b8*/ 	.byte	0x03, 0x50
        /*00ba*/ 	.short	0x0000


	//----- nvinfo : EIATTR_MAXREG_COUNT
	.align		4
        /*00bc*/ 	.byte	0x03, 0x1b
        /*00be*/ 	.short	0x00ff


	//----- nvinfo : EIATTR_MERCURY_ISA_VERSION
	.align		4
        /*00c0*/ 	.byte	0x03, 0x5f
        /*00c2*/ 	.short	0x0101


	//----- nvinfo : EIATTR_COOP_GROUP_MASK_REGIDS
	.align		4
        /*00c4*/ 	.byte	0x04, 0x29
        /*00c6*/ 	.short	(.L_8669 - .L_8668)


	//   ....[0]....
.L_8668:
        /*00c8*/ 	.word	0xffffffff


	//   ....[1]....
        /*00cc*/ 	.word	0xffffffff


	//   ....[2]....
        /*00d0*/ 	.word	0xffffffff


	//   ....[3]....
        /*00d4*/ 	.word	0xffffffff


	//   ....[4]....
        /*00d8*/ 	.word	0xffffffff


	//   ....[5]....
        /*00dc*/ 	.word	0xffffffff


	//   ....[6]....
        /*00e0*/ 	.word	0xffffffff


	//   ....[7]....
        /*00e4*/ 	.word	0xffffffff


	//   ....[8]....
        /*00e8*/ 	.word	0xffffffff


	//   ....[9]....
        /*00ec*/ 	.word	0xffffffff


	//   ....[10]....
        /*00f0*/ 	.word	0xffffffff


	//   ....[11]....
        /*00f4*/ 	.word	0xffffffff


	//   ....[12]....
        /*00f8*/ 	.word	0xffffffff


	//   ....[13]....
        /*00fc*/ 	.word	0xffffffff


	//   ....[14]....
        /*0100*/ 	.word	0xffffffff


	//   ....[15]....
        /*0104*/ 	.word	0xffffffff


	//   ....[16]....
        /*0108*/ 	.word	0xffffffff


	//   ....[17]....
        /*010c*/ 	.word	0xffffffff


	//   ....[18]....
        /*0110*/ 	.word	0xffffffff


	//   ....[19]....
        /*0114*/ 	.word	0xffffffff


	//   ....[20]....
        /*0118*/ 	.word	0xffffffff


	//   ....[21]....
        /*011c*/ 	.word	0xffffffff


	//   ....[22]....
        /*0120*/ 	.word	0xffffffff


	//   ....[23]....
        /*0124*/ 	.word	0xffffffff


	//   ....[24]....
        /*0128*/ 	.word	0xffffffff


	//   ....[25]....
        /*012c*/ 	.word	0xffffffff


	//   ....[26]....
        /*0130*/ 	.word	0xffffffff


	//   ....[27]....
        /*0134*/ 	.word	0xffffffff


	//   ....[28]....
        /*0138*/ 	.word	0xffffffff


	//   ....[29]....
        /*013c*/ 	.word	0xffffffff


	//   ....[30]....
        /*0140*/ 	.word	0xffffffff


	//   ....[31]....
        /*0144*/ 	.word	0xffffffff


	//   ....[32]....
        /*0148*/ 	.word	0x05000010


	//   ....[33]....
        /*014c*/ 	.word	0x05000010


	//   ....[34]....
        /*0150*/ 	.word	0x05000010


	//   ....[35]....
        /*0154*/ 	.word	0x05000010


	//   ....[36]....
        /*0158*/ 	.word	0x05000010


	//   ....[37]....
        /*015c*/ 	.word	0x05000010


	//   ....[38]....
        /*0160*/ 	.word	0x05000010


	//   ....[39]....
        /*0164*/ 	.word	0x05000010


	//   ....[40]....
        /*0168*/ 	.word	0x05000010


	//   ....[41]....
        /*016c*/ 	.word	0x05000010


	//   ....[42]....
        /*0170*/ 	.word	0x05000010


	//   ....[43]....
        /*0174*/ 	.word	0x05000010


	//   ....[44]....
        /*0178*/ 	.word	0x05000010


	//   ....[45]....
        /*017c*/ 	.word	0x05000010


	//   ....[46]....
        /*0180*/ 	.word	0x05000010


	//   ....[47]....
        /*0184*/ 	.word	0x05000010


	//   ....[48]....
        /*0188*/ 	.word	0x05000010


	//   ....[49]....
        /*018c*/ 	.word	0x05000010


	//   ....[50]....
        /*0190*/ 	.word	0x05000010


	//   ....[51]....
        /*0194*/ 	.word	0x05000010


	//   ....[52]....
        /*0198*/ 	.word	0x05000010


	//   ....[53]....
        /*019c*/ 	.word	0x05000010


	//   ....[54]....
        /*01a0*/ 	.word	0x05000010


	//   ....[55]....
        /*01a4*/ 	.word	0x05000010


	//----- nvinfo : EIATTR_COOP_GROUP_INSTR_OFFSETS
	.align		4
.L_8669:
        /*01a8*/ 	.byte	0x04, 0x28
        /*01aa*/ 	.short	(.L_8671 - .L_8670)


	//   ....[0]....
.L_8670:
        /*01ac*/ 	.word	0x000002b0


	//   ....[1]....
        /*01b0*/ 	.word	0x000002f0


	//   ....[2]....
        /*01b4*/ 	.word	0x00000380


	//   ....[3]....
        /*01b8*/ 	.word	0x000003a0


	//   ....[4]....
        /*01bc*/ 	.word	0x000005c0


	//   ....[5]....
        /*01c0*/ 	.word	0x000005e0


	//   ....[6]....
        /*01c4*/ 	.word	0x00000600


	//   ....[7]....
        /*01c8*/ 	.word	0x00000620


	//   ....[8]....
        /*01cc*/ 	.word	0x00000bf0


	//   ....[9]....
        /*01d0*/ 	.word	0x00000c10


	//   ....[10]....
        /*01d4*/ 	.word	0x00000c20


	//   ....[11]....
        /*01d8*/ 	.word	0x00000cb0


	//   ....[12]....
        /*01dc*/ 	.word	0x00000cd0


	//   ....[13]....
        /*01e0*/ 	.word	0x00000ce0


	//   ....[14]....
        /*01e4*/ 	.word	0x00000d60


	//   ....[15]....
        /*01e8*/ 	.word	0x00000d70


	//   ....[16]....
        /*01ec*/ 	.word	0x00000d80


	//   ....[17]....
        /*01f0*/ 	.word	0x00000e00


	//   ....[18]....
        /*01f4*/ 	.word	0x00000e20


	//   ....[19]....
        /*01f8*/ 	.word	0x00000e30


	//   ....[20]....
        /*01fc*/ 	.word	0x000014c0


	//   ....[21]....
        /*0200*/ 	.word	0x000014e0


	//   ....[22]....
        /*0204*/ 	.word	0x000014f0


	//   ....[23]....
        /*0208*/ 	.word	0x00001580


	//   ....[24]....
        /*020c*/ 	.word	0x000015a0


	//   ....[25]....
        /*0210*/ 	.word	0x000015b0


	//   ....[26]....
        /*0214*/ 	.word	0x00001630


	//   ....[27]....
        /*0218*/ 	.word	0x00001640


	//   ....[28]....
        /*021c*/ 	.word	0x00001650


	//   ....[29]....
        /*0220*/ 	.word	0x000016d0


	//   ....[30]....
        /*0224*/ 	.word	0x000016f0


	//   ....[31]....
        /*0228*/ 	.word	0x00001700


	//   ....[32]....
        /*022c*/ 	.word	0x00001fb0


	//   ....[33]....
        /*0230*/ 	.word	0x00002040


	//   ....[34]....
        /*0234*/ 	.word	0x000020b0


	//   ....[35]....
        /*0238*/ 	.word	0x00002170


	//   ....[36]....
        /*023c*/ 	.word	0x000021c0


	//   ....[37]....
        /*0240*/ 	.word	0x00002210


	//   ....[38]....
        /*0244*/ 	.word	0x000022d0


	//   ....[39]....
        /*0248*/ 	.word	0x00002320


	//   ....[40]....
        /*024c*/ 	.word	0x00002390


	//   ....[41]....
        /*0250*/ 	.word	0x00002440


	//   ....[42]....
        /*0254*/ 	.word	0x00002490


	//   ....[43]....
        /*0258*/ 	.word	0x000024e0


	//   ....[44]....
        /*025c*/ 	.word	0x00002580


	//   ....[45]....
        /*0260*/ 	.word	0x00002610


	//   ....[46]....
        /*0264*/ 	.word	0x00002680


	//   ....[47]....
        /*0268*/ 	.word	0x00002740


	//   ....[48]....
        /*026c*/ 	.word	0x00002790


	//   ....[49]....
        /*0270*/ 	.word	0x000027e0


	//   ....[50]....
        /*0274*/ 	.word	0x000028a0


	//   ....[51]....
        /*0278*/ 	.word	0x000028f0


	//   ....[52]....
        /*027c*/ 	.word	0x00002960


	//   ....[53]....
        /*0280*/ 	.word	0x00002a10


	//   ....[54]....
        /*0284*/ 	.word	0x00002a60


	//   ....[55]....
        /*0288*/ 	.word	0x00002ab0


	//----- nvinfo : EIATTR_EXIT_INSTR_OFFSETS
	.align		4
.L_8671:
        /*028c*/ 	.byte	0x04, 0x1c
        /*028e*/ 	.short	(.L_8673 - .L_8672)


	//   ....[0]....
.L_8672:
        /*0290*/ 	.word	0x00000090


	//   ....[1]....
        /*0294*/ 	.word	0x00001b90


	//   ....[2]....
        /*0298*/ 	.word	0x00001bb0


	//   ....[3]....
        /*029c*/ 	.word	0x00001dc0


	//   ....[4]....
        /*02a0*/ 	.word	0x00001f40


	//----- nvinfo : EIATTR_MAX_THREADS
	.align		4
.L_8673:
        /*02a4*/ 	.byte	0x04, 0x05
        /*02a6*/ 	.short	(.L_8675 - .L_8674)
.L_8674:
        /*02a8*/ 	.word	0x00000080
        /*02ac*/ 	.word	0x00000001
        /*02b0*/ 	.word	0x00000001


	//----- nvinfo : EIATTR_CRS_STACK_SIZE
	.align		4
.L_8675:
        /*02b4*/ 	.byte	0x04, 0x1e
        /*02b6*/ 	.short	(.L_8677 - .L_8676)
.L_8676:
        /*02b8*/ 	.word	0x00000000


	//----- nvinfo : EIATTR_CBANK_PARAM_SIZE
	.align		4
.L_8677:
        /*02bc*/ 	.byte	0x03, 0x19
        /*02be*/ 	.short	0x0048


	//----- nvinfo : EIATTR_PARAM_CBANK
	.align		4
        /*02c0*/ 	.byte	0x04, 0x0a
        /*02c2*/ 	.short	(.L_8679 - .L_8678)
	.align		4
.L_8678:
        /*02c4*/ 	.word	index@(.nv.constant0._ZN4vllm3moe10topkGatingILi8ELi128ELi4ELi16ELi32El6__halfLNS0_11ScoringFuncE0EEEvPKT5_PKbPfiPT4_PiiiibPKf)
        /*02c8*/ 	.short	0x0210
        /*02ca*/ 	.short	0x0048


	//----- nvinfo : EIATTR_SW_WAR
	.align		4
.L_8679:
        /*02cc*/ 	.byte	0x04, 0x36
        /*02ce*/ 	.short	(.L_8681 - .L_8680)
.L_8680:
        /*02d0*/ 	.word	0x00000008
.L_8681:


//--------------------- .nv.info._ZN4vllm3moe10topkGatingILi8ELi64ELi4ELi16ELi32El6__halfLNS0_11ScoringFuncE0EEEvPKT5_PKbPfiPT4_PiiiibPKf --------------------------
	.section	.nv.info._ZN4vllm3moe10topkGatingILi8ELi64ELi4ELi16ELi32El6__halfLNS0_11ScoringFuncE0EEEvPKT5_PKbPfiPT4_PiiiibPKf,"",@"SHT_CUDA_INFO"
	.sectionflags	@""
	.align	4


	//----- nvinfo : EIATTR_CUDA_API_VERSION
	.align		4
        /*0000*/ 	.byte	0x04, 0x37
        /*0002*/ 	.short	(.L_8683 - .L_8682)
.L_8682:
        /*0004*/ 	.word	0x00000082


	//----- nvinfo : EIATTR_KPARAM_INFO
	.align		4
.L_8683:
        /*0008*/ 	.byte	0x04, 0x17
        /*000a*/ 	.short	(.L_8685 - .L_8684)
.L_8684:
        /*000c*/ 	.word	0x00000000
        /*0010*/ 	.short	0x000a
        /*0012*/ 	.short	0x0040
        /*0014*/ 	.byte	0x00, 0xf0, 0x21, 0x00


	//----- nvinfo : EIATTR_KPARAM_INFO
	.align		4
.L_8685:
        /*0018*/ 	.byte	0x04, 0x17
        /*001a*/ 	.short	(.L_8687 - .L_8686)
.L_8686:
        /*001c*/ 	.word	0x00000000
        /*0020*/ 	.short	0x0009
        /*0022*/ 	.short	0x003c
        /*0024*/ 	.byte	0x00, 0xf0, 0x05, 0x00


	//----- nvinfo : EIATTR_KPARAM_INFO
	.align		4
.L_8687:
        /*0028*/ 	.byte	0x04, 0x17
        /*002a*/ 	.short	(.L_8689 - .L_8688)
.L_8688:
        /*002c*/ 	.word	0x00000000
        /*0030*/ 	.short	0x0008
        /*0032*/ 	.short	0x0038
        /*0034*/ 	.byte	0x00, 0xf0, 0x11, 0x00


	//----- nvinfo : EIATTR_KPARAM_INFO
	.align		4
.L_8689:
        /*0038*/ 	.byte	0x04, 0x17
        /*003a*/ 	.short	(.L_8691 - .L_8690)
.L_8690:
        /*003c*/ 	.word	0x00000000
        /*0040*/ 	.short	0x0007
        /*0042*/ 	.short	0x0034
        /*0044*/ 	.byte	0x00, 0xf0, 0x11, 0x00


	//----- nvinfo : EIATTR_KPARAM_INFO
	.align		4
.L_8691:
        /*0048*/ 	.byte	0x04, 0x17
        /*004a*/ 	.short	(.L_8693 - .L_8692)
.L_8692:
        /*004c*/ 	.word	0x00000000
        /*0050*/ 	.short	0x0006
        /*0052*/ 	.short	0x0030
        /*0054*/ 	.byte	0x00, 0xf0, 0x11, 0x00


	//----- nvinfo : EIATTR_KPARAM_INFO
	.align		4
.L_8693:
        /*0058*/ 	.byte	0x04, 0x17
        /*005a*/ 	.short	(.L_8695 - .L_8694)
.L_8694:
        /*005c*/ 	.word	0x00000000
        /*0060*/ 	.short	0x0005
        /*0062*/ 	.short	0x0028
        /*0064*/ 	.byte	0x00, 0xf0, 0x21, 0x00


	//----- nvinfo : EIATTR_KPARAM_INFO
	.align		4
.L_8695:
        /*0068*/ 	.byte	0x04, 0x17
        /*006a*/ 	.short	(.L_8697 - .L_8696)
.L_8696:
        /*006c*/ 	.word	0x00000000
        /*0070*/ 	.short	0x0004
        /*0072*/ 	.short	0x0020
        /*0074*/ 	.byte	0x00, 0xf0, 0x21, 0x00


	//----- nvinfo : EIATTR_KPARAM_INFO
	.align		4
.L_8697:
        /*0078*/ 	.byte	0x04, 0x17
        /*007a*/ 	.short	(.L_8699 - .L_8698)
.L_8698:
        /*007c*/ 	.word	0x00000000
        /*0080*/ 	.short	0x0003
        /*0082*/ 	.short	0x0018
        /*0084*/ 	.byte	0x00, 0xf0, 0x11, 0x00


	//----- nvinfo : EIATTR_KPARAM_INFO
	.align		4
.L_8699:
        /*0088*/ 	.byte	0x04, 0x17
        /*008a*/ 	.short	(.L_8701 - .L_8700)
.L_8700:
        /*008c*/ 	.word	0x00000000
        /*0090*/ 	.short	0x0002
        /*0092*/ 	.short	0x0010
        /*0094*/ 	.byte	0x00, 0xf0, 0x21, 0x00


	//----- nvinfo : EIATTR_KPARAM_INFO
	.align		4
.L_8701:
        /*0098*/ 	.byte	0x04, 0x17
        /*009a*/ 	.short	(.L_8703 - .L_8702)
.L_8702:
        /*009c*/ 	.word	0x00000000
        /*00a0*/ 	.short	0x0001
        /*00a2*/ 	.short	0x0008
        /*00a4*/ 	.byte	0x00, 0xf0, 0x21, 0x00


	//----- nvinfo : EIATTR_KPARAM_INFO
	.align		4
.L_8703:
        /*00a8*/ 	.byte	0x04, 0x17
        /*00aa*/ 	.short	(.L_8705 - .L_8704)
.L_8704:
        /*00ac*/ 	.word	0x00000000
        /*00b0*/ 	.short	0x0000
        /*00b2*/ 	.short	0x0000
        /*00b4*/ 	.byte	0x00, 0xf0, 0x21, 0x00


	//----- nvinfo : EIATTR_SPARSE_MMA_MASK
	.align		4
.L_8705:
        /*00b8*/ 	.byte	0x03, 0x50
        /*00ba*/ 	.short	0x0000


	//----- nvinfo : EIATTR_MAXREG_COUNT
	.align		4
        /*00bc*/ 	.byte	0x03, 0x1b
        /*00be*/ 	.short	0x00ff


	//----- nvinfo : EIATTR_MERCURY_ISA_VERSION
	.align		4
        /*00c0*/ 	.byte	0x03, 0x5f
        /*00c2*/ 	.short	0x0101


	//----- nvinfo : EIATTR_COOP_GROUP_MASK_REGIDS
	.align		4
        /*00c4*/ 	.byte	0x04, 0x29
        /*00c6*/ 	.short	(.L_8707 - .L_8706)


	//   ....[0]....
.L_8706:
        /*00c8*/ 	.word	0xffffffff


	//   ....[1]....
        /*00cc*/ 	.word	0xffffffff


	//   ....[2]....
        /*00d0*/ 	.word	0xffffffff


	//   ....[3]....
        /*00d4*/ 	.word	0xffffffff


	//   ....[4]....
        /*00d8*/ 	.word	0xffffffff


	//   ....[5]....
        /*00dc*/ 	.word	0xffffffff


	//   ....[6]....
        /*00e0*/ 	.word	0xffffffff


	//   ....[7]....
        /*00e4*/ 	.word	0xffffffff


	//   ....[8]....
        /*00e8*/ 	.word	0xffffffff


	//   ....[9]....
        /*00ec*/ 	.word	0xffffffff


	//   ....[10]....
        /*00f0*/ 	.word	0xffffffff


	//   ....[11]....
        /*00f4*/ 	.word	0xffffffff


	//   ....[12]....
        /*00f8*/ 	.word	0xffffffff


	//   ....[13]....
        /*00fc*/ 	.word	0xffffffff


	//   ....[14]....
        /*0100*/ 	.word	0xffffffff


	//   ....[15]....
        /*0104*/ 	.word	0xffffffff


	//   ....[16]....
        /*0108*/ 	.word	0xffffffff


	//   ....[17]....
        /*010c*/ 	.word	0xffffffff


	//   ....[18]....
        /*0110*/ 	.word	0xffffffff


	//   ....[19]....
        /*0114*/ 	.word	0xffffffff


	//   ....[20]....
        /*0118*/ 	.word	0xffffffff


	//   ....[21]....
        /*011c*/ 	.word	0xffffffff


	//   ....[22]....
        /*0120*/ 	.word	0xffffffff


	//   ....[23]....
        /*0124*/ 	.word	0xffffffff


	//   ....[24]....
        /*0128*/ 	.word	0x05000010


	//   ....[25]....
        /*012c*/ 	.word	0x05000010


	//   ....[26]....
        /*0130*/ 	.word	0x05000010


	//   ....[27]....
        /*0134*/ 	.word	0x05000010


	//   ....[28]....
        /*0138*/ 	.word	0x05000010


	//   ....[29]....
        /*013c*/ 	.word	0x05000010


	//   ....[30]....
        /*0140*/ 	.word	0x05000010


	//   ....[31]....
        /*0144*/ 	.word	0x05000010


	//   ....[32]....
        /*0148*/ 	.word	0x05000010


	//   ....[33]....
        /*014c*/ 	.word	0x05000010


	//   ....[34]....
        /*0150*/ 	.word	0x05000010


	//   ....[35]....
        /*0154*/ 	.word	0x05000010


	//   ....[36]....
        /*0158*/ 	.word	0x05000010


	//   ....[37]....
        /*015c*/ 	.word	0x05000010


	//   ....[38]....
        /*0160*/ 	.word	0x05000010


	//   ....[39]....
        /*0164*/ 	.word	0x05000010


	//   ....[40]....
        /*0168*/ 	.word	0x05000010


	//   ....[41]....
        /*016c*/ 	.word	0x05000010


	//----- nvinfo : EIATTR_COOP_GROUP_INSTR_OFFSETS
	.align		4
.L_8707:
        /*0170*/ 	.byte	0x04, 0x28
        /*0172*/ 	.short	(.L_8709 - .L_8708)


	//   ....[0]....
.L_8708:
        /*0174*/ 	.word	0x00000340


	//   ....[1]....
        /*0178*/ 	.word	0x00000360


	//   ....[2]....
        /*017c*/ 	.word	0x00000380


	//   ....[3]....
        /*0180*/ 	.word	0x000005a0


	//   ....[4]....
        /*0184*/ 	.word	0x000005c0


	//   ....[5]....
        /*0188*/ 	.word	0x000005e0


	//   ....[6]....
        /*018c*/ 	.word	0x00000bb0


	//   ....[7]....
        /*0190*/ 	.word	0x00000bd0


	//   ....[8]....
        /*0194*/ 	.word	0x00000be0


	//   ....[9]....
        /*0198*/ 	.word	0x00000c60


	//   ....[10]....
        /*019c*/ 	.word	0x00000c80


	//   ....[11]....
        /*01a0*/ 	.word	0x00000c90


	//   ....[12]....
        /*01a4*/ 	.word	0x00000d10


	//   ....[13]....
        /*01a8*/ 	.word	0x00000d20


	//   ....[14]....
        /*01ac*/ 	.word	0x00000d30


	//   ....[15]....
        /*01b0*/ 	.word	0x000013d0


	//   ....[16]....
        /*01b4*/ 	.word	0x000013f0


	//   ....[17]....
        /*01b8*/ 	.word	0x00001400


	//   ....[18]....
        /*01bc*/ 	.word	0x00001480


	//   ....[19]....
        /*01c0*/ 	.word	0x000014a0


	//   ....[20]....
        /*01c4*/ 	.word	0x000014b0


	//   ....[21]....
        /*01c8*/ 	.word	0x00001530


	//   ....[22]....
        /*01cc*/ 	.word	0x00001540


	//   ....[23]....
        /*01d0*/ 	.word	0x00001550


	//   ....[24]....
        /*01d4*/ 	.word	0x00001e10


	//   ....[25]....
        /*01d8*/ 	.word	0x00001ea0


	//   ....[26]....
        /*01dc*/ 	.word	0x00001f10


	//   ....[27]....
        /*01e0*/ 	.word	0x00001fc0


	//   ....[28]....
        /*01e4*/ 	.word	0x00002010


	//   ....[29]....
        /*01e8*/ 	.word	0x00002080


	//   ....[30]....
        /*01ec*/ 	.word	0x00002130


	//   ....[31]....
        /*01f0*/ 	.word	0x00002180


	//   ....[32]....
        /*01f4*/ 	.word	0x000021d0


	//   ....[33]....
        /*01f8*/ 	.word	0x00002260


	//   ....[34]....
        /*01fc*/ 	.word	0x000022f0


	//   ....[35]....
        /*0200*/ 	.word	0x00002360


	//   ....[36]....
        /*0204*/ 	.word	0x00002410


	//   ....[37]....
        /*0208*/ 	.word	0x00002460


	//   ....[38]....
        /*020c*/ 	.word	0x000024d0


	//   ....[39]....
        /*0210*/ 	.word	0x00002580


	//   ....[40]....
        /*0214*/ 	.word	0x000025d0


	//   ....[41]....
        /*0218*/ 	.word	0x00002620


	//----- nvinfo : EIATTR_EXIT_INSTR_OFFSETS
	.align		4
.L_8709:
        /*021c*/ 	.byte	0x04, 0x1c
        /*021e*/ 	.short	(.L_8711 - .L_8710)


	//   ....[0]....
.L_8710:
        /*0220*/ 	.word	0x00000090


	//   ....[1]....
        /*0224*/ 	.word	0x000019f0


	//   ....[2]....
        /*0228*/ 	.word	0x00001a10


	//   ....[3]....
        /*022c*/ 	.word	0x00001c20


	//   ....[4]....
        /*0230*/ 	.word	0x00001da0


	//----- nvinfo : EIATTR_MAX_THREADS
	.align		4
.L_8711:
        /*0234*/ 	.byte	0x04, 0x05
        /*0236*/ 	.short	(.L_8713 - .L_8712)
.L_8712:
        /*0238*/ 	.word	0x00000080
        /*023c*/ 	.word	0x00000001
        /*0240*/ 	.word	0x00000001


	//----- nvinfo : EIATTR_CRS_STACK_SIZE
	.align		4
.L_8713:
        /*0244*/ 	.byte	0x04, 0x1e
        /*0246*/ 	.short	(.L_8715 - .L_8714)
.L_8714:
        /*0248*/ 	.word	0x00000000


	//----- nvinfo : EIATTR_CBANK_PARAM_SIZE
	.align		4
.L_8715:
        /*024c*/ 	.byte	0x03, 0x19
        /*024e*/ 	.short	0x0048


	//----- nvinfo : EIATTR_PARAM_CBANK
	.align		4
        /*0250*/ 	.byte	0x04, 0x0a
        /*0252*/ 	.short	(.L_8717 - .L_8716)
	.align		4
.L_8716:
        /*0254*/ 	.word	index@(.nv.constant0._ZN4vllm3moe10topkGatingILi8ELi64ELi4ELi16ELi32El6__halfLNS0_11ScoringFuncE0EEEvPKT5_PKbPfiPT4_PiiiibPKf)
        /*0258*/ 	.short	0x0210
        /*025a*/ 	.short	0x0048


	//----- nvinfo : EIATTR_SW_WAR
	.align		4
.L_8717:
        /*025c*/ 	.byte	0x04, 0x36
        /*025e*/ 	.short	(.L_8719 - .L_8718)
.L_8718:
        /*0260*/ 	.word	0x00000008
.L_8719:


//--------------------- .nv.info._ZN4vllm3moe10topkGatingILi8ELi32ELi4ELi16ELi32El6__halfLNS0_11ScoringFuncE0EEEvPKT5_PKbPfiPT4_PiiiibPKf --------------------------
	.section	.nv.info._ZN4vllm3moe10topkGatingILi8ELi32ELi4ELi16ELi32El6__halfLNS0_11ScoringFuncE0EEEvPKT5_PKbPfiPT4_PiiiibPKf,"",@"SHT_CUDA_INFO"
	.sectionflags	@""
	.align	4


	//----- nvinfo : EIATTR_CUDA_API_VERSION
	.align		4
        /*0000*/ 	.byte	0x04, 0x37
        /*0002*/ 	.short	(.L_8721 - .L_8720)
.L_8720:
        /*0004*/ 	.word	0x00000082


	//----- nvinfo : EIATTR_KPARAM_INFO
	.align		4
.L_8721:
        /*0008*/ 	.byte	0x04, 0x17
        /*000a*/ 	.short	(.L_8723 - .L_8722)
.L_8722:
        /*000c*/ 	.word	0x00000000
        /*0010*/ 	.short	0x000a
        /*0012*/ 	.short	0x0040
        /*0014*/ 	.byte	0x00, 0xf0, 0x21, 0x00


	//----- nvinfo : EIATTR_KPARAM_INFO
	.align		4
.L_8723:
        /*0018*/ 	.byte	0x04, 0x17
        /*001a*/ 	.short	(.L_8725 - .L_8724)
.L_8724:
        /*001c*/ 	.word	0x00000000
        /*0020*/ 	.short	0x0009
        /*0022*/ 	.short	0x003c
        /*0024*/ 	.byte	0x00, 0xf0, 0x05, 0x00


	//----- nvinfo : EIATTR_KPARAM_INFO
	.align		4
.L_8725:
        /*0028*/ 	.byte	0x04, 0x17
        /*002a*/ 	.short	(.L_8727 - .L_8726)
.L_8726:
        /*002c*/ 	.word	0x00000000
        /*0030*/ 	.short	0x0008
        /*0032*/ 	.short	0x0038
        /*0034*/ 	.byte	0x00, 0xf0, 0x11, 0x00


	//----- nvinfo : EIATTR_KPARAM_INFO
	.align		4
.L_8727:
        /*0038*/ 	.byte	0x04, 0x17
        /*003a*/ 	.short	(.L_8729 - .L_8728)
.L_8728:
        /*003c*/ 	.word	0x00000000
        /*0040*/ 	.short	0x0007
        /*0042*/ 	.short	0x0034
        /*0044*/ 	.byte	0x00, 0xf0, 0x11, 0x00


	//----- nvinfo : EIATTR_KPARAM_INFO
	.align		4
.L_8729:
        /*0048*/ 	.byte	0x04, 0x17
        /*004a*/ 	.short	(.L_8731 - .L_8730)
.L_8730:
        /*004c*/ 	.word	0x00000000
        /*0050*/ 	.short	0x0006
        /*0052*/ 	.short	0x0030
        /*0054*/ 	.byte	0x00, 0xf0, 0x11, 0x00


	//----- nvinfo : EIATTR_KPARAM_INFO
	.align		4
.L_8731:
        /*0058*/ 	.byte	0x04, 0x17
        /*005a*/ 	.short	(.L_8733 - .L_8732)
.L_8732:
        /*005c*/ 	.word	0x00000000
        /*0060*/ 	.short	0x0005
        /*0062*/ 	.short	0x0028
        /*0064*/ 	.byte	0x00, 0xf0, 0x21, 0x00


	//----- nvinfo : EIATTR_KPARAM_INFO
	.align		4
.L_8733:
        /*0068*/ 	.byte	0x04, 0x17
        /*006a*/ 	.short	(.L_8735 - .L_8734)
.L_8734:
        /*006c*/ 	.word	0x00000000
        /*0070*/ 	.short	0x0004
        /*0072*/ 	.short	0x0020
        /*0074*/ 	.byte	0x00, 0xf0, 0x21, 0x00


	//----- nvinfo : EIATTR_KPARAM_INFO
	.align		4
.L_8735:
        /*0078*/ 	.byte	0x04, 0x17
        /*007a*/ 	.short	(.L_8737 - .L_8736)
.L_8736:
        /*007c*/ 	.word	0x00000000
        /*0080*/ 	.short	0x0003
        /*0082*/ 	.short	0x0018
        /*0084*/ 	.byte	0x00, 0xf0, 0x11, 0x00


	//----- nvinfo : EIATTR_KPARAM_INFO
	.align		4
.L_8737:
        /*0088*/ 	.byte	0x04, 0x17
        /*008a*/ 	.short	(.L_8739 - .L_8738)
.L_8738:
        /*008c*/ 	.word	0x00000000
        /*0090*/ 	.short	0x0002
        /*0092*/ 	.short	0x0010
        /*0094*/ 	.byte	0x00, 0xf0, 0x21, 0x00


	//----- nvinfo : EIATTR_KPARAM_INFO
	.align		4
.L_8739:
        /*0098*/ 	.byte	0x04, 0x17
        /*009a*/ 	.short	(.L_8741 - .L_8740)
.L_8740:
        /*009c*/ 	.word	0x00000000
        /*00a0*/ 	.short	0x0001
        /*00a2*/ 	.short	0x0008
        /*00a4*/ 	.byte	0x00, 0xf0, 0x21, 0x00


	//----- nvinfo : EIATTR_KPARAM_INFO
	.align		4
.L_8741:
        /*00a8*/ 	.byte	0x04, 0x17
        /*00aa*/ 	.short	(.L_8743 - .L_8742)
.L_8742:
        /*00ac*/ 	.word	0x00000000
        /*00b0*/ 	.short	0x0000
        /*00b2*/ 	.short	0x0000
        /*00b4*/ 	.byte	0x00, 0xf0, 0x21, 0x00


	//----- nvinfo : EIATTR_SPARSE_MMA_MASK
	.align		4
.L_8743:
        /*00b8*/ 	.byte	0x03, 0x50
        /*00ba*/ 	.short	0x0000


	//----- nvinfo : EIATTR_MAXREG_COUNT
	.align		4
        /*00bc*/ 	.byte	0x03, 0x1b
        /*00be*/ 	.short	0x00ff


	//----- nvinfo : EIATTR_MERCURY_ISA_VERSION
	.align		4
        /*00c0*/ 	.byte	0x03, 0x5f
        /*00c2*/ 	.short	0x0101


	//----- nvinfo : EIATTR_COOP_GROUP_MASK_REGIDS
	.align		4
        /*00c4*/ 	.byte	0x04, 0x29
        /*00c6*/ 	.short	(.L_8745 - .L_8744)


	//   ....[0]....
.L_8744:
        /*00c8*/ 	.word	0xffffffff


	//   ....[1]....
        /*00cc*/ 	.word	0xffffffff


	//   ....[2]....
        /*00d0*/ 	.word	0xffffffff


	//   ....[3]....
        /*00d4*/ 	.word	0xffffffff


	//   ....[4]....
        /*00d8*/ 	.word	0xffffffff


	//   ....[5]....
        /*00dc*/ 	.word	0xffffffff


	//   ....[6]....
        /*00e0*/ 	.word	0xffffffff


	//   ....[7]....
        /*00e4*/ 	.word	0xffffffff


	//   ....[8]....
        /*00e8*/ 	.word	0xffffffff


	//   ....[9]....
        /*00ec*/ 	.word	0xffffffff


	//   ....[10]....
        /*00f0*/ 	.word	0xffffffff


	//   ....[11]....
        /*00f4*/ 	.word	0xffffffff


	//   ....[12]....
        /*00f8*/ 	.word	0xffffffff


	//   ....[13]....
        /*00fc*/ 	.word	0xffffffff


	//   ....[14]....
        /*0100*/ 	.word	0xffffffff


	//   ....[15]....
        /*0104*/ 	.word	0xffffffff


	//   ....[16]....
        /*0108*/ 	.word	0x05000013


	//   ....[17]....
        /*010c*/ 	.word	0x05000013


	//   ....[18]....
        /*0110*/ 	.word	0x05000013


	//   ....[19]....
        /*0114*/ 	.word	0x05000013


	//   ....[20]....
        /*0118*/ 	.word	0x05000013


	//   ....[21]....
        /*011c*/ 	.word	0x05000013


	//   ....[22]....
        /*0120*/ 	.word	0x05000013


	//   ....[23]....
        /*0124*/ 	.word	0x05000013


	//   ....[24]....
        /*0128*/ 	.word	0x05000013


	//   ....[25]....
        /*012c*/ 	.word	0x05000013


	//   ....[26]....
        /*0130*/ 	.word	0x05000013


	//   ....[27]....
        /*0134*/ 	.word	0x05000013


	//----- nvinfo : EIATTR_COOP_GROUP_INSTR_OFFSETS
	.align		4
.L_8745:
        /*0138*/ 	.byte	0x04, 0x28
        /*013a*/ 	.short	(.L_8747 - .L_8746)


	//   ....[0]....
.L_8746:
        /*013c*/ 	.word	0x00000360


	//   ....[1]....
        /*0140*/ 	.word	0x00000380


	//   ....[2]....
        /*0144*/ 	.word	0x000005b0


	//   ....[3]....
        /*0148*/ 	.word	0x000005e0


	//   ....[4]....
        /*014c*/ 	.word	0x00000b70


	//   ....[5]....
        /*0150*/ 	.word	0x00000b90


	//   ....[6]....
        /*0154*/ 	.word	0x00000ba0


	//   ....[7]....
        /*0158*/ 	.word	0x00000c20


	//   ....[8]....
        /*015c*/ 	.word	0x00000c40


	//   ....[9]....
        /*0160*/ 	.word	0x00000c50


	//   ....[10]....
        /*0164*/ 	.word	0x000012e0


	//   ....[11]....
        /*0168*/ 	.word	0x00001300


	//   ....[12]....
        /*016c*/ 	.word	0x00001310


	//   ....[13]....
        /*0170*/ 	.word	0x00001390


	//   ....[14]....
        /*0174*/ 	.word	0x000013b0


	//   ....[15]....
        /*0178*/ 	.word	0x000013c0


	//   ....[16]....
        /*017c*/ 	.word	0x00001c70


	//   ....[17]....
        /*0180*/ 	.word	0x00001d00


	//   ....[18]....
        /*0184*/ 	.word	0x00001d70


	//   ....[19]....
        /*0188*/ 	.word	0x00001e20


	//   ....[20]....
        /*018c*/ 	.word	0x00001e70


	//   ....[21]....
        /*0190*/ 	.word	0x00001ec0


	//   ....[22]....
        /*0194*/ 	.word	0x00001f60


	//   ....[23]....
        /*0198*/ 	.word	0x00001ff0


	//   ....[24]....
        /*019c*/ 	.word	0x00002060


	//   ....[25]....
        /*01a0*/ 	.word	0x00002110


	//   ....[26]....
        /*01a4*/ 	.word	0x00002160


	//   ....[27]....
        /*01a8*/ 	.word	0x000021b0


	//----- nvinfo : EIATTR_EXIT_INSTR_OFFSETS
	.align		4
.L_8747:
        /*01ac*/ 	.byte	0x04, 0x1c
        /*01ae*/ 	.short	(.L_8749 - .L_8748)


	//   ....[0]....
.L_8748:
        /*01b0*/ 	.word	0x00000090


	//   ....[1]....
        /*01b4*/ 	.word	0x00001850


	//   ....[2]....
        /*01b8*/ 	.word	0x00001870


	//   ....[3]....
        /*01bc*/ 	.word	0x00001a80


	//   ....[4]....
        /*01c0*/ 	.word	0x00001c00


	//----- nvinfo : EIATTR_MAX_THREADS
	.align		4
.L_8749:
        /*01c4*/ 	.byte	0x04, 0x05
        /*01c6*/ 	.short	(.L_8751 - .L_8750)
.L_8750:
        /*01c8*/ 	.word	0x00000080
        /*01cc*/ 	.word	0x00000001
        /*01d0*/ 	.word	0x00000001


	//----- nvinfo : EIATTR_CRS_STACK_SIZE
	.align		4
.L_8751:
        /*01d4*/ 	.byte	0x04, 0x1e
        /*01d6*/ 	.short	(.L_8753 - .L_8752)
.L_8752:
        /*01d8*/ 	.word	0x00000000


	//----- nvinfo : EIATTR_CBANK_PARAM_SIZE
	.align		4
.L_8753:
        /*01dc*/ 	.byte	0x03, 0x19
        /*01de*/ 	.short	0x0048


	//----- nvinfo : EIATTR_PARAM_CBANK
	.align		4
        /*01e0*/ 	.byte	0x04, 0x0a
        /*01e2*/ 	.short	(.L_8755 - .L_8754)
	.align		4
.L_8754:
        /*01e4*/ 	.word	index@(.nv.constant0._ZN4vllm3moe10topkGatingILi8ELi32ELi4ELi16ELi32El6__halfLNS0_11ScoringFuncE0EEEvPKT5_PKbPfiPT4_PiiiibPKf)
        /*01e8*/ 	.short	0x0210
        /*01ea*/ 	.short	0x0048


	//----- nvinfo : EIATTR_SW_WAR
	.align		4
.L_8755:
        /*01ec*/ 	.byte	0x04, 0x36
        /*01ee*/ 	.short	(.L_8757 - .L_8756)
.L_8756:
        /*01f0*/ 	.word	0x00000008
.L_8757:


//--------------------- .nv.info._ZN4vllm3moe10topkGatingILi8ELi16ELi4ELi16ELi32El6__halfLNS0_11ScoringFuncE0EEEvPKT5_PKbPfiPT4_PiiiibPKf --------------------------
	.section	.nv.info._ZN4vllm3moe10topkGatingILi8ELi16ELi4ELi16ELi32El6__halfLNS0_11ScoringFuncE0EEEvPKT5_PKbPfiPT4_PiiiibPKf,"",@"SHT_CUDA_INFO"
	.sectionflags	@""
	.align	4


	//----- nvinfo : EIATTR_CUDA_API_VERSION
	.align		4
        /*0000*/ 	.byte	0x04, 0x37
        /*0002*/ 	.short	(.L_8759 - .L_8758)
.L_8758:
        /*0004*/ 	.word	0x00000082


	//----- nvinfo : EIATTR_KPARAM_INFO
	.align		4
.L_8759:
        /*0008*/ 	.byte	0x04, 0x17
        /*000a*/ 	.short	(.L_8761 - .L_8760)
.L_8760:
        /*000c*/ 	.word	0x00000000
        /*0010*/ 	.short	0x000a
        /*0012*/ 	.short	0x0040
        /*0014*/ 	.byte	0x00, 0xf0, 0x21, 0x00


	//----- nvinfo : EIATTR_KPARAM_INFO
	.align		4
.L_8761:
        /*0018*/ 	.byte	0x04, 0x17
        /*001a*/ 	.short	(.L_8763 - .L_8762)
.L_8762:
        /*001c*/ 	.word	0x00000000
        /*0020*/ 	.short	0x0009
        /*0022*/ 	.short	0x003c
        /*0024*/ 	.byte	0x00, 0xf0, 0x05, 0x00


	//----- nvinfo : EIATTR_KPARAM_INFO
	.align		4
.L_8763:
        /*0028*/ 	.byte	0x04, 0x17
        /*002a*/ 	.short	(.L_8765 - .L_8764)
.L_8764:
        /*002c*/ 	.word	0x00000000
        /*0030*/ 	.short	0x0008
        /*0032*/ 	.short	0x0038
        /*0034*/ 	.byte	0x00, 0xf0, 0x11, 0x00


	//----- nvinfo : EIATTR_KPARAM_INFO
	.align		4
.L_8765:
        /*0038*/ 	.byte	0x04, 0x17
        /*003a*/ 	.short	(.L_8767 - .L_8766)
.L_8766:
        /*003c*/ 	.word	0x00000000
        /*0040*/ 	.short	0x0007
        /*0042*/ 	.short	0x0034
        /*0044*/ 	.byte	0x00, 0xf0, 0x11, 0x00


	//----- nvinfo : EIATTR_KPARAM_INFO
	.align		4
.L_8767:
        /*0048*/ 	.byte	0x04, 0x17
        /*004a*/ 	.short	(.L_8769 - .L_8768)
.L_8768:
        /*004c*/ 	.word	0x00000000
        /*0050*/ 	.short	0x0006
        /*0052*/ 	.short	0x0030
        /*0054*/ 	.byte	0x00, 0xf0, 0x11, 0x00


	//----- nvinfo : EIATTR_KPARAM_INFO
	.align		4
.L_8769:
        /*0058*/ 	.byte	0x04, 0x17
        /*005a*/ 	.short	(.L_8771 - .L_8770)
.L_8770:
        /*005c*/ 	.word	0x00000000
        /*0060*/ 	.short	0x0005
        /*0062*/ 	.short	0x0028
        /*0064*/ 	.byte	0x00, 0xf0, 0x21, 0x00


	//----- nvinfo : EIATTR_KPARAM_INFO
	.align		4
.L_8771:
        /*0068*/ 	.byte	0x04, 0x17
        /*006a*/ 	.short	(.L_8773 - .L_8772)
.L_8772:
        /*006c*/ 	.word	0x00000000
        /*0070*/ 	.short	0x0004
        /*0072*/ 	.short	0x0020
        /*0074*/ 	.byte	0x00, 0xf0, 0x21, 0x00


	//----- nvinfo : EIATTR_KPARAM_INFO
	.align		4
.L_8773:
        /*0078*/ 	.byte	0x04, 0x17
        /*007a*/ 	.short	(.L_8775 - .L_8774)
.L_8774:
        /*007c*/ 	.word	0x00000000
        /*0080*/ 	.short	0x0003
        /*0082*/ 	.short	0x0018
        /*0084*/ 	.byte	0x00, 0xf0, 0x11, 0x00


	//----- nvinfo : EIATTR_KPARAM_INFO
	.align		4
.L_8775:
        /*0088*/ 	.byte	0x04, 0x17
        /*008a*/ 	.short	(.L_8777 - .L_8776)
.L_8776:
        /*008c*/ 	.word	0x00000000
        /*0090*/ 	.short	0x0002
        /*0092*/ 	.short	0x0010
        /*0094*/ 	.byte	0x00, 0xf0, 0x21, 0x00


	//----- nvinfo : EIATTR_KPARAM_INFO
	.align		4
.L_8777:
        /*0098*/ 	.byte	0x04, 0x17
        /*009a*/ 	.short	(.L_8779 - .L_8778)
.L_8778:
        /*009c*/ 	.word	0x00000000
        /*00a0*/ 	.short	0x0001
        /*00a2*/ 	.short	0x0008
        /*00a4*/ 	.byte	0x00, 0xf0, 0x21, 0x00


	//----- nvinfo : EIATTR_KPARAM_INFO
	.align		4
.L_8779:
        /*00a8*/ 	.byte	0x04, 0x17
        /*00aa*/ 	.short	(.L_8781 - .L_8780)
.L_8780:
        /*00ac*/ 	.word	0x00000000
        /*00b0*/ 	.short	0x0000
        /*00b2*/ 	.short	0x0000
        /*00b4*/ 	.byte	0x00, 0xf0, 0x21, 0x00


	//----- nvinfo : EIATTR_SPARSE_MMA_MASK
	.align		4
.L_8781:
        /*00b8*/ 	.byte	0x03, 0x50
        /*00ba*/ 	.short	0x0000


	//----- nvinfo : EIATTR_MAXREG_COUNT
	.align		4
        /*00bc*/ 	.byte	0x03, 0x1b
        /*00be*/ 	.short	0x00ff


	//----- nvinfo : EIATTR_MERCURY_ISA_VERSION
	.align		4
        /*00c0*/ 	.byte	0x03, 0x5f
        /*00c2*/ 	.short	0x0101


	//----- nvinfo : EIATTR_COOP_GROUP_MASK_REGIDS
	.align		4
        /*00c4*/ 	.byte	0x04, 0x29
        /*00c6*/ 	.short	(.L_8783 - .L_8782)


	//   ....[0]....
.L_8782:
        /*00c8*/ 	.word	0xffffffff


	//   ....[1]....
        /*00cc*/ 	.word	0xffffffff


	//   ....[2]....
        /*00d0*/ 	.word	0xffffffff


	//   ....[3]....
        /*00d4*/ 	.word	0xffffffff


	//   ....[4]....
        /*00d8*/ 	.word	0xffffffff


	//   ....[5]....
        /*00dc*/ 	.word	0xffffffff


	//   ....[6]....
        /*00e0*/ 	.word	0xffffffff


	//   ....[7]....
        /*00e4*/ 	.word	0xffffffff


	//   ....[8]....
        /*00e8*/ 	.word	0x05000014


	//   ....[9]....
        /*00ec*/ 	.word	0x05000014


	//   ....[10]....
        /*00f0*/ 	.word	0x05000014


	//   ....[11]....
        /*00f4*/ 	.word	0x05000014


	//   ....[12]....
        /*00f8*/ 	.word	0x05000014


	//   ....[13]....
        /*00fc*/ 	.word	0x05000014


	//----- nvinfo : EIATTR_COOP_GROUP_INSTR_OFFSETS
	.align		4
.L_8783:
        /*0100*/ 	.byte	0x04, 0x28
        /*0102*/ 	.short	(.L_8785 - .L_8784)


	//   ....[0]....
.L_8784:
        /*0104*/ 	.word	0x00000360


	//   ....[1]....
        /*0108*/ 	.word	0x000005a0


	//   ....[2]....
        /*010c*/ 	.word	0x00000b30


	//   ....[3]....
        /*0110*/ 	.word	0x00000b40


	//   ....[4]....
        /*0114*/ 	.word	0x00000b50


	//   ....[5]....
        /*0118*/ 	.word	0x000011f0


	//   ....[6]....
        /*011c*/ 	.word	0x00001200


	//   ....[7]....
        /*0120*/ 	.word	0x00001210


	//   ....[8]....
        /*0124*/ 	.word	0x00001ae0


	//   ....[9]....
        /*0128*/ 	.word	0x00001b70


	//   ....[10]....
        /*012c*/ 	.word	0x00001bc0


	//   ....[11]....
        /*0130*/ 	.word	0x00001c50


	//   ....[12]....
        /*0134*/ 	.word	0x00001ce0


	//   ....[13]....
        /*0138*/ 	.word	0x00001d30


	//----- nvinfo : EIATTR_EXIT_INSTR_OFFSETS
	.align		4
.L_8785:
        /*013c*/ 	.byte	0x04, 0x1c
        /*013e*/ 	.short	(.L_8787 - .L_8786)


	//   ....[0]....
.L_8786:
        /*0140*/ 	.word	0x00000090


	//   ....[1]....
        /*0144*/ 	.word	0x000016c0


	//   ....[2]....
        /*0148*/ 	.word	0x000016e0


	//   ....[3]....
        /*014c*/ 	.word	0x000018f0


	//   ....[4]....
        /*0150*/ 	.word	0x00001a70


	//----- nvinfo : EIATTR_MAX_THREADS
	.align		4
.L_8787:
        /*0154*/ 	.byte	0x04, 0x05
        /*0156*/ 	.short	(.L_8789 - .L_8788)
.L_8788:
        /*0158*/ 	.word	0x00000080
        /*015c*/ 	.word	0x00000001
        /*0160*/ 	.word	0x00000001


	//----- nvinfo : EIATTR_CRS_STACK_SIZE
	.align		4
.L_8789:
        /*0164*/ 	.byte	0x04, 0x1e
        /*0166*/ 	.short	(.L_8791 - .L_8790)
.L_8790:
        /*0168*/ 	.word	0x00000000


	//----- nvinfo : EIATTR_CBANK_PARAM_SIZE
	.align		4
.L_8791:
        /*016c*/ 	.byte	0x03, 0x19
        /*016e*/ 	.short	0x0048


	//----- nvinfo : EIATTR_PARAM_CBANK
	.align		4
        /*0170*/ 	.byte	0x04, 0x0a
        /*0172*/ 	.short	(.L_8793 - .L_8792)
	.align		4
.L_8792:
        /*0174*/ 	.word	index@(.nv.constant0._ZN4vllm3moe10topkGatingILi8ELi16ELi4ELi16ELi32El6__halfLNS0_11ScoringFuncE0EEEvPKT5_PKbPfiPT4_PiiiibPKf)
        /*0178*/ 	.short	0x0210
        /*017a*/ 	.short	0x0048


	//----- nvinfo : EIATTR_SW_WAR
	.align		4
.L_8793:
        /*017c*/ 	.byte	0x04, 0x36
        /*017e*/ 	.short	(.L_8795 - .L_8794)
.L_8794:
        /*0180*/ 	.word	0x00000008
.L_8795:


//--------------------- .nv.info._ZN4vllm3moe10topkGatingILi8ELi8ELi4ELi16ELi32El6__halfLNS0_11ScoringFuncE0EEEvPKT5_PKbPfiPT4_PiiiibPKf --------------------------
	.section	.nv.info._ZN4vllm3moe10topkGatingILi8ELi8ELi4ELi16ELi32El6__halfLNS0_11ScoringFuncE0EEEvPKT5_PKbPfiPT4_PiiiibPKf,"",@"SHT_CUDA_INFO"
	.sectionflags	@""
	.align	4


	//----- nvinfo : EIATTR_CUDA_API_VERSION
	.align		4
        /*0000*/ 	.byte	0x04, 0x37
        /*0002*/ 	.short	(.L_8797 - .L_8796)
.L_8796:
        /*0004*/ 	.word	0x00000082


	//----- nvinfo : EIATTR_KPARAM_INFO
	.align		4
.L_8797:
        /*0008*/ 	.byte	0x04, 0x17
        /*000a*/ 	.short	(.L_8799 - .L_8798)
.L_8798:
        /*000c*/ 	.word	0x00000000
        /*0010*/ 	.short	0x000a
        /*0012*/ 	.short	0x0040
        /*0014*/ 	.byte	0x00, 0xf0, 0x21, 0x00


	//----- nvinfo : EIATTR_KPARAM_INFO
	.align		4
.L_8799:
        /*0018*/ 	.byte	0x04, 0x17
        /*001a*/ 	.short	(.L_8801 - .L_8800)
.L_8800:
        /*001c*/ 	.word	0x00000000
        /*0020*/ 	.short	0x0009
        /*0022*/ 	.short	0x003c
        /*0024*/ 	.byte	0x00, 0xf0, 0x05, 0x00


	//----- nvinfo : EIATTR_KPARAM_INFO
	.align		4
.L_8801:
        /*0028*/ 	.byte	0x04, 0x17
        /*002a*/ 	.short	(.L_8803 - .L_8802)
.L_8802:
        /*002c*/ 	.word	0x00000000
        /*0030*/ 	.short	0x0008
        /*0032*/ 	.short	0x0038
        /*0034*/ 	.byte	0x00, 0xf0, 0x11, 0x00


	//----- nvinfo : EIATTR_KPARAM_INFO
	.align		4
.L_8803:
        /*0038*/ 	.byte	0x04, 0x17
        /*003a*/ 	.short	(.L_8805 - .L_8804)
.L_8804:
        /*003c*/ 	.word	0x00000000
        /*0040*/ 	.short	0x0007
        /*0042*/ 	.short	0x0034
        /*0044*/ 	.byte	0x00, 0xf0, 0x11, 0x00


	//----- nvinfo : EIATTR_KPARAM_INFO
	.align		4
.L_8805:
        /*0048*/ 	.byte	0x04, 0x17
        /*004a*/ 	.short	(.L_8807 - .L_8806)
.L_8806:
        /*004c*/ 	.word	0x00000000
        /*0050*/ 	.short	0x0006
        /*0052*/ 	.short	0x0030
        /*0054*/ 	.byte	0x00, 0xf0, 0x11, 0x00


	//----- nvinfo : EIATTR_KPARAM_INFO
	.align		4
.L_8807:
        /*0058*/ 	.byte	0x04, 0x17
        /*005a*/ 	.short	(.L_8809 - .L_8808)
.L_8808:
        /*005c*/ 	.word	0x00000000
        /*0060*/ 	.short	0x0005
        /*0062*/ 	.short	0x0028
        /*0064*/ 	.byte	0x00, 0xf0, 0x21, 0x00


	//----- nvinfo : EIATTR_KPARAM_INFO
	.align		4
.L_8809:
        /*0068*/ 	.byte	0x04, 0x17
        /*006a*/ 	.short	(.L_8811 - .L_8810)
.L_8810:
        /*006c*/ 	.word	0x00000000
        /*0070*/ 	.short	0x0004
        /*0072*/ 	.short	0x0020
        /*0074*/ 	.byte	0x00, 0xf0, 0x21, 0x00


	//----- nvinfo : EIATTR_KPARAM_INFO
	.align		4
.L_8811:
        /*0078*/ 	.byte	0x04, 0x17
        /*007a*/ 	.short	(.L_8813 - .L_8812)
.L_8812:
        /*007c*/ 	.word	0x00000000
        /*0080*/ 	.short	0x0003
        /*0082*/ 	.short	0x0018
        /*0084*/ 	.byte	0x00, 0xf0, 0x11, 0x00


	//----- nvinfo : EIATTR_KPARAM_INFO
	.align		4
.L_8813:
        /*0088*/ 	.byte	0x04, 0x17
        /*008a*/ 	.short	(.L_8815 - .L_8814)
.L_8814:
        /*008c*/ 	.word	0x00000000
        /*0090*/ 	.short	0x0002
        /*0092*/ 	.short	0x0010
        /*0094*/ 	.byte	0x00, 0xf0, 0x21, 0x00


	//----- nvinfo : EIATTR_KPARAM_INFO
	.align		4
.L_8815:
        /*0098*/ 	.byte	0x04, 0x17
        /*009a*/ 	.short	(.L_8817 - .L_8816)
.L_8816:
        /*009c*/ 	.word	0x00000000
        /*00a0*/ 	.short	0x0001
        /*00a2*/ 	.short	0x0008
        /*00a4*/ 	.byte	0x00, 0xf0, 0x21, 0x00


	//----- nvinfo : EIATTR_KPARAM_INFO
	.align		4
.L_8817:
        /*00a8*/ 	.byte	0x04, 0x17
        /*00aa*/ 	.short	(.L_8819 - .L_8818)
.L_8818:
        /*00ac*/ 	.word	0x00000000
        /*00b0*/ 	.short	0x0000
        /*00b2*/ 	.short	0x0000
        /*00b4*/ 	.byte	0x00, 0xf0, 0x21, 0x00


	//----- nvinfo : EIATTR_SPARSE_MMA_MASK
	.align		4
.L_8819:
        /*00b8*/ 	.byte	0x03, 0x50
        /*00ba*/ 	.short	0x0000


	//----- nvinfo : EIATTR_MAXREG_COUNT
	.align		4
        /*00bc*/ 	.byte	0x03, 0x1b
        /*00be*/ 	.short	0x00ff


	//----- nvinfo : EIATTR_MERCURY_ISA_VERSION
	.align		4
        /*00c0*/ 	.byte	0x03, 0x5f
        /*00c2*/ 	.short	0x0101


	//----- nvinfo : EIATTR_EXIT_INSTR_OFFSETS
	.align		4
        /*00c4*/ 	.byte	0x04, 0x1c
        /*00c6*/ 	.short	(.L_8821 - .L_8820)


	//   ....[0]....
.L_8820:
        /*00c8*/ 	.word	0x00000080


	//   ....[1]....
        /*00cc*/ 	.word	0x00002090


	//   ....[2]....
        /*00d0*/ 	.word	0x000020b0


	//   ....[3]....
        /*00d4*/ 	.word	0x00002970


	//   ....[4]....
        /*00d8*/ 	.word	0x00002a80


	//----- nvinfo : EIATTR_MAX_THREADS
	.align		4
.L_8821:
        /*00dc*/ 	.byte	0x04, 0x05
        /*00de*/ 	.short	(.L_8823 - .L_8822)
.L_8822:
        /*00e0*/ 	.word	0x00000080
        /*00e4*/ 	.word	0x00000001
        /*00e8*/ 	.word	0x00000001


	//----- nvinfo : EIATTR_CBANK_PARAM_SIZE
	.align		4
.L_8823:
        /*00ec*/ 	.byte	0x03, 0x19
        /*00ee*/ 	.short	0x0048


	//----- nvinfo : EIATTR_PARAM_CBANK
	.align		4
        /*00f0*/ 	.byte	0x04, 0x0a
        /*00f2*/ 	.short	(.L_8825 - .L_8824)
	.align		4
.L_8824:
        /*00f4*/ 	.word	index@(.nv.constant0._ZN4vllm3moe10topkGatingILi8ELi8ELi4ELi16ELi32El6__halfLNS0_11ScoringFuncE0EEEvPKT5_PKbPfiPT4_PiiiibPKf)
        /*00f8*/ 	.short	0x0210
        /*00fa*/ 	.short	0x0048


	//----- nvinfo : EIATTR_SW_WAR
	.align		4
.L_8825:
        /*00fc*/ 	.byte	0x04, 0x36
        /*00fe*/ 	.short	(.L_8827 - .L_8826)
.L_8826:
        /*0100*/ 	.word	0x00000008
.L_8827:


//--------------------- .nv.info._ZN4vllm3moe10topkGatingILi4ELi4ELi4ELi8ELi32El6__halfLNS0_11ScoringFuncE0EEEvPKT5_PKbPfiPT4_PiiiibPKf --------------------------
	.section	.nv.info._ZN4vllm3moe10topkGatingILi4ELi4ELi4ELi8ELi32El6__halfLNS0_11ScoringFuncE0EEEvPKT5_PKbPfiPT4_PiiiibPKf,"",@"SHT_CUDA_INFO"
	.sectionflags	@""
	.align	4


	//----- nvinfo : EIATTR_CUDA_API_VERSION
	.align		4
        /*0000*/ 	.byte	0x04, 0x37
        /*0002*/ 	.short	(.L_8829 - .L_8828)
.L_8828:
        /*0004*/ 	.word	0x00000082


	//----- nvinfo : EIATTR_KPARAM_INFO
	.align		4
.L_8829:
        /*0008*/ 	.byte	0x04, 0x17
        /*000a*/ 	.short	(.L_8831 - .L_8830)
.L_8830:
        /*000c*/ 	.word	0x00000000
        /*0010*/ 	.short	0x000a
        /*0012*/ 	.short	0x0040
        /*0014*/ 	.byte	0x00, 0xf0, 0x21, 0x00


	//----- nvinfo : EIATTR_KPARAM_INFO
	.align		4
.L_8831:
        /*0018*/ 	.byte	0x04, 0x17
        /*001a*/ 	.short	(.L_8833 - .L_8832)
.L_8832:
        /*001c*/ 	.word	0x00000000
        /*0020*/ 	.short	0x0009
        /*0022*/ 	.short	0x003c
        /*0024*/ 	.byte	0x00, 0xf0, 0x05, 0x00


	//----- nvinfo : EIATTR_KPARAM_INFO
	.align		4
.L_8833:
        /*0028*/ 	.byte	0x04, 0x17
        /*002a*/ 	.short	(.L_8835 - .L_8834)
.L_8834:
        /*002c*/ 	.word	0x00000000
        /*0030*/ 	.short	0x0008
        /*0032*/ 	.short	0x0038
        /*0034*/ 	.byte	0x00, 0xf0, 0x11, 0x00


	//----- nvinfo : EIATTR_KPARAM_INFO
	.align		4
.L_8835:
        /*0038*/ 	.byte	0x04, 0x17
        /*003a*/ 	.short	(.L_8837 - .L_8836)
.L_8836:
        /*003c*/ 	.word	0x00000000
        /*0040*/ 	.short	0x0007
        /*0042*/ 	.short	0x0034
        /*0044*/ 	.byte	0x00, 0xf0, 0x11, 0x00


	//----- nvinfo : EIATTR_KPARAM_INFO
	.align		4
.L_8837:
        /*0048*/ 	.byte	0x04, 0x17
        /*004a*/ 	.short	(.L_8839 - .L_8838)
.L_8838:
        /*004c*/ 	.word	0x00000000
        /*0050*/ 	.short	0x0006
        /*0052*/ 	.short	0x0030
        /*0054*/ 	.byte	0x00, 0xf0, 0x11, 0x00


	//----- nvinfo : EIATTR_KPARAM_INFO
	.align		4
.L_8839:
        /*0058*/ 	.byte	0x04, 0x17
        /*005a*/ 	.short	(.L_8841 - .L_8840)
.L_8840:
        /*005c*/ 	.word	0x00000000
        /*0060*/ 	.short	0x0005
        /*0062*/ 	.short	0x0028
        /*0064*/ 	.byte	0x00, 0xf0, 0x21, 0x00


	//----- nvinfo : EIATTR_KPARAM_INFO
	.align		4
.L_8841:
        /*0068*/ 	.byte	0x04, 0x17
        /*006a*/ 	.short	(.L_8843 - .L_8842)
.L_8842:
        /*006c*/ 	.word	0x00000000
        /*0070*/ 	.short	0x0004
        /*0072*/ 	.short	0x0020
        /*0074*/ 	.byte	0x00, 0xf0, 0x21, 0x00


	//----- nvinfo : EIATTR_KPARAM_INFO
	.align		4
.L_8843:
        /*0078*/ 	.byte	0x04, 0x17
        /*007a*/ 	.short	(.L_8845 - .L_8844)
.L_8844:
        /*007c*/ 	.word	0x00000000
        /*0080*/ 	.short	0x0003
        /*0082*/ 	.short	0x0018
        /*0084*/ 	.byte	0x00, 0xf0, 0x11, 0x00


	//----- nvinfo : EIATTR_KPARAM_INFO
	.align		4
.L_8845:
        /*0088*/ 	.byte	0x04, 0x17
        /*008a*/ 	.short	(.L_8847 - .L_8846)
.L_8846:
        /*008c*/ 	.word	0x00000000
        /*0090*/ 	.short	0x0002
        /*0092*/ 	.short	0x0010
        /*0094*/ 	.byte	0x00, 0xf0, 0x21, 0x00


	//----- nvinfo : EIATTR_KPARAM_INFO
	.align		4
.L_8847:
        /*0098*/ 	.byte	0x04, 0x17
        /*009a*/ 	.short	(.L_8849 - .L_8848)
.L_8848:
        /*009c*/ 	.word	0x00000000
        /*00a0*/ 	.short	0x0001
        /*00a2*/ 	.short	0x0008
        /*00a4*/ 	.byte	0x00, 0xf0, 0x21, 0x00


	//----- nvinfo : EIATTR_KPARAM_INFO
	.align		4
.L_8849:
        /*00a8*/ 	.byte	0x04, 0x17
        /*00aa*/ 	.short	(.L_8851 - .L_8850)
.L_8850:
        /*00ac*/ 	.word	0x00000000
        /*00b0*/ 	.short	0x0000
        /*00b2*/ 	.short	0x0000
        /*00b4*/ 	.byte	0x00, 0xf0, 0x21, 0x00


	//----- nvinfo : EIATTR_SPARSE_MMA_MASK
	.align		4
.L_8851:
        /*00b8*/ 	.byte	0x03, 0x50
        /*00ba*/ 	.short	0x0000


	//----- nvinfo : EIATTR_MAXREG_COUNT
	.align		4
        /*00bc*/ 	.byte	0x03, 0x1b
        /*00be*/ 	.short	0x00ff


	//----- nvinfo : EIATTR_MERCURY_ISA_VERSION
	.align		4
        /*00c0*/ 	.byte	0x03, 0x5f
        /*00c2*/ 	.short	0x0101


	//----- nvinfo : EIATTR_EXIT_INSTR_OFFSETS
	.align		4
        /*00c4*/ 	.byte	0x04, 0x1c
        /*00c6*/ 	.short	(.L_8853 - .L_8852)


	//   ....[0]....
.L_8852:
        /*00c8*/ 	.word	0x00000080


	//   ....[1]....
        /*00cc*/ 	.word	0x000023a0


	//   ....[2]....
        /*00d0*/ 	.word	0x000023b0


	//   ....[3]....
        /*00d4*/ 	.word	0x00002d00


	//   ....[4]....
        /*00d8*/ 	.word	0x00002e00


	//----- nvinfo : EIATTR_MAX_THREADS
	.align		4
.L_8853:
        /*00dc*/ 	.byte	0x04, 0x05
        /*00de*/ 	.short	(.L_8855 - .L_8854)
.L_8854:
        /*00e0*/ 	.word	0x00000080
        /*00e4*/ 	.word	0x00000001
        /*00e8*/ 	.word	0x00000001


	//----- nvinfo : EIATTR_CBANK_PARAM_SIZE
	.align		4
.L_8855:
        /*00ec*/ 	.byte	0x03, 0x19
        /*00ee*/ 	.short	0x0048


	//----- nvinfo : EIATTR_PARAM_CBANK
	.align		4
        /*00f0*/ 	.byte	0x04, 0x0a
        /*00f2*/ 	.short	(.L_8857 - .L_8856)
	.align		4
.L_8856:
        /*00f4*/ 	.word	index@(.nv.constant0._ZN4vllm3moe10topkGatingILi4ELi4ELi4ELi8ELi32El6__halfLNS0_11ScoringFuncE0EEEvPKT5_PKbPfiPT4_PiiiibPKf)
        /*00f8*/ 	.short	0x0210
        /*00fa*/ 	.short	0x0048


	//----- nvinfo : EIATTR_SW_WAR
	.align		4
.L_8857:
        /*00fc*/ 	.byte	0x04, 0x36
        /*00fe*/ 	.short	(.L_8859 - .L_8858)
.L_8858:
        /*0100*/ 	.word	0x00000008
.L_8859:


//--------------------- .nv.info._ZN4vllm3moe10topkGatingILi2ELi2ELi4ELi4ELi32El6__halfLNS0_11ScoringFuncE0EEEvPKT5_PKbPfiPT4_PiiiibPKf --------------------------
	.section	.nv.info._ZN4vllm3moe10topkGatingILi2ELi2ELi4ELi4ELi32El6__halfLNS0_11ScoringFuncE0EEEvPKT5_PKbPfiPT4_PiiiibPKf,"",@"SHT_CUDA_INFO"
	.sectionflags	@""
	.align	4


	//----- nvinfo : EIATTR_CUDA_API_VERSION
	.align		4
        /*0000*/ 	.byte	0x04, 0x37
        /*0002*/ 	.short	(.L_8861 - .L_8860)
.L_8860:
        /*0004*/ 	.word	0x00000082


	//----- nvinfo : EIATTR_KPARAM_INFO
	.align		4
.L_8861:
        /*0008*/ 	.byte	0x04, 0x17
        /*000a*/ 	.short	(.L_8863 - .L_8862)
.L_8862:
        /*000c*/ 	.word	0x00000000
        /*0010*/ 	.short	0x000a
        /*0012*/ 	.short	0x0040
        /*0014*/ 	.byte	0x00, 0xf0, 0x21, 0x00


	//----- nvinfo : EIATTR_KPARAM_INFO
	.align		4
.L_8863:
        /*0018*/ 	.byte	0x04, 0x17
        /*001a*/ 	.short	(.L_8865 - .L_8864)
.L_8864:
        /*001c*/ 	.word	0x00000000
        /*0020*/ 	.short	0x0009
        /*0022*/ 	.short	0x003c
        /*0024*/ 	.byte	0x00, 0xf0, 0x05, 0x00


	//----- nvinfo : EIATTR_KPARAM_INFO
	.align		4
.L_8865:
        /*0028*/ 	.byte	0x04, 0x17
        /*002a*/ 	.short	(.L_8867 - .L_8866)
.L_8866:
        /*002c*/ 	.word	0x00000000
        /*0030*/ 	.short	0x0008
        /*0032*/ 	.short	0x0038
        /*0034*/ 	.byte	0x00, 0xf0, 0x11, 0x00


	//----- nvinfo : EIATTR_KPARAM_INFO
	.align		4
.L_8867:
        /*0038*/ 	.byte	0x04, 0x17
        /*003a*/ 	.short	(.L_8869 - .L_8868)
.L_8868:
        /*003c*/ 	.word	0x00000000
        /*0040*/ 	.short	0x0007
        /*0042*/ 	.short	0x0034
        /*0044*/ 	.byte	0x00, 0xf0, 0x11, 0x00


	//----- nvinfo : EIATTR_KPARAM_INFO
	.align		4
.L_8869:
        /*0048*/ 	.byte	0x04, 0x17
        /*004a*/ 	.short	(.L_8871 - .L_8870)
.L_8870:
        /*004c*/ 	.word	0x00000000
        /*0050*/ 	.short	0x0006
        /*0052*/ 	.short	0x0030
        /*0054*/ 	.byte	0x00, 0xf0, 0x11, 0x00


	//----- nvinfo : EIATTR_KPARAM_INFO
	.align		4
.L_8871:
        /*0058*/ 	.byte	0x04, 0x17
        /*005a*/ 	.short	(.L_8873 - .L_8872)
.L_8872:
        /*005c*/ 	.word	0x00000000
        /*0060*/ 	.short	0x0005
        /*0062*/ 	.short	0x0028
        /*0064*/ 	.byte	0x00, 0xf0, 0x21, 0x00


	//----- nvinfo : EIATTR_KPARAM_INFO
	.align		4
.L_8873:
        /*0068*/ 	.byte	0x04, 0x17
        /*006a*/ 	.short	(.L_8875 - .L_8874)
.L_8874:
        /*006c*/ 	.word	0x00000000
        /*0070*/ 	.short	0x0004
        /*0072*/ 	.short	0x0020
        /*0074*/ 	.byte	0x00, 0xf0, 0x21, 0x00


	//----- nvinfo : EIATTR_KPARAM_INFO
	.align		4
.L_8875:
        /*0078*/ 	.byte	0x04, 0x17
        /*007a*/ 	.short	(.L_8877 - .L_8876)
.L_8876:
        /*007c*/ 	.word	0x00000000
        /*0080*/ 	.short	0x0003
        /*0082*/ 	.short	0x0018
        /*0084*/ 	.byte	0x00, 0xf0, 0x11, 0x00


	//----- nvinfo : EIATTR_KPARAM_INFO
	.align		4
.L_8877:
        /*0088*/ 	.byte	0x04, 0x17
        /*008a*/ 	.short	(.L_8879 - .L_8878)
.L_8878:
        /*008c*/ 	.word	0x00000000
        /*0090*/ 	.short	0x0002
        /*0092*/ 	.short	0x0010
        /*0094*/ 	.byte	0x00, 0xf0, 0x21, 0x00


	//----- nvinfo : EIATTR_KPARAM_INFO
	.align		4
.L_8879:
        /*0098*/ 	.byte	0x04, 0x17
        /*009a*/ 	.short	(.L_8881 - .L_8880)
.L_8880:
        /*009c*/ 	.word	0x00000000
        /*00a0*/ 	.short	0x0001
        /*00a2*/ 	.short	0x0008
        /*00a4*/ 	.byte	0x00, 0xf0, 0x21, 0x00


	//----- nvinfo : EIATTR_KPARAM_INFO
	.align		4
.L_8881:
        /*00a8*/ 	.byte	0x04, 0x17
        /*00aa*/ 	.short	(.L_8883 - .L_8882)
.L_8882:
        /*00ac*/ 	.word	0x00000000
        /*00b0*/ 	.short	0x0000
        /*00b2*/ 	.short	0x0000
        /*00b4*/ 	.byte	0x00, 0xf0, 0x21, 0x00


	//----- nvinfo : EIATTR_SPARSE_MMA_MASK
	.align		4
.L_8883:
        /*00b8*/ 	.byte	0x03, 0x50
        /*00ba*/ 	.short	0x0000


	//----- nvinfo : EIATTR_MAXREG_COUNT
	.align		4
        /*00bc*/ 	.byte	0x03, 0x1b
        /*00be*/ 	.short	0x00ff


	//----- nvinfo : EIATTR_MERCURY_ISA_VERSION
	.align		4
        /*00c0*/ 	.byte	0x03, 0x5f
        /*00c2*/ 	.short	0x0101


	//----- nvinfo : EIATTR_EXIT_INSTR_OFFSETS
	.align		4
        /*00c4*/ 	.byte	0x04, 0x1c
        /*00c6*/ 	.short	(.L_8885 - .L_8884)


	//   ....[0]....
.L_8884:
        /*00c8*/ 	.word	0x00000080


	//   ....[1]....
        /*00cc*/ 	.word	0x000019f0


	//   ....[2]....
        /*00d0*/ 	.word	0x00001a00


	//   ....[3]....
        /*00d4*/ 	.word	0x000022c0


	//   ....[4]....
        /*00d8*/ 	.word	0x000023d0


	//----- nvinfo : EIATTR_MAX_THREADS
	.align		4
.L_8885:
        /*00dc*/ 	.byte	0x04, 0x05
        /*00de*/ 	.short	(.L_8887 - .L_8886)
.L_8886:
        /*00e0*/ 	.word	0x00000080
        /*00e4*/ 	.word	0x00000001
        /*00e8*/ 	.word	0x00000001


	//----- nvinfo : EIATTR_CBANK_PARAM_SIZE
	.align		4
.L_8887:
        /*00ec*/ 	.byte	0x03, 0x19
        /*00ee*/ 	.short	0x0048


	//----- nvinfo : EIATTR_PARAM_CBANK
	.align		4
        /*00f0*/ 	.byte	0x04, 0x0a
        /*00f2*/ 	.short	(.L_8889 - .L_8888)
	.align		4
.L_8888:
        /*00f4*/ 	.word	index@(.nv.constant0._ZN4vllm3moe10topkGatingILi2ELi2ELi4ELi4ELi32El6__halfLNS0_11ScoringFuncE0EEEvPKT5_PKbPfiPT4_PiiiibPKf)
        /*00f8*/ 	.short	0x0210
        /*00fa*/ 	.short	0x0048


	//----- nvinfo : EIATTR_SW_WAR
	.align		4
.L_8889:
        /*00fc*/ 	.byte	0x04, 0x36
        /*00fe*/ 	.short	(.L_8891 - .L_8890)
.L_8890:
        /*0100*/ 	.word	0x00000008
.L_8891:


//--------------------- .nv.info._ZN4vllm3moe10topkGatingILi1ELi1ELi4ELi2ELi32El6__halfLNS0_11ScoringFuncE0EEEvPKT5_PKbPfiPT4_PiiiibPKf --------------------------
	.section	.nv.info._ZN4vllm3moe10topkGatingILi1ELi1ELi4ELi2ELi32El6__halfLNS0_11ScoringFuncE0EEEvPKT5_PKbPfiPT4_PiiiibPKf,"",@"SHT_CUDA_INFO"
	.sectionflags	@""
	.align	4


	//----- nvinfo : EIATTR_CUDA_API_VERSION
	.align		4
        /*0000*/ 	.byte	0x04, 0x37
        /*0002*/ 	.short	(.L_8893 - .L_8892)
.L_8892:
        /*0004*/ 	.word	0x00000082


	//----- nvinfo : EIATTR_KPARAM_INFO
	.align		4
.L_8893:
        /*0008*/ 	.byte	0x04, 0x17
        /*000a*/ 	.short	(.L_8895 - .L_8894)
.L_8894:
        /*000c*/ 	.word	0x00000000
        /*0010*/ 	.short	0x000a
        /*0012*/ 	.short	0x0040
        /*0014*/ 	.byte	0x00, 0xf0, 0x21, 0x00


	//----- nvinfo : EIATTR_KPARAM_INFO
	.align		4
.L_8895:
        /*0018*/ 	.byte	0x04, 0x17
        /*001a*/ 	.short	(.L_8897 - .L_8896)
.L_8896:
        /*001c*/ 	.word	0x00000000
        /*0020*/ 	.short	0x0009
        /*0022*/ 	.short	0x003c
        /*0024*/ 	.byte	0x00, 0xf0, 0x05, 0x00


	//----- nvinfo : EIATTR_KPARAM_INFO
	.align		4
.L_8897:
        /*0028*/ 	.byte	0x04, 0x17
        /*002a*/ 	.short	(.L_8899 - .L_8898)
.L_8898:
        /*002c*/ 	.word	0x00000000
        /*0030*/ 	.short	0x0008
        /*0032*/ 	.short	0x0038
        /*0034*/ 	.byte	0x00, 0xf0, 0x11, 0x00


	//----- nvinfo : EIATTR_KPARAM_INFO
	.align		4
.L_8899:
        /*0038*/ 	.byte	0x04, 0x17
        /*003a*/ 	.short	(.L_8901 - .L_8900)
.L_8900:
        /*003c*/ 	.word	0x00000000
        /*0040*/ 	.short	0x0007
        /*0042*/ 	.short	0x0034
        /*0044*/ 	.byte	0x00, 0xf0, 0x11, 0x00


	//----- nvinfo : EIATTR_KPARAM_INFO
	.align		4
.L_8901:
        /*0048*/ 	.byte	0x04, 0x17
        /*004a*/ 	.short	(.L_8903 - .L_8902)
.L_8902:
        /*004c*/ 	.word	0x00000000
        /*0050*/ 	.short	0x0006
        /*0052*/ 	.short	0x0030
        /*0054*/ 	.byte	0x00, 0xf0, 0x11, 0x00


	//----- nvinfo : EIATTR_KPARAM_INFO
	.align		4
.L_8903:
        /*0058*/ 	.byte	0x04, 0x17
        /*005a*/ 	.short	(.L_8905 - .L_8904)
.L_8904:
        /*005c*/ 	.word	0x00000000
        /*0060*/ 	.short	0x0005
        /*0062*/ 	.short	0x0028
        /*0064*/ 	.byte	0x00, 0xf0, 0x21, 0x00


	//----- nvinfo : EIATTR_KPARAM_INFO
	.align		4
.L_8905:
        /*0068*/ 	.byte	0x04, 0x17
        /*006a*/ 	.short	(.L_8907 - .L_8906)
.L_8906:
        /*006c*/ 	.word	0x00000000
        /*0070*/ 	.short	0x0004
        /*0072*/ 	.short	0x0020
        /*0074*/ 	.byte	0x00, 0xf0, 0x21, 0x00


	//----- nvinfo : EIATTR_KPARAM_INFO
	.align		4
.L_8907:
        /*0078*/ 	.byte	0x04, 0x17
        /*007a*/ 	.short	(.L_8909 - .L_8908)
.L_8908:
        /*007c*/ 	.word	0x00000000
        /*0080*/ 	.short	0x0003
        /*0082*/ 	.short	0x0018
        /*0084*/ 	.byte	0x00, 0xf0, 0x11, 0x00


	//----- nvinfo : EIATTR_KPARAM_INFO
	.align		4
.L_8909:
        /*0088*/ 	.byte	0x04, 0x17
        /*008a*/ 	.short	(.L_8911 - .L_8910)
.L_8910:
        /*008c*/ 	.word	0x00000000
        /*0090*/ 	.short	0x0002
        /*0092*/ 	.short	0x0010
        /*0094*/ 	.byte	0x00, 0xf0, 0x21, 0x00


	//----- nvinfo : EIATTR_KPARAM_INFO
	.align		4
.L_8911:
        /*0098*/ 	.byte	0x04, 0x17
        /*009a*/ 	.short	(.L_8913 - .L_8912)
.L_8912:
        /*009c*/ 	.word	0x00000000
        /*00a0*/ 	.short	0x0001
        /*00a2*/ 	.short	0x0008
        /*00a4*/ 	.byte	0x00, 0xf0, 0x21, 0x00


	//----- nvinfo : EIATTR_KPARAM_INFO
	.align		4
.L_8913:
        /*00a8*/ 	.byte	0x04, 0x17
        /*00aa*/ 	.short	(.L_8915 - .L_8914)
.L_8914:
        /*00ac*/ 	.word	0x00000000
        /*00b0*/ 	.short	0x0000
        /*00b2*/ 	.short	0x0000
        /*00b4*/ 	.byte	0x00, 0xf0, 0x21, 0x00


	//----- nvinfo : EIATTR_SPARSE_MMA_MASK
	.align		4
.L_8915:
        /*00b8*/ 	.byte	0x03, 0x50
        /*00ba*/ 	.short	0x0000


	//----- nvinfo : EIATTR_MAXREG_COUNT
	.align		4
        /*00bc*/ 	.byte	0x03, 0x1b
        /*00be*/ 	.short	0x00ff


	//----- nvinfo : EIATTR_MERCURY_ISA_VERSION
	.align		4
        /*00c0*/ 	.byte	0x03, 0x5f
        /*00c2*/ 	.short	0x0101


	//----- nvinfo : EIATTR_EXIT_INSTR_OFFSETS
	.align		4
        /*00c4*/ 	.byte	0x04, 0x1c
        /*00c6*/ 	.short	(.L_8917 - .L_8916)


	//   ....[0]....
.L_8916:
        /*00c8*/ 	.word	0x000000a0


	//   ....[1]....
        /*00cc*/ 	.word	0x00001080


	//   ....[2]....
        /*00d0*/ 	.word	0x00001090


	//   ....[3]....
        /*00d4*/ 	.word	0x000018f0


	//   ....[4]....
        /*00d8*/ 	.word	0x00001a00


	//----- nvinfo : EIATTR_MAX_THREADS
	.align		4
.L_8917:
        /*00dc*/ 	.byte	0x04, 0x05
        /*00de*/ 	.short	(.L_8919 - .L_8918)
.L_8918:
        /*00e0*/ 	.word	0x00000080
        /*00e4*/ 	.word	0x00000001
        /*00e8*/ 	.word	0x00000001


	//----- nvinfo : EIATTR_CBANK_PARAM_SIZE
	.align		4
.L_8919:
        /*00ec*/ 	.byte	0x03, 0x19
        /*00ee*/ 	.short	0x0048


	//----- nvinfo : EIATTR_PARAM_CBANK
	.align		4
        /*00f0*/ 	.byte	0x04, 0x0a
        /*00f2*/ 	.short	(.L_8921 - .L_8920)
	.align		4
.L_8920:
        /*00f4*/ 	.word	index@(.nv.constant0._ZN4vllm3moe10topkGatingILi1ELi1ELi4ELi2ELi32El6__halfLNS0_11ScoringFuncE0EEEvPKT5_PKbPfiPT4_PiiiibPKf)
        /*00f8*/ 	.short	0x0210
        /*00fa*/ 	.short	0x0048


	//----- nvinfo : EIATTR_SW_WAR
	.align		4
.L_8921:
        /*00fc*/ 	.byte	0x04, 0x36
        /*00fe*/ 	.short	(.L_8923 - .L_8922)
.L_8922:
        /*0100*/ 	.word	0x00000008
.L_8923:


//--------------------- .nv.info._ZN4vllm3moe10topkGatingILi18ELi576ELi4ELi4ELi32Ej6__halfLNS0_11ScoringFuncE0EEEvPKT5_PKbPfiPT4_PiiiibPKf --------------------------
	.section	.nv.info._ZN4vllm3moe10topkGatingILi18ELi576ELi4ELi4ELi32Ej6__halfLNS0_11ScoringFuncE0EEEvPKT5_PKbPfiPT4_PiiiibPKf,"",@"SHT_CUDA_INFO"
	.sectionflags	@""
	.align	4


	//----- nvinfo : EIATTR_CUDA_API_VERSION
	.align		4
        /*0000*/ 	.byte	0x04, 0x37
        /*0002*/ 	.short	(.L_8925 - .L_8924)
.L_8924:
        /*0004*/ 	.word	0x00000082


	//----- nvinfo : EIATTR_KPARAM_INFO
	.align		4
.L_8925:
        /*0008*/ 	.byte	0x04, 0x17
        /*000a*/ 	.short	(.L_8927 - .L_8926)
.L_8926:
        /*000c*/ 	.word	0x00000000
        /*0010*/ 	.short	0x000a
        /*0012*/ 	.short	0x0040
        /*0014*/ 	.byte	0x00, 0xf0, 0x21, 0x00


	//----- nvinfo : EIATTR_KPARAM_INFO
	.align		4
.L_8927:
        /*0018*/ 	.byte	0x04, 0x17
        /*001a*/ 	.short	(.L_8929 - .L_8928)
.L_8928:
        /*001c*/ 	.word	0x00000000
        /*0020*/ 	.short	0x0009
        /*0022*/ 	.short	0x003c
        /*0024*/ 	.byte	0x00, 0xf0, 0x05, 0x00


	//----- nvinfo : EIATTR_KPARAM_INFO
	.align		4
.L_8929:
        /*0028*/ 	.byte	0x04, 0x17
        /*002a*/ 	.short	(.L_8931 - .L_8930)
.L_8930:
        /*002c*/ 	.word	0x00000000
        /*0030*/ 	.short	0x0008
        /*0032*/ 	.short	0x0038
        /*0034*/ 	.byte	0x00, 0xf0, 0x11, 0x00


	//----- nvinfo : EIATTR_KPARAM_INFO
	.align		4
.L_8931:
        /*0038*/ 	.byte	0x04, 0x17
        /*003a*/ 	.short	(.L_8933 - .L_8932)
.L_8932:
        /*003c*/ 	.word	0x00000000
        /*0040*/ 	.short	0x0007
        /*0042*/ 	.short	0x0034
        /*0044*/ 	.byte	0x00, 0xf0, 0x11, 0x00


	//----- nvinfo : EIATTR_KPARAM_INFO
	.align		4
.L_8933:
        /*0048*/ 	.byte	0x04, 0x17
        /*004a*/ 	.short	(.L_8935 - .L_8934)
.L_8934:
        /*004c*/ 	.word	0x00000000
        /*0050*/ 	.short	0x0006
        /*0052*/ 	.short	0x0030
        /*0054*/ 	.byte	0x00, 0xf0, 0x11, 0x00


	//----- nvinfo : EIATTR_KPARAM_INFO
	.align		4
.L_8935:
        /*0058*/ 	.byte	0x04, 0x17
        /*005a*/ 	.short	(.L_8937 - .L_8936)
.L_8936:
        /*005c*/ 	.word	0x00000000
        /*0060*/ 	.short	0x0005
        /*0062*/ 	.short	0x0028
        /*0064*/ 	.byte	0x00, 0xf0, 0x21, 0x00


	//----- nvinfo : EIATTR_KPARAM_INFO
	.align		4
.L_8937:
        /*0068*/ 	.byte	0x04, 0x17
        /*006a*/ 	.short	(.L_8939 - .L_8938)
.L_8938:
        /*006c*/ 	.word	0x00000000
        /*0070*/ 	.short	0x0004
        /*0072*/ 	.short	0x0020
        /*0074*/ 	.byte	0x00, 0xf0, 0x21, 0x00


	//----- nvinfo : EIATTR_KPARAM_INFO
	.align		4
.L_8939:
        /*0078*/ 	.byte	0x04, 0x17
        /*007a*/ 	.short	(.L_8941 - .L_8940)
.L_8940:
        /*007c*/ 	.word	0x00000000
        /*0080*/ 	.short	0x0003
        /*0082*/ 	.short	0x0018
        /*0084*/ 	.byte	0x00, 0xf0, 0x11, 0x00


	//----- nvinfo : EIATTR_KPARAM_INFO
	.align		4
.L_8941:
        /*0088*/ 	.byte	0x04, 0x17
        /*008a*/ 	.short	(.L_8943 - .L_8942)
.L_8942:
        /*008c*/ 	.word	0x00000000
        /*0090*/ 	.short	0x0002
        /*0092*/ 	.short	0x0010
        /*0094*/ 	.byte	0x00, 0xf0, 0x21, 0x00


	//----- nvinfo : EIATTR_KPARAM_INFO
	.align		4
.L_8943:
        /*0098*/ 	.byte	0x04, 0x17
        /*009a*/ 	.short	(.L_8945 - .L_8944)
.L_8944:
        /*009c*/ 	.word	0x00000000
        /*00a0*/ 	.short	0x0001
        /*00a2*/ 	.short	0x0008
        /*00a4*/ 	.byte	0x00, 0xf0, 0x21, 0x00


	//----- nvinfo : EIATTR_KPARAM_INFO
	.align		4
.L_8945:
        /*00a8*/ 	.byte	0x04, 0x17
        /*00aa*/ 	.short	(.L_8947 - .L_8946)
.L_8946:
        /*00ac*/ 	.word	0x00000000
        /*00b0*/ 	.short	0x0000
        /*00b2*/ 	.short	0x0000
        /*00b4*/ 	.byte	0x00, 0xf0, 0x21, 0x00


	//----- nvinfo : EIATTR_SPARSE_MMA_MASK
	.align		4
.L_8947:
        /*00b8*/ 	.byte	0x03, 0x50
        /*00ba*/ 	.short	0x0000


	//----- nvinfo : EIATTR_MAXREG_COUNT
	.align		4
        /*00bc*/ 	.byte	0x03, 0x1b
        /*00be*/ 	.short	0x00ff


	//----- nvinfo : EIATTR_MERCURY_ISA_VERSION
	.align		4
        /*00c0*/ 	.byte	0x03, 0x5f
        /*00c2*/ 	.short	0x0101


	//----- nvinfo : EIATTR_COOP_GROUP_MASK_REGIDS
	.align		4
        /*00c4*/ 	.byte	0x04, 0x29
        /*00c6*/ 	.short	(.L_8949 - .L_8948)


	//   ....[0]....
.L_8948:
        /*00c8*/ 	.word	0xffffffff


	//   ....[1]....
        /*00cc*/ 	.word	0xffffffff


	//   ....[2]....
        /*00d0*/ 	.word	0xffffffff


	//   ....[3]....
        /*00d4*/ 	.word	0xffffffff


	//   ....[4]....
        /*00d8*/ 	.word	0xffffffff


	//   ....[5]....
        /*00dc*/ 	.word	0xffffffff


	//   ....[6]....
        /*00e0*/ 	.word	0xffffffff


	//   ....[7]....
        /*00e4*/ 	.word	0xffffffff


	//   ....[8]....
        /*00e8*/ 	.word	0xffffffff


	//   ....[9]....
        /*00ec*/ 	.word	0xffffffff


	//   ....[10]....
        /*00f0*/ 	.word	0xffffffff


	//   ....[11]....
        /*00f4*/ 	.word	0xffffffff


	//   ....[12]....
        /*00f8*/ 	.word	0xffffffff


	//   ....[13]....
        /*00fc*/ 	.word	0xffffffff


	//   ....[14]....
        /*0100*/ 	.word	0xffffffff


	//   ....[15]....
        /*0104*/ 	.word	0xffffffff


	//   ....[16]....
        /*0108*/ 	.word	0xffffffff


	//   ....[17]....
        /*010c*/ 	.word	0xffffffff


	//   ....[18]....
        /*0110*/ 	.word	0xffffffff


	//   ....[19]....
        /*0114*/ 	.word	0xffffffff


	//   ....[20]....
        /*0118*/ 	.word	0xffffffff


	//   ....[21]....
        /*011c*/ 	.word	0xffffffff


	//   ....[22]....
        /*0120*/ 	.word	0xffffffff


	//   ....[23]....
        /*0124*/ 	.word	0xffffffff


	//   ....[24]....
        /*0128*/ 	.word	0xffffffff


	//   ....[25]....
        /*012c*/ 	.word	0xffffffff


	//   ....[26]....
        /*0130*/ 	.word	0xffffffff


	//   ....[27]....
        /*0134*/ 	.word	0xffffffff


	//   ....[28]....
        /*0138*/ 	.word	0xffffffff


	//   ....[29]....
        /*013c*/ 	.word	0xffffffff


	//   ....[30]....
        /*0140*/ 	.word	0xffffffff


	//   ....[31]....
        /*0144*/ 	.word	0xffffffff


	//   ....[32]....
        /*0148*/ 	.word	0xffffffff


	//   ....[33]....
        /*014c*/ 	.word	0xffffffff


	//   ....[34]....
        /*0150*/ 	.word	0xffffffff


	//   ....[35]....
        /*0154*/ 	.word	0xffffffff


	//   ....[36]....
        /*0158*/ 	.word	0xffffffff


	//   ....[37]....
        /*015c*/ 	.word	0xffffffff


	//   ....[38]....
        /*0160*/ 	.word	0xffffffff


	//   ....[39]....
        /*0164*/ 	.word	0xffffffff


	//   ....[40]....
        /*0168*/ 	.word	0x05000002


	//   ....[41]....
        /*016c*/ 	.word	0x05000002


	//   ....[42]....
        /*0170*/ 	.word	0x05000002


	//   ....[43]....
        /*0174*/ 	.word	0x05000002


	//   ....[44]....
        /*0178*/ 	.word	0x05000002


	//   ....[45]....
        /*017c*/ 	.word	0x05000002


	//   ....[46]....
        /*0180*/ 	.word	0x05000002


	//   ....[47]....
        /*0184*/ 	.word	0x05000002


	//   ....[48]....
        /*0188*/ 	.word	0x05000002


	//   ....[49]....
        /*018c*/ 	.word	0x05000002


	//   ....[50]....
        /*0190*/ 	.word	0x05000002


	//   ....[51]....
        /*0194*/ 	.word	0x05000002


	//   ....[52]....
        /*0198*/ 	.word	0x05000002


	//   ....[53]....
        /*019c*/ 	.word	0x05000002


	//   ....[54]....
        /*01a0*/ 	.word	0x05000002


	//   ....[55]....
        /*01a4*/ 	.word	0x05000002


	//   ....[56]....
        /*01a8*/ 	.word	0x05000002


	//   ....[57]....
        /*01ac*/ 	.word	0x05000002


	//   ....[58]....
        /*01b0*/ 	.word	0x05000002


	//   ....[59]....
        /*01b4*/ 	.word	0x05000002


	//   ....[60]....
        /*01b8*/ 	.word	0x05000002


	//   ....[61]....
        /*01bc*/ 	.word	0x05000002


	//   ....[62]....
        /*01c0*/ 	.word	0x05000002


	//   ....[63]....
        /*01c4*/ 	.word	0x05000002


	//   ....[64]....
        /*01c8*/ 	.word	0x05000002


	//   ....[65]....
        /*01cc*/ 	.word	0x05000002


	//   ....[66]....
        /*01d0*/ 	.word	0x05000002


	//   ....[67]....
        /*01d4*/ 	.word	0x05000002


	//   ....[68]....
        /*01d8*/ 	.word	0x05000002


	//   ....[69]....
        /*01dc*/ 	.word	0x05000002


	//----- nvinfo : EIATTR_COOP_GROUP_INSTR_OFFSETS
	.align		4
.L_8949:
        /*01e0*/ 	.byte	0x04, 0x28
        /*01e2*/ 	.short	(.L_8951 - .L_8950)


	//   ....[0]....
.L_8950:
        /*01e4*/ 	.word	0x000003e0


	//   ....[1]....
        /*01e8*/ 	.word	0x00000400


	//   ....[2]....
        /*01ec*/ 	.word	0x00000420


	//   ....[3]....
        /*01f0*/ 	.word	0x00000450


	//   ....[4]....
        /*01f4*/ 	.word	0x000004a0


	//   ....[5]....
        /*01f8*/ 	.word	0x00000960


	//   ....[6]....
        /*01fc*/ 	.word	0x00000980


	//   ....[7]....
        /*0200*/ 	.word	0x000009a0


	//   ....[8]....
        /*0204*/ 	.word	0x000009c0


	//   ....[9]....
        /*0208*/ 	.word	0x00000a00


	//   ....[10]....
        /*020c*/ 	.word	0x000016c0


	//   ....[11]....
        /*0210*/ 	.word	0x000016e0


	//   ....[12]....
        /*0214*/ 	.word	0x000016f0


	//   ....[13]....
        /*0218*/ 	.word	0x00001780


	//   ....[14]....
        /*021c*/ 	.word	0x000017a0


	//   ....[15]....
        /*0220*/ 	.word	0x000017b0


	//   ....[16]....
        /*0224*/ 	.word	0x00001830


	//   ....[17]....
        /*0228*/ 	.word	0x00001840


	//   ....[18]....
        /*022c*/ 	.word	0x00001850


	//   ....[19]....
        /*0230*/ 	.word	0x000018d0


	//   ....[20]....
        /*0234*/ 	.word	0x000018f0


	//   ....[21]....
        /*0238*/ 	.word	0x00001900


	//   ....[22]....
        /*023c*/ 	.word	0x00001980


	//   ....[23]....
        /*0240*/ 	.word	0x00001990


	//   ....[24]....
        /*0244*/ 	.word	0x000019a0


	//   ....[25]....
        /*0248*/ 	.word	0x000023e0


	//   ....[26]....
        /*024c*/ 	.word	0x00002400


	//   ....[27]....
        /*0250*/ 	.word	0x00002410


	//   ....[28]....
        /*0254*/ 	.word	0x000024a0


	//   ....[29]....
        /*0258*/ 	.word	0x000024c0


	//   ....[30]....
        /*025c*/ 	.word	0x000024d0


	//   ....[31]....
        /*0260*/ 	.word	0x00002550


	//   ....[32]....
        /*0264*/ 	.word	0x00002560


	//   ....[33]....
        /*0268*/ 	.word	0x00002570


	//   ....[34]....
        /*026c*/ 	.word	0x000025f0


	//   ....[35]....
        /*0270*/ 	.word	0x00002610


	//   ....[36]....
        /*0274*/ 	.word	0x00002620


	//   ....[37]....
        /*0278*/ 	.word	0x000026a0


	//   ....[38]....
        /*027c*/ 	.word	0x000026b0


	//   ....[39]....
        /*0280*/ 	.word	0x000026c0


	//   ....[40]....
        /*0284*/ 	.word	0x00003090


	//   ....[41]....
        /*0288*/ 	.word	0x00003130


	//   ....[42]....
        /*028c*/ 	.word	0x000031a0


	//   ....[43]....
        /*0290*/ 	.word	0x00003280


	//   ....[44]....
        /*0294*/ 	.word	0x000032e0


	//   ....[45]....
        /*0298*/ 	.word	0x00003340


	//   ....[46]....
        /*029c*/ 	.word	0x00003410


	//   ....[47]....
        /*02a0*/ 	.word	0x00003480


	//   ....[48]....
        /*02a4*/ 	.word	0x000034f0


	//   ....[49]....
        /*02a8*/ 	.word	0x000035c0


	//   ....[50]....
        /*02ac*/ 	.word	0x00003630


	//   ....[51]....
        /*02b0*/ 	.word	0x000036a0


	//   ....[52]....
        /*02b4*/ 	.word	0x00003770


	//   ....[53]....
        /*02b8*/ 	.word	0x000037d0


	//   ....[54]....
        /*02bc*/ 	.word	0x00003830


	//   ....[55]....
        /*02c0*/ 	.word	0x000038d0


	//   ....[56]....
        /*02c4*/ 	.word	0x00003970


	//   ....[57]....
        /*02c8*/ 	.word	0x000039e0


	//   ....[58]....
        /*02cc*/ 	.word	0x00003ac0


	//   ....[59]....
        /*02d0*/ 	.word	0x00003b20


	//   ....[60]....
        /*02d4*/ 	.word	0x00003b80


	//   ....[61]....
        /*02d8*/ 	.word	0x00003c50


	//   ....[62]....
        /*02dc*/ 	.word	0x00003cc0


	//   ....[63]....
        /*02e0*/ 	.word	0x00003d30


	//   ....[64]....
        /*02e4*/ 	.word	0x00003e00


	//   ....[65]....
        /*02e8*/ 	.word	0x00003e70


	//   ....[66]....
        /*02ec*/ 	.word	0x00003ee0


	//   ....[67]....
        /*02f0*/ 	.word	0x00003fb0


	//   ....[68]....
        /*02f4*/ 	.word	0x00004010


	//   ....[69]....
        /*02f8*/ 	.word	0x00004070


	//----- nvinfo : EIATTR_EXIT_INSTR_OFFSETS
	.align		4
.L_8951:
        /*02fc*/ 	.byte	0x04, 0x1c
        /*02fe*/ 	.short	(.L_8953 - .L_8952)


	//   ....[0]....
.L_8952:
        /*0300*/ 	.word	0x00000080


	//   ....[1]....
        /*0304*/ 	.word	0x00002c80


	//   ....[2]....
        /*0308*/ 	.word	0x00002ca0


	//   ....[3]....
        /*030c*/ 	.word	0x00002eb0


	//   ....[4]....
        /*0310*/ 	.word	0x00003020


	//----- nvinfo : EIATTR_MAX_THREADS
	.align		4
.L_8953:
        /*0314*/ 	.byte	0x04, 0x05
        /*0316*/ 	.short	(.L_8955 - .L_8954)
.L_8954:
        /*0318*/ 	.word	0x00000080
        /*031c*/ 	.word	0x00000001
        /*0320*/ 	.word	0x00000001


	//----- nvinfo : EIATTR_CRS_STACK_SIZE
	.align		4
.L_8955:
        /*0324*/ 	.byte	0x04, 0x1e
        /*0326*/ 	.short	(.L_8957 - .L_8956)
.L_8956:
        /*0328*/ 	.word	0x00000000


	//----- nvinfo : EIATTR_CBANK_PARAM_SIZE
	.align		4
.L_8957:
        /*032c*/ 	.byte	0x03, 0x19
        /*032e*/ 	.short	0x0048


	//----- nvinfo : EIATTR_PARAM_CBANK
	.align		4
        /*0330*/ 	.byte	0x04, 0x0a
        /*0332*/ 	.short	(.L_8959 - .L_8958)
	.align		4
.L_8958:
        /*0334*/ 	.word	index@(.nv.constant0._ZN4vllm3moe10topkGatingILi18ELi576ELi4ELi4ELi32Ej6__halfLNS0_11ScoringFuncE0EEEvPKT5_PKbPfiPT4_PiiiibPKf)
        /*0338*/ 	.short	0x0210
        /*033a*/ 	.short	0x0048


	//----- nvinfo : EIATTR_SW_WAR
	.align		4
.L_8959:
        /*033c*/ 	.byte	0x04, 0x36
        /*033e*/ 	.short	(.L_8961 - .L_8960)
.L_8960:
        /*0340*/ 	.word	0x00000008
.L_8961:


//--------------------- .nv.info._ZN4vllm3moe10topkGatingILi14ELi448ELi4ELi4ELi32Ej6__halfLNS0_11ScoringFuncE0EEEvPKT5_PKbPfiPT4_PiiiibPKf --------------------------
	.section	.nv.info._ZN4vllm3moe10topkGatingILi14ELi448ELi4ELi4ELi32Ej6__halfLNS0_11ScoringFuncE0EEEvPKT5_PKbPfiPT4_PiiiibPKf,"",@"SHT_CUDA_INFO"
	.sectionflags	@""
	.align	4


	//----- nvinfo : EIATTR_CUDA_API_VERSION
	.align		4
        /*0000*/ 	.byte	0x04, 0x37
        /*0002*/ 	.short	(.L_8963 - .L_8962)
.L_8962:
        /*0004*/ 	.word	0x00000082


	//----- nvinfo : EIATTR_KPARAM_INFO
	.align		4
.L_8963:
        /*0008*/ 	.byte	0x04, 0x17
        /*000a*/ 	.short	(.L_8965 - .L_8964)
.L_8964:
        /*000c*/ 	.word	0x00000000
        /*0010*/ 	.short	0x000a
        /*0012*/ 	.short	0x0040
        /*0014*/ 	.byte	0x00, 0xf0, 0x21, 0x00


	//----- nvinfo : EIATTR_KPARAM_INFO
	.align		4
.L_8965:
        /*0018*/ 	.byte	0x04, 0x17
        /*001a*/ 	.short	(.L_8967 - .L_8966)
.L_8966:
        /*001c*/ 	.word	0x00000000
        /*0020*/ 	.short	0x0009
        /*0022*/ 	.short	0x003c
        /*0024*/ 	.byte	0x00, 0xf0, 0x05, 0x00


	//----- nvinfo : EIATTR_KPARAM_INFO
	.align		4
.L_8967:
        /*0028*/ 	.byte	0x04, 0x17
        /*002a*/ 	.short	(.L_8969 - .L_8968)
.L_8968:
        /*002c*/ 	.word	0x00000000
        /*0030*/ 	.short	0x0008
        /*0032*/ 	.short	0x0038
        /*0034*/ 	.byte	0x00, 0xf0, 0x11, 0x00


	//----- nvinfo : EIATTR_KPARAM_INFO
	.align		4
.L_8969:
        /*0038*/ 	.byte	0x04, 0x17
        /*003a*/ 	.short	(.L_8971 - .L_8970)
.L_8970:
        /*003c*/ 	.word	0x00000000
        /*0040*/ 	.short	0x0007
        /*0042*/ 	.short	0x0034
        /*0044*/ 	.byte	0x00, 0xf0, 0x11, 0x00


	//----- nvinfo : EIATTR_KPARAM_INFO
	.align		4
.L_8971:
        /*0048*/ 	.byte	0x04, 0x17
        /*004a*/ 	.short	(.L_8973 - .L_8972)
.L_8972:
        /*004c*/ 	.word	0x00000000
        /*0050*/ 	.short	0x0006
        /*0052*/ 	.short	0x0030
        /*0054*/ 	.byte	0x00, 0xf0, 0x11, 0x00


	//----- nvinfo : EIATTR_KPARAM_INFO
	.align		4
.L_8973:
        /*0058*/ 	.byte	0x04, 0x17
        /*005a*/ 	.short	(.L_8975 - .L_8974)
.L_8974:
        /*005c*/ 	.word	0x00000000
        /*0060*/ 	.short	0x0005
        /*0062*/ 	.short	0x0028
        /*0064*/ 	.byte	0x00, 0xf0, 0x21, 0x00


	//----- nvinfo : EIATTR_KPARAM_INFO
	.align		4
.L_8975:
        /*0068*/ 	.byte	0x04, 0x17
        /*006a*/ 	.short	(.L_8977 - .L_8976)
.L_8976:
        /*006c*/ 	.word	0x00000000
        /*0070*/ 	.short	0x0004
        /*0072*/ 	.short	0x0020
        /*0074*/ 	.byte	0x00, 0xf0, 0x21, 0x00


	//----- nvinfo : EIATTR_KPARAM_INFO
	.align		4
.L_8977:
        /*0078*/ 	.byte	0x04, 0x17
        /*007a*/ 	.short	(.L_8979 - .L_8978)
.L_8978:
        /*007c*/ 	.word	0x00000000
        /*0080*/ 	.short	0x0003
        /*0082*/ 	.short	0x0018
        /*0084*/ 	.byte	0x00, 0xf0, 0x11, 0x00


	//----- nvinfo : EIATTR_KPARAM_INFO
	.align		4
.L_8979:
        /*0088*/ 	.byte	0x04, 0x17
        /*008a*/ 	.short	(.L_8981 - .L_8980)
.L_8980:
        /*008c*/ 	.word	0x00000000
        /*0090*/ 	.short	0x0002
        /*0092*/ 	.short	0x0010
        /*0094*/ 	.byte	0x00, 0xf0, 0x21, 0x00


	//----- nvinfo : EIATTR_KPARAM_INFO
	.align		4
.L_8981:
        /*0098*/ 	.byte	0x04, 0x17
        /*009a*/ 	.short	(.L_8983 - .L_8982)
.L_8982:
        /*009c*/ 	.word	0x00000000
        /*00a0*/ 	.short	0x0001
        /*00a2*/ 	.short	0x0008
        /*00a4*/ 	.byte	0x00, 0xf0, 0x21, 0x00


	//----- nvinfo : EIATTR_KPARAM_INFO
	.align		4
.L_8983:
        /*00a8*/ 	.byte	0x04, 0x17
        /*00aa*/ 	.short	(.L_8985 - .L_8984)
.L_8984:
        /*00ac*/ 	.word	0x00000000
        /*00b0*/ 	.short	0x0000
        /*00b2*/ 	.short	0x0000
        /*00b4*/ 	.byte	0x00, 0xf0, 0x21, 0x00


	//----- nvinfo : EIATTR_SPARSE_MMA_MASK
	.align		4
.L_8985:
        /*00b8*/ 	.byte	0x03, 0x50
        /*00ba*/ 	.short	0x0000


	//----- nvinfo : EIATTR_MAXREG_COUNT
	.align		4
        /*00bc*/ 	.byte	0x03, 0x1b
        /*00be*/ 	.short	0x00ff


	//----- nvinfo : EIATTR_MERCURY_ISA_VERSION
	.align		4
        /*00c0*/ 	.byte	0x03, 0x5f
        /*00c2*/ 	.short	0x0101


	//----- nvinfo : EIATTR_COOP_GROUP_MASK_REGIDS
	.align		4
        /*00c4*/ 	.byte	0x04, 0x29
        /*00c6*/ 	.short	(.L_8987 - .L_8986)


	//   ....[0]....
.L_8986:
        /*00c8*/ 	.word	0xffffffff


	//   ....[1]....
        /*00cc*/ 	.word	0xffffffff


	//   ....[2]....
        /*00d0*/ 	.word	0xffffffff


	//   ....[3]....
        /*00d4*/ 	.word	0xffffffff


	//   ....[4]....
        /*00d8*/ 	.word	0xffffffff


	//   ....[5]....
        /*00dc*/ 	.word	0xffffffff


	//   ....[6]....
        /*00e0*/ 	.word	0xffffffff


	//   ....[7]....
        /*00e4*/ 	.word	0xffffffff


	//   ....[8]....
        /*00e8*/ 	.word	0xffffffff


	//   ....[9]....
        /*00ec*/ 	.word	0xffffffff


	//   ....[10]....
        /*00f0*/ 	.word	0xffffffff


	//   ....[11]....
        /*00f4*/ 	.word	0xffffffff


	//   ....[12]....
        /*00f8*/ 	.word	0xffffffff


	//   ....[13]....
        /*00fc*/ 	.word	0xffffffff


	//   ....[14]....
        /*0100*/ 	.word	0xffffffff


	//   ....[15]....
        /*0104*/ 	.word	0xffffffff


	//   ....[16]....
        /*0108*/ 	.word	0xffffffff


	//   ....[17]....
        /*010c*/ 	.word	0xffffffff


	//   ....[18]....
        /*0110*/ 	.word	0xffffffff


	//   ....[19]....
        /*0114*/ 	.word	0xffffffff


	//   ....[20]....
        /*0118*/ 	.word	0xffffffff


	//   ....[21]....
        /*011c*/ 	.word	0xffffffff


	//   ....[22]....
        /*0120*/ 	.word	0xffffffff


	//   ....[23]....
        /*0124*/ 	.word	0xffffffff


	//   ....[24]....
        /*0128*/ 	.word	0xffffffff


	//   ....[25]....
        /*012c*/ 	.word	0xffffffff


	//   ....[26]....
        /*0130*/ 	.word	0xffffffff


	//   ....[27]....
        /*0134*/ 	.word	0xffffffff


	//   ....[28]....
        /*0138*/ 	.word	0xffffffff


	//   ....[29]....
        /*013c*/ 	.word	0xffffffff


	//   ....[30]....
        /*0140*/ 	.word	0xffffffff


	//   ....[31]....
        /*0144*/ 	.word	0xffffffff


	//   ....[32]....
        /*0148*/ 	.word	0xffffffff


	//   ....[33]....
        /*014c*/ 	.word	0xffffffff


	//   ....[34]....
        /*0150*/ 	.word	0xffffffff


	//   ....[35]....
        /*0154*/ 	.word	0xffffffff


	//   ....[36]....
        /*0158*/ 	.word	0xffffffff


	//   ....[37]....
        /*015c*/ 	.word	0xffffffff


	//   ....[38]....
        /*0160*/ 	.word	0xffffffff


	//   ....[39]....
        /*0164*/ 	.word	0xffffffff


	//   ....[40]....
        /*0168*/ 	.word	0x05000002


	//   ....[41]....
        /*016c*/ 	.word	0x05000002


	//   ....[42]....
        /*0170*/ 	.word	0x05000002


	//   ....[43]....
        /*0174*/ 	.word	0x05000002


	//   ....[44]....
        /*0178*/ 	.word	0x05000002


	//   ....[45]....
        /*017c*/ 	.word	0x05000002


	//   ....[46]....
        /*0180*/ 	.word	0x05000002


	//   ....[47]....
        /*0184*/ 	.word	0x05000002


	//   ....[48]....
        /*0188*/ 	.word	0x05000002


	//   ....[49]....
        /*018c*/ 	.word	0x05000002


	//   ....[50]....
        /*0190*/ 	.word	0x05000002


	//   ....[51]....
        /*0194*/ 	.word	0x05000002


	//   ....[52]....
        /*0198*/ 	.word	0x05000002


	//   ....[53]....
        /*019c*/ 	.word	0x05000002


	//   ....[54]....
        /*01a0*/ 	.word	0x05000002


	//   ....[55]....
        /*01a4*/ 	.word	0x05000002


	//   ....[56]....
        /*01a8*/ 	.word	0x05000002


	//   ....[57]....
        /*01ac*/ 	.word	0x05000002


	//   ....[58]....
        /*01b0*/ 	.word	0x05000002


	//   ....[59]....
        /*01b4*/ 	.word	0x05000002


	//   ....[60]....
        /*01b8*/ 	.word	0x05000002


	//   ....[61]....
        /*01bc*/ 	.word	0x05000002


	//   ....[62]....
        /*01c0*/ 	.word	0x05000002


	//   ....[63]....
        /*01c4*/ 	.word	0x05000002


	//   ....[64]....
        /*01c8*/ 	.word	0x05000002


	//   ....[65]....
        /*01cc*/ 	.word	0x05000002


	//   ....[66]....
        /*01d0*/ 	.word	0x05000002


	//   ....[67]....
        /*01d4*/ 	.word	0x05000002


	//   ....[68]....
        /*01d8*/ 	.word	0x05000002


	//   ....[69]....
        /*01dc*/ 	.word	0x05000002


	//----- nvinfo : EIATTR_COOP_GROUP_INSTR_OFFSETS
	.align		4
.L_8987:
        /*01e0*/ 	.byte	0x04, 0x28
        /*01e2*/ 	.short	(.L_8989 - .L_8988)


	//   ....[0]....
.L_8988:
        /*01e4*/ 	.word	0x00000340


	//   ....[1]....
        /*01e8*/ 	.word	0x00000360


	//   ....[2]....
        /*01ec*/ 	.word	0x00000380


	//   ....[3]....
        /*01f0*/ 	.word	0x000003b0


	//   ....[4]....
        /*01f4*/ 	.word	0x00000420


	//   ....[5]....
        /*01f8*/ 	.word	0x000007c0


	//   ....[6]....
        /*01fc*/ 	.word	0x000007e0


	//   ....[7]....
        /*0200*/ 	.word	0x00000800


	//   ....[8]....
        /*0204*/ 	.word	0x00000820


	//   ....[9]....
        /*0208*/ 	.word	0x00000850


	//   ....[10]....
        /*020c*/ 	.word	0x000012a0


	//   ....[11]....
        /*0210*/ 	.word	0x000012c0


	//   ....[12]....
        /*0214*/ 	.word	0x000012d0


	//   ....[13]....
        /*0218*/ 	.word	0x00001360


	//   ....[14]....
        /*021c*/ 	.word	0x00001380


	//   ....[15]....
        /*0220*/ 	.word	0x00001390


	//   ....[16]....
        /*0224*/ 	.word	0x00001410


	//   ....[17]....
        /*0228*/ 	.word	0x00001430


	//   ....[18]....
        /*022c*/ 	.word	0x00001440


	//   ....[19]....
        /*0230*/ 	.word	0x000014c0


	//   ....[20]....
        /*0234*/ 	.word	0x000014d0


	//   ....[21]....
        /*0238*/ 	.word	0x000014e0


	//   ....[22]....
        /*023c*/ 	.word	0x00001560


	//   ....[23]....
        /*0240*/ 	.word	0x00001570


	//   ....[24]....
        /*0244*/ 	.word	0x00001580


	//   ....[25]....
        /*0248*/ 	.word	0x00001e40


	//   ....[26]....
        /*024c*/ 	.word	0x00001e60


	//   ....[27]....
        /*0250*/ 	.word	0x00001e70


	//   ....[28]....
        /*0254*/ 	.word	0x00001f00


	//   ....[29]....
        /*0258*/ 	.word	0x00001f20


	//   ....[30]....
        /*025c*/ 	.word	0x00001f30


	//   ....[31]....
        /*0260*/ 	.word	0x00001fb0


	//   ....[32]....
        /*0264*/ 	.word	0x00001fd0


	//   ....[33]....
        /*0268*/ 	.word	0x00001fe0


	//   ....[34]....
        /*026c*/ 	.word	0x00002060


	//   ....[35]....
        /*0270*/ 	.word	0x00002070


	//   ....[36]....
        /*0274*/ 	.word	0x00002080


	//   ....[37]....
        /*0278*/ 	.word	0x00002100


	//   ....[38]....
        /*027c*/ 	.word	0x00002110


	//   ....[39]....
        /*0280*/ 	.word	0x00002120


	//   ....[40]....
        /*0284*/ 	.word	0x00002a70


	//   ....[41]....
        /*0288*/ 	.word	0x00002b20


	//   ....[42]....
        /*028c*/ 	.word	0x00002b80


	//   ....[43]....
        /*0290*/ 	.word	0x00002c50


	//   ....[44]....
        /*0294*/ 	.word	0x00002cc0


	//   ....[45]....
        /*0298*/ 	.word	0x00002d30


	//   ....[46]....
        /*029c*/ 	.word	0x00002e00


	//   ....[47]....
        /*02a0*/ 	.word	0x00002e60


	//   ....[48]....
        /*02a4*/ 	.word	0x00002ec0


	//   ....[49]....
        /*02a8*/ 	.word	0x00002fa0


	//   ....[50]....
        /*02ac*/ 	.word	0x00003010


	//   ....[51]....
        /*02b0*/ 	.word	0x00003080


	//   ....[52]....
        /*02b4*/ 	.word	0x00003140


	//   ....[53]....
        /*02b8*/ 	.word	0x000031a0


	//   ....[54]....
        /*02bc*/ 	.word	0x00003200


	//   ....[55]....
        /*02c0*/ 	.word	0x000032a0


	//   ....[56]....
        /*02c4*/ 	.word	0x00003350


	//   ....[57]....
        /*02c8*/ 	.word	0x000033b0


	//   ....[58]....
        /*02cc*/ 	.word	0x00003480


	//   ....[59]....
        /*02d0*/ 	.word	0x000034f0


	//   ....[60]....
        /*02d4*/ 	.word	0x00003560


	//   ....[61]....
        /*02d8*/ 	.word	0x00003630


	//   ....[62]....
        /*02dc*/ 	.word	0x00003690


	//   ....[63]....
        /*02e0*/ 	.word	0x000036f0


	//   ....[64]....
        /*02e4*/ 	.word	0x000037d0


	//   ....[65]....
        /*02e8*/ 	.word	0x00003840


	//   ....[66]....
        /*02ec*/ 	.word	0x000038b0


	//   ....[67]....
        /*02f0*/ 	.word	0x00003980


	//   ....[68]....
        /*02f4*/ 	.word	0x000039e0


	//   ....[69]....
        /*02f8*/ 	.word	0x00003a40


	//----- nvinfo : EIATTR_EXIT_INSTR_OFFSETS
	.align		4
.L_8989:
        /*02fc*/ 	.byte	0x04, 0x1c
        /*02fe*/ 	.short	(.L_8991 - .L_8990)


	//   ....[0]....
.L_8990:
        /*0300*/ 	.word	0x00000080


	//   ....[1]....
        /*0304*/ 	.word	0x00002660


	//   ....[2]....
        /*0308*/ 	.word	0x00002680


	//   ....[3]....
        /*030c*/ 	.word	0x00002890


	//   ....[4]....
        /*0310*/ 	.word	0x00002a00


	//----- nvinfo : EIATTR_MAX_THREADS
	.align		4
.L_8991:
        /*0314*/ 	.byte	0x04, 0x05
        /*0316*/ 	.short	(.L_8993 - .L_8992)
.L_8992:
        /*0318*/ 	.word	0x00000080
        /*031c*/ 	.word	0x00000001
        /*0320*/ 	.word	0x00000001


	//----- nvinfo : EIATTR_CRS_STACK_SIZE
	.align		4
.L_8993:
        /*0324*/ 	.byte	0x04, 0x1e
        /*0326*/ 	.short	(.L_8995 - .L_8994)
.L_8994:
        /*0328*/ 	.word	0x00000000


	//----- nvinfo : EIATTR_CBANK_PARAM_SIZE
	.align		4
.L_8995:
        /*032c*/ 	.byte	0x03, 0x19
        /*032e*/ 	.short	0x0048


	//----- nvinfo : EIATTR_PARAM_CBANK
	.align		4
        /*0330*/ 	.byte	0x04, 0x0a
        /*0332*/ 	.short	(.L_8997 - .L_8996)
	.align		4
.L_8996:
        /*0334*/ 	.word	index@(.nv.constant0._ZN4vllm3moe10topkGatingILi14ELi448ELi4ELi4ELi32Ej6__halfLNS0_11ScoringFuncE0EEEvPKT5_PKbPfiPT4_PiiiibPKf)
        /*0338*/ 	.short	0x0210
        /*033a*/ 	.short	0x0048


	//----- nvinfo : EIATTR_SW_WAR
	.align		4
.L_8997:
        /*033c*/ 	.byte	0x04, 0x36
        /*033e*/ 	.short	(.L_8999 - .L_8998)
.L_8998:
        /*0340*/ 	.word	0x00000008
.L_8999:


//--------------------- .nv.info._ZN4vllm3moe10topkGatingILi12ELi384ELi4ELi4ELi32Ej6__halfLNS0_11ScoringFuncE0EEEvPKT5_PKbPfiPT4_PiiiibPKf --------------------------
	.section	.nv.info._ZN4vllm3moe10topkGatingILi12ELi384ELi4ELi4ELi32Ej6__halfLNS0_11ScoringFuncE0EEEvPKT5_PKbPfiPT4_PiiiibPKf,"",@"SHT_CUDA_INFO"
	.sectionflags	@""
	.align	4


	//----- nvinfo : EIATTR_CUDA_API_VERSION
	.align		4
        /*0000*/ 	.byte	0x04, 0x37
        /*0002*/ 	.short	(.L_9001 - .L_9000)
.L_9000:
        /*0004*/ 	.word	0x00000082


	//----- nvinfo : EIATTR_KPARAM_INFO
	.align		4
.L_9001:
        /*0008*/ 	.byte	0x04, 0x17
        /*000a*/ 	.short	(.L_9003 - .L_9002)
.L_9002:
        /*000c*/ 	.word	0x00000000
        /*0010*/ 	.short	0x000a
        /*0012*/ 	.short	0x0040
        /*0014*/ 	.byte	0x00, 0xf0, 0x21, 0x00


	//----- nvinfo : EIATTR_KPARAM_INFO
	.align		4
.L_9003:
        /*0018*/ 	.byte	0x04, 0x17
        /*001a*/ 	.short	(.L_9005 - .L_9004)
.L_9004:
        /*001c*/ 	.word	0x00000000
        /*0020*/ 	.short	0x0009
        /*0022*/ 	.short	0x003c
        /*0024*/ 	.byte	0x00, 0xf0, 0x05, 0x00


	//----- nvinfo : EIATTR_KPARAM_INFO
	.align		4
.L_9005:
        /*0028*/ 	.byte	0x04, 0x17
        /*002a*/ 	.short	(.L_9007 - .L_9006)
.L_9006:
        /*002c*/ 	.word	0x00000000
        /*0030*/ 	.short	0x0008
        /*0032*/ 	.short	0x0038
        /*0034*/ 	.byte	0x00, 0xf0, 0x11, 0x00


	//----- nvinfo : EIATTR_KPARAM_INFO
	.align		4
.L_9007:
        /*0038*/ 	.byte	0x04, 0x17
        /*003a*/ 	.short	(.L_9009 - .L_9008)
.L_9008:
        /*003c*/ 	.word	0x00000000
        /*0040*/ 	.short	0x0007
        /*0042*/ 	.short	0x0034
        /*0044*/ 	.byte	0x00, 0xf0, 0x11, 0x00


	//----- nvinfo : EIATTR_KPARAM_INFO
	.align		4
.L_9009:
        /*0048*/ 	.byte	0x04, 0x17
        /*004a*/ 	.short	(.L_9011 - .L_9010)
.L_9010:
        /*004c*/ 	.word	0x00000000
        /*0050*/ 	.short	0x0006
        /*0052*/ 	.short	0x0030
        /*0054*/ 	.byte	0x00, 0xf0, 0x11, 0x00


	//----- nvinfo : EIATTR_KPARAM_INFO
	.align		4
.L_9011:
        /*0058*/ 	.byte	0x04, 0x17
        /*005a*/ 	.short	(.L_9013 - .L_9012)
.L_9012:
        /*005c*/ 	.word	0x00000000
        /*0060*/ 	.short	0x0005
        /*0062*/ 	.short	0x0028
        /*0064*/ 	.byte	0x00, 0xf0, 0x21, 0x00


	//----- nvinfo : EIATTR_KPARAM_INFO
	.align		4
.L_9013:
        /*0068*/ 	.byte	0x04, 0x17
        /*006a*/ 	.short	(.L_9015 - .L_9014)
.L_9014:
        /*006c*/ 	.word	0x00000000
        /*0070*/ 	.short	0x0004
        /*0072*/ 	.short	0x0020
        /*0074*/ 	.byte	0x00, 0xf0, 0x21, 0x00


	//----- nvinfo : EIATTR_KPARAM_INFO
	.align		4
.L_9015:
        /*0078*/ 	.byte	0x04, 0x17
        /*007a*/ 	.short	(.L_9017 - .L_9016)
.L_9016:
        /*007c*/ 	.word	0x00000000
        /*0080*/ 	.short	0x0003
        /*0082*/ 	.short	0x0018
        /*0084*/ 	.byte	0x00, 0xf0, 0x11, 0x00


	//----- nvinfo : EIATTR_KPARAM_INFO
	.align		4
.L_9017:
        /*0088*/ 	.byte	0x04, 0x17
        /*008a*/ 	.short	(.L_9019 - .L_9018)
.L_9018:
        /*008c*/ 	.word	0x00000000
        /*0090*/ 	.short	0x0002
        /*0092*/ 	.short	0x0010
        /*0094*/ 	.byte	0x00, 0xf0, 0x21, 0x00


	//----- nvinfo : EIATTR_KPARAM_INFO
	.align		4
.L_9019:
        /*0098*/ 	.byte	0x04, 0x17
        /*009a*/ 	.short	(.L_9021 - .L_9020)
.L_9020:
        /*009c*/ 	.word	0x00000000
        /*00a0*/ 	.short	0x0001
        /*00a2*/ 	.short	0x0008
        /*00a4*/ 	.byte	0x00, 0xf0, 0x21, 0x00


	//----- nvinfo : EIATTR_KPARAM_INFO
	.align		4
.L_9021:
        /*00a8*/ 	.byte	0x04, 0x17
        /*00aa*/ 	.short	(.L_9023 - .L_9022)
.L_9022:
        /*00ac*/ 	.word	0x00000000
        /*00b0*/ 	.short	0x0000
        /*00b2*/ 	.short	0x0000
        /*00b4*/ 	.byte	0x00, 0xf0, 0x21, 0x00


	//----- nvinfo : EIATTR_SPARSE_MMA_MASK
	.align		4
.L_9023:
        /*00b8*/ 	.byte	0x03, 0x50
        /*00ba*/ 	.short	0x0000


	//----- nvinfo : EIATTR_MAXREG_COUNT
	.align		4
        /*00bc*/ 	.byte	0x03, 0x1b
        /*00be*/ 	.short	0x00ff


	//----- nvinfo : EIATTR_MERCURY_ISA_VERSION
	.align		4
        /*00c0*/ 	.byte	0x03, 0x5f
        /*00c2*/ 	.short	0x0101


	//----- nvinfo : EIATTR_COOP_GROUP_MASK_REGIDS
	.align		4
        /*00c4*/ 	.byte	0x04, 0x29
        /*00c6*/ 	.short	(.L_9025 - .L_9024)


	//   ....[0]....
.L_9024:
        /*00c8*/ 	.word	0xffffffff


	//   ....[1]....
        /*00cc*/ 	.word	0xffffffff


	//   ....[2]....
        /*00d0*/ 	.word	0xffffffff


	//   ....[3]....
        /*00d4*/ 	.word	0xffffffff


	//   ....[4]....
        /*00d8*/ 	.word	0xffffffff


	//   ....[5]....
        /*00dc*/ 	.word	0xffffffff


	//   ....[6]....
        /*00e0*/ 	.word	0xffffffff


	//   ....[7]....
        /*00e4*/ 	.word	0xffffffff


	//   ....[8]....
        /*00e8*/ 	.word	0xffffffff


	//   ....[9]....
        /*00ec*/ 	.word	0xffffffff


	//   ....[10]....
        /*00f0*/ 	.word	0xffffffff


	//   ....[11]....
        /*00f4*/ 	.word	0xffffffff


	//   ....[12]....
        /*00f8*/ 	.word	0xffffffff


	//   ....[13]....
        /*00fc*/ 	.word	0xffffffff


	//   ....[14]....
        /*0100*/ 	.word	0xffffffff


	//   ....[15]....
        /*0104*/ 	.word	0xffffffff


	//   ....[16]....
        /*0108*/ 	.word	0xffffffff


	//   ....[17]....
        /*010c*/ 	.word	0xffffffff


	//   ....[18]....
        /*0110*/ 	.word	0xffffffff


	//   ....[19]....
        /*0114*/ 	.word	0xffffffff


	//   ....[20]....
        /*0118*/ 	.word	0xffffffff


	//   ....[21]....
        /*011c*/ 	.word	0xffffffff


	//   ....[22]....
        /*0120*/ 	.word	0xffffffff


	//   ....[23]....
        /*0124*/ 	.word	0xffffffff


	//   ....[24]....
        /*0128*/ 	.word	0xffffffff


	//   ....[25]....
        /*012c*/ 	.word	0xffffffff


	//   ....[26]....
        /*0130*/ 	.word	0xffffffff


	//   ....[27]....
        /*0134*/ 	.word	0xffffffff


	//   ....[28]....
        /*0138*/ 	.word	0xffffffff


	//   ....[29]....
        /*013c*/ 	.word	0xffffffff


	//   ....[30]....
        /*0140*/ 	.word	0xffffffff


	//   ....[31]....
        /*0144*/ 	.word	0xffffffff


	//   ....[32]....
        /*0148*/ 	.word	0xffffffff


	//   ....[33]....
        /*014c*/ 	.word	0xffffffff


	//   ....[34]....
        /*0150*/ 	.word	0xffffffff


	//   ....[35]....
        /*0154*/ 	.word	0xffffffff


	//   ....[36]....
        /*0158*/ 	.word	0xffffffff


	//   ....[37]....
        /*015c*/ 	.word	0xffffffff


	//   ....[38]....
        /*0160*/ 	.word	0xffffffff


	//   ....[39]....
        /*0164*/ 	.word	0xffffffff


	//   ....[40]....
        /*0168*/ 	.word	0x05000014


	//   ....[41]....
        /*016c*/ 	.word	0x05000014


	//   ....[42]....
        /*0170*/ 	.word	0x05000014


	//   ....[43]....
        /*0174*/ 	.word	0x05000014


	//   ....[44]....
        /*0178*/ 	.word	0x05000014


	//   ....[45]....
        /*017c*/ 	.word	0x05000014


	//   ....[46]....
        /*0180*/ 	.word	0x05000014


	//   ....[47]....
        /*0184*/ 	.word	0x05000014


	//   ....[48]....
        /*0188*/ 	.word	0x05000014


	//   ....[49]....
        /*018c*/ 	.word	0x05000014


	//   ....[50]....
        /*0190*/ 	.word	0x05000014


	//   ....[51]....
        /*0194*/ 	.word	0x05000014


	//   ....[52]....
        /*0198*/ 	.word	0x05000014


	//   ....[53]....
        /*019c*/ 	.word	0x05000014


	//   ....[54]....
        /*01a0*/ 	.word	0x05000014


	//   ....[55]....
        /*01a4*/ 	.word	0x05000014


	//   ....[56]....
        /*01a8*/ 	.word	0x05000014


	//   ....[57]....
        /*01ac*/ 	.word	0x05000014


	//   ....[58]....
        /*01b0*/ 	.word	0x05000014


	//   ....[59]....
        /*01b4*/ 	.word	0x05000014


	//   ....[60]....
        /*01b8*/ 	.word	0x05000014


	//   ....[61]....
        /*01bc*/ 	.word	0x05000014


	//   ....[62]....
        /*01c0*/ 	.word	0x05000014


	//   ....[63]....
        /*01c4*/ 	.word	0x05000014


	//   ....[64]....
        /*01c8*/ 	.word	0x05000014


	//   ....[65]....
        /*01cc*/ 	.word	0x05000014


	//   ....[66]....
        /*01d0*/ 	.word	0x05000014


	//   ....[67]....
        /*01d4*/ 	.word	0x05000014


	//   ....[68]....
        /*01d8*/ 	.word	0x05000014


	//   ....[69]....
        /*01dc*/ 	.word	0x05000014


	//----- nvinfo : EIATTR_COOP_GROUP_INSTR_OFFSETS
	.align		4
.L_9025:
        /*01e0*/ 	.byte	0x04, 0x28
        /*01e2*/ 	.short	(.L_9027 - .L_9026)


	//   ....[0]....
.L_9026:
        /*01e4*/ 	.word	0x000002f0


	//   ....[1]....
        /*01e8*/ 	.word	0x00000310


	//   ....[2]....
        /*01ec*/ 	.word	0x00000340


	//   ....[3]....
        /*01f0*/ 	.word	0x00000380


	//   ....[4]....
        /*01f4*/ 	.word	0x000003c0


	//   ....[5]....
        /*01f8*/ 	.word	0x000006e0


	//   ....[6]....
        /*01fc*/ 	.word	0x00000710


	//   ....[7]....
        /*0200*/ 	.word	0x00000730


	//   ....[8]....
        /*0204*/ 	.word	0x00000750


	//   ....[9]....
        /*0208*/ 	.word	0x00000770


	//   ....[10]....
        /*020c*/ 	.word	0x00001090


	//   ....[11]....
        /*0210*/ 	.word	0x000010b0


	//   ....[12]....
        /*0214*/ 	.word	0x000010c0


	//   ....[13]....
        /*0218*/ 	.word	0x00001150


	//   ....[14]....
        /*021c*/ 	.word	0x00001170


	//   ....[15]....
        /*0220*/ 	.word	0x00001180


	//   ....[16]....
        /*0224*/ 	.word	0x00001200


	//   ....[17]....
        /*0228*/ 	.word	0x00001220


	//   ....[18]....
        /*022c*/ 	.word	0x00001230


	//   ....[19]....
        /*0230*/ 	.word	0x000012b0


	//   ....[20]....
        /*0234*/ 	.word	0x000012c0


	//   ....[21]....
        /*0238*/ 	.word	0x000012d0


	//   ....[22]....
        /*023c*/ 	.word	0x00001350


	//   ....[23]....
        /*0240*/ 	.word	0x00001360


	//   ....[24]....
        /*0244*/ 	.word	0x00001370


	//   ....[25]....
        /*0248*/ 	.word	0x00001b70


	//   ....[26]....
        /*024c*/ 	.word	0x00001b90


	//   ....[27]....
        /*0250*/ 	.word	0x00001ba0


	//   ....[28]....
        /*0254*/ 	.word	0x00001c30


	//   ....[29]....
        /*0258*/ 	.word	0x00001c50


	//   ....[30]....
        /*025c*/ 	.word	0x00001c60


	//   ....[31]....
        /*0260*/ 	.word	0x00001ce0


	//   ....[32]....
        /*0264*/ 	.word	0x00001d00


	//   ....[33]....
        /*0268*/ 	.word	0x00001d10


	//   ....[34]....
        /*026c*/ 	.word	0x00001d90


	//   ....[35]....
        /*0270*/ 	.word	0x00001da0


	//   ....[36]....
        /*0274*/ 	.word	0x00001db0


	//   ....[37]....
        /*0278*/ 	.word	0x00001e30


	//   ....[38]....
        /*027c*/ 	.word	0x00001e40


	//   ....[39]....
        /*0280*/ 	.word	0x00001e50


	//   ....[40]....
        /*0284*/ 	.word	0x00002760


	//   ....[41]....
        /*0288*/ 	.word	0x00002800


	//   ....[42]....
        /*028c*/ 	.word	0x00002860


	//   ....[43]....
        /*0290*/ 	.word	0x00002910


	//   ....[44]....
        /*0294*/ 	.word	0x00002960


	//   ....[45]....
        /*0298*/ 	.word	0x000029d0


	//   ....[46]....
        /*029c*/ 	.word	0x00002a90


	//   ....[47]....
        /*02a0*/ 	.word	0x00002ae0


	//   ....[48]....
        /*02a4*/ 	.word	0x00002b30


	//   ....[49]....
        /*02a8*/ 	.word	0x00002bf0


	//   ....[50]....
        /*02ac*/ 	.word	0x00002c40


	//   ....[51]....
        /*02b0*/ 	.word	0x00002cb0


	//   ....[52]....
        /*02b4*/ 	.word	0x00002d60


	//   ....[53]....
        /*02b8*/ 	.word	0x00002db0


	//   ....[54]....
        /*02bc*/ 	.word	0x00002e00


	//   ....[55]....
        /*02c0*/ 	.word	0x00002e90


	//   ....[56]....
        /*02c4*/ 	.word	0x00002f30


	//   ....[57]....
        /*02c8*/ 	.word	0x00002f90


	//   ....[58]....
        /*02cc*/ 	.word	0x00003040


	//   ....[59]....
        /*02d0*/ 	.word	0x00003090


	//   ....[60]....
        /*02d4*/ 	.word	0x00003100


	//   ....[61]....
        /*02d8*/ 	.word	0x000031c0


	//   ....[62]....
        /*02dc*/ 	.word	0x00003210


	//   ....[63]....
        /*02e0*/ 	.word	0x00003260


	//   ....[64]....
        /*02e4*/ 	.word	0x00003320


	//   ....[65]....
        /*02e8*/ 	.word	0x00003370


	//   ....[66]....
        /*02ec*/ 	.word	0x000033e0


	//   ....[67]....
        /*02f0*/ 	.word	0x00003490


	//   ....[68]....
        /*02f4*/ 	.word	0x000034e0


	//   ....[69]....
        /*02f8*/ 	.word	0x00003530


	//----- nvinfo : EIATTR_EXIT_INSTR_OFFSETS
	.align		4
.L_9027:
        /*02fc*/ 	.byte	0x04, 0x1c
        /*02fe*/ 	.short	(.L_9029 - .L_9028)


	//   ....[0]....
.L_9028:
        /*0300*/ 	.word	0x00000080


	//   ....[1]....
        /*0304*/ 	.word	0x00002350


	//   ....[2]....
        /*0308*/ 	.word	0x00002370


	//   ....[3]....
        /*030c*/ 	.word	0x00002580


	//   ....[4]....
        /*0310*/ 	.word	0x000026f0


	//----- nvinfo : EIATTR_MAX_THREADS
	.align		4
.L_9029:
        /*0314*/ 	.byte	0x04, 0x05
        /*0316*/ 	.short	(.L_9031 - .L_9030)
.L_9030:
        /*0318*/ 	.word	0x00000080
        /*031c*/ 	.word	0x00000001
        /*0320*/ 	.word	0x00000001


	//----- nvinfo : EIATTR_CRS_STACK_SIZE
	.align		4
.L_9031:
        /*0324*/ 	.byte	0x04, 0x1e
        /*0326*/ 	.short	(.L_9033 - .L_9032)
.L_9032:
        /*0328*/ 	.word	0x00000000


	//----- nvinfo : EIATTR_CBANK_PARAM_SIZE
	.align		4
.L_9033:
        /*032c*/ 	.byte	0x03, 0x19
        /*032e*/ 	.short	0x0048


	//----- nvinfo : EIATTR_PARAM_CBANK
	.align		4
        /*0330*/ 	.byte	0x04, 0x0a
        /*0332*/ 	.short	(.L_9035 - .L_9034)
	.align		4
.L_9034:
        /*0334*/ 	.word	index@(.nv.constant0._ZN4vllm3moe10topkGatingILi12ELi384ELi4ELi4ELi32Ej6__halfLNS0_11ScoringFuncE0EEEvPKT5_PKbPfiPT4_PiiiibPKf)
        /*0338*/ 	.short	0x0210
        /*033a*/ 	.short	0x0048


	//----- nvinfo : EIATTR_SW_WAR
	.align		4
.L_9035:
        /*033c*/ 	.byte	0x04, 0x36
        /*033e*/ 	.short	(.L_9037 - .L_9036)
.L_9036:
        /*0340*/ 	.word	0x00000008
.L_9037:


//--------------------- .nv.info._ZN4vllm3moe10topkGatingILi10ELi320ELi4ELi4ELi32Ej6__halfLNS0_11ScoringFuncE0EEEvPKT5_PKbPfiPT4_PiiiibPKf --------------------------
	.section	.nv.info._ZN4vllm3moe10topkGatingILi10ELi320ELi4ELi4ELi32Ej6__halfLNS0_11ScoringFuncE0EEEvPKT5_PKbPfiPT4_PiiiibPKf,"",@"SHT_CUDA_INFO"
	.sectionflags	@""
	.align	4


	//----- nvinfo : EIATTR_CUDA_API_VERSION
	.align		4
        /*0000*/ 	.byte	0x04, 0x37
        /*0002*/ 	.short	(.L_9039 - .L_9038)
.L_9038:
        /*0004*/ 	.word	0x00000082


	//----- nvinfo : EIATTR_KPARAM_INFO
	.align		4
.L_9039:
        /*0008*/ 	.byte	0x04, 0x17
        /*000a*/ 	.short	(.L_9041 - .L_9040)
.L_9040:
        /*000c*/ 	.word	0x00000000
        /*0010*/ 	.short	0x000a
        /*0012*/ 	.short	0x0040
        /*0014*/ 	.byte	0x00, 0xf0, 0x21, 0x00


	//----- nvinfo : EIATTR_KPARAM_INFO
	.align		4
.L_9041:
        /*0018*/ 	.byte	0x04, 0x17
        /*001a*/ 	.short	(.L_9043 - .L_9042)
.L_9042:
        /*001c*/ 	.word	0x00000000
        /*0020*/ 	.short	0x0009
        /*0022*/ 	.short	0x003c
        /*0024*/ 	.byte	0x00, 0xf0, 0x05, 0x00


	//----- nvinfo : EIATTR_KPARAM_INFO
	.align		4
.L_9043:
        /*0028*/ 	.byte	0x04, 0x17
        /*002a*/ 	.short	(.L_9045 - .L_9044)
.L_9044:
        /*002c*/ 	.word	0x00000000
        /*0030*/ 	.short	0x0008
        /*0032*/ 	.short	0x0038
        /*0034*/ 	.byte	0x00, 0xf0, 0x11, 0x00


	//----- nvinfo : EIATTR_KPARAM_INFO
	.align		4
.L_9045:
        /*0038*/ 	.byte	0x04, 0x17
        /*003a*/ 	.short	(.L_9047 - .L_9046)
.L_9046:
        /*003c*/ 	.word	0x00000000
        /*0040*/ 	.short	0x0007
        /*0042*/ 	.short	0x0034
        /*0044*/ 	.byte	0x00, 0xf0, 0x11, 0x00


	//----- nvinfo : EIATTR_KPARAM_INFO
	.align		4
.L_9047:
        /*0048*/ 	.byte	0x04, 0x17
        /*004a*/ 	.short	(.L_9049 - .L_9048)
.L_9048:
        /*004c*/ 	.word	0x00000000
        /*0050*/ 	.short	0x0006
        /*0052*/ 	.short	0x0030
        /*0054*/ 	.byte	0x00, 0xf0, 0x11, 0x00


	//----- nvinfo : EIATTR_KPARAM_INFO
	.align		4
.L_9049:
        /*0058*/ 	.byte	0x04, 0x17
        /*005a*/ 	.short	(.L_9051 - .L_9050)
.L_9050:
        /*005c*/ 	.word	0x00000000
        /*0060*/ 	.short	0x0005
        /*0062*/ 	.short	0x0028
        /*0064*/ 	.byte	0x00, 0xf0, 0x21, 0x00


	//----- nvinfo : EIATTR_KPARAM_INFO
	.align		4
.L_9051:
        /*0068*/ 	.byte	0x04, 0x17
        /*006a*/ 	.short	(.L_9053 - .L_9052)
.L_9052:
        /*006c*/ 	.word	0x00000000
        /*0070*/ 	.short	0x0004
        /*0072*/ 	.short	0x0020
        /*0074*/ 	.byte	0x00, 0xf0, 0x21, 0x00


	//----- nvinfo : EIATTR_KPARAM_INFO
	.align		4
.L_9053:
        /*0078*/ 	.byte	0x04, 0x17
        /*007a*/ 	.short	(.L_9055 - .L_9054)
.L_9054:
        /*007c*/ 	.word	0x00000000
        /*0080*/ 	.short	0x0003
        /*0082*/ 	.short	0x0018
        /*0084*/ 	.byte	0x00, 0xf0, 0x11, 0x00


	//----- nvinfo : EIATTR_KPARAM_INFO
	.align		4
.L_9055:
        /*0088*/ 	.byte	0x04, 0x17
        /*008a*/ 	.short	(.L_9057 - .L_9056)
.L_9056:
        /*008c*/ 	.word	0x00000000
        /*0090*/ 	.short	0x0002
        /*0092*/ 	.short	0x0010
        /*0094*/ 	.byte	0x00, 0xf0, 0x21, 0x00


	//----- nvinfo : EIATTR_KPARAM_INFO
	.align		4
.L_9057:
        /*0098*/ 	.byte	0x04, 0x17
        /*009a*/ 	.short	(.L_9059 - .L_9058)
.L_9058:
        /*009c*/ 	.word	0x00000000
        /*00a0*/ 	.short	0x0001
        /*00a2*/ 	.short	0x0008
        /*00a4*/ 	.byte	0x00, 0xf0, 0x21, 0x00


	//----- nvinfo : EIATTR_KPARAM_INFO
	.align		4
.L_9059:
        /*00a8*/ 	.byte	0x04, 0x17
        /*00aa*/ 	.short	(.L_9061 - .L_9060)
.L_9060:
        /*00ac*/ 	.word	0x00000000
        /*00b0*/ 	.short	0x0000
        /*00b2*/ 	.short	0x0000
        /*00b4*/ 	.byte	0x00, 0xf0, 0x21, 0x00


	//----- nvinfo : EIATTR_SPARSE_MMA_MASK
	.align		4
.L_9061:
        /*00b8*/ 	.byte	0x03, 0x50
        /*00ba*/ 	.short	0x0000


	//----- nvinfo : EIATTR_MAXREG_COUNT
	.align		4
        /*00bc*/ 	.byte	0x03, 0x1b
        /*00be*/ 	.short	0x00ff


	//----- nvinfo : EIATTR_MERCURY_ISA_VERSION
	.align		4
        /*00c0*/ 	.byte	0x03, 0x5f
        /*00c2*/ 	.short	0x0101


	//----- nvinfo : EIATTR_COOP_GROUP_MASK_REGIDS
	.align		4
        /*00c4*/ 	.byte	0x04, 0x29
        /*00c6*/ 	.short	(.L_9063 - .L_9062)


	//   ....[0]....
.L_9062:
        /*00c8*/ 	.word	0xffffffff


	//   ....[1]....
        /*00cc*/ 	.word	0xffffffff


	//   ....[2]....
        /*00d0*/ 	.word	0xffffffff


	//   ....[3]....
        /*00d4*/ 	.word	0xffffffff


	//   ....[4]....
        /*00d8*/ 	.word	0xffffffff


	//   ....[5]....
        /*00dc*/ 	.word	0xffffffff


	//   ....[6]....
        /*00e0*/ 	.word	0xffffffff


	//   ....[7]....
        /*00e4*/ 	.word	0xffffffff


	//   ....[8]....
        /*00e8*/ 	.word	0xffffffff


	//   ....[9]....
        /*00ec*/ 	.word	0xffffffff


	//   ....[10]....
        /*00f0*/ 	.word	0xffffffff


	//   ....[11]....
        /*00f4*/ 	.word	0xffffffff


	//   ....[12]....
        /*00f8*/ 	.word	0xffffffff


	//   ....[13]....
        /*00fc*/ 	.word	0xffffffff


	//   ....[14]....
        /*0100*/ 	.word	0xffffffff


	//   ....[15]....
        /*0104*/ 	.word	0xffffffff


	//   ....[16]....
        /*0108*/ 	.word	0xffffffff


	//   ....[17]....
        /*010c*/ 	.word	0xffffffff


	//   ....[18]....
        /*0110*/ 	.word	0xffffffff


	//   ....[19]....
        /*0114*/ 	.word	0xffffffff


	//   ....[20]....
        /*0118*/ 	.word	0xffffffff


	//   ....[21]....
        /*011c*/ 	.word	0xffffffff


	//   ....[22]....
        /*0120*/ 	.word	0xffffffff


	//   ....[23]....
        /*0124*/ 	.word	0xffffffff


	//   ....[24]....
        /*0128*/ 	.word	0xffffffff


	//   ....[25]....
        /*012c*/ 	.word	0xffffffff


	//   ....[26]....
        /*0130*/ 	.word	0xffffffff


	//   ....[27]....
        /*0134*/ 	.word	0xffffffff


	//   ....[28]....
        /*0138*/ 	.word	0xffffffff


	//   ....[29]....
        /*013c*/ 	.word	0xffffffff


	//   ....[30]....
        /*0140*/ 	.word	0xffffffff


	//   ....[31]....
        /*0144*/ 	.word	0xffffffff


	//   ....[32]....
        /*0148*/ 	.word	0xffffffff


	//   ....[33]....
        /*014c*/ 	.word	0xffffffff


	//   ....[34]....
        /*0150*/ 	.word	0xffffffff


	//   ....[35]....
        /*0154*/ 	.word	0xffffffff


	//   ....[36]....
        /*0158*/ 	.word	0xffffffff


	//   ....[37]....
        /*015c*/ 	.word	0xffffffff


	//   ....[38]....
        /*0160*/ 	.word	0xffffffff


	//   ....[39]....
        /*0164*/ 	.word	0xffffffff


	//   ....[40]....
        /*0168*/ 	.word	0x05000002


	//   ....[41]....
        /*016c*/ 	.word	0x05000002


	//   ....[42]....
        /*0170*/ 	.word	0x05000002


	//   ....[43]....
        /*0174*/ 	.word	0x05000002


	//   ....[44]....
        /*0178*/ 	.word	0x05000002


	//   ....[45]....
        /*017c*/ 	.word	0x05000002


	//   ....[46]....
        /*0180*/ 	.word	0x05000002


	//   ....[47]....
        /*0184*/ 	.word	0x05000002


	//   ....[48]....
        /*0188*/ 	.word	0x05000002


	//   ....[49]....
        /*018c*/ 	.word	0x05000002


	//   ....[50]....
        /*0190*/ 	.word	0x05000002


	//   ....[51]....
        /*0194*/ 	.word	0x05000002


	//   ....[52]....
        /*0198*/ 	.word	0x05000002


	//   ....[53]....
        /*019c*/ 	.word	0x05000002


	//   ....[54]....
        /*01a0*/ 	.word	0x05000002


	//   ....[55]....
        /*01a4*/ 	.word	0x05000002


	//   ....[56]....
        /*01a8*/ 	.word	0x05000002


	//   ....[57]....
        /*01ac*/ 	.word	0x05000002


	//   ....[58]....
        /*01b0*/ 	.word	0x05000002


	//   ....[59]....
        /*01b4*/ 	.word	0x05000002


	//   ....[60]....
        /*01b8*/ 	.word	0x05000002


	//   ....[61]....
        /*01bc*/ 	.word	0x05000002


	//   ....[62]....
        /*01c0*/ 	.word	0x05000002


	//   ....[63]....
        /*01c4*/ 	.word	0x05000002


	//   ....[64]....
        /*01c8*/ 	.word	0x05000002


	//   ....[65]....
        /*01cc*/ 	.word	0x05000002


	//   ....[66]....
        /*01d0*/ 	.word	0x05000002


	//   ....[67]....
        /*01d4*/ 	.word	0x05000002


	//   ....[68]....
        /*01d8*/ 	.word	0x05000002


	//   ....[69]....
        /*01dc*/ 	.word	0x05000002


	//----- nvinfo : EIATTR_COOP_GROUP_INSTR_OFFSETS
	.align		4
.L_9063:
        /*01e0*/ 	.byte	0x04, 0x28
        /*01e2*/ 	.short	(.L_9065 - .L_9064)


	//   ....[0]....
.L_9064:
        /*01e4*/ 	.word	0x000002a0


	//   ....[1]....
        /*01e8*/ 	.word	0x000002c0


	//   ....[2]....
        /*01ec*/ 	.word	0x000002f0


	//   ....[3]....
        /*01f0*/ 	.word	0x00000360


	//   ....[4]....
        /*01f4*/ 	.word	0x00000380


	//   ....[5]....
        /*01f8*/ 	.word	0x00000620


	//   ....[6]....
        /*01fc*/ 	.word	0x00000640


	//   ....[7]....
        /*0200*/ 	.word	0x00000660


	//   ....[8]....
        /*0204*/ 	.word	0x00000680


	//   ....[9]....
        /*0208*/ 	.word	0x000006a0


	//   ....[10]....
        /*020c*/ 	.word	0x00000e80


	//   ....[11]....
        /*0210*/ 	.word	0x00000ea0


	//   ....[12]....
        /*0214*/ 	.word	0x00000eb0


	//   ....[13]....
        /*0218*/ 	.word	0x00000f40


	//   ....[14]....
        /*021c*/ 	.word	0x00000f60


	//   ....[15]....
        /*0220*/ 	.word	0x00000f70


	//   ....[16]....
        /*0224*/ 	.word	0x00000ff0


	//   ....[17]....
        /*0228*/ 	.word	0x00001010


	//   ....[18]....
        /*022c*/ 	.word	0x00001020


	//   ....[19]....
        /*0230*/ 	.word	0x000010a0


	//   ....[20]....
        /*0234*/ 	.word	0x000010b0


	//   ....[21]....
        /*0238*/ 	.word	0x000010c0


	//   ....[22]....
        /*023c*/ 	.word	0x00001140


	//   ....[23]....
        /*0240*/ 	.word	0x00001150


	//   ....[24]....
        /*0244*/ 	.word	0x00001160


	//   ....[25]....
        /*0248*/ 	.word	0x000018a0


	//   ....[26]....
        /*024c*/ 	.word	0x000018c0


	//   ....[27]....
        /*0250*/ 	.word	0x000018d0


	//   ....[28]....
        /*0254*/ 	.word	0x00001960


	//   ....[29]....
        /*0258*/ 	.word	0x00001980


	//   ....[30]....
        /*025c*/ 	.word	0x00001990


	//   ....[31]....
        /*0260*/ 	.word	0x00001a10


	//   ....[32]....
        /*0264*/ 	.word	0x00001a30


	//   ....[33]....
        /*0268*/ 	.word	0x00001a40


	//   ....[34]....
        /*026c*/ 	.word	0x00001ac0


	//   ....[35]....
        /*0270*/ 	.word	0x00001ad0


	//   ....[36]....
        /*0274*/ 	.word	0x00001ae0


	//   ....[37]....
        /*0278*/ 	.word	0x00001b60


	//   ....[38]....
        /*027c*/ 	.word	0x00001b70


	//   ....[39]....
        /*0280*/ 	.word	0x00001b80


	//   ....[40]....
        /*0284*/ 	.word	0x00002450


	//   ....[41]....
        /*0288*/ 	.word	0x00002500


	//   ....[42]....
        /*028c*/ 	.word	0x00002560


	//   ....[43]....
        /*0290*/ 	.word	0x00002630


	//   ....[44]....
        /*0294*/ 	.word	0x000026a0


	//   ....[45]....
        /*0298*/ 	.word	0x00002710


	//   ....[46]....
        /*029c*/ 	.word	0x000027e0


	//   ....[47]....
        /*02a0*/ 	.word	0x00002840


	//   ....[48]....
        /*02a4*/ 	.word	0x000028a0


	//   ....[49]....
        /*02a8*/ 	.word	0x00002980


	//   ....[50]....
        /*02ac*/ 	.word	0x000029f0


	//   ....[51]....
        /*02b0*/ 	.word	0x00002a60


	//   ....[52]....
        /*02b4*/ 	.word	0x00002b20


	//   ....[53]....
        /*02b8*/ 	.word	0x00002b80


	//   ....[54]....
        /*02bc*/ 	.word	0x00002be0


	//   ....[55]....
        /*02c0*/ 	.word	0x00002c80


	//   ....[56]....
        /*02c4*/ 	.word	0x00002d30


	//   ....[57]....
        /*02c8*/ 	.word	0x00002d90


	//   ....[58]....
        /*02cc*/ 	.word	0x00002e60


	//   ....[59]....
        /*02d0*/ 	.word	0x00002ed0


	//   ....[60]....
        /*02d4*/ 	.word	0x00002f40


	//   ....[61]....
        /*02d8*/ 	.word	0x00003010


	//   ....[62]....
        /*02dc*/ 	.word	0x00003070


	//   ....[63]....
        /*02e0*/ 	.word	0x000030d0


	//   ....[64]....
        /*02e4*/ 	.word	0x000031b0


	//   ....[65]....
        /*02e8*/ 	.word	0x00003220


	//   ....[66]....
        /*02ec*/ 	.word	0x00003290


	//   ....[67]....
        /*02f0*/ 	.word	0x00003360


	//   ....[68]....
        /*02f4*/ 	.word	0x000033c0


	//   ....[69]....
        /*02f8*/ 	.word	0x00003420


	//----- nvinfo : EIATTR_EXIT_INSTR_OFFSETS
	.align		4
.L_9065:
        /*02fc*/ 	.byte	0x04, 0x1c
        /*02fe*/ 	.short	(.L_9067 - .L_9066)


	//   ....[0]....
.L_9066:
        /*0300*/ 	.word	0x00000080


	//   ....[1]....
        /*0304*/ 	.word	0x00002040


	//   ....[2]....
        /*0308*/ 	.word	0x00002060


	//   ....[3]....
        /*030c*/ 	.word	0x00002270


	//   ....[4]....
        /*0310*/ 	.word	0x000023e0


	//----- nvinfo : EIATTR_MAX_THREADS
	.align		4
.L_9067:
        /*0314*/ 	.byte	0x04, 0x05
        /*0316*/ 	.short	(.L_9069 - .L_9068)
.L_9068:
        /*0318*/ 	.word	0x00000080
        /*031c*/ 	.word	0x00000001
        /*0320*/ 	.word	0x00000001


	//----- nvinfo : EIATTR_CRS_STACK_SIZE
	.align		4
.L_9069:
        /*0324*/ 	.byte	0x04, 0x1e
        /*0326*/ 	.short	(.L_9071 - .L_9070)
.L_9070:
        /*0328*/ 	.word	0x00000000


	//----- nvinfo : EIATTR_CBANK_PARAM_SIZE
	.align		4
.L_9071:
        /*032c*/ 	.byte	0x03, 0x19
        /*032e*/ 	.short	0x0048


	//----- nvinfo : EIATTR_PARAM_CBANK
	.align		4
        /*0330*/ 	.byte	0x04, 0x0a
        /*0332*/ 	.short	(.L_9073 - .L_9072)
	.align		4
.L_9072:
        /*0334*/ 	.word	index@(.nv.constant0._ZN4vllm3moe10topkGatingILi10ELi320ELi4ELi4ELi32Ej6__halfLNS0_11ScoringFuncE0EEEvPKT5_PKbPfiPT4_PiiiibPKf)
        /*0338*/ 	.short	0x0210
        /*033a*/ 	.short	0x0048


	//----- nvinfo : EIATTR_SW_WAR
	.align		4
.L_9073:
        /*033c*/ 	.byte	0x04, 0x36
        /*033e*/ 	.short	(.L_9075 - .L_9074)
.L_9074:
        /*0340*/ 	.word	0x00000008
.L_9075:


//--------------------- .nv.info._ZN4vllm3moe10topkGatingILi6ELi192ELi4ELi4ELi32Ej6__halfLNS0_11ScoringFuncE0EEEvPKT5_PKbPfiPT4_PiiiibPKf --------------------------
	.section	.nv.info._ZN4vllm3moe10topkGatingILi6ELi192ELi4ELi4ELi32Ej6__halfLNS0_11ScoringFuncE0EEEvPKT5_PKbPfiPT4_PiiiibPKf,"",@"SHT_CUDA_INFO"
	.sectionflags	@""
	.align	4


	//----- nvinfo : EIATTR_CUDA_API_VERSION
	.align		4
        /*0000*/ 	.byte	0x04, 0x37
        /*0002*/ 	.short	(.L_9077 - .L_9076)
.L_9076:
        /*0004*/ 	.word	0x00000082


	//----- nvinfo : EIATTR_KPARAM_INFO
	.align		4
.L_9077:
        /*0008*/ 	.byte	0x04, 0x17
        /*000a*/ 	.short	(.L_9079 - .L_9078)
.L_9078:
        /*000c*/ 	.word	0x00000000
        /*0010*/ 	.short	0x000a
        /*0012*/ 	.short	0x0040
        /*0014*/ 	.byte	0x00, 0xf0, 0x21, 0x00


	//----- nvinfo : EIATTR_KPARAM_INFO
	.align		4
.L_9079:
        /*0018*/ 	.byte	0x04, 0x17
        /*001a*/ 	.short	(.L_9081 - .L_9080)
.L_9080:
        /*001c*/ 	.word	0x00000000
        /*0020*/ 	.short	0x0009
        /*0022*/ 	.short	0x003c
        /*0024*/ 	.byte	0x00, 0xf0, 0x05, 0x00


	//----- nvinfo : EIATTR_KPARAM_INFO
	.align		4
.L_9081:
        /*0028*/ 	.byte	0x04, 0x17
        /*002a*/ 	.short	(.L_9083 - .L_9082)
.L_9082:
        /*002c*/ 	.word	0x00000000
        /*0030*/ 	.short	0x0008
        /*0032*/ 	.short	0x0038
        /*0034*/ 	.byte	0x00, 0xf0, 0x11, 0x00


	//----- nvinfo : EIATTR_KPARAM_INFO
	.align		4
.L_9083:
        /*0038*/ 	.byte	0x04, 0x17
        /*003a*/ 	.short	(.L_9085 - .L_9084)
.L_9084:
        /*003c*/ 	.word	0x00000000
        /*0040*/ 	.short	0x0007
        /*0042*/ 	.short	0x0034
        /*0044*/ 	.byte	0x00, 0xf0, 0x11, 0x00


	//----- nvinfo : EIATTR_KPARAM_INFO
	.align		4
.L_9085:
        /*0048*/ 	.byte	0x04, 0x17
        /*004a*/ 	.short	(.L_9087 - .L_9086)
.L_9086:
        /*004c*/ 	.word	0x00000000
        /*0050*/ 	.short	0x0006
        /*0052*/ 	.short	0x0030
        /*0054*/ 	.byte	0x00, 0xf0, 0x11, 0x00


	//----- nvinfo : EIATTR_KPARAM_INFO
	.align		4
.L_9087:
        /*0058*/ 	.byte	0x04, 0x17
        /*005a*/ 	.short	(.L_9089 - .L_9088)
.L_9088:
        /*005c*/ 	.word	0x00000000
        /*0060*/ 	.short	0x0005
        /*0062*/ 	.short	0x0028
        /*0064*/ 	.byte	0x00, 0xf0, 0x21, 0x00


	//----- nvinfo : EIATTR_KPARAM_INFO
	.align		4
.L_9089:
        /*0068*/ 	.byte	0x04, 0x17
        /*006a*/ 	.short	(.L_9091 - .L_9090)
.L_9090:
        /*006c*/ 	.word	0x00000000
        /*0070*/ 	.short	0x0004
        /*0072*/ 	.short	0x0020
        /*0074*/ 	.byte	0x00, 0xf0, 0x21, 0x00


	//----- nvinfo : EIATTR_KPARAM_INFO
	.align		4
.L_9091:
        /*0078*/ 	.byte	0x04, 0x17
        /*007a*/ 	.short	(.L_9093 - .L_9092)
.L_9092:
        /*007c*/ 	.word	0x00000000
        /*0080*/ 	.short	0x0003
        /*0082*/ 	.short	0x0018
        /*0084*/ 	.byte	0x00, 0xf0, 0x11, 0x00


	//----- nvinfo : EIATTR_KPARAM_INFO
	.align		4
.L_9093:
        /*0088*/ 	.byte	0x04, 0x17
        /*008a*/ 	.short	(.L_9095 - .L_9094)
.L_9094:
        /*008c*/ 	.word	0x00000000
        /*0090*/ 	.short	0x0002
        /*0092*/ 	.short	0x0010
        /*0094*/ 	.byte	0x00, 0xf0, 0x21, 0x00


	//----- nvinfo : EIATTR_KPARAM_INFO
	.align		4
.L_9095:
        /*0098*/ 	.byte	0x04, 0x17
        /*009a*/ 	.short	(.L_9097 - .L_9096)
.L_9096:
        /*009c*/ 	.word	0x00000000
        /*00a0*/ 	.short	0x0001
        /*00a2*/ 	.short	0x0008
        /*00a4*/ 	.byte	0x00, 0xf0, 0x21, 0x00


	//----- nvinfo : EIATTR_KPARAM_INFO
	.align		4
.L_9097:
        /*00a8*/ 	.byte	0x04, 0x17
        /*00aa*/ 	.short	(.L_9099 - .L_9098)
.L_9098:
        /*00ac*/ 	.word	0x00000000
        /*00b0*/ 	.short	0x0000
        /*00b2*/ 	.short	0x0000
        /*00b4*/ 	.byte	0x00, 0xf0, 0x21, 0x00


	//----- nvinfo : EIATTR_SPARSE_MMA_MASK
	.align		4
.L_9099:
        /*00b8*/ 	.byte	0x03, 0x50
        /*00ba*/ 	.short	0x0000


	//----- nvinfo : EIATTR_MAXREG_COUNT
	.align		4
        /*00bc*/ 	.byte	0x03, 0x1b
        /*00be*/ 	.short	0x00ff


	//----- nvinfo : EIATTR_MERCURY_ISA_VERSION
	.align		4
        /*00c0*/ 	.byte	0x03, 0x5f
        /*00c2*/ 	.short	0x0101


	//----- nvinfo : EIATTR_COOP_GROUP_MASK_REGIDS
	.align		4
        /*00c4*/ 	.byte	0x04, 0x29
        /*00c6*/ 	.short	(.L_9101 - .L_9100)


	//   ....[0]....
.L_9100:
        /*00c8*/ 	.word	0xffffffff


	//   ....[1]....
        /*00cc*/ 	.word	0xffffffff


	//   ....[2]....
        /*00d0*/ 	.word	0xffffffff


	//   ....[3]....
        /*00d4*/ 	.word	0xffffffff


	//   ....[4]....
        /*00d8*/ 	.word	0xffffffff


	//   ....[5]....
        /*00dc*/ 	.word	0xffffffff


	//   ....[6]....
        /*00e0*/ 	.word	0xffffffff


	//   ....[7]....
        /*00e4*/ 	.word	0xffffffff


	//   ....[8]....
        /*00e8*/ 	.word	0xffffffff


	//   ....[9]....
        /*00ec*/ 	.word	0xffffffff


	//   ....[10]....
        /*00f0*/ 	.word	0xffffffff


	//   ....[11]....
        /*00f4*/ 	.word	0xffffffff


	//   ....[12]....
        /*00f8*/ 	.word	0xffffffff


	//   ....[13]....
        /*00fc*/ 	.word	0xffffffff


	//   ....[14]....
        /*0100*/ 	.word	0xffffffff


	//   ....[15]....
        /*0104*/ 	.word	0xffffffff


	//   ....[16]....
        /*0108*/ 	.word	0xffffffff


	//   ....[17]....
        /*010c*/ 	.word	0xffffffff


	//   ....[18]....
        /*0110*/ 	.word	0xffffffff


	//   ....[19]....
        /*0114*/ 	.word	0xffffffff


	//   ....[20]....
        /*0118*/ 	.word	0xffffffff


	//   ....[21]....
        /*011c*/ 	.word	0xffffffff


	//   ....[22]....
        /*0120*/ 	.word	0xffffffff


	//   ....[23]....
        /*0124*/ 	.word	0xffffffff


	//   ....[24]....
        /*0128*/ 	.word	0xffffffff


	//   ....[25]....
        /*012c*/ 	.word	0xffffffff


	//   ....[26]....
        /*0130*/ 	.word	0xffffffff


	//   ....[27]....
        /*0134*/ 	.word	0xffffffff


	//   ....[28]....
        /*0138*/ 	.word	0xffffffff


	//   ....[29]....
        /*013c*/ 	.word	0xffffffff


	//   ....[30]....
        /*0140*/ 	.word	0xffffffff


	//   ....[31]....
        /*0144*/ 	.word	0xffffffff


	//   ....[32]....
        /*0148*/ 	.word	0xffffffff


	//   ....[33]....
        /*014c*/ 	.word	0xffffffff


	//   ....[34]....
        /*0150*/ 	.word	0xffffffff


	//   ....[35]....
        /*0154*/ 	.word	0xffffffff


	//   ....[36]....
        /*0158*/ 	.word	0xffffffff


	//   ....[37]....
        /*015c*/ 	.word	0xffffffff


	//   ....[38]....
        /*0160*/ 	.word	0xffffffff


	//   ....[39]....
        /*0164*/ 	.word	0xffffffff


	//   ....[40]....
        /*0168*/ 	.word	0x05000002


	//   ....[41]....
        /*016c*/ 	.word	0x05000002


	//   ....[42]....
        /*0170*/ 	.word	0x05000002


	//   ....[43]....
        /*0174*/ 	.word	0x05000002


	//   ....[44]....
        /*0178*/ 	.word	0x05000002


	//   ....[45]....
        /*017c*/ 	.word	0x05000002


	//   ....[46]....
        /*0180*/ 	.word	0x05000002


	//   ....[47]....
        /*0184*/ 	.word	0x05000002


	//   ....[48]....
        /*0188*/ 	.word	0x05000002


	//   ....[49]....
        /*018c*/ 	.word	0x05000002


	//   ....[50]....
        /*0190*/ 	.word	0x05000002


	//   ....[51]....
        /*0194*/ 	.word	0x05000002


	//   ....[52]....
        /*0198*/ 	.word	0x05000002


	//   ....[53]....
        /*019c*/ 	.word	0x05000002


	//   ....[54]....
        /*01a0*/ 	.word	0x05000002


	//   ....[55]....
        /*01a4*/ 	.word	0x05000002


	//   ....[56]....
        /*01a8*/ 	.word	0x05000002


	//   ....[57]....
        /*01ac*/ 	.word	0x05000002


	//   ....[58]....
        /*01b0*/ 	.word	0x05000002


	//   ....[59]....
        /*01b4*/ 	.word	0x05000002


	//   ....[60]....
        /*01b8*/ 	.word	0x05000002


	//   ....[61]....
        /*01bc*/ 	.word	0x05000002


	//   ....[62]....
        /*01c0*/ 	.word	0x05000002


	//   ....[63]....
        /*01c4*/ 	.word	0x05000002


	//   ....[64]....
        /*01c8*/ 	.word	0x05000002


	//   ....[65]....
        /*01cc*/ 	.word	0x05000002


	//   ....[66]....
        /*01d0*/ 	.word	0x05000002


	//   ....[67]....
        /*01d4*/ 	.word	0x05000002


	//   ....[68]....
        /*01d8*/ 	.word	0x05000002


	//   ....[69]....
        /*01dc*/ 	.word	0x05000002


	//----- nvinfo : EIATTR_COOP_GROUP_INSTR_OFFSETS
	.align		4
.L_9101:
        /*01e0*/ 	.byte	0x04, 0x28
        /*01e2*/ 	.short	(.L_9103 - .L_9102)


	//   ....[0]....
.L_9102:
        /*01e4*/ 	.word	0x00000270


	//   ....[1]....
        /*01e8*/ 	.word	0x000002a0


	//   ....[2]....
        /*01ec*/ 	.word	0x000002c0


	//   ....[3]....
        /*01f0*/ 	.word	0x00000350


	//   ....[4]....
        /*01f4*/ 	.word	0x00000370


	//   ....[5]....
        /*01f8*/ 	.word	0x00000510


	//   ....[6]....
        /*01fc*/ 	.word	0x00000530


	//   ....[7]....
        /*0200*/ 	.word	0x00000550


	//   ....[8]....
        /*0204*/ 	.word	0x00000570


	//   ....[9]....
        /*0208*/ 	.word	0x00000590


	//   ....[10]....
        /*020c*/ 	.word	0x00000a40


	//   ....[11]....
        /*0210*/ 	.word	0x00000a60


	//   ....[12]....
        /*0214*/ 	.word	0x00000a70


	//   ....[13]....
        /*0218*/ 	.word	0x00000b00


	//   ....[14]....
        /*021c*/ 	.word	0x00000b20


	//   ....[15]....
        /*0220*/ 	.word	0x00000b30


	//   ....[16]....
        /*0224*/ 	.word	0x00000bb0


	//   ....[17]....
        /*0228*/ 	.word	0x00000bd0


	//   ....[18]....
        /*022c*/ 	.word	0x00000be0


	//   ....[19]....
        /*0230*/ 	.word	0x00000c60


	//   ....[20]....
        /*0234*/ 	.word	0x00000c70


	//   ....[21]....
        /*0238*/ 	.word	0x00000c80


	//   ....[22]....
        /*023c*/ 	.word	0x00000d00


	//   ....[23]....
        /*0240*/ 	.word	0x00000d10


	//   ....[24]....
        /*0244*/ 	.word	0x00000d20


	//   ....[25]....
        /*0248*/ 	.word	0x000012e0


	//   ....[26]....
        /*024c*/ 	.word	0x00001300


	//   ....[27]....
        /*0250*/ 	.word	0x00001310


	//   ....[28]....
        /*0254*/ 	.word	0x000013a0


	//   ....[29]....
        /*0258*/ 	.word	0x000013c0


	//   ....[30]....
        /*025c*/ 	.word	0x000013d0


	//   ....[31]....
        /*0260*/ 	.word	0x00001450


	//   ....[32]....
        /*0264*/ 	.word	0x00001470


	//   ....[33]....
        /*0268*/ 	.word	0x00001480


	//   ....[34]....
        /*026c*/ 	.word	0x00001500


	//   ....[35]....
        /*0270*/ 	.word	0x00001510


	//   ....[36]....
        /*0274*/ 	.word	0x00001520


	//   ....[37]....
        /*0278*/ 	.word	0x000015a0


	//   ....[38]....
        /*027c*/ 	.word	0x000015b0


	//   ....[39]....
        /*0280*/ 	.word	0x000015c0


	//   ....[40]....
        /*0284*/ 	.word	0x00001e00


	//   ....[41]....
        /*0288*/ 	.word	0x00001eb0


	//   ....[42]....
        /*028c*/ 	.word	0x00001f10


	//   ....[43]....
        /*0290*/ 	.word	0x00001fe0


	//   ....[44]....
        /*0294*/ 	.word	0x00002050


	//   ....[45]....
        /*0298*/ 	.word	0x000020c0


	//   ....[46]....
        /*029c*/ 	.word	0x00002190


	//   ....[47]....
        /*02a0*/ 	.word	0x000021f0


	//   ....[48]....
        /*02a4*/ 	.word	0x00002250


	//   ....[49]....
        /*02a8*/ 	.word	0x00002330


	//   ....[50]....
        /*02ac*/ 	.word	0x000023a0


	//   ....[51]....
        /*02b0*/ 	.word	0x00002410


	//   ....[52]....
        /*02b4*/ 	.word	0x000024d0


	//   ....[53]....
        /*02b8*/ 	.word	0x00002530


	//   ....[54]....
        /*02bc*/ 	.word	0x00002590


	//   ....[55]....
        /*02c0*/ 	.word	0x00002620


	//   ....[56]....
        /*02c4*/ 	.word	0x000026d0


	//   ....[57]....
        /*02c8*/ 	.word	0x00002730


	//   ....[58]....
        /*02cc*/ 	.word	0x00002800


	//   ....[59]....
        /*02d0*/ 	.word	0x00002870


	//   ....[60]....
        /*02d4*/ 	.word	0x000028e0


	//   ....[61]....
        /*02d8*/ 	.word	0x000029b0


	//   ....[62]....
        /*02dc*/ 	.word	0x00002a10


	//   ....[63]....
        /*02e0*/ 	.word	0x00002a70


	//   ....[64]....
        /*02e4*/ 	.word	0x00002b50


	//   ....[65]....
        /*02e8*/ 	.word	0x00002bc0


	//   ....[66]....
        /*02ec*/ 	.word	0x00002c30


	//   ....[67]....
        /*02f0*/ 	.word	0x00002d00


	//   ....[68]....
        /*02f4*/ 	.word	0x00002d60


	//   ....[69]....
        /*02f8*/ 	.word	0x00002dc0


	//----- nvinfo : EIATTR_EXIT_INSTR_OFFSETS
	.align		4
.L_9103:
        /*02fc*/ 	.byte	0x04, 0x1c
        /*02fe*/ 	.short	(.L_9105 - .L_9104)


	//   ....[0]....
.L_9104:
        /*0300*/ 	.word	0x00000080


	//   ....[1]....
        /*0304*/ 	.word	0x00001a00


	//   ....[2]....
        /*0308*/ 	.word	0x00001a10


	//   ....[3]....
        /*030c*/ 	.word	0x00001c20


	//   ....[4]....
        /*0310*/ 	.word	0x00001d90


	//----- nvinfo : EIATTR_MAX_THREADS
	.align		4
.L_9105:
        /*0314*/ 	.byte	0x04, 0x05
        /*0316*/ 	.short	(.L_9107 - .L_9106)
.L_9106:
        /*0318*/ 	.word	0x00000080
        /*031c*/ 	.word	0x00000001
        /*0320*/ 	.word	0x00000001


	//----- nvinfo : EIATTR_CRS_STACK_SIZE
	.align		4
.L_9107:
        /*0324*/ 	.byte	0x04, 0x1e
        /*0326*/ 	.short	(.L_9109 - .L_9108)
.L_9108:
        /*0328*/ 	.word	0x00000000


	//----- nvinfo : EIATTR_CBANK_PARAM_SIZE
	.align		4
.L_9109:
        /*032c*/ 	.byte	0x03, 0x19
        /*032e*/ 	.short	0x0048


	//----- nvinfo : EIATTR_PARAM_CBANK
	.align		4
        /*0330*/ 	.byte	0x04, 0x0a
        /*0332*/ 	.short	(.L_9111 - .L_9110)
	.align		4
.L_9110:
        /*0334*/ 	.word	index@(.nv.constant0._ZN4vllm3moe10topkGatingILi6ELi192ELi4ELi4ELi32Ej6__halfLNS0_11ScoringFuncE0EEEvPKT5_PKbPfiPT4_PiiiibPKf)
        /*0338*/ 	.short	0x0210
        /*033a*/ 	.short	0x0048


	//----- nvinfo : EIATTR_SW_WAR
	.align		4
.L_9111:
        /*033c*/ 	.byte	0x04, 0x36
        /*033e*/ 	.short	(.L_9113 - .L_9112)
.L_9112:
        /*0340*/ 	.word	0x00000008
.L_9113:


//--------------------- .nv.info._ZN4vllm3moe10topkGatingILi16ELi512ELi4ELi16ELi32Ej6__halfLNS0_11ScoringFuncE0EEEvPKT5_PKbPfiPT4_PiiiibPKf --------------------------
	.section	.nv.info._ZN4vllm3moe10topkGatingILi16ELi512ELi4ELi16ELi32Ej6__halfLNS0_11ScoringFuncE0EEEvPKT5_PKbPfiPT4_PiiiibPKf,"",@"SHT_CUDA_INFO"
	.sectionflags	@""
	.align	4


	//----- nvinfo : EIATTR_CUDA_API_VERSION
	.align		4
        /*0000*/ 	.byte	0x04, 0x37
        /*0002*/ 	.short	(.L_9115 - .L_9114)
.L_9114:
        /*0004*/ 	.word	0x00000082


	//----- nvinfo : EIATTR_KPARAM_INFO
	.align		4
.L_9115:
        /*0008*/ 	.byte	0x04, 0x17
        /*000a*/ 	.short	(.L_9117 - .L_9116)
.L_9116:
        /*000c*/ 	.word	0x00000000
        /*0010*/ 	.short	0x000a
        /*0012*/ 	.short	0x0040
        /*0014*/ 	.byte	0x00, 0xf0, 0x21, 0x00


	//----- nvinfo : EIATTR_KPARAM_INFO
	.align		4
.L_9117:
        /*0018*/ 	.byte	0x04, 0x17
        /*001a*/ 	.short	(.L_9119 - .L_9118)
.L_9118:
        /*001c*/ 	.word	0x00000000
        /*0020*/ 	.short	0x0009
        /*0022*/ 	.short	0x003c
        /*0024*/ 	.byte	0x00, 0xf0, 0x05, 0x00


	//----- nvinfo : EIATTR_KPARAM_INFO
	.align		4
.L_9119:
        /*0028*/ 	.byte	0x04, 0x17
        /*002a*/ 	.short	(.L_9121 - .L_9120)
.L_9120:
        /*002c*/ 	.word	0x00000000
        /*0030*/ 	.short	0x0008
        /*0032*/ 	.short	0x0038
        /*0034*/ 	.byte	0x00, 0xf0, 0x11, 0x00


	//----- nvinfo : EIATTR_KPARAM_INFO
	.align		4
.L_9121:
        /*0038*/ 	.byte	0x04, 0x17
        /*003a*/ 	.short	(.L_9123 - .L_9122)
.L_9122:
        /*003c*/ 	.word	0x00000000
        /*0040*/ 	.short	0x0007
        /*0042*/ 	.short	0x0034
        /*0044*/ 	.byte	0x00, 0xf0, 0x11, 0x00


	//----- nvinfo : EIATTR_KPARAM_INFO
	.align		4
.L_9123:
        /*0048*/ 	.byte	0x04, 0x17
        /*004a*/ 	.short	(.L_9125 - .L_9124)
.L_9124:
        /*004c*/ 	.word	0x00000000
        /*0050*/ 	.short	0x0006
        /*0052*/ 	.short	0x0030
        /*0054*/ 	.byte	0x00, 0xf0, 0x11, 0x00


	//----- nvinfo : EIATTR_KPARAM_INFO
	.align		4
.L_9125:
        /*0058*/ 	.byte	0x04, 0x17
        /*005a*/ 	.short	(.L_9127 - .L_9126)
.L_9126:
        /*005c*/ 	.word	0x00000000
        /*0060*/ 	.short	0x0005
        /*0062*/ 	.short	0x0028
        /*0064*/ 	.byte	0x00, 0xf0, 0x21, 0x00


	//----- nvinfo : EIATTR_KPARAM_INFO
	.align		4
.L_9127:
        /*0068*/ 	.byte	0x04, 0x17
        /*006a*/ 	.short	(.L_9129 - .L_9128)
.L_9128:
        /*006c*/ 	.word	0x00000000
        /*0070*/ 	.short	0x0004
        /*0072*/ 	.short	0x0020
        /*0074*/ 	.byte	0x00, 0xf0, 0x21, 0x00


	//----- nvinfo : EIATTR_KPARAM_INFO
	.align		4
.L_9129:
        /*0078*/ 	.byte	0x04, 0x17
        /*007a*/ 	.short	(.L_9131 - .L_9130)
.L_9130:
        /*007c*/ 	.word	0x00000000
        /*0080*/ 	.short	0x0003
        /*0082*/ 	.short	0x0018
        /*0084*/ 	.byte	0x00, 0xf0, 0x11, 0x00


	//----- nvinfo : EIATTR_KPARAM_INFO
	.align		4
.L_9131:
        /*0088*/ 	.byte	0x04, 0x17
        /*008a*/ 	.short	(.L_9133 - .L_9132)
.L_9132:
        /*008c*/ 	.word	0x00000000
        /*0090*/ 	.short	0x0002
        /*0092*/ 	.short	0x0010
        /*0094*/ 	.byte	0x00, 0xf0, 0x21, 0x00


	//----- nvinfo : EIATTR_KPARAM_INFO
	.align		4
.L_9133:
        /*0098*/ 	.byte	0x04, 0x17
        /*009a*/ 	.short	(.L_9135 - .L_9134)
.L_9134:
        /*009c*/ 	.word	0x00000000
        /*00a0*/ 	.short	0x0001
        /*00a2*/ 	.short	0x0008
        /*00a4*/ 	.byte	0x00, 0xf0, 0x21, 0x00


	//----- nvinfo : EIATTR_KPARAM_INFO
	.align		4
.L_9135:
        /*00a8*/ 	.byte	0x04, 0x17
        /*00aa*/ 	.short	(.L_9137 - .L_9136)
.L_9136:
        /*00ac*/ 	.word	0x00000000
        /*00b0*/ 	.short	0x0000
        /*00b2*/ 	.short	0x0000
        /*00b4*/ 	.byte	0x00, 0xf0, 0x21, 0x00


	//----- nvinfo : EIATTR_SPARSE_MMA_MASK
	.align		4
.L_9137:
        /*00b8*/ 	.byte	0x03, 0x50
        /*00ba*/ 	.short	0x0000


	//----- nvinfo : EIATTR_MAXREG_COUNT
	.align		4
        /*00bc*/ 	.byte	0x03, 0x1b
        /*00be*/ 	.short	0x00ff


	//----- nvinfo : EIATTR_MERCURY_ISA_VERSION
	.align		4
        /*00c0*/ 	.byte	0x03, 0x5f
        /*00c2*/ 	.short	0x0101


	//----- nvinfo : EIATTR_COOP_GROUP_MASK_REGIDS
	.align		4
        /*00c4*/ 	.byte	0x04, 0x29
        /*00c6*/ 	.short	(.L_9139 - .L_9138)


	//   ....[0]....
.L_9138:
        /*00c8*/ 	.word	0xffffffff


	//   ....[1]....
        /*00cc*/ 	.word	0xffffffff


	//   ....[2]....
        /*00d0*/ 	.word	0xffffffff


	//   ....[3]....
        /*00d4*/ 	.word	0xffffffff


	//   ....[4]....
        /*00d8*/ 	.word	0xffffffff


	//   ....[5]....
        /*00dc*/ 	.word	0xffffffff


	//   ....[6]....
        /*00e0*/ 	.word	0xffffffff


	//   ....[7]....
        /*00e4*/ 	.word	0xffffffff


	//   ....[8]....
        /*00e8*/ 	.word	0xffffffff


	//   ....[9]....
        /*00ec*/ 	.word	0xffffffff


	//   ....[10]....
        /*00f0*/ 	.word	0xffffffff


	//   ....[11]....
        /*00f4*/ 	.word	0xffffffff


	//   ....[12]....
        /*00f8*/ 	.word	0xffffffff


	//   ....[13]....
        /*00fc*/ 	.word	0xffffffff


	//   ....[14]....
        /*0100*/ 	.word	0xffffffff


	//   ....[15]....
        /*0104*/ 	.word	0xffffffff


	//   ....[16]....
        /*0108*/ 	.word	0xffffffff


	//   ....[17]....
        /*010c*/ 	.word	0xffffffff


	//   ....[18]....
        /*0110*/ 	.word	0xffffffff


	//   ....[19]....
        /*0114*/ 	.word	0xffffffff


	//   ....[20]....
        /*0118*/ 	.word	0xffffffff


	//   ....[21]....
        /*011c*/ 	.word	0xffffffff


	//   ....[22]....
        /*0120*/ 	.word	0xffffffff


	//   ....[23]....
        /*0124*/ 	.word	0xffffffff


	//   ....[24]....
        /*0128*/ 	.word	0xffffffff


	//   ....[25]....
        /*012c*/ 	.word	0xffffffff


	//   ....[26]....
        /*0130*/ 	.word	0xffffffff


	//   ....[27]....
        /*0134*/ 	.word	0xffffffff


	//   ....[28]....
        /*0138*/ 	.word	0xffffffff


	//   ....[29]....
        /*013c*/ 	.word	0xffffffff


	//   ....[30]....
        /*0140*/ 	.word	0xffffffff


	//   ....[31]....
        /*0144*/ 	.word	0xffffffff


	//   ....[32]....
        /*0148*/ 	.word	0xffffffff


	//   ....[33]....
        /*014c*/ 	.word	0xffffffff


	//   ....[34]....
        /*0150*/ 	.word	0xffffffff


	//   ....[35]....
        /*0154*/ 	.word	0xffffffff


	//   ....[36]....
        /*0158*/ 	.word	0xffffffff


	//   ....[37]....
        /*015c*/ 	.word	0xffffffff


	//   ....[38]....
        /*0160*/ 	.word	0xffffffff


	//   ....[39]....
        /*0164*/ 	.word	0xffffffff


	//   ....[40]....
        /*0168*/ 	.word	0x05000018


	//   ....[41]....
        /*016c*/ 	.word	0x05000018


	//   ....[42]....
        /*0170*/ 	.word	0x05000018


	//   ....[43]....
        /*0174*/ 	.word	0x05000018


	//   ....[44]....
        /*0178*/ 	.word	0x05000018


	//   ....[45]....
        /*017c*/ 	.word	0x05000018


	//   ....[46]....
        /*0180*/ 	.word	0x05000018


	//   ....[47]....
        /*0184*/ 	.word	0x05000018


	//   ....[48]....
        /*0188*/ 	.word	0x05000018


	//   ....[49]....
        /*018c*/ 	.word	0x05000018


	//   ....[50]....
        /*0190*/ 	.word	0x05000018


	//   ....[51]....
        /*0194*/ 	.word	0x05000018


	//   ....[52]....
        /*0198*/ 	.word	0x05000018


	//   ....[53]....
        /*019c*/ 	.word	0x05000018


	//   ....[54]....
        /*01a0*/ 	.word	0x05000018


	//   ....[55]....
        /*01a4*/ 	.word	0x05000018


	//   ....[56]....
        /*01a8*/ 	.word	0x05000018


	//   ....[57]....
        /*01ac*/ 	.word	0x05000018


	//   ....[58]....
        /*01b0*/ 	.word	0x05000018


	//   ....[59]....
        /*01b4*/ 	.word	0x05000018


	//   ....[60]....
        /*01b8*/ 	.word	0x05000018


	//   ....[61]....
        /*01bc*/ 	.word	0x05000018


	//   ....[62]....
        /*01c0*/ 	.word	0x05000018


	//   ....[63]....
        /*01c4*/ 	.word	0x05000018


	//   ....[64]....
        /*01c8*/ 	.word	0x05000018


	//   ....[65]....
        /*01cc*/ 	.word	0x05000018


	//   ....[66]....
        /*01d0*/ 	.word	0x05000018


	//   ....[67]....
        /*01d4*/ 	.word	0x05000018


	//   ....[68]....
        /*01d8*/ 	.word	0x05000018


	//   ....[69]....
        /*01dc*/ 	.word	0x05000018


	//----- nvinfo : EIATTR_COOP_GROUP_INSTR_OFFSETS
	.align		4
.L_9139:
        /*01e0*/ 	.byte	0x04, 0x28
        /*01e2*/ 	.short	(.L_9141 - .L_9140)


	//   ....[0]....
.L_9140:
        /*01e4*/ 	.word	0x00000330


	//   ....[1]....
        /*01e8*/ 	.word	0x00000350


	//   ....[2]....
        /*01ec*/ 	.word	0x00000380


	//   ....[3]....
        /*01f0*/ 	.word	0x000003c0


	//   ....[4]....
        /*01f4*/ 	.word	0x000003f0


	//   ....[5]....
        /*01f8*/ 	.word	0x00000810


	//   ....[6]....
        /*01fc*/ 	.word	0x00000830


	//   ....[7]....
        /*0200*/ 	.word	0x00000850


	//   ....[8]....
        /*0204*/ 	.word	0x00000870


	//   ....[9]....
        /*0208*/ 	.word	0x00000890


	//   ....[10]....
        /*020c*/ 	.word	0x00001450


	//   ....[11]....
        /*0210*/ 	.word	0x00001470


	//   ....[12]....
        /*0214*/ 	.word	0x00001480


	//   ....[13]....
        /*0218*/ 	.word	0x00001510


	//   ....[14]....
        /*021c*/ 	.word	0x00001530


	//   ....[15]....
        /*0220*/ 	.word	0x00001540


	//   ....[16]....
        /*0224*/ 	.word	0x000015c0


	//   ....[17]....
        /*0228*/ 	.word	0x000015e0


	//   ....[18]....
        /*022c*/ 	.word	0x000015f0


	//   ....[19]....
        /*0230*/ 	.word	0x00001670


	//   ....[20]....
        /*0234*/ 	.word	0x00001680


	//   ....[21]....
        /*0238*/ 	.word	0x00001690


	//   ....[22]....
        /*023c*/ 	.word	0x00001710


	//   ....[23]....
        /*0240*/ 	.word	0x00001720


	//   ....[24]....
        /*0244*/ 	.word	0x00001730


	//   ....[25]....
        /*0248*/ 	.word	0x000020b0


	//   ....[26]....
        /*024c*/ 	.word	0x000020d0


	//   ....[27]....
        /*0250*/ 	.word	0x000020e0


	//   ....[28]....
        /*0254*/ 	.word	0x00002170


	//   ....[29]....
        /*0258*/ 	.word	0x00002190


	//   ....[30]....
        /*025c*/ 	.word	0x000021a0


	//   ....[31]....
        /*0260*/ 	.word	0x00002220


	//   ....[32]....
        /*0264*/ 	.word	0x00002240


	//   ....[33]....
        /*0268*/ 	.word	0x00002250


	//   ....[34]....
        /*026c*/ 	.word	0x000022d0


	//   ....[35]....
        /*0270*/ 	.word	0x000022e0


	//   ....[36]....
        /*0274*/ 	.word	0x000022f0


	//   ....[37]....
        /*0278*/ 	.word	0x00002370


	//   ....[38]....
        /*027c*/ 	.word	0x00002380


	//   ....[39]....
        /*0280*/ 	.word	0x00002390


	//   ....[40]....
        /*0284*/ 	.word	0x00002d20


	//   ....[41]....
        /*0288*/ 	.word	0x00002dc0


	//   ....[42]....
        /*028c*/ 	.word	0x00002e20


	//   ....[43]....
        /*0290*/ 	.word	0x00002ed0


	//   ....[44]....
        /*0294*/ 	.word	0x00002f20


	//   ....[45]....
        /*0298*/ 	.word	0x00002f90


	//   ....[46]....
        /*029c*/ 	.word	0x00003050


	//   ....[47]....
        /*02a0*/ 	.word	0x000030a0


	//   ....[48]....
        /*02a4*/ 	.word	0x000030f0


	//   ....[49]....
        /*02a8*/ 	.word	0x000031b0


	//   ....[50]....
        /*02ac*/ 	.word	0x00003200


	//   ....[51]....
        /*02b0*/ 	.word	0x00003270


	//   ....[52]....
        /*02b4*/ 	.word	0x00003320


	//   ....[53]....
        /*02b8*/ 	.word	0x00003370


	//   ....[54]....
        /*02bc*/ 	.word	0x000033c0


	//   ....[55]....
        /*02c0*/ 	.word	0x00003450


	//   ....[56]....
        /*02c4*/ 	.word	0x000034f0


	//   ....[57]....
        /*02c8*/ 	.word	0x00003550


	//   ....[58]....
        /*02cc*/ 	.word	0x00003600


	//   ....[59]....
        /*02d0*/ 	.word	0x00003650


	//   ....[60]....
        /*02d4*/ 	.word	0x000036c0


	//   ....[61]....
        /*02d8*/ 	.word	0x00003780


	//   ....[62]....
        /*02dc*/ 	.word	0x000037d0


	//   ....[63]....
        /*02e0*/ 	.word	0x00003820


	//   ....[64]....
        /*02e4*/ 	.word	0x000038e0


	//   ....[65]....
        /*02e8*/ 	.word	0x00003930


	//   ....[66]....
        /*02ec*/ 	.word	0x000039a0


	//   ....[67]....
        /*02f0*/ 	.word	0x00003a50


	//   ....[68]....
        /*02f4*/ 	.word	0x00003aa0


	//   ....[69]....
        /*02f8*/ 	.word	0x00003af0


	//----- nvinfo : EIATTR_EXIT_INSTR_OFFSETS
	.align		4
.L_9141:
        /*02fc*/ 	.byte	0x04, 0x1c
        /*02fe*/ 	.short	(.L_9143 - .L_9142)


	//   ....[0]....
.L_9142:
        /*0300*/ 	.word	0x00000080


	//   ....[1]....
        /*0304*/ 	.word	0x00002910


	//   ....[2]....
        /*0308*/ 	.word	0x00002930


	//   ....[3]....
        /*030c*/ 	.word	0x00002b40


	//   ....[4]....
        /*0310*/ 	.word	0x00002cb0


	//----- nvinfo : EIATTR_MAX_THREADS
	.align		4
.L_9143:
        /*0314*/ 	.byte	0x04, 0x05
        /*0316*/ 	.short	(.L_9145 - .L_9144)
.L_9144:
        /*0318*/ 	.word	0x00000080
        /*031c*/ 	.word	0x00000001
        /*0320*/ 	.word	0x00000001


	//----- nvinfo : EIATTR_CRS_STACK_SIZE
	.align		4
.L_9145:
        /*0324*/ 	.byte	0x04, 0x1e
        /*0326*/ 	.short	(.L_9147 - .L_9146)
.L_9146:
        /*0328*/ 	.word	0x00000000


	//----- nvinfo : EIATTR_CBANK_PARAM_SIZE
	.align		4
.L_9147:
        /*032c*/ 	.byte	0x03, 0x19
        /*032e*/ 	.short	0x0048


	//----- nvinfo : EIATTR_PARAM_CBANK
	.align		4
        /*0330*/ 	.byte	0x04, 0x0a
        /*0332*/ 	.short	(.L_9149 - .L_9148)
	.align		4
.L_9148:
        /*0334*/ 	.word	index@(.nv.constant0._ZN4vllm3moe10topkGatingILi16ELi512ELi4ELi16ELi32Ej6__halfLNS0_11ScoringFuncE0EEEvPKT5_PKbPfiPT4_PiiiibPKf)
        /*0338*/ 	.short	0x0210
        /*033a*/ 	.short	0x0048


	//----- nvinfo : EIATTR_SW_WAR
	.align		4
.L_9149:
        /*033c*/ 	.byte	0x04, 0x36
        /*033e*/ 	.short	(.L_9151 - .L_9150)
.L_9150:
        /*0340*/ 	.word	0x00000008
.L_9151:


//--------------------- .nv.info._ZN4vllm3moe10topkGatingILi8ELi256ELi4ELi16ELi32Ej6__halfLNS0_11ScoringFuncE0EEEvPKT5_PKbPfiPT4_PiiiibPKf --------------------------
	.section	.nv.info._ZN4vllm3moe10topkGatingILi8ELi256ELi4ELi16ELi32Ej6__halfLNS0_11ScoringFuncE0EEEvPKT5_PKbPfiPT4_PiiiibPKf,"",@"SHT_CUDA_INFO"
	.sectionflags	@""
	.align	4


	//----- nvinfo : EIATTR_CUDA_API_VERSION
	.align		4
        /*0000*/ 	.byte	0x04, 0x37
        /*0002*/ 	.short	(.L_9153 - .L_9152)
.L_9152:
        /*0004*/ 	.word	0x00000082


	//----- nvinfo : EIATTR_KPARAM_INFO
	.align		4
.L_9153:
        /*0008*/ 	.byte	0x04, 0x17
        /*000a*/ 	.short	(.L_9155 - .L_9154)
.L_9154:
        /*000c*/ 	.word	0x00000000
        /*0010*/ 	.short	0x000a
        /*0012*/ 	.short	0x0040
        /*0014*/ 	.byte	0x00, 0xf0, 0x21, 0x00


	//----- nvinfo : EIATTR_KPARAM_INFO
	.align		4
.L_9155:
        /*0018*/ 	.byte	0x04, 0x17
        /*001a*/ 	.short	(.L_9157 - .L_9156)
.L_9156:
        /*001c*/ 	.word	0x00000000
        /*0020*/ 	.short	0x0009
        /*0022*/ 	.short	0x003c
        /*0024*/ 	.byte	0x00, 0xf0, 0x05, 0x00


	//----- nvinfo : EIATTR_KPARAM_INFO
	.align		4
.L_9157:
        /*0028*/ 	.byte	0x04, 0x17
        /*002a*/ 	.short	(.L_9159 - .L_9158)
.L_9158:
        /*002c*/ 	.word	0x00000000
        /*0030*/ 	.short	0x0008
        /*0032*/ 	.short	0x0038
        /*0034*/ 	.byte	0x00, 0xf0, 0x11, 0x00


	//----- nvinfo : EIATTR_KPARAM_INFO
	.align		4
.L_9159:
        /*0038*/ 	.byte	0x04, 0x17
        /*003a*/ 	.short	(.L_9161 - .L_9160)
.L_9160:
        /*003c*/ 	.word	0x00000000
        /*0040*/ 	.short	0x0007
        /*0042*/ 	.short	0x0034
        /*0044*/ 	.byte	0x00, 0xf0, 0x11, 0x00


	//----- nvinfo : EIATTR_KPARAM_INFO
	.align		4
.L_9161:
        /*0048*/ 	.byte	0x04, 0x17
        /*004a*/ 	.short	(.L_9163 - .L_9162)
.L_9162:
        /*004c*/ 	.word	0x00000000
        /*0050*/ 	.short	0x0006
        /*0052*/ 	.short	0x0030
        /*0054*/ 	.byte	0x00, 0xf0, 0x11, 0x00


	//----- nvinfo : EIATTR_KPARAM_INFO
	.align		4
.L_9163:
        /*0058*/ 	.byte	0x04, 0x17
        /*005a*/ 	.short	(.L_9165 - .L_9164)
.L_9164:
        /*005c*/ 	.word	0x00000000
        /*0060*/ 	.short	0x0005
        /*0062*/ 	.short	0x0028
        /*0064*/ 	.byte	0x00, 0xf0, 0x21, 0x00


	//----- nvinfo : EIATTR_KPARAM_INFO
	.align		4
.L_9165:
        /*0068*/ 	.byte	0x04, 0x17
        /*006a*/ 	.short	(.L_9167 - .L_9166)
.L_9166:
        /*006c*/ 	.word	0x00000000
        /*0070*/ 	.short	0x0004
        /*0072*/ 	.short	0x0020
        /*0074*/ 	.byte	0x00, 0xf0, 0x21, 0x00


	//----- nvinfo : EIATTR_KPARAM_INFO
	.align		4
.L_9167:
        /*0078*/ 	.byte	0x04, 0x17
        /*007a*/ 	.short	(.L_9169 - .L_9168)
.L_9168:
        /*007c*/ 	.word	0x00000000
        /*0080*/ 	.short	0x0003
        /*0082*/ 	.short	0x0018
        /*0084*/ 	.byte	0x00, 0xf0, 0x11, 0x00


	//----- nvinfo : EIATTR_KPARAM_INFO
	.align		4
.L_9169:
        /*0088*/ 	.byte	0x04, 0x17
        /*008a*/ 	.short	(.L_9171 - .L_9170)
.L_9170:
        /*008c*/ 	.word	0x00000000
        /*0090*/ 	.short	0x0002
        /*0092*/ 	.short	0x0010
        /*0094*/ 	.byte	0x00, 0xf0, 0x21, 0x00


	//----- nvinfo : EIATTR_KPARAM_INFO
	.align		4
.L_9171:
        /*0098*/ 	.byte	0x04, 0x17
        /*009a*/ 	.short	(.L_9173 - .L_9172)
.L_9172:
        /*009c*/ 	.word	0x00000000
        /*00a0*/ 	.short	0x0001
        /*00a2*/ 	.short	0x0008
        /*00a4*/ 	.byte	0x00, 0xf0, 0x21, 0x00


	//----- nvinfo : EIATTR_KPARAM_INFO
	.align		4
.L_9173:
        /*00a8*/ 	.byte	0x04, 0x17
        /*00aa*/ 	.short	(.L_9175 - .L_9174)
.L_9174:
        /*00ac*/ 	.word	0x00000000
        /*00b0*/ 	.short	0x0000
        /*00b2*/ 	.short	0x0000
        /*00b4*/ 	.byte	0x00, 0xf0, 0x21, 0x00


	//----- nvinfo : EIATTR_SPARSE_MMA_MASK
	.align		4
.L_9175:
        /*00b8*/ 	.byte	0x03, 0x50
        /*00ba*/ 	.short	0x0000


	//----- nvinfo : EIATTR_MAXREG_COUNT
	.align		4
        /*00bc*/ 	.byte	0x03, 0x1b
        /*00be*/ 	.short	0x00ff


	//----- nvinfo : EIATTR_MERCURY_ISA_VERSION
	.align		4
        /*00c0*/ 	.byte	0x03, 0x5f
        /*00c2*/ 	.short	0x0101


	//----- nvinfo : EIATTR_COOP_GROUP_MASK_REGIDS
	.align		4
        /*00c4*/ 	.byte	0x04, 0x29
        /*00c6*/ 	.short	(.L_9177 - .L_9176)


	//   ....[0]....
.L_9176:
        /*00c8*/ 	.word	0xffffffff


	//   ....[1]....
        /*00cc*/ 	.word	0xffffffff


	//   ....[2]....
        /*00d0*/ 	.word	0xffffffff


	//   ....[3]....
        /*00d4*/ 	.word	0xffffffff


	//   ....[4]....
        /*00d8*/ 	.word	0xffffffff


	//   ....[5]....
        /*00dc*/ 	.word	0xffffffff


	//   ....[6]....
        /*00e0*/ 	.word	0xffffffff


	//   ....[7]....
        /*00e4*/ 	.word	0xffffffff


	//   ....[8]....
        /*00e8*/ 	.word	0xffffffff


	//   ....[9]....
        /*00ec*/ 	.word	0xffffffff


	//   ....[10]....
        /*00f0*/ 	.word	0xffffffff


	//   ....[11]....
        /*00f4*/ 	.word	0xffffffff


	//   ....[12]....
        /*00f8*/ 	.word	0xffffffff


	//   ....[13]....
        /*00fc*/ 	.word	0xffffffff


	//   ....[14]....
        /*0100*/ 	.word	0xffffffff


	//   ....[15]....
        /*0104*/ 	.word	0xffffffff


	//   ....[16]....
        /*0108*/ 	.word	0xffffffff


	//   ....[17]....
        /*010c*/ 	.word	0xffffffff


	//   ....[18]....
        /*0110*/ 	.word	0xffffffff


	//   ....[19]....
        /*0114*/ 	.word	0xffffffff


	//   ....[20]....
        /*0118*/ 	.word	0xffffffff


	//   ....[21]....
        /*011c*/ 	.word	0xffffffff


	//   ....[22]....
        /*0120*/ 	.word	0xffffffff


	//   ....[23]....
        /*0124*/ 	.word	0xffffffff


	//   ....[24]....
        /*0128*/ 	.word	0xffffffff


	//   ....[25]....
        /*012c*/ 	.word	0xffffffff


	//   ....[26]....
        /*0130*/ 	.word	0xffffffff


	//   ....[27]....
        /*0134*/ 	.word	0xffffffff


	//   ....[28]....
        /*0138*/ 	.word	0xffffffff


	//   ....[29]....
        /*013c*/ 	.word	0xffffffff


	//   ....[30]....
        /*0140*/ 	.word	0xffffffff


	//   ....[31]....
        /*0144*/ 	.word	0xffffffff


	//   ....[32]....
        /*0148*/ 	.word	0xffffffff


	//   ....[33]....
        /*014c*/ 	.word	0xffffffff


	//   ....[34]....
        /*0150*/ 	.word	0xffffffff


	//   ....[35]....
        /*0154*/ 	.word	0xffffffff


	//   ....[36]....
        /*0158*/ 	.word	0xffffffff


	//   ....[37]....
        /*015c*/ 	.word	0xffffffff


	//   ....[38]....
        /*0160*/ 	.word	0xffffffff


	//   ....[39]....
        /*0164*/ 	.word	0xffffffff


	//   ....[40]....
        /*0168*/ 	.word	0x05000005


	//   ....[41]....
        /*016c*/ 	.word	0x05000005


	//   ....[42]....
        /*0170*/ 	.word	0x05000005


	//   ....[43]....
        /*0174*/ 	.word	0x05000005


	//   ....[44]....
        /*0178*/ 	.word	0x05000005


	//   ....[45]....
        /*017c*/ 	.word	0x05000005


	//   ....[46]....
        /*0180*/ 	.word	0x05000005


	//   ....[47]....
        /*0184*/ 	.word	0x05000005


	//   ....[48]....
        /*0188*/ 	.word	0x05000005


	//   ....[49]....
        /*018c*/ 	.word	0x05000005


	//   ....[50]....
        /*0190*/ 	.word	0x05000005


	//   ....[51]....
        /*0194*/ 	.word	0x05000005


	//   ....[52]....
        /*0198*/ 	.word	0x05000005


	//   ....[53]....
        /*019c*/ 	.word	0x05000005


	//   ....[54]....
        /*01a0*/ 	.word	0x05000005


	//   ....[55]....
        /*01a4*/ 	.word	0x05000005


	//   ....[56]....
        /*01a8*/ 	.word	0x05000005


	//   ....[57]....
        /*01ac*/ 	.word	0x05000005


	//   ....[58]....
        /*01b0*/ 	.word	0x05000005


	//   ....[59]....
        /*01b4*/ 	.word	0x05000005


	//   ....[60]....
        /*01b8*/ 	.word	0x05000005


	//   ....[61]....
        /*01bc*/ 	.word	0x05000005


	//   ....[62]....
        /*01c0*/ 	.word	0x05000005


	//   ....[63]....
        /*01c4*/ 	.word	0x05000005


	//   ....[64]....
        /*01c8*/ 	.word	0x05000005


	//   ....[65]....
        /*01cc*/ 	.word	0x05000005


	//   ....[66]....
        /*01d0*/ 	.word	0x05000005


	//   ....[67]....
        /*01d4*/ 	.word	0x05000005


	//   ....[68]....
        /*01d8*/ 	.word	0x05000005


	//   ....[69]....
        /*01dc*/ 	.word	0x05000005


	//----- nvinfo : EIATTR_COOP_GROUP_INSTR_OFFSETS
	.align		4
.L_9177:
        /*01e0*/ 	.byte	0x04, 0x28
        /*01e2*/ 	.short	(.L_9179 - .L_9178)


	//   ....[0]....
.L_9178:
        /*01e4*/ 	.word	0x00000290


	//   ....[1]....
        /*01e8*/ 	.word	0x000002b0


	//   ....[2]....
        /*01ec*/ 	.word	0x000002e0


	//   ....[3]....
        /*01f0*/ 	.word	0x00000320


	//   ....[4]....
        /*01f4*/ 	.word	0x000003b0


	//   ....[5]....
        /*01f8*/ 	.word	0x000005d0


	//   ....[6]....
        /*01fc*/ 	.word	0x000005f0


	//   ....[7]....
        /*0200*/ 	.word	0x00000610


	//   ....[8]....
        /*0204*/ 	.word	0x00000630


	//   ....[9]....
        /*0208*/ 	.word	0x00000650


	//   ....[10]....
        /*020c*/ 	.word	0x00000c30


	//   ....[11]....
        /*0210*/ 	.word	0x00000c50


	//   ....[12]....
        /*0214*/ 	.word	0x00000c60


	//   ....[13]....
        /*0218*/ 	.word	0x00000cf0


	//   ....[14]....
        /*021c*/ 	.word	0x00000d10


	//   ....[15]....
        /*0220*/ 	.word	0x00000d20


	//   ....[16]....
        /*0224*/ 	.word	0x00000da0


	//   ....[17]....
        /*0228*/ 	.word	0x00000dc0


	//   ....[18]....
        /*022c*/ 	.word	0x00000dd0


	//   ....[19]....
        /*0230*/ 	.word	0x00000e50


	//   ....[20]....
        /*0234*/ 	.word	0x00000e60


	//   ....[21]....
        /*0238*/ 	.word	0x00000e70


	//   ....[22]....
        /*023c*/ 	.word	0x00000ef0


	//   ....[23]....
        /*0240*/ 	.word	0x00000f00


	//   ....[24]....
        /*0244*/ 	.word	0x00000f10


	//   ....[25]....
        /*0248*/ 	.word	0x00001590


	//   ....[26]....
        /*024c*/ 	.word	0x000015b0


	//   ....[27]....
        /*0250*/ 	.word	0x000015c0


	//   ....[28]....
        /*0254*/ 	.word	0x00001650


	//   ....[29]....
        /*0258*/ 	.word	0x00001670


	//   ....[30]....
        /*025c*/ 	.word	0x00001680


	//   ....[31]....
        /*0260*/ 	.word	0x00001700


	//   ....[32]....
        /*0264*/ 	.word	0x00001720


	//   ....[33]....
        /*0268*/ 	.word	0x00001730


	//   ....[34]....
        /*026c*/ 	.word	0x000017b0


	//   ....[35]....
        /*0270*/ 	.word	0x000017c0


	//   ....[36]....
        /*0274*/ 	.word	0x000017d0


	//   ....[37]....
        /*0278*/ 	.word	0x00001850


	//   ....[38]....
        /*027c*/ 	.word	0x00001860


	//   ....[39]....
        /*0280*/ 	.word	0x00001870


	//   ....[40]....
        /*0284*/ 	.word	0x00002100


	//   ....[41]....
        /*0288*/ 	.word	0x000021a0


	//   ....[42]....
        /*028c*/ 	.word	0x00002200


	//   ....[43]....
        /*0290*/ 	.word	0x000022b0


	//   ....[44]....
        /*0294*/ 	.word	0x00002300


	//   ....[45]....
        /*0298*/ 	.word	0x00002370


	//   ....[46]....
        /*029c*/ 	.word	0x00002430


	//   ....[47]....
        /*02a0*/ 	.word	0x00002480


	//   ....[48]....
        /*02a4*/ 	.word	0x000024d0


	//   ....[49]....
        /*02a8*/ 	.word	0x00002590


	//   ....[50]....
        /*02ac*/ 	.word	0x000025e0


	//   ....[51]....
        /*02b0*/ 	.word	0x00002650


	//   ....[52]....
        /*02b4*/ 	.word	0x00002700


	//   ....[53]....
        /*02b8*/ 	.word	0x00002750


	//   ....[54]....
        /*02bc*/ 	.word	0x000027a0


	//   ....[55]....
        /*02c0*/ 	.word	0x00002830


	//   ....[56]....
        /*02c4*/ 	.word	0x000028d0


	//   ....[57]....
        /*02c8*/ 	.word	0x00002930


	//   ....[58]....
        /*02cc*/ 	.word	0x000029e0


	//   ....[59]....
        /*02d0*/ 	.word	0x00002a30


	//   ....[60]....
        /*02d4*/ 	.word	0x00002aa0


	//   ....[61]....
        /*02d8*/ 	.word	0x00002b60


	//   ....[62]....
        /*02dc*/ 	.word	0x00002bb0


	//   ....[63]....
        /*02e0*/ 	.word	0x00002c00


	//   ....[64]....
        /*02e4*/ 	.word	0x00002cc0


	//   ....[65]....
        /*02e8*/ 	.word	0x00002d10


	//   ....[66]....
        /*02ec*/ 	.word	0x00002d80


	//   ....[67]....
        /*02f0*/ 	.word	0x00002e30


	//   ....[68]....
        /*02f4*/ 	.word	0x00002e80


	//   ....[69]....
        /*02f8*/ 	.word	0x00002ed0


	//----- nvinfo : EIATTR_EXIT_INSTR_OFFSETS
	.align		4
.L_9179:
        /*02fc*/ 	.byte	0x04, 0x1c
        /*02fe*/ 	.short	(.L_9181 - .L_9180)


	//   ....[0]....
.L_9180:
        /*0300*/ 	.word	0x00000080


	//   ....[1]....
        /*0304*/ 	.word	0x00001cf0


	//   ....[2]....
        /*0308*/ 	.word	0x00001d10


	//   ....[3]....
        /*030c*/ 	.word	0x00001f20


	//   ....[4]....
        /*0310*/ 	.word	0x00002090


	//----- nvinfo : EIATTR_MAX_THREADS
	.align		4
.L_9181:
        /*0314*/ 	.byte	0x04, 0x05
        /*0316*/ 	.short	(.L_9183 - .L_9182)
.L_9182:
        /*0318*/ 	.word	0x00000080
        /*031c*/ 	.word	0x00000001
        /*0320*/ 	.word	0x00000001


	//----- nvinfo : EIATTR_CRS_STACK_SIZE
	.align		4
.L_9183:
        /*0324*/ 	.byte	0x04, 0x1e
        /*0326*/ 	.short	(.L_9185 - .L_9184)
.L_9184:
        /*0328*/ 	.word	0x00000000


	//----- nvinfo : EIATTR_CBANK_PARAM_SIZE
	.align		4
.L_9185:
        /*032c*/ 	.byte	0x03, 0x19
        /*032e*/ 	.short	0x0048


	//----- nvinfo : EIATTR_PARAM_CBANK
	.align		4
        /*0330*/ 	.byte	0x04, 0x0a
        /*0332*/ 	.short	(.L_9187 - .L_9186)
	.align		4
.L_9186:
        /*0334*/ 	.word	index@(.nv.constant0._ZN4vllm3moe10topkGatingILi8ELi256ELi4ELi16ELi32Ej6__halfLNS0_11ScoringFuncE0EEEvPKT5_PKbPfiPT4_PiiiibPKf)
        /*0338*/ 	.short	0x0210
        /*033a*/ 	.short	0x0048


	//----- nvinfo : EIATTR_SW_WAR
	.align		4
.L_9187:
        /*033c*/ 	.byte	0x04, 0x36
        /*033e*/ 	.short	(.L_9189 - .L_9188)
.L_9188:
        /*0340*/ 	.word	0x00000008
.L_9189:


//--------------------- .nv.info._ZN4vllm3moe10topkGatingILi8ELi128ELi4ELi16ELi32Ej6__halfLNS0_11ScoringFuncE0EEEvPKT5_PKbPfiPT4_PiiiibPKf --------------------------
	.section	.nv.info._ZN4vllm3moe10topkGatingILi8ELi128ELi4ELi16ELi32Ej6__halfLNS0_11ScoringFuncE0EEEvPKT5_PKbPfiPT4_PiiiibPKf,"",@"SHT_CUDA_INFO"
	.sectionflags	@""
	.align	4


	//----- nvinfo : EIATTR_CUDA_API_VERSION
	.align		4
        /*0000*/ 	.byte	0x04, 0x37
        /*0002*/ 	.short	(.L_9191 - .L_9190)
.L_9190:
        /*0004*/ 	.word	0x00000082


	//----- nvinfo : EIATTR_KPARAM_INFO
	.align		4
.L_9191:
        /*0008*/ 	.byte	0x04, 0x17
        /*000a*/ 	.short	(.L_9193 - .L_9192)
.L_9192:
        /*000c*/ 	.word	0x00000000
        /*0010*/ 	.short	0x000a
        /*0012*/ 	.short	0x0040
        /*0014*/ 	.byte	0x00, 0xf0, 0x21, 0x00


	//----- nvinfo : EIATTR_KPARAM_INFO
	.align		4
.L_9193:
        /*0018*/ 	.byte	0x04, 0x17
        /*001a*/ 	.short	(.L_9195 - .L_9194)
.L_9194:
        /*001c*/ 	.word	0x00000000
        /*0020*/ 	.short	0x0009
        /*0022*/ 	.short	0x003c
        /*0024*/ 	.byte	0x00, 0xf0, 0x05, 0x00


	//----- nvinfo : EIATTR_KPARAM_INFO
	.align		4
.L_9195:
        /*0028*/ 	.byte	0x04, 0x17
        /*002a*/ 	.short	(.L_9197 - .L_9196)
.L_9196:
        /*002c*/ 	.word	0x00000000
        /*0030*/ 	.short	0x0008
        /*0032*/ 	.short	0x0038
        /*0034*/ 	.byte	0x00, 0xf0, 0x11, 0x00


	//----- nvinfo : EIATTR_KPARAM_INFO
	.align		4
.L_9197:
        /*0038*/ 	.byte	0x04, 0x17
        /*003a*/ 	.short	(.L_9199 - .L_9198)
.L_9198:
        /*003c*/ 	.word	0x00000000
        /*0040*/ 	.short	0x0007
        /*0042*/ 	.short	0x0034
        /*0044*/ 	.byte	0x00, 0xf0, 0x11, 0x00


	//----- nvinfo : EIATTR_KPARAM_INFO
	.align		4
.L_9199:
        /*0048*/ 	.byte	0x04, 0x17
        /*004a*/ 	.short	(.L_9201 - .L_9200)
.L_9200:
        /*004c*/ 	.word	0x00000000
        /*0050*/ 	.short	0x0006
        /*0052*/ 	.short	0x0030
        /*0054*/ 	.byte	0x00, 0xf0, 0x11, 0x00


	//----- nvinfo : EIATTR_KPARAM_INFO
	.align		4
.L_9201:
        /*0058*/ 	.byte	0x04, 0x17
        /*005a*/ 	.short	(.L_9203 - .L_9202)
.L_9202:
        /*005c*/ 	.word	0x00000000
        /*0060*/ 	.short	0x0005
        /*0062*/ 	.short	0x0028
        /*0064*/ 	.byte	0x00, 0xf0, 0x21, 0x00


	//----- nvinfo : EIATTR_KPARAM_INFO
	.align		4
.L_9203:
        /*0068*/ 	.byte	0x04, 0x17
        /*006a*/ 	.short	(.L_9205 - .L_9204)
.L_9204:
        /*006c*/ 	.word	0x00000000
        /*0070*/ 	.short	0x0004
        /*0072*/ 	.short	0x0020
        /*0074*/ 	.byte	0x00, 0xf0, 0x21, 0x00


	//----- nvinfo : EIATTR_KPARAM_INFO
	.align		4
.L_9205:
        /*0078*/ 	.byte	0x04, 0x17
        /*007a*/ 	.short	(.L_9207 - .L_9206)
.L_9206:
        /*007c*/ 	.word	0x00000000
        /*0080*/ 	.short	0x0003
        /*0082*/ 	.short	0x0018
        /*0084*/ 	.byte	0x00, 0xf0, 0x11, 0x00


	//----- nvinfo : EIATTR_KPARAM_INFO
	.align		4
.L_9207:
        /*0088*/ 	.byte	0x04, 0x17
        /*008a*/ 	.short	(.L_9209 - .L_9208)
.L_9208:
        /*008c*/ 	.word	0x00000000
        /*0090*/ 	.short	0x0002
        /*0092*/ 	.short	0x0010
        /*0094*/ 	.byte	0x00, 0xf0, 0x21, 0x00


	//----- nvinfo : EIATTR_KPARAM_INFO
	.align		4
.L_9209:
        /*0098*/ 	.byte	0x04, 0x17
        /*009a*/ 	.short	(.L_9211 - .L_9210)
.L_9210:
        /*009c*/ 	.word	0x00000000
        /*00a0*/ 	.short	0x0001
        /*00a2*/ 	.short	0x0008
        /*00a4*/ 	.byte	0x00, 0xf0, 0x21, 0x00


	//----- nvinfo : EIATTR_KPARAM_INFO
	.align		4
.L_9211:
        /*00a8*/ 	.byte	0x04, 0x17
        /*00aa*/ 	.short	(.L_9213 - .L_9212)
.L_9212:
        /*00ac*/ 	.word	0x00000000
        /*00b0*/ 	.short	0x0000
        /*00b2*/ 	.short	0x0000
        /*00b4*/ 	.byte	0x00, 0xf0, 0x21, 0x00


	//----- nvinfo : EIATTR_SPARSE_MMA_MASK
	.align		4
.L_9213:
        /*00b8*/ 	.byte	0x03, 0x50
        /*00ba*/ 	.short	0x0000


	//----- nvinfo : EIATTR_MAXREG_COUNT
	.align		4
        /*00bc*/ 	.byte	0x03, 0x1b
        /*00be*/ 	.short	0x00ff


	//----- nvinfo : EIATTR_MERCURY_ISA_VERSION
	.align		4
        /*00c0*/ 	.byte	0x03, 0x5f
        /*00c2*/ 	.short	0x0101


	//----- nvinfo : EIATTR_COOP_GROUP_MASK_REGIDS
	.align		4
        /*00c4*/ 	.byte	0x04, 0x29
        /*00c6*/ 	.short	(.L_9215 - .L_9214)


	//   ....[0]....
.L_9214:
        /*00c8*/ 	.word	0xffffffff


	//   ....[1]....
        /*00cc*/ 	.word	0xffffffff


	//   ....[2]....
        /*00d0*/ 	.word	0xffffffff


	//   ....[3]....
        /*00d4*/ 	.word	0xffffffff


	//   ....[4]....
        /*00d8*/ 	.word	0xffffffff


	//   ....[5]....
        /*00dc*/ 	.word	0xffffffff


	//   ....[6]....
        /*00e0*/ 	.word	0xffffffff


	//   ....[7]....
        /*00e4*/ 	.word	0xffffffff


	//   ....[8]....
        /*00e8*/ 	.word	0xffffffff


	//   ....[9]....
        /*00ec*/ 	.word	0xffffffff


	//   ....[10]....
        /*00f0*/ 	.word	0xffffffff


	//   ....[11]....
        /*00f4*/ 	.word	0xffffffff


	//   ....[12]....
        /*00f8*/ 	.word	0xffffffff


	//   ....[13]....
        /*00fc*/ 	.word	0xffffffff


	//   ....[14]....
        /*0100*/ 	.word	0xffffffff


	//   ....[15]....
        /*0104*/ 	.word	0xffffffff


	//   ....[16]....
        /*0108*/ 	.word	0xffffffff


	//   ....[17]....
        /*010c*/ 	.word	0xffffffff


	//   ....[18]....
        /*0110*/ 	.word	0xffffffff


	//   ....[19]....
        /*0114*/ 	.word	0xffffffff


	//   ....[20]....
        /*0118*/ 	.word	0xffffffff


	//   ....[21]....
        /*011c*/ 	.word	0xffffffff


	//   ....[22]....
        /*0120*/ 	.word	0xffffffff


	//   ....[23]....
        /*0124*/ 	.word	0xffffffff


	//   ....[24]....
        /*0128*/ 	.word	0xffffffff


	//   ....[25]....
        /*012c*/ 	.word	0xffffffff


	//   ....[26]....
        /*0130*/ 	.word	0xffffffff


	//   ....[27]....
        /*0134*/ 	.word	0xffffffff


	//   ....[28]....
        /*0138*/ 	.word	0xffffffff


	//   ....[29]....
        /*013c*/ 	.word	0xffffffff


	//   ....[30]....
        /*0140*/ 	.word	0xffffffff


	//   ....[31]....
        /*0144*/ 	.word	0xffffffff


	//   ....[32]....
        /*0148*/ 	.word	0x05000005


	//   ....[33]....
        /*014c*/ 	.word	0x05000005


	//   ....[34]....
        /*0150*/ 	.word	0x05000005


	//   ....[35]....
        /*0154*/ 	.word	0x05000005


	//   ....[36]....
        /*0158*/ 	.word	0x05000005


	//   ....[37]....
        /*015c*/ 	.word	0x05000005


	//   ....[38]....
        /*0160*/ 	.word	0x05000005


	//   ....[39]....
        /*0164*/ 	.word	0x05000005


	//   ....[40]....
        /*0168*/ 	.word	0x05000005


	//   ....[41]....
        /*016c*/ 	.word	0x05000005


	//   ....[42]....
        /*0170*/ 	.word	0x05000005


	//   ....[43]....
        /*0174*/ 	.word	0x05000005


	//   ....[44]....
        /*0178*/ 	.word	0x05000005


	//   ....[45]....
        /*017c*/ 	.word	0x05000005


	//   ....[46]....
        /*0180*/ 	.word	0x05000005


	//   ....[47]....
        /*0184*/ 	.word	0x05000005


	//   ....[48]....
        /*0188*/ 	.word	0x05000005


	//   ....[49]....
        /*018c*/ 	.word	0x05000005


	//   ....[50]....
        /*0190*/ 	.word	0x05000005


	//   ....[51]....
        /*0194*/ 	.word	0x05000005


	//   ....[52]....
        /*0198*/ 	.word	0x05000005


	//   ....[53]....
        /*019c*/ 	.word	0x05000005


	//   ....[54]....
        /*01a0*/ 	.word	0x05000005


	//   ....[55]....
        /*01a4*/ 	.word	0x05000005


	//----- nvinfo : EIATTR_COOP_GROUP_INSTR_OFFSETS
	.align		4
.L_9215:
        /*01a8*/ 	.byte	0x04, 0x28
        /*01aa*/ 	.short	(.L_9217 - .L_9216)


	//   ....[0]....
.L_9216:
        /*01ac*/ 	.word	0x000002b0


	//   ....[1]....
        /*01b0*/ 	.word	0x000002f0


	//   ....[2]....
        /*01b4*/ 	.word	0x00000380


	//   ....[3]....
        /*01b8*/ 	.word	0x000003a0


	//   ....[4]....
        /*01bc*/ 	.word	0x000005c0


	//   ....[5]....
        /*01c0*/ 	.word	0x000005e0


	//   ....[6]....
        /*01c4*/ 	.word	0x00000600


	//   ....[7]....
        /*01c8*/ 	.word	0x00000620


	//   ....[8]....
        /*01cc*/ 	.word	0x00000bf0


	//   ....[9]....
        /*01d0*/ 	.word	0x00000c10


	//   ....[10]....
        /*01d4*/ 	.word	0x00000c20


	//   ....[11]....
        /*01d8*/ 	.word	0x00000cb0


	//   ....[12]....
        /*01dc*/ 	.word	0x00000cd0


	//   ....[13]....
        /*01e0*/ 	.word	0x00000ce0


	//   ....[14]....
        /*01e4*/ 	.word	0x00000d60


	//   ....[15]....
        /*01e8*/ 	.word	0x00000d70


	//   ....[16]....
        /*01ec*/ 	.word	0x00000d80


	//   ....[17]....
        /*01f0*/ 	.word	0x00000e00


	//   ....[18]....
        /*01f4*/ 	.word	0x00000e20


	//   ....[19]....
        /*01f8*/ 	.word	0x00000e30


	//   ....[20]....
        /*01fc*/ 	.word	0x000014a0


	//   ....[21]....
        /*0200*/ 	.word	0x000014c0


	//   ....[22]....
        /*0204*/ 	.word	0x000014d0


	//   ....[23]....
        /*0208*/ 	.word	0x00001560


	//   ....[24]....
        /*020c*/ 	.word	0x00001580


	//   ....[25]....
        /*0210*/ 	.word	0x00001590


	//   ....[26]....
        /*0214*/ 	.word	0x00001610


	//   ....[27]....
        /*0218*/ 	.word	0x00001620


	//   ....[28]....
        /*021c*/ 	.word	0x00001630


	//   ....[29]....
        /*0220*/ 	.word	0x000016b0


	//   ....[30]....
        /*0224*/ 	.word	0x000016d0


	//   ....[31]....
        /*0228*/ 	.word	0x000016e0


	//   ....[32]....
        /*022c*/ 	.word	0x00001f70


	//   ....[33]....
        /*0230*/ 	.word	0x00002000


	//   ....[34]....
        /*0234*/ 	.word	0x00002070


	//   ....[35]....
        /*0238*/ 	.word	0x00002130


	//   ....[36]....
        /*023c*/ 	.word	0x00002180


	//   ....[37]....
        /*0240*/ 	.word	0x000021d0


	//   ....[38]....
        /*0244*/ 	.word	0x00002290


	//   ....[39]....
        /*0248*/ 	.word	0x000022e0


	//   ....[40]....
        /*024c*/ 	.word	0x00002350


	//   ....[41]....
        /*0250*/ 	.word	0x00002400


	//   ....[42]....
        /*0254*/ 	.word	0x00002450


	//   ....[43]....
        /*0258*/ 	.word	0x000024a0


	//   ....[44]....
        /*025c*/ 	.word	0x00002540


	//   ....[45]....
        /*0260*/ 	.word	0x000025d0


	//   ....[46]....
        /*0264*/ 	.word	0x00002640


	//   ....[47]....
        /*0268*/ 	.word	0x00002700


	//   ....[48]....
        /*026c*/ 	.word	0x00002750


	//   ....[49]....
        /*0270*/ 	.word	0x000027a0


	//   ....[50]....
        /*0274*/ 	.word	0x00002860


	//   ....[51]....
        /*0278*/ 	.word	0x000028b0


	//   ....[52]....
        /*027c*/ 	.word	0x00002920


	//   ....[53]....
        /*0280*/ 	.word	0x000029d0


	//   ....[54]....
        /*0284*/ 	.word	0x00002a20


	//   ....[55]....
        /*0288*/ 	.word	0x00002a70


	//----- nvinfo : EIATTR_EXIT_INSTR_OFFSETS
	.align		4
.L_9217:
        /*028c*/ 	.byte	0x04, 0x1c
        /*028e*/ 	.short	(.L_9219 - .L_9218)


	//   ....[0]....
.L_9218:
        /*0290*/ 	.word	0x00000090


	//   ....[1]....
        /*0294*/ 	.word	0x00001b50


	//   ....[2]....
        /*0298*/ 	.word	0x00001b70


	//   ....[3]....
        /*029c*/ 	.word	0x00001d80


	//   ....[4]....
        /*02a0*/ 	.word	0x00001f00


	//----- nvinfo : EIATTR_MAX_THREADS
	.align		4
.L_9219:
        /*02a4*/ 	.byte	0x04, 0x05
        /*02a6*/ 	.short	(.L_9221 - .L_9220)
.L_9220:
        /*02a8*/ 	.word	0x00000080
        /*02ac*/ 	.word	0x00000001
        /*02b0*/ 	.word	0x00000001


	//----- nvinfo : EIATTR_CRS_STACK_SIZE
	.align		4
.L_9221:
        /*02b4*/ 	.byte	0x04, 0x1e
        /*02b6*/ 	.short	(.L_9223 - .L_9222)
.L_9222:
        /*02b8*/ 	.word	0x00000000


	//----- nvinfo : EIATTR_CBANK_PARAM_SIZE
	.align		4
.L_9223:
        /*02bc*/ 	.byte	0x03, 0x19
        /*02be*/ 	.short	0x0048


	//----- nvinfo : EIATTR_PARAM_CBANK
	.align		4
        /*02c0*/ 	.byte	0x04, 0x0a
        /*02c2*/ 	.short	(.L_9225 - .L_9224)
	.align		4
.L_9224:
        /*02c4*/ 	.word	index@(.nv.constant0._ZN4vllm3moe10topkGatingILi8ELi128ELi4ELi16ELi32Ej6__halfLNS0_11ScoringFuncE0EEEvPKT5_PKbPfiPT4_PiiiibPKf)
        /*02c8*/ 	.short	0x0210
        /*02ca*/ 	.short	0x0048


	//----- nvinfo : EIATTR_SW_WAR
	.align		4
.L_9225:
        /*02cc*/ 	.byte	0x04, 0x36
        /*02ce*/ 	.short	(.L_9227 - .L_9226)
.L_9226:
        /*02d0*/ 	.word	0x00000008
.L_9227:


//--------------------- .nv.info._ZN4vllm3moe10topkGatingILi8ELi64ELi4ELi16ELi32Ej6__halfLNS0_11ScoringFuncE0EEEvPKT5_PKbPfiPT4_PiiiibPKf --------------------------
	.section	.nv.info._ZN4vllm3moe10topkGatingILi8ELi64ELi4ELi16ELi32Ej6__halfLNS0_11ScoringFuncE0EEEvPKT5_PKbPfiPT4_PiiiibPKf,"",@"SHT_CUDA_INFO"
	.sectionflags	@""
	.align	4


	//----- nvinfo : EIATTR_CUDA_API_VERSION
	.align		4
        /*0000*/ 	.byte	0x04, 0x37
        /*0002*/ 	.short	(.L_9229 - .L_9228)
.L_9228:
        /*0004*/ 	.word	0x00000082


	//----- nvinfo : EIATTR_KPARAM_INFO
	.align		4
.L_9229:
        /*0008*/ 	.byte	0x04, 0x17
        /*000a*/ 	.short	(.L_9231 - .L_9230)
.L_9230:
        /*000c*/ 	.word	0x00000000
        /*0010*/ 	.short	0x000a
        /*0012*/ 	.short	0x0040
        /*0014*/ 	.byte	0x00, 0xf0, 0x21, 0x00


	//----- nvinfo : EIATTR_KPARAM_INFO
	.align		4
.L_9231:
        /*0018*/ 	.byte	0x04, 0x17
        /*001a*/ 	.short	(.L_9233 - .L_9232)
.L_9232:
        /*001c*/ 	.word	0x00000000
        /*0020*/ 	.short	0x0009
        /*0022*/ 	.short	0x003c
        /*0024*/ 	.byte	0x00, 0xf0, 0x05, 0x00


	//----- nvinfo : EIATTR_KPARAM_INFO
	.align		4
.L_9233:
        /*0028*/ 	.byte	0x04, 0x17
        /*002a*/ 	.short	(.L_9235 - .L_9234)
.L_9234:
        /*002c*/ 	.word	0x00000000
        /*0030*/ 	.short	0x0008
        /*0032*/ 	.short	0x0038
        /*0034*/ 	.byte	0x00, 0xf0, 0x11, 0x00


	//----- nvinfo : EIATTR_KPARAM_INFO
	.align		4
.L_9235:
        /*0038*/ 	.byte	0x04, 0x17
        /*003a*/ 	.short	(.L_9237 - .L_9236)
.L_9236:
        /*003c*/ 	.word	0x00000000
        /*0040*/ 	.short	0x0007
        /*0042*/ 	.short	0x0034
        /*0044*/ 	.byte	0x00, 0xf0, 0x11, 0x00


	//----- nvinfo : EIATTR_KPARAM_INFO
	.align		4
.L_9237:
        /*0048*/ 	.byte	0x04, 0x17
        /*004a*/ 	.short	(.L_9239 - .L_9238)
.L_9238:
        /*004c*/ 	.word	0x00000000
        /*0050*/ 	.short	0x0006
        /*0052*/ 	.short	0x0030
        /*0054*/ 	.byte	0x00, 0xf0, 0x11, 0x00


	//----- nvinfo : EIATTR_KPARAM_INFO
	.align		4
.L_9239:
        /*0058*/ 	.byte	0x04, 0x17
        /*005a*/ 	.short	(.L_9241 - .L_9240)
.L_9240:
        /*005c*/ 	.word	0x00000000
        /*0060*/ 	.short	0x0005
        /*0062*/ 	.short	0x0028
        /*0064*/ 	.byte	0x00, 0xf0, 0x21, 0x00


	//----- nvinfo : EIATTR_KPARAM_INFO
	.align		4
.L_9241:
        /*0068*/ 	.byte	0x04, 0x17
        /*006a*/ 	.short	(.L_9243 - .L_9242)
.L_9242:
        /*006c*/ 	.word	0x00000000
        /*0070*/ 	.short	0x0004
        /*0072*/ 	.short	0x0020
        /*0074*/ 	.byte	0x00, 0xf0, 0x21, 0x00


	//----- nvinfo : EIATTR_KPARAM_INFO
	.align		4
.L_9243:
        /*0078*/ 	.byte	0x04, 0x17
        /*007a*/ 	.short	(.L_9245 - .L_9244)
.L_9244:
        /*007c*/ 	.word	0x00000000
        /*0080*/ 	.short	0x0003
        /*0082*/ 	.short	0x0018
        /*0084*/ 	.byte	0x00, 0xf0, 0x11, 0x00


	//----- nvinfo : EIATTR_KPARAM_INFO
	.align		4
.L_9245:
        /*0088*/ 	.byte	0x04, 0x17
        /*008a*/ 	.short	(.L_9247 - .L_9246)
.L_9246:
        /*008c*/ 	.word	0x00000000
        /*0090*/ 	.short	0x0002
        /*0092*/ 	.short	0x0010
        /*0094*/ 	.byte	0x00, 0xf0, 0x21, 0x00


	//----- nvinfo : EIATTR_KPARAM_INFO
	.align		4
.L_9247:
        /*0098*/ 	.byte	0x04, 0x17
        /*009a*/ 	.short	(.L_9249 - .L_9248)
.L_9248:
        /*009c*/ 	.word	0x00000000
        /*00a0*/ 	.short	0x0001
        /*00a2*/ 	.short	0x0008
        /*00a4*/ 	.byte	0x00, 0xf0, 0x21, 0x00


	//----- nvinfo : EIATTR_KPARAM_INFO
	.align		4
.L_9249:
        /*00a8*/ 	.byte	0x04, 0x17
        /*00aa*/ 	.short	(.L_9251 - .L_9250)
.L_9250:
        /*00ac*/ 	.word	0x00000000
        /*00b0*/ 	.short	0x0000
        /*00b2*/ 	.short	0x0000
        /*00b4*/ 	.byte	0x00, 0xf0, 0x21, 0x00


	//----- nvinfo : EIATTR_SPARSE_MMA_MASK
	.align		4
.L_9251:
        /*00b8*/ 	.byte	0x03, 0x50
        /*00ba*/ 	.short	0x0000


	//----- nvinfo : EIATTR_MAXREG_COUNT
	.align		4
        /*00bc*/ 	.byte	0x03, 0x1b
        /*00be*/ 	.short	0x00ff


	//----- nvinfo : EIATTR_MERCURY_ISA_VERSION
	.align		4
        /*00c0*/ 	.byte	0x03, 0x5f
        /*00c2*/ 	.short	0x0101


	//----- nvinfo : EIATTR_COOP_GROUP_MASK_REGIDS
	.align		4
        /*00c4*/ 	.byte	0x04, 0x29
        /*00c6*/ 	.short	(.L_9253 - .L_9252)


	//   ....[0]....
.L_9252:
        /*00c8*/ 	.word	0xffffffff


	//   ....[1]....
        /*00cc*/ 	.word	0xffffffff


	//   ....[2]....
        /*00d0*/ 	.word	0xffffffff


	//   ....[3]....
        /*00d4*/ 	.word	0xffffffff


	//   ....[4]....
        /*00d8*/ 	.word	0xffffffff


	//   ....[5]....
        /*00dc*/ 	.word	0xffffffff


	//   ....[6]....
        /*00e0*/ 	.word	0xffffffff


	//   ....[7]....
        /*00e4*/ 	.word	0xffffffff


	//   ....[8]....
        /*00e8*/ 	.word	0xffffffff


	//   ....[9]....
        /*00ec*/ 	.word	0xffffffff


	//   ....[10]....
        /*00f0*/ 	.word	0xffffffff


	//   ....[11]....
        /*00f4*/ 	.word	0xffffffff


	//   ....[12]....
        /*00f8*/ 	.word	0xffffffff


	//   ....[13]....
        /*00fc*/ 	.word	0xffffffff


	//   ....[14]....
        /*0100*/ 	.word	0xffffffff


	//   ....[15]....
        /*0104*/ 	.word	0xffffffff


	//   ....[16]....
        /*0108*/ 	.word	0xffffffff


	//   ....[17]....
        /*010c*/ 	.word	0xffffffff


	//   ....[18]....
        /*0110*/ 	.word	0xffffffff


	//   ....[19]....
        /*0114*/ 	.word	0xffffffff


	//   ....[20]....
        /*0118*/ 	.word	0xffffffff


	//   ....[21]....
        /*011c*/ 	.word	0xffffffff


	//   ....[22]....
        /*0120*/ 	.word	0xffffffff


	//   ....[23]....
        /*0124*/ 	.word	0xffffffff


	//   ....[24]....
        /*0128*/ 	.word	0x05000005


	//   ....[25]....
        /*012c*/ 	.word	0x05000005


	//   ....[26]....
        /*0130*/ 	.word	0x05000005


	//   ....[27]....
        /*0134*/ 	.word	0x05000005


	//   ....[28]....
        /*0138*/ 	.word	0x05000005


	//   ....[29]....
        /*013c*/ 	.word	0x05000005


	//   ....[30]....
        /*0140*/ 	.word	0x05000005


	//   ....[31]....
        /*0144*/ 	.word	0x05000005


	//   ....[32]....
        /*0148*/ 	.word	0x05000005


	//   ....[33]....
        /*014c*/ 	.word	0x05000005


	//   ....[34]....
        /*0150*/ 	.word	0x05000005


	//   ....[35]....
        /*0154*/ 	.word	0x05000005


	//   ....[36]....
        /*0158*/ 	.word	0x05000005


	//   ....[37]....
        /*015c*/ 	.word	0x05000005


	//   ....[38]....
        /*0160*/ 	.word	0x05000005


	//   ....[39]....
        /*0164*/ 	.word	0x05000005


	//   ....[40]....
        /*0168*/ 	.word	0x05000005


	//   ....[41]....
        /*016c*/ 	.word	0x05000005


	//----- nvinfo : EIATTR_COOP_GROUP_INSTR_OFFSETS
	.align		4
.L_9253:
        /*0170*/ 	.byte	0x04, 0x28
        /*0172*/ 	.short	(.L_9255 - .L_9254)


	//   ....[0]....
.L_9254:
        /*0174*/ 	.word	0x00000340


	//   ....[1]....
        /*0178*/ 	.word	0x00000360


	//   ....[2]....
        /*017c*/ 	.word	0x00000380


	//   ....[3]....
        /*0180*/ 	.word	0x000005a0


	//   ....[4]....
        /*0184*/ 	.word	0x000005c0


	//   ....[5]....
        /*0188*/ 	.word	0x000005e0


	//   ....[6]....
        /*018c*/ 	.word	0x00000bb0


	//   ....[7]....
        /*0190*/ 	.word	0x00000bd0


	//   ....[8]....
        /*0194*/ 	.word	0x00000be0


	//   ....[9]....
        /*0198*/ 	.word	0x00000c60


	//   ....[10]....
        /*019c*/ 	.word	0x00000c80


	//   ....[11]....
        /*01a0*/ 	.word	0x00000c90


	//   ....[12]....
        /*01a4*/ 	.word	0x00000d10


	//   ....[13]....
        /*01a8*/ 	.word	0x00000d20


	//   ....[14]....
        /*01ac*/ 	.word	0x00000d30


	//   ....[15]....
        /*01b0*/ 	.word	0x000013b0


	//   ....[16]....
        /*01b4*/ 	.word	0x000013d0


	//   ....[17]....
        /*01b8*/ 	.word	0x000013e0


	//   ....[18]....
        /*01bc*/ 	.word	0x00001460


	//   ....[19]....
        /*01c0*/ 	.word	0x00001480


	//   ....[20]....
        /*01c4*/ 	.word	0x00001490


	//   ....[21]....
        /*01c8*/ 	.word	0x00001510


	//   ....[22]....
        /*01cc*/ 	.word	0x00001520


	//   ....[23]....
        /*01d0*/ 	.word	0x00001530


	//   ....[24]....
        /*01d4*/ 	.word	0x00001dd0


	//   ....[25]....
        /*01d8*/ 	.word	0x00001e60


	//   ....[26]....
        /*01dc*/ 	.word	0x00001ed0


	//   ....[27]....
        /*01e0*/ 	.word	0x00001f80


	//   ....[28]....
        /*01e4*/ 	.word	0x00001fd0


	//   ....[29]....
        /*01e8*/ 	.word	0x00002040


	//   ....[30]....
        /*01ec*/ 	.word	0x000020f0


	//   ....[31]....
        /*01f0*/ 	.word	0x00002140


	//   ....[32]....
        /*01f4*/ 	.word	0x00002190


	//   ....[33]....
        /*01f8*/ 	.word	0x00002220


	//   ....[34]....
        /*01fc*/ 	.word	0x000022b0


	//   ....[35]....
        /*0200*/ 	.word	0x00002320


	//   ....[36]....
        /*0204*/ 	.word	0x000023d0


	//   ....[37]....
        /*0208*/ 	.word	0x00002420


	//   ....[38]....
        /*020c*/ 	.word	0x00002490


	//   ....[39]....
        /*0210*/ 	.word	0x00002540


	//   ....[40]....
        /*0214*/ 	.word	0x00002590


	//   ....[41]....
        /*0218*/ 	.word	0x000025e0


	//----- nvinfo : EIATTR_EXIT_INSTR_OFFSETS
	.align		4
.L_9255:
        /*021c*/ 	.byte	0x04, 0x1c
        /*021e*/ 	.short	(.L_9257 - .L_9256)


	//   ....[0]....
.L_9256:
        /*0220*/ 	.word	0x00000090


	//   ....[1]....
        /*0224*/ 	.word	0x000019b0


	//   ....[2]....
        /*0228*/ 	.word	0x000019d0


	//   ....[3]....
        /*022c*/ 	.word	0x00001be0


	//   ....[4]....
        /*0230*/ 	.word	0x00001d60


	//----- nvinfo : EIATTR_MAX_THREADS
	.align		4
.L_9257:
        /*0234*/ 	.byte	0x04, 0x05
        /*0236*/ 	.short	(.L_9259 - .L_9258)
.L_9258:
        /*0238*/ 	.word	0x00000080
        /*023c*/ 	.word	0x00000001
        /*0240*/ 	.word	0x00000001


	//----- nvinfo : EIATTR_CRS_STACK_SIZE
	.align		4
.L_9259:
        /*0244*/ 	.byte	0x04, 0x1e
        /*0246*/ 	.short	(.L_9261 - .L_9260)
.L_9260:
        /*0248*/ 	.word	0x00000000


	//----- nvinfo : EIATTR_CBANK_PARAM_SIZE
	.align		4
.L_9261:
        /*024c*/ 	.byte	0x03, 0x19
        /*024e*/ 	.short	0x0048


	//----- nvinfo : EIATTR_PARAM_CBANK
	.align		4
        /*0250*/ 	.byte	0x04, 0x0a
        /*0252*/ 	.short	(.L_9263 - .L_9262)
	.align		4
.L_9262:
        /*0254*/ 	.word	index@(.nv.constant0._ZN4vllm3moe10topkGatingILi8ELi64ELi4ELi16ELi32Ej6__halfLNS0_11ScoringFuncE0EEEvPKT5_PKbPfiPT4_PiiiibPKf)
        /*0258*/ 	.short	0x0210
        /*025a*/ 	.short	0x0048


	//----- nvinfo : EIATTR_SW_WAR
	.align		4
.L_9263:
        /*025c*/ 	.byte	0x04, 0x36
        /*025e*/ 	.short	(.L_9265 - .L_9264)
.L_9264:
        /*0260*/ 	.word	0x00000008
.L_9265:


//--------------------- .nv.info._ZN4vllm3moe10topkGatingILi8ELi32ELi4ELi16ELi32Ej6__halfLNS0_11ScoringFuncE0EEEvPKT5_PKbPfiPT4_PiiiibPKf --------------------------
	.section	.nv.info._ZN4vllm3moe10topkGatingILi8ELi32ELi4ELi16ELi32Ej6__halfLNS0_11ScoringFuncE0EEEvPKT5_PKbPfiPT4_PiiiibPKf,"",@"SHT_CUDA_INFO"
	.sectionflags	@""
	.align	4


	//----- nvinfo : EIATTR_CUDA_API_VERSION
	.align		4
        /*0000*/ 	.byte	0x04, 0x37
        /*0002*/ 	.short	(.L_9267 - .L_9266)
.L_9266:
        /*0004*/ 	.word	0x00000082


	//----- nvinfo : EIATTR_KPARAM_INFO
	.align		4
.L_9267:
        /*0008*/ 	.byte	0x04, 0x17
        /*000a*/ 	.short	(.L_9269 - .L_9268)
.L_9268:
        /*000c*/ 	.word	0x00000000
        /*0010*/ 	.short	0x000a
        /*0012*/ 	.short	0x0040
        /*0014*/ 	.byte	0x00, 0xf0, 0x21, 0x00


	//----- nvinfo : EIATTR_KPARAM_INFO
	.align		4
.L_9269:
        /*0018*/ 	.byte	0x04, 0x17
        /*001a*/ 	.short	(.L_9271 - .L_9270)
.L_9270:
        /*001c*/ 	.word	0x00000000
        /*0020*/ 	.short	0x0009
        /*0022*/ 	.short	0x003c
        /*0024*/ 	.byte	0x00, 0xf0, 0x05, 0x00


	//----- nvinfo : EIATTR_KPARAM_INFO
	.align		4
.L_9271:
        /*0028*/ 	.byte	0x04, 0x17
        /*002a*/ 	.short	(.L_9273 - .L_9272)
.L_9272:
        /*002c*/ 	.word	0x00000000
        /*0030*/ 	.short	0x0008
        /*0032*/ 	.short	0x0038
        /*0034*/ 	.byte	0x00, 0xf0, 0x11, 0x00


	//----- nvinfo : EIATTR_KPARAM_INFO
	.align		4
.L_9273:
        /*0038*/ 	.byte	0x04, 0x17
        /*003a*/ 	.short	(.L_9275 - .L_9274)
.L_9274:
        /*003c*/ 	.word	0x00000000
        /*0040*/ 	.short	0x0007
        /*0042*/ 	.short	0x0034
        /*0044*/ 	.byte	0x00, 0xf0, 0x11, 0x00


	//----- nvinfo : EIATTR_KPARAM_INFO
	.align		4
.L_9275:
        /*0048*/ 	.byte	0x04, 0x17
        /*004a*/ 	.short	(.L_9277 - .L_9276)
.L_9276:
        /*004c*/ 	.word	0x00000000
        /*0050*/ 	.short	0x0006
        /*0052*/ 	.short	0x0030
        /*0054*/ 	.byte	0x00, 0xf0, 0x11, 0x00


	//----- nvinfo : EIATTR_KPARAM_INFO
	.align		4
.L_9277:
        /*0058*/ 	.byte	0x04, 0x17
        /*005a*/ 	.short	(.L_9279 - .L_9278)
.L_9278:
        /*005c*/ 	.word	0x00000000
        /*0060*/ 	.short	0x0005
        /*0062*/ 	.short	0x0028
        /*0064*/ 	.byte	0x00, 0xf0, 0x21, 0x00


	//----- nvinfo : EIATTR_KPARAM_INFO
	.align		4
.L_9279:
        /*0068*/ 	.byte	0x04, 0x17
        /*006a*/ 	.short	(.L_9281 - .L_9280)
.L_9280:
        /*006c*/ 	.word	0x00000000
        /*0070*/ 	.short	0x0004
        /*0072*/ 	.short	0x0020
        /*0074*/ 	.byte	0x00, 0xf0, 0x21, 0x00


	//----- nvinfo : EIATTR_KPARAM_INFO
	.align		4
.L_9281:
        /*0078*/ 	.byte	0x04, 0x17
        /*007a*/ 	.short	(.L_9283 - .L_9282)
.L_9282:
        /*007c*/ 	.word	0x00000000
        /*0080*/ 	.short	0x0003
        /*0082*/ 	.short	0x0018
        /*0084*/ 	.byte	0x00, 0xf0, 0x11, 0x00


	//----- nvinfo : EIATTR_KPARAM_INFO
	.align		4
.L_9283:
        /*0088*/ 	.byte	0x04, 0x17
        /*008a*/ 	.short	(.L_9285 - .L_9284)
.L_9284:
        /*008c*/ 	.word	0x00000000
        /*0090*/ 	.short	0x0002
        /*0092*/ 	.short	0x0010
        /*0094*/ 	.byte	0x00, 0xf0, 0x21, 0x00


	//----- nvinfo : EIATTR_KPARAM_INFO
	.align		4
.L_9285:
        /*0098*/ 	.byte	0x04, 0x17
        /*009a*/ 	.short	(.L_9287 - .L_9286)
.L_9286:
        /*009c*/ 	.word	0x00000000
        /*00a0*/ 	.short	0x0001
        /*00a2*/ 	.short	0x0008
        /*00a4*/ 	.byte	0x00, 0xf0, 0x21, 0x00


	//----- nvinfo : EIATTR_KPARAM_INFO
	.align		4
.L_9287:
        /*00a8*/ 	.byte	0x04, 0x17
        /*00aa*/ 	.short	(.L_9289 - .L_9288)
.L_9288:
        /*00ac*/ 	.word	0x00000000
        /*00b0*/ 	.short	0x0000
        /*00b2*/ 	.short	0x0000
        /*00b4*/ 	.byte	0x00, 0xf0, 0x21, 0x00


	//----- nvinfo : EIATTR_SPARSE_MMA_MASK
	.align		4
.L_9289:
        /*00b8*/ 	.byte	0x03, 0x50
        /*00ba*/ 	.short	0x0000


	//----- nvinfo : EIATTR_MAXREG_COUNT
	.align		4
        /*00bc*/ 	.byte	0x03, 0x1b
        /*00be*/ 	.short	0x00ff


	//----- nvinfo : EIATTR_MERCURY_ISA_VERSION
	.align		4
        /*00c0*/ 	.byte	0x03, 0x5f
        /*00c2*/ 	.short	0x0101


	//----- nvinfo : EIATTR_COOP_GROUP_MASK_REGIDS
	.align		4
        /*00c4*/ 	.byte	0x04, 0x29
        /*00c6*/ 	.short	(.L_9291 - .L_9290)


	//   ....[0]....
.L_9290:
        /*00c8*/ 	.word	0xffffffff


	//   ....[1]....
        /*00cc*/ 	.word	0xffffffff


	//   ....[2]....
        /*00d0*/ 	.word	0xffffffff


	//   ....[3]....
        /*00d4*/ 	.word	0xffffffff


	//   ....[4]....
        /*00d8*/ 	.word	0xffffffff


	//   ....[5]....
        /*00dc*/ 	.word	0xffffffff


	//   ....[6]....
        /*00e0*/ 	.word	0xffffffff


	//   ....[7]....
        /*00e4*/ 	.word	0xffffffff


	//   ....[8]....
        /*00e8*/ 	.word	0xffffffff


	//   ....[9]....
        /*00ec*/ 	.word	0xffffffff


	//   ....[10]....
        /*00f0*/ 	.word	0xffffffff


	//   ....[11]....
        /*00f4*/ 	.word	0xffffffff


	//   ....[12]....
        /*00f8*/ 	.word	0xffffffff


	//   ....[13]....
        /*00fc*/ 	.word	0xffffffff


	//   ....[14]....
        /*0100*/ 	.word	0xffffffff


	//   ....[15]....
        /*0104*/ 	.word	0xffffffff


	//   ....[16]....
        /*0108*/ 	.word	0x05000012


	//   ....[17]....
        /*010c*/ 	.word	0x05000012


	//   ....[18]....
        /*0110*/ 	.word	0x05000012


	//   ....[19]....
        /*0114*/ 	.word	0x05000012


	//   ....[20]....
        /*0118*/ 	.word	0x05000012


	//   ....[21]....
        /*011c*/ 	.word	0x05000012


	//   ....[22]....
        /*0120*/ 	.word	0x05000012


	//   ....[23]....
        /*0124*/ 	.word	0x05000012


	//   ....[24]....
        /*0128*/ 	.word	0x05000012


	//   ....[25]....
        /*012c*/ 	.word	0x05000012


	//   ....[26]....
        /*0130*/ 	.word	0x05000012


	//   ....[27]....
        /*0134*/ 	.word	0x05000012


	//----- nvinfo : EIATTR_COOP_GROUP_INSTR_OFFSETS
	.align		4
.L_9291:
        /*0138*/ 	.byte	0x04, 0x28
        /*013a*/ 	.short	(.L_9293 - .L_9292)


	//   ....[0]....
.L_9292:
        /*013c*/ 	.word	0x00000370


	//   ....[1]....
        /*0140*/ 	.word	0x00000390


	//   ....[2]....
        /*0144*/ 	.word	0x000005c0


	//   ....[3]....
        /*0148*/ 	.word	0x000005f0


	//   ....[4]....
        /*014c*/ 	.word	0x00000b70


	//   ....[5]....
        /*0150*/ 	.word	0x00000b90


	//   ....[6]....
        /*0154*/ 	.word	0x00000ba0


	//   ....[7]....
        /*0158*/ 	.word	0x00000c20


	//   ....[8]....
        /*015c*/ 	.word	0x00000c40


	//   ....[9]....
        /*0160*/ 	.word	0x00000c50


	//   ....[10]....
        /*0164*/ 	.word	0x000012c0


	//   ....[11]....
        /*0168*/ 	.word	0x000012e0


	//   ....[12]....
        /*016c*/ 	.word	0x000012f0


	//   ....[13]....
        /*0170*/ 	.word	0x00001370


	//   ....[14]....
        /*0174*/ 	.word	0x00001390


	//   ....[15]....
        /*0178*/ 	.word	0x000013a0


	//   ....[16]....
        /*017c*/ 	.word	0x00001c30


	//   ....[17]....
        /*0180*/ 	.word	0x00001cc0


	//   ....[18]....
        /*0184*/ 	.word	0x00001d30


	//   ....[19]....
        /*0188*/ 	.word	0x00001de0


	//   ....[20]....
        /*018c*/ 	.word	0x00001e30


	//   ....[21]....
        /*0190*/ 	.word	0x00001e80


	//   ....[22]....
        /*0194*/ 	.word	0x00001f20


	//   ....[23]....
        /*0198*/ 	.word	0x00001fb0


	//   ....[24]....
        /*019c*/ 	.word	0x00002020


	//   ....[25]....
        /*01a0*/ 	.word	0x000020d0


	//   ....[26]....
        /*01a4*/ 	.word	0x00002120


	//   ....[27]....
        /*01a8*/ 	.word	0x00002170


	//----- nvinfo : EIATTR_EXIT_INSTR_OFFSETS
	.align		4
.L_9293:
        /*01ac*/ 	.byte	0x04, 0x1c
        /*01ae*/ 	.short	(.L_9295 - .L_9294)


	//   ....[0]....
.L_9294:
        /*01b0*/ 	.word	0x00000090


	//   ....[1]....
        /*01b4*/ 	.word	0x00001810


	//   ....[2]....
        /*01b8*/ 	.word	0x00001830


	//   ....[3]....
        /*01bc*/ 	.word	0x00001a40


	//   ....[4]....
        /*01c0*/ 	.word	0x00001bc0


	//----- nvinfo : EIATTR_MAX_THREADS
	.align		4
.L_9295:
        /*01c4*/ 	.byte	0x04, 0x05
        /*01c6*/ 	.short	(.L_9297 - .L_9296)
.L_9296:
        /*01c8*/ 	.word	0x00000080
        /*01cc*/ 	.word	0x00000001
        /*01d0*/ 	.word	0x00000001


	//----- nvinfo : EIATTR_CRS_STACK_SIZE
	.align		4
.L_9297:
        /*01d4*/ 	.byte	0x04, 0x1e
        /*01d6*/ 	.short	(.L_9299 - .L_9298)
.L_9298:
        /*01d8*/ 	.word	0x00000000


	//----- nvinfo : EIATTR_CBANK_PARAM_SIZE
	.align		4
.L_9299:
        /*01dc*/ 	.byte	0x03, 0x19
        /*01de*/ 	.short	0x0048


	//----- nvinfo : EIATTR_PARAM_CBANK
	.align		4
        /*01e0*/ 	.byte	0x04, 0x0a
        /*01e2*/ 	.short	(.L_9301 - .L_9300)
	.align		4
.L_9300:
        /*01e4*/ 	.word	index@(.nv.constant0._ZN4vllm3moe10topkGatingILi8ELi32ELi4ELi16ELi32Ej6__halfLNS0_11ScoringFuncE0EEEvPKT5_PKbPfiPT4_PiiiibPKf)
        /*01e8*/ 	.short	0x0210
        /*01ea*/ 	.short	0x0048


	//----- nvinfo : EIATTR_SW_WAR
	.align		4
.L_9301:
        /*01ec*/ 	.byte	0x04, 0x36
        /*01ee*/ 	.short	(.L_9303 - .L_9302)
.L_9302:
        /*01f0*/ 	.word	0x00000008
.L_9303:


//--------------------- .nv.info._ZN4vllm3moe10topkGatingILi8ELi16ELi4ELi16ELi32Ej6__halfLNS0_11ScoringFuncE0EEEvPKT5_PKbPfiPT4_PiiiibPKf --------------------------
	.section	.nv.info._ZN4vllm3moe10topkGatingILi8ELi16ELi4ELi16ELi32Ej6__halfLNS0_11ScoringFuncE0EEEvPKT5_PKbPfiPT4_PiiiibPKf,"",@"SHT_CUDA_INFO"
	.sectionflags	@""
	.align	4


	//----- nvinfo : EIATTR_CUDA_API_VERSION
	.align		4
        /*0000*/ 	.byte	0x04, 0x37
        /*0002*/ 	.short	(.L_9305 - .L_9304)
.L_9304:
        /*0004*/ 	.word	0x00000082


	//----- nvinfo : EIATTR_KPARAM_INFO
	.align		4
.L_9305:
        /*0008*/ 	.byte	0x04, 0x17
        /*000a*/ 	.short	(.L_9307 - .L_9306)
.L_9306:
        /*000c*/ 	.word	0x00000000
        /*0010*/ 	.short	0x000a
        /*0012*/ 	.short	0x0040
        /*0014*/ 	.byte	0x00, 0xf0, 0x21, 0x00


	//----- nvinfo : EIATTR_KPARAM_INFO
	.align		4
.L_9307:
        /*0018*/ 	.byte	0x04, 0x17
        /*001a*/ 	.short	(.L_9309 - .L_9308)
.L_9308:
        /*001c*/ 	.word	0x00000000
        /*0020*/ 	.short	0x0009
        /*0022*/ 	.short	0x003c
        /*0024*/ 	.byte	0x00, 0xf0, 0x05, 0x00


	//----- nvinfo : EIATTR_KPARAM_INFO
	.align		4
.L_9309:
        /*0028*/ 	.byte	0x04, 0x17
        /*002a*/ 	.short	(.L_9311 - .L_9310)
.L_9310:
        /*002c*/ 	.word	0x00000000
        /*0030*/ 	.short	0x0008
        /*0032*/ 	.short	0x0038
        /*0034*/ 	.byte	0x00, 0xf0, 0x11, 0x00


	//----- nvinfo : EIATTR_KPARAM_INFO
	.align		4
.L_9311:
        /*0038*/ 	.byte	0x04, 0x17
        /*003a*/ 	.short	(.L_9313 - .L_9312)
.L_9312:
        /*003c*/ 	.word	0x00000000
        /*0040*/ 	.short	0x0007
        /*0042*/ 	.short	0x0034
        /*0044*/ 	.byte	0x00, 0xf0, 0x11, 0x00


	//----- nvinfo : EIATTR_KPARAM_INFO
	.align		4
.L_9313:
        /*0048*/ 	.byte	0x04, 0x17
        /*004a*/ 	.short	(.L_9315 - .L_9314)
.L_9314:
        /*004c*/ 	.word	0x00000000
        /*0050*/ 	.short	0x0006
        /*0052*/ 	.short	0x0030
        /*0054*/ 	.byte	0x00, 0xf0, 0x11, 0x00


	//----- nvinfo : EIATTR_KPARAM_INFO
	.align		4
.L_9315:
        /*0058*/ 	.byte	0x04, 0x17
        /*005a*/ 	.short	(.L_9317 - .L_9316)
.L_9316:
        /*005c*/ 	.word	0x00000000
        /*0060*/ 	.short	0x0005
        /*0062*/ 	.short	0x0028
        /*0064*/ 	.byte	0x00, 0xf0, 0x21, 0x00


	//----- nvinfo : EIATTR_KPARAM_INFO
	.align		4
.L_9317:
        /*0068*/ 	.byte	0x04, 0x17
        /*006a*/ 	.short	(.L_9319 - .L_9318)
.L_9318:
        /*006c*/ 	.word	0x00000000
        /*0070*/ 	.short	0x0004
        /*0072*/ 	.short	0x0020
        /*0074*/ 	.byte	0x00, 0xf0, 0x21, 0x00


	//----- nvinfo : EIATTR_KPARAM_INFO
	.align		4
.L_9319:
        /*0078*/ 	.byte	0x04, 0x17
        /*007a*/ 	.short	(.L_9321 - .L_9320)
.L_9320:
        /*007c*/ 	.word	0x00000000
        /*0080*/ 	.short	0x0003
        /*0082*/ 	.short	0x0018
        /*0084*/ 	.byte	0x00, 0xf0, 0x11, 0x00


	//----- nvinfo : EIATTR_KPARAM_INFO
	.align		4
.L_9321:
        /*0088*/ 	.byte	0x04, 0x17
        /*008a*/ 	.short	(.L_9323 - .L_9322)
.L_9322:
        /*008c*/ 	.word	0x00000000
        /*0090*/ 	.short	0x0002
        /*0092*/ 	.short	0x0010
        /*0094*/ 	.byte	0x00, 0xf0, 0x21, 0x00


	//----- nvinfo : EIATTR_KPARAM_INFO
	.align		4
.L_9323:
        /*0098*/ 	.byte	0x04, 0x17
        /*009a*/ 	.short	(.L_9325 - .L_9324)
.L_9324:
        /*009c*/ 	.word	0x00000000
        /*00a0*/ 	.short	0x0001
        /*00a2*/ 	.short	0x0008
        /*00a4*/ 	.byte	0x00, 0xf0, 0x21, 0x00


	//----- nvinfo : EIATTR_KPARAM_INFO
	.align		4
.L_9325:
        /*00a8*/ 	.byte	0x04, 0x17
        /*00aa*/ 	.short	(.L_9327 - .L_9326)
.L_9326:
        /*00ac*/ 	.word	0x00000000
        /*00b0*/ 	.short	0x0000
        /*00b2*/ 	.short	0x0000
        /*00b4*/ 	.byte	0x00, 0xf0, 0x21, 0x00


	//----- nvinfo : EIATTR_SPARSE_MMA_MASK
	.align		4
.L_9327:
        /*00b8*/ 	.byte	0x03, 0x50
        /*00ba*/ 	.short	0x0000


	//----- nvinfo : EIATTR_MAXREG_COUNT
	.align		4
        /*00bc*/ 	.byte	0x03, 0x1b
        /*00be*/ 	.short	0x00ff


	//----- nvinfo : EIATTR_MERCURY_ISA_VERSION
	.align		4
        /*00c0*/ 	.byte	0x03, 0x5f
        /*00c2*/ 	.short	0x0101


	//----- nvinfo : EIATTR_COOP_GROUP_MASK_REGIDS
	.align		4
        /*00c4*/ 	.byte	0x04, 0x29
        /*00c6*/ 	.short	(.L_9329 - .L_9328)


	//   ....[0]....
.L_9328:
        /*00c8*/ 	.word	0xffffffff


	//   ....[1]....
        /*00cc*/ 	.word	0xffffffff


	//   ....[2]....
        /*00d0*/ 	.word	0xffffffff


	//   ....[3]....
        /*00d4*/ 	.word	0xffffffff


	//   ....[4]....
        /*00d8*/ 	.word	0xffffffff


	//   ....[5]....
        /*00dc*/ 	.word	0xffffffff


	//   ....[6]....
        /*00e0*/ 	.word	0xffffffff


	//   ....[7]....
        /*00e4*/ 	.word	0xffffffff


	//   ....[8]....
        /*00e8*/ 	.word	0x05000015


	//   ....[9]....
        /*00ec*/ 	.word	0x05000015


	//   ....[10]....
        /*00f0*/ 	.word	0x05000015


	//   ....[11]....
        /*00f4*/ 	.word	0x05000015


	//   ....[12]....
        /*00f8*/ 	.word	0x05000015


	//   ....[13]....
        /*00fc*/ 	.word	0x05000015


	//----- nvinfo : EIATTR_COOP_GROUP_INSTR_OFFSETS
	.align		4
.L_9329:
        /*0100*/ 	.byte	0x04, 0x28
        /*0102*/ 	.short	(.L_9331 - .L_9330)


	//   ....[0]....
.L_9330:
        /*0104*/ 	.word	0x00000370


	//   ....[1]....
        /*0108*/ 	.word	0x000005b0


	//   ....[2]....
        /*010c*/ 	.word	0x00000b30


	//   ....[3]....
        /*0110*/ 	.word	0x00000b40


	//   ....[4]....
        /*0114*/ 	.word	0x00000b50


	//   ....[5]....
        /*0118*/ 	.word	0x000011d0


	//   ....[6]....
        /*011c*/ 	.word	0x000011e0


	//   ....[7]....
        /*0120*/ 	.word	0x000011f0


	//   ....[8]....
        /*0124*/ 	.word	0x00001aa0


	//   ....[9]....
        /*0128*/ 	.word	0x00001b30


	//   ....[10]....
        /*012c*/ 	.word	0x00001b80


	//   ....[11]....
        /*0130*/ 	.word	0x00001c20


	//   ....[12]....
        /*0134*/ 	.word	0x00001cb0


	//   ....[13]....
        /*0138*/ 	.word	0x00001d00


	//----- nvinfo : EIATTR_EXIT_INSTR_OFFSETS
	.align		4
.L_9331:
        /*013c*/ 	.byte	0x04, 0x1c
        /*013e*/ 	.short	(.L_9333 - .L_9332)


	//   ....[0]....
.L_9332:
        /*0140*/ 	.word	0x00000090


	//   ....[1]....
        /*0144*/ 	.word	0x00001680


	//   ....[2]....
        /*0148*/ 	.word	0x000016a0


	//   ....[3]....
        /*014c*/ 	.word	0x000018b0


	//   ....[4]....
        /*0150*/ 	.word	0x00001a30


	//----- nvinfo : EIATTR_MAX_THREADS
	.align		4
.L_9333:
        /*0154*/ 	.byte	0x04, 0x05
        /*0156*/ 	.short	(.L_9335 - .L_9334)
.L_9334:
        /*0158*/ 	.word	0x00000080
        /*015c*/ 	.word	0x00000001
        /*0160*/ 	.word	0x00000001


	//----- nvinfo : EIATTR_CRS_STACK_SIZE
	.align		4
.L_9335:
        /*0164*/ 	.byte	0x04, 0x1e
        /*0166*/ 	.short	(.L_9337 - .L_9336)
.L_9336:
        /*0168*/ 	.word	0x00000000


	//----- nvinfo : EIATTR_CBANK_PARAM_SIZE
	.align		4
.L_9337:
        /*016c*/ 	.byte	0x03, 0x19
        /*016e*/ 	.short	0x0048


	//----- nvinfo : EIATTR_PARAM_CBANK
	.align		4
        /*0170*/ 	.byte	0x04, 0x0a
        /*0172*/ 	.short	(.L_9339 - .L_9338)
	.align		4
.L_9338:
        /*0174*/ 	.word	index@(.nv.constant0._ZN4vllm3moe10topkGatingILi8ELi16ELi4ELi16ELi32Ej6__halfLNS0_11ScoringFuncE0EEEvPKT5_PKbPfiPT4_PiiiibPKf)
        /*0178*/ 	.short	0x0210
        /*017a*/ 	.short	0x0048


	//----- nvinfo : EIATTR_SW_WAR
	.align		4
.L_9339:
        /*017c*/ 	.byte	0x04, 0x36
        /*017e*/ 	.short	(.L_9341 - .L_9340)
.L_9340:
        /*0180*/ 	.word	0x00000008
.L_9341:


//--------------------- .nv.info._ZN4vllm3moe10topkGatingILi8ELi8ELi4ELi16ELi32Ej6__halfLNS0_11ScoringFuncE0EEEvPKT5_PKbPfiPT4_PiiiibPKf --------------------------
	.section	.nv.info._ZN4vllm3moe10topkGatingILi8ELi8ELi4ELi16ELi32Ej6__halfLNS0_11ScoringFuncE0EEEvPKT5_PKbPfiPT4_PiiiibPKf,"",@"SHT_CUDA_INFO"
	.sectionflags	@""
	.align	4


	//----- nvinfo : EIATTR_CUDA_API_VERSION
	.align		4
        /*0000*/ 	.byte	0x04, 0x37
        /*0002*/ 	.short	(.L_9343 - .L_9342)
.L_9342:
        /*0004*/ 	.word	0x00000082


	//----- nvinfo : EIATTR_KPARAM_INFO
	.align		4
.L_9343:
        /*0008*/ 	.byte	0x04, 0x17
        /*000a*/ 	.short	(.L_9345 - .L_9344)
.L_9344:
        /*000c*/ 	.word	0x00000000
        /*0010*/ 	.short	0x000a
        /*0012*/ 	.short	0x0040
        /*0014*/ 	.byte	0x00, 0xf0, 0x21, 0x00


	//----- nvinfo : EIATTR_KPARAM_INFO
	.align		4
.L_9345:
        /*0018*/ 	.byte	0x04, 0x17
        /*001a*/ 	.short	(.L_9347 - .L_9346)
.L_9346:
        /*001c*/ 	.word	0x00000000
        /*0020*/ 	.short	0x0009
        /*0022*/ 	.short	0x003c
        /*0024*/ 	.byte	0x00, 0xf0, 0x05, 0x00


	//----- nvinfo : EIATTR_KPARAM_INFO
	.align		4
.L_9347:
        /*0028*/ 	.byte	0x04, 0x17
        /*002a*/ 	.short	(.L_9349 - .L_9348)
.L_9348:
        /*002c*/ 	.word	0x00000000
        /*0030*/ 	.short	0x0008
        /*0032*/ 	.short	0x0038
        /*0034*/ 	.byte	0x00, 0xf0, 0x11, 0x00


	//----- nvinfo : EIATTR_KPARAM_INFO
	.align		4
.L_9349:
        /*0038*/ 	.byte	0x04, 0x17
        /*003a*/ 	.short	(.L_9351 - .L_9350)
.L_9350:
        /*003c*/ 	.word	0x00000000
        /*0040*/ 	.short	0x0007
        /*0042*/ 	.short	0x0034
        /*0044*/ 	.byte	0x00, 0xf0, 0x11, 0x00


	//----- nvinfo : EIATTR_KPARAM_INFO
	.align		4
.L_9351:
        /*0048*/ 	.byte	0x04, 0x17
        /*004a*/ 	.short	(.L_9353 - .L_9352)
.L_9352:
        /*004c*/ 	.word	0x00000000
        /*0050*/ 	.short	0x0006
        /*0052*/ 	.short	0x0030
        /*0054*/ 	.byte	0x00, 0xf0, 0x11, 0x00


	//----- nvinfo : EIATTR_KPARAM_INFO
	.align		4
.L_9353:
        /*0058*/ 	.byte	0x04, 0x17
        /*005a*/ 	.short	(.L_9355 - .L_9354)
.L_9354:
        /*005c*/ 	.word	0x00000000
        /*0060*/ 	.short	0x0005
        /*0062*/ 	.short	0x0028
        /*0064*/ 	.byte	0x00, 0xf0, 0x21, 0x00


	//----- nvinfo : EIATTR_KPARAM_INFO
	.align		4
.L_9355:
        /*0068*/ 	.byte	0x04, 0x17
        /*006a*/ 	.short	(.L_9357 - .L_9356)
.L_9356:
        /*006c*/ 	.word	0x00000000
        /*0070*/ 	.short	0x0004
        /*0072*/ 	.short	0x0020
        /*0074*/ 	.byte	0x00, 0xf0, 0x21, 0x00


	//----- nvinfo : EIATTR_KPARAM_INFO
	.align		4
.L_9357:
        /*0078*/ 	.byte	0x04, 0x17
        /*007a*/ 	.short	(.L_9359 - .L_9358)
.L_9358:
        /*007c*/ 	.word	0x00000000
        /*0080*/ 	.short	0x0003
        /*0082*/ 	.short	0x0018
        /*0084*/ 	.byte	0x00, 0xf0, 0x11, 0x00


	//----- nvinfo : EIATTR_KPARAM_INFO
	.align		4
.L_9359:
        /*0088*/ 	.byte	0x04, 0x17
        /*008a*/ 	.short	(.L_9361 - .L_9360)
.L_9360:
        /*008c*/ 	.word	0x00000000
        /*0090*/ 	.short	0x0002
        /*0092*/ 	.short	0x0010
        /*0094*/ 	.byte	0x00, 0xf0, 0x21, 0x00


	//----- nvinfo : EIATTR_KPARAM_INFO
	.align		4
.L_9361:
        /*0098*/ 	.byte	0x04, 0x17
        /*009a*/ 	.short	(.L_9363 - .L_9362)
.L_9362:
        /*009c*/ 	.word	0x00000000
        /*00a0*/ 	.short	0x0001
        /*00a2*/ 	.short	0x0008
        /*00a4*/ 	.byte	0x00, 0xf0, 0x21, 0x00


	//----- nvinfo : EIATTR_KPARAM_INFO
	.align		4
.L_9363:
        /*00a8*/ 	.byte	0x04, 0x17
        /*00aa*/ 	.short	(.L_9365 - .L_9364)
.L_9364:
        /*00ac*/ 	.word	0x00000000
        /*00b0*/ 	.short	0x0000
        /*00b2*/ 	.short	0x0000
        /*00b4*/ 	.byte	0x00, 0xf0, 0x21, 0x00


	//----- nvinfo : EIATTR_SPARSE_MMA_MASK
	.align		4
.L_9365:
        /*00b8*/ 	.byte	0x03, 0x50
        /*00ba*/ 	.short	0x0000


	//----- nvinfo : EIATTR_MAXREG_COUNT
	.align		4
        /*00bc*/ 	.byte	0x03, 0x1b
        /*00be*/ 	.short	0x00ff


	//----- nvinfo : EIATTR_MERCURY_ISA_VERSION
	.align		4
        /*00c0*/ 	.byte	0x03, 0x5f
        /*00c2*/ 	.short	0x0101


	//----- nvinfo : EIATTR_EXIT_INSTR_OFFSETS
	.align		4
        /*00c4*/ 	.byte	0x04, 0x1c
        /*00c6*/ 	.short	(.L_9367 - .L_9366)


	//   ....[0]....
.L_9366:
        /*00c8*/ 	.word	0x00000080


	//   ....[1]....
        /*00cc*/ 	.word	0x00001ff0


	//   ....[2]....
        /*00d0*/ 	.word	0x00002010


	//   ....[3]....
        /*00d4*/ 	.word	0x000028d0


	//   ....[4]....
        /*00d8*/ 	.word	0x000029e0


	//----- nvinfo : EIATTR_MAX_THREADS
	.align		4
.L_9367:
        /*00dc*/ 	.byte	0x04, 0x05
        /*00de*/ 	.short	(.L_9369 - .L_9368)
.L_9368:
        /*00e0*/ 	.word	0x00000080
        /*00e4*/ 	.word	0x00000001
        /*00e8*/ 	.word	0x00000001


	//----- nvinfo : EIATTR_CBANK_PARAM_SIZE
	.align		4
.L_9369:
        /*00ec*/ 	.byte	0x03, 0x19
        /*00ee*/ 	.short	0x0048


	//----- nvinfo : EIATTR_PARAM_CBANK
	.align		4
        /*00f0*/ 	.byte	0x04, 0x0a
        /*00f2*/ 	.short	(.L_9371 - .L_9370)
	.align		4
.L_9370:
        /*00f4*/ 	.word	index@(.nv.constant0._ZN4vllm3moe10topkGatingILi8ELi8ELi4ELi16ELi32Ej6__halfLNS0_11ScoringFuncE0EEEvPKT5_PKbPfiPT4_PiiiibPKf)
        /*00f8*/ 	.short	0x0210
        /*00fa*/ 	.short	0x0048


	//----- nvinfo : EIATTR_SW_WAR
	.align		4
.L_9371:
        /*00fc*/ 	.byte	0x04, 0x36
        /*00fe*/ 	.short	(.L_9373 - .L_9372)
.L_9372:
        /*0100*/ 	.word	0x00000008
.L_9373:


//--------------------- .nv.info._ZN4vllm3moe10topkGatingILi4ELi4ELi4ELi8ELi32Ej6__halfLNS0_11ScoringFuncE0EEEvPKT5_PKbPfiPT4_PiiiibPKf --------------------------
	.section	.nv.info._ZN4vllm3moe10topkGatingILi4ELi4ELi4ELi8ELi32Ej6__halfLNS0_11ScoringFuncE0EEEvPKT5_PKbPfiPT4_PiiiibPKf,"",@"SHT_CUDA_INFO"
	.sectionflags	@""
	.align	4


	//----- nvinfo : EIATTR_CUDA_API_VERSION
	.align		4
        /*0000*/ 	.byte	0x04, 0x37
        /*0002*/ 	.short	(.L_9375 - .L_9374)
.L_9374:
        /*0004*/ 	.word	0x00000082


	//----- nvinfo : EIATTR_KPARAM_INFO
	.align		4
.L_9375:
        /*0008*/ 	.byte	0x04, 0x17
        /*000a*/ 	.short	(.L_9377 - .L_9376)
.L_9376:
        /*000c*/ 	.word	0x00000000
        /*0010*/ 	.short	0x000a
        /*0012*/ 	.short	0x0040
        /*0014*/ 	.byte	0x00, 0xf0, 0x21, 0x00


	//----- nvinfo : EIATTR_KPARAM_INFO
	.align		4
.L_9377:
        /*0018*/ 	.byte	0x04, 0x17
        /*001a*/ 	.short	(.L_9379 - .L_9378)
.L_9378:
        /*001c*/ 	.word	0x00000000
        /*0020*/ 	.short	0x0009
        /*0022*/ 	.short	0x003c
        /*0024*/ 	.byte	0x00, 0xf0, 0x05, 0x00


	//----- nvinfo : EIATTR_KPARAM_INFO
	.align		4
.L_9379:
        /*0028*/ 	.byte	0x04, 0x17
        /*002a*/ 	.short	(.L_9381 - .L_9380)
.L_9380:
        /*002c*/ 	.word	0x00000000
        /*0030*/ 	.short	0x0008
        /*0032*/ 	.short	0x0038
        /*0034*/ 	.byte	0x00, 0xf0, 0x11, 0x00


	//----- nvinfo : EIATTR_KPARAM_INFO
	.align		4
.L_9381:
        /*0038*/ 	.byte	0x04, 0x17
        /*003a*/ 	.short	(.L_9383 - .L_9382)
.L_9382:
        /*003c*/ 	.word	0x00000000
        /*0040*/ 	.short	0x0007
        /*0042*/ 	.short	0x0034
        /*0044*/ 	.byte	0x00, 0xf0, 0x11, 0x00


	//----- nvinfo : EIATTR_KPARAM_INFO
	.align		4
.L_9383:
        /*0048*/ 	.byte	0x04, 0x17
        /*004a*/ 	.short	(.L_9385 - .L_9384)
.L_9384:
        /*004c*/ 	.word	0x00000000
        /*0050*/ 	.short	0x0006
        /*0052*/ 	.short	0x0030
        /*0054*/ 	.byte	0x00, 0xf0, 0x11, 0x00


	//----- nvinfo : EIATTR_KPARAM_INFO
	.align		4
.L_9385:
        /*0058*/ 	.byte	0x04, 0x17
        /*005a*/ 	.short	(.L_9387 - .L_9386)
.L_9386:
        /*005c*/ 	.word	0x00000000
        /*0060*/ 	.short	0x0005
        /*0062*/ 	.short	0x0028
        /*0064*/ 	.byte	0x00, 0xf0, 0x21, 0x00


	//----- nvinfo : EIATTR_KPARAM_INFO
	.align		4
.L_9387:
        /*0068*/ 	.byte	0x04, 0x17
        /*006a*/ 	.short	(.L_9389 - .L_9388)
.L_9388:
        /*006c*/ 	.word	0x00000000
        /*0070*/ 	.short	0x0004
        /*0072*/ 	.short	0x0020
        /*0074*/ 	.byte	0x00, 0xf0, 0x21, 0x00


	//----- nvinfo : EIATTR_KPARAM_INFO
	.align		4
.L_9389:
        /*0078*/ 	.byte	0x04, 0x17
        /*007a*/ 	.short	(.L_9391 - .L_9390)
.L_9390:
        /*007c*/ 	.word	0x00000000
        /*0080*/ 	.short	0x0003
        /*0082*/ 	.short	0x0018
        /*0084*/ 	.byte	0x00, 0xf0, 0x11, 0x00


	//----- nvinfo : EIATTR_KPARAM_INFO
	.align		4
.L_9391:
        /*0088*/ 	.byte	0x04, 0x17
        /*008a*/ 	.short	(.L_9393 - .L_9392)
.L_9392:
        /*008c*/ 	.word	0x00000000
        /*0090*/ 	.short	0x0002
        /*0092*/ 	.short	0x0010
        /*0094*/ 	.byte	0x00, 0xf0, 0x21, 0x00


	//----- nvinfo : EIATTR_KPARAM_INFO
	.align		4
.L_9393:
        /*0098*/ 	.byte	0x04, 0x17
        /*009a*/ 	.short	(.L_9395 - .L_9394)
.L_9394:
        /*009c*/ 	.word	0x00000000
        /*00a0*/ 	.short	0x0001
        /*00a2*/ 	.short	0x0008
        /*00a4*/ 	.byte	0x00, 0xf0, 0x21, 0x00


	//----- nvinfo : EIATTR_KPARAM_INFO
	.align		4
.L_9395:
        /*00a8*/ 	.byte	0x04, 0x17
        /*00aa*/ 	.short	(.L_9397 - .L_9396)
.L_9396:
        /*00ac*/ 	.word	0x00000000
        /*00b0*/ 	.short	0x0000
        /*00b2*/ 	.short	0x0000
        /*00b4*/ 	.byte	0x00, 0xf0, 0x21, 0x00


	//----- nvinfo : EIATTR_SPARSE_MMA_MASK
	.align		4
.L_9397:
        /*00b8*/ 	.byte	0x03, 0x50
        /*00ba*/ 	.short	0x0000


	//----- nvinfo : EIATTR_MAXREG_COUNT
	.align		4
        /*00bc*/ 	.byte	0x03, 0x1b
        /*00be*/ 	.short	0x00ff


	//----- nvinfo : EIATTR_MERCURY_ISA_VERSION
	.align		4
        /*00c0*/ 	.byte	0x03, 0x5f
        /*00c2*/ 	.short	0x0101


	//----- nvinfo : EIATTR_EXIT_INSTR_OFFSETS
	.align		4
        /*00c4*/ 	.byte	0x04, 0x1c
        /*00c6*/ 	.short	(.L_9399 - .L_9398)


	//   ....[0]....
.L_9398:
        /*00c8*/ 	.word	0x00000080


	//   ....[1]....
        /*00cc*/ 	.word	0x00002250


	//   ....[2]....
        /*00d0*/ 	.word	0x00002260


	//   ....[3]....
        /*00d4*/ 	.word	0x00002bb0


	//   ....[4]....
        /*00d8*/ 	.word	0x00002cb0


	//----- nvinfo : EIATTR_MAX_THREADS
	.align		4
.L_9399:
        /*00dc*/ 	.byte	0x04, 0x05
        /*00de*/ 	.short	(.L_9401 - .L_9400)
.L_9400:
        /*00e0*/ 	.word	0x00000080
        /*00e4*/ 	.word	0x00000001
        /*00e8*/ 	.word	0x00000001


	//----- nvinfo : EIATTR_CBANK_PARAM_SIZE
	.align		4
.L_9401:
        /*00ec*/ 	.byte	0x03, 0x19
        /*00ee*/ 	.short	0x0048


	//----- nvinfo : EIATTR_PARAM_CBANK
	.align		4
        /*00f0*/ 	.byte	0x04, 0x0a
        /*00f2*/ 	.short	(.L_9403 - .L_9402)
	.align		4
.L_9402:
        /*00f4*/ 	.word	index@(.nv.constant0._ZN4vllm3moe10topkGatingILi4ELi4ELi4ELi8ELi32Ej6__halfLNS0_11ScoringFuncE0EEEvPKT5_PKbPfiPT4_PiiiibPKf)
        /*00f8*/ 	.short	0x0210
        /*00fa*/ 	.short	0x0048


	//----- nvinfo : EIATTR_SW_WAR
	.align		4
.L_9403:
        /*00fc*/ 	.byte	0x04, 0x36
        /*00fe*/ 	.short	(.L_9405 - .L_9404)
.L_9404:
        /*0100*/ 	.word	0x00000008
.L_9405:


//--------------------- .nv.info._ZN4vllm3moe10topkGatingILi2ELi2ELi4ELi4ELi32Ej6__halfLNS0_11ScoringFuncE0EEEvPKT5_PKbPfiPT4_PiiiibPKf --------------------------
	.section	.nv.info._ZN4vllm3moe10topkGatingILi2ELi2ELi4ELi4ELi32Ej6__halfLNS0_11ScoringFuncE0EEEvPKT5_PKbPfiPT4_PiiiibPKf,"",@"SHT_CUDA_INFO"
	.sectionflags	@""
	.align	4


	//----- nvinfo : EIATTR_CUDA_API_VERSION
	.align		4
        /*0000*/ 	.byte	0x04, 0x37
        /*0002*/ 	.short	(.L_9407 - .L_9406)
.L_9406:
        /*0004*/ 	.word	0x00000082


	//----- nvinfo : EIATTR_KPARAM_INFO
	.align		4
.L_9407:
        /*0008*/ 	.byte	0x04, 0x17
        /*000a*/ 	.short	(.L_9409 - .L_9408)
.L_9408:
        /*000c*/ 	.word	0x00000000
        /*0010*/ 	.short	0x000a
        /*0012*/ 	.short	0x0040
        /*0014*/ 	.byte	0x00, 0xf0, 0x21, 0x00


	//----- nvinfo : EIATTR_KPARAM_INFO
	.align		4
.L_9409:
        /*0018*/ 	.byte	0x04, 0x17
        /*001a*/ 	.short	(.L_9411 - .L_9410)
.L_9410:
        /*001c*/ 	.word	0x00000000
        /*0020*/ 	.short	0x0009
        /*0022*/ 	.short	0x003c
        /*0024*/ 	.byte	0x00, 0xf0, 0x05, 0x00


	//----- nvinfo : EIATTR_KPARAM_INFO
	.align		4
.L_9411:
        /*0028*/ 	.byte	0x04, 0x17
        /*002a*/ 	.short	(.L_9413 - .L_9412)
.L_9412:
        /*002c*/ 	.word	0x00000000
        /*0030*/ 	.short	0x0008
        /*0032*/ 	.short	0x0038
        /*0034*/ 	.byte	0x00, 0xf0, 0x11, 0x00


	//----- nvinfo : EIATTR_KPARAM_INFO
	.align		4
.L_9413:
        /*0038*/ 	.byte	0x04, 0x17
        /*003a*/ 	.short	(.L_9415 - .L_9414)
.L_9414:
        /*003c*/ 	.word	0x00000000
        /*0040*/ 	.short	0x0007
        /*0042*/ 	.short	0x0034
        /*0044*/ 	.byte	0x00, 0xf0, 0x11, 0x00


	//----- nvinfo : EIATTR_KPARAM_INFO
	.align		4
.L_9415:
        /*0048*/ 	.byte	0x04, 0x17
        /*004a*/ 	.short	(.L_9417 - .L_9416)
.L_9416:
        /*004c*/ 	.word	0x00000000
        /*0050*/ 	.short	0x0006
        /*0052*/ 	.short	0x0030
        /*0054*/ 	.byte	0x00, 0xf0, 0x11, 0x00


	//----- nvinfo : EIATTR_KPARAM_INFO
	.align		4
.L_9417:
        /*0058*/ 	.byte	0x04, 0x17
        /*005a*/ 	.short	(.L_9419 - .L_9418)
.L_9418:
        /*005c*/ 	.word	0x00000000
        /*0060*/ 	.short	0x0005
        /*0062*/ 	.short	0x0028
        /*0064*/ 	.byte	0x00, 0xf0, 0x21, 0x00


	//----- nvinfo : EIATTR_KPARAM_INFO
	.align		4
.L_9419:
        /*0068*/ 	.byte	0x04, 0x17
        /*006a*/ 	.short	(.L_9421 - .L_9420)
.L_9420:
        /*006c*/ 	.word	0x00000000
        /*0070*/ 	.short	0x0004
        /*0072*/ 	.short	0x0020
        /*0074*/ 	.byte	0x00, 0xf0, 0x21, 0x00


	//----- nvinfo : EIATTR_KPARAM_INFO
	.align		4
.L_9421:
        /*0078*/ 	.byte	0x04, 0x17
        /*007a*/ 	.short	(.L_9423 - .L_9422)
.L_9422:
        /*007c*/ 	.word	0x00000000
        /*0080*/ 	.short	0x0003
        /*0082*/ 	.short	0x0018
        /*0084*/ 	.byte	0x00, 0xf0, 0x11, 0x00


	//----- nvinfo : EIATTR_KPARAM_INFO
	.align		4
.L_9423:
        /*0088*/ 	.byte	0x04, 0x17
        /*008a*/ 	.short	(.L_9425 - .L_9424)
.L_9424:
        /*008c*/ 	.word	0x00000000
        /*0090*/ 	.short	0x0002
        /*0092*/ 	.short	0x0010
        /*0094*/ 	.byte	0x00, 0xf0, 0x21, 0x00


	//----- nvinfo : EIATTR_KPARAM_INFO
	.align		4
.L_9425:
        /*0098*/ 	.byte	0x04, 0x17
        /*009a*/ 	.short	(.L_9427 - .L_9426)
.L_9426:
        /*009c*/ 	.word	0x00000000
        /*00a0*/ 	.short	0x0001
        /*00a2*/ 	.short	0x0008
        /*00a4*/ 	.byte	0x00, 0xf0, 0x21, 0x00


	//----- nvinfo : EIATTR_KPARAM_INFO
	.align		4
.L_9427:
        /*00a8*/ 	.byte	0x04, 0x17
        /*00aa*/ 	.short	(.L_9429 - .L_9428)
.L_9428:
        /*00ac*/ 	.word	0x00000000
        /*00b0*/ 	.short	0x0000
        /*00b2*/ 	.short	0x0000
        /*00b4*/ 	.byte	0x00, 0xf0, 0x21, 0x00


	//----- nvinfo : EIATTR_SPARSE_MMA_MASK
	.align		4
.L_9429:
        /*00b8*/ 	.byte	0x03, 0x50
        /*00ba*/ 	.short	0x0000


	//----- nvinfo : EIATTR_MAXREG_COUNT
	.align		4
        /*00bc*/ 	.byte	0x03, 0x1b
        /*00be*/ 	.short	0x00ff


	//----- nvinfo : EIATTR_MERCURY_ISA_VERSION
	.align		4
        /*00c0*/ 	.byte	0x03, 0x5f
        /*00c2*/ 	.short	0x0101


	//----- nvinfo : EIATTR_EXIT_INSTR_OFFSETS
	.align		4
        /*00c4*/ 	.byte	0x04, 0x1c
        /*00c6*/ 	.short	(.L_9431 - .L_9430)


	//   ....[0]....
.L_9430:
        /*00c8*/ 	.word	0x00000080


	//   ....[1]....
        /*00cc*/ 	.word	0x00001870


	//   ....[2]....
        /*00d0*/ 	.word	0x00001880


	//   ....[3]....
        /*00d4*/ 	.word	0x00002140


	//   ....[4]....
        /*00d8*/ 	.word	0x00002250


	//----- nvinfo : EIATTR_MAX_THREADS
	.align		4
.L_9431:
        /*00dc*/ 	.byte	0x04, 0x05
        /*00de*/ 	.short	(.L_9433 - .L_9432)
.L_9432:
        /*00e0*/ 	.word	0x00000080
        /*00e4*/ 	.word	0x00000001
        /*00e8*/ 	.word	0x00000001


	//----- nvinfo : EIATTR_CBANK_PARAM_SIZE
	.align		4
.L_9433:
        /*00ec*/ 	.byte	0x03, 0x19
        /*00ee*/ 	.short	0x0048


	//----- nvinfo : EIATTR_PARAM_CBANK
	.align		4
        /*00f0*/ 	.byte	0x04, 0x0a
        /*00f2*/ 	.short	(.L_9435 - .L_9434)
	.align		4
.L_9434:
        /*00f4*/ 	.word	index@(.nv.constant0._ZN4vllm3moe10topkGatingILi2ELi2ELi4ELi4ELi32Ej6__halfLNS0_11ScoringFuncE0EEEvPKT5_PKbPfiPT4_PiiiibPKf)
        /*00f8*/ 	.short	0x0210
        /*00fa*/ 	.short	0x0048


	//----- nvinfo : EIATTR_SW_WAR
	.align		4
.L_9435:
        /*00fc*/ 	.byte	0x04, 0x36
        /*00fe*/ 	.short	(.L_9437 - .L_9436)
.L_9436:
        /*0100*/ 	.word	0x00000008
.L_9437:


//--------------------- .nv.info._ZN4vllm3moe10topkGatingILi1ELi1ELi4ELi2ELi32Ej6__halfLNS0_11ScoringFuncE0EEEvPKT5_PKbPfiPT4_PiiiibPKf --------------------------
	.section	.nv.info._ZN4vllm3moe10topkGatingILi1ELi1ELi4ELi2ELi32Ej6__halfLNS0_11ScoringFuncE0EEEvPKT5_PKbPfiPT4_PiiiibPKf,"",@"SHT_CUDA_INFO"
	.sectionflags	@""
	.align	4


	//----- nvinfo : EIATTR_CUDA_API_VERSION
	.align		4
        /*0000*/ 	.byte	0x04, 0x37
        /*0002*/ 	.short	(.L_9439 - .L_9438)
.L_9438:
        /*0004*/ 	.word	0x00000082


	//----- nvinfo : EIATTR_KPARAM_INFO
	.align		4
.L_9439:
        /*0008*/ 	.byte	0x04, 0x17
        /*000a*/ 	.short	(.L_9441 - .L_9440)
.L_9440:
        /*000c*/ 	.word	0x00000000
        /*0010*/ 	.short	0x000a
        /*0012*/ 	.short	0x0040
        /*0014*/ 	.byte	0x00, 0xf0, 0x21, 0x00


	//----- nvinfo : EIATTR_KPARAM_INFO
	.align		4
.L_9441:
        /*0018*/ 	.byte	0x04, 0x17
        /*001a*/ 	.short	(.L_9443 - .L_9442)
.L_9442:
        /*001c*/ 	.word	0x00000000
        /*0020*/ 	.short	0x0009
        /*0022*/ 	.short	0x003c
        /*0024*/ 	.byte	0x00, 0xf0, 0x05, 0x00


	//----- nvinfo : EIATTR_KPARAM_INFO
	.align		4
.L_9443:
        /*0028*/ 	.byte	0x04, 0x17
        /*002a*/ 	.short	(.L_9445 - .L_9444)
.L_9444:
        /*002c*/ 	.word	0x00000000
        /*0030*/ 	.short	0x0008
        /*0032*/ 	.short	0x0038
        /*0034*/ 	.byte	0x00, 0xf0, 0x11, 0x00


	//----- nvinfo : EIATTR_KPARAM_INFO
	.align		4
.L_9445:
        /*0038*/ 	.byte	0x04, 0x17
        /*003a*/ 	.short	(.L_9447 - .L_9446)
.L_9446:
        /*003c*/ 	.word	0x00000000
        /*0040*/ 	.short	0x0007
        /*0042*/ 	.short	0x0034
        /*0044*/ 	.byte	0x00, 0xf0, 0x11, 0x00


	//----- nvinfo : EIATTR_KPARAM_INFO
	.align		4
.L_9447:
        /*0048*/ 	.byte	0x04, 0x17
        /*004a*/ 	.short	(.L_9449 - .L_9448)
.L_9448:
        /*004c*/ 	.word	0x00000000
        /*0050*/ 	.short	0x0006
        /*0052*/ 	.short	0x0030
        /*0054*/ 	.byte	0x00, 0xf0, 0x11, 0x00


	//----- nvinfo : EIATTR_KPARAM_INFO
	.align		4
.L_9449:
        /*0058*/ 	.byte	0x04, 0x17
        /*005a*/ 	.short	(.L_9451 - .L_9450)
.L_9450:
        /*005c*/ 	.word	0x00000000
        /*0060*/ 	.short	0x0005
        /*0062*/ 	.short	0x0028
        /*0064*/ 	.byte	0x00, 0xf0, 0x21, 0x00


	//----- nvinfo : EIATTR_KPARAM_INFO
	.align		4
.L_9451:
        /*0068*/ 	.byte	0x04, 0x17
        /*006a*/ 	.short	(.L_9453 - .L_9452)
.L_9452:
        /*006c*/ 	.word	0x00000000
        /*0070*/ 	.short	0x0004
        /*0072*/ 	.short	0x0020
        /*0074*/ 	.byte	0x00, 0xf0, 0x21, 0x00


	//----- nvinfo : EIATTR_KPARAM_INFO
	.align		4
.L_9453:
        /*0078*/ 	.byte	0x04, 0x17
        /*007a*/ 	.short	(.L_9455 - .L_9454)
.L_9454:
        /*007c*/ 	.word	0x00000000
        /*0080*/ 	.short	0x0003
        /*0082*/ 	.short	0x0018
        /*0084*/ 	.byte	0x00, 0xf0, 0x11, 0x00


	//----- nvinfo : EIATTR_KPARAM_INFO
	.align		4
.L_9455:
        /*0088*/ 	.byte	0x04, 0x17
        /*008a*/ 	.short	(.L_9457 - .L_9456)
.L_9456:
        /*008c*/ 	.word	0x00000000
        /*0090*/ 	.short	0x0002
        /*0092*/ 	.short	0x0010
        /*0094*/ 	.byte	0x00, 0xf0, 0x21, 0x00


	//----- nvinfo : EIATTR_KPARAM_INFO
	.align		4
.L_9457:
        /*0098*/ 	.byte	0x04, 0x17
        /*009a*/ 	.short	(.L_9459 - .L_9458)
.L_9458:
        /*009c*/ 	.word	0x00000000
        /*00a0*/ 	.short	0x0001
        /*00a2*/ 	.short	0x0008
        /*00a4*/ 	.byte	0x00, 0xf0, 0x21, 0x00


	//----- nvinfo : EIATTR_KPARAM_INFO
	.align		4
.L_9459:
        /*00a8*/ 	.byte	0x04, 0x17
        /*00aa*/ 	.short	(.L_9461 - .L_9460)
.L_9460:
        /*00ac*/ 	.word	0x00000000
        /*00b0*/ 	.short	0x0000
        /*00b2*/ 	.short	0x0000
        /*00b4*/ 	.byte	0x00, 0xf0, 0x21, 0x00


	//----- nvinfo : EIATTR_SPARSE_MMA_MASK
	.align		4
.L_9461:
        /*00b8*/ 	.byte	0x03, 0x50
        /*00ba*/ 	.short	0x0000


	//----- nvinfo : EIATTR_MAXREG_COUNT
	.align		4
        /*00bc*/ 	.byte	0x03, 0x1b
        /*00be*/ 	.short	0x00ff


	//----- nvinfo : EIATTR_MERCURY_ISA_VERSION
	.align		4
        /*00c0*/ 	.byte	0x03, 0x5f
        /*00c2*/ 	.short	0x0101


	//----- nvinfo : EIATTR_EXIT_INSTR_OFFSETS
	.align		4
        /*00c4*/ 	.byte	0x04, 0x1c
        /*00c6*/ 	.short	(.L_9463 - .L_9462)


	//   ....[0]....
.L_9462:
        /*00c8*/ 	.word	0x00000080


	//   ....[1]....
        /*00cc*/ 	.word	0x00000f60


	//   ....[2]....
        /*00d0*/ 	.word	0x00000f70


	//   ....[3]....
        /*00d4*/ 	.word	0x000017d0


	//   ....[4]....
        /*00d8*/ 	.word	0x000018e0


	//----- nvinfo : EIATTR_MAX_THREADS
	.align		4
.L_9463:
        /*00dc*/ 	.byte	0x04, 0x05
        /*00de*/ 	.short	(.L_9465 - .L_9464)
.L_9464:
        /*00e0*/ 	.word	0x00000080
        /*00e4*/ 	.word	0x00000001
        /*00e8*/ 	.word	0x00000001


	//----- nvinfo : EIATTR_CBANK_PARAM_SIZE
	.align		4
.L_9465:
        /*00ec*/ 	.byte	0x03, 0x19
        /*00ee*/ 	.short	0x0048


	//----- nvinfo : EIATTR_PARAM_CBANK
	.align		4
        /*00f0*/ 	.byte	0x04, 0x0a
        /*00f2*/ 	.short	(.L_9467 - .L_9466)
	.align		4
.L_9466:
        /*00f4*/ 	.word	index@(.nv.constant0._ZN4vllm3moe10topkGatingILi1ELi1ELi4ELi2ELi32Ej6__halfLNS0_11ScoringFuncE0EEEvPKT5_PKbPfiPT4_PiiiibPKf)
        /*00f8*/ 	.short	0x0210
        /*00fa*/ 	.short	0x0048


	//----- nvinfo : EIATTR_SW_WAR
	.align		4
.L_9467:
        /*00fc*/ 	.byte	0x04, 0x36
        /*00fe*/ 	.short	(.L_9469 - .L_9468)
.L_9468:
        /*0100*/ 	.word	0x00000008
.L_9469:


//--------------------- .nv.info._ZN4vllm3moe10moeSoftmaxILi256E6__halfEEvPKT0_PKbPfi --------------------------
	.section	.nv.info._ZN4vllm3moe10moeSoftmaxILi256E6__halfEEvPKT0_PKbPfi,"",@"SHT_CUDA_INFO"
	.sectionflags	@""
	.align	4


	//----- nvinfo : EIATTR_CUDA_API_VERSION
	.align		4
        /*0000*/ 	.byte	0x04, 0x37
        /*0002*/ 	.short	(.L_9471 - .L_9470)
.L_9470:
        /*0004*/ 	.word	0x00000082


	//----- nvinfo : EIATTR_KPARAM_INFO
	.align		4
.L_9471:
        /*0008*/ 	.byte	0x04, 0x17
        /*000a*/ 	.short	(.L_9473 - .L_9472)
.L_9472:
        /*000c*/ 	.word	0x00000000
        /*0010*/ 	.short	0x0003
        /*0012*/ 	.short	0x0018
        /*0014*/ 	.byte	0x00, 0xf0, 0x11, 0x00


	//----- nvinfo : EIATTR_KPARAM_INFO
	.align		4
.L_9473:
        /*0018*/ 	.byte	0x04, 0x17
        /*001a*/ 	.short	(.L_9475 - .L_9474)
.L_9474:
        /*001c*/ 	.word	0x00000000
        /*0020*/ 	.short	0x0002
        /*0022*/ 	.short	0x0010
        /*0024*/ 	.byte	0x00, 0xf0, 0x21, 0x00


	//----- nvinfo : EIATTR_KPARAM_INFO
	.align		4
.L_9475:
        /*0028*/ 	.byte	0x04, 0x17
        /*002a*/ 	.short	(.L_9477 - .L_9476)
.L_9476:
        /*002c*/ 	.word	0x00000000
        /*0030*/ 	.short	0x0001
        /*0032*/ 	.short	0x0008
        /*0034*/ 	.byte	0x00, 0xf0, 0x21, 0x00


	//----- nvinfo : EIATTR_KPARAM_INFO
	.align		4
.L_9477:
        /*0038*/ 	.byte	0x04, 0x17
        /*003a*/ 	.short	(.L_9479 - .L_9478)
.L_9478:
        /*003c*/ 	.word	0x00000000
        /*0040*/ 	.short	0x0000
        /*0042*/ 	.short	0x0000
        /*0044*/ 	.byte	0x00, 0xf0, 0x21, 0x00


	//----- nvinfo : EIATTR_SPARSE_MMA_MASK
	.align		4
.L_9479:
        /*0048*/ 	.byte	0x03, 0x50
        /*004a*/ 	.short	0x0000


	//----- nvinfo : EIATTR_MAXREG_COUNT
	.align		4
        /*004c*/ 	.byte	0x03, 0x1b
        /*004e*/ 	.short	0x00ff


	//----- nvinfo : EIATTR_NUM_BARRIERS
	.align		4
        /*0050*/ 	.byte	0x02, 0x4c
        /*0052*/ 	.byte	0x01
	.zero		1


	//----- nvinfo : EIATTR_MERCURY_ISA_VERSION
	.align		4
        /*0054*/ 	.byte	0x03, 0x5f
        /*0056*/ 	.short	0x0101


	//----- nvinfo : EIATTR_COOP_GROUP_MASK_REGIDS
	.align		4
        /*0058*/ 	.byte	0x04, 0x29
        /*005a*/ 	.short	(.L_9481 - .L_9480)


	//   ....[0]....
.L_9480:
        /*005c*/ 	.word	0xffffffff


	//   ....[1]....
        /*0060*/ 	.word	0xffffffff


	//   ....[2]....
        /*0064*/ 	.word	0xffffffff


	//   ....[3]....
        /*0068*/ 	.word	0xffffffff


	//   ....[4]....
        /*006c*/ 	.word	0xffffffff


	//   ....[5]....
        /*0070*/ 	.word	0xffffffff


	//   ....[6]....
        /*0074*/ 	.word	0xffffffff


	//   ....[7]....
        /*0078*/ 	.word	0xffffffff


	//   ....[8]....
        /*007c*/ 	.word	0xffffffff


	//   ....[9]....
        /*0080*/ 	.word	0xffffffff


	//----- nvinfo : EIATTR_COOP_GROUP_INSTR_OFFSETS
	.align		4
.L_9481:
        /*0084*/ 	.byte	0x04, 0x28
        /*0086*/ 	.short	(.L_9483 - .L_9482)


	//   ....[0]....
.L_9482:
        /*0088*/ 	.word	0x00000a90


	//   ....[1]....
        /*008c*/ 	.word	0x00000b00


	//   ....[2]....
        /*0090*/ 	.word	0x00000b40


	//   ....[3]....
        /*0094*/ 	.word	0x00000b80


	//   ....[4]....
        /*0098*/ 	.word	0x00000bd0


	//   ....[5]....
        /*009c*/ 	.word	0x00001c50


	//   ....[6]....
        /*00a0*/ 	.word	0x00001c80


	//   ....[7]....
        /*00a4*/ 	.word	0x00001ca0


	//   ....[8]....
        /*00a8*/ 	.word	0x00001cc0


	//   ....[9]....
        /*00ac*/ 	.word	0x00001ce0


	//----- nvinfo : EIATTR_EXIT_INSTR_OFFSETS
	.align		4
.L_9483:
        /*00b0*/ 	.byte	0x04, 0x1c
        /*00b2*/ 	.short	(.L_9485 - .L_9484)


	//   ....[0]....
.L_9484:
        /*00b4*/ 	.word	0x000000d0


	//   ....[1]....
        /*00b8*/ 	.word	0x00001e10


	//   ....[2]....
        /*00bc*/ 	.word	0x000020b0


	//   ....[3]....
        /*00c0*/ 	.word	0x000023f0


	//----- nvinfo : EIATTR_MAX_THREADS
	.align		4
.L_9485:
        /*00c4*/ 	.byte	0x04, 0x05
        /*00c6*/ 	.short	(.L_9487 - .L_9486)
.L_9486:
        /*00c8*/ 	.word	0x00000100
        /*00cc*/ 	.word	0x00000001
        /*00d0*/ 	.word	0x00000001


	//----- nvinfo : EIATTR_CRS_STACK_SIZE
	.align		4
.L_9487:
        /*00d4*/ 	.byte	0x04, 0x1e
        /*00d6*/ 	.short	(.L_9489 - .L_9488)
.L_9488:
        /*00d8*/ 	.word	0x00000000


	//----- nvinfo : EIATTR_CBANK_PARAM_SIZE
	.align		4
.L_9489:
        /*00dc*/ 	.byte	0x03, 0x19
        /*00de*/ 	.short	0x001c


	//----- nvinfo : EIATTR_PARAM_CBANK
	.align		4
        /*00e0*/ 	.byte	0x04, 0x0a
        /*00e2*/ 	.short	(.L_9491 - .L_9490)
	.align		4
.L_9490:
        /*00e4*/ 	.word	index@(.nv.constant0._ZN4vllm3moe10moeSoftmaxILi256E6__halfEEvPKT0_PKbPfi)
        /*00e8*/ 	.short	0x0210
        /*00ea*/ 	.short	0x001c


	//----- nvinfo : EIATTR_SW_WAR
	.align		4
.L_9491:
        /*00ec*/ 	.byte	0x04, 0x36
        /*00ee*/ 	.short	(.L_9493 - .L_9492)
.L_9492:
        /*00f0*/ 	.word	0x00000008
.L_9493:


//--------------------- .nv.info._ZN4vllm3moe10topkGatingILi18ELi576ELi4ELi4ELi32Ei6__halfLNS0_11ScoringFuncE0EEEvPKT5_PKbPfiPT4_PiiiibPKf --------------------------
	.section	.nv.info._ZN4vllm3moe10topkGatingILi18ELi576ELi4ELi4ELi32Ei6__halfLNS0_11ScoringFuncE0EEEvPKT5_PKbPfiPT4_PiiiibPKf,"",@"SHT_CUDA_INFO"
	.sectionflags	@""
	.align	4


	//----- nvinfo : EIATTR_CUDA_API_VERSION
	.align		4
        /*0000*/ 	.byte	0x04, 0x37
        /*0002*/ 	.short	(.L_9495 - .L_9494)
.L_9494:
        /*0004*/ 	.word	0x00000082


	//----- nvinfo : EIATTR_KPARAM_INFO
	.align		4
.L_9495:
        /*0008*/ 	.byte	0x04, 0x17
        /*000a*/ 	.short	(.L_9497 - .L_9496)
.L_9496:
        /*000c*/ 	.word	0x00000000
        /*0010*/ 	.short	0x000a
        /*0012*/ 	.short	0x0040
        /*0014*/ 	.byte	0x00, 0xf0, 0x21, 0x00


	//----- nvinfo : EIATTR_KPARAM_INFO
	.align		4
.L_9497:
        /*0018*/ 	.byte	0x04, 0x17
        /*001a*/ 	.short	(.L_9499 - .L_9498)
.L_9498:
        /*001c*/ 	.word	0x00000000
        /*0020*/ 	.short	0x0009
        /*0022*/ 	.short	0x003c
        /*0024*/ 	.byte	0x00, 0xf0, 0x05, 0x00


	//----- nvinfo : EIATTR_KPARAM_INFO
	.align		4
.L_9499:
        /*0028*/ 	.byte	0x04, 0x17
        /*002a*/ 	.short	(.L_9501 - .L_9500)
.L_9500:
        /*002c*/ 	.word	0x00000000
        /*0030*/ 	.short	0x0008
        /*0032*/ 	.short	0x0038
        /*0034*/ 	.byte	0x00, 0xf0, 0x11, 0x00


	//----- nvinfo : EIATTR_KPARAM_INFO
	.align		4
.L_9501:
        /*0038*/ 	.byte	0x04, 0x17
        /*003a*/ 	.short	(.L_9503 - .L_9502)
.L_9502:
        /*003c*/ 	.word	0x00000000
        /*0040*/ 	.short	0x0007
        /*0042*/ 	.short	0x0034
        /*0044*/ 	.byte	0x00, 0xf0, 0x11, 0x00


	//----- nvinfo : EIATTR_KPARAM_INFO
	.align		4
.L_9503:
        /*0048*/ 	.byte	0x04, 0x17
        /*004a*/ 	.short	(.L_9505 - .L_9504)
.L_9504:
        /*004c*/ 	.word	0x00000000
        /*0050*/ 	.short	0x0006
        /*0052*/ 	.short	0x0030
        /*0054*/ 	.byte	0x00, 0xf0, 0x11, 0x00


	//----- nvinfo : EIATTR_KPARAM_INFO
	.align		4
.L_9505:
        /*0058*/ 	.byte	0x04, 0x17
        /*005a*/ 	.short	(.L_9507 - .L_9506)
.L_9506:
        /*005c*/ 	.word	0x00000000
        /*0060*/ 	.short	0x0005
        /*0062*/ 	.short	0x0028
        /*0064*/ 	.byte	0x00, 0xf0, 0x21, 0x00


	//----- nvinfo : EIATTR_KPARAM_INFO
	.align		4
.L_9507:
        /*0068*/ 	.byte	0x04, 0x17
        /*006a*/ 	.short	(.L_9509 - .L_9508)
.L_9508:
        /*006c*/ 	.word	0x00000000
        /*0070*/ 	.short	0x0004
        /*0072*/ 	.short	0x0020
        /*0074*/ 	.byte	0x00, 0xf0, 0x21, 0x00


	//----- nvinfo : EIATTR_KPARAM_INFO
	.align		4
.L_9509:
        /*0078*/ 	.byte	0x04, 0x17
        /*007a*/ 	.short	(.L_9511 - .L_9510)
.L_9510:
        /*007c*/ 	.word	0x00000000
        /*0080*/ 	.short	0x0003
        /*0082*/ 	.short	0x0018
        /*0084*/ 	.byte	0x00, 0xf0, 0x11, 0x00


	//----- nvinfo : EIATTR_KPARAM_INFO
	.align		4
.L_9511:
        /*0088*/ 	.byte	0x04, 0x17
        /*008a*/ 	.short	(.L_9513 - .L_9512)
.L_9512:
        /*008c*/ 	.word	0x00000000
        /*0090*/ 	.short	0x0002
        /*0092*/ 	.short	0x0010
        /*0094*/ 	.byte	0x00, 0xf0, 0x21, 0x00


	//----- nvinfo : EIATTR_KPARAM_INFO
	.align		4
.L_9513:
        /*0098*/ 	.byte	0x04, 0x17
        /*009a*/ 	.short	(.L_9515 - .L_9514)
.L_9514:
        /*009c*/ 	.word	0x00000000
        /*00a0*/ 	.short	0x0001
        /*00a2*/ 	.short	0x0008
        /*00a4*/ 	.byte	0x00, 0xf0, 0x21, 0x00


	//----- nvinfo : EIATTR_KPARAM_INFO
	.align		4
.L_9515:
        /*00a8*/ 	.byte	0x04, 0x17
        /*00aa*/ 	.short	(.L_9517 - .L_9516)
.L_9516:
        /*00ac*/ 	.word	0x00000000
        /*00b0*/ 	.short	0x0000
        /*00b2*/ 	.short	0x0000
        /*00b4*/ 	.byte	0x00, 0xf0, 0x21, 0x00


	//----- nvinfo : EIATTR_SPARSE_MMA_MASK
	.align		4
.L_9517:
        /*00b8*/ 	.byte	0x03, 0x50
        /*00ba*/ 	.short	0x0000


	//----- nvinfo : EIATTR_MAXREG_COUNT
	.align		4
        /*00bc*/ 	.byte	0x03, 0x1b
        /*00be*/ 	.short	0x00ff


	//----- nvinfo : EIATTR_MERCURY_ISA_VERSION
	.align		4
        /*00c0*/ 	.byte	0x03, 0x5f
        /*00c2*/ 	.short	0x0101


	//----- nvinfo : EIATTR_COOP_GROUP_MASK_REGIDS
	.align		4
        /*00c4*/ 	.byte	0x04, 0x29
        /*00c6*/ 	.short	(.L_9519 - .L_9518)


	//   ....[0]....
.L_9518:
        /*00c8*/ 	.word	0xffffffff


	//   ....[1]....
        /*00cc*/ 	.word	0xffffffff


	//   ....[2]....
        /*00d0*/ 	.word	0xffffffff


	//   ....[3]....
        /*00d4*/ 	.word	0xffffffff


	//   ....[4]....
        /*00d8*/ 	.word	0xffffffff


	//   ....[5]....
        /*00dc*/ 	.word	0xffffffff


	//   ....[6]....
        /*00e0*/ 	.word	0xffffffff


	//   ....[7]....
        /*00e4*/ 	.word	0xffffffff


	//   ....[8]....
        /*00e8*/ 	.word	0xffffffff


	//   ....[9]....
        /*00ec*/ 	.word	0xffffffff


	//   ....[10]....
        /*00f0*/ 	.word	0xffffffff


	//   ....[11]....
        /*00f4*/ 	.word	0xffffffff


	//   ....[12]....
        /*00f8*/ 	.word	0xffffffff


	//   ....[13]....
        /*00fc*/ 	.word	0xffffffff


	//   ....[14]....
        /*0100*/ 	.word	0xffffffff


	//   ....[15]....
        /*0104*/ 	.word	0xffffffff


	//   ....[16]....
        /*0108*/ 	.word	0xffffffff


	//   ....[17]....
        /*010c*/ 	.word	0xffffffff


	//   ....[18]....
        /*0110*/ 	.word	0xffffffff


	//   ....[19]....
        /*0114*/ 	.word	0xffffffff


	//   ....[20]....
        /*0118*/ 	.word	0xffffffff


	//   ....[21]....
        /*011c*/ 	.word	0xffffffff


	//   ....[22]....
        /*0120*/ 	.word	0xffffffff


	//   ....[23]....
        /*0124*/ 	.word	0xffffffff


	//   ....[24]....
        /*0128*/ 	.word	0xffffffff


	//   ....[25]....
        /*012c*/ 	.word	0xffffffff


	//   ....[26]....
        /*0130*/ 	.word	0xffffffff


	//   ....[27]....
        /*0134*/ 	.word	0xffffffff


	//   ....[28]....
        /*0138*/ 	.word	0xffffffff


	//   ....[29]....
        /*013c*/ 	.word	0xffffffff


	//   ....[30]....
        /*0140*/ 	.word	0xffffffff


	//   ....[31]....
        /*0144*/ 	.word	0xffffffff


	//   ....[32]....
        /*0148*/ 	.word	0xffffffff


	//   ....[33]....
        /*014c*/ 	.word	0xffffffff


	//   ....[34]....
        /*0150*/ 	.word	0xffffffff


	//   ....[35]....
        /*0154*/ 	.word	0xffffffff


	//   ....[36]....
        /*0158*/ 	.word	0xffffffff


	//   ....[37]....
        /*015c*/ 	.word	0xffffffff


	//   ....[38]....
        /*0160*/ 	.word	0xffffffff


	//   ....[39]....
        /*0164*/ 	.word	0xffffffff


	//   ....[40]....
        /*0168*/ 	.word	0x05000002


	//   ....[41]....
        /*016c*/ 	.word	0x05000002


	//   ....[42]....
        /*0170*/ 	.word	0x05000002


	//   ....[43]....
        /*0174*/ 	.word	0x05000002


	//   ....[44]....
        /*0178*/ 	.word	0x05000002


	//   ....[45]....
        /*017c*/ 	.word	0x05000002


	//   ....[46]....
        /*0180*/ 	.word	0x05000002


	//   ....[47]....
        /*0184*/ 	.word	0x05000002


	//   ....[48]....
        /*0188*/ 	.word	0x05000002


	//   ....[49]....
        /*018c*/ 	.word	0x05000002


	//   ....[50]....
        /*0190*/ 	.word	0x05000002


	//   ....[51]....
        /*0194*/ 	.word	0x05000002


	//   ....[52]....
        /*0198*/ 	.word	0x05000002


	//   ....[53]....
        /*019c*/ 	.word	0x05000002


	//   ....[54]....
        /*01a0*/ 	.word	0x05000002


	//   ....[55]....
        /*01a4*/ 	.word	0x05000002


	//   ....[56]....
        /*01a8*/ 	.word	0x05000002


	//   ....[57]....
        /*01ac*/ 	.word	0x05000002


	//   ....[58]....
        /*01b0*/ 	.word	0x05000002


	//   ....[59]....
        /*01b4*/ 	.word	0x05000002


	//   ....[60]....
        /*01b8*/ 	.word	0x05000002


	//   ....[61]....
        /*01bc*/ 	.word	0x05000002


	//   ....[62]....
        /*01c0*/ 	.word	0x05000002


	//   ....[63]....
        /*01c4*/ 	.word	0x05000002


	//   ....[64]....
        /*01c8*/ 	.word	0x05000002


	//   ....[65]....
        /*01cc*/ 	.word	0x05000002


	//   ....[66]....
        /*01d0*/ 	.word	0x05000002


	//   ....[67]....
        /*01d4*/ 	.word	0x05000002


	//   ....[68]....
        /*01d8*/ 	.word	0x05000002


	//   ....[69]....
        /*01dc*/ 	.word	0x05000002


	//----- nvinfo : EIATTR_COOP_GROUP_INSTR_OFFSETS
	.align		4
.L_9519:
        /*01e0*/ 	.byte	0x04, 0x28
        /*01e2*/ 	.short	(.L_9521 - .L_9520)


	//   ....[0]....
.L_9520:
        /*01e4*/ 	.word	0x000003e0


	//   ....[1]....
        /*01e8*/ 	.word	0x00000400


	//   ....[2]....
        /*01ec*/ 	.word	0x00000420


	//   ....[3]....
        /*01f0*/ 	.word	0x00000450


	//   ....[4]....
        /*01f4*/ 	.word	0x000004a0


	//   ....[5]....
        /*01f8*/ 	.word	0x00000960


	//   ....[6]....
        /*01fc*/ 	.word	0x00000980


	//   ....[7]....
        /*0200*/ 	.word	0x000009a0


	//   ....[8]....
        /*0204*/ 	.word	0x000009c0


	//   ....[9]....
        /*0208*/ 	.word	0x00000a00


	//   ....[10]....
        /*020c*/ 	.word	0x000016c0


	//   ....[11]....
        /*0210*/ 	.word	0x000016e0


	//   ....[12]....
        /*0214*/ 	.word	0x000016f0


	//   ....[13]....
        /*0218*/ 	.word	0x00001780


	//   ....[14]....
        /*021c*/ 	.word	0x000017a0


	//   ....[15]....
        /*0220*/ 	.word	0x000017b0


	//   ....[16]....
        /*0224*/ 	.word	0x00001830


	//   ....[17]....
        /*0228*/ 	.word	0x00001840


	//   ....[18]....
        /*022c*/ 	.word	0x00001850


	//   ....[19]....
        /*0230*/ 	.word	0x000018d0


	//   ....[20]....
        /*0234*/ 	.word	0x000018f0


	//   ....[21]....
        /*0238*/ 	.word	0x00001900


	//   ....[22]....
        /*023c*/ 	.word	0x00001980


	//   ....[23]....
        /*0240*/ 	.word	0x00001990


	//   ....[24]....
        /*0244*/ 	.word	0x000019a0


	//   ....[25]....
        /*0248*/ 	.word	0x000023e0


	//   ....[26]....
        /*024c*/ 	.word	0x00002400


	//   ....[27]....
        /*0250*/ 	.word	0x00002410


	//   ....[28]....
        /*0254*/ 	.word	0x000024a0


	//   ....[29]....
        /*0258*/ 	.word	0x000024c0


	//   ....[30]....
        /*025c*/ 	.word	0x000024d0


	//   ....[31]....
        /*0260*/ 	.word	0x00002550


	//   ....[32]....
        /*0264*/ 	.word	0x00002560


	//   ....[33]....
        /*0268*/ 	.word	0x00002570


	//   ....[34]....
        /*026c*/ 	.word	0x000025f0


	//   ....[35]....
        /*0270*/ 	.word	0x00002610


	//   ....[36]....
        /*0274*/ 	.word	0x00002620


	//   ....[37]....
        /*0278*/ 	.word	0x000026a0


	//   ....[38]....
        /*027c*/ 	.word	0x000026b0


	//   ....[39]....
        /*0280*/ 	.word	0x000026c0


	//   ....[40]....
        /*0284*/ 	.word	0x00003090


	//   ....[41]....
        /*0288*/ 	.word	0x00003130


	//   ....[42]....
        /*028c*/ 	.word	0x000031a0


	//   ....[43]....
        /*0290*/ 	.word	0x00003280


	//   ....[44]....
        /*0294*/ 	.word	0x000032e0


	//   ....[45]....
        /*0298*/ 	.word	0x00003340


	//   ....[46]....
        /*029c*/ 	.word	0x00003410


	//   ....[47]....
        /*02a0*/ 	.word	0x00003480


	//   ....[48]....
        /*02a4*/ 	.word	0x000034f0


	//   ....[49]....
        /*02a8*/ 	.word	0x000035c0


	//   ....[50]....
        /*02ac*/ 	.word	0x00003630


	//   ....[51]....
        /*02b0*/ 	.word	0x000036a0


	//   ....[52]....
        /*02b4*/ 	.word	0x00003770


	//   ....[53]....
        /*02b8*/ 	.word	0x000037d0


	//   ....[54]....
        /*02bc*/ 	.word	0x00003830


	//   ....[55]....
        /*02c0*/ 	.word	0x000038d0


	//   ....[56]....
        /*02c4*/ 	.word	0x00003970


	//   ....[57]....
        /*02c8*/ 	.word	0x000039e0


	//   ....[58]....
        /*02cc*/ 	.word	0x00003ac0


	//   ....[59]....
        /*02d0*/ 	.word	0x00003b20


	//   ....[60]....
        /*02d4*/ 	.word	0x00003b80


	//   ....[61]....
        /*02d8*/ 	.word	0x00003c50


	//   ....[62]....
        /*02dc*/ 	.word	0x00003cc0


	//   ....[63]....
        /*02e0*/ 	.word	0x00003d30


	//   ....[64]....
        /*02e4*/ 	.word	0x00003e00


	//   ....[65]....
        /*02e8*/ 	.word	0x00003e70


	//   ....[66]....
        /*02ec*/ 	.word	0x00003ee0


	//   ....[67]....
        /*02f0*/ 	.word	0x00003fb0


	//   ....[68]....
        /*02f4*/ 	.word	0x00004010


	//   ....[69]....
        /*02f8*/ 	.word	0x00004070


	//----- nvinfo : EIATTR_EXIT_INSTR_OFFSETS
	.align		4
.L_9521:
        /*02fc*/ 	.byte	0x04, 0x1c
        /*02fe*/ 	.short	(.L_9523 - .L_9522)


	//   ....[0]....
.L_9522:
        /*0300*/ 	.word	0x00000080


	//   ....[1]....
        /*0304*/ 	.word	0x00002c80


	//   ....[2]....
        /*0308*/ 	.word	0x00002ca0


	//   ....[3]....
        /*030c*/ 	.word	0x00002eb0


	//   ....[4]....
        /*0310*/ 	.word	0x00003020


	//----- nvinfo : EIATTR_MAX_THREADS
	.align		4
.L_9523:
        /*0314*/ 	.byte	0x04, 0x05
        /*0316*/ 	.short	(.L_9525 - .L_9524)
.L_9524:
        /*0318*/ 	.word	0x00000080
        /*031c*/ 	.word	0x00000001
        /*0320*/ 	.word	0x00000001


	//----- nvinfo : EIATTR_CRS_STACK_SIZE
	.align		4
.L_9525:
        /*0324*/ 	.byte	0x04, 0x1e
        /*0326*/ 	.short	(.L_9527 - .L_9526)
.L_9526:
        /*0328*/ 	.word	0x00000000


	//----- nvinfo : EIATTR_CBANK_PARAM_SIZE
	.align		4
.L_9527:
        /*032c*/ 	.byte	0x03, 0x19
        /*032e*/ 	.short	0x0048


	//----- nvinfo : EIATTR_PARAM_CBANK
	.align		4
        /*0330*/ 	.byte	0x04, 0x0a
        /*0332*/ 	.short	(.L_9529 - .L_9528)
	.align		4
.L_9528:
        /*0334*/ 	.word	index@(.nv.constant0._ZN4vllm3moe10topkGatingILi18ELi576ELi4ELi4ELi32Ei6__halfLNS0_11ScoringFuncE0EEEvPKT5_PKbPfiPT4_PiiiibPKf)
        /*0338*/ 	.short	0x0210
        /*033a*/ 	.short	0x0048


	//----- nvinfo : EIATTR_SW_WAR
	.align		4
.L_9529:
        /*033c*/ 	.byte	0x04, 0x36
        /*033e*/ 	.short	(.L_9531 - .L_9530)
.L_9530:
        /*0340*/ 	.word	0x00000008
.L_9531:


//--------------------- .nv.info._ZN4vllm3moe10topkGatingILi14ELi448ELi4ELi4ELi32Ei6__halfLNS0_11ScoringFuncE0EEEvPKT5_PKbPfiPT4_PiiiibPKf --------------------------
	.section	.nv.info._ZN4vllm3moe10topkGatingILi14ELi448ELi4ELi4ELi32Ei6__halfLNS0_11ScoringFuncE0EEEvPKT5_PKbPfiPT4_PiiiibPKf,"",@"SHT_CUDA_INFO"
	.sectionflags	@""
	.align	4


	//----- nvinfo : EIATTR_CUDA_API_VERSION
	.align		4
        /*0000*/ 	.byte	0x04, 0x37
        /*0002*/ 	.short	(.L_9533 - .L_9532)
.L_9532:
        /*0004*/ 	.word	0x00000082


	//----- nvinfo : EIATTR_KPARAM_INFO
	.align		4
.L_9533:
        /*0008*/ 	.byte	0x04, 0x17
        /*000a*/ 	.short	(.L_9535 - .L_9534)
.L_9534:
        /*000c*/ 	.word	0x00000000
        /*0010*/ 	.short	0x000a
        /*0012*/ 	.short	0x0040
        /*0014*/ 	.byte	0x00, 0xf0, 0x21, 0x00


	//----- nvinfo : EIATTR_KPARAM_INFO
	.align		4
.L_9535:
        /*0018*/ 	.byte	0x04, 0x17
        /*001a*/ 	.short	(.L_9537 - .L_9536)
.L_9536:
        /*001c*/ 	.word	0x00000000
        /*0020*/ 	.short	0x0009
        /*0022*/ 	.short	0x003c
        /*0024*/ 	.byte	0x00, 0xf0, 0x05, 0x00


	//----- nvinfo : EIATTR_KPARAM_INFO
	.align		4
.L_9537:
        /*0028*/ 	.byte	0x04, 0x17
        /*002a*/ 	.short	(.L_9539 - .L_9538)
.L_9538:
        /*002c*/ 	.word	0x00000000
        /*0030*/ 	.short	0x0008
        /*0032*/ 	.short	0x0038
        /*0034*/ 	.byte	0x00, 0xf0, 0x11, 0x00


	//----- nvinfo : EIATTR_KPARAM_INFO
	.align		4
.L_9539:
        /*0038*/ 	.byte	0x04, 0x17
        /*003a*/ 	.short	(.L_9541 - .L_9540)
.L_9540:
        /*003c*/ 	.word	0x00000000
        /*0040*/ 	.short	0x0007
        /*0042*/ 	.short	0x0034
        /*0044*/ 	.byte	0x00, 0xf0, 0x11, 0x00


	//----- nvinfo : EIATTR_KPARAM_INFO
	.align		4
.L_9541:
        /*0048*/ 	.byte	0x04, 0x17
        /*004a*/ 	.short	(.L_9543 - .L_9542)
.L_9542:
        /*004c*/ 	.word	0x00000000
        /*0050*/ 	.short	0x0006
        /*0052*/ 	.short	0x0030
        /*0054*/ 	.byte	0x00, 0xf0, 0x11, 0x00


	//----- nvinfo : EIATTR_KPARAM_INFO
	.align		4
.L_9543:
        /*0058*/ 	.byte	0x04, 0x17
        /*005a*/ 	.short	(.L_9545 - .L_9544)
.L_9544:
        /*005c*/ 	.word	0x00000000
        /*0060*/ 	.short	0x0005
        /*0062*/ 	.short	0x0028
        /*0064*/ 	.byte	0x00, 0xf0, 0x21, 0x00


	//----- nvinfo : EIATTR_KPARAM_INFO
	.align		4
.L_9545:
        /*0068*/ 	.byte	0x04, 0x17
        /*006a*/ 	.short	(.L_9547 - .L_9546)
.L_9546:
        /*006c*/ 	.word	0x00000000
        /*0070*/ 	.short	0x0004
        /*0072*/ 	.short	0x0020
        /*0074*/ 	.byte	0x00, 0xf0, 0x21, 0x00


	//----- nvinfo : EIATTR_KPARAM_INFO
	.align		4
.L_9547:
        /*0078*/ 	.byte	0x04, 0x17
        /*007a*/ 	.short	(.L_9549 - .L_9548)
.L_9548:
        /*007c*/ 	.word	0x00000000
        /*0080*/ 	.short	0x0003
        /*0082*/ 	.short	0x0018
        /*0084*/ 	.byte	0x00, 0xf0, 0x11, 0x00


	//----- nvinfo : EIATTR_KPARAM_INFO
	.align		4
.L_9549:
        /*0088*/ 	.byte	0x04, 0x17
        /*008a*/ 	.short	(.L_9551 - .L_9550)
.L_9550:
        /*008c*/ 	.word	0x00000000
        /*0090*/ 	.short	0x0002
        /*0092*/ 	.short	0x0010
        /*0094*/ 	.byte	0x00, 0xf0, 0x21, 0x00


	//----- nvinfo : EIATTR_KPARAM_INFO
	.align		4
.L_9551:
        /*0098*/ 	.byte	0x04, 0x17
        /*009a*/ 	.short	(.L_9553 - .L_9552)
.L_9552:
        /*009c*/ 	.word	0x00000000
        /*00a0*/ 	.short	0x0001
        /*00a2*/ 	.short	0x0008
        /*00a4*/ 	.byte	0x00, 0xf0, 0x21, 0x00


	//----- nvinfo : EIATTR_KPARAM_INFO
	.align		4
.L_9553:
        /*00a8*/ 	.byte	0x04, 0x17
        /*00aa*/ 	.short	(.L_9555 - .L_9554)
.L_9554:
        /*00ac*/ 	.word	0x00000000
        /*00b0*/ 	.short	0x0000
        /*00b2*/ 	.short	0x0000
        /*00b4*/ 	.byte	0x00, 0xf0, 0x21, 0x00


	//----- nvinfo : EIATTR_SPARSE_MMA_MASK
	.align		4
.L_9555:
        /*00b8*/ 	.byte	0x03, 0x50
        /*00ba*/ 	.short	0x0000


	//----- nvinfo : EIATTR_MAXREG_COUNT
	.align		4
        /*00bc*/ 	.byte	0x03, 0x1b
        /*00be*/ 	.short	0x00ff


	//----- nvinfo : EIATTR_MERCURY_ISA_VERSION
	.align		4
        /*00c0*/ 	.byte	0x03, 0x5f
        /*00c2*/ 	.short	0x0101


	//----- nvinfo : EIATTR_COOP_GROUP_MASK_REGIDS
	.align		4
        /*00c4*/ 	.byte	0x04, 0x29
        /*00c6*/ 	.short	(.L_9557 - .L_9556)


	//   ....[0]....
.L_9556:
        /*00c8*/ 	.word	0xffffffff


	//   ....[1]....
        /*00cc*/ 	.word	0xffffffff


	//   ....[2]....
        /*00d0*/ 	.word	0xffffffff


	//   ....[3]....
        /*00d4*/ 	.word	0xffffffff


	//   ....[4]....
        /*00d8*/ 	.word	0xffffffff


	//   ....[5]....
        /*00dc*/ 	.word	0xffffffff


	//   ....[6]....
        /*00e0*/ 	.word	0xffffffff


	//   ....[7]....
        /*00e4*/ 	.word	0xffffffff


	//   ....[8]....
        /*00e8*/ 	.word	0xffffffff


	//   ....[9]....
        /*00ec*/ 	.word	0xffffffff


	//   ....[10]....
        /*00f0*/ 	.word	0xffffffff


	//   ....[11]....
        /*00f4*/ 	.word	0xffffffff


	//   ....[12]....
        /*00f8*/ 	.word	0xffffffff


	//   ....[13]....
        /*00fc*/ 	.word	0xffffffff


	//   ....[14]....
        /*0100*/ 	.word	0xffffffff


	//   ....[15]....
        /*0104*/ 	.word	0xffffffff


	//   ....[16]....
        /*0108*/ 	.word	0xffffffff


	//   ....[17]....
        /*010c*/ 	.word	0xffffffff


	//   ....[18]....
        /*0110*/ 	.word	0xffffffff


	//   ....[19]....
        /*0114*/ 	.word	0xffffffff


	//   ....[20]....
        /*0118*/ 	.word	0xffffffff


	//   ....[21]....
        /*011c*/ 	.word	0xffffffff


	//   ....[22]....
        /*0120*/ 	.word	0xffffffff


	//   ....[23]....
        /*0124*/ 	.word	0xffffffff


	//   ....[24]....
        /*0128*/ 	.word	0xffffffff


	//   ....[25]....
        /*012c*/ 	.word	0xffffffff


	//   ....[26]....
        /*0130*/ 	.word	0xffffffff


	//   ....[27]....
        /*0134*/ 	.word	0xffffffff


	//   ....[28]....
        /*0138*/ 	.word	0xffffffff


	//   ....[29]....
        /*013c*/ 	.word	0xffffffff


	//   ....[30]....
        /*0140*/ 	.word	0xffffffff


	//   ....[31]....
        /*0144*/ 	.word	0xffffffff


	//   ....[32]....
        /*0148*/ 	.word	0xffffffff


	//   ....[33]....
        /*014c*/ 	.word	0xffffffff


	//   ....[34]....
        /*0150*/ 	.word	0xffffffff


	//   ....[35]....
        /*0154*/ 	.word	0xffffffff


	//   ....[36]....
        /*0158*/ 	.word	0xffffffff


	//   ....[37]....
        /*015c*/ 	.word	0xffffffff


	//   ....[38]....
        /*0160*/ 	.word	0xffffffff


	//   ....[39]....
        /*0164*/ 	.word	0xffffffff


	//   ....[40]....
        /*0168*/ 	.word	0x05000002


	//   ....[41]....
        /*016c*/ 	.word	0x05000002


	//   ....[42]....
        /*0170*/ 	.word	0x05000002


	//   ....[43]....
        /*0174*/ 	.word	0x05000002


	//   ....[44]....
        /*0178*/ 	.word	0x05000002


	//   ....[45]....
        /*017c*/ 	.word	0x05000002


	//   ....[46]....
        /*0180*/ 	.word	0x05000002


	//   ....[47]....
        /*0184*/ 	.word	0x05000002


	//   ....[48]....
        /*0188*/ 	.word	0x05000002


	//   ....[49]....
        /*018c*/ 	.word	0x05000002


	//   ....[50]....
        /*0190*/ 	.word	0x05000002


	//   ....[51]....
        /*0194*/ 	.word	0x05000002


	//   ....[52]....
        /*0198*/ 	.word	0x05000002


	//   ....[53]....
        /*019c*/ 	.word	0x05000002


	//   ....[54]....
        /*01a0*/ 	.word	0x05000002


	//   ....[55]....
        /*01a4*/ 	.word	0x05000002


	//   ....[56]....
        /*01a8*/ 	.word	0x05000002


	//   ....[57]....
        /*01ac*/ 	.word	0x05000002


	//   ....[58]....
        /*01b0*/ 	.word	0x05000002


	//   ....[59]....
        /*01b4*/ 	.word	0x05000002


	//   ....[60]....
        /*01b8*/ 	.word	0x05000002


	//   ....[61]....
        /*01bc*/ 	.word	0x05000002


	//   ....[62]....
        /*01c0*/ 	.word	0x05000002


	//   ....[63]....
        /*01c4*/ 	.word	0x05000002


	//   ....[64]....
        /*01c8*/ 	.word	0x05000002


	//   ....[65]....
        /*01cc*/ 	.word	0x05000002


	//   ....[66]....
        /*01d0*/ 	.word	0x05000002


	//   ....[67]....
        /*01d4*/ 	.word	0x05000002


	//   ....[68]....
        /*01d8*/ 	.word	0x05000002


	//   ....[69]....
        /*01dc*/ 	.word	0x05000002


	//----- nvinfo : EIATTR_COOP_GROUP_INSTR_OFFSETS
	.align		4
.L_9557:
        /*01e0*/ 	.byte	0x04, 0x28
        /*01e2*/ 	.short	(.L_9559 - .L_9558)


	//   ....[0]....
.L_9558:
        /*01e4*/ 	.word	0x00000340


	//   ....[1]....
        /*01e8*/ 	.word	0x00000360


	//   ....[2]....
        /*01ec*/ 	.word	0x00000380


	//   ....[3]....
        /*01f0*/ 	.word	0x000003b0


	//   ....[4]....
        /*01f4*/ 	.word	0x00000420


	//   ....[5]....
        /*01f8*/ 	.word	0x000007c0


	//   ....[6]....
        /*01fc*/ 	.word	0x000007e0


	//   ....[7]....
        /*0200*/ 	.word	0x00000800


	//   ....[8]....
        /*0204*/ 	.word	0x00000820


	//   ....[9]....
        /*0208*/ 	.word	0x00000850


	//   ....[10]....
        /*020c*/ 	.word	0x000012a0


	//   ....[11]....
        /*0210*/ 	.word	0x000012c0


	//   ....[12]....
        /*0214*/ 	.word	0x000012d0


	//   ....[13]....
        /*0218*/ 	.word	0x00001360


	//   ....[14]....
        /*021c*/ 	.word	0x00001380


	//   ....[15]....
        /*0220*/ 	.word	0x00001390


	//   ....[16]....
        /*0224*/ 	.word	0x00001410


	//   ....[17]....
        /*0228*/ 	.word	0x00001430


	//   ....[18]....
        /*022c*/ 	.word	0x00001440


	//   ....[19]....
        /*0230*/ 	.word	0x000014c0


	//   ....[20]....
        /*0234*/ 	.word	0x000014d0


	//   ....[21]....
        /*0238*/ 	.word	0x000014e0


	//   ....[22]....
        /*023c*/ 	.word	0x00001560


	//   ....[23]....
        /*0240*/ 	.word	0x00001570


	//   ....[24]....
        /*0244*/ 	.word	0x00001580


	//   ....[25]....
        /*0248*/ 	.word	0x00001e40


	//   ....[26]....
        /*024c*/ 	.word	0x00001e60


	//   ....[27]....
        /*0250*/ 	.word	0x00001e70


	//   ....[28]....
        /*0254*/ 	.word	0x00001f00


	//   ....[29]....
        /*0258*/ 	.word	0x00001f20


	//   ....[30]....
        /*025c*/ 	.word	0x00001f30


	//   ....[31]....
        /*0260*/ 	.word	0x00001fb0


	//   ....[32]....
        /*0264*/ 	.word	0x00001fd0


	//   ....[33]....
        /*0268*/ 	.word	0x00001fe0


	//   ....[34]....
        /*026c*/ 	.word	0x00002060


	//   ....[35]....
        /*0270*/ 	.word	0x00002070


	//   ....[36]....
        /*0274*/ 	.word	0x00002080


	//   ....[37]....
        /*0278*/ 	.word	0x00002100


	//   ....[38]....
        /*027c*/ 	.word	0x00002110


	//   ....[39]....
        /*0280*/ 	.word	0x00002120


	//   ....[40]....
        /*0284*/ 	.word	0x00002a70


	//   ....[41]....
        /*0288*/ 	.word	0x00002b20


	//   ....[42]....
        /*028c*/ 	.word	0x00002b80


	//   ....[43]....
        /*0290*/ 	.word	0x00002c50


	//   ....[44]....
        /*0294*/ 	.word	0x00002cc0


	//   ....[45]....
        /*0298*/ 	.word	0x00002d30


	//   ....[46]....
        /*029c*/ 	.word	0x00002e00


	//   ....[47]....
        /*02a0*/ 	.word	0x00002e60


	//   ....[48]....
        /*02a4*/ 	.word	0x00002ec0


	//   ....[49]....
        /*02a8*/ 	.word	0x00002fa0


	//   ....[50]....
        /*02ac*/ 	.word	0x00003010


	//   ....[51]....
        /*02b0*/ 	.word	0x00003080


	//   ....[52]....
        /*02b4*/ 	.word	0x00003140


	//   ....[53]....
        /*02b8*/ 	.word	0x000031a0


	//   ....[54]....
        /*02bc*/ 	.word	0x00003200


	//   ....[55]....
        /*02c0*/ 	.word	0x000032a0


	//   ....[56]....
        /*02c4*/ 	.word	0x00003350


	//   ....[57]....
        /*02c8*/ 	.word	0x000033b0


	//   ....[58]....
        /*02cc*/ 	.word	0x00003480


	//   ....[59]....
        /*02d0*/ 	.word	0x000034f0


	//   ....[60]....
        /*02d4*/ 	.word	0x00003560


	//   ....[61]....
        /*02d8*/ 	.word	0x00003630


	//   ....[62]....
        /*02dc*/ 	.word	0x00003690


	//   ....[63]....
        /*02e0*/ 	.word	0x000036f0


	//   ....[64]....
        /*02e4*/ 	.word	0x000037d0


	//   ....[65]....
        /*02e8*/ 	.word	0x00003840


	//   ....[66]....
        /*02ec*/ 	.word	0x000038b0


	//   ....[67]....
        /*02f0*/ 	.word	0x00003980


	//   ....[68]....
        /*02f4*/ 	.word	0x000039e0


	//   ....[69]....
        /*02f8*/ 	.word	0x00003a40


	//----- nvinfo : EIATTR_EXIT_INSTR_OFFSETS
	.align		4
.L_9559:
        /*02fc*/ 	.byte	0x04, 0x1c
        /*02fe*/ 	.short	(.L_9561 - .L_9560)


	//   ....[0]....
.L_9560:
        /*0300*/ 	.word	0x00000080


	//   ....[1]....
        /*0304*/ 	.word	0x00002660


	//   ....[2]....
        /*0308*/ 	.word	0x00002680


	//   ....[3]....
        /*030c*/ 	.word	0x00002890


	//   ....[4]....
        /*0310*/ 	.word	0x00002a00


	//----- nvinfo : EIATTR_MAX_THREADS
	.align		4
.L_9561:
        /*0314*/ 	.byte	0x04, 0x05
        /*0316*/ 	.short	(.L_9563 - .L_9562)
.L_9562:
        /*0318*/ 	.word	0x00000080
        /*031c*/ 	.word	0x00000001
        /*0320*/ 	.word	0x00000001


	//----- nvinfo : EIATTR_CRS_STACK_SIZE
	.align		4
.L_9563:
        /*0324*/ 	.byte	0x04, 0x1e
        /*0326*/ 	.short	(.L_9565 - .L_9564)
.L_9564:
        /*0328*/ 	.word	0x00000000


	//----- nvinfo : EIATTR_CBANK_PARAM_SIZE
	.align		4
.L_9565:
        /*032c*/ 	.byte	0x03, 0x19
        /*032e*/ 	.short	0x0048


	//----- nvinfo : EIATTR_PARAM_CBANK
	.align		4
        /*0330*/ 	.byte	0x04, 0x0a
        /*0332*/ 	.short	(.L_9567 - .L_9566)
	.align		4
.L_9566:
        /*0334*/ 	.word	index@(.nv.constant0._ZN4vllm3moe10topkGatingILi14ELi448ELi4ELi4ELi32Ei6__halfLNS0_11ScoringFuncE0EEEvPKT5_PKbPfiPT4_PiiiibPKf)
        /*0338*/ 	.short	0x0210
        /*033a*/ 	.short	0x0048


	//----- nvinfo : EIATTR_SW_WAR
	.align		4
.L_9567:
        /*033c*/ 	.byte	0x04, 0x36
        /*033e*/ 	.short	(.L_9569 - .L_9568)
.L_9568:
        /*0340*/ 	.word	0x00000008
.L_9569:


//--------------------- .nv.info._ZN4vllm3moe10topkGatingILi12ELi384ELi4ELi4ELi32Ei6__halfLNS0_11ScoringFuncE0EEEvPKT5_PKbPfiPT4_PiiiibPKf --------------------------
	.section	.nv.info._ZN4vllm3moe10topkGatingILi12ELi384ELi4ELi4ELi32Ei6__halfLNS0_11ScoringFuncE0EEEvPKT5_PKbPfiPT4_PiiiibPKf,"",@"SHT_CUDA_INFO"
	.sectionflags	@""
	.align	4


	//----- nvinfo : EIATTR_CUDA_API_VERSION
	.align		4
        /*0000*/ 	.byte	0x04, 0x37
        /*0002*/ 	.short	(.L_9571 - .L_9570)
.L_9570:
        /*0004*/ 	.word	0x00000082


	//----- nvinfo : EIATTR_KPARAM_INFO
	.align		4
.L_9571:
        /*0008*/ 	.byte	0x04, 0x17
        /*000a*/ 	.short	(.L_9573 - .L_9572)
.L_9572:
        /*000c*/ 	.word	0x00000000
        /*0010*/ 	.short	0x000a
        /*0012*/ 	.short	0x0040
        /*0014*/ 	.byte	0x00, 0xf0, 0x21, 0x00


	//----- nvinfo : EIATTR_KPARAM_INFO
	.align		4
.L_9573:
        /*0018*/ 	.byte	0x04, 0x17
        /*001a*/ 	.short	(.L_9575 - .L_9574)
.L_9574:
        /*001c*/ 	.word	0x00000000
        /*0020*/ 	.short	0x0009
        /*0022*/ 	.short	0x003c
        /*0024*/ 	.byte	0x00, 0xf0, 0x05, 0x00


	//----- nvinfo : EIATTR_KPARAM_INFO
	.align		4
.L_9575:
        /*0028*/ 	.byte	0x04, 0x17
        /*002a*/ 	.short	(.L_9577 - .L_9576)
.L_9576:
        /*002c*/ 	.word	0x00000000
        /*0030*/ 	.short	0x0008
        /*0032*/ 	.short	0x0038
        /*0034*/ 	.byte	0x00, 0xf0, 0x11, 0x00


	//----- nvinfo : EIATTR_KPARAM_INFO
	.align		4
.L_9577:
        /*0038*/ 	.byte	0x04, 0x17
        /*003a*/ 	.short	(.L_9579 - .L_9578)
.L_9578:
        /*003c*/ 	.word	0x00000000
        /*0040*/ 	.short	0x0007
        /*0042*/ 	.short	0x0034
        /*0044*/ 	.byte	0x00, 0xf0, 0x11, 0x00


	//----- nvinfo : EIATTR_KPARAM_INFO
	.align		4
.L_9579:
        /*0048*/ 	.byte	0x04, 0x17
        /*004a*/ 	.short	(.L_9581 - .L_9580)
.L_9580:
        /*004c*/ 	.word	0x00000000
        /*0050*/ 	.short	0x0006
        /*0052*/ 	.short	0x0030
        /*0054*/ 	.byte	0x00, 0xf0, 0x11, 0x00


	//----- nvinfo : EIATTR_KPARAM_INFO
	.align		4
.L_9581:
        /*0058*/ 	.byte	0x04, 0x17
        /*005a*/ 	.short	(.L_9583 - .L_9582)
.L_9582:
        /*005c*/ 	.word	0x00000000
        /*0060*/ 	.short	0x0005
        /*0062*/ 	.short	0x0028
        /*0064*/ 	.byte	0x00, 0xf0, 0x21, 0x00


	//----- nvinfo : EIATTR_KPARAM_INFO
	.align		4
.L_9583:
        /*0068*/ 	.byte	0x04, 0x17
        /*006a*/ 	.short	(.L_9585 - .L_9584)
.L_9584:
        /*006c*/ 	.word	0x00000000
        /*0070*/ 	.short	0x0004
        /*0072*/ 	.short	0x0020
        /*0074*/ 	.byte	0x00, 0xf0, 0x21, 0x00


	//----- nvinfo : EIATTR_KPARAM_INFO
	.align		4
.L_9585:
        /*0078*/ 	.byte	0x04, 0x17
        /*007a*/ 	.short	(.L_9587 - .L_9586)
.L_9586:
        /*007c*/ 	.word	0x00000000
        /*0080*/ 	.short	0x0003
        /*0082*/ 	.short	0x0018
        /*0084*/ 	.byte	0x00, 0xf0, 0x11, 0x00


	//----- nvinfo : EIATTR_KPARAM_INFO
	.align		4
.L_9587:
        /*0088*/ 	.byte	0x04, 0x17
        /*008a*/ 	.short	(.L_9589 - .L_9588)
.L_9588:
        /*008c*/ 	.word	0x00000000
        /*0090*/ 	.short	0x0002
        /*0092*/ 	.short	0x0010
        /*0094*/ 	.byte	0x00, 0xf0, 0x21, 0x00


	//----- nvinfo : EIATTR_KPARAM_INFO
	.align		4
.L_9589:
        /*0098*/ 	.byte	0x04, 0x17
        /*009a*/ 	.short	(.L_9591 - .L_9590)
.L_9590:
        /*009c*/ 	.word	0x00000000
        /*00a0*/ 	.short	0x0001
        /*00a2*/ 	.short	0x0008
        /*00a4*/ 	.byte	0x00, 0xf0, 0x21, 0x00


	//----- nvinfo : EIATTR_KPARAM_INFO
	.align		4
.L_9591:
        /*00a8*/ 	.byte	0x04, 0x17
        /*00aa*/ 	.short	(.L_9593 - .L_9592)
.L_9592:
        /*00ac*/ 	.word	0x00000000
        /*00b0*/ 	.short	0x0000
        /*00b2*/ 	.short	0x0000
        /*00b4*/ 	.byte	0x00, 0xf0, 0x21, 0x00


	//----- nvinfo : EIATTR_SPARSE_MMA_MASK
	.align		4
.L_9593:
        /*00b8*/ 	.byte	0x03, 0x50
        /*00ba*/ 	.short	0x0000


	//----- nvinfo : EIATTR_MAXREG_COUNT
	.align		4
        /*00bc*/ 	.byte	0x03, 0x1b
        /*00be*/ 	.short	0x00ff


	//----- nvinfo : EIATTR_MERCURY_ISA_VERSION
	.align		4
        /*00c0*/ 	.byte	0x03, 0x5f
        /*00c2*/ 	.short	0x0101


	//----- nvinfo : EIATTR_COOP_GROUP_MASK_REGIDS
	.align		4
        /*00c4*/ 	.byte	0x04, 0x29
        /*00c6*/ 	.short	(.L_9595 - .L_9594)


	//   ....[0]....
.L_9594:
        /*00c8*/ 	.word	0xffffffff


	//   ....[1]....
        /*00cc*/ 	.word	0xffffffff


	//   ....[2]....
        /*00d0*/ 	.word	0xffffffff


	//   ....[3]....
        /*00d4*/ 	.word	0xffffffff


	//   ....[4]....
        /*00d8*/ 	.word	0xffffffff


	//   ....[5]....
        /*00dc*/ 	.word	0xffffffff


	//   ....[6]....
        /*00e0*/ 	.word	0xffffffff


	//   ....[7]....
        /*00e4*/ 	.word	0xffffffff


	//   ....[8]....
        /*00e8*/ 	.word	0xffffffff


	//   ....[9]....
        /*00ec*/ 	.word	0xffffffff


	//   ....[10]....
        /*00f0*/ 	.word	0xffffffff


	//   ....[11]....
        /*00f4*/ 	.word	0xffffffff


	//   ....[12]....
        /*00f8*/ 	.word	0xffffffff


	//   ....[13]....
        /*00fc*/ 	.word	0xffffffff


	//   ....[14]....
        /*0100*/ 	.word	0xffffffff


	//   ....[15]....
        /*0104*/ 	.word	0xffffffff


	//   ....[16]....
        /*0108*/ 	.word	0xffffffff


	//   ....[17]....
        /*010c*/ 	.word	0xffffffff


	//   ....[18]....
        /*0110*/ 	.word	0xffffffff


	//   ....[19]....
        /*0114*/ 	.word	0xffffffff


	//   ....[20]....
        /*0118*/ 	.word	0xffffffff


	//   ....[21]....
        /*011c*/ 	.word	0xffffffff


	//   ....[22]....
        /*0120*/ 	.word	0xffffffff


	//   ....[23]....
        /*0124*/ 	.word	0xffffffff


	//   ....[24]....
        /*0128*/ 	.word	0xffffffff


	//   ....[25]....
        /*012c*/ 	.word	0xffffffff


	//   ....[26]....
        /*0130*/ 	.word	0xffffffff


	//   ....[27]....
        /*0134*/ 	.word	0xffffffff


	//   ....[28]....
        /*0138*/ 	.word	0xffffffff


	//   ....[29]....
        /*013c*/ 	.word	0xffffffff


	//   ....[30]....
        /*0140*/ 	.word	0xffffffff


	//   ....[31]....
        /*0144*/ 	.word	0xffffffff


	//   ....[32]....
        /*0148*/ 	.word	0xffffffff


	//   ....[33]....
        /*014c*/ 	.word	0xffffffff


	//   ....[34]....
        /*0150*/ 	.word	0xffffffff


	//   ....[35]....
        /*0154*/ 	.word	0xffffffff


	//   ....[36]....
        /*0158*/ 	.word	0xffffffff


	//   ....[37]....
        /*015c*/ 	.word	0xffffffff


	//   ....[38]....
        /*0160*/ 	.word	0xffffffff


	//   ....[39]....
        /*0164*/ 	.word	0xffffffff


	//   ....[40]....
        /*0168*/ 	.word	0x05000014


	//   ....[41]....
        /*016c*/ 	.word	0x05000014


	//   ....[42]....
        /*0170*/ 	.word	0x05000014


	//   ....[43]....
        /*0174*/ 	.word	0x05000014


	//   ....[44]....
        /*0178*/ 	.word	0x05000014


	//   ....[45]....
        /*017c*/ 	.word	0x05000014


	//   ....[46]....
        /*0180*/ 	.word	0x05000014


	//   ....[47]....
        /*0184*/ 	.word	0x05000014


	//   ....[48]....
        /*0188*/ 	.word	0x05000014


	//   ....[49]....
        /*018c*/ 	.word	0x05000014


	//   ....[50]....
        /*0190*/ 	.word	0x05000014


	//   ....[51]....
        /*0194*/ 	.word	0x05000014


	//   ....[52]....
        /*0198*/ 	.word	0x05000014


	//   ....[53]....
        /*019c*/ 	.word	0x05000014


	//   ....[54]....
        /*01a0*/ 	.word	0x05000014


	//   ....[55]....
        /*01a4*/ 	.word	0x05000014


	//   ....[56]....
        /*01a8*/ 	.word	0x05000014


	//   ....[57]....
        /*01ac*/ 	.word	0x05000014


	//   ....[58]....
        /*01b0*/ 	.word	0x05000014


	//   ....[59]....
        /*01b4*/ 	.word	0x05000014


	//   ....[60]....
        /*01b8*/ 	.word	0x05000014


	//   ....[61]....
        /*01bc*/ 	.word	0x05000014


	//   ....[62]....
        /*01c0*/ 	.word	0x05000014


	//   ....[63]....
        /*01c4*/ 	.word	0x05000014


	//   ....[64]....
        /*01c8*/ 	.word	0x05000014


	//   ....[65]....
        /*01cc*/ 	.word	0x05000014


	//   ....[66]....
        /*01d0*/ 	.word	0x05000014


	//   ....[67]....
        /*01d4*/ 	.word	0x05000014


	//   ....[68]....
        /*01d8*/ 	.word	0x05000014


	//   ....[69]....
        /*01dc*/ 	.word	0x05000014


	//----- nvinfo : EIATTR_COOP_GROUP_INSTR_OFFSETS
	.align		4
.L_9595:
        /*01e0*/ 	.byte	0x04, 0x28
        /*01e2*/ 	.short	(.L_9597 - .L_9596)


	//   ....[0]....
.L_9596:
        /*01e4*/ 	.word	0x000002f0


	//   ....[1]....
        /*01e8*/ 	.word	0x00000310


	//   ....[2]....
        /*01ec*/ 	.word	0x00000340


	//   ....[3]....
        /*01f0*/ 	.word	0x00000380


	//   ....[4]....
        /*01f4*/ 	.word	0x000003c0


	//   ....[5]....
        /*01f8*/ 	.word	0x000006e0


	//   ....[6]....
        /*01fc*/ 	.word	0x00000710


	//   ....[7]....
        /*0200*/ 	.word	0x00000730


	//   ....[8]....
        /*0204*/ 	.word	0x00000750


	//   ....[9]....
        /*0208*/ 	.word	0x00000770


	//   ....[10]....
        /*020c*/ 	.word	0x00001090


	//   ....[11]....
        /*0210*/ 	.word	0x000010b0


	//   ....[12]....
        /*0214*/ 	.word	0x000010c0


	//   ....[13]....
        /*0218*/ 	.word	0x00001150


	//   ....[14]....
        /*021c*/ 	.word	0x00001170


	//   ....[15]....
        /*0220*/ 	.word	0x00001180


	//   ....[16]....
        /*0224*/ 	.word	0x00001200


	//   ....[17]....
        /*0228*/ 	.word	0x00001220


	//   ....[18]....
        /*022c*/ 	.word	0x00001230


	//   ....[19]....
        /*0230*/ 	.word	0x000012b0


	//   ....[20]....
        /*0234*/ 	.word	0x000012c0


	//   ....[21]....
        /*0238*/ 	.word	0x000012d0


	//   ....[22]....
        /*023c*/ 	.word	0x00001350


	//   ....[23]....
        /*0240*/ 	.word	0x00001360


	//   ....[24]....
        /*0244*/ 	.word	0x00001370


	//   ....[25]....
        /*0248*/ 	.word	0x00001b70


	//   ....[26]....
        /*024c*/ 	.word	0x00001b90


	//   ....[27]....
        /*0250*/ 	.word	0x00001ba0


	//   ....[28]....
        /*0254*/ 	.word	0x00001c30


	//   ....[29]....
        /*0258*/ 	.word	0x00001c50


	//   ....[30]....
        /*025c*/ 	.word	0x00001c60


	//   ....[31]....
        /*0260*/ 	.word	0x00001ce0


	//   ....[32]....
        /*0264*/ 	.word	0x00001d00


	//   ....[33]....
        /*0268*/ 	.word	0x00001d10


	//   ....[34]....
        /*026c*/ 	.word	0x00001d90


	//   ....[35]....
        /*0270*/ 	.word	0x00001da0


	//   ....[36]....
        /*0274*/ 	.word	0x00001db0


	//   ....[37]....
        /*0278*/ 	.word	0x00001e30


	//   ....[38]....
        /*027c*/ 	.word	0x00001e40


	//   ....[39]....
        /*0280*/ 	.word	0x00001e50


	//   ....[40]....
        /*0284*/ 	.word	0x00002760


	//   ....[41]....
        /*0288*/ 	.word	0x00002800


	//   ....[42]....
        /*028c*/ 	.word	0x00002860


	//   ....[43]....
        /*0290*/ 	.word	0x00002910


	//   ....[44]....
        /*0294*/ 	.word	0x00002960


	//   ....[45]....
        /*0298*/ 	.word	0x000029d0


	//   ....[46]....
        /*029c*/ 	.word	0x00002a90


	//   ....[47]....
        /*02a0*/ 	.word	0x00002ae0


	//   ....[48]....
        /*02a4*/ 	.word	0x00002b30


	//   ....[49]....
        /*02a8*/ 	.word	0x00002bf0


	//   ....[50]....
        /*02ac*/ 	.word	0x00002c40


	//   ....[51]....
        /*02b0*/ 	.word	0x00002cb0


	//   ....[52]....
        /*02b4*/ 	.word	0x00002d60


	//   ....[53]....
        /*02b8*/ 	.word	0x00002db0


	//   ....[54]....
        /*02bc*/ 	.word	0x00002e00


	//   ....[55]....
        /*02c0*/ 	.word	0x00002e90


	//   ....[56]....
        /*02c4*/ 	.word	0x00002f30


	//   ....[57]....
        /*02c8*/ 	.word	0x00002f90


	//   ....[58]....
        /*02cc*/ 	.word	0x00003040


	//   ....[59]....
        /*02d0*/ 	.word	0x00003090


	//   ....[60]....
        /*02d4*/ 	.word	0x00003100


	//   ....[61]....
        /*02d8*/ 	.word	0x000031c0


	//   ....[62]....
        /*02dc*/ 	.word	0x00003210


	//   ....[63]....
        /*02e0*/ 	.word	0x00003260


	//   ....[64]....
        /*02e4*/ 	.word	0x00003320


	//   ....[65]....
        /*02e8*/ 	.word	0x00003370


	//   ....[66]....
        /*02ec*/ 	.word	0x000033e0


	//   ....[67]....
        /*02f0*/ 	.word	0x00003490


	//   ....[68]....
        /*02f4*/ 	.word	0x000034e0


	//   ....[69]....
        /*02f8*/ 	.word	0x00003530


	//----- nvinfo : EIATTR_EXIT_INSTR_OFFSETS
	.align		4
.L_9597:
        /*02fc*/ 	.byte	0x04, 0x1c
        /*02fe*/ 	.short	(.L_9599 - .L_9598)


	//   ....[0]....
.L_9598:
        /*0300*/ 	.word	0x00000080


	//   ....[1]....
        /*0304*/ 	.word	0x00002350


	//   ....[2]....
        /*0308*/ 	.word	0x00002370


	//   ....[3]....
        /*030c*/ 	.word	0x00002580


	//   ....[4]....
        /*0310*/ 	.word	0x000026f0


	//----- nvinfo : EIATTR_MAX_THREADS
	.align		4
.L_9599:
        /*0314*/ 	.byte	0x04, 0x05
        /*0316*/ 	.short	(.L_9601 - .L_9600)
.L_9600:
        /*0318*/ 	.word	0x00000080
        /*031c*/ 	.word	0x00000001
        /*0320*/ 	.word	0x00000001


	//----- nvinfo : EIATTR_CRS_STACK_SIZE
	.align		4
.L_9601:
        /*0324*/ 	.byte	0x04, 0x1e
        /*0326*/ 	.short	(.L_9603 - .L_9602)
.L_9602:
        /*0328*/ 	.word	0x00000000


	//----- nvinfo : EIATTR_CBANK_PARAM_SIZE
	.align		4
.L_9603:
        /*032c*/ 	.byte	0x03, 0x19
        /*032e*/ 	.short	0x0048


	//----- nvinfo : EIATTR_PARAM_CBANK
	.align		4
        /*0330*/ 	.byte	0x04, 0x0a
        /*0332*/ 	.short	(.L_9605 - .L_9604)
	.align		4
.L_9604:
        /*0334*/ 	.word	index@(.nv.constant0._ZN4vllm3moe10topkGatingILi12ELi384ELi4ELi4ELi32Ei6__halfLNS0_11ScoringFuncE0EEEvPKT5_PKbPfiPT4_PiiiibPKf)
        /*0338*/ 	.short	0x0210
        /*033a*/ 	.short	0x0048


	//----- nvinfo : EIATTR_SW_WAR
	.align		4
.L_9605:
        /*033c*/ 	.byte	0x04, 0x36
        /*033e*/ 	.short	(.L_9607 - .L_9606)
.L_9606:
        /*0340*/ 	.word	0x00000008
.L_9607:


//--------------------- .nv.info._ZN4vllm3moe10topkGatingILi10ELi320ELi4ELi4ELi32Ei6__halfLNS0_11ScoringFuncE0EEEvPKT5_PKbPfiPT4_PiiiibPKf --------------------------
	.section	.nv.info._ZN4vllm3moe10topkGatingILi10ELi320ELi4ELi4ELi32Ei6__halfLNS0_11ScoringFuncE0EEEvPKT5_PKbPfiPT4_PiiiibPKf,"",@"SHT_CUDA_INFO"
	.sectionflags	@""
	.align	4


	//----- nvinfo : EIATTR_CUDA_API_VERSION
	.align		4
        /*0000*/ 	.byte	0x04, 0x37
        /*0002*/ 	.short	(.L_9609 - .L_9608)
.L_9608:
        /*0004*/ 	.word	0x00000082


	//----- nvinfo : EIATTR_KPARAM_INFO
	.align		4
.L_9609:
        /*0008*/ 	.byte	0x04, 0x17
        /*000a*/ 	.short	(.L_9611 - .L_9610)
.L_9610:
        /*000c*/ 	.word	0x00000000
        /*0010*/ 	.short	0x000a
        /*0012*/ 	.short	0x0040
        /*0014*/ 	.byte	0x00, 0xf0, 0x21, 0x00


	//----- nvinfo : EIATTR_KPARAM_INFO
	.align		4
.L_9611:
        /*0018*/ 	.byte	0x04, 0x17
        /*001a*/ 	.short	(.L_9613 - .L_9612)
.L_9612:
        /*001c*/ 	.word	0x00000000
        /*0020*/ 	.short	0x0009
        /*0022*/ 	.short	0x003c
        /*0024*/ 	.byte	0x00, 0xf0, 0x05, 0x00


	//----- nvinfo : EIATTR_KPARAM_INFO
	.align		4
.L_9613:
        /*0028*/ 	.byte	0x04, 0x17
        /*002a*/ 	.short	(.L_9615 - .L_9614)
.L_9614:
        /*002c*/ 	.word	0x00000000
        /*0030*/ 	.short	0x0008
        /*0032*/ 	.short	0x0038
        /*0034*/ 	.byte	0x00, 0xf0, 0x11, 0x00


	//----- nvinfo : EIATTR_KPARAM_INFO
	.align		4
.L_9615:
        /*0038*/ 	.byte	0x04, 0x17
        /*003a*/ 	.short	(.L_9617 - .L_9616)
.L_9616:
        /*003c*/ 	.word	0x00000000
        /*0040*/ 	.short	0x0007
        /*0042*/ 	.short	0x0034
        /*0044*/ 	.byte	0x00, 0xf0, 0x11, 0x00


	//----- nvinfo : EIATTR_KPARAM_INFO
	.align		4
.L_9617:
        /*0048*/ 	.byte	0x04, 0x17
        /*004a*/ 	.short	(.L_9619 - .L_9618)
.L_9618:
        /*004c*/ 	.word	0x00000000
        /*0050*/ 	.short	0x0006
        /*0052*/ 	.short	0x0030
        /*0054*/ 	.byte	0x00, 0xf0, 0x11, 0x00


	//----- nvinfo : EIATTR_KPARAM_INFO
	.align		4
.L_9619:
        /*0058*/ 	.byte	0x04, 0x17
        /*005a*/ 	.short	(.L_9621 - .L_9620)
.L_9620:
        /*005c*/ 	.word	0x00000000
        /*0060*/ 	.short	0x0005
        /*0062*/ 	.short	0x0028
        /*0064*/ 	.byte	0x00, 0xf0, 0x21, 0x00


	//----- nvinfo : EIATTR_KPARAM_INFO
	.align		4
.L_9621:
        /*0068*/ 	.byte	0x04, 0x17
        /*006a*/ 	.short	(.L_9623 - .L_9622)
.L_9622:
        /*006c*/ 	.word	0x00000000
        /*0070*/ 	.short	0x0004
        /*0072*/ 	.short	0x0020
        /*0074*/ 	.byte	0x00, 0xf0, 0x21, 0x00


	//----- nvinfo : EIATTR_KPARAM_INFO
	.align		4
.L_9623:
        /*0078*/ 	.byte	0x04, 0x17
        /*007a*/ 	.short	(.L_9625 - .L_9624)
.L_9624:
        /*007c*/ 	.word	0x00000000
        /*0080*/ 	.short	0x0003
        /*0082*/ 	.short	0x0018
        /*0084*/ 	.byte	0x00, 0xf0, 0x11, 0x00


	//----- nvinfo : EIATTR_KPARAM_INFO
	.align		4
.L_9625:
        /*0088*/ 	.byte	0x04, 0x17
        /*008a*/ 	.short	(.L_9627 - .L_9626)
.L_9626:
        /*008c*/ 	.word	0x00000000
        /*0090*/ 	.short	0x0002
        /*0092*/ 	.short	0x0010
        /*0094*/ 	.byte	0x00, 0xf0, 0x21, 0x00


	//----- nvinfo : EIATTR_KPARAM_INFO
	.align		4
.L_9627:
        /*0098*/ 	.byte	0x04, 0x17
        /*009a*/ 	.short	(.L_9629 - .L_9628)
.L_9628:
        /*009c*/ 	.word	0x00000000
        /*00a0*/ 	.short	0x0001
        /*00a2*/ 	.short	0x0008
        /*00a4*/ 	.byte	0x00, 0xf0, 0x21, 0x00


	//----- nvinfo : EIATTR_KPARAM_INFO
	.align		4
.L_9629:
        /*00a8*/ 	.byte	0x04, 0x17
        /*00aa*/ 	.short	(.L_9631 - .L_9630)
.L_9630:
        /*00ac*/ 	.word	0x00000000
        /*00b0*/ 	.short	0x0000
        /*00b2*/ 	.short	0x0000
        /*00b4*/ 	.byte	0x00, 0xf0, 0x21, 0x00


	//----- nvinfo : EIATTR_SPARSE_MMA_MASK
	.align		4
.L_9631:
        /*00b8*/ 	.byte	0x03, 0x50
        /*00ba*/ 	.short	0x0000


	//----- nvinfo : EIATTR_MAXREG_COUNT
	.align		4
        /*00bc*/ 	.byte	0x03, 0x1b
        /*00be*/ 	.short	0x00ff


	//----- nvinfo : EIATTR_MERCURY_ISA_VERSION
	.align		4
        /*00c0*/ 	.byte	0x03, 0x5f
        /*00c2*/ 	.short	0x0101


	//----- nvinfo : EIATTR_COOP_GROUP_MASK_REGIDS
	.align		4
        /*00c4*/ 	.byte	0x04, 0x29
        /*00c6*/ 	.short	(.L_9633 - .L_9632)


	//   ....[0]....
.L_9632:
        /*00c8*/ 	.word	0xffffffff


	//   ....[1]....
        /*00cc*/ 	.word	0xffffffff


	//   ....[2]....
        /*00d0*/ 	.word	0xffffffff


	//   ....[3]....
        /*00d4*/ 	.word	0xffffffff


	//   ....[4]....
        /*00d8*/ 	.word	0xffffffff


	//   ....[5]....
        /*00dc*/ 	.word	0xffffffff


	//   ....[6]....
        /*00e0*/ 	.word	0xffffffff


	//   ....[7]....
        /*00e4*/ 	.word	0xffffffff


	//   ....[8]....
        /*00e8*/ 	.word	0xffffffff


	//   ....[9]....
        /*00ec*/ 	.word	0xffffffff


	//   ....[10]....
        /*00f0*/ 	.word	0xffffffff


	//   ....[11]....
        /*00f4*/ 	.word	0xffffffff


	//   ....[12]....
        /*00f8*/ 	.word	0xffffffff


	//   ....[13]....
        /*00fc*/ 	.word	0xffffffff


	//   ....[14]....
        /*0100*/ 	.word	0xffffffff


	//   ....[15]....
        /*0104*/ 	.word	0xffffffff


	//   ....[16]....
        /*0108*/ 	.word	0xffffffff


	//   ....[17]....
        /*010c*/ 	.word	0xffffffff


	//   ....[18]....
        /*0110*/ 	.word	0xffffffff


	//   ....[19]....
        /*0114*/ 	.word	0xffffffff


	//   ....[20]....
        /*0118*/ 	.word	0xffffffff


	//   ....[21]....
        /*011c*/ 	.word	0xffffffff


	//   ....[22]....
        /*0120*/ 	.word	0xffffffff


	//   ....[23]....
        /*0124*/ 	.word	0xffffffff


	//   ....[24]....
        /*0128*/ 	.word	0xffffffff


	//   ....[25]....
        /*012c*/ 	.word	0xffffffff


	//   ....[26]....
        /*0130*/ 	.word	0xffffffff


	//   ....[27]....
        /*0134*/ 	.word	0xffffffff


	//   ....[28]....
        /*0138*/ 	.word	0xffffffff


	//   ....[29]....
        /*013c*/ 	.word	0xffffffff


	//   ....[30]....
        /*0140*/ 	.word	0xffffffff


	//   ....[31]....
        /*0144*/ 	.word	0xffffffff


	//   ....[32]....
        /*0148*/ 	.word	0xffffffff


	//   ....[33]....
        /*014c*/ 	.word	0xffffffff


	//   ....[34]....
        /*0150*/ 	.word	0xffffffff


	//   ....[35]....
        /*0154*/ 	.word	0xffffffff


	//   ....[36]....
        /*0158*/ 	.word	0xffffffff


	//   ....[37]....
        /*015c*/ 	.word	0xffffffff


	//   ....[38]....
        /*0160*/ 	.word	0xffffffff


	//   ....[39]....
        /*0164*/ 	.word	0xffffffff


	//   ....[40]....
        /*0168*/ 	.word	0x05000002


	//   ....[41]....
        /*016c*/ 	.word	0x05000002


	//   ....[42]....
        /*0170*/ 	.word	0x05000002


	//   ....[43]....
        /*0174*/ 	.word	0x05000002


	//   ....[44]....
        /*0178*/ 	.word	0x05000002


	//   ....[45]....
        /*017c*/ 	.word	0x05000002


	//   ....[46]....
        /*0180*/ 	.word	0x05000002


	//   ....[47]....
        /*0184*/ 	.word	0x05000002


	//   ....[48]....
        /*0188*/ 	.word	0x05000002


	//   ....[49]....
        /*018c*/ 	.word	0x05000002


	//   ....[50]....
        /*0190*/ 	.word	0x05000002


	//   ....[51]....
        /*0194*/ 	.word	0x05000002


	//   ....[52]....
        /*0198*/ 	.word	0x05000002


	//   ....[53]....
        /*019c*/ 	.word	0x05000002


	//   ....[54]....
        /*01a0*/ 	.word	0x05000002


	//   ....[55]....
        /*01a4*/ 	.word	0x05000002


	//   ....[56]....
        /*01a8*/ 	.word	0x05000002


	//   ....[57]....
        /*01ac*/ 	.word	0x05000002


	//   ....[58]....
        /*01b0*/ 	.word	0x05000002


	//   ....[59]....
        /*01b4*/ 	.word	0x05000002


	//   ....[60]....
        /*01b8*/ 	.word	0x05000002


	//   ....[61]....
        /*01bc*/ 	.word	0x05000002


	//   ....[62]....
        /*01c0*/ 	.word	0x05000002


	//   ....[63]....
        /*01c4*/ 	.word	0x05000002


	//   ....[64]....
        /*01c8*/ 	.word	0x05000002


	//   ....[65]....
        /*01cc*/ 	.word	0x05000002


	//   ....[66]....
        /*01d0*/ 	.word	0x05000002


	//   ....[67]....
        /*01d4*/ 	.word	0x05000002


	//   ....[68]....
        /*01d8*/ 	.word	0x05000002


	//   ....[69]....
        /*01dc*/ 	.word	0x05000002


	//----- nvinfo : EIATTR_COOP_GROUP_INSTR_OFFSETS
	.align		4
.L_9633:
        /*01e0*/ 	.byte	0x04, 0x28
        /*01e2*/ 	.short	(.L_9635 - .L_9634)


	//   ....[0]....
.L_9634:
        /*01e4*/ 	.word	0x000002a0


	//   ....[1]....
        /*01e8*/ 	.word	0x000002c0


	//   ....[2]....
        /*01ec*/ 	.word	0x000002f0


	//   ....[3]....
        /*01f0*/ 	.word	0x00000360


	//   ....[4]....
        /*01f4*/ 	.word	0x00000380


	//   ....[5]....
        /*01f8*/ 	.word	0x00000620


	//   ....[6]....
        /*01fc*/ 	.word	0x00000640


	//   ....[7]....
        /*0200*/ 	.word	0x00000660


	//   ....[8]....
        /*0204*/ 	.word	0x00000680


	//   ....[9]....
        /*0208*/ 	.word	0x000006a0


	//   ....[10]....
        /*020c*/ 	.word	0x00000e80


	//   ....[11]....
        /*0210*/ 	.word	0x00000ea0


	//   ....[12]....
        /*0214*/ 	.word	0x00000eb0


	//   ....[13]....
        /*0218*/ 	.word	0x00000f40


	//   ....[14]....
        /*021c*/ 	.word	0x00000f60


	//   ....[15]....
        /*0220*/ 	.word	0x00000f70


	//   ....[16]....
        /*0224*/ 	.word	0x00000ff0


	//   ....[17]....
        /*0228*/ 	.word	0x00001010


	//   ....[18]....
        /*022c*/ 	.word	0x00001020


	//   ....[19]....
        /*0230*/ 	.word	0x000010a0


	//   ....[20]....
        /*0234*/ 	.word	0x000010b0


	//   ....[21]....
        /*0238*/ 	.word	0x000010c0


	//   ....[22]....
        /*023c*/ 	.word	0x00001140


	//   ....[23]....
        /*0240*/ 	.word	0x00001150


	//   ....[24]....
        /*0244*/ 	.word	0x00001160


	//   ....[25]....
        /*0248*/ 	.word	0x000018a0


	//   ....[26]....
        /*024c*/ 	.word	0x000018c0


	//   ....[27]....
        /*0250*/ 	.word	0x000018d0


	//   ....[28]....
        /*0254*/ 	.word	0x00001960


	//   ....[29]....
        /*0258*/ 	.word	0x00001980


	//   ....[30]....
        /*025c*/ 	.word	0x00001990


	//   ....[31]....
        /*0260*/ 	.word	0x00001a10


	//   ....[32]....
        /*0264*/ 	.word	0x00001a30


	//   ....[33]....
        /*0268*/ 	.word	0x00001a40


	//   ....[34]....
        /*026c*/ 	.word	0x00001ac0


	//   ....[35]....
        /*0270*/ 	.word	0x00001ad0


	//   ....[36]....
        /*0274*/ 	.word	0x00001ae0


	//   ....[37]....
        /*0278*/ 	.word	0x00001b60


	//   ....[38]....
        /*027c*/ 	.word	0x00001b70


	//   ....[39]....
        /*0280*/ 	.word	0x00001b80


	//   ....[40]....
        /*0284*/ 	.word	0x00002450


	//   ....[41]....
        /*0288*/ 	.word	0x00002500


	//   ....[42]....
        /*028c*/ 	.word	0x00002560


	//   ....[43]....
        /*0290*/ 	.word	0x00002630


	//   ....[44]....
        /*0294*/ 	.word	0x000026a0


	//   ....[45]....
        /*0298*/ 	.word	0x00002710


	//   ....[46]....
        /*029c*/ 	.word	0x000027e0


	//   ....[47]....
        /*02a0*/ 	.word	0x00002840


	//   ....[48]....
        /*02a4*/ 	.word	0x000028a0


	//   ....[49]....
        /*02a8*/ 	.word	0x00002980


	//   ....[50]....
        /*02ac*/ 	.word	0x000029f0


	//   ....[51]....
        /*02b0*/ 	.word	0x00002a60


	//   ....[52]....
        /*02b4*/ 	.word	0x00002b20


	//   ....[53]....
        /*02b8*/ 	.word	0x00002b80


	//   ....[54]....
        /*02bc*/ 	.word	0x00002be0


	//   ....[55]....
        /*02c0*/ 	.word	0x00002c80


	//   ....[56]....
        /*02c4*/ 	.word	0x00002d30


	//   ....[57]....
        /*02c8*/ 	.word	0x00002d90


	//   ....[58]....
        /*02cc*/ 	.word	0x00002e60


	//   ....[59]....
        /*02d0*/ 	.word	0x00002ed0


	//   ....[60]....
        /*02d4*/ 	.word	0x00002f40


	//   ....[61]....
        /*02d8*/ 	.word	0x00003010


	//   ....[62]....
        /*02dc*/ 	.word	0x00003070


	//   ....[63]....
        /*02e0*/ 	.word	0x000030d0


	//   ....[64]....
        /*02e4*/ 	.word	0x000031b0


	//   ....[65]....
        /*02e8*/ 	.word	0x00003220


	//   ....[66]....
        /*02ec*/ 	.word	0x00003290


	//   ....[67]....
        /*02f0*/ 	.word	0x00003360


	//   ....[68]....
        /*02f4*/ 	.word	0x000033c0


	//   ....[69]....
        /*02f8*/ 	.word	0x00003420


	//----- nvinfo : EIATTR_EXIT_INSTR_OFFSETS
	.align		4
.L_9635:
        /*02fc*/ 	.byte	0x04, 0x1c
        /*02fe*/ 	.short	(.L_9637 - .L_9636)


	//   ....[0]....
.L_9636:
        /*0300*/ 	.word	0x00000080


	//   ....[1]....
        /*0304*/ 	.word	0x00002040


	//   ....[2]....
        /*0308*/ 	.word	0x00002060


	//   ....[3]....
        /*030c*/ 	.word	0x00002270


	//   ....[4]....
        /*0310*/ 	.word	0x000023e0


	//----- nvinfo : EIATTR_MAX_THREADS
	.align		4
.L_9637:
        /*0314*/ 	.byte	0x04, 0x05
        /*0316*/ 	.short	(.L_9639 - .L_9638)
.L_9638:
        /*0318*/ 	.word	0x00000080
        /*031c*/ 	.word	0x00000001
        /*0320*/ 	.word	0x00000001


	//----- nvinfo : EIATTR_CRS_STACK_SIZE
	.align		4
.L_9639:
        /*0324*/ 	.byte	0x04, 0x1e
        /*0326*/ 	.short	(.L_9641 - .L_9640)
.L_9640:
        /*0328*/ 	.word	0x00000000


	//----- nvinfo : EIATTR_CBANK_PARAM_SIZE
	.align		4
.L_9641:
        /*032c*/ 	.byte	0x03, 0x19
        /*032e*/ 	.short	0x0048


	//----- nvinfo : EIATTR_PARAM_CBANK
	.align		4
        /*0330*/ 	.byte	0x04, 0x0a
        /*0332*/ 	.short	(.L_9643 - .L_9642)
	.align		4
.L_9642:
        /*0334*/ 	.word	index@(.nv.constant0._ZN4vllm3moe10topkGatingILi10ELi320ELi4ELi4ELi32Ei6__halfLNS0_11ScoringFuncE0EEEvPKT5_PKbPfiPT4_PiiiibPKf)
        /*0338*/ 	.short	0x0210
        /*033a*/ 	.short	0x0048


	//----- nvinfo : EIATTR_SW_WAR
	.align		4
.L_9643:
        /*033c*/ 	.byte	0x04, 0x36
        /*033e*/ 	.short	(.L_9645 - .L_9644)
.L_9644:
        /*0340*/ 	.word	0x00000008
.L_9645:


//--------------------- .nv.info._ZN4vllm3moe10topkGatingILi6ELi192ELi4ELi4ELi32Ei6__halfLNS0_11ScoringFuncE0EEEvPKT5_PKbPfiPT4_PiiiibPKf --------------------------
	.section	.nv.info._ZN4vllm3moe10topkGatingILi6ELi192ELi4ELi4ELi32Ei6__halfLNS0_11ScoringFuncE0EEEvPKT5_PKbPfiPT4_PiiiibPKf,"",@"SHT_CUDA_INFO"
	.sectionflags	@""
	.align	4


	//----- nvinfo : EIATTR_CUDA_API_VERSION
	.align		4
        /*0000*/ 	.byte	0x04, 0x37
        /*0002*/ 	.short	(.L_9647 - .L_9646)
.L_9646:
        /*0004*/ 	.word	0x00000082


	//----- nvinfo : EIATTR_KPARAM_INFO
	.align		4
.L_9647:
        /*0008*/ 	.byte	0x04, 0x17
        /*000a*/ 	.short	(.L_9649 - .L_9648)
.L_9648:
        /*000c*/ 	.word	0x00000000
        /*0010*/ 	.short	0x000a
        /*0012*/ 	.short	0x0040
        /*0014*/ 	.byte	0x00, 0xf0, 0x21, 0x00


	//----- nvinfo : EIATTR_KPARAM_INFO
	.align		4
.L_9649:
        /*0018*/ 	.byte	0x04, 0x17
        /*001a*/ 	.short	(.L_9651 - .L_9650)
.L_9650:
        /*001c*/ 	.word	0x00000000
        /*0020*/ 	.short	0x0009
        /*0022*/ 	.short	0x003c
        /*0024*/ 	.byte	0x00, 0xf0, 0x05, 0x00


	//----- nvinfo : EIATTR_KPARAM_INFO
	.align		4
.L_9651:
        /*0028*/ 	.byte	0x04, 0x17
        /*002a*/ 	.short	(.L_9653 - .L_9652)
.L_9652:
        /*002c*/ 	.word	0x00000000
        /*0030*/ 	.short	0x0008
        /*0032*/ 	.short	0x0038
        /*0034*/ 	.byte	0x00, 0xf0, 0x11, 0x00


	//----- nvinfo : EIATTR_KPARAM_INFO
	.align		4
.L_9653:
        /*0038*/ 	.byte	0x04, 0x17
        /*003a*/ 	.short	(.L_9655 - .L_9654)
.L_9654:
        /*003c*/ 	.word	0x00000000
        /*0040*/ 	.short	0x0007
        /*0042*/ 	.short	0x0034
        /*0044*/ 	.byte	0x00, 0xf0, 0x11, 0x00


	//----- nvinfo : EIATTR_KPARAM_INFO
	.align		4
.L_9655:
        /*0048*/ 	.byte	0x04, 0x17
        /*004a*/ 	.short	(.L_9657 - .L_9656)
.L_9656:
        /*004c*/ 	.word	0x00000000
        /*0050*/ 	.short	0x0006
        /*0052*/ 	.short	0x0030
        /*0054*/ 	.byte	0x00, 0xf0, 0x11, 0x00


	//----- nvinfo : EIATTR_KPARAM_INFO
	.align		4
.L_9657:
        /*0058*/ 	.byte	0x04, 0x17
        /*005a*/ 	.short	(.L_9659 - .L_9658)
.L_9658:
        /*005c*/ 	.word	0x00000000
        /*0060*/ 	.short	0x0005
        /*0062*/ 	.short	0x0028
        /*0064*/ 	.byte	0x00, 0xf0, 0x21, 0x00


	//----- nvinfo : EIATTR_KPARAM_INFO
	.align		4
.L_9659:
        /*0068*/ 	.byte	0x04, 0x17
        /*006a*/ 	.short	(.L_9661 - .L_9660)
.L_9660:
        /*006c*/ 	.word	0x00000000
        /*0070*/ 	.short	0x0004
        /*0072*/ 	.short	0x0020
        /*0074*/ 	.byte	0x00, 0xf0, 0x21, 0x00


	//----- nvinfo : EIATTR_KPARAM_INFO
	.align		4
.L_9661:
        /*0078*/ 	.byte	0x04, 0x17
        /*007a*/ 	.short	(.L_9663 - .L_9662)
.L_9662:
        /*007c*/ 	.word	0x00000000
        /*0080*/ 	.short	0x0003
        /*0082*/ 	.short	0x0018
        /*0084*/ 	.byte	0x00, 0xf0, 0x11, 0x00


	//----- nvinfo : EIATTR_KPARAM_INFO
	.align		4
.L_9663:
        /*0088*/ 	.byte	0x04, 0x17
        /*008a*/ 	.short	(.L_9665 - .L_9664)
.L_9664:
        /*008c*/ 	.word	0x00000000
        /*0090*/ 	.short	0x0002
        /*0092*/ 	.short	0x0010
        /*0094*/ 	.byte	0x00, 0xf0, 0x21, 0x00


	//----- nvinfo : EIATTR_KPARAM_INFO
	.align		4
.L_9665:
        /*0098*/ 	.byte	0x04, 0x17
        /*009a*/ 	.short	(.L_9667 - .L_9666)
.L_9666:
        /*009c*/ 	.word	0x00000000
        /*00a0*/ 	.short	0x0001
        /*00a2*/ 	.short	0x0008
        /*00a4*/ 	.byte	0x00, 0xf0, 0x21, 0x00


	//----- nvinfo : EIATTR_KPARAM_INFO
	.align		4
.L_9667:
        /*00a8*/ 	.byte	0x04, 0x17
        /*00aa*/ 	.short	(.L_9669 - .L_9668)
.L_9668:
        /*00ac*/ 	.word	0x00000000
        /*00b0*/ 	.short	0x0000
        /*00b2*/ 	.short	0x0000
        /*00b4*/ 	.byte	0x00, 0xf0, 0x21, 0x00


	//----- nvinfo : EIATTR_SPARSE_MMA_MASK
	.align		4
.L_9669:
        /*00b8*/ 	.byte	0x03, 0x50
        /*00ba*/ 	.short	0x0000


	//----- nvinfo : EIATTR_MAXREG_COUNT
	.align		4
        /*00bc*/ 	.byte	0x03, 0x1b
        /*00be*/ 	.short	0x00ff


	//----- nvinfo : EIATTR_MERCURY_ISA_VERSION
	.align		4
        /*00c0*/ 	.byte	0x03, 0x5f
        /*00c2*/ 	.short	0x0101


	//----- nvinfo : EIATTR_COOP_GROUP_MASK_REGIDS
	.align		4
        /*00c4*/ 	.byte	0x04, 0x29
        /*00c6*/ 	.short	(.L_9671 - .L_9670)


	//   ....[0]....
.L_9670:
        /*00c8*/ 	.word	0xffffffff


	//   ....[1]....
        /*00cc*/ 	.word	0xffffffff


	//   ....[2]....
        /*00d0*/ 	.word	0xffffffff


	//   ....[3]....
        /*00d4*/ 	.word	0xffffffff


	//   ....[4]....
        /*00d8*/ 	.word	0xffffffff


	//   ....[5]....
        /*00dc*/ 	.word	0xffffffff


	//   ....[6]....
        /*00e0*/ 	.word	0xffffffff


	//   ....[7]....
        /*00e4*/ 	.word	0xffffffff


	//   ....[8]....
        /*00e8*/ 	.word	0xffffffff


	//   ....[9]....
        /*00ec*/ 	.word	0xffffffff


	//   ....[10]....
        /*00f0*/ 	.word	0xffffffff


	//   ....[11]....
        /*00f4*/ 	.word	0xffffffff


	//   ....[12]....
        /*00f8*/ 	.word	0xffffffff


	//   ....[13]....
        /*00fc*/ 	.word	0xffffffff


	//   ....[14]....
        /*0100*/ 	.word	0xffffffff


	//   ....[15]....
        /*0104*/ 	.word	0xffffffff


	//   ....[16]....
        /*0108*/ 	.word	0xffffffff


	//   ....[17]....
        /*010c*/ 	.word	0xffffffff


	//   ....[18]....
        /*0110*/ 	.word	0xffffffff


	//   ....[19]....
        /*0114*/ 	.word	0xffffffff


	//   ....[20]....
        /*0118*/ 	.word	0xffffffff


	//   ....[21]....
        /*011c*/ 	.word	0xffffffff


	//   ....[22]....
        /*0120*/ 	.word	0xffffffff


	//   ....[23]....
        /*0124*/ 	.word	0xffffffff


	//   ....[24]....
        /*0128*/ 	.word	0xffffffff


	//   ....[25]....
        /*012c*/ 	.word	0xffffffff


	//   ....[26]....
        /*0130*/ 	.word	0xffffffff


	//   ....[27]....
        /*0134*/ 	.word	0xffffffff


	//   ....[28]....
        /*0138*/ 	.word	0xffffffff


	//   ....[29]....
        /*013c*/ 	.word	0xffffffff


	//   ....[30]....
        /*0140*/ 	.word	0xffffffff


	//   ....[31]....
        /*0144*/ 	.word	0xffffffff


	//   ....[32]....
        /*0148*/ 	.word	0xffffffff


	//   ....[33]....
        /*014c*/ 	.word	0xffffffff


	//   ....[34]....
        /*0150*/ 	.word	0xffffffff


	//   ....[35]....
        /*0154*/ 	.word	0xffffffff


	//   ....[36]....
        /*0158*/ 	.word	0xffffffff


	//   ....[37]....
        /*015c*/ 	.word	0xffffffff


	//   ....[38]....
        /*0160*/ 	.word	0xffffffff


	//   ....[39]....
        /*0164*/ 	.word	0xffffffff


	//   ....[40]....
        /*0168*/ 	.word	0x05000002


	//   ....[41]....
        /*016c*/ 	.word	0x05000002


	//   ....[42]....
        /*0170*/ 	.word	0x05000002


	//   ....[43]....
        /*0174*/ 	.word	0x05000002


	//   ....[44]....
        /*0178*/ 	.word	0x05000002


	//   ....[45]....
        /*017c*/ 	.word	0x05000002


	//   ....[46]....
        /*0180*/ 	.word	0x05000002


	//   ....[47]....
        /*0184*/ 	.word	0x05000002


	//   ....[48]....
        /*0188*/ 	.word	0x05000002


	//   ....[49]....
        /*018c*/ 	.word	0x05000002


	//   ....[50]....
        /*0190*/ 	.word	0x05000002


	//   ....[51]....
        /*0194*/ 	.word	0x05000002


	//   ....[52]....
        /*0198*/ 	.word	0x05000002


	//   ....[53]....
        /*019c*/ 	.word	0x05000002


	//   ....[54]....
        /*01a0*/ 	.word	0x05000002


	//   ....[55]....
        /*01a4*/ 	.word	0x05000002


	//   ....[56]....
        /*01a8*/ 	.word	0x05000002


	//   ....[57]....
        /*01ac*/ 	.word	0x05000002


	//   ....[58]....
        /*01b0*/ 	.word	0x05000002


	//   ....[59]....
        /*01b4*/ 	.word	0x05000002


	//   ....[60]....
        /*01b8*/ 	.word	0x05000002


	//   ....[61]....
        /*01bc*/ 	.word	0x05000002


	//   ....[62]....
        /*01c0*/ 	.word	0x05000002


	//   ....[63]....
        /*01c4*/ 	.word	0x05000002


	//   ....[64]....
        /*01c8*/ 	.word	0x05000002


	//   ....[65]....
        /*01cc*/ 	.word	0x05000002


	//   ....[66]....
        /*01d0*/ 	.word	0x05000002


	//   ....[67]....
        /*01d4*/ 	.word	0x05000002


	//   ....[68]....
        /*01d8*/ 	.word	0x05000002


	//   ....[69]....
        /*01dc*/ 	.word	0x05000002


	//----- nvinfo : EIATTR_COOP_GROUP_INSTR_OFFSETS
	.align		4
.L_9671:
        /*01e0*/ 	.byte	0x04, 0x28
        /*01e2*/ 	.short	(.L_9673 - .L_9672)


	//   ....[0]....
.L_9672:
        /*01e4*/ 	.word	0x00000270


	//   ....[1]....
        /*01e8*/ 	.word	0x000002a0


	//   ....[2]....
        /*01ec*/ 	.word	0x000002c0


	//   ....[3]....
        /*01f0*/ 	.word	0x00000350


	//   ....[4]....
        /*01f4*/ 	.word	0x00000370


	//   ....[5]....
        /*01f8*/ 	.word	0x00000510


	//   ....[6]....
        /*01fc*/ 	.word	0x00000530


	//   ....[7]....
        /*0200*/ 	.word	0x00000550


	//   ....[8]....
        /*0204*/ 	.word	0x00000570


	//   ....[9]....
        /*0208*/ 	.word	0x00000590


	//   ....[10]....
        /*020c*/ 	.word	0x00000a40


	//   ....[11]....
        /*0210*/ 	.word	0x00000a60


	//   ....[12]....
        /*0214*/ 	.word	0x00000a70


	//   ....[13]....
        /*0218*/ 	.word	0x00000b00


	//   ....[14]....
        /*021c*/ 	.word	0x00000b20


	//   ....[15]....
        /*0220*/ 	.word	0x00000b30


	//   ....[16]....
        /*0224*/ 	.word	0x00000bb0


	//   ....[17]....
        /*0228*/ 	.word	0x00000bd0


	//   ....[18]....
        /*022c*/ 	.word	0x00000be0


	//   ....[19]....
        /*0230*/ 	.word	0x00000c60


	//   ....[20]....
        /*0234*/ 	.word	0x00000c70


	//   ....[21]....
        /*0238*/ 	.word	0x00000c80


	//   ....[22]....
        /*023c*/ 	.word	0x00000d00


	//   ....[23]....
        /*0240*/ 	.word	0x00000d10


	//   ....[24]....
        /*0244*/ 	.word	0x00000d20


	//   ....[25]....
        /*0248*/ 	.word	0x000012e0


	//   ....[26]....
        /*024c*/ 	.word	0x00001300


	//   ....[27]....
        /*0250*/ 	.word	0x00001310


	//   ....[28]....
        /*0254*/ 	.word	0x000013a0


	//   ....[29]....
        /*0258*/ 	.word	0x000013c0


	//   ....[30]....
        /*025c*/ 	.word	0x000013d0


	//   ....[31]....
        /*0260*/ 	.word	0x00001450


	//   ....[32]....
        /*0264*/ 	.word	0x00001470


	//   ....[33]....
        /*0268*/ 	.word	0x00001480


	//   ....[34]....
        /*026c*/ 	.word	0x00001500


	//   ....[35]....
        /*0270*/ 	.word	0x00001510


	//   ....[36]....
        /*0274*/ 	.word	0x00001520


	//   ....[37]....
        /*0278*/ 	.word	0x000015a0


	//   ....[38]....
        /*027c*/ 	.word	0x000015b0


	//   ....[39]....
        /*0280*/ 	.word	0x000015c0


	//   ....[40]....
        /*0284*/ 	.word	0x00001e00


	//   ....[41]....
        /*0288*/ 	.word	0x00001eb0


	//   ....[42]....
        /*028c*/ 	.word	0x00001f10


	//   ....[43]....
        /*0290*/ 	.word	0x00001fe0


	//   ....[44]....
        /*0294*/ 	.word	0x00002050


	//   ....[45]....
        /*0298*/ 	.word	0x000020c0


	//   ....[46]....
        /*029c*/ 	.word	0x00002190


	//   ....[47]....
        /*02a0*/ 	.word	0x000021f0


	//   ....[48]....
        /*02a4*/ 	.word	0x00002250


	//   ....[49]....
        /*02a8*/ 	.word	0x00002330


	//   ....[50]....
        /*02ac*/ 	.word	0x000023a0


	//   ....[51]....
        /*02b0*/ 	.word	0x00002410


	//   ....[52]....
        /*02b4*/ 	.word	0x000024d0


	//   ....[53]....
        /*02b8*/ 	.word	0x00002530


	//   ....[54]....
        /*02bc*/ 	.word	0x00002590


	//   ....[55]....
        /*02c0*/ 	.word	0x00002620


	//   ....[56]....
        /*02c4*/ 	.word	0x000026d0


	//   ....[57]....
        /*02c8*/ 	.word	0x00002730


	//   ....[58]....
        /*02cc*/ 	.word	0x00002800


	//   ....[59]....
        /*02d0*/ 	.word	0x00002870


	//   ....[60]....
        /*02d4*/ 	.word	0x000028e0


	//   ....[61]....
        /*02d8*/ 	.word	0x000029b0


	//   ....[62]....
        /*02dc*/ 	.word	0x00002a10


	//   ....[63]....
        /*02e0*/ 	.word	0x00002a70


	//   ....[64]....
        /*02e4*/ 	.word	0x00002b50


	//   ....[65]....
        /*02e8*/ 	.word	0x00002bc0


	//   ....[66]....
        /*02ec*/ 	.word	0x00002c30


	//   ....[67]....
        /*02f0*/ 	.word	0x00002d00


	//   ....[68]....
        /*02f4*/ 	.word	0x00002d60


	//   ....[69]....
        /*02f8*/ 	.word	0x00002dc0


	//----- nvinfo : EIATTR_EXIT_INSTR_OFFSETS
	.align		4
.L_9673:
        /*02fc*/ 	.byte	0x04, 0x1c
        /*02fe*/ 	.short	(.L_9675 - .L_9674)


	//   ....[0]....
.L_9674:
        /*0300*/ 	.word	0x00000080


	//   ....[1]....
        /*0304*/ 	.word	0x00001a00


	//   ....[2]....
        /*0308*/ 	.word	0x00001a10


	//   ....[3]....
        /*030c*/ 	.word	0x00001c20


	//   ....[4]....
        /*0310*/ 	.word	0x00001d90


	//----- nvinfo : EIATTR_MAX_THREADS
	.align		4
.L_9675:
        /*0314*/ 	.byte	0x04, 0x05
        /*0316*/ 	.short	(.L_9677 - .L_9676)
.L_9676:
        /*0318*/ 	.word	0x00000080
        /*031c*/ 	.word	0x00000001
        /*0320*/ 	.word	0x00000001


	//----- nvinfo : EIATTR_CRS_STACK_SIZE
	.align		4
.L_9677:
        /*0324*/ 	.byte	0x04, 0x1e
        /*0326*/ 	.short	(.L_9679 - .L_9678)
.L_9678:
        /*0328*/ 	.word	0x00000000


	//----- nvinfo : EIATTR_CBANK_PARAM_SIZE
	.align		4
.L_9679:
        /*032c*/ 	.byte	0x03, 0x19
        /*032e*/ 	.short	0x0048


	//----- nvinfo : EIATTR_PARAM_CBANK
	.align		4
        /*0330*/ 	.byte	0x04, 0x0a
        /*0332*/ 	.short	(.L_9681 - .L_9680)
	.align		4
.L_9680:
        /*0334*/ 	.word	index@(.nv.constant0._ZN4vllm3moe10topkGatingILi6ELi192ELi4ELi4ELi32Ei6__halfLNS0_11ScoringFuncE0EEEvPKT5_PKbPfiPT4_PiiiibPKf)
        /*0338*/ 	.short	0x0210
        /*033a*/ 	.short	0x0048


	//----- nvinfo : EIATTR_SW_WAR
	.align		4
.L_9681:
        /*033c*/ 	.byte	0x04, 0x36
        /*033e*/ 	.short	(.L_9683 - .L_9682)
.L_9682:
        /*0340*/ 	.word	0x00000008
.L_9683:


//--------------------- .nv.info._ZN4vllm3moe10topkGatingILi16ELi512ELi4ELi16ELi32Ei6__halfLNS0_11ScoringFuncE0EEEvPKT5_PKbPfiPT4_PiiiibPKf --------------------------
	.section	.nv.info._ZN4vllm3moe10topkGatingILi16ELi512ELi4ELi16ELi32Ei6__halfLNS0_11ScoringFuncE0EEEvPKT5_PKbPfiPT4_PiiiibPKf,"",@"SHT_CUDA_INFO"
	.sectionflags	@""
	.align	4


	//----- nvinfo : EIATTR_CUDA_API_VERSION
	.align		4
        /*0000*/ 	.byte	0x04, 0x37
        /*0002*/ 	.short	(.L_9685 - .L_9684)
.L_9684:
        /*0004*/ 	.word	0x00000082


	//----- nvinfo : EIATTR_KPARAM_INFO
	.align		4
.L_9685:
        /*0008*/ 	.byte	0x04, 0x17
        /*000a*/ 	.short	(.L_9687 - .L_9686)
.L_9686:
        /*000c*/ 	.word	0x00000000
        /*0010*/ 	.short	0x000a
        /*0012*/ 	.short	0x0040
        /*0014*/ 	.byte	0x00, 0xf0, 0x21, 0x00


	//----- nvinfo : EIATTR_KPARAM_INFO
	.align		4
.L_9687:
        /*0018*/ 	.byte	0x04, 0x17
        /*001a*/ 	.short	(.L_9689 - .L_9688)
.L_9688:
        /*001c*/ 	.word	0x00000000
        /*0020*/ 	.short	0x0009
        /*0022*/ 	.short	0x003c
        /*0024*/ 	.byte	0x00, 0xf0, 0x05, 0x00


	//----- nvinfo : EIATTR_KPARAM_INFO
	.align		4
.L_9689:
        /*0028*/ 	.byte	0x04, 0x17
        /*002a*/ 	.short	(.L_9691 - .L_9690)
.L_9690:
        /*002c*/ 	.word	0x00000000
        /*0030*/ 	.short	0x0008
        /*0032*/ 	.short	0x0038
        /*0034*/ 	.byte	0x00, 0xf0, 0x11, 0x00


	//----- nvinfo : EIATTR_KPARAM_INFO
	.align		4
.L_9691:
        /*0038*/ 	.byte	0x04, 0x17
        /*003a*/ 	.short	(.L_9693 - .L_9692)
.L_9692:
        /*003c*/ 	.word	0x00000000
        /*0040*/ 	.short	0x0007
        /*0042*/ 	.short	0x0034
        /*0044*/ 	.byte	0x00, 0xf0, 0x11, 0x00


	//----- nvinfo : EIATTR_KPARAM_INFO
	.align		4
.L_9693:
        /*0048*/ 	.byte	0x04, 0x17
        /*004a*/ 	.short	(.L_9695 - .L_9694)
.L_9694:
        /*004c*/ 	.word	0x00000000
        /*0050*/ 	.short	0x0006
        /*0052*/ 	.short	0x0030
        /*0054*/ 	.byte	0x00, 0xf0, 0x11, 0x00


	//----- nvinfo : EIATTR_KPARAM_INFO
	.align		4
.L_9695:
        /*0058*/ 	.byte	0x04, 0x17
        /*005a*/ 	.short	(.L_9697 - .L_9696)
.L_9696:
        /*005c*/ 	.word	0x00000000
        /*0060*/ 	.short	0x0005
        /*0062*/ 	.short	0x0028
        /*0064*/ 	.byte	0x00, 0xf0, 0x21, 0x00


	//----- nvinfo : EIATTR_KPARAM_INFO
	.align		4
.L_9697:
        /*0068*/ 	.byte	0x04, 0x17
        /*006a*/ 	.short	(.L_9699 - .L_9698)
.L_9698:
        /*006c*/ 	.word	0x00000000
        /*0070*/ 	.short	0x0004
        /*0072*/ 	.short	0x0020
        /*0074*/ 	.byte	0x00, 0xf0, 0x21, 0x00


	//----- nvinfo : EIATTR_KPARAM_INFO
	.align		4
.L_9699:
        /*0078*/ 	.byte	0x04, 0x17
        /*007a*/ 	.short	(.L_9701 - .L_9700)
.L_9700:
        /*007c*/ 	.word	0x00000000
        /*0080*/ 	.short	0x0003
        /*0082*/ 	.short	0x0018
        /*0084*/ 	.byte	0x00, 0xf0, 0x11, 0x00


	//----- nvinfo : EIATTR_KPARAM_INFO
	.align		4
.L_9701:
        /*0088*/ 	.byte	0x04, 0x17
        /*008a*/ 	.short	(.L_9703 - .L_9702)
.L_9702:
        /*008c*/ 	.word	0x00000000
        /*0090*/ 	.short	0x0002
        /*0092*/ 	.short	0x0010
        /*0094*/ 	.byte	0x00, 0xf0, 0x21, 0x00


	//----- nvinfo : EIATTR_KPARAM_INFO
	.align		4
.L_9703:
        /*0098*/ 	.byte	0x04, 0x17
        /*009a*/ 	.short	(.L_9705 - .L_9704)
.L_9704:
        /*009c*/ 	.word	0x00000000
        /*00a0*/ 	.short	0x0001
        /*00a2*/ 	.short	0x0008
        /*00a4*/ 	.byte	0x00, 0xf0, 0x21, 0x00


	//----- nvinfo : EIATTR_KPARAM_INFO
	.align		4
.L_9705:
        /*00a8*/ 	.byte	0x04, 0x17
        /*00aa*/ 	.short	(.L_9707 - .L_9706)
.L_9706:
        /*00ac*/ 	.word	0x00000000
        /*00b0*/ 	.short	0x0000
        /*00b2*/ 	.short	0x0000
        /*00b4*/ 	.byte	0x00, 0xf0, 0x21, 0x00


	//----- nvinfo : EIATTR_SPARSE_MMA_MASK
	.align		4
.L_9707:
        /*00b8*/ 	.byte	0x03, 0x50
        /*00ba*/ 	.short	0x0000


	//----- nvinfo : EIATTR_MAXREG_COUNT
	.align		4
        /*00bc*/ 	.byte	0x03, 0x1b
        /*00be*/ 	.short	0x00ff


	//----- nvinfo : EIATTR_MERCURY_ISA_VERSION
	.align		4
        /*00c0*/ 	.byte	0x03, 0x5f
        /*00c2*/ 	.short	0x0101


	//----- nvinfo : EIATTR_COOP_GROUP_MASK_REGIDS
	.align		4
        /*00c4*/ 	.byte	0x04, 0x29
        /*00c6*/ 	.short	(.L_9709 - .L_9708)


	//   ....[0]....
.L_9708:
        /*00c8*/ 	.word	0xffffffff


	//   ....[1]....
        /*00cc*/ 	.word	0xffffffff


	//   ....[2]....
        /*00d0*/ 	.word	0xffffffff


	//   ....[3]....
        /*00d4*/ 	.word	0xffffffff


	//   ....[4]....
        /*00d8*/ 	.word	0xffffffff


	//   ....[5]....
        /*00dc*/ 	.word	0xffffffff


	//   ....[6]....
        /*00e0*/ 	.word	0xffffffff


	//   ....[7]....
        /*00e4*/ 	.word	0xffffffff


	//   ....[8]....
        /*00e8*/ 	.word	0xffffffff


	//   ....[9]....
        /*00ec*/ 	.word	0xffffffff


	//   ....[10]....
        /*00f0*/ 	.word	0xffffffff


	//   ....[11]....
        /*00f4*/ 	.word	0xffffffff


	//   ....[12]....
        /*00f8*/ 	.word	0xffffffff


	//   ....[13]....
        /*00fc*/ 	.word	0xffffffff


	//   ....[14]....
        /*0100*/ 	.word	0xffffffff


	//   ....[15]....
        /*0104*/ 	.word	0xffffffff


	//   ....[16]....
        /*0108*/ 	.word	0xffffffff


	//   ....[17]....
        /*010c*/ 	.word	0xffffffff


	//   ....[18]....
        /*0110*/ 	.word	0xffffffff


	//   ....[19]....
        /*0114*/ 	.word	0xffffffff


	//   ....[20]....
        /*0118*/ 	.word	0xffffffff


	//   ....[21]....
        /*011c*/ 	.word	0xffffffff


	//   ....[22]....
        /*0120*/ 	.word	0xffffffff


	//   ....[23]....
        /*0124*/ 	.word	0xffffffff


	//   ....[24]....
        /*0128*/ 	.word	0xffffffff


	//   ....[25]....
        /*012c*/ 	.word	0xffffffff


	//   ....[26]....
        /*0130*/ 	.word	0xffffffff


	//   ....[27]....
        /*0134*/ 	.word	0xffffffff


	//   ....[28]....
        /*0138*/ 	.word	0xffffffff


	//   ....[29]....
        /*013c*/ 	.word	0xffffffff


	//   ....[30]....
        /*0140*/ 	.word	0xffffffff


	//   ....[31]....
        /*0144*/ 	.word	0xffffffff


	//   ....[32]....
        /*0148*/ 	.word	0xffffffff


	//   ....[33]....
        /*014c*/ 	.word	0xffffffff


	//   ....[34]....
        /*0150*/ 	.word	0xffffffff


	//   ....[35]....
        /*0154*/ 	.word	0xffffffff


	//   ....[36]....
        /*0158*/ 	.word	0xffffffff


	//   ....[37]....
        /*015c*/ 	.word	0xffffffff


	//   ....[38]....
        /*0160*/ 	.word	0xffffffff


	//   ....[39]....
        /*0164*/ 	.word	0xffffffff


	//   ....[40]....
        /*0168*/ 	.word	0x05000018


	//   ....[41]....
        /*016c*/ 	.word	0x05000018


	//   ....[42]....
        /*0170*/ 	.word	0x05000018


	//   ....[43]....
        /*0174*/ 	.word	0x05000018


	//   ....[44]....
        /*0178*/ 	.word	0x05000018


	//   ....[45]....
        /*017c*/ 	.word	0x05000018


	//   ....[46]....
        /*0180*/ 	.word	0x05000018


	//   ....[47]....
        /*0184*/ 	.word	0x05000018


	//   ....[48]....
        /*0188*/ 	.word	0x05000018


	//   ....[49]....
        /*018c*/ 	.word	0x05000018


	//   ....[50]....
        /*0190*/ 	.word	0x05000018


	//   ....[51]....
        /*0194*/ 	.word	0x05000018


	//   ....[52]....
        /*0198*/ 	.word	0x05000018


	//   ....[53]....
        /*019c*/ 	.word	0x05000018


	//   ....[54]....
        /*01a0*/ 	.word	0x05000018


	//   ....[55]....
        /*01a4*/ 	.word	0x05000018


	//   ....[56]....
        /*01a8*/ 	.word	0x05000018


	//   ....[57]....
        /*01ac*/ 	.word	0x05000018


	//   ....[58]....
        /*01b0*/ 	.word	0x05000018


	//   ....[59]....
        /*01b4*/ 	.word	0x05000018


	//   ....[60]....
        /*01b8*/ 	.word	0x05000018


	//   ....[61]....
        /*01bc*/ 	.word	0x05000018


	//   ....[62]....
        /*01c0*/ 	.word	0x05000018


	//   ....[63]....
        /*01c4*/ 	.word	0x05000018


	//   ....[64]....
        /*01c8*/ 	.word	0x05000018


	//   ....[65]....
        /*01cc*/ 	.word	0x05000018


	//   ....[66]....
        /*01d0*/ 	.word	0x05000018


	//   ....[67]....
        /*01d4*/ 	.word	0x05000018


	//   ....[68]....
        /*01d8*/ 	.word	0x05000018


	//   ....[69]....
        /*01dc*/ 	.word	0x05000018


	//----- nvinfo : EIATTR_COOP_GROUP_INSTR_OFFSETS
	.align		4
.L_9709:
        /*01e0*/ 	.byte	0x04, 0x28
        /*01e2*/ 	.short	(.L_9711 - .L_9710)


	//   ....[0]....
.L_9710:
        /*01e4*/ 	.word	0x00000330


	//   ....[1]....
        /*01e8*/ 	.word	0x00000350


	//   ....[2]....
        /*01ec*/ 	.word	0x00000380


	//   ....[3]....
        /*01f0*/ 	.word	0x000003c0


	//   ....[4]....
        /*01f4*/ 	.word	0x000003f0


	//   ....[5]....
        /*01f8*/ 	.word	0x00000810


	//   ....[6]....
        /*01fc*/ 	.word	0x00000830


	//   ....[7]....
        /*0200*/ 	.word	0x00000850


	//   ....[8]....
        /*0204*/ 	.word	0x00000870


	//   ....[9]....
        /*0208*/ 	.word	0x00000890


	//   ....[10]....
        /*020c*/ 	.word	0x00001450


	//   ....[11]....
        /*0210*/ 	.word	0x00001470


	//   ....[12]....
        /*0214*/ 	.word	0x00001480


	//   ....[13]....
        /*0218*/ 	.word	0x00001510


	//   ....[14]....
        /*021c*/ 	.word	0x00001530


	//   ....[15]....
        /*0220*/ 	.word	0x00001540


	//   ....[16]....
        /*0224*/ 	.word	0x000015c0


	//   ....[17]....
        /*0228*/ 	.word	0x000015e0


	//   ....[18]....
        /*022c*/ 	.word	0x000015f0


	//   ....[19]....
        /*0230*/ 	.word	0x00001670


	//   ....[20]....
        /*0234*/ 	.word	0x00001680


	//   ....[21]....
        /*0238*/ 	.word	0x00001690


	//   ....[22]....
        /*023c*/ 	.word	0x00001710


	//   ....[23]....
        /*0240*/ 	.word	0x00001720


	//   ....[24]....
        /*0244*/ 	.word	0x00001730


	//   ....[25]....
        /*0248*/ 	.word	0x000020b0


	//   ....[26]....
        /*024c*/ 	.word	0x000020d0


	//   ....[27]....
        /*0250*/ 	.word	0x000020e0


	//   ....[28]....
        /*0254*/ 	.word	0x00002170


	//   ....[29]....
        /*0258*/ 	.word	0x00002190


	//   ....[30]....
        /*025c*/ 	.word	0x000021a0


	//   ....[31]....
        /*0260*/ 	.word	0x00002220


	//   ....[32]....
        /*0264*/ 	.word	0x00002240


	//   ....[33]....
        /*0268*/ 	.word	0x00002250


	//   ....[34]....
        /*026c*/ 	.word	0x000022d0


	//   ....[35]....
        /*0270*/ 	.word	0x000022e0


	//   ....[36]....
        /*0274*/ 	.word	0x000022f0


	//   ....[37]....
        /*0278*/ 	.word	0x00002370


	//   ....[38]....
        /*027c*/ 	.word	0x00002380


	//   ....[39]....
        /*0280*/ 	.word	0x00002390


	//   ....[40]....
        /*0284*/ 	.word	0x00002d20


	//   ....[41]....
        /*0288*/ 	.word	0x00002dc0


	//   ....[42]....
        /*028c*/ 	.word	0x00002e20


	//   ....[43]....
        /*0290*/ 	.word	0x00002ed0


	//   ....[44]....
        /*0294*/ 	.word	0x00002f20


	//   ....[45]....
        /*0298*/ 	.word	0x00002f90


	//   ....[46]....
        /*029c*/ 	.word	0x00003050


	//   ....[47]....
        /*02a0*/ 	.word	0x000030a0


	//   ....[48]....
        /*02a4*/ 	.word	0x000030f0


	//   ....[49]....
        /*02a8*/ 	.word	0x000031b0


	//   ....[50]....
        /*02ac*/ 	.word	0x00003200


	//   ....[51]....
        /*02b0*/ 	.word	0x00003270


	//   ....[52]....
        /*02b4*/ 	.word	0x00003320


	//   ....[53]....
        /*02b8*/ 	.word	0x00003370


	//   ....[54]....
        /*02bc*/ 	.word	0x000033c0


	//   ....[55]....
        /*02c0*/ 	.word	0x00003450


	//   ....[56]....
        /*02c4*/ 	.word	0x000034f0


	//   ....[57]....
        /*02c8*/ 	.word	0x00003550


	//   ....[58]....
        /*02cc*/ 	.word	0x00003600


	//   ....[59]....
        /*02d0*/ 	.word	0x00003650


	//   ....[60]....
        /*02d4*/ 	.word	0x000036c0


	//   ....[61]....
        /*02d8*/ 	.word	0x00003780


	//   ....[62]....
        /*02dc*/ 	.word	0x000037d0


	//   ....[63]....
        /*02e0*/ 	.word	0x00003820


	//   ....[64]....
        /*02e4*/ 	.word	0x000038e0


	//   ....[65]....
        /*02e8*/ 	.word	0x00003930


	//   ....[66]....
        /*02ec*/ 	.word	0x000039a0


	//   ....[67]....
        /*02f0*/ 	.word	0x00003a50


	//   ....[68]....
        /*02f4*/ 	.word	0x00003aa0


	//   ....[69]....
        /*02f8*/ 	.word	0x00003af0


	//----- nvinfo : EIATTR_EXIT_INSTR_OFFSETS
	.align		4
.L_9711:
        /*02fc*/ 	.byte	0x04, 0x1c
        /*02fe*/ 	.short	(.L_9713 - .L_9712)


	//   ....[0]....
.L_9712:
        /*0300*/ 	.word	0x00000080


	//   ....[1]....
        /*0304*/ 	.word	0x00002910


	//   ....[2]....
        /*0308*/ 	.word	0x00002930


	//   ....[3]....
        /*030c*/ 	.word	0x00002b40


	//   ....[4]....
        /*0310*/ 	.word	0x00002cb0


	//----- nvinfo : EIATTR_MAX_THREADS
	.align		4
.L_9713:
        /*0314*/ 	.byte	0x04, 0x05
        /*0316*/ 	.short	(.L_9715 - .L_9714)
.L_9714:
        /*0318*/ 	.word	0x00000080
        /*031c*/ 	.word	0x00000001
        /*0320*/ 	.word	0x00000001


	//----- nvinfo : EIATTR_CRS_STACK_SIZE
	.align		4
.L_9715:
        /*0324*/ 	.byte	0x04, 0x1e
        /*0326*/ 	.short	(.L_9717 - .L_9716)
.L_9716:
        /*0328*/ 	.word	0x00000000


	//----- nvinfo : EIATTR_CBANK_PARAM_SIZE
	.align		4
.L_9717:
        /*032c*/ 	.byte	0x03, 0x19
        /*032e*/ 	.short	0x0048


	//----- nvinfo : EIATTR_PARAM_CBANK
	.align		4
        /*0330*/ 	.byte	0x04, 0x0a
        /*0332*/ 	.short	(.L_9719 - .L_9718)
	.align		4
.L_9718:
        /*0334*/ 	.word	index@(.nv.constant0._ZN4vllm3moe10topkGatingILi16ELi512ELi4ELi16ELi32Ei6__halfLNS0_11ScoringFuncE0EEEvPKT5_PKbPfiPT4_PiiiibPKf)
        /*0338*/ 	.short	0x0210
        /*033a*/ 	.short	0x0048


	//----- nvinfo : EIATTR_SW_WAR
	.align		4
.L_9719:
        /*033c*/ 	.byte	0x04, 0x36
        /*033e*/ 	.short	(.L_9721 - .L_9720)
.L_9720:
        /*0340*/ 	.word	0x00000008
.L_9721:


//--------------------- .nv.info._ZN4vllm3moe10topkGatingILi8ELi256ELi4ELi16ELi32Ei6__halfLNS0_11ScoringFuncE0EEEvPKT5_PKbPfiPT4_PiiiibPKf --------------------------
	.section	.nv.info._ZN4vllm3moe10topkGatingILi8ELi256ELi4ELi16ELi32Ei6__halfLNS0_11ScoringFuncE0EEEvPKT5_PKbPfiPT4_PiiiibPKf,"",@"SHT_CUDA_INFO"
	.sectionflags	@""
	.align	4


	//----- nvinfo : EIATTR_CUDA_API_VERSION
	.align		4
        /*0000*/ 	.byte	0x04, 0x37
        /*0002*/ 	.short	(.L_9723 - .L_9722)
.L_9722:
        /*0004*/ 	.word	0x00000082


	//----- nvinfo : EIATTR_KPARAM_INFO
	.align		4
.L_9723:
        /*0008*/ 	.byte	0x04, 0x17
        /*000a*/ 	.short	(.L_9725 - .L_9724)
.L_9724:
        /*000c*/ 	.word	0x00000000
        /*0010*/ 	.short	0x000a
        /*0012*/ 	.short	0x0040
        /*0014*/ 	.byte	0x00, 0xf0, 0x21, 0x00


	//----- nvinfo : EIATTR_KPARAM_INFO
	.align		4
.L_9725:
        /*0018*/ 	.byte	0x04, 0x17
        /*001a*/ 	.short	(.L_9727 - .L_9726)
.L_9726:
        /*001c*/ 	.word	0x00000000
        /*0020*/ 	.short	0x0009
        /*0022*/ 	.short	0x003c
        /*0024*/ 	.byte	0x00, 0xf0, 0x05, 0x00


	//----- nvinfo : EIATTR_KPARAM_INFO
	.align		4
.L_9727:
        /*0028*/ 	.byte	0x04, 0x17
        /*002a*/ 	.short	(.L_9729 - .L_9728)
.L_9728:
        /*002c*/ 	.word	0x00000000
        /*0030*/ 	.short	0x0008
        /*0032*/ 	.short	0x0038
        /*0034*/ 	.byte	0x00, 0xf0, 0x11, 0x00


	//----- nvinfo : EIATTR_KPARAM_INFO
	.align		4
.L_9729:
        /*0038*/ 	.byte	0x04, 0x17
        /*003a*/ 	.short	(.L_9731 - .L_9730)
.L_9730:
        /*003c*/ 	.word	0x00000000
        /*0040*/ 	.short	0x0007
        /*0042*/ 	.short	0x0034
        /*0044*/ 	.byte	0x00, 0xf0, 0x11, 0x00


	//----- nvinfo : EIATTR_KPARAM_INFO
	.align		4
.L_9731:
        /*0048*/ 	.byte	0x04, 0x17
        /*004a*/ 	.short	(.L_9733 - .L_9732)
.L_9732:
        /*004c*/ 	.word	0x00000000
        /*0050*/ 	.short	0x0006
        /*0052*/ 	.short	0x0030
        /*0054*/ 	.byte	0x00, 0xf0, 0x11, 0x00


	//----- nvinfo : EIATTR_KPARAM_INFO
	.align		4
.L_9733:
        /*0058*/ 	.byte	0x04, 0x17
        /*005a*/ 	.short	(.L_9735 - .L_9734)
.L_9734:
        /*005c*/ 	.word	0x00000000
        /*0060*/ 	.short	0x0005
        /*0062*/ 	.short	0x0028
        /*0064*/ 	.byte	0x00, 0xf0, 0x21, 0x00


	//----- nvinfo : EIATTR_KPARAM_INFO
	.align		4
.L_9735:
        /*0068*/ 	.byte	0x04, 0x17
        /*006a*/ 	.short	(.L_9737 - .L_9736)
.L_9736:
        /*006c*/ 	.word	0x00000000
        /*0070*/ 	.short	0x0004
        /*0072*/ 	.short	0x0020
        /*0074*/ 	.byte	0x00, 0xf0, 0x21, 0x00


	//----- nvinfo : EIATTR_KPARAM_INFO
	.align		4
.L_9737:
        /*0078*/ 	.byte	0x04, 0x17
        /*007a*/ 	.short	(.L_9739 - .L_9738)
.L_9738:
        /*007c*/ 	.word	0x00000000
        /*0080*/ 	.short	0x0003
        /*0082*/ 	.short	0x0018
        /*0084*/ 	.byte	0x00, 0xf0, 0x11, 0x00


	//----- nvinfo : EIATTR_KPARAM_INFO
	.align		4
.L_9739:
        /*0088*/ 	.byte	0x04, 0x17
        /*008a*/ 	.short	(.L_9741 - .L_9740)
.L_9740:
        /*008c*/ 	.word	0x00000000
        /*0090*/ 	.short	0x0002
        /*0092*/ 	.short	0x0010
        /*0094*/ 	.byte	0x00, 0xf0, 0x21, 0x00


	//----- nvinfo : EIATTR_KPARAM_INFO
	.align		4
.L_9741:
        /*0098*/ 	.byte	0x04, 0x17
        /*009a*/ 	.short	(.L_9743 - .L_9742)
.L_9742:
        /*009c*/ 	.word	0x00000000
        /*00a0*/ 	.short	0x0001
        /*00a2*/ 	.short	0x0008
        /*00a4*/ 	.byte	0x00, 0xf0, 0x21, 0x00


	//----- nvinfo : EIATTR_KPARAM_INFO
	.align		4
.L_9743:
        /*00a8*/ 	.byte	0x04, 0x17
        /*00aa*/ 	.short	(.L_9745 - .L_9744)
.L_9744:
        /*00ac*/ 	.word	0x00000000
        /*00b0*/ 	.short	0x0000
        /*00b2*/ 	.short	0x0000
        /*00b4*/ 	.byte	0x00, 0xf0, 0x21, 0x00


	//----- nvinfo : EIATTR_SPARSE_MMA_MASK
	.align		4
.L_9745:
        /*00b8*/ 	.byte	0x03, 0x50
        /*00ba*/ 	.short	0x0000


	//----- nvinfo : EIATTR_MAXREG_COUNT
	.align		4
        /*00bc*/ 	.byte	0x03, 0x1b
        /*00be*/ 	.short	0x00ff


	//----- nvinfo : EIATTR_MERCURY_ISA_VERSION
	.align		4
        /*00c0*/ 	.byte	0x03, 0x5f
        /*00c2*/ 	.short	0x0101


	//----- nvinfo : EIATTR_COOP_GROUP_MASK_REGIDS
	.align		4
        /*00c4*/ 	.byte	0x04, 0x29
        /*00c6*/ 	.short	(.L_9747 - .L_9746)


	//   ....[0]....
.L_9746:
        /*00c8*/ 	.word	0xffffffff


	//   ....[1]....
        /*00cc*/ 	.word	0xffffffff


	//   ....[2]....
        /*00d0*/ 	.word	0xffffffff


	//   ....[3]....
        /*00d4*/ 	.word	0xffffffff


	//   ....[4]....
        /*00d8*/ 	.word	0xffffffff


	//   ....[5]....
        /*00dc*/ 	.word	0xffffffff


	//   ....[6]....
        /*00e0*/ 	.word	0xffffffff


	//   ....[7]....
        /*00e4*/ 	.word	0xffffffff


	//   ....[8]....
        /*00e8*/ 	.word	0xffffffff


	//   ....[9]....
        /*00ec*/ 	.word	0xffffffff


	//   ....[10]....
        /*00f0*/ 	.word	0xffffffff


	//   ....[11]....
        /*00f4*/ 	.word	0xffffffff


	//   ....[12]....
        /*00f8*/ 	.word	0xffffffff


	//   ....[13]....
        /*00fc*/ 	.word	0xffffffff


	//   ....[14]....
        /*0100*/ 	.word	0xffffffff


	//   ....[15]....
        /*0104*/ 	.word	0xffffffff


	//   ....[16]....
        /*0108*/ 	.word	0xffffffff


	//   ....[17]....
        /*010c*/ 	.word	0xffffffff


	//   ....[18]....
        /*0110*/ 	.word	0xffffffff


	//   ....[19]....
        /*0114*/ 	.word	0xffffffff


	//   ....[20]....
        /*0118*/ 	.word	0xffffffff


	//   ....[21]....
        /*011c*/ 	.word	0xffffffff


	//   ....[22]....
        /*0120*/ 	.word	0xffffffff


	//   ....[23]....
        /*0124*/ 	.word	0xffffffff


	//   ....[24]....
        /*0128*/ 	.word	0xffffffff


	//   ....[25]....
        /*012c*/ 	.word	0xffffffff


	//   ....[26]....
        /*0130*/ 	.word	0xffffffff


	//   ....[27]....
        /*0134*/ 	.word	0xffffffff


	//   ....[28]....
        /*0138*/ 	.word	0xffffffff


	//   ....[29]....
        /*013c*/ 	.word	0xffffffff


	//   ....[30]....
        /*0140*/ 	.word	0xffffffff


	//   ....[31]....
        /*0144*/ 	.word	0xffffffff


	//   ....[32]....
        /*0148*/ 	.word	0xffffffff


	//   ....[33]....
        /*014c*/ 	.word	0xffffffff


	//   ....[34]....
        /*0150*/ 	.word	0xffffffff


	//   ....[35]....
        /*0154*/ 	.word	0xffffffff


	//   ....[36]....
        /*0158*/ 	.word	0xffffffff


	//   ....[37]....
        /*015c*/ 	.word	0xffffffff


	//   ....[38]....
        /*0160*/ 	.word	0xffffffff


	//   ....[39]....
        /*0164*/ 	.word	0xffffffff


	//   ....[40]....
        /*0168*/ 	.word	0x05000005


	//   ....[41]....
        /*016c*/ 	.word	0x05000005


	//   ....[42]....
        /*0170*/ 	.word	0x05000005


	//   ....[43]....
        /*0174*/ 	.word	0x05000005


	//   ....[44]....
        /*0178*/ 	.word	0x05000005


	//   ....[45]....
        /*017c*/ 	.word	0x05000005


	//   ....[46]....
        /*0180*/ 	.word	0x05000005


	//   ....[47]....
        /*0184*/ 	.word	0x05000005


	//   ....[48]....
        /*0188*/ 	.word	0x05000005


	//   ....[49]....
        /*018c*/ 	.word	0x05000005


	//   ....[50]....
        /*0190*/ 	.word	0x05000005


	//   ....[51]....
        /*0194*/ 	.word	0x05000005


	//   ....[52]....
        /*0198*/ 	.word	0x05000005


	//   ....[53]....
        /*019c*/ 	.word	0x05000005


	//   ....[54]....
        /*01a0*/ 	.word	0x05000005


	//   ....[55]....
        /*01a4*/ 	.word	0x05000005


	//   ....[56]....
        /*01a8*/ 	.word	0x05000005


	//   ....[57]....
        /*01ac*/ 	.word	0x05000005


	//   ....[58]....
        /*01b0*/ 	.word	0x05000005


	//   ....[59]....
        /*01b4*/ 	.word	0x05000005


	//   ....[60]....
        /*01b8*/ 	.word	0x05000005


	//   ....[61]....
        /*01bc*/ 	.word	0x05000005


	//   ....[62]....
        /*01c0*/ 	.word	0x05000005


	//   ....[63]....
        /*01c4*/ 	.word	0x05000005


	//   ....[64]....
        /*01c8*/ 	.word	0x05000005


	//   ....[65]....
        /*01cc*/ 	.word	0x05000005


	//   ....[66]....
        /*01d0*/ 	.word	0x05000005


	//   ....[67]....
        /*01d4*/ 	.word	0x05000005


	//   ....[68]....
        /*01d8*/ 	.word	0x05000005


	//   ....[69]....
        /*01dc*/ 	.word	0x05000005


	//----- nvinfo : EIATTR_COOP_GROUP_INSTR_OFFSETS
	.align		4
.L_9747:
        /*01e0*/ 	.byte	0x04, 0x28
        /*01e2*/ 	.short	(.L_9749 - .L_9748)


	//   ....[0]....
.L_9748:
        /*01e4*/ 	.word	0x00000290


	//   ....[1]....
        /*01e8*/ 	.word	0x000002b0


	//   ....[2]....
        /*01ec*/ 	.word	0x000002e0


	//   ....[3]....
        /*01f0*/ 	.word	0x00000320


	//   ....[4]....
        /*01f4*/ 	.word	0x000003b0


	//   ....[5]....
        /*01f8*/ 	.word	0x000005d0


	//   ....[6]....
        /*01fc*/ 	.word	0x000005f0


	//   ....[7]....
        /*0200*/ 	.word	0x00000610


	//   ....[8]....
        /*0204*/ 	.word	0x00000630


	//   ....[9]....
        /*0208*/ 	.word	0x00000650


	//   ....[10]....
        /*020c*/ 	.word	0x00000c30


	//   ....[11]....
        /*0210*/ 	.word	0x00000c50


	//   ....[12]....
        /*0214*/ 	.word	0x00000c60


	//   ....[13]....
        /*0218*/ 	.word	0x00000cf0


	//   ....[14]....
        /*021c*/ 	.word	0x00000d10


	//   ....[15]....
        /*0220*/ 	.word	0x00000d20


	//   ....[16]....
        /*0224*/ 	.word	0x00000da0


	//   ....[17]....
        /*0228*/ 	.word	0x00000dc0


	//   ....[18]....
        /*022c*/ 	.word	0x00000dd0


	//   ....[19]....
        /*0230*/ 	.word	0x00000e50


	//   ....[20]....
        /*0234*/ 	.word	0x00000e60


	//   ....[21]....
        /*0238*/ 	.word	0x00000e70


	//   ....[22]....
        /*023c*/ 	.word	0x00000ef0


	//   ....[23]....
        /*0240*/ 	.word	0x00000f00


	//   ....[24]....
        /*0244*/ 	.word	0x00000f10


	//   ....[25]....
        /*0248*/ 	.word	0x00001590


	//   ....[26]....
        /*024c*/ 	.word	0x000015b0


	//   ....[27]....
        /*0250*/ 	.word	0x000015c0


	//   ....[28]....
        /*0254*/ 	.word	0x00001650


	//   ....[29]....
        /*0258*/ 	.word	0x00001670


	//   ....[30]....
        /*025c*/ 	.word	0x00001680


	//   ....[31]....
        /*0260*/ 	.word	0x00001700


	//   ....[32]....
        /*0264*/ 	.word	0x00001720


	//   ....[33]....
        /*0268*/ 	.word	0x00001730


	//   ....[34]....
        /*026c*/ 	.word	0x000017b0


	//   ....[35]....
        /*0270*/ 	.word	0x000017c0


	//   ....[36]....
        /*0274*/ 	.word	0x000017d0


	//   ....[37]....
        /*0278*/ 	.word	0x00001850


	//   ....[38]....
        /*027c*/ 	.word	0x00001860


	//   ....[39]....
        /*0280*/ 	.word	0x00001870


	//   ....[40]....
        /*0284*/ 	.word	0x00002100


	//   ....[41]....
        /*0288*/ 	.word	0x000021a0


	//   ....[42]....
        /*028c*/ 	.word	0x00002200


	//   ....[43]....
        /*0290*/ 	.word	0x000022b0


	//   ....[44]....
        /*0294*/ 	.word	0x00002300


	//   ....[45]....
        /*0298*/ 	.word	0x00002370


	//   ....[46]....
        /*029c*/ 	.word	0x00002430


	//   ....[47]....
        /*02a0*/ 	.word	0x00002480


	//   ....[48]....
        /*02a4*/ 	.word	0x000024d0


	//   ....[49]....
        /*02a8*/ 	.word	0x00002590


	//   ....[50]....
        /*02ac*/ 	.word	0x000025e0


	//   ....[51]....
        /*02b0*/ 	.word	0x00002650


	//   ....[52]....
        /*02b4*/ 	.word	0x00002700


	//   ....[53]....
        /*02b8*/ 	.word	0x00002750


	//   ....[54]....
        /*02bc*/ 	.word	0x000027a0


	//   ....[55]....
        /*02c0*/ 	.word	0x00002830


	//   ....[56]....
        /*02c4*/ 	.word	0x000028d0


	//   ....[57]....
        /*02c8*/ 	.word	0x00002930


	//   ....[58]....
        /*02cc*/ 	.word	0x000029e0


	//   ....[59]....
        /*02d0*/ 	.word	0x00002a30


	//   ....[60]....
        /*02d4*/ 	.word	0x00002aa0


	//   ....[61]....
        /*02d8*/ 	.word	0x00002b60


	//   ....[62]....
        /*02dc*/ 	.word	0x00002bb0


	//   ....[63]....
        /*02e0*/ 	.word	0x00002c00


	//   ....[64]....
        /*02e4*/ 	.word	0x00002cc0


	//   ....[65]....
        /*02e8*/ 	.word	0x00002d10


	//   ....[66]....
        /*02ec*/ 	.word	0x00002d80


	//   ....[67]....
        /*02f0*/ 	.word	0x00002e30


	//   ....[68]....
        /*02f4*/ 	.word	0x00002e80


	//   ....[69]....
        /*02f8*/ 	.word	0x00002ed0


	//----- nvinfo : EIATTR_EXIT_INSTR_OFFSETS
	.align		4
.L_9749:
        /*02fc*/ 	.byte	0x04, 0x1c
        /*02fe*/ 	.short	(.L_9751 - .L_9750)


	//   ....[0]....
.L_9750:
        /*0300*/ 	.word	0x00000080


	//   ....[1]....
        /*0304*/ 	.word	0x00001cf0


	//   ....[2]....
        /*0308*/ 	.word	0x00001d10


	//   ....[3]....
        /*030c*/ 	.word	0x00001f20


	//   ....[4]....
        /*0310*/ 	.word	0x00002090


	//----- nvinfo : EIATTR_MAX_THREADS
	.align		4
.L_9751:
        /*0314*/ 	.byte	0x04, 0x05
        /*0316*/ 	.short	(.L_9753 - .L_9752)
.L_9752:
        /*0318*/ 	.word	0x00000080
        /*031c*/ 	.word	0x00000001
        /*0320*/ 	.word	0x00000001


	//----- nvinfo : EIATTR_CRS_STACK_SIZE
	.align		4
.L_9753:
        /*0324*/ 	.byte	0x04, 0x1e
        /*0326*/ 	.short	(.L_9755 - .L_9754)
.L_9754:
        /*0328*/ 	.word	0x00000000


	//----- nvinfo : EIATTR_CBANK_PARAM_SIZE
	.align		4
.L_9755:
        /*032c*/ 	.byte	0x03, 0x19
        /*032e*/ 	.short	0x0048


	//----- nvinfo : EIATTR_PARAM_CBANK
	.align		4
        /*0330*/ 	.byte	0x04, 0x0a
        /*0332*/ 	.short	(.L_9757 - .L_9756)
	.align		4
.L_9756:
        /*0334*/ 	.word	index@(.nv.constant0._ZN4vllm3moe10topkGatingILi8ELi256ELi4ELi16ELi32Ei6__halfLNS0_11ScoringFuncE0EEEvPKT5_PKbPfiPT4_PiiiibPKf)
        /*0338*/ 	.short	0x0210
        /*033a*/ 	.short	0x0048


	//----- nvinfo : EIATTR_SW_WAR
	.align		4
.L_9757:
        /*033c*/ 	.byte	0x04, 0x36
        /*033e*/ 	.short	(.L_9759 - .L_9758)
.L_9758:
        /*0340*/ 	.word	0x00000008
.L_9759:


//--------------------- .nv.info._ZN4vllm3moe10topkGatingILi8ELi128ELi4ELi16ELi32Ei6__halfLNS0_11ScoringFuncE0EEEvPKT5_PKbPfiPT4_PiiiibPKf --------------------------
	.section	.nv.info._ZN4vllm3moe10topkGatingILi8ELi128ELi4ELi16ELi32Ei6__halfLNS0_11ScoringFuncE0EEEvPKT5_PKbPfiPT4_PiiiibPKf,"",@"SHT_CUDA_INFO"
	.sectionflags	@""
	.align	4


	//----- nvinfo : EIATTR_CUDA_API_VERSION
	.align		4
        /*0000*/ 	.byte	0x04, 0x37
        /*0002*/ 	.short	(.L_9761 - .L_9760)
.L_9760:
        /*0004*/ 	.word	0x00000082


	//----- nvinfo : EIATTR_KPARAM_INFO
	.align		4
.L_9761:
        /*0008*/ 	.byte	0x04, 0x17
        /*000a*/ 	.short	(.L_9763 - .L_9762)
.L_9762:
        /*000c*/ 	.word	0x00000000
        /*0010*/ 	.short	0x000a
        /*0012*/ 	.short	0x0040
        /*0014*/ 	.byte	0x00, 0xf0, 0x21, 0x00


	//----- nvinfo : EIATTR_KPARAM_INFO
	.align		4
.L_9763:
        /*0018*/ 	.byte	0x04, 0x17
        /*001a*/ 	.short	(.L_9765 - .L_9764)
.L_9764:
        /*001c*/ 	.word	0x00000000
        /*0020*/ 	.short	0x0009
        /*0022*/ 	.short	0x003c
        /*0024*/ 	.byte	0x00, 0xf0, 0x05, 0x00


	//----- nvinfo : EIATTR_KPARAM_INFO
	.align		4
.L_9765:
        /*0028*/ 	.byte	0x04, 0x17
        /*002a*/ 	.short	(.L_9767 - .L_9766)
.L_9766:
        /*002c*/ 	.word	0x00000000
        /*0030*/ 	.short	0x0008
        /*0032*/ 	.short	0x0038
        /*0034*/ 	.byte	0x00, 0xf0, 0x11, 0x00


	//----- nvinfo : EIATTR_KPARAM_INFO
	.align		4
.L_9767:
        /*0038*/ 	.byte	0x04, 0x17
        /*003a*/ 	.short	(.L_9769 - .L_9768)
.L_9768:
        /*003c*/ 	.word	0x00000000
        /*0040*/ 	.short	0x0007
        /*0042*/ 	.short	0x0034
        /*0044*/ 	.byte	0x00, 0xf0, 0x11, 0x00


	//----- nvinfo : EIATTR_KPARAM_INFO
	.align		4
.L_9769:
        /*0048*/ 	.byte	0x04, 0x17
        /*004a*/ 	.short	(.L_9771 - .L_9770)
.L_9770:
        /*004c*/ 	.word	0x00000000
        /*0050*/ 	.short	0x0006
        /*0052*/ 	.short	0x0030
        /*0054*/ 	.byte	0x00, 0xf0, 0x11, 0x00


	//----- nvinfo : EIATTR_KPARAM_INFO
	.align		4
.L_9771:
        /*0058*/ 	.byte	0x04, 0x17
        /*005a*/ 	.short	(.L_9773 - .L_9772)
.L_9772:
        /*005c*/ 	.word	0x00000000
        /*0060*/ 	.short	0x0005
        /*0062*/ 	.short	0x0028
        /*0064*/ 	.byte	0x00, 0xf0, 0x21, 0x00


	//----- nvinfo : EIATTR_KPARAM_INFO
	.align		4
.L_9773:
        /*0068*/ 	.byte	0x04, 0x17
        /*006a*/ 	.short	(.L_9775 - .L_9774)
.L_9774:
        /*006c*/ 	.word	0x00000000
        /*0070*/ 	.short	0x0004
        /*0072*/ 	.short	0x0020
        /*0074*/ 	.byte	0x00, 0xf0, 0x21, 0x00


	//----- nvinfo : EIATTR_KPARAM_INFO
	.align		4
.L_9775:
        /*0078*/ 	.byte	0x04, 0x17
        /*007a*/ 	.short	(.L_9777 - .L_9776)
.L_9776:
        /*007c*/ 	.word	0x00000000
        /*0080*/ 	.short	0x0003
        /*0082*/ 	.short	0x0018
        /*0084*/ 	.byte	0x00, 0xf0, 0x11, 0x00


	//----- nvinfo : EIATTR_KPARAM_INFO
	.align		4
.L_9777:
        /*0088*/ 	.byte	0x04, 0x17
        /*008a*/ 	.short	(.L_9779 - .L_9778)
.L_9778:
        /*008c*/ 	.word	0x00000000
        /*0090*/ 	.short	0x0002
        /*0092*/ 	.short	0x0010
        /*0094*/ 	.byte	0x00, 0xf0, 0x21, 0x00


	//----- nvinfo : EIATTR_KPARAM_INFO
	.align		4
.L_9779:
        /*0098*/ 	.byte	0x04, 0x17
        /*009a*/ 	.short	(.L_9781 - .L_9780)
.L_9780:
        /*009c*/ 	.word	0x00000000
        /*00a0*/ 	.short	0x0001
        /*00a2*/ 	.short	0x0008
        /*00a4*/ 	.byte	0x00, 0xf0, 0x21, 0x00


	//----- nvinfo : EIATTR_KPARAM_INFO
	.align		4
.L_9781:
        /*00a8*/ 	.byte	0x04, 0x17
        /*00aa*/ 	.short	(.L_9783 - .L_9782)
.L_9782:
        /*00ac*/ 	.word	0x00000000
        /*00b0*/ 	.short	0x0000
        /*00b2*/ 	.short	0x0000
        /*00b4*/ 	.byte	0x00, 0xf0, 0x21, 0x00


	//----- nvinfo : EIATTR_SPARSE_MMA_MASK
	.align		4
.L_9783:
        /*00b8*/ 	.byte	0x03, 0x50
        /*00ba*/ 	.short	0x0000


	//----- nvinfo : EIATTR_MAXREG_COUNT
	.align		4
        /*00bc*/ 	.byte	0x03, 0x1b
        /*00be*/ 	.short	0x00ff


	//----- nvinfo : EIATTR_MERCURY_ISA_VERSION
	.align		4
        /*00c0*/ 	.byte	0x03, 0x5f
        /*00c2*/ 	.short	0x0101


	//----- nvinfo : EIATTR_COOP_GROUP_MASK_REGIDS
	.align		4
        /*00c4*/ 	.byte	0x04, 0x29
        /*00c6*/ 	.short	(.L_9785 - .L_9784)


	//   ....[0]....
.L_9784:
        /*00c8*/ 	.word	0xffffffff


	//   ....[1]....
        /*00cc*/ 	.word	0xffffffff


	//   ....[2]....
        /*00d0*/ 	.word	0xffffffff


	//   ....[3]....
        /*00d4*/ 	.word	0xffffffff


	//   ....[4]....
        /*00d8*/ 	.word	0xffffffff


	//   ....[5]....
        /*00dc*/ 	.word	0xffffffff


	//   ....[6]....
        /*00e0*/ 	.word	0xffffffff


	//   ....[7]....
        /*00e4*/ 	.word	0xffffffff


	//   ....[8]....
        /*00e8*/ 	.word	0xffffffff


	//   ....[9]....
        /*00ec*/ 	.word	0xffffffff


	//   ....[10]....
        /*00f0*/ 	.word	0xffffffff


	//   ....[11]....
        /*00f4*/ 	.word	0xffffffff


	//   ....[12]....
        /*00f8*/ 	.word	0xffffffff


	//   ....[13]....
        /*00fc*/ 	.word	0xffffffff


	//   ....[14]....
        /*0100*/ 	.word	0xffffffff


	//   ....[15]....
        /*0104*/ 	.word	0xffffffff


	//   ....[16]....
        /*0108*/ 	.word	0xffffffff


	//   ....[17]....
        /*010c*/ 	.word	0xffffffff


	//   ....[18]....
        /*0110*/ 	.word	0xffffffff


	//   ....[19]....
        /*0114*/ 	.word	0xffffffff


	//   ....[20]....
        /*0118*/ 	.word	0xffffffff


	//   ....[21]....
        /*011c*/ 	.word	0xffffffff


	//   ....[22]....
        /*0120*/ 	.word	0xffffffff


	//   ....[23]....
        /*0124*/ 	.word	0xffffffff


	//   ....[24]....
        /*0128*/ 	.word	0xffffffff


	//   ....[25]....
        /*012c*/ 	.word	0xffffffff


	//   ....[26]....
        /*0130*/ 	.word	0xffffffff


	//   ....[27]....
        /*0134*/ 	.word	0xffffffff


	//   ....[28]....
        /*0138*/ 	.word	0xffffffff


	//   ....[29]....
        /*013c*/ 	.word	0xffffffff


	//   ....[30]....
        /*0140*/ 	.word	0xffffffff


	//   ....[31]....
        /*0144*/ 	.word	0xffffffff


	//   ....[32]....
        /*0148*/ 	.word	0x05000005


	//   ....[33]....
        /*014c*/ 	.word	0x05000005


	//   ....[34]....
        /*0150*/ 	.word	0x05000005


	//   ....[35]....
        /*0154*/ 	.word	0x05000005


	//   ....[36]....
        /*0158*/ 	.word	0x05000005


	//   ....[37]....
        /*015c*/ 	.word	0x05000005


	//   ....[38]....
        /*0160*/ 	.word	0x05000005


	//   ....[39]....
        /*0164*/ 	.word	0x05000005


	//   ....[40]....
        /*0168*/ 	.word	0x05000005


	//   ....[41]....
        /*016c*/ 	.word	0x05000005


	//   ....[42]....
        /*0170*/ 	.word	0x05000005


	//   ....[43]....
        /*0174*/ 	.word	0x05000005


	//   ....[44]....
        /*0178*/ 	.word	0x05000005


	//   ....[45]....
        /*017c*/ 	.word	0x05000005


	//   ....[46]....
        /*0180*/ 	.word	0x05000005


	//   ....[47]....
        /*0184*/ 	.word	0x05000005


	//   ....[48]....
        /*0188*/ 	.word	0x05000005


	//   ....[49]....
        /*018c*/ 	.word	0x05000005


	//   ....[50]....
        /*0190*/ 	.word	0x05000005


	//   ....[51]....
        /*0194*/ 	.word	0x05000005


	//   ....[52]....
        /*0198*/ 	.word	0x05000005


	//   ....[53]....
        /*019c*/ 	.word	0x05000005


	//   ....[54]....
        /*01a0*/ 	.word	0x05000005


	//   ....[55]....
        /*01a4*/ 	.word	0x05000005


	//----- nvinfo : EIATTR_COOP_GROUP_INSTR_OFFSETS
	.align		4
.L_9785:
        /*01a8*/ 	.byte	0x04, 0x28
        /*01aa*/ 	.short	(.L_9787 - .L_9786)


	//   ....[0]....
.L_9786:
        /*01ac*/ 	.word	0x000002b0


	//   ....[1]....
        /*01b0*/ 	.word	0x000002f0


	//   ....[2]....
        /*01b4*/ 	.word	0x00000380


	//   ....[3]....
        /*01b8*/ 	.word	0x000003a0


	//   ....[4]....
        /*01bc*/ 	.word	0x000005c0


	//   ....[5]....
        /*01c0*/ 	.word	0x000005e0


	//   ....[6]....
        /*01c4*/ 	.word	0x00000600


	//   ....[7]....
        /*01c8*/ 	.word	0x00000620


	//   ....[8]....
        /*01cc*/ 	.word	0x00000bf0


	//   ....[9]....
        /*01d0*/ 	.word	0x00000c10


	//   ....[10]....
        /*01d4*/ 	.word	0x00000c20


	//   ....[11]....
        /*01d8*/ 	.word	0x00000cb0


	//   ....[12]....
        /*01dc*/ 	.word	0x00000cd0


	//   ....[13]....
        /*01e0*/ 	.word	0x00000ce0


	//   ....[14]....
        /*01e4*/ 	.word	0x00000d60


	//   ....[15]....
        /*01e8*/ 	.word	0x00000d70


	//   ....[16]....
        /*01ec*/ 	.word	0x00000d80


	//   ....[17]....
        /*01f0*/ 	.word	0x00000e00


	//   ....[18]....
        /*01f4*/ 	.word	0x00000e20


	//   ....[19]....
        /*01f8*/ 	.word	0x00000e30


	//   ....[20]....
        /*01fc*/ 	.word	0x000014a0


	//   ....[21]....
        /*0200*/ 	.word	0x000014c0


	//   ....[22]....
        /*0204*/ 	.word	0x000014d0


	//   ....[23]....
        /*0208*/ 	.word	0x00001560


	//   ....[24]....
        /*020c*/ 	.word	0x00001580


	//   ....[25]....
        /*0210*/ 	.word	0x00001590


	//   ....[26]....
        /*0214*/ 	.word	0x00001610


	//   ....[27]....
        /*0218*/ 	.word	0x00001620


	//   ....[28]....
        /*021c*/ 	.word	0x00001630


	//   ....[29]....
        /*0220*/ 	.word	0x000016b0


	//   ....[30]....
        /*0224*/ 	.word	0x000016d0


	//   ....[31]....
        /*0228*/ 	.word	0x000016e0


	//   ....[32]....
        /*022c*/ 	.word	0x00001f70


	//   ....[33]....
        /*0230*/ 	.word	0x00002000


	//   ....[34]....
        /*0234*/ 	.word	0x00002070


	//   ....[35]....
        /*0238*/ 	.word	0x00002130


	//   ....[36]....
        /*023c*/ 	.word	0x00002180


	//   ....[37]....
        /*0240*/ 	.word	0x000021d0


	//   ....[38]....
        /*0244*/ 	.word	0x00002290


	//   ....[39]....
        /*0248*/ 	.word	0x000022e0


	//   ....[40]....
        /*024c*/ 	.word	0x00002350


	//   ....[41]....
        /*0250*/ 	.word	0x00002400


	//   ....[42]....
        /*0254*/ 	.word	0x00002450


	//   ....[43]....
        /*0258*/ 	.word	0x000024a0


	//   ....[44]....
        /*025c*/ 	.word	0x00002540


	//   ....[45]....
        /*0260*/ 	.word	0x000025d0


	//   ....[46]....
        /*0264*/ 	.word	0x00002640


	//   ....[47]....
        /*0268*/ 	.word	0x00002700


	//   ....[48]....
        /*026c*/ 	.word	0x00002750


	//   ....[49]....
        /*0270*/ 	.word	0x000027a0


	//   ....[50]....
        /*0274*/ 	.word	0x00002860


	//   ....[51]....
        /*0278*/ 	.word	0x000028b0


	//   ....[52]....
        /*027c*/ 	.word	0x00002920


	//   ....[53]....
        /*0280*/ 	.word	0x000029d0


	//   ....[54]....
        /*0284*/ 	.word	0x00002a20


	//   ....[55]....
        /*0288*/ 	.word	0x00002a70


	//----- nvinfo : EIATTR_EXIT_INSTR_OFFSETS
	.align		4
.L_9787:
        /*028c*/ 	.byte	0x04, 0x1c
        /*028e*/ 	.short	(.L_9789 - .L_9788)


	//   ....[0]....
.L_9788:
        /*0290*/ 	.word	0x00000090


	//   ....[1]....
        /*0294*/ 	.word	0x00001b50


	//   ....[2]....
        /*0298*/ 	.word	0x00001b70


	//   ....[3]....
        /*029c*/ 	.word	0x00001d80


	//   ....[4]....
        /*02a0*/ 	.word	0x00001f00


	//----- nvinfo : EIATTR_MAX_THREADS
	.align		4
.L_9789:
        /*02a4*/ 	.byte	0x04, 0x05
        /*02a6*/ 	.short	(.L_9791 - .L_9790)
.L_9790:
        /*02a8*/ 	.word	0x00000080
        /*02ac*/ 	.word	0x00000001
        /*02b0*/ 	.word	0x00000001


	//----- nvinfo : EIATTR_CRS_STACK_SIZE
	.align		4
.L_9791:
        /*02b4*/ 	.byte	0x04, 0x1e
        /*02b6*/ 	.short	(.L_9793 - .L_9792)
.L_9792:
        /*02b8*/ 	.word	0x00000000


	//----- nvinfo : EIATTR_CBANK_PARAM_SIZE
	.align		4
.L_9793:
        /*02bc*/ 	.byte	0x03, 0x19
        /*02be*/ 	.short	0x0048


	//----- nvinfo : EIATTR_PARAM_CBANK
	.align		4
        /*02c0*/ 	.byte	0x04, 0x0a
        /*02c2*/ 	.short	(.L_9795 - .L_9794)
	.align		4
.L_9794:
        /*02c4*/ 	.word	index@(.nv.constant0._ZN4vllm3moe10topkGatingILi8ELi128ELi4ELi16ELi32Ei6__halfLNS0_11ScoringFuncE0EEEvPKT5_PKbPfiPT4_PiiiibPKf)
        /*02c8*/ 	.short	0x0210
        /*02ca*/ 	.short	0x0048


	//----- nvinfo : EIATTR_SW_WAR
	.align		4
.L_9795:
        /*02cc*/ 	.byte	0x04, 0x36
        /*02ce*/ 	.short	(.L_9797 - .L_9796)
.L_9796:
        /*02d0*/ 	.word	0x00000008
.L_9797:


//--------------------- .nv.info._ZN4vllm3moe10topkGatingILi8ELi64ELi4ELi16ELi32Ei6__halfLNS0_11ScoringFuncE0EEEvPKT5_PKbPfiPT4_PiiiibPKf --------------------------
	.section	.nv.info._ZN4vllm3moe10topkGatingILi8ELi64ELi4ELi16ELi32Ei6__halfLNS0_11ScoringFuncE0EEEvPKT5_PKbPfiPT4_PiiiibPKf,"",@"SHT_CUDA_INFO"
	.sectionflags	@""
	.align	4


	//----- nvinfo : EIATTR_CUDA_API_VERSION
	.align		4
        /*0000*/ 	.byte	0x04, 0x37
        /*0002*/ 	.short	(.L_9799 - .L_9798)
.L_9798:
        /*0004*/ 	.word	0x00000082


	//----- nvinfo : EIATTR_KPARAM_INFO
	.align		4
.L_9799:
        /*0008*/ 	.byte	0x04, 0x17
        /*000a*/ 	.short	(.L_9801 - .L_9800)
.L_9800:
        /*000c*/ 	.word	0x00000000
        /*0010*/ 	.short	0x000a
        /*0012*/ 	.short	0x0040
        /*0014*/ 	.byte	0x00, 0xf0, 0x21, 0x00


	//----- nvinfo : EIATTR_KPARAM_INFO
	.align		4
.L_9801:
        /*0018*/ 	.byte	0x04, 0x17
        /*001a*/ 	.short	(.L_9803 - .L_9802)
.L_9802:
        /*001c*/ 	.word	0x00000000
        /*0020*/ 	.short	0x0009
        /*0022*/ 	.short	0x003c
        /*0024*/ 	.byte	0x00, 0xf0, 0x05, 0x00


	//----- nvinfo : EIATTR_KPARAM_INFO
	.align		4
.L_9803:
        /*0028*/ 	.byte	0x04, 0x17
        /*002a*/ 	.short	(.L_9805 - .L_9804)
.L_9804:
        /*002c*/ 	.word	0x00000000
        /*0030*/ 	.short	0x0008
        /*0032*/ 	.short	0x0038
        /*0034*/ 	.byte	0x00, 0xf0, 0x11, 0x00


	//----- nvinfo : EIATTR_KPARAM_INFO
	.align		4
.L_9805:
        /*0038*/ 	.byte	0x04, 0x17
        /*003a*/ 	.short	(.L_9807 - .L_9806)
.L_9806:
        /*003c*/ 	.word	0x00000000
        /*0040*/ 	.short	0x0007
        /*0042*/ 	.short	0x0034
        /*0044*/ 	.byte	0x00, 0xf0, 0x11, 0x00


	//----- nvinfo : EIATTR_KPARAM_INFO
	.align		4
.L_9807:
        /*0048*/ 	.byte	0x04, 0x17
        /*004a*/ 	.short	(.L_9809 - .L_9808)
.L_9808:
        /*004c*/ 	.word	0x00000000
        /*0050*/ 	.short	0x0006
        /*0052*/ 	.short	0x0030
        /*0054*/ 	.byte	0x00, 0xf0, 0x11, 0x00


	//----- nvinfo : EIATTR_KPARAM_INFO
	.align		4
.L_9809:
        /*0058*/ 	.byte	0x04, 0x17
        /*005a*/ 	.short	(.L_9811 - .L_9810)
.L_9810:
        /*005c*/ 	.word	0x00000000
        /*0060*/ 	.short	0x0005
        /*0062*/ 	.short	0x0028
        /*0064*/ 	.byte	0x00, 0xf0, 0x21, 0x00


	//----- nvinfo : EIATTR_KPARAM_INFO
	.align		4
.L_9811:
        /*0068*/ 	.byte	0x04, 0x17
        /*006a*/ 	.short	(.L_9813 - .L_9812)
.L_9812:
        /*006c*/ 	.word	0x00000000
        /*0070*/ 	.short	0x0004
        /*0072*/ 	.short	0x0020
        /*0074*/ 	.byte	0x00, 0xf0, 0x21, 0x00


	//----- nvinfo : EIATTR_KPARAM_INFO
	.align		4
.L_9813:
        /*0078*/ 	.byte	0x04, 0x17
        /*007a*/ 	.short	(.L_9815 - .L_9814)
.L_9814:
        /*007c*/ 	.word	0x00000000
        /*0080*/ 	.short	0x0003
        /*0082*/ 	.short	0x0018
        /*0084*/ 	.byte	0x00, 0xf0, 0x11, 0x00


	//----- nvinfo : EIATTR_KPARAM_INFO
	.align		4
.L_9815:
        /*0088*/ 	.byte	0x04, 0x17
        /*008a*/ 	.short	(.L_9817 - .L_9816)
.L_9816:
        /*008c*/ 	.word	0x00000000
        /*0090*/ 	.short	0x0002
        /*0092*/ 	.short	0x0010
        /*0094*/ 	.byte	0x00, 0xf0, 0x21, 0x00


	//----- nvinfo : EIATTR_KPARAM_INFO
	.align		4
.L_9817:
        /*0098*/ 	.byte	0x04, 0x17
        /*009a*/ 	.short	(.L_9819 - .L_9818)
.L_9818:
        /*009c*/ 	.word	0x00000000
        /*00a0*/ 	.short	0x0001
        /*00a2*/ 	.short	0x0008
        /*00a4*/ 	.byte	0x00, 0xf0, 0x21, 0x00


	//----- nvinfo : EIATTR_KPARAM_INFO
	.align		4
.L_9819:
        /*00a8*/ 	.byte	0x04, 0x17
        /*00aa*/ 	.short	(.L_9821 - .L_9820)
.L_9820:
        /*00ac*/ 	.word	0x00000000
        /*00b0*/ 	.short	0x0000
        /*00b2*/ 	.short	0x0000
        /*00b4*/ 	.byte	0x00, 0xf0, 0x21, 0x00


	//----- nvinfo : EIATTR_SPARSE_MMA_MASK
	.align		4
.L_9821:
        /*00b8*/ 	.byte	0x03, 0x50
        /*00ba*/ 	.short	0x0000


	//----- nvinfo : EIATTR_MAXREG_COUNT
	.align		4
        /*00bc*/ 	.byte	0x03, 0x1b
        /*00be*/ 	.short	0x00ff


	//----- nvinfo : EIATTR_MERCURY_ISA_VERSION
	.align		4
        /*00c0*/ 	.byte	0x03, 0x5f
        /*00c2*/ 	.short	0x0101


	//----- nvinfo : EIATTR_COOP_GROUP_MASK_REGIDS
	.align		4
        /*00c4*/ 	.byte	0x04, 0x29
        /*00c6*/ 	.short	(.L_9823 - .L_9822)


	//   ....[0]....
.L_9822:
        /*00c8*/ 	.word	0xffffffff


	//   ....[1]....
        /*00cc*/ 	.word	0xffffffff


	//   ....[2]....
        /*00d0*/ 	.word	0xffffffff


	//   ....[3]....
        /*00d4*/ 	.word	0xffffffff


	//   ....[4]....
        /*00d8*/ 	.word	0xffffffff


	//   ....[5]....
        /*00dc*/ 	.word	0xffffffff


	//   ....[6]....
        /*00e0*/ 	.word	0xffffffff


	//   ....[7]....
        /*00e4*/ 	.word	0xffffffff


	//   ....[8]....
        /*00e8*/ 	.word	0xffffffff


	//   ....[9]....
        /*00ec*/ 	.word	0xffffffff


	//   ....[10]....
        /*00f0*/ 	.word	0xffffffff


	//   ....[11]....
        /*00f4*/ 	.word	0xffffffff


	//   ....[12]....
        /*00f8*/ 	.word	0xffffffff


	//   ....[13]....
        /*00fc*/ 	.word	0xffffffff


	//   ....[14]....
        /*0100*/ 	.word	0xffffffff


	//   ....[15]....
        /*0104*/ 	.word	0xffffffff


	//   ....[16]....
        /*0108*/ 	.word	0xffffffff


	//   ....[17]....
        /*010c*/ 	.word	0xffffffff


	//   ....[18]....
        /*0110*/ 	.word	0xffffffff


	//   ....[19]....
        /*0114*/ 	.word	0xffffffff


	//   ....[20]....
        /*0118*/ 	.word	0xffffffff


	//   ....[21]....
        /*011c*/ 	.word	0xffffffff


	//   ....[22]....
        /*0120*/ 	.word	0xffffffff


	//   ....[23]....
        /*0124*/ 	.word	0xffffffff


	//   ....[24]....
        /*0128*/ 	.word	0x05000005


	//   ....[25]....
        /*012c*/ 	.word	0x05000005


	//   ....[26]....
        /*0130*/ 	.word	0x05000005


	//   ....[27]....
        /*0134*/ 	.word	0x05000005


	//   ....[28]....
        /*0138*/ 	.word	0x05000005


	//   ....[29]....
        /*013c*/ 	.word	0x05000005


	//   ....[30]....
        /*0140*/ 	.word	0x05000005


	//   ....[31]....
        /*0144*/ 	.word	0x05000005


	//   ....[32]....
        /*0148*/ 	.word	0x05000005


	//   ....[33]....
        /*014c*/ 	.word	0x05000005


	//   ....[34]....
        /*0150*/ 	.word	0x05000005


	//   ....[35]....
        /*0154*/ 	.word	0x05000005


	//   ....[36]....
        /*0158*/ 	.word	0x05000005


	//   ....[37]....
        /*015c*/ 	.word	0x05000005


	//   ....[38]....
        /*0160*/ 	.word	0x05000005


	//   ....[39]....
        /*0164*/ 	.word	0x05000005


	//   ....[40]....
        /*0168*/ 	.word	0x05000005


	//   ....[41]....
        /*016c*/ 	.word	0x05000005


	//----- nvinfo : EIATTR_COOP_GROUP_INSTR_OFFSETS
	.align		4
.L_9823:
        /*0170*/ 	.byte	0x04, 0x28
        /*0172*/ 	.short	(.L_9825 - .L_9824)


	//   ....[0]....
.L_9824:
        /*0174*/ 	.word	0x00000340


	//   ....[1]....
        /*0178*/ 	.word	0x00000360


	//   ....[2]....
        /*017c*/ 	.word	0x00000380


	//   ....[3]....
        /*0180*/ 	.word	0x000005a0


	//   ....[4]....
        /*0184*/ 	.word	0x000005c0


	//   ....[5]....
        /*0188*/ 	.word	0x000005e0


	//   ....[6]....
        /*018c*/ 	.word	0x00000bb0


	//   ....[7]....
        /*0190*/ 	.word	0x00000bd0


	//   ....[8]....
        /*0194*/ 	.word	0x00000be0


	//   ....[9]....
        /*0198*/ 	.word	0x00000c60


	//   ....[10]....
        /*019c*/ 	.word	0x00000c80


	//   ....[11]....
        /*01a0*/ 	.word	0x00000c90


	//   ....[12]....
        /*01a4*/ 	.word	0x00000d10


	//   ....[13]....
        /*01a8*/ 	.word	0x00000d20


	//   ....[14]....
        /*01ac*/ 	.word	0x00000d30


	//   ....[15]....
        /*01b0*/ 	.word	0x000013b0


	//   ....[16]....
        /*01b4*/ 	.word	0x000013d0


	//   ....[17]....
        /*01b8*/ 	.word	0x000013e0


	//   ....[18]....
        /*01bc*/ 	.word	0x00001460


	//   ....[19]....
        /*01c0*/ 	.word	0x00001480


	//   ....[20]....
        /*01c4*/ 	.word	0x00001490


	//   ....[21]....
        /*01c8*/ 	.word	0x00001510


	//   ....[22]....
        /*01cc*/ 	.word	0x00001520


	//   ....[23]....
        /*01d0*/ 	.word	0x00001530


	//   ....[24]....
        /*01d4*/ 	.word	0x00001dd0


	//   ....[25]....
        /*01d8*/ 	.word	0x00001e60


	//   ....[26]....
        /*01dc*/ 	.word	0x00001ed0


	//   ....[27]....
        /*01e0*/ 	.word	0x00001f80


	//   ....[28]....
        /*01e4*/ 	.word	0x00001fd0


	//   ....[29]....
        /*01e8*/ 	.word	0x00002040


	//   ....[30]....
        /*01ec*/ 	.word	0x000020f0


	//   ....[31]....
        /*01f0*/ 	.word	0x00002140


	//   ....[32]....
        /*01f4*/ 	.word	0x00002190


	//   ....[33]....
        /*01f8*/ 	.word	0x00002220


	//   ....[34]....
        /*01fc*/ 	.word	0x000022b0


	//   ....[35]....
        /*0200*/ 	.word	0x00002320


	//   ....[36]....
        /*0204*/ 	.word	0x000023d0


	//   ....[37]....
        /*0208*/ 	.word	0x00002420


	//   ....[38]....
        /*020c*/ 	.word	0x00002490


	//   ....[39]....
        /*0210*/ 	.word	0x00002540


	//   ....[40]....
        /*0214*/ 	.word	0x00002590


	//   ....[41]....
        /*0218*/ 	.word	0x000025e0


	//----- nvinfo : EIATTR_EXIT_INSTR_OFFSETS
	.align		4
.L_9825:
        /*021c*/ 	.byte	0x04, 0x1c
        /*021e*/ 	.short	(.L_9827 - .L_9826)


	//   ....[0]....
.L_9826:
        /*0220*/ 	.word	0x00000090


	//   ....[1]....
        /*0224*/ 	.word	0x000019b0


	//   ....[2]....
        /*0228*/ 	.word	0x000019d0


	//   ....[3]....
        /*022c*/ 	.word	0x00001be0


	//   ....[4]....
        /*0230*/ 	.word	0x00001d60


	//----- nvinfo : EIATTR_MAX_THREADS
	.align		4
.L_9827:
        /*0234*/ 	.byte	0x04, 0x05
        /*0236*/ 	.short	(.L_9829 - .L_9828)
.L_9828:
        /*0238*/ 	.word	0x00000080
        /*023c*/ 	.word	0x00000001
        /*0240*/ 	.word	0x00000001


	//----- nvinfo : EIATTR_CRS_STACK_SIZE
	.align		4
.L_9829:
        /*0244*/ 	.byte	0x04, 0x1e
        /*0246*/ 	.short	(.L_9831 - .L_9830)
.L_9830:
        /*0248*/ 	.word	0x00000000


	//----- nvinfo : EIATTR_CBANK_PARAM_SIZE
	.align		4
.L_9831:
        /*024c*/ 	.byte	0x03, 0x19
        /*024e*/ 	.short	0x0048


	//----- nvinfo : EIATTR_PARAM_CBANK
	.align		4
        /*0250*/ 	.byte	0x04, 0x0a
        /*0252*/ 	.short	(.L_9833 - .L_9832)
	.align		4
.L_9832:
        /*0254*/ 	.word	index@(.nv.constant0._ZN4vllm3moe10topkGatingILi8ELi64ELi4ELi16ELi32Ei6__halfLNS0_11ScoringFuncE0EEEvPKT5_PKbPfiPT4_PiiiibPKf)
        /*0258*/ 	.short	0x0210
        /*025a*/ 	.short	0x0048


	//----- nvinfo : EIATTR_SW_WAR
	.align		4
.L_9833:
        /*025c*/ 	.byte	0x04, 0x36
        /*025e*/ 	.short	(.L_9835 - .L_9834)
.L_9834:
        /*0260*/ 	.word	0x00000008
.L_9835:


//--------------------- .nv.info._ZN4vllm3moe10topkGatingILi8ELi32ELi4ELi16ELi32Ei6__halfLNS0_11ScoringFuncE0EEEvPKT5_PKbPfiPT4_PiiiibPKf --------------------------
	.section	.nv.info._ZN4vllm3moe10topkGatingILi8ELi32ELi4ELi16ELi32Ei6__halfLNS0_11ScoringFuncE0EEEvPKT5_PKbPfiPT4_PiiiibPKf,"",@"SHT_CUDA_INFO"
	.sectionflags	@""
	.align	4


	//----- nvinfo : EIATTR_CUDA_API_VERSION
	.align		4
        /*0000*/ 	.byte	0x04, 0x37
        /*0002*/ 	.short	(.L_9837 - .L_9836)
.L_9836:
        /*0004*/ 	.word	0x00000082


	//----- nvinfo : EIATTR_KPARAM_INFO
	.align		4
.L_9837:
        /*0008*/ 	.byte	0x04, 0x17
        /*000a*/ 	.short	(.L_9839 - .L_9838)
.L_9838:
        /*000c*/ 	.word	0x00000000
        /*0010*/ 	.short	0x000a
        /*0012*/ 	.short	0x0040
        /*0014*/ 	.byte	0x00, 0xf0, 0x21, 0x00


	//----- nvinfo : EIATTR_KPARAM_INFO
	.align		4
.L_9839:
        /*0018*/ 	.byte	0x04, 0x17
        /*001a*/ 	.short	(.L_9841 - .L_9840)
.L_9840:
        /*001c*/ 	.word	0x00000000
        /*0020*/ 	.short	0x0009
        /*0022*/ 	.short	0x003c
        /*0024*/ 	.byte	0x00, 0xf0, 0x05, 0x00


	//----- nvinfo : EIATTR_KPARAM_INFO
	.align		4
.L_9841:
        /*0028*/ 	.byte	0x04, 0x17
        /*002a*/ 	.short	(.L_9843 - .L_9842)
.L_9842:
        /*002c*/ 	.word	0x00000000
        /*0030*/ 	.short	0x0008
        /*0032*/ 	.short	0x0038
        /*0034*/ 	.byte	0x00, 0xf0, 0x11, 0x00


	//----- nvinfo : EIATTR_KPARAM_INFO
	.align		4
.L_9843:
        /*0038*/ 	.byte	0x04, 0x17
        /*003a*/ 	.short	(.L_9845 - .L_9844)
.L_9844:
        /*003c*/ 	.word	0x00000000
        /*0040*/ 	.short	0x0007
        /*0042*/ 	.short	0x0034
        /*0044*/ 	.byte	0x00, 0xf0, 0x11, 0x00


	//----- nvinfo : EIATTR_KPARAM_INFO
	.align		4
.L_9845:
        /*0048*/ 	.byte	0x04, 0x17
        /*004a*/ 	.short	(.L_9847 - .L_9846)
.L_9846:
        /*004c*/ 	.word	0x00000000
        /*0050*/ 	.short	0x0006
        /*0052*/ 	.short	0x0030
        /*0054*/ 	.byte	0x00, 0xf0, 0x11, 0x00


	//----- nvinfo : EIATTR_KPARAM_INFO
	.align		4
.L_9847:
        /*0058*/ 	.byte	0x04, 0x17
        /*005a*/ 	.short	(.L_9849 - .L_9848)
.L_9848:
        /*005c*/ 	.word	0x00000000
        /*0060*/ 	.short	0x0005
        /*0062*/ 	.short	0x0028
        /*0064*/ 	.byte	0x00, 0xf0, 0x21, 0x00


	//----- nvinfo : EIATTR_KPARAM_INFO
	.align		4
.L_9849:
        /*0068*/ 	.byte	0x04, 0x17
        /*006a*/ 	.short	(.L_9851 - .L_9850)
.L_9850:
        /*006c*/ 	.word	0x00000000
        /*0070*/ 	.short	0x0004
        /*0072*/ 	.short	0x0020
        /*0074*/ 	.byte	0x00, 0xf0, 0x21, 0x00


	//----- nvinfo : EIATTR_KPARAM_INFO
	.align		4
.L_9851:
        /*0078*/ 	.byte	0x04, 0x17
        /*007a*/ 	.short	(.L_9853 - .L_9852)
.L_9852:
        /*007c*/ 	.word	0x00000000
        /*0080*/ 	.short	0x0003
        /*0082*/ 	.short	0x0018
        /*0084*/ 	.byte	0x00, 0xf0, 0x11, 0x00


	//----- nvinfo : EIATTR_KPARAM_INFO
	.align		4
.L_9853:
        /*0088*/ 	.byte	0x04, 0x17
        /*008a*/ 	.short	(.L_9855 - .L_9854)
.L_9854:
        /*008c*/ 	.word	0x00000000
        /*0090*/ 	.short	0x0002
        /*0092*/ 	.short	0x0010
        /*0094*/ 	.byte	0x00, 0xf0, 0x21, 0x00


	//----- nvinfo : EIATTR_KPARAM_INFO
	.align		4
.L_9855:
        /*0098*/ 	.byte	0x04, 0x17
        /*009a*/ 	.short	(.L_9857 - .L_9856)
.L_9856:
        /*009c*/ 	.word	0x00000000
        /*00a0*/ 	.short	0x0001
        /*00a2*/ 	.short	0x0008
        /*00a4*/ 	.byte	0x00, 0xf0, 0x21, 0x00


	//----- nvinfo : EIATTR_KPARAM_INFO
	.align		4
.L_9857:
        /*00a8*/ 	.byte	0x04, 0x17
        /*00aa*/ 	.short	(.L_9859 - .L_9858)
.L_9858:
        /*00ac*/ 	.word	0x00000000
        /*00b0*/ 	.short	0x0000
        /*00b2*/ 	.short	0x0000
        /*00b4*/ 	.byte	0x00, 0xf0, 0x21, 0x00


	//----- nvinfo : EIATTR_SPARSE_MMA_MASK
	.align		4
.L_9859:
        /*00b8*/ 	.byte	0x03, 0x50
        /*00ba*/ 	.short	0x0000


	//----- nvinfo : EIATTR_MAXREG_COUNT
	.align		4
        /*00bc*/ 	.byte	0x03, 0x1b
        /*00be*/ 	.short	0x00ff


	//----- nvinfo : EIATTR_MERCURY_ISA_VERSION
	.align		4
        /*00c0*/ 	.byte	0x03, 0x5f
        /*00c2*/ 	.short	0x0101


	//----- nvinfo : EIATTR_COOP_GROUP_MASK_REGIDS
	.align		4
        /*00c4*/ 	.byte	0x04, 0x29
        /*00c6*/ 	.short	(.L_9861 - .L_9860)


	//   ....[0]....
.L_9860:
        /*00c8*/ 	.word	0xffffffff


	//   ....[1]....
        /*00cc*/ 	.word	0xffffffff


	//   ....[2]....
        /*00d0*/ 	.word	0xffffffff


	//   ....[3]....
        /*00d4*/ 	.word	0xffffffff


	//   ....[4]....
        /*00d8*/ 	.word	0xffffffff


	//   ....[5]....
        /*00dc*/ 	.word	0xffffffff


	//   ....[6]....
        /*00e0*/ 	.word	0xffffffff


	//   ....[7]....
        /*00e4*/ 	.word	0xffffffff


	//   ....[8]....
        /*00e8*/ 	.word	0xffffffff


	//   ....[9]....
        /*00ec*/ 	.word	0xffffffff


	//   ....[10]....
        /*00f0*/ 	.word	0xffffffff


	//   ....[11]....
        /*00f4*/ 	.word	0xffffffff


	//   ....[12]....
        /*00f8*/ 	.word	0xffffffff


	//   ....[13]....
        /*00fc*/ 	.word	0xffffffff


	//   ....[14]....
        /*0100*/ 	.word	0xffffffff


	//   ....[15]....
        /*0104*/ 	.word	0xffffffff


	//   ....[16]....
        /*0108*/ 	.word	0x05000012


	//   ....[17]....
        /*010c*/ 	.word	0x05000012


	//   ....[18]....
        /*0110*/ 	.word	0x05000012


	//   ....[19]....
        /*0114*/ 	.word	0x05000012


	//   ....[20]....
        /*0118*/ 	.word	0x05000012


	//   ....[21]....
        /*011c*/ 	.word	0x05000012


	//   ....[22]....
        /*0120*/ 	.word	0x05000012


	//   ....[23]....
        /*0124*/ 	.word	0x05000012


	//   ....[24]....
        /*0128*/ 	.word	0x05000012


	//   ....[25]....
        /*012c*/ 	.word	0x05000012


	//   ....[26]....
        /*0130*/ 	.word	0x05000012


	//   ....[27]....
        /*0134*/ 	.word	0x05000012


	//----- nvinfo : EIATTR_COOP_GROUP_INSTR_OFFSETS
	.align		4
.L_9861:
        /*0138*/ 	.byte	0x04, 0x28
        /*013a*/ 	.short	(.L_9863 - .L_9862)


	//   ....[0]....
.L_9862:
        /*013c*/ 	.word	0x00000370


	//   ....[1]....
        /*0140*/ 	.word	0x00000390


	//   ....[2]....
        /*0144*/ 	.word	0x000005c0


	//   ....[3]....
        /*0148*/ 	.word	0x000005f0


	//   ....[4]....
        /*014c*/ 	.word	0x00000b70


	//   ....[5]....
        /*0150*/ 	.word	0x00000b90


	//   ....[6]....
        /*0154*/ 	.word	0x00000ba0


	//   ....[7]....
        /*0158*/ 	.word	0x00000c20


	//   ....[8]....
        /*015c*/ 	.word	0x00000c40


	//   ....[9]....
        /*0160*/ 	.word	0x00000c50


	//   ....[10]....
        /*0164*/ 	.word	0x000012c0


	//   ....[11]....
        /*0168*/ 	.word	0x000012e0


	//   ....[12]....
        /*016c*/ 	.word	0x000012f0


	//   ....[13]....
        /*0170*/ 	.word	0x00001370


	//   ....[14]....
        /*0174*/ 	.word	0x00001390


	//   ....[15]....
        /*0178*/ 	.word	0x000013a0


	//   ....[16]....
        /*017c*/ 	.word	0x00001c30


	//   ....[17]....
        /*0180*/ 	.word	0x00001cc0


	//   ....[18]....
        /*0184*/ 	.word	0x00001d30


	//   ....[19]....
        /*0188*/ 	.word	0x00001de0


	//   ....[20]....
        /*018c*/ 	.word	0x00001e30


	//   ....[21]....
        /*0190*/ 	.word	0x00001e80


	//   ....[22]....
        /*0194*/ 	.word	0x00001f20


	//   ....[23]....
        /*0198*/ 	.word	0x00001fb0


	//   ....[24]....
        /*019c*/ 	.word	0x00002020


	//   ....[25]....
        /*01a0*/ 	.word	0x000020d0


	//   ....[26]....
        /*01a4*/ 	.word	0x00002120


	//   ....[27]....
        /*01a8*/ 	.word	0x00002170


	//----- nvinfo : EIATTR_EXIT_INSTR_OFFSETS
	.align		4
.L_9863:
        /*01ac*/ 	.byte	0x04, 0x1c
        /*01ae*/ 	.short	(.L_9865 - .L_9864)


	//   ....[0]....
.L_9864:
        /*01b0*/ 	.word	0x00000090


	//   ....[1]....
        /*01b4*/ 	.word	0x00001810


	//   ....[2]....
        /*01b8*/ 	.word	0x00001830


	//   ....[3]....
        /*01bc*/ 	.word	0x00001a40


	//   ....[4]....
        /*01c0*/ 	.word	0x00001bc0


	//----- nvinfo : EIATTR_MAX_THREADS
	.align		4
.L_9865:
        /*01c4*/ 	.byte	0x04, 0x05
        /*01c6*/ 	.short	(.L_9867 - .L_9866)
.L_9866:
        /*01c8*/ 	.word	0x00000080
        /*01cc*/ 	.word	0x00000001
        /*01d0*/ 	.word	0x00000001


	//----- nvinfo : EIATTR_CRS_STACK_SIZE
	.align		4
.L_9867:
        /*01d4*/ 	.byte	0x04, 0x1e
        /*01d6*/ 	.short	(.L_9869 - .L_9868)
.L_9868:
        /*01d8*/ 	.word	0x00000000


	//----- nvinfo : EIATTR_CBANK_PARAM_SIZE
	.align		4
.L_9869:
        /*01dc*/ 	.byte	0x03, 0x19
        /*01de*/ 	.short	0x0048


	//----- nvinfo : EIATTR_PARAM_CBANK
	.align		4
        /*01e0*/ 	.byte	0x04, 0x0a
        /*01e2*/ 	.short	(.L_9871 - .L_9870)
	.align		4
.L_9870:
        /*01e4*/ 	.word	index@(.nv.constant0._ZN4vllm3moe10topkGatingILi8ELi32ELi4ELi16ELi32Ei6__halfLNS0_11ScoringFuncE0EEEvPKT5_PKbPfiPT4_PiiiibPKf)
        /*01e8*/ 	.short	0x0210
        /*01ea*/ 	.short	0x0048


	//----- nvinfo : EIATTR_SW_WAR
	.align		4
.L_9871:
        /*01ec*/ 	.byte	0x04, 0x36
        /*01ee*/ 	.short	(.L_9873 - .L_9872)
.L_9872:
        /*01f0*/ 	.word	0x00000008
.L_9873:


//--------------------- .nv.info._ZN4vllm3moe10topkGatingILi8ELi16ELi4ELi16ELi32Ei6__halfLNS0_11ScoringFuncE0EEEvPKT5_PKbPfiPT4_PiiiibPKf --------------------------
	.section	.nv.info._ZN4vllm3moe10topkGatingILi8ELi16ELi4ELi16ELi32Ei6__halfLNS0_11ScoringFuncE0EEEvPKT5_PKbPfiPT4_PiiiibPKf,"",@"SHT_CUDA_INFO"
	.sectionflags	@""
	.align	4


	//----- nvinfo : EIATTR_CUDA_API_VERSION
	.align		4
        /*0000*/ 	.byte	0x04, 0x37
        /*0002*/ 	.short	(.L_9875 - .L_9874)
.L_9874:
        /*0004*/ 	.word	0x00000082


	//----- nvinfo : EIATTR_KPARAM_INFO
	.align		4
.L_9875:
        /*0008*/ 	.byte	0x04, 0x17
        /*000a*/ 	.short	(.L_9877 - .L_9876)
.L_9876:
        /*000c*/ 	.word	0x00000000
        /*0010*/ 	.short	0x000a
        /*0012*/ 	.short	0x0040
        /*0014*/ 	.byte	0x00, 0xf0, 0x21, 0x00


	//----- nvinfo : EIATTR_KPARAM_INFO
	.align		4
.L_9877:
        /*0018*/ 	.byte	0x04, 0x17
        /*001a*/ 	.short	(.L_9879 - .L_9878)
.L_9878:
        /*001c*/ 	.word	0x00000000
        /*0020*/ 	.short	0x0009
        /*0022*/ 	.short	0x003c
        /*0024*/ 	.byte	0x00, 0xf0, 0x05, 0x00


	//----- nvinfo : EIATTR_KPARAM_INFO
	.align		4
.L_9879:
        /*0028*/ 	.byte	0x04, 0x17
        /*002a*/ 	.short	(.L_9881 - .L_9880)
.L_9880:
        /*002c*/ 	.word	0x00000000
        /*0030*/ 	.short	0x0008
        /*0032*/ 	.short	0x0038
        /*0034*/ 	.byte	0x00, 0xf0, 0x11, 0x00


	//----- nvinfo : EIATTR_KPARAM_INFO
	.align		4
.L_9881:
        /*0038*/ 	.byte	0x04, 0x17
        /*003a*/ 	.short	(.L_9883 - .L_9882)
.L_9882:
        /*003c*/ 	.word	0x00000000
        /*0040*/ 	.short	0x0007
        /*0042*/ 	.short	0x0034
        /*0044*/ 	.byte	0x00, 0xf0, 0x11, 0x00


	//----- nvinfo : EIATTR_KPARAM_INFO
	.align		4
.L_9883:
        /*0048*/ 	.byte	0x04, 0x17
        /*004a*/ 	.short	(.L_9885 - .L_9884)
.L_9884:
        /*004c*/ 	.word	0x00000000
        /*0050*/ 	.short	0x0006
        /*0052*/ 	.short	0x0030
        /*0054*/ 	.byte	0x00, 0xf0, 0x11, 0x00


	//----- nvinfo : EIATTR_KPARAM_INFO
	.align		4
.L_9885:
        /*0058*/ 	.byte	0x04, 0x17
        /*005a*/ 	.short	(.L_9887 - .L_9886)
.L_9886:
        /*005c*/ 	.word	0x00000000
        /*0060*/ 	.short	0x0005
        /*0062*/ 	.short	0x0028
        /*0064*/ 	.byte	0x00, 0xf0, 0x21, 0x00


	//----- nvinfo : EIATTR_KPARAM_INFO
	.align		4
.L_9887:
        /*0068*/ 	.byte	0x04, 0x17
        /*006a*/ 	.short	(.L_9889 - .L_9888)
.L_9888:
        /*006c*/ 	.word	0x00000000
        /*0070*/ 	.short	0x0004
        /*0072*/ 	.short	0x0020
        /*0074*/ 	.byte	0x00, 0xf0, 0x21, 0x00


	//----- nvinfo : EIATTR_KPARAM_INFO
	.align		4
.L_9889:
        /*0078*/ 	.byte	0x04, 0x17
        /*007a*/ 	.short	(.L_9891 - .L_9890)
.L_9890:
        /*007c*/ 	.word	0x00000000
        /*0080*/ 	.short	0x0003
        /*0082*/ 	.short	0x0018
        /*0084*/ 	.byte	0x00, 0xf0, 0x11, 0x00


	//----- nvinfo : EIATTR_KPARAM_INFO
	.align		4
.L_9891:
        /*0088*/ 	.byte	0x04, 0x17
        /*008a*/ 	.short	(.L_9893 - .L_9892)
.L_9892:
        /*008c*/ 	.word	0x00000000
        /*0090*/ 	.short	0x0002
        /*0092*/ 	.short	0x0010
        /*0094*/ 	.byte	0x00, 0xf0, 0x21, 0x00


	//----- nvinfo : EIATTR_KPARAM_INFO
	.align		4
.L_9893:
        /*0098*/ 	.byte	0x04, 0x17
        /*009a*/ 	.short	(.L_9895 - .L_9894)
.L_9894:
        /*009c*/ 	.word	0x00000000
        /*00a0*/ 	.short	0x0001
        /*00a2*/ 	.short	0x0008
        /*00a4*/ 	.byte	0x00, 0xf0, 0x21, 0x00


	//----- nvinfo : EIATTR_KPARAM_INFO
	.align		4
.L_9895:
        /*00a8*/ 	.byte	0x04, 0x17
        /*00aa*/ 	.short	(.L_9897 - .L_9896)
.L_9896:
        /*00ac*/ 	.word	0x00000000
        /*00b0*/ 	.short	0x0000
        /*00b2*/ 	.short	0x0000
        /*00b4*/ 	.byte	0x00, 0xf0, 0x21, 0x00


	//----- nvinfo : EIATTR_SPARSE_MMA_MASK
	.align		4
.L_9897:
        /*00b8*/ 	.byte	0x03, 0x50
        /*00ba*/ 	.short	0x0000


	//----- nvinfo : EIATTR_MAXREG_COUNT
	.align		4
        /*00bc*/ 	.byte	0x03, 0x1b
        /*00be*/ 	.short	0x00ff


	//----- nvinfo : EIATTR_MERCURY_ISA_VERSION
	.align		4
        /*00c0*/ 	.byte	0x03, 0x5f
        /*00c2*/ 	.short	0x0101


	//----- nvinfo : EIATTR_COOP_GROUP_MASK_REGIDS
	.align		4
        /*00c4*/ 	.byte	0x04, 0x29
        /*00c6*/ 	.short	(.L_9899 - .L_9898)


	//   ....[0]....
.L_9898:
        /*00c8*/ 	.word	0xffffffff


	//   ....[1]....
        /*00cc*/ 	.word	0xffffffff


	//   ....[2]....
        /*00d0*/ 	.word	0xffffffff


	//   ....[3]....
        /*00d4*/ 	.word	0xffffffff


	//   ....[4]....
        /*00d8*/ 	.word	0xffffffff


	//   ....[5]....
        /*00dc*/ 	.word	0xffffffff


	//   ....[6]....
        /*00e0*/ 	.word	0xffffffff


	//   ....[7]....
        /*00e4*/ 	.word	0xffffffff


	//   ....[8]....
        /*00e8*/ 	.word	0x05000015


	//   ....[9]....
        /*00ec*/ 	.word	0x05000015


	//   ....[10]....
        /*00f0*/ 	.word	0x05000015


	//   ....[11]....
        /*00f4*/ 	.word	0x05000015


	//   ....[12]....
        /*00f8*/ 	.word	0x05000015


	//   ....[13]....
        /*00fc*/ 	.word	0x05000015


	//----- nvinfo : EIATTR_COOP_GROUP_INSTR_OFFSETS
	.align		4
.L_9899:
        /*0100*/ 	.byte	0x04, 0x28
        /*0102*/ 	.short	(.L_9901 - .L_9900)


	//   ....[0]....
.L_9900:
        /*0104*/ 	.word	0x00000370


	//   ....[1]....
        /*0108*/ 	.word	0x000005b0


	//   ....[2]....
        /*010c*/ 	.word	0x00000b30


	//   ....[3]....
        /*0110*/ 	.word	0x00000b40


	//   ....[4]....
        /*0114*/ 	.word	0x00000b50


	//   ....[5]....
        /*0118*/ 	.word	0x000011d0


	//   ....[6]....
        /*011c*/ 	.word	0x000011e0


	//   ....[7]....
        /*0120*/ 	.word	0x000011f0


	//   ....[8]....
        /*0124*/ 	.word	0x00001aa0


	//   ....[9]....
        /*0128*/ 	.word	0x00001b30


	//   ....[10]....
        /*012c*/ 	.word	0x00001b80


	//   ....[11]....
        /*0130*/ 	.word	0x00001c20


	//   ....[12]....
        /*0134*/ 	.word	0x00001cb0


	//   ....[13]....
        /*0138*/ 	.word	0x00001d00


	//----- nvinfo : EIATTR_EXIT_INSTR_OFFSETS
	.align		4
.L_9901:
        /*013c*/ 	.byte	0x04, 0x1c
        /*013e*/ 	.short	(.L_9903 - .L_9902)


	//   ....[0]....
.L_9902:
        /*0140*/ 	.word	0x00000090


	//   ....[1]....
        /*0144*/ 	.word	0x00001680


	//   ....[2]....
        /*0148*/ 	.word	0x000016a0


	//   ....[3]....
        /*014c*/ 	.word	0x000018b0


	//   ....[4]....
        /*0150*/ 	.word	0x00001a30


	//----- nvinfo : EIATTR_MAX_THREADS
	.align		4
.L_9903:
        /*0154*/ 	.byte	0x04, 0x05
        /*0156*/ 	.short	(.L_9905 - .L_9904)
.L_9904:
        /*0158*/ 	.word	0x00000080
        /*015c*/ 	.word	0x00000001
        /*0160*/ 	.word	0x00000001


	//----- nvinfo : EIATTR_CRS_STACK_SIZE
	.align		4
.L_9905:
        /*0164*/ 	.byte	0x04, 0x1e
        /*0166*/ 	.short	(.L_9907 - .L_9906)
.L_9906:
        /*0168*/ 	.word	0x00000000


	//----- nvinfo : EIATTR_CBANK_PARAM_SIZE
	.align		4
.L_9907:
        /*016c*/ 	.byte	0x03, 0x19
        /*016e*/ 	.short	0x0048


	//----- nvinfo : EIATTR_PARAM_CBANK
	.align		4
        /*0170*/ 	.byte	0x04, 0x0a
        /*0172*/ 	.short	(.L_9909 - .L_9908)
	.align		4
.L_9908:
        /*0174*/ 	.word	index@(.nv.constant0._ZN4vllm3moe10topkGatingILi8ELi16ELi4ELi16ELi32Ei6__halfLNS0_11ScoringFuncE0EEEvPKT5_PKbPfiPT4_PiiiibPKf)
        /*0178*/ 	.short	0x0210
        /*017a*/ 	.short	0x0048


	//----- nvinfo : EIATTR_SW_WAR
	.align		4
.L_9909:
        /*017c*/ 	.byte	0x04, 0x36
        /*017e*/ 	.short	(.L_9911 - .L_9910)
.L_9910:
        /*0180*/ 	.word	0x00000008
.L_9911:


//--------------------- .nv.info._ZN4vllm3moe10topkGatingILi8ELi8ELi4ELi16ELi32Ei6__halfLNS0_11ScoringFuncE0EEEvPKT5_PKbPfiPT4_PiiiibPKf --------------------------
	.section	.nv.info._ZN4vllm3moe10topkGatingILi8ELi8ELi4ELi16ELi32Ei6__halfLNS0_11ScoringFuncE0EEEvPKT5_PKbPfiPT4_PiiiibPKf,"",@"SHT_CUDA_INFO"
	.sectionflags	@""
	.align	4


	//----- nvinfo : EIATTR_CUDA_API_VERSION
	.align		4
        /*0000*/ 	.byte	0x04, 0x37
        /*0002*/ 	.short	(.L_9913 - .L_9912)
.L_9912:
        /*0004*/ 	.word	0x00000082


	//----- nvinfo : EIATTR_KPARAM_INFO
	.align		4
.L_9913:
        /*0008*/ 	.byte	0x04, 0x17
        /*000a*/ 	.short	(.L_9915 - .L_9914)
.L_9914:
        /*000c*/ 	.word	0x00000000
        /*0010*/ 	.short	0x000a
        /*0012*/ 	.short	0x0040
        /*0014*/ 	.byte	0x00, 0xf0, 0x21, 0x00


	//----- nvinfo : EIATTR_KPARAM_INFO
	.align		4
.L_9915:
        /*0018*/ 	.byte	0x04, 0x17
        /*001a*/ 	.short	(.L_9917 - .L_9916)
.L_9916:
        /*001c*/ 	.word	0x00000000
        /*0020*/ 	.short	0x0009
        /*0022*/ 	.short	0x003c
        /*0024*/ 	.byte	0x00, 0xf0, 0x05, 0x00


	//----- nvinfo : EIATTR_KPARAM_INFO
	.align		4
.L_9917:
        /*0028*/ 	.byte	0x04, 0x17
        /*002a*/ 	.short	(.L_9919 - .L_9918)
.L_9918:
        /*002c*/ 	.word	0x00000000
        /*0030*/ 	.short	0x0008
        /*0032*/ 	.short	0x0038
        /*0034*/ 	.byte	0x00, 0xf0, 0x11, 0x00


	//----- nvinfo : EIATTR_KPARAM_INFO
	.align		4
.L_9919:
        /*0038*/ 	.byte	0x04, 0x17
        /*003a*/ 	.short	(.L_9921 - .L_9920)
.L_9920:
        /*003c*/ 	.word	0x00000000
        /*0040*/ 	.short	0x0007
        /*0042*/ 	.short	0x0034
        /*0044*/ 	.byte	0x00, 0xf0, 0x11, 0x00


	//----- nvinfo : EIATTR_KPARAM_INFO
	.align		4
.L_9921:
        /*0048*/ 	.byte	0x04, 0x17
        /*004a*/ 	.short	(.L_9923 - .L_9922)
.L_9922:
        /*004c*/ 	.word	0x00000000
        /*0050*/ 	.short	0x0006
        /*0052*/ 	.short	0x0030
        /*0054*/ 	.byte	0x00, 0xf0, 0x11, 0x00


	//----- nvinfo : EIATTR_KPARAM_INFO
	.align		4
.L_9923:
        /*0058*/ 	.byte	0x04, 0x17
        /*005a*/ 	.short	(.L_9925 - .L_9924)
.L_9924:
        /*005c*/ 	.word	0x00000000
        /*0060*/ 	.short	0x0005
        /*0062*/ 	.short	0x0028
        /*0064*/ 	.byte	0x00, 0xf0, 0x21, 0x00


	//----- nvinfo : EIATTR_KPARAM_INFO
	.align		4
.L_9925:
        /*0068*/ 	.byte	0x04, 0x17
        /*006a*/ 	.short	(.L_9927 - .L_9926)
.L_9926:
        /*006c*/ 	.word	0x00000000
        /*0070*/ 	.short	0x0004
        /*0072*/ 	.short	0x0020
        /*0074*/ 	.byte	0x00, 0xf0, 0x21, 0x00


	//----- nvinfo : EIATTR_KPARAM_INFO
	.align		4
.L_9927:
        /*0078*/ 	.byte	0x04, 0x17
        /*007a*/ 	.short	(.L_9929 - .L_9928)
.L_9928:
        /*007c*/ 	.word	0x00000000
        /*0080*/ 	.short	0x0003
        /*0082*/ 	.short	0x0018
        /*0084*/ 	.byte	0x00, 0xf0, 0x11, 0x00


	//----- nvinfo : EIATTR_KPARAM_INFO
	.align		4
.L_9929:
        /*0088*/ 	.byte	0x04, 0x17
        /*008a*/ 	.short	(.L_9931 - .L_9930)
.L_9930:
        /*008c*/ 	.word	0x00000000
        /*0090*/ 	.short	0x0002
        /*0092*/ 	.short	0x0010
        /*0094*/ 	.byte	0x00, 0xf0, 0x21, 0x00


	//----- nvinfo : EIATTR_KPARAM_INFO
	.align		4
.L_9931:
        /*0098*/ 	.byte	0x04, 0x17
        /*009a*/ 	.short	(.L_9933 - .L_9932)
.L_9932:
        /*009c*/ 	.word	0x00000000
        /*00a0*/ 	.short	0x0001
        /*00a2*/ 	.short	0x0008
        /*00a4*/ 	.byte	0x00, 0xf0, 0x21, 0x00


	//----- nvinfo : EIATTR_KPARAM_INFO
	.align		4
.L_9933:
        /*00a8*/ 	.byte	0x04, 0x17
        /*00aa*/ 	.short	(.L_9935 - .L_9934)
.L_9934:
        /*00ac*/ 	.word	0x00000000
        /*00b0*/ 	.short	0x0000
        /*00b2*/ 	.short	0x0000
        /*00b4*/ 	.byte	0x00, 0xf0, 0x21, 0x00


	//----- nvinfo : EIATTR_SPARSE_MMA_MASK
	.align		4
.L_9935:
        /*00b8*/ 	.byte	0x03, 0x50
        /*00ba*/ 	.short	0x0000


	//----- nvinfo : EIATTR_MAXREG_COUNT
	.align		4
        /*00bc*/ 	.byte	0x03, 0x1b
        /*00be*/ 	.short	0x00ff


	//----- nvinfo : EIATTR_MERCURY_ISA_VERSION
	.align		4
        /*00c0*/ 	.byte	0x03, 0x5f
        /*00c2*/ 	.short	0x0101


	//----- nvinfo : EIATTR_EXIT_INSTR_OFFSETS
	.align		4
        /*00c4*/ 	.byte	0x04, 0x1c
        /*00c6*/ 	.short	(.L_9937 - .L_9936)


	//   ....[0]....
.L_9936:
        /*00c8*/ 	.word	0x00000080


	//   ....[1]....
        /*00cc*/ 	.word	0x00001ff0


	//   ....[2]....
        /*00d0*/ 	.word	0x00002010


	//   ....[3]....
        /*00d4*/ 	.word	0x000028d0


	//   ....[4]....
        /*00d8*/ 	.word	0x000029e0


	//----- nvinfo : EIATTR_MAX_THREADS
	.align		4
.L_9937:
        /*00dc*/ 	.byte	0x04, 0x05
        /*00de*/ 	.short	(.L_9939 - .L_9938)
.L_9938:
        /*00e0*/ 	.word	0x00000080
        /*00e4*/ 	.word	0x00000001
        /*00e8*/ 	.word	0x00000001


	//----- nvinfo : EIATTR_CBANK_PARAM_SIZE
	.align		4
.L_9939:
        /*00ec*/ 	.byte	0x03, 0x19
        /*00ee*/ 	.short	0x0048


	//----- nvinfo : EIATTR_PARAM_CBANK
	.align		4
        /*00f0*/ 	.byte	0x04, 0x0a
        /*00f2*/ 	.short	(.L_9941 - .L_9940)
	.align		4
.L_9940:
        /*00f4*/ 	.word	index@(.nv.constant0._ZN4vllm3moe10topkGatingILi8ELi8ELi4ELi16ELi32Ei6__halfLNS0_11ScoringFuncE0EEEvPKT5_PKbPfiPT4_PiiiibPKf)
        /*00f8*/ 	.short	0x0210
        /*00fa*/ 	.short	0x0048


	//----- nvinfo : EIATTR_SW_WAR
	.align		4
.L_9941:
        /*00fc*/ 	.byte	0x04, 0x36
        /*00fe*/ 	.short	(.L_9943 - .L_9942)
.L_9942:
        /*0100*/ 	.word	0x00000008
.L_9943:


//--------------------- .nv.info._ZN4vllm3moe10topkGatingILi4ELi4ELi4ELi8ELi32Ei6__halfLNS0_11ScoringFuncE0EEEvPKT5_PKbPfiPT4_PiiiibPKf --------------------------
	.section	.nv.info._ZN4vllm3moe10topkGatingILi4ELi4ELi4ELi8ELi32Ei6__halfLNS0_11ScoringFuncE0EEEvPKT5_PKbPfiPT4_PiiiibPKf,"",@"SHT_CUDA_INFO"
	.sectionflags	@""
	.align	4


	//----- nvinfo : EIATTR_CUDA_API_VERSION
	.align		4
        /*0000*/ 	.byte	0x04, 0x37
        /*0002*/ 	.short	(.L_9945 - .L_9944)
.L_9944:
        /*0004*/ 	.word	0x00000082


	//----- nvinfo : EIATTR_KPARAM_INFO
	.align		4
.L_9945:
        /*0008*/ 	.byte	0x04, 0x17
        /*000a*/ 	.short	(.L_9947 - .L_9946)
.L_9946:
        /*000c*/ 	.word	0x00000000
        /*0010*/ 	.short	0x000a
        /*0012*/ 	.short	0x0040
        /*0014*/ 	.byte	0x00, 0xf0, 0x21, 0x00


	//----- nvinfo : EIATTR_KPARAM_INFO
	.align		4
.L_9947:
        /*0018*/ 	.byte	0x04, 0x17
        /*001a*/ 	.short	(.L_9949 - .L_9948)
.L_9948:
        /*001c*/ 	.word	0x00000000
        /*0020*/ 	.short	0x0009
        /*0022*/ 	.short	0x003c
        /*0024*/ 	.byte	0x00, 0xf0, 0x05, 0x00


	//----- nvinfo : EIATTR_KPARAM_INFO
	.align		4
.L_9949:
        /*0028*/ 	.byte	0x04, 0x17
        /*002a*/ 	.short	(.L_9951 - .L_9950)
.L_9950:
        /*002c*/ 	.word	0x00000000
        /*0030*/ 	.short	0x0008
        /*0032*/ 	.short	0x0038
        /*0034*/ 	.byte	0x00, 0xf0, 0x11, 0x00


	//----- nvinfo : EIATTR_KPARAM_INFO
	.align		4
.L_9951:
        /*0038*/ 	.byte	0x04, 0x17
        /*003a*/ 	.short	(.L_9953 - .L_9952)
.L_9952:
        /*003c*/ 	.word	0x00000000
        /*0040*/ 	.short	0x0007
        /*0042*/ 	.short	0x0034
        /*0044*/ 	.byte	0x00, 0xf0, 0x11, 0x00


	//----- nvinfo : EIATTR_KPARAM_INFO
	.align		4
.L_9953:
        /*0048*/ 	.byte	0x04, 0x17
        /*004a*/ 	.short	(.L_9955 - .L_9954)
.L_9954:
        /*004c*/ 	.word	0x00000000
        /*0050*/ 	.short	0x0006
        /*0052*/ 	.short	0x0030
        /*0054*/ 	.byte	0x00, 0xf0, 0x11, 0x00


	//----- nvinfo : EIATTR_KPARAM_INFO
	.align		4
.L_9955:
        /*0058*/ 	.byte	0x04, 0x17
        /*005a*/ 	.short	(.L_9957 - .L_9956)
.L_9956:
        /*005c*/ 	.word	0x00000000
        /*0060*/ 	.short	0x0005
        /*0062*/ 	.short	0x0028
        /*0064*/ 	.byte	0x00, 0xf0, 0x21, 0x00


	//----- nvinfo : EIATTR_KPARAM_INFO
	.align		4
.L_9957:
        /*0068*/ 	.byte	0x04, 0x17
        /*006a*/ 	.short	(.L_9959 - .L_9958)
.L_9958:
        /*006c*/ 	.word	0x00000000
        /*0070*/ 	.short	0x0004
        /*0072*/ 	.short	0x0020
        /*0074*/ 	.byte	0x00, 0xf0, 0x21, 0x00


	//----- nvinfo : EIATTR_KPARAM_INFO
	.align		4
.L_9959:
        /*0078*/ 	.byte	0x04, 0x17
        /*007a*/ 	.short	(.L_9961 - .L_9960)
.L_9960:
        /*007c*/ 	.word	0x00000000
        /*0080*/ 	.short	0x0003
        /*0082*/ 	.short	0x0018
        /*0084*/ 	.byte	0x00, 0xf0, 0x11, 0x00


	//----- nvinfo : EIATTR_KPARAM_INFO
	.align		4
.L_9961:
        /*0088*/ 	.byte	0x04, 0x17
        /*008a*/ 	.short	(.L_9963 - .L_9962)
.L_9962:
        /*008c*/ 	.word	0x00000000
        /*0090*/ 	.short	0x0002
        /*0092*/ 	.short	0x0010
        /*0094*/ 	.byte	0x00, 0xf0, 0x21, 0x00


	//----- nvinfo : EIATTR_KPARAM_INFO
	.align		4
.L_9963:
        /*0098*/ 	.byte	0x04, 0x17
        /*009a*/ 	.short	(.L_9965 - .L_9964)
.L_9964:
        /*009c*/ 	.word	0x00000000
        /*00a0*/ 	.short	0x0001
        /*00a2*/ 	.short	0x0008
        /*00a4*/ 	.byte	0x00, 0xf0, 0x21, 0x00


	//----- nvinfo : EIATTR_KPARAM_INFO
	.align		4
.L_9965:
        /*00a8*/ 	.byte	0x04, 0x17
        /*00aa*/ 	.short	(.L_9967 - .L_9966)
.L_9966:
        /*00ac*/ 	.word	0x00000000
        /*00b0*/ 	.short	0x0000
        /*00b2*/ 	.short	0x0000
        /*00b4*/ 	.byte	0x00, 0xf0, 0x21, 0x00


	//----- nvinfo : EIATTR_SPARSE_MMA_MASK
	.align		4
.L_9967:
        /*00b8*/ 	.byte	0x03, 0x50
        /*00ba*/ 	.short	0x0000


	//----- nvinfo : EIATTR_MAXREG_COUNT
	.align		4
        /*00bc*/ 	.byte	0x03, 0x1b
        /*00be*/ 	.short	0x00ff


	//----- nvinfo : EIATTR_MERCURY_ISA_VERSION
	.align		4
        /*00c0*/ 	.byte	0x03, 0x5f
        /*00c2*/ 	.short	0x0101


	//----- nvinfo : EIATTR_EXIT_INSTR_OFFSETS
	.align		4
        /*00c4*/ 	.byte	0x04, 0x1c
        /*00c6*/ 	.short	(.L_9969 - .L_9968)


	//   ....[0]....
.L_9968:
        /*00c8*/ 	.word	0x00000080


	//   ....[1]....
        /*00cc*/ 	.word	0x00002250


	//   ....[2]....
        /*00d0*/ 	.word	0x00002260


	//   ....[3]....
        /*00d4*/ 	.word	0x00002bb0


	//   ....[4]....
        /*00d8*/ 	.word	0x00002cb0


	//----- nvinfo : EIATTR_MAX_THREADS
	.align		4
.L_9969:
        /*00dc*/ 	.byte	0x04, 0x05
        /*00de*/ 	.short	(.L_9971 - .L_9970)
.L_9970:
        /*00e0*/ 	.word	0x00000080
        /*00e4*/ 	.word	0x00000001
        /*00e8*/ 	.word	0x00000001


	//----- nvinfo : EIATTR_CBANK_PARAM_SIZE
	.align		4
.L_9971:
        /*00ec*/ 	.byte	0x03, 0x19
        /*00ee*/ 	.short	0x0048


	//----- nvinfo : EIATTR_PARAM_CBANK
	.align		4
        /*00f0*/ 	.byte	0x04, 0x0a
        /*00f2*/ 	.short	(.L_9973 - .L_9972)
	.align		4
.L_9972:
        /*00f4*/ 	.word	index@(.nv.constant0._ZN4vllm3moe10topkGatingILi4ELi4ELi4ELi8ELi32Ei6__halfLNS0_11ScoringFuncE0EEEvPKT5_PKbPfiPT4_PiiiibPKf)
        /*00f8*/ 	.short	0x0210
        /*00fa*/ 	.short	0x0048


	//----- nvinfo : EIATTR_SW_WAR
	.align		4
.L_9973:
        /*00fc*/ 	.byte	0x04, 0x36
        /*00fe*/ 	.short	(.L_9975 - .L_9974)
.L_9974:
        /*0100*/ 	.word	0x00000008
.L_9975:


//--------------------- .nv.info._ZN4vllm3moe10topkGatingILi2ELi2ELi4ELi4ELi32Ei6__halfLNS0_11ScoringFuncE0EEEvPKT5_PKbPfiPT4_PiiiibPKf --------------------------
	.section	.nv.info._ZN4vllm3moe10topkGatingILi2ELi2ELi4ELi4ELi32Ei6__halfLNS0_11ScoringFuncE0EEEvPKT5_PKbPfiPT4_PiiiibPKf,"",@"SHT_CUDA_INFO"
	.sectionflags	@""
	.align	4


	//----- nvinfo : EIATTR_CUDA_API_VERSION
	.align		4
        /*0000*/ 	.byte	0x04, 0x37
        /*0002*/ 	.short	(.L_9977 - .L_9976)
.L_9976:
        /*0004*/ 	.word	0x00000082


	//----- nvinfo : EIATTR_KPARAM_INFO
	.align		4
.L_9977:
        /*0008*/ 	.byte	0x04, 0x17
        /*000a*/ 	.short	(.L_9979 - .L_9978)
.L_9978:
        /*000c*/ 	.word	0x00000000
        /*0010*/ 	.short	0x000a
        /*0012*/ 	.short	0x0040
        /*0014*/ 	.byte	0x00, 0xf0, 0x21, 0x00


	//----- nvinfo : EIATTR_KPARAM_INFO
	.align		4
.L_9979:
        /*0018*/ 	.byte	0x04, 0x17
        /*001a*/ 	.short	(.L_9981 - .L_9980)
.L_9980:
        /*001c*/ 	.word	0x00000000
        /*0020*/ 	.short	0x0009
        /*0022*/ 	.short	0x003c
        /*0024*/ 	.byte	0x00, 0xf0, 0x05, 0x00


	//----- nvinfo : EIATTR_KPARAM_INFO
	.align		4
.L_9981:
        /*0028*/ 	.byte	0x04, 0x17
        /*002a*/ 	.short	(.L_9983 - .L_9982)
.L_9982:
        /*002c*/ 	.word	0x00000000
        /*0030*/ 	.short	0x0008
        /*0032*/ 	.short	0x0038
        /*0034*/ 	.byte	0x00, 0xf0, 0x11, 0x00


	//----- nvinfo : EIATTR_KPARAM_INFO
	.align		4
.L_9983:
        /*0038*/ 	.byte	0x04, 0x17
        /*003a*/ 	.short	(.L_9985 - .L_9984)
.L_9984:
        /*003c*/ 	.word	0x00000000
        /*0040*/ 	.short	0x0007
        /*0042*/ 	.short	0x0034
        /*0044*/ 	.byte	0x00, 0xf0, 0x11, 0x00


	//----- nvinfo : EIATTR_KPARAM_INFO
	.align		4
.L_9985:
        /*0048*/ 	.byte	0x04, 0x17
        /*004a*/ 	.short	(.L_9987 - .L_9986)
.L_9986:
        /*004c*/ 	.word	0x00000000
        /*0050*/ 	.short	0x0006
        /*0052*/ 	.short	0x0030
        /*0054*/ 	.byte	0x00, 0xf0, 0x11, 0x00


	//----- nvinfo : EIATTR_KPARAM_INFO
	.align		4
.L_9987:
        /*0058*/ 	.byte	0x04, 0x17
        /*005a*/ 	.short	(.L_9989 - .L_9988)
.L_9988:
        /*005c*/ 	.word	0x00000000
        /*0060*/ 	.short	0x0005
        /*0062*/ 	.short	0x0028
        /*0064*/ 	.byte	0x00, 0xf0, 0x21, 0x00


	//----- nvinfo : EIATTR_KPARAM_INFO
	.align		4
.L_9989:
        /*0068*/ 	.byte	0x04, 0x17
        /*006a*/ 	.short	(.L_9991 - .L_9990)
.L_9990:
        /*006c*/ 	.word	0x00000000
        /*0070*/ 	.short	0x0004
        /*0072*/ 	.short	0x0020
        /*0074*/ 	.byte	0x00, 0xf0, 0x21, 0x00


	//----- nvinfo : EIATTR_KPARAM_INFO
	.align		4
.L_9991:
        /*0078*/ 	.byte	0x04, 0x17
        /*007a*/ 	.short	(.L_9993 - .L_9992)
.L_9992:
        /*007c*/ 	.word	0x00000000
        /*0080*/ 	.short	0x0003
        /*0082*/ 	.short	0x0018
        /*0084*/ 	.byte	0x00, 0xf0, 0x11, 0x00


	//----- nvinfo : EIATTR_KPARAM_INFO
	.align		4
.L_9993:
        /*0088*/ 	.byte	0x04, 0x17
        /*008a*/ 	.short	(.L_9995 - .L_9994)
.L_9994:
        /*008c*/ 	.word	0x00000000
        /*0090*/ 	.short	0x0002
        /*0092*/ 	.short	0x0010
        /*0094*/ 	.byte	0x00, 0xf0, 0x21, 0x00


	//----- nvinfo : EIATTR_KPARAM_INFO
	.align		4
.L_9995:
        /*0098*/ 	.byte	0x04, 0x17
        /*009a*/ 	.short	(.L_9997 - .L_9996)
.L_9996:
        /*009c*/ 	.word	0x00000000
        /*00a0*/ 	.short	0x0001
        /*00a2*/ 	.short	0x0008
        /*00a4*/ 	.byte	0x00, 0xf0, 0x21, 0x00


	//----- nvinfo : EIATTR_KPARAM_INFO
	.align		4
.L_9997:
        /*00a8*/ 	.byte	0x04, 0x17
        /*00aa*/ 	.short	(.L_9999 - .L_9998)
.L_9998:
        /*00ac*/ 	.word	0x00000000
        /*00b0*/ 	.short	0x0000
        /*00b2*/ 	.short	0x0000
        /*00b4*/ 	.byte	0x00, 0xf0, 0x21, 0x00


	//----- nvinfo : EIATTR_SPARSE_MMA_MASK
	.align		4
.L_9999:
        /*00b8*/ 	.byte	0x03, 0x50
        /*00ba*/ 	.short	0x0000


	//----- nvinfo : EIATTR_MAXREG_COUNT
	.align		4
        /*00bc*/ 	.byte	0x03, 0x1b
        /*00be*/ 	.short	0x00ff


	//----- nvinfo : EIATTR_MERCURY_ISA_VERSION
	.align		4
        /*00c0*/ 	.byte	0x03, 0x5f
        /*00c2*/ 	.short	0x0101


	//----- nvinfo : EIATTR_EXIT_INSTR_OFFSETS
	.align		4
        /*00c4*/ 	.byte	0x04, 0x1c
        /*00c6*/ 	.short	(.L_10001 - .L_10000)


	//   ....[0]....
.L_10000:
        /*00c8*/ 	.word	0x00000080


	//   ....[1]....
        /*00cc*/ 	.word	0x00001870


	//   ....[2]....
        /*00d0*/ 	.word	0x00001880


	//   ....[3]....
        /*00d4*/ 	.word	0x00002140


	//   ....[4]....
        /*00d8*/ 	.word	0x00002250


	//----- nvinfo : EIATTR_MAX_THREADS
	.align		4
.L_10001:
        /*00dc*/ 	.byte	0x04, 0x05
        /*00de*/ 	.short	(.L_10003 - .L_10002)
.L_10002:
        /*00e0*/ 	.word	0x00000080
        /*00e4*/ 	.word	0x00000001
        /*00e8*/ 	.word	0x00000001


	//----- nvinfo : EIATTR_CBANK_PARAM_SIZE
	.align		4
.L_10003:
        /*00ec*/ 	.byte	0x03, 0x19
        /*00ee*/ 	.short	0x0048


	//----- nvinfo : EIATTR_PARAM_CBANK
	.align		4
        /*00f0*/ 	.byte	0x04, 0x0a
        /*00f2*/ 	.short	(.L_10005 - .L_10004)
	.align		4
.L_10004:
        /*00f4*/ 	.word	index@(.nv.constant0._ZN4vllm3moe10topkGatingILi2ELi2ELi4ELi4ELi32Ei6__halfLNS0_11ScoringFuncE0EEEvPKT5_PKbPfiPT4_PiiiibPKf)
        /*00f8*/ 	.short	0x0210
        /*00fa*/ 	.short	0x0048


	//----- nvinfo : EIATTR_SW_WAR
	.align		4
.L_10005:
        /*00fc*/ 	.byte	0x04, 0x36
        /*00fe*/ 	.short	(.L_10007 - .L_10006)
.L_10006:
        /*0100*/ 	.word	0x00000008
.L_10007:


//--------------------- .nv.info._ZN4vllm3moe10topkGatingILi1ELi1ELi4ELi2ELi32Ei6__halfLNS0_11ScoringFuncE0EEEvPKT5_PKbPfiPT4_PiiiibPKf --------------------------
	.section	.nv.info._ZN4vllm3moe10topkGatingILi1ELi1ELi4ELi2ELi32Ei6__halfLNS0_11ScoringFuncE0EEEvPKT5_PKbPfiPT4_PiiiibPKf,"",@"SHT_CUDA_INFO"
	.sectionflags	@""
	.align	4


	//----- nvinfo : EIATTR_CUDA_API_VERSION
	.align		4
        /*0000*/ 	.byte	0x04, 0x37
        /*0002*/ 	.short	(.L_10009 - .L_10008)
.L_10008:
        /*0004*/ 	.word	0x00000082


	//----- nvinfo : EIATTR_KPARAM_INFO
	.align		4
.L_10009:
        /*0008*/ 	.byte	0x04, 0x17
        /*000a*/ 	.short	(.L_10011 - .L_10010)
.L_10010:
        /*000c*/ 	.word	0x00000000
        /*0010*/ 	.short	0x000a
        /*0012*/ 	.short	0x0040
        /*0014*/ 	.byte	0x00, 0xf0, 0x21, 0x00


	//----- nvinfo : EIATTR_KPARAM_INFO
	.align		4
.L_10011:
        /*0018*/ 	.byte	0x04, 0x17
        /*001a*/ 	.short	(.L_10013 - .L_10012)
.L_10012:
        /*001c*/ 	.word	0x00000000
        /*0020*/ 	.short	0x0009
        /*0022*/ 	.short	0x003c
        /*0024*/ 	.byte	0x00, 0xf0, 0x05, 0x00


	//----- nvinfo : EIATTR_KPARAM_INFO
	.align		4
.L_10013:
        /*0028*/ 	.byte	0x04, 0x17
        /*002a*/ 	.short	(.L_10015 - .L_10014)
.L_10014:
        /*002c*/ 	.word	0x00000000
        /*0030*/ 	.short	0x0008
        /*0032*/ 	.short	0x0038
        /*0034*/ 	.byte	0x00, 0xf0, 0x11, 0x00


	//----- nvinfo : EIATTR_KPARAM_INFO
	.align		4
.L_10015:
        /*0038*/ 	.byte	0x04, 0x17
        /*003a*/ 	.short	(.L_10017 - .L_10016)
.L_10016:
        /*003c*/ 	.word	0x00000000
        /*0040*/ 	.short	0x0007
        /*0042*/ 	.short	0x0034
        /*0044*/ 	.byte	0x00, 0xf0, 0x11, 0x00


	//----- nvinfo : EIATTR_KPARAM_INFO
	.align		4
.L_10017:
        /*0048*/ 	.byte	0x04, 0x17
        /*004a*/ 	.short	(.L_10019 - .L_10018)
.L_10018:
        /*004c*/ 	.word	0x00000000
        /*0050*/ 	.short	0x0006
        /*0052*/ 	.short	0x0030
        /*0054*/ 	.byte	0x00, 0xf0, 0x11, 0x00


	//----- nvinfo : EIATTR_KPARAM_INFO
	.align		4
.L_10019:
        /*0058*/ 	.byte	0x04, 0x17
        /*005a*/ 	.short	(.L_10021 - .L_10020)
.L_10020:
        /*005c*/ 	.word	0x00000000
        /*0060*/ 	.short	0x0005
        /*0062*/ 	.short	0x0028
        /*0064*/ 	.byte	0x00, 0xf0, 0x21, 0x00


	//----- nvinfo : EIATTR_KPARAM_INFO
	.align		4
.L_10021:
        /*0068*/ 	.byte	0x04, 0x17
        /*006a*/ 	.short	(.L_10023 - .L_10022)
.L_10022:
        /*006c*/ 	.word	0x00000000
        /*0070*/ 	.short	0x0004
        /*0072*/ 	.short	0x0020
        /*0074*/ 	.byte	0x00, 0xf0, 0x21, 0x00


	//----- nvinfo : EIATTR_KPARAM_INFO
	.align		4
.L_10023:
        /*0078*/ 	.byte	0x04, 0x17
        /*007a*/ 	.short	(.L_10025 - .L_10024)
.L_10024:
        /*007c*/ 	.word	0x00000000
        /*0080*/ 	.short	0x0003
        /*0082*/ 	.short	0x0018
        /*0084*/ 	.byte	0x00, 0xf0, 0x11, 0x00


	//----- nvinfo : EIATTR_KPARAM_INFO
	.align		4
.L_10025:
        /*0088*/ 	.byte	0x04, 0x17
        /*008a*/ 	.short	(.L_10027 - .L_10026)
.L_10026:
        /*008c*/ 	.word	0x00000000
        /*0090*/ 	.short	0x0002
        /*0092*/ 	.short	0x0010
        /*0094*/ 	.byte	0x00, 0xf0, 0x21, 0x00


	//----- nvinfo : EIATTR_KPARAM_INFO
	.align		4
.L_10027:
        /*0098*/ 	.byte	0x04, 0x17
        /*009a*/ 	.short	(.L_10029 - .L_10028)
.L_10028:
        /*009c*/ 	.word	0x00000000
        /*00a0*/ 	.short	0x0001
        /*00a2*/ 	.short	0x0008
        /*00a4*/ 	.byte	0x00, 0xf0, 0x21, 0x00


	//----- nvinfo : EIATTR_KPARAM_INFO
	.align		4
.L_10029:
        /*00a8*/ 	.byte	0x04, 0x17
        /*00aa*/ 	.short	(.L_10031 - .L_10030)
.L_10030:
        /*00ac*/ 	.word	0x00000000
        /*00b0*/ 	.short	0x0000
        /*00b2*/ 	.short	0x0000
        /*00b4*/ 	.byte	0x00, 0xf0, 0x21, 0x00


	//----- nvinfo : EIATTR_SPARSE_MMA_MASK
	.align		4
.L_10031:
        /*00b8*/ 	.byte	0x03, 0x50
        /*00ba*/ 	.short	0x0000


	//----- nvinfo : EIATTR_MAXREG_COUNT
	.align		4
        /*00bc*/ 	.byte	0x03, 0x1b
        /*00be*/ 	.short	0x00ff


	//----- nvinfo : EIATTR_MERCURY_ISA_VERSION
	.align		4
        /*00c0*/ 	.byte	0x03, 0x5f
        /*00c2*/ 	.short	0x0101


	//----- nvinfo : EIATTR_EXIT_INSTR_OFFSETS
	.align		4
        /*00c4*/ 	.byte	0x04, 0x1c
        /*00c6*/ 	.short	(.L_10033 - .L_10032)


	//   ....[0]....
.L_10032:
        /*00c8*/ 	.word	0x00000080


	//   ....[1]....
        /*00cc*/ 	.word	0x00000f60


	//   ....[2]....
        /*00d0*/ 	.word	0x00000f70


	//   ....[3]....
        /*00d4*/ 	.word	0x000017d0


	//   ....[4]....
        /*00d8*/ 	.word	0x000018e0


	//----- nvinfo : EIATTR_MAX_THREADS
	.align		4
.L_10033:
        /*00dc*/ 	.byte	0x04, 0x05
        /*00de*/ 	.short	(.L_10035 - .L_10034)
.L_10034:
        /*00e0*/ 	.word	0x00000080
        /*00e4*/ 	.word	0x00000001
        /*00e8*/ 	.word	0x00000001


	//----- nvinfo : EIATTR_CBANK_PARAM_SIZE
	.align		4
.L_10035:
        /*00ec*/ 	.byte	0x03, 0x19
        /*00ee*/ 	.short	0x0048


	//----- nvinfo : EIATTR_PARAM_CBANK
	.align		4
        /*00f0*/ 	.byte	0x04, 0x0a
        /*00f2*/ 	.short	(.L_10037 - .L_10036)
	.align		4
.L_10036:
        /*00f4*/ 	.word	index@(.nv.constant0._ZN4vllm3moe10topkGatingILi1ELi1ELi4ELi2ELi32Ei6__halfLNS0_11ScoringFuncE0EEEvPKT5_PKbPfiPT4_PiiiibPKf)
        /*00f8*/ 	.short	0x0210
        /*00fa*/ 	.short	0x0048


	//----- nvinfo : EIATTR_SW_WAR
	.align		4
.L_10037:
        /*00fc*/ 	.byte	0x04, 0x36
        /*00fe*/ 	.short	(.L_10039 - .L_10038)
.L_10038:
        /*0100*/ 	.word	0x00000008
.L_10039:


//--------------------- .nv.info._ZN4vllm3moe7moeTopKILi256ElEEvPKfPKbPfPT0_PiiiiibS3_ --------------------------
	.section	.nv.info._ZN4vllm3moe7moeTopKILi256ElEEvPKfPKbPfPT0_PiiiiibS3_,"",@"SHT_CUDA_INFO"
	.sectionflags	@""
	.align	4


	//----- nvinfo : EIATTR_CUDA_API_VERSION
	.align		4
        /*0000*/ 	.byte	0x04, 0x37
        /*0002*/ 	.short	(.L_10041 - .L_10040)
.L_10040:
        /*0004*/ 	.word	0x00000082


	//----- nvinfo : EIATTR_KPARAM_INFO
	.align		4
.L_10041:
        /*0008*/ 	.byte	0x04, 0x17
        /*000a*/ 	.short	(.L_10043 - .L_10042)
.L_10042:
        /*000c*/ 	.word	0x00000000
        /*0010*/ 	.short	0x000a
        /*0012*/ 	.short	0x0040
        /*0014*/ 	.byte	0x00, 0xf0, 0x21, 0x00


	//----- nvinfo : EIATTR_KPARAM_INFO
	.align		4
.L_10043:
        /*0018*/ 	.byte	0x04, 0x17
        /*001a*/ 	.short	(.L_10045 - .L_10044)
.L_10044:
        /*001c*/ 	.word	0x00000000
        /*0020*/ 	.short	0x0009
        /*0022*/ 	.short	0x0038
        /*0024*/ 	.byte	0x00, 0xf0, 0x05, 0x00


	//----- nvinfo : EIATTR_KPARAM_INFO
	.align		4
.L_10045:
        /*0028*/ 	.byte	0x04, 0x17
        /*002a*/ 	.short	(.L_10047 - .L_10046)
.L_10046:
        /*002c*/ 	.word	0x00000000
        /*0030*/ 	.short	0x0008
        /*0032*/ 	.short	0x0034
        /*0034*/ 	.byte	0x00, 0xf0, 0x11, 0x00


	//----- nvinfo : EIATTR_KPARAM_INFO
	.align		4
.L_10047:
        /*0038*/ 	.byte	0x04, 0x17
        /*003a*/ 	.short	(.L_10049 - .L_10048)
.L_10048:
        /*003c*/ 	.word	0x00000000
        /*0040*/ 	.short	0x0007
        /*0042*/ 	.short	0x0030
        /*0044*/ 	.byte	0x00, 0xf0, 0x11, 0x00


	//----- nvinfo : EIATTR_KPARAM_INFO
	.align		4
.L_10049:
        /*0048*/ 	.byte	0x04, 0x17
        /*004a*/ 	.short	(.L_10051 - .L_10050)
.L_10050:
        /*004c*/ 	.word	0x00000000
        /*0050*/ 	.short	0x0006
        /*0052*/ 	.short	0x002c
        /*0054*/ 	.byte	0x00, 0xf0, 0x11, 0x00


	//----- nvinfo : EIATTR_KPARAM_INFO
	.align		4
.L_10051:
        /*0058*/ 	.byte	0x04, 0x17
        /*005a*/ 	.short	(.L_10053 - .L_10052)
.L_10052:
        /*005c*/ 	.word	0x00000000
        /*0060*/ 	.short	0x0005
        /*0062*/ 	.short	0x0028
        /*0064*/ 	.byte	0x00, 0xf0, 0x11, 0x00


	//----- nvinfo : EIATTR_KPARAM_INFO
	.align		4
.L_10053:
        /*0068*/ 	.byte	0x04, 0x17
        /*006a*/ 	.short	(.L_10055 - .L_10054)
.L_10054:
        /*006c*/ 	.word	0x00000000
        /*0070*/ 	.short	0x0004
        /*0072*/ 	.short	0x0020
        /*0074*/ 	.byte	0x00, 0xf0, 0x21, 0x00


	//----- nvinfo : EIATTR_KPARAM_INFO
	.align		4
.L_10055:
        /*0078*/ 	.byte	0x04, 0x17
        /*007a*/ 	.short	(.L_10057 - .L_10056)
.L_10056:
        /*007c*/ 	.word	0x00000000
        /*0080*/ 	.short	0x0003
        /*0082*/ 	.short	0x0018
        /*0084*/ 	.byte	0x00, 0xf0, 0x21, 0x00


	//----- nvinfo : EIATTR_KPARAM_INFO
	.align		4
.L_10057:
        /*0088*/ 	.byte	0x04, 0x17
        /*008a*/ 	.short	(.L_10059 - .L_10058)
.L_10058:
        /*008c*/ 	.word	0x00000000
        /*0090*/ 	.short	0x0002
        /*0092*/ 	.short	0x0010
        /*0094*/ 	.byte	0x00, 0xf0, 0x21, 0x00


	//----- nvinfo : EIATTR_KPARAM_INFO
	.align		4
.L_10059:
        /*0098*/ 	.byte	0x04, 0x17
        /*009a*/ 	.short	(.L_10061 - .L_10060)
.L_10060:
        /*009c*/ 	.word	0x00000000
        /*00a0*/ 	.short	0x0001
        /*00a2*/ 	.short	0x0008
        /*00a4*/ 	.byte	0x00, 0xf0, 0x21, 0x00


	//----- nvinfo : EIATTR_KPARAM_INFO
	.align		4
.L_10061:
        /*00a8*/ 	.byte	0x04, 0x17
        /*00aa*/ 	.short	(.L_10063 - .L_10062)
.L_10062:
        /*00ac*/ 	.word	0x00000000
        /*00b0*/ 	.short	0x0000
        /*00b2*/ 	.short	0x0000
        /*00b4*/ 	.byte	0x00, 0xf0, 0x21, 0x00


	//----- nvinfo : EIATTR_SPARSE_MMA_MASK
	.align		4
.L_10063:
        /*00b8*/ 	.byte	0x03, 0x50
        /*00ba*/ 	.short	0x0000


	//----- nvinfo : EIATTR_MAXREG_COUNT
	.align		4
        /*00bc*/ 	.byte	0x03, 0x1b
        /*00be*/ 	.short	0x00ff


	//----- nvinfo : EIATTR_NUM_BARRIERS
	.align		4
        /*00c0*/ 	.byte	0x02, 0x4c
        /*00c2*/ 	.byte	0x01
	.zero		1


	//----- nvinfo : EIATTR_EXTERNS
	.align		4
        /*00c4*/ 	.byte	0x04, 0x0f
        /*00c6*/ 	.short	(.L_10065 - .L_10064)


	//   ....[0]....
	.align		4
.L_10064:
        /*00c8*/ 	.word	index@(__assertfail)


	//----- nvinfo : EIATTR_MERCURY_ISA_VERSION
	.align		4
.L_10065:
        /*00cc*/ 	.byte	0x03, 0x5f
        /*00ce*/ 	.short	0x0101


	//----- nvinfo : EIATTR_COOP_GROUP_MASK_REGIDS
	.align		4
        /*00d0*/ 	.byte	0x04, 0x29
        /*00d2*/ 	.short	(.L_10067 - .L_10066)


	//   ....[0]....
.L_10066:
        /*00d4*/ 	.word	0xffffffff


	//   ....[1]....
        /*00d8*/ 	.word	0xffffffff


	//   ....[2]....
        /*00dc*/ 	.word	0xffffffff


	//   ....[3]....
        /*00e0*/ 	.word	0xffffffff


	//   ....[4]....
        /*00e4*/ 	.word	0xffffffff


	//   ....[5]....
        /*00e8*/ 	.word	0xffffffff


	//   ....[6]....
        /*00ec*/ 	.word	0xffffffff


	//   ....[7]....
        /*00f0*/ 	.word	0xffffffff


	//   ....[8]....
        /*00f4*/ 	.word	0xffffffff


	//   ....[9]....
        /*00f8*/ 	.word	0xffffffff


	//----- nvinfo : EIATTR_COOP_GROUP_INSTR_OFFSETS
	.align		4
.L_10067:
        /*00fc*/ 	.byte	0x04, 0x28
        /*00fe*/ 	.short	(.L_10069 - .L_10068)


	//   ....[0]....
.L_10068:
        /*0100*/ 	.word	0x00003290


	//   ....[1]....
        /*0104*/ 	.word	0x000032c0


	//   ....[2]....
        /*0108*/ 	.word	0x00003340


	//   ....[3]....
        /*010c*/ 	.word	0x00003350


	//   ....[4]....
        /*0110*/ 	.word	0x000033d0


	//   ....[5]....
        /*0114*/ 	.word	0x000033e0


	//   ....[6]....
        /*0118*/ 	.word	0x00003460


	//   ....[7]....
        /*011c*/ 	.word	0x00003470


	//   ....[8]....
        /*0120*/ 	.word	0x000034f0


	//   ....[9]....
        /*0124*/ 	.word	0x00003500


	//----- nvinfo : EIATTR_SYSCALL_OFFSETS
	.align		4
.L_10069:
        /*0128*/ 	.byte	0x04, 0x46
        /*012a*/ 	.short	(.L_10071 - .L_10070)


	//   ....[0]....
.L_10070:
        /*012c*/ 	.word	0x00003b30


	//----- nvinfo : EIATTR_EXIT_INSTR_OFFSETS
	.align		4
.L_10071:
        /*0130*/ 	.byte	0x04, 0x1c
        /*0132*/ 	.short	(.L_10073 - .L_10072)


	//   ....[0]....
.L_10072:
        /*0134*/ 	.word	0x00003ce0


	//   ....[1]....
        /*0138*/ 	.word	0x00003d00


	//   ....[2]....
        /*013c*/ 	.word	0x000045c0


	//   ....[3]....
        /*0140*/ 	.word	0x000046d0


	//----- nvinfo : EIATTR_MAX_THREADS
	.align		4
.L_10073:
        /*0144*/ 	.byte	0x04, 0x05
        /*0146*/ 	.short	(.L_10075 - .L_10074)
.L_10074:
        /*0148*/ 	.word	0x00000100
        /*014c*/ 	.word	0x00000001
        /*0150*/ 	.word	0x00000001


	//----- nvinfo : EIATTR_CRS_STACK_SIZE
	.align		4
.L_10075:
        /*0154*/ 	.byte	0x04, 0x1e
        /*0156*/ 	.short	(.L_10077 - .L_10076)
.L_10076:
        /*0158*/ 	.word	0x00000000


	//----- nvinfo : EIATTR_CBANK_PARAM_SIZE
	.align		4
.L_10077:
        /*015c*/ 	.byte	0x03, 0x19
        /*015e*/ 	.short	0x0048


	//----- nvinfo : EIATTR_PARAM_CBANK
	.align		4
        /*0160*/ 	.byte	0x04, 0x0a
        /*0162*/ 	.short	(.L_10079 - .L_10078)
	.align		4
.L_10078:
        /*0164*/ 	.word	index@(.nv.constant0._ZN4vllm3moe7moeTopKILi256ElEEvPKfPKbPfPT0_PiiiiibS3_)
        /*0168*/ 	.short	0x0210
        /*016a*/ 	.short	0x0048


	//----- nvinfo : EIATTR_SW_WAR
	.align		4
.L_10079:
        /*016c*/ 	.byte	0x04, 0x36
        /*016e*/ 	.short	(.L_10081 - .L_10080)
.L_10080:
        /*0170*/ 	.word	0x00000008
.L_10081:


//--------------------- .nv.info._ZN4vllm3moe10topkGatingILi18ELi576ELi4ELi8ELi32ElfLNS0_11ScoringFuncE0EEEvPKT5_PKbPfiPT4_PiiiibPKf --------------------------
	.section	.nv.info._ZN4vllm3moe10topkGatingILi18ELi576ELi4ELi8ELi32ElfLNS0_11ScoringFuncE0EEEvPKT5_PKbPfiPT4_PiiiibPKf,"",@"SHT_CUDA_INFO"
	.sectionflags	@""
	.align	4


	//----- nvinfo : EIATTR_CUDA_API_VERSION
	.align		4
        /*0000*/ 	.byte	0x04, 0x37
        /*0002*/ 	.short	(.L_10083 - .L_10082)
.L_10082:
        /*0004*/ 	.word	0x00000082


	//----- nvinfo : EIATTR_KPARAM_INFO
	.align		4
.L_10083:
        /*0008*/ 	.byte	0x04, 0x17
        /*000a*/ 	.short	(.L_10085 - .L_10084)
.L_10084:
        /*000c*/ 	.word	0x00000000
        /*0010*/ 	.short	0x000a
        /*0012*/ 	.short	0x0040
        /*0014*/ 	.byte	0x00, 0xf0, 0x21, 0x00


	//----- nvinfo : EIATTR_KPARAM_INFO
	.align		4
.L_10085:
        /*0018*/ 	.byte	0x04, 0x17
        /*001a*/ 	.short	(.L_10087 - .L_10086)
.L_10086:
        /*001c*/ 	.word	0x00000000
        /*0020*/ 	.short	0x0009
        /*0022*/ 	.short	0x003c
        /*0024*/ 	.byte	0x00, 0xf0, 0x05, 0x00


	//----- nvinfo : EIATTR_KPARAM_INFO
	.align		4
.L_10087:
        /*0028*/ 	.byte	0x04, 0x17
        /*002a*/ 	.short	(.L_10089 - .L_10088)
.L_10088:
        /*002c*/ 	.word	0x00000000
        /*0030*/ 	.short	0x0008
        /*0032*/ 	.short	0x0038
        /*0034*/ 	.byte	0x00, 0xf0, 0x11, 0x00


	//----- nvinfo : EIATTR_KPARAM_INFO
	.align		4
.L_10089:
        /*0038*/ 	.byte	0x04, 0x17
        /*003a*/ 	.short	(.L_10091 - .L_10090)
.L_10090:
        /*003c*/ 	.word	0x00000000
        /*0040*/ 	.short	0x0007
        /*0042*/ 	.short	0x0034
        /*0044*/ 	.byte	0x00, 0xf0, 0x11, 0x00


	//----- nvinfo : EIATTR_KPARAM_INFO
	.align		4
.L_10091:
        /*0048*/ 	.byte	0x04, 0x17
        /*004a*/ 	.short	(.L_10093 - .L_10092)
.L_10092:
        /*004c*/ 	.word	0x00000000
        /*0050*/ 	.short	0x0006
        /*0052*/ 	.short	0x0030
        /*0054*/ 	.byte	0x00, 0xf0, 0x11, 0x00


	//----- nvinfo : EIATTR_KPARAM_INFO
	.align		4
.L_10093:
        /*0058*/ 	.byte	0x04, 0x17
        /*005a*/ 	.short	(.L_10095 - .L_10094)
.L_10094:
        /*005c*/ 	.word	0x00000000
        /*0060*/ 	.short	0x0005
        /*0062*/ 	.short	0x0028
        /*0064*/ 	.byte	0x00, 0xf0, 0x21, 0x00


	//----- nvinfo : EIATTR_KPARAM_INFO
	.align		4
.L_10095:
        /*0068*/ 	.byte	0x04, 0x17
        /*006a*/ 	.short	(.L_10097 - .L_10096)
.L_10096:
        /*006c*/ 	.word	0x00000000
        /*0070*/ 	.short	0x0004
        /*0072*/ 	.short	0x0020
        /*0074*/ 	.byte	0x00, 0xf0, 0x21, 0x00


	//----- nvinfo : EIATTR_KPARAM_INFO
	.align		4
.L_10097:
        /*0078*/ 	.byte	0x04, 0x17
        /*007a*/ 	.short	(.L_10099 - .L_10098)
.L_10098:
        /*007c*/ 	.word	0x00000000
        /*0080*/ 	.short	0x0003
        /*0082*/ 	.short	0x0018
        /*0084*/ 	.byte	0x00, 0xf0, 0x11, 0x00


	//----- nvinfo : EIATTR_KPARAM_INFO
	.align		4
.L_10099:
        /*0088*/ 	.byte	0x04, 0x17
        /*008a*/ 	.short	(.L_10101 - .L_10100)
.L_10100:
        /*008c*/ 	.word	0x00000000
        /*0090*/ 	.short	0x0002
        /*0092*/ 	.short	0x0010
        /*0094*/ 	.byte	0x00, 0xf0, 0x21, 0x00


	//----- nvinfo : EIATTR_KPARAM_INFO
	.align		4
.L_10101:
        /*0098*/ 	.byte	0x04, 0x17
        /*009a*/ 	.short	(.L_10103 - .L_10102)
.L_10102:
        /*009c*/ 	.word	0x00000000
        /*00a0*/ 	.short	0x0001
        /*00a2*/ 	.short	0x0008
        /*00a4*/ 	.byte	0x00, 0xf0, 0x21, 0x00


	//----- nvinfo : EIATTR_KPARAM_INFO
	.align		4
.L_10103:
        /*00a8*/ 	.byte	0x04, 0x17
        /*00aa*/ 	.short	(.L_10105 - .L_10104)
.L_10104:
        /*00ac*/ 	.word	0x00000000
        /*00b0*/ 	.short	0x0000
        /*00b2*/ 	.short	0x0000
        /*00b4*/ 	.byte	0x00, 0xf0, 0x21, 0x00


	//----- nvinfo : EIATTR_SPARSE_MMA_MASK
	.align		4
.L_10105:
        /*00b8*/ 	.byte	0x03, 0x50
        /*00ba*/ 	.short	0x0000


	//----- nvinfo : EIATTR_MAXREG_COUNT
	.align		4
        /*00bc*/ 	.byte	0x03, 0x1b
        /*00be*/ 	.short	0x00ff


	//----- nvinfo : EIATTR_MERCURY_ISA_VERSION
	.align		4
        /*00c0*/ 	.byte	0x03, 0x5f
        /*00c2*/ 	.short	0x0101


	//----- nvinfo : EIATTR_COOP_GROUP_MASK_REGIDS
	.align		4
        /*00c4*/ 	.byte	0x04, 0x29
        /*00c6*/ 	.short	(.L_10107 - .L_10106)


	//   ....[0]....
.L_10106:
        /*00c8*/ 	.word	0xffffffff


	//   ....[1]....
        /*00cc*/ 	.word	0xffffffff


	//   ....[2]....
        /*00d0*/ 	.word	0xffffffff


	//   ....[3]....
        /*00d4*/ 	.word	0xffffffff


	//   ....[4]....
        /*00d8*/ 	.word	0xffffffff


	//   ....[5]....
        /*00dc*/ 	.word	0xffffffff


	//   ....[6]....
        /*00e0*/ 	.word	0xffffffff


	//   ....[7]....
        /*00e4*/ 	.word	0xffffffff


	//   ....[8]....
        /*00e8*/ 	.word	0xffffffff


	//   ....[9]....
        /*00ec*/ 	.word	0xffffffff


	//   ....[10]....
        /*00f0*/ 	.word	0xffffffff


	//   ....[11]....
        /*00f4*/ 	.word	0xffffffff


	//   ....[12]....
        /*00f8*/ 	.word	0xffffffff


	//   ....[13]....
        /*00fc*/ 	.word	0xffffffff


	//   ....[14]....
        /*0100*/ 	.word	0xffffffff


	//   ....[15]....
        /*0104*/ 	.word	0xffffffff


	//   ....[16]....
        /*0108*/ 	.word	0xffffffff


	//   ....[17]....
        /*010c*/ 	.word	0xffffffff


	//   ....[18]....
        /*0110*/ 	.word	0xffffffff


	//   ....[19]....
        /*0114*/ 	.word	0xffffffff


	//   ....[20]....
        /*0118*/ 	.word	0xffffffff


	//   ....[21]....
        /*011c*/ 	.word	0xffffffff


	//   ....[22]....
        /*0120*/ 	.word	0xffffffff


	//   ....[23]....
        /*0124*/ 	.word	0xffffffff


	//   ....[24]....
        /*0128*/ 	.word	0xffffffff


	//   ....[25]....
        /*012c*/ 	.word	0xffffffff


	//   ....[26]....
        /*0130*/ 	.word	0xffffffff


	//   ....[27]....
        /*0134*/ 	.word	0xffffffff


	//   ....[28]....
        /*0138*/ 	.word	0xffffffff


	//   ....[29]....
        /*013c*/ 	.word	0xffffffff


	//   ....[30]....
        /*0140*/ 	.word	0xffffffff


	//   ....[31]....
        /*0144*/ 	.word	0xffffffff


	//   ....[32]....
        /*0148*/ 	.word	0xffffffff


	//   ....[33]....
        /*014c*/ 	.word	0xffffffff


	//   ....[34]....
        /*0150*/ 	.word	0xffffffff


	//   ....[35]....
        /*0154*/ 	.word	0xffffffff


	//   ....[36]....
        /*0158*/ 	.word	0xffffffff


	//   ....[37]....
        /*015c*/ 	.word	0xffffffff


	//   ....[38]....
        /*0160*/ 	.word	0xffffffff


	//   ....[39]....
        /*0164*/ 	.word	0xffffffff


	//   ....[40]....
        /*0168*/ 	.word	0x05000002


	//   ....[41]....
        /*016c*/ 	.word	0x05000002


	//   ....[42]....
        /*0170*/ 	.word	0x05000002


	//   ....[43]....
        /*0174*/ 	.word	0x05000002


	//   ....[44]....
        /*0178*/ 	.word	0x05000002


	//   ....[45]....
        /*017c*/ 	.word	0x05000002


	//   ....[46]....
        /*0180*/ 	.word	0x05000002


	//   ....[47]....
        /*0184*/ 	.word	0x05000002


	//   ....[48]....
        /*0188*/ 	.word	0x05000002


	//   ....[49]....
        /*018c*/ 	.word	0x05000002


	//   ....[50]....
        /*0190*/ 	.word	0x05000002


	//   ....[51]....
        /*0194*/ 	.word	0x05000002


	//   ....[52]....
        /*0198*/ 	.word	0x05000002


	//   ....[53]....
        /*019c*/ 	.word	0x05000002


	//   ....[54]....
        /*01a0*/ 	.word	0x05000002


	//   ....[55]....
        /*01a4*/ 	.word	0x05000002


	//   ....[56]....
        /*01a8*/ 	.word	0x05000002


	//   ....[57]....
        /*01ac*/ 	.word	0x05000002


	//   ....[58]....
        /*01b0*/ 	.word	0x05000002


	//   ....[59]....
        /*01b4*/ 	.word	0x05000002


	//   ....[60]....
        /*01b8*/ 	.word	0x05000002


	//   ....[61]....
        /*01bc*/ 	.word	0x05000002


	//   ....[62]....
        /*01c0*/ 	.word	0x05000002


	//   ....[63]....
        /*01c4*/ 	.word	0x05000002


	//   ....[64]....
        /*01c8*/ 	.word	0x05000002


	//   ....[65]....
        /*01cc*/ 	.word	0x05000002


	//   ....[66]....
        /*01d0*/ 	.word	0x05000002


	//   ....[67]....
        /*01d4*/ 	.word	0x05000002


	//   ....[68]....
        /*01d8*/ 	.word	0x05000002


	//   ....[69]....
        /*01dc*/ 	.word	0x05000002


	//----- nvinfo : EIATTR_COOP_GROUP_INSTR_OFFSETS
	.align		4
.L_10107:
        /*01e0*/ 	.byte	0x04, 0x28
        /*01e2*/ 	.short	(.L_10109 - .L_10108)


	//   ....[0]....
.L_10108:
        /*01e4*/ 	.word	0x000002d0


	//   ....[1]....
        /*01e8*/ 	.word	0x000002f0


	//   ....[2]....
        /*01ec*/ 	.word	0x00000310


	//   ....[3]....
        /*01f0*/ 	.word	0x00000330


	//   ....[4]....
        /*01f4*/ 	.word	0x00000380


	//   ....[5]....
        /*01f8*/ 	.word	0x00000840


	//   ....[6]....
        /*01fc*/ 	.word	0x00000860


	//   ....[7]....
        /*0200*/ 	.word	0x00000880


	//   ....[8]....
        /*0204*/ 	.word	0x000008a0


	//   ....[9]....
        /*0208*/ 	.word	0x000008e0


	//   ....[10]....
        /*020c*/ 	.word	0x000015a0


	//   ....[11]....
        /*0210*/ 	.word	0x000015c0


	//   ....[12]....
        /*0214*/ 	.word	0x000015d0


	//   ....[13]....
        /*0218*/ 	.word	0x00001660


	//   ....[14]....
        /*021c*/ 	.word	0x00001680


	//   ....[15]....
        /*0220*/ 	.word	0x00001690


	//   ....[16]....
        /*0224*/ 	.word	0x00001710


	//   ....[17]....
        /*0228*/ 	.word	0x00001720


	//   ....[18]....
        /*022c*/ 	.word	0x00001730


	//   ....[19]....
        /*0230*/ 	.word	0x000017b0


	//   ....[20]....
        /*0234*/ 	.word	0x000017d0


	//   ....[21]....
        /*0238*/ 	.word	0x000017e0


	//   ....[22]....
        /*023c*/ 	.word	0x00001860


	//   ....[23]....
        /*0240*/ 	.word	0x00001870


	//   ....[24]....
        /*0244*/ 	.word	0x00001880


	//   ....[25]....
        /*0248*/ 	.word	0x000022e0


	//   ....[26]....
        /*024c*/ 	.word	0x00002300


	//   ....[27]....
        /*0250*/ 	.word	0x00002310


	//   ....[28]....
        /*0254*/ 	.word	0x000023a0


	//   ....[29]....
        /*0258*/ 	.word	0x000023c0


	//   ....[30]....
        /*025c*/ 	.word	0x000023d0


	//   ....[31]....
        /*0260*/ 	.word	0x00002450


	//   ....[32]....
        /*0264*/ 	.word	0x00002460


	//   ....[33]....
        /*0268*/ 	.word	0x00002470


	//   ....[34]....
        /*026c*/ 	.word	0x000024f0


	//   ....[35]....
        /*0270*/ 	.word	0x00002510


	//   ....[36]....
        /*0274*/ 	.word	0x00002520


	//   ....[37]....
        /*0278*/ 	.word	0x000025a0


	//   ....[38]....
        /*027c*/ 	.word	0x000025b0


	//   ....[39]....
        /*0280*/ 	.word	0x000025c0


	//   ....[40]....
        /*0284*/ 	.word	0x00002fb0


	//   ....[41]....
        /*0288*/ 	.word	0x00003050


	//   ....[42]....
        /*028c*/ 	.word	0x000030c0


	//   ....[43]....
        /*0290*/ 	.word	0x000031a0


	//   ....[44]....
        /*0294*/ 	.word	0x00003200


	//   ....[45]....
        /*0298*/ 	.word	0x00003260


	//   ....[46]....
        /*029c*/ 	.word	0x00003330


	//   ....[47]....
        /*02a0*/ 	.word	0x000033a0


	//   ....[48]....
        /*02a4*/ 	.word	0x00003410


	//   ....[49]....
        /*02a8*/ 	.word	0x000034e0


	//   ....[50]....
        /*02ac*/ 	.word	0x00003550


	//   ....[51]....
        /*02b0*/ 	.word	0x000035c0


	//   ....[52]....
        /*02b4*/ 	.word	0x00003690


	//   ....[53]....
        /*02b8*/ 	.word	0x000036f0


	//   ....[54]....
        /*02bc*/ 	.word	0x00003750


	//   ....[55]....
        /*02c0*/ 	.word	0x000037f0


	//   ....[56]....
        /*02c4*/ 	.word	0x00003890


	//   ....[57]....
        /*02c8*/ 	.word	0x00003900


	//   ....[58]....
        /*02cc*/ 	.word	0x000039e0


	//   ....[59]....
        /*02d0*/ 	.word	0x00003a40


	//   ....[60]....
        /*02d4*/ 	.word	0x00003aa0


	//   ....[61]....
        /*02d8*/ 	.word	0x00003b70


	//   ....[62]....
        /*02dc*/ 	.word	0x00003be0


	//   ....[63]....
        /*02e0*/ 	.word	0x00003c50


	//   ....[64]....
        /*02e4*/ 	.word	0x00003d20


	//   ....[65]....
        /*02e8*/ 	.word	0x00003d90


	//   ....[66]....
        /*02ec*/ 	.word	0x00003e00


	//   ....[67]....
        /*02f0*/ 	.word	0x00003ed0


	//   ....[68]....
        /*02f4*/ 	.word	0x00003f30


	//   ....[69]....
        /*02f8*/ 	.word	0x00003f90


	//----- nvinfo : EIATTR_EXIT_INSTR_OFFSETS
	.align		4
.L_10109:
        /*02fc*/ 	.byte	0x04, 0x1c
        /*02fe*/ 	.short	(.L_10111 - .L_10110)


	//   ....[0]....
.L_10110:
        /*0300*/ 	.word	0x00000080


	//   ....[1]....
        /*0304*/ 	.word	0x00002ba0


	//   ....[2]....
        /*0308*/ 	.word	0x00002bc0


	//   ....[3]....
        /*030c*/ 	.word	0x00002dd0


	//   ....[4]....
        /*0310*/ 	.word	0x00002f40


	//----- nvinfo : EIATTR_MAX_THREADS
	.align		4
.L_10111:
        /*0314*/ 	.byte	0x04, 0x05
        /*0316*/ 	.short	(.L_10113 - .L_10112)
.L_10112:
        /*0318*/ 	.word	0x00000080
        /*031c*/ 	.word	0x00000001
        /*0320*/ 	.word	0x00000001


	//----- nvinfo : EIATTR_CRS_STACK_SIZE
	.align		4
.L_10113:
        /*0324*/ 	.byte	0x04, 0x1e
        /*0326*/ 	.short	(.L_10115 - .L_10114)
.L_10114:
        /*0328*/ 	.word	0x00000000


	//----- nvinfo : EIATTR_CBANK_PARAM_SIZE
	.align		4
.L_10115:
        /*032c*/ 	.byte	0x03, 0x19
        /*032e*/ 	.short	0x0048


	//----- nvinfo : EIATTR_PARAM_CBANK
	.align		4
        /*0330*/ 	.byte	0x04, 0x0a
        /*0332*/ 	.short	(.L_10117 - .L_10116)
	.align		4
.L_10116:
        /*0334*/ 	.word	index@(.nv.constant0._ZN4vllm3moe10topkGatingILi18ELi576ELi4ELi8ELi32ElfLNS0_11ScoringFuncE0EEEvPKT5_PKbPfiPT4_PiiiibPKf)
        /*0338*/ 	.short	0x0210
        /*033a*/ 	.short	0x0048


	//----- nvinfo : EIATTR_SW_WAR
	.align		4
.L_10117:
        /*033c*/ 	.byte	0x04, 0x36
        /*033e*/ 	.short	(.L_10119 - .L_10118)
.L_10118:
        /*0340*/ 	.word	0x00000008
.L_10119:


//--------------------- .nv.info._ZN4vllm3moe10topkGatingILi14ELi448ELi4ELi8ELi32ElfLNS0_11ScoringFuncE0EEEvPKT5_PKbPfiPT4_PiiiibPKf --------------------------
	.section	.nv.info._ZN4vllm3moe10topkGatingILi14ELi448ELi4ELi8ELi32ElfLNS0_11ScoringFuncE0EEEvPKT5_PKbPfiPT4_PiiiibPKf,"",@"SHT_CUDA_INFO"
	.sectionflags	@""
	.align	4


	//----- nvinfo : EIATTR_CUDA_API_VERSION
	.align		4
        /*0000*/ 	.byte	0x04, 0x37
        /*0002*/ 	.short	(.L_10121 - .L_10120)
.L_10120:
        /*0004*/ 	.word	0x00000082


	//----- nvinfo : EIATTR_KPARAM_INFO
	.align		4
.L_10121:
        /*0008*/ 	.byte	0x04, 0x17
        /*000a*/ 	.short	(.L_10123 - .L_10122)
.L_10122:
        /*000c*/ 	.word	0x00000000
        /*0010*/ 	.short	0x000a
        /*0012*/ 	.short	0x0040
        /*0014*/ 	.byte	0x00, 0xf0, 0x21, 0x00


	//----- nvinfo : EIATTR_KPARAM_INFO
	.align		4
.L_10123:
        /*0018*/ 	.byte	0x04, 0x17
        /*001a*/ 	.short	(.L_10125 - .L_10124)
.L_10124:
        /*001c*/ 	.word	0x00000000
        /*0020*/ 	.short	0x0009
        /*0022*/ 	.short	0x003c
        /*0024*/ 	.byte	0x00, 0xf0, 0x05, 0x00


	//----- nvinfo : EIATTR_KPARAM_INFO
	.align		4
.L_10125:
        /*0028*/ 	.byte	0x04, 0x17
        /*002a*/ 	.short	(.L_10127 - .L_10126)
.L_10126:
        /*002c*/ 	.word	0x00000000
        /*0030*/ 	.short	0x0008
        /*0032*/ 	.short	0x0038
        /*0034*/ 	.byte	0x00, 0xf0, 0x11, 0x00


	//----- nvinfo : EIATTR_KPARAM_INFO
	.align		4
.L_10127:
        /*0038*/ 	.byte	0x04, 0x17
        /*003a*/ 	.short	(.L_10129 - .L_10128)
.L_10128:
        /*003c*/ 	.word	0x00000000
        /*0040*/ 	.short	0x0007
        /*0042*/ 	.short	0x0034
        /*0044*/ 	.byte	0x00, 0xf0, 0x11, 0x00


	//----- nvinfo : EIATTR_KPARAM_INFO
	.align		4
.L_10129:
        /*0048*/ 	.byte	0x04, 0x17
        /*004a*/ 	.short	(.L_10131 - .L_10130)
.L_10130:
        /*004c*/ 	.word	0x00000000
        /*0050*/ 	.short	0x0006
        /*0052*/ 	.short	0x0030
        /*0054*/ 	.byte	0x00, 0xf0, 0x11, 0x00


	//----- nvinfo : EIATTR_KPARAM_INFO
	.align		4
.L_10131:
        /*0058*/ 	.byte	0x04, 0x17
        /*005a*/ 	.short	(.L_10133 - .L_10132)
.L_10132:
        /*005c*/ 	.word	0x00000000
        /*0060*/ 	.short	0x0005
        /*0062*/ 	.short	0x0028
        /*0064*/ 	.byte	0x00, 0xf0, 0x21, 0x00


	//----- nvinfo : EIATTR_KPARAM_INFO
	.align		4
.L_10133:
        /*0068*/ 	.byte	0x04, 0x17
        /*006a*/ 	.short	(.L_10135 - .L_10134)
.L_10134:
        /*006c*/ 	.word	0x00000000
        /*0070*/ 	.short	0x0004
        /*0072*/ 	.short	0x0020
        /*0074*/ 	.byte	0x00, 0xf0, 0x21, 0x00


	//----- nvinfo : EIATTR_KPARAM_INFO
	.align		4
.L_10135:
        /*0078*/ 	.byte	0x04, 0x17
        /*007a*/ 	.short	(.L_10137 - .L_10136)
.L_10136:
        /*007c*/ 	.word	0x00000000
        /*0080*/ 	.short	0x0003
        /*0082*/ 	.short	0x0018
        /*0084*/ 	.byte	0x00, 0xf0, 0x11, 0x00


	//----- nvinfo : EIATTR_KPARAM_INFO
	.align		4
.L_10137:
        /*0088*/ 	.byte	0x04, 0x17
        /*008a*/ 	.short	(.L_10139 - .L_10138)
.L_10138:
        /*008c*/ 	.word	0x00000000
        /*0090*/ 	.short	0x0002
        /*0092*/ 	.short	0x0010
        /*0094*/ 	.byte	0x00, 0xf0, 0x21, 0x00


	//----- nvinfo : EIATTR_KPARAM_INFO
	.align		4
.L_10139:
        /*0098*/ 	.byte	0x04, 0x17
        /*009a*/ 	.short	(.L_10141 - .L_10140)
.L_10140:
        /*009c*/ 	.word	0x00000000
        /*00a0*/ 	.short	0x0001
        /*00a2*/ 	.short	0x0008
        /*00a4*/ 	.byte	0x00, 0xf0, 0x21, 0x00


	//----- nvinfo : EIATTR_KPARAM_INFO
	.align		4
.L_10141:
        /*00a8*/ 	.byte	0x04, 0x17
        /*00aa*/ 	.short	(.L_10143 - .L_10142)
.L_10142:
        /*00ac*/ 	.word	0x00000000
        /*00b0*/ 	.short	0x0000
        /*00b2*/ 	.short	0x0000
        /*00b4*/ 	.byte	0x00, 0xf0, 0x21, 0x00


	//----- nvinfo : EIATTR_SPARSE_MMA_MASK
	.align		4
.L_10143:
        /*00b8*/ 	.byte	0x03, 0x50
        /*00ba*/ 	.short	0x0000


	//----- nvinfo : EIATTR_MAXREG_COUNT
	.align		4
        /*00bc*/ 	.byte	0x03, 0x1b
        /*00be*/ 	.short	0x00ff


	//----- nvinfo : EIATTR_MERCURY_ISA_VERSION
	.align		4
        /*00c0*/ 	.byte	0x03, 0x5f
        /*00c2*/ 	.short	0x0101


	//----- nvinfo : EIATTR_COOP_GROUP_MASK_REGIDS
	.align		4
        /*00c4*/ 	.byte	0x04, 0x29
        /*00c6*/ 	.short	(.L_10145 - .L_10144)


	//   ....[0]....
.L_10144:
        /*00c8*/ 	.word	0xffffffff


	//   ....[1]....
        /*00cc*/ 	.word	0xffffffff


	//   ....[2]....
        /*00d0*/ 	.word	0xffffffff


	//   ....[3]....
        /*00d4*/ 	.word	0xffffffff


	//   ....[4]....
        /*00d8*/ 	.word	0xffffffff


	//   ....[5]....
        /*00dc*/ 	.word	0xffffffff


	//   ....[6]....
        /*00e0*/ 	.word	0xffffffff


	//   ....[7]....
        /*00e4*/ 	.word	0xffffffff


	//   ....[8]....
        /*00e8*/ 	.word	0xffffffff


	//   ....[9]....
        /*00ec*/ 	.word	0xffffffff


	//   ....[10]....
        /*00f0*/ 	.word	0xffffffff


	//   ....[11]....
        /*00f4*/ 	.word	0xffffffff


	//   ....[12]....
        /*00f8*/ 	.word	0xffffffff


	//   ....[13]....
        /*00fc*/ 	.word	0xffffffff


	//   ....[14]....
        /*0100*/ 	.word	0xffffffff


	//   ....[15]....
        /*0104*/ 	.word	0xffffffff


	//   ....[16]....
        /*0108*/ 	.word	0xffffffff


	//   ....[17]....
        /*010c*/ 	.word	0xffffffff


	//   ....[18]....
        /*0110*/ 	.word	0xffffffff


	//   ....[19]....
        /*0114*/ 	.word	0xffffffff


	//   ....[20]....
        /*0118*/ 	.word	0xffffffff


	//   ....[21]....
        /*011c*/ 	.word	0xffffffff


	//   ....[22]....
        /*0120*/ 	.word	0xffffffff


	//   ....[23]....
        /*0124*/ 	.word	0xffffffff


	//   ....[24]....
        /*0128*/ 	.word	0xffffffff


	//   ....[25]....
        /*012c*/ 	.word	0xffffffff


	//   ....[26]....
        /*0130*/ 	.word	0xffffffff


	//   ....[27]....
        /*0134*/ 	.word	0xffffffff


	//   ....[28]....
        /*0138*/ 	.word	0xffffffff


	//   ....[29]....
        /*013c*/ 	.word	0xffffffff


	//   ....[30]....
        /*0140*/ 	.word	0xffffffff


	//   ....[31]....
        /*0144*/ 	.word	0xffffffff


	//   ....[32]....
        /*0148*/ 	.word	0xffffffff


	//   ....[33]....
        /*014c*/ 	.word	0xffffffff


	//   ....[34]....
        /*0150*/ 	.word	0xffffffff


	//   ....[35]....
        /*0154*/ 	.word	0xffffffff


	//   ....[36]....
        /*0158*/ 	.word	0xffffffff


	//   ....[37]....
        /*015c*/ 	.word	0xffffffff


	//   ....[38]....
        /*0160*/ 	.word	0xffffffff


	//   ....[39]....
        /*0164*/ 	.word	0xffffffff


	//   ....[40]....
        /*0168*/ 	.word	0x05000002


	//   ....[41]....
        /*016c*/ 	.word	0x05000002


	//   ....[42]....
        /*0170*/ 	.word	0x05000002


	//   ....[43]....
        /*0174*/ 	.word	0x05000002


	//   ....[44]....
        /*0178*/ 	.word	0x05000002


	//   ....[45]....
        /*017c*/ 	.word	0x05000002


	//   ....[46]....
        /*0180*/ 	.word	0x05000002


	//   ....[47]....
        /*0184*/ 	.word	0x05000002


	//   ....[48]....
        /*0188*/ 	.word	0x05000002


	//   ....[49]....
        /*018c*/ 	.word	0x05000002


	//   ....[50]....
        /*0190*/ 	.word	0x05000002


	//   ....[51]....
        /*0194*/ 	.word	0x05000002


	//   ....[52]....
        /*0198*/ 	.word	0x05000002


	//   ....[53]....
        /*019c*/ 	.word	0x05000002


	//   ....[54]....
        /*01a0*/ 	.word	0x05000002


	//   ....[55]....
        /*01a4*/ 	.word	0x05000002


	//   ....[56]....
        /*01a8*/ 	.word	0x05000002


	//   ....[57]....
        /*01ac*/ 	.word	0x05000002


	//   ....[58]....
        /*01b0*/ 	.word	0x05000002


	//   ....[59]....
        /*01b4*/ 	.word	0x05000002


	//   ....[60]....
        /*01b8*/ 	.word	0x05000002


	//   ....[61]....
        /*01bc*/ 	.word	0x05000002


	//   ....[62]....
        /*01c0*/ 	.word	0x05000002


	//   ....[63]....
        /*01c4*/ 	.word	0x05000002


	//   ....[64]....
        /*01c8*/ 	.word	0x05000002


	//   ....[65]....
        /*01cc*/ 	.word	0x05000002


	//   ....[66]....
        /*01d0*/ 	.word	0x05000002


	//   ....[67]....
        /*01d4*/ 	.word	0x05000002


	//   ....[68]....
        /*01d8*/ 	.word	0x05000002


	//   ....[69]....
        /*01dc*/ 	.word	0x05000002


	//----- nvinfo : EIATTR_COOP_GROUP_INSTR_OFFSETS
	.align		4
.L_10145:
        /*01e0*/ 	.byte	0x04, 0x28
        /*01e2*/ 	.short	(.L_10147 - .L_10146)


	//   ....[0]....
.L_10146:
        /*01e4*/ 	.word	0x00000270


	//   ....[1]....
        /*01e8*/ 	.word	0x00000290


	//   ....[2]....
        /*01ec*/ 	.word	0x000002b0


	//   ....[3]....
        /*01f0*/ 	.word	0x00000300


	//   ....[4]....
        /*01f4*/ 	.word	0x00000340


	//   ....[5]....
        /*01f8*/ 	.word	0x000006e0


	//   ....[6]....
        /*01fc*/ 	.word	0x00000700


	//   ....[7]....
        /*0200*/ 	.word	0x00000720


	//   ....[8]....
        /*0204*/ 	.word	0x00000740


	//   ....[9]....
        /*0208*/ 	.word	0x00000770


	//   ....[10]....
        /*020c*/ 	.word	0x000011c0


	//   ....[11]....
        /*0210*/ 	.word	0x000011e0


	//   ....[12]....
        /*0214*/ 	.word	0x000011f0


	//   ....[13]....
        /*0218*/ 	.word	0x00001280


	//   ....[14]....
        /*021c*/ 	.word	0x000012a0


	//   ....[15]....
        /*0220*/ 	.word	0x000012b0


	//   ....[16]....
        /*0224*/ 	.word	0x00001330


	//   ....[17]....
        /*0228*/ 	.word	0x00001350


	//   ....[18]....
        /*022c*/ 	.word	0x00001360


	//   ....[19]....
        /*0230*/ 	.word	0x000013e0


	//   ....[20]....
        /*0234*/ 	.word	0x000013f0


	//   ....[21]....
        /*0238*/ 	.word	0x00001400


	//   ....[22]....
        /*023c*/ 	.word	0x00001480


	//   ....[23]....
        /*0240*/ 	.word	0x00001490


	//   ....[24]....
        /*0244*/ 	.word	0x000014a0


	//   ....[25]....
        /*0248*/ 	.word	0x00001d80


	//   ....[26]....
        /*024c*/ 	.word	0x00001da0


	//   ....[27]....
        /*0250*/ 	.word	0x00001db0


	//   ....[28]....
        /*0254*/ 	.word	0x00001e40


	//   ....[29]....
        /*0258*/ 	.word	0x00001e60


	//   ....[30]....
        /*025c*/ 	.word	0x00001e70


	//   ....[31]....
        /*0260*/ 	.word	0x00001ef0


	//   ....[32]....
        /*0264*/ 	.word	0x00001f10


	//   ....[33]....
        /*0268*/ 	.word	0x00001f20


	//   ....[34]....
        /*026c*/ 	.word	0x00001fa0


	//   ....[35]....
        /*0270*/ 	.word	0x00001fb0


	//   ....[36]....
        /*0274*/ 	.word	0x00001fc0


	//   ....[37]....
        /*0278*/ 	.word	0x00002040


	//   ....[38]....
        /*027c*/ 	.word	0x00002050


	//   ....[39]....
        /*0280*/ 	.word	0x00002060


	//   ....[40]....
        /*0284*/ 	.word	0x000029d0


	//   ....[41]....
        /*0288*/ 	.word	0x00002a80


	//   ....[42]....
        /*028c*/ 	.word	0x00002ae0


	//   ....[43]....
        /*0290*/ 	.word	0x00002bb0


	//   ....[44]....
        /*0294*/ 	.word	0x00002c20


	//   ....[45]....
        /*0298*/ 	.word	0x00002c90


	//   ....[46]....
        /*029c*/ 	.word	0x00002d60


	//   ....[47]....
        /*02a0*/ 	.word	0x00002dc0


	//   ....[48]....
        /*02a4*/ 	.word	0x00002e20


	//   ....[49]....
        /*02a8*/ 	.word	0x00002f00


	//   ....[50]....
        /*02ac*/ 	.word	0x00002f70


	//   ....[51]....
        /*02b0*/ 	.word	0x00002fe0


	//   ....[52]....
        /*02b4*/ 	.word	0x000030b0


	//   ....[53]....
        /*02b8*/ 	.word	0x00003110


	//   ....[54]....
        /*02bc*/ 	.word	0x00003170


	//   ....[55]....
        /*02c0*/ 	.word	0x00003210


	//   ....[56]....
        /*02c4*/ 	.word	0x000032c0


	//   ....[57]....
        /*02c8*/ 	.word	0x00003320


	//   ....[58]....
        /*02cc*/ 	.word	0x000033f0


	//   ....[59]....
        /*02d0*/ 	.word	0x00003460


	//   ....[60]....
        /*02d4*/ 	.word	0x000034d0


	//   ....[61]....
        /*02d8*/ 	.word	0x000035a0


	//   ....[62]....
        /*02dc*/ 	.word	0x00003600


	//   ....[63]....
        /*02e0*/ 	.word	0x00003660


	//   ....[64]....
        /*02e4*/ 	.word	0x00003740


	//   ....[65]....
        /*02e8*/ 	.word	0x000037b0


	//   ....[66]....
        /*02ec*/ 	.word	0x00003820


	//   ....[67]....
        /*02f0*/ 	.word	0x000038f0


	//   ....[68]....
        /*02f4*/ 	.word	0x00003950


	//   ....[69]....
        /*02f8*/ 	.word	0x000039b0


	//----- nvinfo : EIATTR_EXIT_INSTR_OFFSETS
	.align		4
.L_10147:
        /*02fc*/ 	.byte	0x04, 0x1c
        /*02fe*/ 	.short	(.L_10149 - .L_10148)


	//   ....[0]....
.L_10148:
        /*0300*/ 	.word	0x00000080


	//   ....[1]....
        /*0304*/ 	.word	0x000025c0


	//   ....[2]....
        /*0308*/ 	.word	0x000025e0


	//   ....[3]....
        /*030c*/ 	.word	0x000027f0


	//   ....[4]....
        /*0310*/ 	.word	0x00002960


	//----- nvinfo : EIATTR_MAX_THREADS
	.align		4
.L_10149:
        /*0314*/ 	.byte	0x04, 0x05
        /*0316*/ 	.short	(.L_10151 - .L_10150)
.L_10150:
        /*0318*/ 	.word	0x00000080
        /*031c*/ 	.word	0x00000001
        /*0320*/ 	.word	0x00000001


	//----- nvinfo : EIATTR_CRS_STACK_SIZE
	.align		4
.L_10151:
        /*0324*/ 	.byte	0x04, 0x1e
        /*0326*/ 	.short	(.L_10153 - .L_10152)
.L_10152:
        /*0328*/ 	.word	0x00000000


	//----- nvinfo : EIATTR_CBANK_PARAM_SIZE
	.align		4
.L_10153:
        /*032c*/ 	.byte	0x03, 0x19
        /*032e*/ 	.short	0x0048


	//----- nvinfo : EIATTR_PARAM_CBANK
	.align		4
        /*0330*/ 	.byte	0x04, 0x0a
        /*0332*/ 	.short	(.L_10155 - .L_10154)
	.align		4
.L_10154:
        /*0334*/ 	.word	index@(.nv.constant0._ZN4vllm3moe10topkGatingILi14ELi448ELi4ELi8ELi32ElfLNS0_11ScoringFuncE0EEEvPKT5_PKbPfiPT4_PiiiibPKf)
        /*0338*/ 	.short	0x0210
        /*033a*/ 	.short	0x0048


	//----- nvinfo : EIATTR_SW_WAR
	.align		4
.L_10155:
        /*033c*/ 	.byte	0x04, 0x36
        /*033e*/ 	.short	(.L_10157 - .L_10156)
.L_10156:
        /*0340*/ 	.word	0x00000008
.L_10157:


//--------------------- .nv.info._ZN4vllm3moe10topkGatingILi12ELi384ELi4ELi8ELi32ElfLNS0_11ScoringFuncE0EEEvPKT5_PKbPfiPT4_PiiiibPKf --------------------------
	.section	.nv.info._ZN4vllm3moe10topkGatingILi12ELi384ELi4ELi8ELi32ElfLNS0_11ScoringFuncE0EEEvPKT5_PKbPfiPT4_PiiiibPKf,"",@"SHT_CUDA_INFO"
	.sectionflags	@""
	.align	4


	//----- nvinfo : EIATTR_CUDA_API_VERSION
	.align		4
        /*0000*/ 	.byte	0x04, 0x37
        /*0002*/ 	.short	(.L_10159 - .L_10158)
.L_10158:
        /*0004*/ 	.word	0x00000082


	//----- nvinfo : EIATTR_KPARAM_INFO
	.align		4
.L_10159:
        /*0008*/ 	.byte	0x04, 0x17
        /*000a*/ 	.short	(.L_10161 - .L_10160)
.L_10160:
        /*000c*/ 	.word	0x00000000
        /*0010*/ 	.short	0x000a
        /*0012*/ 	.short	0x0040
        /*0014*/ 	.byte	0x00, 0xf0, 0x21, 0x00


	//----- nvinfo : EIATTR_KPARAM_INFO
	.align		4
.L_10161:
        /*0018*/ 	.byte	0x04, 0x17
        /*001a*/ 	.short	(.L_10163 - .L_10162)
.L_10162:
        /*001c*/ 	.word	0x00000000
        /*0020*/ 	.short	0x0009
        /*0022*/ 	.short	0x003c
        /*0024*/ 	.byte	0x00, 0xf0, 0x05, 0x00


	//----- nvinfo : EIATTR_KPARAM_INFO
	.align		4
.L_10163:
        /*0028*/ 	.byte	0x04, 0x17
        /*002a*/ 	.short	(.L_10165 - .L_10164)
.L_10164:
        /*002c*/ 	.word	0x00000000
        /*0030*/ 	.short	0x0008
        /*0032*/ 	.short	0x0038
        /*0034*/ 	.byte	0x00, 0xf0, 0x11, 0x00


	//----- nvinfo : EIATTR_KPARAM_INFO
	.align		4
.L_10165:
        /*0038*/ 	.byte	0x04, 0x17
        /*003a*/ 	.short	(.L_10167 - .L_10166)
.L_10166:
        /*003c*/ 	.word	0x00000000
        /*0040*/ 	.short	0x0007
        /*0042*/ 	.short	0x0034
        /*0044*/ 	.byte	0x00, 0xf0, 0x11, 0x00


	//----- nvinfo : EIATTR_KPARAM_INFO
	.align		4
.L_10167:
        /*0048*/ 	.byte	0x04, 0x17
        /*004a*/ 	.short	(.L_10169 - .L_10168)
.L_10168:
        /*004c*/ 	.word	0x00000000
        /*0050*/ 	.short	0x0006
        /*0052*/ 	.short	0x0030
        /*0054*/ 	.byte	0x00, 0xf0, 0x11, 0x00


	//----- nvinfo : EIATTR_KPARAM_INFO
	.align		4
.L_10169:
        /*0058*/ 	.byte	0x04, 0x17
        /*005a*/ 	.short	(.L_10171 - .L_10170)
.L_10170:
        /*005c*/ 	.word	0x00000000
        /*0060*/ 	.short	0x0005
        /*0062*/ 	.short	0x0028
        /*0064*/ 	.byte	0x00, 0xf0, 0x21, 0x00


	//----- nvinfo : EIATTR_KPARAM_INFO
	.align		4
.L_10171:
        /*0068*/ 	.byte	0x04, 0x17
        /*006a*/ 	.short	(.L_10173 - .L_10172)
.L_10172:
        /*006c*/ 	.word	0x00000000
        /*0070*/ 	.short	0x0004
        /*0072*/ 	.short	0x0020
        /*0074*/ 	.byte	0x00, 0xf0, 0x21, 0x00


	//----- nvinfo : EIATTR_KPARAM_INFO
	.align		4
.L_10173:
        /*0078*/ 	.byte	0x04, 0x17
        /*007a*/ 	.short	(.L_10175 - .L_10174)
.L_10174:
        /*007c*/ 	.word	0x00000000
        /*0080*/ 	.short	0x0003
        /*0082*/ 	.short	0x0018
        /*0084*/ 	.byte	0x00, 0xf0, 0x11, 0x00


	//----- nvinfo : EIATTR_KPARAM_INFO
	.align		4
.L_10175:
        /*0088*/ 	.byte	0x04, 0x17
        /*008a*/ 	.short	(.L_10177 - .L_10176)
.L_10176:
        /*008c*/ 	.word	0x00000000
        /*0090*/ 	.short	0x0002
        /*0092*/ 	.short	0x0010
        /*0094*/ 	.byte	0x00, 0xf0, 0x21, 0x00


	//----- nvinfo : EIATTR_KPARAM_INFO
	.align		4
.L_10177:
        /*0098*/ 	.byte	0x04, 0x17
        /*009a*/ 	.short	(.L_10179 - .L_10178)
.L_10178:
        /*009c*/ 	.word	0x00000000
        /*00a0*/ 	.short	0x0001
        /*00a2*/ 	.short	0x0008
        /*00a4*/ 	.byte	0x00, 0xf0, 0x21, 0x00


	//----- nvinfo : EIATTR_KPARAM_INFO
	.align		4
.L_10179:
        /*00a8*/ 	.byte	0x04, 0x17
        /*00aa*/ 	.short	(.L_10181 - .L_10180)
.L_10180:
        /*00ac*/ 	.word	0x00000000
        /*00b0*/ 	.short	0x0000
        /*00b2*/ 	.short	0x0000
        /*00b4*/ 	.byte	0x00, 0xf0, 0x21, 0x00


	//----- nvinfo : EIATTR_SPARSE_MMA_MASK
	.align		4
.L_10181:
        /*00b8*/ 	.byte	0x03, 0x50
        /*00ba*/ 	.short	0x0000


	//----- nvinfo : EIATTR_MAXREG_COUNT
	.align		4
        /*00bc*/ 	.byte	0x03, 0x1b
        /*00be*/ 	.short	0x00ff


	//----- nvinfo : EIATTR_MERCURY_ISA_VERSION
	.align		4
        /*00c0*/ 	.byte	0x03, 0x5f
        /*00c2*/ 	.short	0x0101


	//----- nvinfo : EIATTR_COOP_GROUP_MASK_REGIDS
	.align		4
        /*00c4*/ 	.byte	0x04, 0x29
        /*00c6*/ 	.short	(.L_10183 - .L_10182)


	//   ....[0]....
.L_10182:
        /*00c8*/ 	.word	0xffffffff


	//   ....[1]....
        /*00cc*/ 	.word	0xffffffff


	//   ....[2]....
        /*00d0*/ 	.word	0xffffffff


	//   ....[3]....
        /*00d4*/ 	.word	0xffffffff


	//   ....[4]....
        /*00d8*/ 	.word	0xffffffff


	//   ....[5]....
        /*00dc*/ 	.word	0xffffffff


	//   ....[6]....
        /*00e0*/ 	.word	0xffffffff


	//   ....[7]....
        /*00e4*/ 	.word	0xffffffff


	//   ....[8]....
        /*00e8*/ 	.word	0xffffffff


	//   ....[9]....
        /*00ec*/ 	.word	0xffffffff


	//   ....[10]....
        /*00f0*/ 	.word	0xffffffff


	//   ....[11]....
        /*00f4*/ 	.word	0xffffffff


	//   ....[12]....
        /*00f8*/ 	.word	0xffffffff


	//   ....[13]....
        /*00fc*/ 	.word	0xffffffff


	//   ....[14]....
        /*0100*/ 	.word	0xffffffff


	//   ....[15]....
        /*0104*/ 	.word	0xffffffff


	//   ....[16]....
        /*0108*/ 	.word	0xffffffff


	//   ....[17]....
        /*010c*/ 	.word	0xffffffff


	//   ....[18]....
        /*0110*/ 	.word	0xffffffff


	//   ....[19]....
        /*0114*/ 	.word	0xffffffff


	//   ....[20]....
        /*0118*/ 	.word	0xffffffff


	//   ....[21]....
        /*011c*/ 	.word	0xffffffff


	//   ....[22]....
        /*0120*/ 	.word	0xffffffff


	//   ....[23]....
        /*0124*/ 	.word	0xffffffff


	//   ....[24]....
        /*0128*/ 	.word	0xffffffff


	//   ....[25]....
        /*012c*/ 	.word	0xffffffff


	//   ....[26]....
        /*0130*/ 	.word	0xffffffff


	//   ....[27]....
        /*0134*/ 	.word	0xffffffff


	//   ....[28]....
        /*0138*/ 	.word	0xffffffff


	//   ....[29]....
        /*013c*/ 	.word	0xffffffff


	//   ....[30]....
        /*0140*/ 	.word	0xffffffff


	//   ....[31]....
        /*0144*/ 	.word	0xffffffff


	//   ....[32]....
        /*0148*/ 	.word	0xffffffff


	//   ....[33]....
        /*014c*/ 	.word	0xffffffff


	//   ....[34]....
        /*0150*/ 	.word	0xffffffff


	//   ....[35]....
        /*0154*/ 	.word	0xffffffff


	//   ....[36]....
        /*0158*/ 	.word	0xffffffff


	//   ....[37]....
        /*015c*/ 	.word	0xffffffff


	//   ....[38]....
        /*0160*/ 	.word	0xffffffff


	//   ....[39]....
        /*0164*/ 	.word	0xffffffff


	//   ....[40]....
        /*0168*/ 	.word	0x05000014


	//   ....[41]....
        /*016c*/ 	.word	0x05000014


	//   ....[42]....
        /*0170*/ 	.word	0x05000014


	//   ....[43]....
        /*0174*/ 	.word	0x05000014


	//   ....[44]....
        /*0178*/ 	.word	0x05000014


	//   ....[45]....
        /*017c*/ 	.word	0x05000014


	//   ....[46]....
        /*0180*/ 	.word	0x05000014


	//   ....[47]....
        /*0184*/ 	.word	0x05000014


	//   ....[48]....
        /*0188*/ 	.word	0x05000014


	//   ....[49]....
        /*018c*/ 	.word	0x05000014


	//   ....[50]....
        /*0190*/ 	.word	0x05000014


	//   ....[51]....
        /*0194*/ 	.word	0x05000014


	//   ....[52]....
        /*0198*/ 	.word	0x05000014


	//   ....[53]....
        /*019c*/ 	.word	0x05000014


	//   ....[54]....
        /*01a0*/ 	.word	0x05000014


	//   ....[55]....
        /*01a4*/ 	.word	0x05000014


	//   ....[56]....
        /*01a8*/ 	.word	0x05000014


	//   ....[57]....
        /*01ac*/ 	.word	0x05000014


	//   ....[58]....
        /*01b0*/ 	.word	0x05000014


	//   ....[59]....
        /*01b4*/ 	.word	0x05000014


	//   ....[60]....
        /*01b8*/ 	.word	0x05000014


	//   ....[61]....
        /*01bc*/ 	.word	0x05000014


	//   ....[62]....
        /*01c0*/ 	.word	0x05000014


	//   ....[63]....
        /*01c4*/ 	.word	0x05000014


	//   ....[64]....
        /*01c8*/ 	.word	0x05000014


	//   ....[65]....
        /*01cc*/ 	.word	0x05000014


	//   ....[66]....
        /*01d0*/ 	.word	0x05000014


	//   ....[67]....
        /*01d4*/ 	.word	0x05000014


	//   ....[68]....
        /*01d8*/ 	.word	0x05000014


	//   ....[69]....
        /*01dc*/ 	.word	0x05000014


	//----- nvinfo : EIATTR_COOP_GROUP_INSTR_OFFSETS
	.align		4
.L_10183:
        /*01e0*/ 	.byte	0x04, 0x28
        /*01e2*/ 	.short	(.L_10185 - .L_10184)


	//   ....[0]....
.L_10184:
        /*01e4*/ 	.word	0x00000230


	//   ....[1]....
        /*01e8*/ 	.word	0x00000250


	//   ....[2]....
        /*01ec*/ 	.word	0x00000280


	//   ....[3]....
        /*01f0*/ 	.word	0x000002c0


	//   ....[4]....
        /*01f4*/ 	.word	0x00000300


	//   ....[5]....
        /*01f8*/ 	.word	0x00000620


	//   ....[6]....
        /*01fc*/ 	.word	0x00000650


	//   ....[7]....
        /*0200*/ 	.word	0x00000670


	//   ....[8]....
        /*0204*/ 	.word	0x00000690


	//   ....[9]....
        /*0208*/ 	.word	0x000006b0


	//   ....[10]....
        /*020c*/ 	.word	0x00000fd0


	//   ....[11]....
        /*0210*/ 	.word	0x00000ff0


	//   ....[12]....
        /*0214*/ 	.word	0x00001000


	//   ....[13]....
        /*0218*/ 	.word	0x00001090


	//   ....[14]....
        /*021c*/ 	.word	0x000010b0


	//   ....[15]....
        /*0220*/ 	.word	0x000010c0


	//   ....[16]....
        /*0224*/ 	.word	0x00001140


	//   ....[17]....
        /*0228*/ 	.word	0x00001160


	//   ....[18]....
        /*022c*/ 	.word	0x00001170


	//   ....[19]....
        /*0230*/ 	.word	0x000011f0


	//   ....[20]....
        /*0234*/ 	.word	0x00001200


	//   ....[21]....
        /*0238*/ 	.word	0x00001210


	//   ....[22]....
        /*023c*/ 	.word	0x00001290


	//   ....[23]....
        /*0240*/ 	.word	0x000012a0


	//   ....[24]....
        /*0244*/ 	.word	0x000012b0


	//   ....[25]....
        /*0248*/ 	.word	0x00001ad0


	//   ....[26]....
        /*024c*/ 	.word	0x00001af0


	//   ....[27]....
        /*0250*/ 	.word	0x00001b00


	//   ....[28]....
        /*0254*/ 	.word	0x00001b90


	//   ....[29]....
        /*0258*/ 	.word	0x00001bb0


	//   ....[30]....
        /*025c*/ 	.word	0x00001bc0


	//   ....[31]....
        /*0260*/ 	.word	0x00001c40


	//   ....[32]....
        /*0264*/ 	.word	0x00001c60


	//   ....[33]....
        /*0268*/ 	.word	0x00001c70


	//   ....[34]....
        /*026c*/ 	.word	0x00001cf0


	//   ....[35]....
        /*0270*/ 	.word	0x00001d00


	//   ....[36]....
        /*0274*/ 	.word	0x00001d10


	//   ....[37]....
        /*0278*/ 	.word	0x00001d90


	//   ....[38]....
        /*027c*/ 	.word	0x00001da0


	//   ....[39]....
        /*0280*/ 	.word	0x00001db0


	//   ....[40]....
        /*0284*/ 	.word	0x000026e0


	//   ....[41]....
        /*0288*/ 	.word	0x00002780


	//   ....[42]....
        /*028c*/ 	.word	0x000027e0


	//   ....[43]....
        /*0290*/ 	.word	0x00002890


	//   ....[44]....
        /*0294*/ 	.word	0x000028e0


	//   ....[45]....
        /*0298*/ 	.word	0x00002950


	//   ....[46]....
        /*029c*/ 	.word	0x00002a10


	//   ....[47]....
        /*02a0*/ 	.word	0x00002a60


	//   ....[48]....
        /*02a4*/ 	.word	0x00002ab0


	//   ....[49]....
        /*02a8*/ 	.word	0x00002b70


	//   ....[50]....
        /*02ac*/ 	.word	0x00002bc0


	//   ....[51]....
        /*02b0*/ 	.word	0x00002c30


	//   ....[52]....
        /*02b4*/ 	.word	0x00002ce0


	//   ....[53]....
        /*02b8*/ 	.word	0x00002d30


	//   ....[54]....
        /*02bc*/ 	.word	0x00002d80


	//   ....[55]....
        /*02c0*/ 	.word	0x00002e10


	//   ....[56]....
        /*02c4*/ 	.word	0x00002eb0


	//   ....[57]....
        /*02c8*/ 	.word	0x00002f10


	//   ....[58]....
        /*02cc*/ 	.word	0x00002fc0


	//   ....[59]....
        /*02d0*/ 	.word	0x00003010


	//   ....[60]....
        /*02d4*/ 	.word	0x00003080


	//   ....[61]....
        /*02d8*/ 	.word	0x00003140


	//   ....[62]....
        /*02dc*/ 	.word	0x00003190


	//   ....[63]....
        /*02e0*/ 	.word	0x000031e0


	//   ....[64]....
        /*02e4*/ 	.word	0x000032a0


	//   ....[65]....
        /*02e8*/ 	.word	0x000032f0


	//   ....[66]....
        /*02ec*/ 	.word	0x00003360


	//   ....[67]....
        /*02f0*/ 	.word	0x00003410


	//   ....[68]....
        /*02f4*/ 	.word	0x00003460


	//   ....[69]....
        /*02f8*/ 	.word	0x000034b0


	//----- nvinfo : EIATTR_EXIT_INSTR_OFFSETS
	.align		4
.L_10185:
        /*02fc*/ 	.byte	0x04, 0x1c
        /*02fe*/ 	.short	(.L_10187 - .L_10186)


	//   ....[0]....
.L_10186:
        /*0300*/ 	.word	0x00000080


	//   ....[1]....
        /*0304*/ 	.word	0x000022d0


	//   ....[2]....
        /*0308*/ 	.word	0x000022f0


	//   ....[3]....
        /*030c*/ 	.word	0x00002500


	//   ....[4]....
        /*0310*/ 	.word	0x00002670


	//----- nvinfo : EIATTR_MAX_THREADS
	.align		4
.L_10187:
        /*0314*/ 	.byte	0x04, 0x05
        /*0316*/ 	.short	(.L_10189 - .L_10188)
.L_10188:
        /*0318*/ 	.word	0x00000080
        /*031c*/ 	.word	0x00000001
        /*0320*/ 	.word	0x00000001


	//----- nvinfo : EIATTR_CRS_STACK_SIZE
	.align		4
.L_10189:
        /*0324*/ 	.byte	0x04, 0x1e
        /*0326*/ 	.short	(.L_10191 - .L_10190)
.L_10190:
        /*0328*/ 	.word	0x00000000


	//----- nvinfo : EIATTR_CBANK_PARAM_SIZE
	.align		4
.L_10191:
        /*032c*/ 	.byte	0x03, 0x19
        /*032e*/ 	.short	0x0048


	//----- nvinfo : EIATTR_PARAM_CBANK
	.align		4
        /*0330*/ 	.byte	0x04, 0x0a
        /*0332*/ 	.short	(.L_10193 - .L_10192)
	.align		4
.L_10192:
        /*0334*/ 	.word	index@(.nv.constant0._ZN4vllm3moe10topkGatingILi12ELi384ELi4ELi8ELi32ElfLNS0_11ScoringFuncE0EEEvPKT5_PKbPfiPT4_PiiiibPKf)
        /*0338*/ 	.short	0x0210
        /*033a*/ 	.short	0x0048


	//----- nvinfo : EIATTR_SW_WAR
	.align		4
.L_10193:
        /*033c*/ 	.byte	0x04, 0x36
        /*033e*/ 	.short	(.L_10195 - .L_10194)
.L_10194:
        /*0340*/ 	.word	0x00000008
.L_10195:


//--------------------- .nv.info._ZN4vllm3moe10topkGatingILi10ELi320ELi4ELi8ELi32ElfLNS0_11ScoringFuncE0EEEvPKT5_PKbPfiPT4_PiiiibPKf --------------------------
	.section	.nv.info._ZN4vllm3moe10topkGatingILi10ELi320ELi4ELi8ELi32ElfLNS0_11ScoringFuncE0EEEvPKT5_PKbPfiPT4_PiiiibPKf,"",@"SHT_CUDA_INFO"
	.sectionflags	@""
	.align	4


	//----- nvinfo : EIATTR_CUDA_API_VERSION
	.align		4
        /*0000*/ 	.byte	0x04, 0x37
        /*0002*/ 	.short	(.L_10197 - .L_10196)
.L_10196:
        /*0004*/ 	.word	0x00000082


	//----- nvinfo : EIATTR_KPARAM_INFO
	.align		4
.L_10197:
        /*0008*/ 	.byte	0x04, 0x17
        /*000a*/ 	.short	(.L_10199 - .L_10198)
.L_10198:
        /*000c*/ 	.word	0x00000000
        /*0010*/ 	.short	0x000a
        /*0012*/ 	.short	0x0040
        /*0014*/ 	.byte	0x00, 0xf0, 0x21, 0x00


	//----- nvinfo : EIATTR_KPARAM_INFO
	.align		4
.L_10199:
        /*0018*/ 	.byte	0x04, 0x17
        /*001a*/ 	.short	(.L_10201 - .L_10200)
.L_10200:
        /*001c*/ 	.word	0x00000000
        /*0020*/ 	.short	0x0009
        /*0022*/ 	.short	0x003c
        /*0024*/ 	.byte	0x00, 0xf0, 0x05, 0x00


	//----- nvinfo : EIATTR_KPARAM_INFO
	.align		4
.L_10201:
        /*0028*/ 	.byte	0x04, 0x17
        /*002a*/ 	.short	(.L_10203 - .L_10202)
.L_10202:
        /*002c*/ 	.word	0x00000000
        /*0030*/ 	.short	0x0008
        /*0032*/ 	.short	0x0038
        /*0034*/ 	.byte	0x00, 0xf0, 0x11, 0x00


	//----- nvinfo : EIATTR_KPARAM_INFO
	.align		4
.L_10203:
        /*0038*/ 	.byte	0x04, 0x17
        /*003a*/ 	.short	(.L_10205 - .L_10204)
.L_10204:
        /*003c*/ 	.word	0x00000000
        /*0040*/ 	.short	0x0007
        /*0042*/ 	.short	0x0034
        /*0044*/ 	.byte	0x00, 0xf0, 0x11, 0x00


	//----- nvinfo : EIATTR_KPARAM_INFO
	.align		4
.L_10205:
        /*0048*/ 	.byte	0x04, 0x17
        /*004a*/ 	.short	(.L_10207 - .L_10206)
.L_10206:
        /*004c*/ 	.word	0x00000000
        /*0050*/ 	.short	0x0006
        /*0052*/ 	.short	0x0030
        /*0054*/ 	.byte	0x00, 0xf0, 0x11, 0x00


	//----- nvinfo : EIATTR_KPARAM_INFO
	.align		4
.L_10207:
        /*0058*/ 	.byte	0x04, 0x17
        /*005a*/ 	.short	(.L_10209 - .L_10208)
.L_10208:
        /*005c*/ 	.word	0x00000000
        /*0060*/ 	.short	0x0005
        /*0062*/ 	.short	0x0028
        /*0064*/ 	.byte	0x00, 0xf0, 0x21, 0x00


	//----- nvinfo : EIATTR_KPARAM_INFO
	.align		4
.L_10209:
        /*0068*/ 	.byte	0x04, 0x17
        /*006a*/ 	.short	(.L_10211 - .L_10210)
.L_10210:
        /*006c*/ 	.word	0x00000000
        /*0070*/ 	.short	0x0004
        /*0072*/ 	.short	0x0020
        /*0074*/ 	.byte	0x00, 0xf0, 0x21, 0x00


	//----- nvinfo : EIATTR_KPARAM_INFO
	.align		4
.L_10211:
        /*0078*/ 	.byte	0x04, 0x17
        /*007a*/ 	.short	(.L_10213 - .L_10212)
.L_10212:
        /*007c*/ 	.word	0x00000000
        /*0080*/ 	.short	0x0003
        /*0082*/ 	.short	0x0018
        /*0084*/ 	.byte	0x00, 0xf0, 0x11, 0x00


	//----- nvinfo : EIATTR_KPARAM_INFO
	.align		4
.L_10213:
        /*0088*/ 	.byte	0x04, 0x17
        /*008a*/ 	.short	(.L_10215 - .L_10214)
.L_10214:
        /*008c*/ 	.word	0x00000000
        /*0090*/ 	.short	0x0002
        /*0092*/ 	.short	0x0010
        /*0094*/ 	.byte	0x00, 0xf0, 0x21, 0x00


	//----- nvinfo : EIATTR_KPARAM_INFO
	.align		4
.L_10215:
        /*0098*/ 	.byte	0x04, 0x17
        /*009a*/ 	.short	(.L_10217 - .L_10216)
.L_10216:
        /*009c*/ 	.word	0x00000000
        /*00a0*/ 	.short	0x0001
        /*00a2*/ 	.short	0x0008
        /*00a4*/ 	.byte	0x00, 0xf0, 0x21, 0x00


	//----- nvinfo : EIATTR_KPARAM_INFO
	.align		4
.L_10217:
        /*00a8*/ 	.byte	0x04, 0x17
        /*00aa*/ 	.short	(.L_10219 - .L_10218)
.L_10218:
        /*00ac*/ 	.word	0x00000000
        /*00b0*/ 	.short	0x0000
        /*00b2*/ 	.short	0x0000
        /*00b4*/ 	.byte	0x00, 0xf0, 0x21, 0x00


	//----- nvinfo : EIATTR_SPARSE_MMA_MASK
	.align		4
.L_10219:
        /*00b8*/ 	.byte	0x03, 0x50
        /*00ba*/ 	.short	0x0000


	//----- nvinfo : EIATTR_MAXREG_COUNT
	.align		4
        /*00bc*/ 	.byte	0x03, 0x1b
        /*00be*/ 	.short	0x00ff


	//----- nvinfo : EIATTR_MERCURY_ISA_VERSION
	.align		4
        /*00c0*/ 	.byte	0x03, 0x5f
        /*00c2*/ 	.short	0x0101


	//----- nvinfo : EIATTR_COOP_GROUP_MASK_REGIDS
	.align		4
        /*00c4*/ 	.byte	0x04, 0x29
        /*00c6*/ 	.short	(.L_10221 - .L_10220)


	//   ....[0]....
.L_10220:
        /*00c8*/ 	.word	0xffffffff


	//   ....[1]....
        /*00cc*/ 	.word	0xffffffff


	//   ....[2]....
        /*00d0*/ 	.word	0xffffffff


	//   ....[3]....
        /*00d4*/ 	.word	0xffffffff


	//   ....[4]....
        /*00d8*/ 	.word	0xffffffff


	//   ....[5]....
        /*00dc*/ 	.word	0xffffffff


	//   ....[6]....
        /*00e0*/ 	.word	0xffffffff


	//   ....[7]....
        /*00e4*/ 	.word	0xffffffff


	//   ....[8]....
        /*00e8*/ 	.word	0xffffffff


	//   ....[9]....
        /*00ec*/ 	.word	0xffffffff


	//   ....[10]....
        /*00f0*/ 	.word	0xffffffff


	//   ....[11]....
        /*00f4*/ 	.word	0xffffffff


	//   ....[12]....
        /*00f8*/ 	.word	0xffffffff


	//   ....[13]....
        /*00fc*/ 	.word	0xffffffff


	//   ....[14]....
        /*0100*/ 	.word	0xffffffff


	//   ....[15]....
        /*0104*/ 	.word	0xffffffff


	//   ....[16]....
        /*0108*/ 	.word	0xffffffff


	//   ....[17]....
        /*010c*/ 	.word	0xffffffff


	//   ....[18]....
        /*0110*/ 	.word	0xffffffff


	//   ....[19]....
        /*0114*/ 	.word	0xffffffff


	//   ....[20]....
        /*0118*/ 	.word	0xffffffff


	//   ....[21]....
        /*011c*/ 	.word	0xffffffff


	//   ....[22]....
        /*0120*/ 	.word	0xffffffff


	//   ....[23]....
        /*0124*/ 	.word	0xffffffff


	//   ....[24]....
        /*0128*/ 	.word	0xffffffff


	//   ....[25]....
        /*012c*/ 	.word	0xffffffff


	//   ....[26]....
        /*0130*/ 	.word	0xffffffff


	//   ....[27]....
        /*0134*/ 	.word	0xffffffff


	//   ....[28]....
        /*0138*/ 	.word	0xffffffff


	//   ....[29]....
        /*013c*/ 	.word	0xffffffff


	//   ....[30]....
        /*0140*/ 	.word	0xffffffff


	//   ....[31]....
        /*0144*/ 	.word	0xffffffff


	//   ....[32]....
        /*0148*/ 	.word	0xffffffff


	//   ....[33]....
        /*014c*/ 	.word	0xffffffff


	//   ....[34]....
        /*0150*/ 	.word	0xffffffff


	//   ....[35]....
        /*0154*/ 	.word	0xffffffff


	//   ....[36]....
        /*0158*/ 	.word	0xffffffff


	//   ....[37]....
        /*015c*/ 	.word	0xffffffff


	//   ....[38]....
        /*0160*/ 	.word	0xffffffff


	//   ....[39]....
        /*0164*/ 	.word	0xffffffff


	//   ....[40]....
        /*0168*/ 	.word	0x05000002


	//   ....[41]....
        /*016c*/ 	.word	0x05000002


	//   ....[42]....
        /*0170*/ 	.word	0x05000002


	//   ....[43]....
        /*0174*/ 	.word	0x05000002


	//   ....[44]....
        /*0178*/ 	.word	0x05000002


	//   ....[45]....
        /*017c*/ 	.word	0x05000002


	//   ....[46]....
        /*0180*/ 	.word	0x05000002


	//   ....[47]....
        /*0184*/ 	.word	0x05000002


	//   ....[48]....
        /*0188*/ 	.word	0x05000002


	//   ....[49]....
        /*018c*/ 	.word	0x05000002


	//   ....[50]....
        /*0190*/ 	.word	0x05000002


	//   ....[51]....
        /*0194*/ 	.word	0x05000002


	//   ....[52]....
        /*0198*/ 	.word	0x05000002


	//   ....[53]....
        /*019c*/ 	.word	0x05000002


	//   ....[54]....
        /*01a0*/ 	.word	0x05000002


	//   ....[55]....
        /*01a4*/ 	.word	0x05000002


	//   ....[56]....
        /*01a8*/ 	.word	0x05000002


	//   ....[57]....
        /*01ac*/ 	.word	0x05000002


	//   ....[58]....
        /*01b0*/ 	.word	0x05000002


	//   ....[59]....
        /*01b4*/ 	.word	0x05000002


	//   ....[60]....
        /*01b8*/ 	.word	0x05000002


	//   ....[61]....
        /*01bc*/ 	.word	0x05000002


	//   ....[62]....
        /*01c0*/ 	.word	0x05000002


	//   ....[63]....
        /*01c4*/ 	.word	0x05000002


	//   ....[64]....
        /*01c8*/ 	.word	0x05000002


	//   ....[65]....
        /*01cc*/ 	.word	0x05000002


	//   ....[66]....
        /*01d0*/ 	.word	0x05000002


	//   ....[67]....
        /*01d4*/ 	.word	0x05000002


	//   ....[68]....
        /*01d8*/ 	.word	0x05000002


	//   ....[69]....
        /*01dc*/ 	.word	0x05000002


	//----- nvinfo : EIATTR_COOP_GROUP_INSTR_OFFSETS
	.align		4
.L_10221:
        /*01e0*/ 	.byte	0x04, 0x28
        /*01e2*/ 	.short	(.L_10223 - .L_10222)


	//   ....[0]....
.L_10222:
        /*01e4*/ 	.word	0x00000210


	//   ....[1]....
        /*01e8*/ 	.word	0x00000260


	//   ....[2]....
        /*01ec*/ 	.word	0x00000290


	//   ....[3]....
        /*01f0*/ 	.word	0x000002b0


	//   ....[4]....
        /*01f4*/ 	.word	0x000002d0


	//   ....[5]....
        /*01f8*/ 	.word	0x00000570


	//   ....[6]....
        /*01fc*/ 	.word	0x00000590


	//   ....[7]....
        /*0200*/ 	.word	0x000005b0


	//   ....[8]....
        /*0204*/ 	.word	0x000005d0


	//   ....[9]....
        /*0208*/ 	.word	0x000005f0


	//   ....[10]....
        /*020c*/ 	.word	0x00000de0


	//   ....[11]....
        /*0210*/ 	.word	0x00000e00


	//   ....[12]....
        /*0214*/ 	.word	0x00000e10


	//   ....[13]....
        /*0218*/ 	.word	0x00000ea0


	//   ....[14]....
        /*021c*/ 	.word	0x00000ec0


	//   ....[15]....
        /*0220*/ 	.word	0x00000ed0


	//   ....[16]....
        /*0224*/ 	.word	0x00000f50


	//   ....[17]....
        /*0228*/ 	.word	0x00000f70


	//   ....[18]....
        /*022c*/ 	.word	0x00000f80


	//   ....[19]....
        /*0230*/ 	.word	0x00001000


	//   ....[20]....
        /*0234*/ 	.word	0x00001010


	//   ....[21]....
        /*0238*/ 	.word	0x00001020


	//   ....[22]....
        /*023c*/ 	.word	0x000010a0


	//   ....[23]....
        /*0240*/ 	.word	0x000010b0


	//   ....[24]....
        /*0244*/ 	.word	0x000010c0


	//   ....[25]....
        /*0248*/ 	.word	0x00001820


	//   ....[26]....
        /*024c*/ 	.word	0x00001840


	//   ....[27]....
        /*0250*/ 	.word	0x00001850


	//   ....[28]....
        /*0254*/ 	.word	0x000018e0


	//   ....[29]....
        /*0258*/ 	.word	0x00001900


	//   ....[30]....
        /*025c*/ 	.word	0x00001910


	//   ....[31]....
        /*0260*/ 	.word	0x00001990


	//   ....[32]....
        /*0264*/ 	.word	0x000019b0


	//   ....[33]....
        /*0268*/ 	.word	0x000019c0


	//   ....[34]....
        /*026c*/ 	.word	0x00001a40


	//   ....[35]....
        /*0270*/ 	.word	0x00001a50


	//   ....[36]....
        /*0274*/ 	.word	0x00001a60


	//   ....[37]....
        /*0278*/ 	.word	0x00001ae0


	//   ....[38]....
        /*027c*/ 	.word	0x00001af0


	//   ....[39]....
        /*0280*/ 	.word	0x00001b00


	//   ....[40]....
        /*0284*/ 	.word	0x000023f0


	//   ....[41]....
        /*0288*/ 	.word	0x000024a0


	//   ....[42]....
        /*028c*/ 	.word	0x00002500


	//   ....[43]....
        /*0290*/ 	.word	0x000025d0


	//   ....[44]....
        /*0294*/ 	.word	0x00002640


	//   ....[45]....
        /*0298*/ 	.word	0x000026b0


	//   ....[46]....
        /*029c*/ 	.word	0x00002780


	//   ....[47]....
        /*02a0*/ 	.word	0x000027e0


	//   ....[48]....
        /*02a4*/ 	.word	0x00002840


	//   ....[49]....
        /*02a8*/ 	.word	0x00002920


	//   ....[50]....
        /*02ac*/ 	.word	0x00002990


	//   ....[51]....
        /*02b0*/ 	.word	0x00002a00


	//   ....[52]....
        /*02b4*/ 	.word	0x00002ad0


	//   ....[53]....
        /*02b8*/ 	.word	0x00002b30


	//   ....[54]....
        /*02bc*/ 	.word	0x00002b90


	//   ....[55]....
        /*02c0*/ 	.word	0x00002c30


	//   ....[56]....
        /*02c4*/ 	.word	0x00002ce0


	//   ....[57]....
        /*02c8*/ 	.word	0x00002d40


	//   ....[58]....
        /*02cc*/ 	.word	0x00002e10


	//   ....[59]....
        /*02d0*/ 	.word	0x00002e80


	//   ....[60]....
        /*02d4*/ 	.word	0x00002ef0


	//   ....[61]....
        /*02d8*/ 	.word	0x00002fc0


	//   ....[62]....
        /*02dc*/ 	.word	0x00003020


	//   ....[63]....
        /*02e0*/ 	.word	0x00003080


	//   ....[64]....
        /*02e4*/ 	.word	0x00003160


	//   ....[65]....
        /*02e8*/ 	.word	0x000031d0


	//   ....[66]....
        /*02ec*/ 	.word	0x00003240


	//   ....[67]....
        /*02f0*/ 	.word	0x00003310


	//   ....[68]....
        /*02f4*/ 	.word	0x00003370


	//   ....[69]....
        /*02f8*/ 	.word	0x000033d0


	//----- nvinfo : EIATTR_EXIT_INSTR_OFFSETS
	.align		4
.L_10223:
        /*02fc*/ 	.byte	0x04, 0x1c
        /*02fe*/ 	.short	(.L_10225 - .L_10224)


	//   ....[0]....
.L_10224:
        /*0300*/ 	.word	0x00000080


	//   ....[1]....
        /*0304*/ 	.word	0x00001fe0


	//   ....[2]....
        /*0308*/ 	.word	0x00002000


	//   ....[3]....
        /*030c*/ 	.word	0x00002210


	//   ....[4]....
        /*0310*/ 	.word	0x00002380


	//----- nvinfo : EIATTR_MAX_THREADS
	.align		4
.L_10225:
        /*0314*/ 	.byte	0x04, 0x05
        /*0316*/ 	.short	(.L_10227 - .L_10226)
.L_10226:
        /*0318*/ 	.word	0x00000080
        /*031c*/ 	.word	0x00000001
        /*0320*/ 	.word	0x00000001


	//----- nvinfo : EIATTR_CRS_STACK_SIZE
	.align		4
.L_10227:
        /*0324*/ 	.byte	0x04, 0x1e
        /*0326*/ 	.short	(.L_10229 - .L_10228)
.L_10228:
        /*0328*/ 	.word	0x00000000


	//----- nvinfo : EIATTR_CBANK_PARAM_SIZE
	.align		4
.L_10229:
        /*032c*/ 	.byte	0x03, 0x19
        /*032e*/ 	.short	0x0048


	//----- nvinfo : EIATTR_PARAM_CBANK
	.align		4
        /*0330*/ 	.byte	0x04, 0x0a
        /*0332*/ 	.short	(.L_10231 - .L_10230)
	.align		4
.L_10230:
        /*0334*/ 	.word	index@(.nv.constant0._ZN4vllm3moe10topkGatingILi10ELi320ELi4ELi8ELi32ElfLNS0_11ScoringFuncE0EEEvPKT5_PKbPfiPT4_PiiiibPKf)
        /*0338*/ 	.short	0x0210
        /*033a*/ 	.short	0x0048


	//----- nvinfo : EIATTR_SW_WAR
	.align		4
.L_10231:
        /*033c*/ 	.byte	0x04, 0x36
        /*033e*/ 	.short	(.L_10233 - .L_10232)
.L_10232:
        /*0340*/ 	.word	0x00000008
.L_10233:


//--------------------- .nv.info._ZN4vllm3moe10topkGatingILi6ELi192ELi4ELi8ELi32ElfLNS0_11ScoringFuncE0EEEvPKT5_PKbPfiPT4_PiiiibPKf --------------------------
	.section	.nv.info._ZN4vllm3moe10topkGatingILi6ELi192ELi4ELi8ELi32ElfLNS0_11ScoringFuncE0EEEvPKT5_PKbPfiPT4_PiiiibPKf,"",@"SHT_CUDA_INFO"
	.sectionflags	@""
	.align	4


	//----- nvinfo : EIATTR_CUDA_API_VERSION
	.align		4
        /*0000*/ 	.byte	0x04, 0x37
        /*0002*/ 	.short	(.L_10235 - .L_10234)
.L_10234:
        /*0004*/ 	.word	0x00000082


	//----- nvinfo : EIATTR_KPARAM_INFO
	.align		4
.L_10235:
        /*0008*/ 	.byte	0x04, 0x17
        /*000a*/ 	.short	(.L_10237 - .L_10236)
.L_10236:
        /*000c*/ 	.word	0x00000000
        /*0010*/ 	.short	0x000a
        /*0012*/ 	.short	0x0040
        /*0014*/ 	.byte	0x00, 0xf0, 0x21, 0x00


	//----- nvinfo : EIATTR_KPARAM_INFO
	.align		4
.L_10237:
        /*0018*/ 	.byte	0x04, 0x17
        /*001a*/ 	.short	(.L_10239 - .L_10238)
.L_10238:
        /*001c*/ 	.word	0x00000000
        /*0020*/ 	.short	0x0009
        /*0022*/ 	.short	0x003c
        /*0024*/ 	.byte	0x00, 0xf0, 0x05, 0x00


	//----- nvinfo : EIATTR_KPARAM_INFO
	.align		4
.L_10239:
        /*0028*/ 	.byte	0x04, 0x17
        /*002a*/ 	.short	(.L_10241 - .L_10240)
.L_10240:
        /*002c*/ 	.word	0x00000000
        /*0030*/ 	.short	0x0008
        /*0032*/ 	.short	0x0038
        /*0034*/ 	.byte	0x00, 0xf0, 0x11, 0x00


	//----- nvinfo : EIATTR_KPARAM_INFO
	.align		4
.L_10241:
        /*0038*/ 	.byte	0x04, 0x17
        /*003a*/ 	.short	(.L_10243 - .L_10242)
.L_10242:
        /*003c*/ 	.word	0x00000000
        /*0040*/ 	.short	0x0007
        /*0042*/ 	.short	0x0034
        /*0044*/ 	.byte	0x00, 0xf0, 0x11, 0x00


	//----- nvinfo : EIATTR_KPARAM_INFO
	.align		4
.L_10243:
        /*0048*/ 	.byte	0x04, 0x17
        /*004a*/ 	.short	(.L_10245 - .L_10244)
.L_10244:
        /*004c*/ 	.word	0x00000000
        /*0050*/ 	.short	0x0006
        /*0052*/ 	.short	0x0030
        /*0054*/ 	.byte	0x00, 0xf0, 0x11, 0x00


	//----- nvinfo : EIATTR_KPARAM_INFO
	.align		4
.L_10245:
        /*0058*/ 	.byte	0x04, 0x17
        /*005a*/ 	.short	(.L_10247 - .L_10246)
.L_10246:
        /*005c*/ 	.word	0x00000000
        /*0060*/ 	.short	0x0005
        /*0062*/ 	.short	0x0028
        /*0064*/ 	.byte	0x00, 0xf0, 0x21, 0x00


	//----- nvinfo : EIATTR_KPARAM_INFO
	.align		4
.L_10247:
        /*0068*/ 	.byte	0x04, 0x17
        /*006a*/ 	.short	(.L_10249 - .L_10248)
.L_10248:
        /*006c*/ 	.word	0x00000000
        /*0070*/ 	.short	0x0004
        /*0072*/ 	.short	0x0020
        /*0074*/ 	.byte	0x00, 0xf0, 0x21, 0x00


	//----- nvinfo : EIATTR_KPARAM_INFO
	.align		4
.L_10249:
        /*0078*/ 	.byte	0x04, 0x17
        /*007a*/ 	.short	(.L_10251 - .L_10250)
.L_10250:
        /*007c*/ 	.word	0x00000000
        /*0080*/ 	.short	0x0003
        /*0082*/ 	.short	0x0018
        /*0084*/ 	.byte	0x00, 0xf0, 0x11, 0x00


	//----- nvinfo : EIATTR_KPARAM_INFO
	.align		4
.L_10251:
        /*0088*/ 	.byte	0x04, 0x17
        /*008a*/ 	.short	(.L_10253 - .L_10252)
.L_10252:
        /*008c*/ 	.word	0x00000000
        /*0090*/ 	.short	0x0002
        /*0092*/ 	.short	0x0010
        /*0094*/ 	.byte	0x00, 0xf0, 0x21, 0x00


	//----- nvinfo : EIATTR_KPARAM_INFO
	.align		4
.L_10253:
        /*0098*/ 	.byte	0x04, 0x17
        /*009a*/ 	.short	(.L_10255 - .L_10254)
.L_10254:
        /*009c*/ 	.word	0x00000000
        /*00a0*/ 	.short	0x0001
        /*00a2*/ 	.short	0x0008
        /*00a4*/ 	.byte	0x00, 0xf0, 0x21, 0x00


	//----- nvinfo : EIATTR_KPARAM_INFO
	.align		4
.L_10255:
        /*00a8*/ 	.byte	0x04, 0x17
        /*00aa*/ 	.short	(.L_10257 - .L_10256)
.L_10256:
        /*00ac*/ 	.word	0x00000000
        /*00b0*/ 	.short	0x0000
        /*00b2*/ 	.short	0x0000
        /*00b4*/ 	.byte	0x00, 0xf0, 0x21, 0x00


	//----- nvinfo : EIATTR_SPARSE_MMA_MASK
	.align		4
.L_10257:
        /*00b8*/ 	.byte	0x03, 0x50
        /*00ba*/ 	.short	0x0000


	//----- nvinfo : EIATTR_MAXREG_COUNT
	.align		4
        /*00bc*/ 	.byte	0x03, 0x1b
        /*00be*/ 	.short	0x00ff


	//----- nvinfo : EIATTR_MERCURY_ISA_VERSION
	.align		4
        /*00c0*/ 	.byte	0x03, 0x5f
        /*00c2*/ 	.short	0x0101


	//----- nvinfo : EIATTR_COOP_GROUP_MASK_REGIDS
	.align		4
        /*00c4*/ 	.byte	0x04, 0x29
        /*00c6*/ 	.short	(.L_10259 - .L_10258)


	//   ....[0]....
.L_10258:
        /*00c8*/ 	.word	0xffffffff


	//   ....[1]....
        /*00cc*/ 	.word	0xffffffff


	//   ....[2]....
        /*00d0*/ 	.word	0xffffffff


	//   ....[3]....
        /*00d4*/ 	.word	0xffffffff


	//   ....[4]....
        /*00d8*/ 	.word	0xffffffff


	//   ....[5]....
        /*00dc*/ 	.word	0xffffffff


	//   ....[6]....
        /*00e0*/ 	.word	0xffffffff


	//   ....[7]....
        /*00e4*/ 	.word	0xffffffff


	//   ....[8]....
        /*00e8*/ 	.word	0xffffffff


	//   ....[9]....
        /*00ec*/ 	.word	0xffffffff


	//   ....[10]....
        /*00f0*/ 	.word	0xffffffff


	//   ....[11]....
        /*00f4*/ 	.word	0xffffffff


	//   ....[12]....
        /*00f8*/ 	.word	0xffffffff


	//   ....[13]....
        /*00fc*/ 	.word	0xffffffff


	//   ....[14]....
        /*0100*/ 	.word	0xffffffff


	//   ....[15]....
        /*0104*/ 	.word	0xffffffff


	//   ....[16]....
        /*0108*/ 	.word	0xffffffff


	//   ....[17]....
        /*010c*/ 	.word	0xffffffff


	//   ....[18]....
        /*0110*/ 	.word	0xffffffff


	//   ....[19]....
        /*0114*/ 	.word	0xffffffff


	//   ....[20]....
        /*0118*/ 	.word	0xffffffff


	//   ....[21]....
        /*011c*/ 	.word	0xffffffff


	//   ....[22]....
        /*0120*/ 	.word	0xffffffff


	//   ....[23]....
        /*0124*/ 	.word	0xffffffff


	//   ....[24]....
        /*0128*/ 	.word	0xffffffff


	//   ....[25]....
        /*012c*/ 	.word	0xffffffff


	//   ....[26]....
        /*0130*/ 	.word	0xffffffff


	//   ....[27]....
        /*0134*/ 	.word	0xffffffff


	//   ....[28]....
        /*0138*/ 	.word	0xffffffff


	//   ....[29]....
        /*013c*/ 	.word	0xffffffff


	//   ....[30]....
        /*0140*/ 	.word	0xffffffff


	//   ....[31]....
        /*0144*/ 	.word	0xffffffff


	//   ....[32]....
        /*0148*/ 	.word	0xffffffff


	//   ....[33]....
        /*014c*/ 	.word	0xffffffff


	//   ....[34]....
        /*0150*/ 	.word	0xffffffff


	//   ....[35]....
        /*0154*/ 	.word	0xffffffff


	//   ....[36]....
        /*0158*/ 	.word	0xffffffff


	//   ....[37]....
        /*015c*/ 	.word	0xffffffff


	//   ....[38]....
        /*0160*/ 	.word	0xffffffff


	//   ....[39]....
        /*0164*/ 	.word	0xffffffff


	//   ....[40]....
        /*0168*/ 	.word	0x05000002


	//   ....[41]....
        /*016c*/ 	.word	0x05000002


	//   ....[42]....
        /*0170*/ 	.word	0x05000002


	//   ....[43]....
        /*0174*/ 	.word	0x05000002


	//   ....[44]....
        /*0178*/ 	.word	0x05000002


	//   ....[45]....
        /*017c*/ 	.word	0x05000002


	//   ....[46]....
        /*0180*/ 	.word	0x05000002


	//   ....[47]....
        /*0184*/ 	.word	0x05000002


	//   ....[48]....
        /*0188*/ 	.word	0x05000002


	//   ....[49]....
        /*018c*/ 	.word	0x05000002


	//   ....[50]....
        /*0190*/ 	.word	0x05000002


	//   ....[51]....
        /*0194*/ 	.word	0x05000002


	//   ....[52]....
        /*0198*/ 	.word	0x05000002


	//   ....[53]....
        /*019c*/ 	.word	0x05000002


	//   ....[54]....
        /*01a0*/ 	.word	0x05000002


	//   ....[55]....
        /*01a4*/ 	.word	0x05000002


	//   ....[56]....
        /*01a8*/ 	.word	0x05000002


	//   ....[57]....
        /*01ac*/ 	.word	0x05000002


	//   ....[58]....
        /*01b0*/ 	.word	0x05000002


	//   ....[59]....
        /*01b4*/ 	.word	0x05000002


	//   ....[60]....
        /*01b8*/ 	.word	0x05000002


	//   ....[61]....
        /*01bc*/ 	.word	0x05000002


	//   ....[62]....
        /*01c0*/ 	.word	0x05000002


	//   ....[63]....
        /*01c4*/ 	.word	0x05000002


	//   ....[64]....
        /*01c8*/ 	.word	0x05000002


	//   ....[65]....
        /*01cc*/ 	.word	0x05000002


	//   ....[66]....
        /*01d0*/ 	.word	0x05000002


	//   ....[67]....
        /*01d4*/ 	.word	0x05000002


	//   ....[68]....
        /*01d8*/ 	.word	0x05000002


	//   ....[69]....
        /*01dc*/ 	.word	0x05000002


	//----- nvinfo : EIATTR_COOP_GROUP_INSTR_OFFSETS
	.align		4
.L_10259:
        /*01e0*/ 	.byte	0x04, 0x28
        /*01e2*/ 	.short	(.L_10261 - .L_10260)


	//   ....[0]....
.L_10260:
        /*01e4*/ 	.word	0x00000250


	//   ....[1]....
        /*01e8*/ 	.word	0x00000280


	//   ....[2]....
        /*01ec*/ 	.word	0x000002b0


	//   ....[3]....
        /*01f0*/ 	.word	0x000002f0


	//   ....[4]....
        /*01f4*/ 	.word	0x00000310


	//   ....[5]....
        /*01f8*/ 	.word	0x000004b0


	//   ....[6]....
        /*01fc*/ 	.word	0x000004d0


	//   ....[7]....
        /*0200*/ 	.word	0x000004f0


	//   ....[8]....
        /*0204*/ 	.word	0x00000510


	//   ....[9]....
        /*0208*/ 	.word	0x00000530


	//   ....[10]....
        /*020c*/ 	.word	0x000009e0


	//   ....[11]....
        /*0210*/ 	.word	0x00000a00


	//   ....[12]....
        /*0214*/ 	.word	0x00000a10


	//   ....[13]....
        /*0218*/ 	.word	0x00000aa0


	//   ....[14]....
        /*021c*/ 	.word	0x00000ac0


	//   ....[15]....
        /*0220*/ 	.word	0x00000ad0


	//   ....[16]....
        /*0224*/ 	.word	0x00000b50


	//   ....[17]....
        /*0228*/ 	.word	0x00000b70


	//   ....[18]....
        /*022c*/ 	.word	0x00000b80


	//   ....[19]....
        /*0230*/ 	.word	0x00000c00


	//   ....[20]....
        /*0234*/ 	.word	0x00000c10


	//   ....[21]....
        /*0238*/ 	.word	0x00000c20


	//   ....[22]....
        /*023c*/ 	.word	0x00000ca0


	//   ....[23]....
        /*0240*/ 	.word	0x00000cb0


	//   ....[24]....
        /*0244*/ 	.word	0x00000cc0


	//   ....[25]....
        /*0248*/ 	.word	0x000012a0


	//   ....[26]....
        /*024c*/ 	.word	0x000012c0


	//   ....[27]....
        /*0250*/ 	.word	0x000012d0


	//   ....[28]....
        /*0254*/ 	.word	0x00001360


	//   ....[29]....
        /*0258*/ 	.word	0x00001380


	//   ....[30]....
        /*025c*/ 	.word	0x00001390


	//   ....[31]....
        /*0260*/ 	.word	0x00001410


	//   ....[32]....
        /*0264*/ 	.word	0x00001430


	//   ....[33]....
        /*0268*/ 	.word	0x00001440


	//   ....[34]....
        /*026c*/ 	.word	0x000014c0


	//   ....[35]....
        /*0270*/ 	.word	0x000014d0


	//   ....[36]....
        /*0274*/ 	.word	0x000014e0


	//   ....[37]....
        /*0278*/ 	.word	0x00001560


	//   ....[38]....
        /*027c*/ 	.word	0x00001570


	//   ....[39]....
        /*0280*/ 	.word	0x00001580


	//   ....[40]....
        /*0284*/ 	.word	0x00001de0


	//   ....[41]....
        /*0288*/ 	.word	0x00001e90


	//   ....[42]....
        /*028c*/ 	.word	0x00001ef0


	//   ....[43]....
        /*0290*/ 	.word	0x00001fc0


	//   ....[44]....
        /*0294*/ 	.word	0x00002030


	//   ....[45]....
        /*0298*/ 	.word	0x000020a0


	//   ....[46]....
        /*029c*/ 	.word	0x00002170


	//   ....[47]....
        /*02a0*/ 	.word	0x000021d0


	//   ....[48]....
        /*02a4*/ 	.word	0x00002230


	//   ....[49]....
        /*02a8*/ 	.word	0x00002310


	//   ....[50]....
        /*02ac*/ 	.word	0x00002380


	//   ....[51]....
        /*02b0*/ 	.word	0x000023f0


	//   ....[52]....
        /*02b4*/ 	.word	0x000024b0


	//   ....[53]....
        /*02b8*/ 	.word	0x00002510


	//   ....[54]....
        /*02bc*/ 	.word	0x00002570


	//   ....[55]....
        /*02c0*/ 	.word	0x00002610


	//   ....[56]....
        /*02c4*/ 	.word	0x000026c0


	//   ....[57]....
        /*02c8*/ 	.word	0x00002720


	//   ....[58]....
        /*02cc*/ 	.word	0x000027f0


	//   ....[59]....
        /*02d0*/ 	.word	0x00002860


	//   ....[60]....
        /*02d4*/ 	.word	0x000028d0


	//   ....[61]....
        /*02d8*/ 	.word	0x000029a0


	//   ....[62]....
        /*02dc*/ 	.word	0x00002a00


	//   ....[63]....
        /*02e0*/ 	.word	0x00002a60


	//   ....[64]....
        /*02e4*/ 	.word	0x00002b40


	//   ....[65]....
        /*02e8*/ 	.word	0x00002bb0


	//   ....[66]....
        /*02ec*/ 	.word	0x00002c20


	//   ....[67]....
        /*02f0*/ 	.word	0x00002cf0


	//   ....[68]....
        /*02f4*/ 	.word	0x00002d50


	//   ....[69]....
        /*02f8*/ 	.word	0x00002db0


	//----- nvinfo : EIATTR_EXIT_INSTR_OFFSETS
	.align		4
.L_10261:
        /*02fc*/ 	.byte	0x04, 0x1c
        /*02fe*/ 	.short	(.L_10263 - .L_10262)


	//   ....[0]....
.L_10262:
        /*0300*/ 	.word	0x00000080


	//   ....[1]....
        /*0304*/ 	.word	0x000019e0


	//   ....[2]....
        /*0308*/ 	.word	0x000019f0


	//   ....[3]....
        /*030c*/ 	.word	0x00001c00


	//   ....[4]....
        /*0310*/ 	.word	0x00001d70


	//----- nvinfo : EIATTR_MAX_THREADS
	.align		4
.L_10263:
        /*0314*/ 	.byte	0x04, 0x05
        /*0316*/ 	.short	(.L_10265 - .L_10264)
.L_10264:
        /*0318*/ 	.word	0x00000080
        /*031c*/ 	.word	0x00000001
        /*0320*/ 	.word	0x00000001


	//----- nvinfo : EIATTR_CRS_STACK_SIZE
	.align		4
.L_10265:
        /*0324*/ 	.byte	0x04, 0x1e
        /*0326*/ 	.short	(.L_10267 - .L_10266)
.L_10266:
        /*0328*/ 	.word	0x00000000


	//----- nvinfo : EIATTR_CBANK_PARAM_SIZE
	.align		4
.L_10267:
        /*032c*/ 	.byte	0x03, 0x19
        /*032e*/ 	.short	0x0048


	//----- nvinfo : EIATTR_PARAM_CBANK
	.align		4
        /*0330*/ 	.byte	0x04, 0x0a
        /*0332*/ 	.short	(.L_10269 - .L_10268)
	.align		4
.L_10268:
        /*0334*/ 	.word	index@(.nv.constant0._ZN4vllm3moe10topkGatingILi6ELi192ELi4ELi8ELi32ElfLNS0_11ScoringFuncE0EEEvPKT5_PKbPfiPT4_PiiiibPKf)
        /*0338*/ 	.short	0x0210
        /*033a*/ 	.short	0x0048


	//----- nvinfo : EIATTR_SW_WAR
	.align		4
.L_10269:
        /*033c*/ 	.byte	0x04, 0x36
        /*033e*/ 	.short	(.L_10271 - .L_10270)
.L_10270:
        /*0340*/ 	.word	0x00000008
.L_10271:


//--------------------- .nv.info._ZN4vllm3moe10topkGatingILi16ELi512ELi4ELi16ELi32ElfLNS0_11ScoringFuncE0EEEvPKT5_PKbPfiPT4_PiiiibPKf --------------------------
	.section	.nv.info._ZN4vllm3moe10topkGatingILi16ELi512ELi4ELi16ELi32ElfLNS0_11ScoringFuncE0EEEvPKT5_PKbPfiPT4_PiiiibPKf,"",@"SHT_CUDA_INFO"
	.sectionflags	@""
	.align	4


	//----- nvinfo : EIATTR_CUDA_API_VERSION
	.align		4
        /*0000*/ 	.byte	0x04, 0x37
        /*0002*/ 	.short	(.L_10273 - .L_10272)
.L_10272:
        /*0004*/ 	.word	0x00000082


	//----- nvinfo : EIATTR_KPARAM_INFO
	.align		4
.L_10273:
        /*0008*/ 	.byte	0x04, 0x17
        /*000a*/ 	.short	(.L_10275 - .L_10274)
.L_10274:
        /*000c*/ 	.word	0x00000000
        /*0010*/ 	.short	0x000a
        /*0012*/ 	.short	0x0040
        /*0014*/ 	.byte	0x00, 0xf0, 0x21, 0x00


	//----- nvinfo : EIATTR_KPARAM_INFO
	.align		4
.L_10275:
        /*0018*/ 	.byte	0x04, 0x17
        /*001a*/ 	.short	(.L_10277 - .L_10276)
.L_10276:
        /*001c*/ 	.word	0x00000000
        /*0020*/ 	.short	0x0009
        /*0022*/ 	.short	0x003c
        /*0024*/ 	.byte	0x00, 0xf0, 0x05, 0x00


	//----- nvinfo : EIATTR_KPARAM_INFO
	.align		4
.L_10277:
        /*0028*/ 	.byte	0x04, 0x17
        /*002a*/ 	.short	(.L_10279 - .L_10278)
.L_10278:
        /*002c*/ 	.word	0x00000000
        /*0030*/ 	.short	0x0008
        /*0032*/ 	.short	0x0038
        /*0034*/ 	.byte	0x00, 0xf0, 0x11, 0x00


	//----- nvinfo : EIATTR_KPARAM_INFO
	.align		4
.L_10279:
        /*0038*/ 	.byte	0x04, 0x17
        /*003a*/ 	.short	(.L_10281 - .L_10280)
.L_10280:
        /*003c*/ 	.word	0x00000000
        /*0040*/ 	.short	0x0007
        /*0042*/ 	.short	0x0034
        /*0044*/ 	.byte	0x00, 0xf0, 0x11, 0x00


	//----- nvinfo : EIATTR_KPARAM_INFO
	.align		4
.L_10281:
        /*0048*/ 	.byte	0x04, 0x17
        /*004a*/ 	.short	(.L_10283 - .L_10282)
.L_10282:
        /*004c*/ 	.word	0x00000000
        /*0050*/ 	.short	0x0006
        /*0052*/ 	.short	0x0030
        /*0054*/ 	.byte	0x00, 0xf0, 0x11, 0x00


	//----- nvinfo : EIATTR_KPARAM_INFO
	.align		4
.L_10283:
        /*0058*/ 	.byte	0x04, 0x17
        /*005a*/ 	.short	(.L_10285 - .L_10284)
.L_10284:
        /*005c*/ 	.word	0x00000000
        /*0060*/ 	.short	0x0005
        /*0062*/ 	.short	0x0028
        /*0064*/ 	.byte	0x00, 0xf0, 0x21, 0x00


	//----- nvinfo : EIATTR_KPARAM_INFO
	.align		4
.L_10285:
        /*0068*/ 	.byte	0x04, 0x17
        /*006a*/ 	.short	(.L_10287 - .L_10286)
.L_10286:
        /*006c*/ 	.word	0x00000000
        /*0070*/ 	.short	0x0004
        /*0072*/ 	.short	0x0020
        /*0074*/ 	.byte	0x00, 0xf0, 0x21, 0x00


	//----- nvinfo : EIATTR_KPARAM_INFO
	.align		4
.L_10287:
        /*0078*/ 	.byte	0x04, 0x17
        /*007a*/ 	.short	(.L_10289 - .L_10288)
.L_10288:
        /*007c*/ 	.word	0x00000000
        /*0080*/ 	.short	0x0003
        /*0082*/ 	.short	0x0018
        /*0084*/ 	.byte	0x00, 0xf0, 0x11, 0x00


	//----- nvinfo : EIATTR_KPARAM_INFO
	.align		4
.L_10289:
        /*0088*/ 	.byte	0x04, 0x17
        /*008a*/ 	.short	(.L_10291 - .L_10290)
.L_10290:
        /*008c*/ 	.word	0x00000000
        /*0090*/ 	.short	0x0002
        /*0092*/ 	.short	0x0010
        /*0094*/ 	.byte	0x00, 0xf0, 0x21, 0x00


	//----- nvinfo : EIATTR_KPARAM_INFO
	.align		4
.L_10291:
        /*0098*/ 	.byte	0x04, 0x17
        /*009a*/ 	.short	(.L_10293 - .L_10292)
.L_10292:
        /*009c*/ 	.word	0x00000000
        /*00a0*/ 	.short	0x0001
        /*00a2*/ 	.short	0x0008
        /*00a4*/ 	.byte	0x00, 0xf0, 0x21, 0x00


	//----- nvinfo : EIATTR_KPARAM_INFO
	.align		4
.L_10293:
        /*00a8*/ 	.byte	0x04, 0x17
        /*00aa*/ 	.short	(.L_10295 - .L_10294)
.L_10294:
        /*00ac*/ 	.word	0x00000000
        /*00b0*/ 	.short	0x0000
        /*00b2*/ 	.short	0x0000
        /*00b4*/ 	.byte	0x00, 0xf0, 0x21, 0x00


	//----- nvinfo : EIATTR_SPARSE_MMA_MASK
	.align		4
.L_10295:
        /*00b8*/ 	.byte	0x03, 0x50
        /*00ba*/ 	.short	0x0000


	//----- nvinfo : EIATTR_MAXREG_COUNT
	.align		4
        /*00bc*/ 	.byte	0x03, 0x1b
        /*00be*/ 	.short	0x00ff


	//----- nvinfo : EIATTR_MERCURY_ISA_VERSION
	.align		4
        /*00c0*/ 	.byte	0x03, 0x5f
        /*00c2*/ 	.short	0x0101


	//----- nvinfo : EIATTR_COOP_GROUP_MASK_REGIDS
	.align		4
        /*00c4*/ 	.byte	0x04, 0x29
        /*00c6*/ 	.short	(.L_10297 - .L_10296)


	//   ....[0]....
.L_10296:
        /*00c8*/ 	.word	0xffffffff


	//   ....[1]....
        /*00cc*/ 	.word	0xffffffff


	//   ....[2]....
        /*00d0*/ 	.word	0xffffffff


	//   ....[3]....
        /*00d4*/ 	.word	0xffffffff


	//   ....[4]....
        /*00d8*/ 	.word	0xffffffff


	//   ....[5]....
        /*00dc*/ 	.word	0xffffffff


	//   ....[6]....
        /*00e0*/ 	.word	0xffffffff


	//   ....[7]....
        /*00e4*/ 	.word	0xffffffff


	//   ....[8]....
        /*00e8*/ 	.word	0xffffffff


	//   ....[9]....
        /*00ec*/ 	.word	0xffffffff


	//   ....[10]....
        /*00f0*/ 	.word	0xffffffff


	//   ....[11]....
        /*00f4*/ 	.word	0xffffffff


	//   ....[12]....
        /*00f8*/ 	.word	0xffffffff


	//   ....[13]....
        /*00fc*/ 	.word	0xffffffff


	//   ....[14]....
        /*0100*/ 	.word	0xffffffff


	//   ....[15]....
        /*0104*/ 	.word	0xffffffff


	//   ....[16]....
        /*0108*/ 	.word	0xffffffff


	//   ....[17]....
        /*010c*/ 	.word	0xffffffff


	//   ....[18]....
        /*0110*/ 	.word	0xffffffff


	//   ....[19]....
        /*0114*/ 	.word	0xffffffff


	//   ....[20]....
        /*0118*/ 	.word	0xffffffff


	//   ....[21]....
        /*011c*/ 	.word	0xffffffff


	//   ....[22]....
        /*0120*/ 	.word	0xffffffff


	//   ....[23]....
        /*0124*/ 	.word	0xffffffff


	//   ....[24]....
        /*0128*/ 	.word	0xffffffff


	//   ....[25]....
        /*012c*/ 	.word	0xffffffff


	//   ....[26]....
        /*0130*/ 	.word	0xffffffff


	//   ....[27]....
        /*0134*/ 	.word	0xffffffff


	//   ....[28]....
        /*0138*/ 	.word	0xffffffff


	//   ....[29]....
        /*013c*/ 	.word	0xffffffff


	//   ....[30]....
        /*0140*/ 	.word	0xffffffff


	//   ....[31]....
        /*0144*/ 	.word	0xffffffff


	//   ....[32]....
        /*0148*/ 	.word	0xffffffff


	//   ....[33]....
        /*014c*/ 	.word	0xffffffff


	//   ....[34]....
        /*0150*/ 	.word	0xffffffff


	//   ....[35]....
        /*0154*/ 	.word	0xffffffff


	//   ....[36]....
        /*0158*/ 	.word	0xffffffff


	//   ....[37]....
        /*015c*/ 	.word	0xffffffff


	//   ....[38]....
        /*0160*/ 	.word	0xffffffff


	//   ....[39]....
        /*0164*/ 	.word	0xffffffff


	//   ....[40]....
        /*0168*/ 	.word	0x05000018


	//   ....[41]....
        /*016c*/ 	.word	0x05000018


	//   ....[42]....
        /*0170*/ 	.word	0x05000018


	//   ....[43]....
        /*0174*/ 	.word	0x05000018


	//   ....[44]....
        /*0178*/ 	.word	0x05000018


	//   ....[45]....
        /*017c*/ 	.word	0x05000018


	//   ....[46]....
        /*0180*/ 	.word	0x05000018


	//   ....[47]....
        /*0184*/ 	.word	0x05000018


	//   ....[48]....
        /*0188*/ 	.word	0x05000018


	//   ....[49]....
        /*018c*/ 	.word	0x05000018


	//   ....[50]....
        /*0190*/ 	.word	0x05000018


	//   ....[51]....
        /*0194*/ 	.word	0x05000018


	//   ....[52]....
        /*0198*/ 	.word	0x05000018


	//   ....[53]....
        /*019c*/ 	.word	0x05000018


	//   ....[54]....
        /*01a0*/ 	.word	0x05000018


	//   ....[55]....
        /*01a4*/ 	.word	0x05000018


	//   ....[56]....
        /*01a8*/ 	.word	0x05000018


	//   ....[57]....
        /*01ac*/ 	.word	0x05000018


	//   ....[58]....
        /*01b0*/ 	.word	0x05000018


	//   ....[59]....
        /*01b4*/ 	.word	0x05000018


	//   ....[60]....
        /*01b8*/ 	.word	0x05000018


	//   ....[61]....
        /*01bc*/ 	.word	0x05000018


	//   ....[62]....
        /*01c0*/ 	.word	0x05000018


	//   ....[63]....
        /*01c4*/ 	.word	0x05000018


	//   ....[64]....
        /*01c8*/ 	.word	0x05000018


	//   ....[65]....
        /*01cc*/ 	.word	0x05000018


	//   ....[66]....
        /*01d0*/ 	.word	0x05000018


	//   ....[67]....
        /*01d4*/ 	.word	0x05000018


	//   ....[68]....
        /*01d8*/ 	.word	0x05000018


	//   ....[69]....
        /*01dc*/ 	.word	0x05000018


	//----- nvinfo : EIATTR_COOP_GROUP_INSTR_OFFSETS
	.align		4
.L_10297:
        /*01e0*/ 	.byte	0x04, 0x28
        /*01e2*/ 	.short	(.L_10299 - .L_10298)


	//   ....[0]....
.L_10298:
        /*01e4*/ 	.word	0x00000250


	//   ....[1]....
        /*01e8*/ 	.word	0x00000270


	//   ....[2]....
        /*01ec*/ 	.word	0x000002a0


	//   ....[3]....
        /*01f0*/ 	.word	0x000002e0


	//   ....[4]....
        /*01f4*/ 	.word	0x00000310


	//   ....[5]....
        /*01f8*/ 	.word	0x00000730


	//   ....[6]....
        /*01fc*/ 	.word	0x00000750


	//   ....[7]....
        /*0200*/ 	.word	0x00000770


	//   ....[8]....
        /*0204*/ 	.word	0x00000790


	//   ....[9]....
        /*0208*/ 	.word	0x000007b0


	//   ....[10]....
        /*020c*/ 	.word	0x00001370


	//   ....[11]....
        /*0210*/ 	.word	0x00001390


	//   ....[12]....
        /*0214*/ 	.word	0x000013a0


	//   ....[13]....
        /*0218*/ 	.word	0x00001430


	//   ....[14]....
        /*021c*/ 	.word	0x00001450


	//   ....[15]....
        /*0220*/ 	.word	0x00001460


	//   ....[16]....
        /*0224*/ 	.word	0x000014e0


	//   ....[17]....
        /*0228*/ 	.word	0x00001500


	//   ....[18]....
        /*022c*/ 	.word	0x00001510


	//   ....[19]....
        /*0230*/ 	.word	0x00001590


	//   ....[20]....
        /*0234*/ 	.word	0x000015a0


	//   ....[21]....
        /*0238*/ 	.word	0x000015b0


	//   ....[22]....
        /*023c*/ 	.word	0x00001630


	//   ....[23]....
        /*0240*/ 	.word	0x00001640


	//   ....[24]....
        /*0244*/ 	.word	0x00001650


	//   ....[25]....
        /*0248*/ 	.word	0x00001ff0


	//   ....[26]....
        /*024c*/ 	.word	0x00002010


	//   ....[27]....
        /*0250*/ 	.word	0x00002020


	//   ....[28]....
        /*0254*/ 	.word	0x000020b0


	//   ....[29]....
        /*0258*/ 	.word	0x000020d0


	//   ....[30]....
        /*025c*/ 	.word	0x000020e0


	//   ....[31]....
        /*0260*/ 	.word	0x00002160


	//   ....[32]....
        /*0264*/ 	.word	0x00002180


	//   ....[33]....
        /*0268*/ 	.word	0x00002190


	//   ....[34]....
        /*026c*/ 	.word	0x00002210


	//   ....[35]....
        /*0270*/ 	.word	0x00002220


	//   ....[36]....
        /*0274*/ 	.word	0x00002230


	//   ....[37]....
        /*0278*/ 	.word	0x000022b0


	//   ....[38]....
        /*027c*/ 	.word	0x000022c0


	//   ....[39]....
        /*0280*/ 	.word	0x000022d0


	//   ....[40]....
        /*0284*/ 	.word	0x00002c80


	//   ....[41]....
        /*0288*/ 	.word	0x00002d20


	//   ....[42]....
        /*028c*/ 	.word	0x00002d80


	//   ....[43]....
        /*0290*/ 	.word	0x00002e30


	//   ....[44]....
        /*0294*/ 	.word	0x00002e80


	//   ....[45]....
        /*0298*/ 	.word	0x00002ef0


	//   ....[46]....
        /*029c*/ 	.word	0x00002fb0


	//   ....[47]....
        /*02a0*/ 	.word	0x00003000


	//   ....[48]....
        /*02a4*/ 	.word	0x00003050


	//   ....[49]....
        /*02a8*/ 	.word	0x00003110


	//   ....[50]....
        /*02ac*/ 	.word	0x00003160


	//   ....[51]....
        /*02b0*/ 	.word	0x000031d0


	//   ....[52]....
        /*02b4*/ 	.word	0x00003280


	//   ....[53]....
        /*02b8*/ 	.word	0x000032d0


	//   ....[54]....
        /*02bc*/ 	.word	0x00003320


	//   ....[55]....
        /*02c0*/ 	.word	0x000033b0


	//   ....[56]....
        /*02c4*/ 	.word	0x00003450


	//   ....[57]....
        /*02c8*/ 	.word	0x000034b0


	//   ....[58]....
        /*02cc*/ 	.word	0x00003560


	//   ....[59]....
        /*02d0*/ 	.word	0x000035b0


	//   ....[60]....
        /*02d4*/ 	.word	0x00003620


	//   ....[61]....
        /*02d8*/ 	.word	0x000036e0


	//   ....[62]....
        /*02dc*/ 	.word	0x00003730


	//   ....[63]....
        /*02e0*/ 	.word	0x00003780


	//   ....[64]....
        /*02e4*/ 	.word	0x00003840


	//   ....[65]....
        /*02e8*/ 	.word	0x00003890


	//   ....[66]....
        /*02ec*/ 	.word	0x00003900


	//   ....[67]....
        /*02f0*/ 	.word	0x000039b0


	//   ....[68]....
        /*02f4*/ 	.word	0x00003a00


	//   ....[69]....
        /*02f8*/ 	.word	0x00003a50


	//----- nvinfo : EIATTR_EXIT_INSTR_OFFSETS
	.align		4
.L_10299:
        /*02fc*/ 	.byte	0x04, 0x1c
        /*02fe*/ 	.short	(.L_10301 - .L_10300)


	//   ....[0]....
.L_10300:
        /*0300*/ 	.word	0x00000080


	//   ....[1]....
        /*0304*/ 	.word	0x00002870


	//   ....[2]....
        /*0308*/ 	.word	0x00002890


	//   ....[3]....
        /*030c*/ 	.word	0x00002aa0


	//   ....[4]....
        /*0310*/ 	.word	0x00002c10


	//----- nvinfo : EIATTR_MAX_THREADS
	.align		4
.L_10301:
        /*0314*/ 	.byte	0x04, 0x05
        /*0316*/ 	.short	(.L_10303 - .L_10302)
.L_10302:
        /*0318*/ 	.word	0x00000080
        /*031c*/ 	.word	0x00000001
        /*0320*/ 	.word	0x00000001


	//----- nvinfo : EIATTR_CRS_STACK_SIZE
	.align		4
.L_10303:
        /*0324*/ 	.byte	0x04, 0x1e
        /*0326*/ 	.short	(.L_10305 - .L_10304)
.L_10304:
        /*0328*/ 	.word	0x00000000


	//----- nvinfo : EIATTR_CBANK_PARAM_SIZE
	.align		4
.L_10305:
        /*032c*/ 	.byte	0x03, 0x19
        /*032e*/ 	.short	0x0048


	//----- nvinfo : EIATTR_PARAM_CBANK
	.align		4
        /*0330*/ 	.byte	0x04, 0x0a
        /*0332*/ 	.short	(.L_10307 - .L_10306)
	.align		4
.L_10306:
        /*0334*/ 	.word	index@(.nv.constant0._ZN4vllm3moe10topkGatingILi16ELi512ELi4ELi16ELi32ElfLNS0_11ScoringFuncE0EEEvPKT5_PKbPfiPT4_PiiiibPKf)
        /*0338*/ 	.short	0x0210
        /*033a*/ 	.short	0x0048


	//----- nvinfo : EIATTR_SW_WAR
	.align		4
.L_10307:
        /*033c*/ 	.byte	0x04, 0x36
        /*033e*/ 	.short	(.L_10309 - .L_10308)
.L_10308:
        /*0340*/ 	.word	0x00000008
.L_10309:


//--------------------- .nv.info._ZN4vllm3moe10topkGatingILi8ELi256ELi4ELi16ELi32ElfLNS0_11ScoringFuncE0EEEvPKT5_PKbPfiPT4_PiiiibPKf --------------------------
	.section	.nv.info._ZN4vllm3moe10topkGatingILi8ELi256ELi4ELi16ELi32ElfLNS0_11ScoringFuncE0EEEvPKT5_PKbPfiPT4_PiiiibPKf,"",@"SHT_CUDA_INFO"
	.sectionflags	@""
	.align	4


	//----- nvinfo : EIATTR_CUDA_API_VERSION
	.align		4
        /*0000*/ 	.byte	0x04, 0x37
        /*0002*/ 	.short	(.L_10311 - .L_10310)
.L_10310:
        /*0004*/ 	.word	0x00000082


	//----- nvinfo : EIATTR_KPARAM_INFO
	.align		4
.L_10311:
        /*0008*/ 	.byte	0x04, 0x17
        /*000a*/ 	.short	(.L_10313 - .L_10312)
.L_10312:
        /*000c*/ 	.word	0x00000000
        /*0010*/ 	.short	0x000a
        /*0012*/ 	.short	0x0040
        /*0014*/ 	.byte	0x00, 0xf0, 0x21, 0x00


	//----- nvinfo : EIATTR_KPARAM_INFO
	.align		4
.L_10313:
        /*0018*/ 	.byte	0x04, 0x17
        /*001a*/ 	.short	(.L_10315 - .L_10314)
.L_10314:
        /*001c*/ 	.word	0x00000000
        /*0020*/ 	.short	0x0009
        /*0022*/ 	.short	0x003c
        /*0024*/ 	.byte	0x00, 0xf0, 0x05, 0x00


	//----- nvinfo : EIATTR_KPARAM_INFO
	.align		4
.L_10315:
        /*0028*/ 	.byte	0x04, 0x17
        /*002a*/ 	.short	(.L_10317 - .L_10316)
.L_10316:
        /*002c*/ 	.word	0x00000000
        /*0030*/ 	.short	0x0008
        /*0032*/ 	.short	0x0038
        /*0034*/ 	.byte	0x00, 0xf0, 0x11, 0x00


	//----- nvinfo : EIATTR_KPARAM_INFO
	.align		4
.L_10317:
        /*0038*/ 	.byte	0x04, 0x17
        /*003a*/ 	.short	(.L_10319 - .L_10318)
.L_10318:
        /*003c*/ 	.word	0x00000000
        /*0040*/ 	.short	0x0007
        /*0042*/ 	.short	0x0034
        /*0044*/ 	.byte	0x00, 0xf0, 0x11, 0x00


	//----- nvinfo : EIATTR_KPARAM_INFO
	.align		4
.L_10319:
        /*0048*/ 	.byte	0x04, 0x17
        /*004a*/ 	.short	(.L_10321 - .L_10320)
.L_10320:
        /*004c*/ 	.word	0x00000000
        /*0050*/ 	.short	0x0006
        /*0052*/ 	.short	0x0030
        /*0054*/ 	.byte	0x00, 0xf0, 0x11, 0x00


	//----- nvinfo : EIATTR_KPARAM_INFO
	.align		4
.L_10321:
        /*0058*/ 	.byte	0x04, 0x17
        /*005a*/ 	.short	(.L_10323 - .L_10322)
.L_10322:
        /*005c*/ 	.word	0x00000000
        /*0060*/ 	.short	0x0005
        /*0062*/ 	.short	0x0028
        /*0064*/ 	.byte	0x00, 0xf0, 0x21, 0x00


	//----- nvinfo : EIATTR_KPARAM_INFO
	.align		4
.L_10323:
        /*0068*/ 	.byte	0x04, 0x17
        /*006a*/ 	.short	(.L_10325 - .L_10324)
.L_10324:
        /*006c*/ 	.word	0x00000000
        /*0070*/ 	.short	0x0004
        /*0072*/ 	.short	0x0020
        /*0074*/ 	.byte	0x00, 0xf0, 0x21, 0x00


	//----- nvinfo : EIATTR_KPARAM_INFO
	.align		4
.L_10325:
        /*0078*/ 	.byte	0x04, 0x17
        /*007a*/ 	.short	(.L_10327 - .L_10326)
.L_10326:
        /*007c*/ 	.word	0x00000000
        /*0080*/ 	.short	0x0003
        /*0082*/ 	.short	0x0018
        /*0084*/ 	.byte	0x00, 0xf0, 0x11, 0x00


	//----- nvinfo : EIATTR_KPARAM_INFO
	.align		4
.L_10327:
        /*0088*/ 	.byte	0x04, 0x17
        /*008a*/ 	.short	(.L_10329 - .L_10328)
.L_10328:
        /*008c*/ 	.word	0x00000000
        /*0090*/ 	.short	0x0002
        /*0092*/ 	.short	0x0010
        /*0094*/ 	.byte	0x00, 0xf0, 0x21, 0x00


	//----- nvinfo : EIATTR_KPARAM_INFO
	.align		4
.L_10329:
        /*0098*/ 	.byte	0x04, 0x17
        /*009a*/ 	.short	(.L_10331 - .L_10330)
.L_10330:
        /*009c*/ 	.word	0x00000000
        /*00a0*/ 	.short	0x0001
        /*00a2*/ 	.short	0x0008
        /*00a4*/ 	.byte	0x00, 0xf0, 0x21, 0x00


	//----- nvinfo : EIATTR_KPARAM_INFO
	.align		4
.L_10331:
        /*00a8*/ 	.byte	0x04, 0x17
        /*00aa*/ 	.short	(.L_10333 - .L_10332)
.L_10332:
        /*00ac*/ 	.word	0x00000000
        /*00b0*/ 	.short	0x0000
        /*00b2*/ 	.short	0x0000
        /*00b4*/ 	.byte	0x00, 0xf0, 0x21, 0x00


	//----- nvinfo : EIATTR_SPARSE_MMA_MASK
	.align		4
.L_10333:
        /*00b8*/ 	.byte	0x03, 0x50
        /*00ba*/ 	.short	0x0000


	//----- nvinfo : EIATTR_MAXREG_COUNT
	.align		4
        /*00bc*/ 	.byte	0x03, 0x1b
        /*00be*/ 	.short	0x00ff


	//----- nvinfo : EIATTR_MERCURY_ISA_VERSION
	.align		4
        /*00c0*/ 	.byte	0x03, 0x5f
        /*00c2*/ 	.short	0x0101


	//----- nvinfo : EIATTR_COOP_GROUP_MASK_REGIDS
	.align		4
        /*00c4*/ 	.byte	0x04, 0x29
        /*00c6*/ 	.short	(.L_10335 - .L_10334)


	//   ....[0]....
.L_10334:
        /*00c8*/ 	.word	0xffffffff


	//   ....[1]....
        /*00cc*/ 	.word	0xffffffff


	//   ....[2]....
        /*00d0*/ 	.word	0xffffffff


	//   ....[3]....
        /*00d4*/ 	.word	0xffffffff


	//   ....[4]....
        /*00d8*/ 	.word	0xffffffff


	//   ....[5]....
        /*00dc*/ 	.word	0xffffffff


	//   ....[6]....
        /*00e0*/ 	.word	0xffffffff


	//   ....[7]....
        /*00e4*/ 	.word	0xffffffff


	//   ....[8]....
        /*00e8*/ 	.word	0xffffffff


	//   ....[9]....
        /*00ec*/ 	.word	0xffffffff


	//   ....[10]....
        /*00f0*/ 	.word	0xffffffff


	//   ....[11]....
        /*00f4*/ 	.word	0xffffffff


	//   ....[12]....
        /*00f8*/ 	.word	0xffffffff


	//   ....[13]....
        /*00fc*/ 	.word	0xffffffff


	//   ....[14]....
        /*0100*/ 	.word	0xffffffff


	//   ....[15]....
        /*0104*/ 	.word	0xffffffff


	//   ....[16]....
        /*0108*/ 	.word	0xffffffff


	//   ....[17]....
        /*010c*/ 	.word	0xffffffff


	//   ....[18]....
        /*0110*/ 	.word	0xffffffff


	//   ....[19]....
        /*0114*/ 	.word	0xffffffff


	//   ....[20]....
        /*0118*/ 	.word	0xffffffff


	//   ....[21]....
        /*011c*/ 	.word	0xffffffff


	//   ....[22]....
        /*0120*/ 	.word	0xffffffff


	//   ....[23]....
        /*0124*/ 	.word	0xffffffff


	//   ....[24]....
        /*0128*/ 	.word	0xffffffff


	//   ....[25]....
        /*012c*/ 	.word	0xffffffff


	//   ....[26]....
        /*0130*/ 	.word	0xffffffff


	//   ....[27]....
        /*0134*/ 	.word	0xffffffff


	//   ....[28]....
        /*0138*/ 	.word	0xffffffff


	//   ....[29]....
        /*013c*/ 	.word	0xffffffff


	//   ....[30]....
        /*0140*/ 	.word	0xffffffff


	//   ....[31]....
        /*0144*/ 	.word	0xffffffff


	//   ....[32]....
        /*0148*/ 	.word	0xffffffff


	//   ....[33]....
        /*014c*/ 	.word	0xffffffff


	//   ....[34]....
        /*0150*/ 	.word	0xffffffff


	//   ....[35]....
        /*0154*/ 	.word	0xffffffff


	//   ....[36]....
        /*0158*/ 	.word	0xffffffff


	//   ....[37]....
        /*015c*/ 	.word	0xffffffff


	//   ....[38]....
        /*0160*/ 	.word	0xffffffff


	//   ....[39]....
        /*0164*/ 	.word	0xffffffff


	//   ....[40]....
        /*0168*/ 	.word	0x05000010


	//   ....[41]....
        /*016c*/ 	.word	0x05000010


	//   ....[42]....
        /*0170*/ 	.word	0x05000010


	//   ....[43]....
        /*0174*/ 	.word	0x05000010


	//   ....[44]....
        /*0178*/ 	.word	0x05000010


	//   ....[45]....
        /*017c*/ 	.word	0x05000010


	//   ....[46]....
        /*0180*/ 	.word	0x05000010


	//   ....[47]....
        /*0184*/ 	.word	0x05000010


	//   ....[48]....
        /*0188*/ 	.word	0x05000010


	//   ....[49]....
        /*018c*/ 	.word	0x05000010


	//   ....[50]....
        /*0190*/ 	.word	0x05000010


	//   ....[51]....
        /*0194*/ 	.word	0x05000010


	//   ....[52]....
        /*0198*/ 	.word	0x05000010


	//   ....[53]....
        /*019c*/ 	.word	0x05000010


	//   ....[54]....
        /*01a0*/ 	.word	0x05000010


	//   ....[55]....
        /*01a4*/ 	.word	0x05000010


	//   ....[56]....
        /*01a8*/ 	.word	0x05000010


	//   ....[57]....
        /*01ac*/ 	.word	0x05000010


	//   ....[58]....
        /*01b0*/ 	.word	0x05000010


	//   ....[59]....
        /*01b4*/ 	.word	0x05000010


	//   ....[60]....
        /*01b8*/ 	.word	0x05000010


	//   ....[61]....
        /*01bc*/ 	.word	0x05000010


	//   ....[62]....
        /*01c0*/ 	.word	0x05000010


	//   ....[63]....
        /*01c4*/ 	.word	0x05000010


	//   ....[64]....
        /*01c8*/ 	.word	0x05000010


	//   ....[65]....
        /*01cc*/ 	.word	0x05000010


	//   ....[66]....
        /*01d0*/ 	.word	0x05000010


	//   ....[67]....
        /*01d4*/ 	.word	0x05000010


	//   ....[68]....
        /*01d8*/ 	.word	0x05000010


	//   ....[69]....
        /*01dc*/ 	.word	0x05000010


	//----- nvinfo : EIATTR_COOP_GROUP_INSTR_OFFSETS
	.align		4
.L_10335:
        /*01e0*/ 	.byte	0x04, 0x28
        /*01e2*/ 	.short	(.L_10337 - .L_10336)


	//   ....[0]....
.L_10336:
        /*01e4*/ 	.word	0x00000280


	//   ....[1]....
        /*01e8*/ 	.word	0x000002b0


	//   ....[2]....
        /*01ec*/ 	.word	0x000002e0


	//   ....[3]....
        /*01f0*/ 	.word	0x00000320


	//   ....[4]....
        /*01f4*/ 	.word	0x00000340


	//   ....[5]....
        /*01f8*/ 	.word	0x00000560


	//   ....[6]....
        /*01fc*/ 	.word	0x00000580


	//   ....[7]....
        /*0200*/ 	.word	0x000005a0


	//   ....[8]....
        /*0204*/ 	.word	0x000005c0


	//   ....[9]....
        /*0208*/ 	.word	0x000005e0


	//   ....[10]....
        /*020c*/ 	.word	0x00000bb0


	//   ....[11]....
        /*0210*/ 	.word	0x00000bd0


	//   ....[12]....
        /*0214*/ 	.word	0x00000be0


	//   ....[13]....
        /*0218*/ 	.word	0x00000c70


	//   ....[14]....
        /*021c*/ 	.word	0x00000c90


	//   ....[15]....
        /*0220*/ 	.word	0x00000ca0


	//   ....[16]....
        /*0224*/ 	.word	0x00000d20


	//   ....[17]....
        /*0228*/ 	.word	0x00000d40


	//   ....[18]....
        /*022c*/ 	.word	0x00000d50


	//   ....[19]....
        /*0230*/ 	.word	0x00000dd0


	//   ....[20]....
        /*0234*/ 	.word	0x00000de0


	//   ....[21]....
        /*0238*/ 	.word	0x00000df0


	//   ....[22]....
        /*023c*/ 	.word	0x00000e70


	//   ....[23]....
        /*0240*/ 	.word	0x00000e80


	//   ....[24]....
        /*0244*/ 	.word	0x00000e90


	//   ....[25]....
        /*0248*/ 	.word	0x00001530


	//   ....[26]....
        /*024c*/ 	.word	0x00001550


	//   ....[27]....
        /*0250*/ 	.word	0x00001560


	//   ....[28]....
        /*0254*/ 	.word	0x000015f0


	//   ....[29]....
        /*0258*/ 	.word	0x00001610


	//   ....[30]....
        /*025c*/ 	.word	0x00001620


	//   ....[31]....
        /*0260*/ 	.word	0x000016a0


	//   ....[32]....
        /*0264*/ 	.word	0x000016c0


	//   ....[33]....
        /*0268*/ 	.word	0x000016d0


	//   ....[34]....
        /*026c*/ 	.word	0x00001750


	//   ....[35]....
        /*0270*/ 	.word	0x00001760


	//   ....[36]....
        /*0274*/ 	.word	0x00001770


	//   ....[37]....
        /*0278*/ 	.word	0x000017f0


	//   ....[38]....
        /*027c*/ 	.word	0x00001800


	//   ....[39]....
        /*0280*/ 	.word	0x00001810


	//   ....[40]....
        /*0284*/ 	.word	0x000020b0


	//   ....[41]....
        /*0288*/ 	.word	0x00002150


	//   ....[42]....
        /*028c*/ 	.word	0x000021b0


	//   ....[43]....
        /*0290*/ 	.word	0x00002260


	//   ....[44]....
        /*0294*/ 	.word	0x000022b0


	//   ....[45]....
        /*0298*/ 	.word	0x00002320


	//   ....[46]....
        /*029c*/ 	.word	0x000023e0


	//   ....[47]....
        /*02a0*/ 	.word	0x00002430


	//   ....[48]....
        /*02a4*/ 	.word	0x00002480


	//   ....[49]....
        /*02a8*/ 	.word	0x00002540


	//   ....[50]....
        /*02ac*/ 	.word	0x00002590


	//   ....[51]....
        /*02b0*/ 	.word	0x00002600


	//   ....[52]....
        /*02b4*/ 	.word	0x000026b0


	//   ....[53]....
        /*02b8*/ 	.word	0x00002700


	//   ....[54]....
        /*02bc*/ 	.word	0x00002750


	//   ....[55]....
        /*02c0*/ 	.word	0x000027e0


	//   ....[56]....
        /*02c4*/ 	.word	0x00002880


	//   ....[57]....
        /*02c8*/ 	.word	0x000028e0


	//   ....[58]....
        /*02cc*/ 	.word	0x00002990


	//   ....[59]....
        /*02d0*/ 	.word	0x000029e0


	//   ....[60]....
        /*02d4*/ 	.word	0x00002a50


	//   ....[61]....
        /*02d8*/ 	.word	0x00002b10


	//   ....[62]....
        /*02dc*/ 	.word	0x00002b60


	//   ....[63]....
        /*02e0*/ 	.word	0x00002bb0


	//   ....[64]....
        /*02e4*/ 	.word	0x00002c70


	//   ....[65]....
        /*02e8*/ 	.word	0x00002cc0


	//   ....[66]....
        /*02ec*/ 	.word	0x00002d30


	//   ....[67]....
        /*02f0*/ 	.word	0x00002de0


	//   ....[68]....
        /*02f4*/ 	.word	0x00002e30


	//   ....[69]....
        /*02f8*/ 	.word	0x00002e80


	//----- nvinfo : EIATTR_EXIT_INSTR_OFFSETS
	.align		4
.L_10337:
        /*02fc*/ 	.byte	0x04, 0x1c
        /*02fe*/ 	.short	(.L_10339 - .L_10338)


	//   ....[0]....
.L_10338:
        /*0300*/ 	.word	0x00000080


	//   ....[1]....
        /*0304*/ 	.word	0x00001cb0


	//   ....[2]....
        /*0308*/ 	.word	0x00001cc0


	//   ....[3]....
        /*030c*/ 	.word	0x00001ed0


	//   ....[4]....
        /*0310*/ 	.word	0x00002040


	//----- nvinfo : EIATTR_MAX_THREADS
	.align		4
.L_10339:
        /*0314*/ 	.byte	0x04, 0x05
        /*0316*/ 	.short	(.L_10341 - .L_10340)
.L_10340:
        /*0318*/ 	.word	0x00000080
        /*031c*/ 	.word	0x00000001
        /*0320*/ 	.word	0x00000001


	//----- nvinfo : EIATTR_CRS_STACK_SIZE
	.align		4
.L_10341:
        /*0324*/ 	.byte	0x04, 0x1e
        /*0326*/ 	.short	(.L_10343 - .L_10342)
.L_10342:
        /*0328*/ 	.word	0x00000000


	//----- nvinfo : EIATTR_CBANK_PARAM_SIZE
	.align		4
.L_10343:
        /*032c*/ 	.byte	0x03, 0x19
        /*032e*/ 	.short	0x0048


	//----- nvinfo : EIATTR_PARAM_CBANK
	.align		4
        /*0330*/ 	.byte	0x04, 0x0a
        /*0332*/ 	.short	(.L_10345 - .L_10344)
	.align		4
.L_10344:
        /*0334*/ 	.word	index@(.nv.constant0._ZN4vllm3moe10topkGatingILi8ELi256ELi4ELi16ELi32ElfLNS0_11ScoringFuncE0EEEvPKT5_PKbPfiPT4_PiiiibPKf)
        /*0338*/ 	.short	0x0210
        /*033a*/ 	.short	0x0048


	//----- nvinfo : EIATTR_SW_WAR
	.align		4
.L_10345:
        /*033c*/ 	.byte	0x04, 0x36
        /*033e*/ 	.short	(.L_10347 - .L_10346)
.L_10346:
        /*0340*/ 	.word	0x00000008
.L_10347:


//--------------------- .nv.info._ZN4vllm3moe10topkGatingILi4ELi128ELi4ELi16ELi32ElfLNS0_11ScoringFuncE0EEEvPKT5_PKbPfiPT4_PiiiibPKf --------------------------
	.section	.nv.info._ZN4vllm3moe10topkGatingILi4ELi128ELi4ELi16ELi32ElfLNS0_11ScoringFuncE0EEEvPKT5_PKbPfiPT4_PiiiibPKf,"",@"SHT_CUDA_INFO"
	.sectionflags	@""
	.align	4


	//----- nvinfo : EIATTR_CUDA_API_VERSION
	.align		4
        /*0000*/ 	.byte	0x04, 0x37
        /*0002*/ 	.short	(.L_10349 - .L_10348)
.L_10348:
        /*0004*/ 	.word	0x00000082


	//----- nvinfo : EIATTR_KPARAM_INFO
	.align		4
.L_10349:
        /*0008*/ 	.byte	0x04, 0x17
        /*000a*/ 	.short	(.L_10351 - .L_10350)
.L_10350:
        /*000c*/ 	.word	0x00000000
        /*0010*/ 	.short	0x000a
        /*0012*/ 	.short	0x0040
        /*0014*/ 	.byte	0x00, 0xf0, 0x21, 0x00


	//----- nvinfo : EIATTR_KPARAM_INFO
	.align		4
.L_10351:
        /*0018*/ 	.byte	0x04, 0x17
        /*001a*/ 	.short	(.L_10353 - .L_10352)
.L_10352:
        /*001c*/ 	.word	0x00000000
        /*0020*/ 	.short	0x0009
        /*0022*/ 	.short	0x003c
        /*0024*/ 	.byte	0x00, 0xf0, 0x05, 0x00


	//----- nvinfo : EIATTR_KPARAM_INFO
	.align		4
.L_10353:
        /*0028*/ 	.byte	0x04, 0x17
        /*002a*/ 	.short	(.L_10355 - .L_10354)
.L_10354:
        /*002c*/ 	.word	0x00000000
        /*0030*/ 	.short	0x0008
        /*0032*/ 	.short	0x0038
        /*0034*/ 	.byte	0x00, 0xf0, 0x11, 0x00


	//----- nvinfo : EIATTR_KPARAM_INFO
	.align		4
.L_10355:
        /*0038*/ 	.byte	0x04, 0x17
        /*003a*/ 	.short	(.L_10357 - .L_10356)
.L_10356:
        /*003c*/ 	.word	0x00000000
        /*0040*/ 	.short	0x0007
        /*0042*/ 	.short	0x0034
        /*0044*/ 	.byte	0x00, 0xf0, 0x11, 0x00


	//----- nvinfo : EIATTR_KPARAM_INFO
	.align		4
.L_10357:
        /*0048*/ 	.byte	0x04, 0x17
        /*004a*/ 	.short	(.L_10359 - .L_10358)
.L_10358:
        /*004c*/ 	.word	0x00000000
        /*0050*/ 	.short	0x0006
        /*0052*/ 	.short	0x0030
        /*0054*/ 	.byte	0x00, 0xf0, 0x11, 0x00


	//----- nvinfo : EIATTR_KPARAM_INFO
	.align		4
.L_10359:
        /*0058*/ 	.byte	0x04, 0x17
        /*005a*/ 	.short	(.L_10361 - .L_10360)
.L_10360:
        /*005c*/ 	.word	0x00000000
        /*0060*/ 	.short	0x0005
        /*0062*/ 	.short	0x0028
        /*0064*/ 	.byte	0x00, 0xf0, 0x21, 0x00


	//----- nvinfo : EIATTR_KPARAM_INFO
	.align		4
.L_10361:
        /*0068*/ 	.byte	0x04, 0x17
        /*006a*/ 	.short	(.L_10363 - .L_10362)
.L_10362:
        /*006c*/ 	.word	0x00000000
        /*0070*/ 	.short	0x0004
        /*0072*/ 	.short	0x0020
        /*0074*/ 	.byte	0x00, 0xf0, 0x21, 0x00


	//----- nvinfo : EIATTR_KPARAM_INFO
	.align		4
.L_10363:
        /*0078*/ 	.byte	0x04, 0x17
        /*007a*/ 	.short	(.L_10365 - .L_10364)
.L_10364:
        /*007c*/ 	.word	0x00000000
        /*0080*/ 	.short	0x0003
        /*0082*/ 	.short	0x0018
        /*0084*/ 	.byte	0x00, 0xf0, 0x11, 0x00


	//----- nvinfo : EIATTR_KPARAM_INFO
	.align		4
.L_10365:
        /*0088*/ 	.byte	0x04, 0x17
        /*008a*/ 	.short	(.L_10367 - .L_10366)
.L_10366:
        /*008c*/ 	.word	0x00000000
        /*0090*/ 	.short	0x0002
        /*0092*/ 	.short	0x0010
        /*0094*/ 	.byte	0x00, 0xf0, 0x21, 0x00


	//----- nvinfo : EIATTR_KPARAM_INFO
	.align		4
.L_10367:
        /*0098*/ 	.byte	0x04, 0x17
        /*009a*/ 	.short	(.L_10369 - .L_10368)
.L_10368:
        /*009c*/ 	.word	0x00000000
        /*00a0*/ 	.short	0x0001
        /*00a2*/ 	.short	0x0008
        /*00a4*/ 	.byte	0x00, 0xf0, 0x21, 0x00


	//----- nvinfo : EIATTR_KPARAM_INFO
	.align		4
.L_10369:
        /*00a8*/ 	.byte	0x04, 0x17
        /*00aa*/ 	.short	(.L_10371 - .L_10370)
.L_10370:
        /*00ac*/ 	.word	0x00000000
        /*00b0*/ 	.short	0x0000
        /*00b2*/ 	.short	0x0000
        /*00b4*/ 	.byte	0x00, 0xf0, 0x21, 0x00


	//----- nvinfo : EIATTR_SPARSE_MMA_MASK
	.align		4
.L_10371:
        /*00b8*/ 	.byte	0x03, 0x50
        /*00ba*/ 	.short	0x0000


	//----- nvinfo : EIATTR_MAXREG_COUNT
	.align		4
        /*00bc*/ 	.byte	0x03, 0x1b
        /*00be*/ 	.short	0x00ff


	//----- nvinfo : EIATTR_MERCURY_ISA_VERSION
	.align		4
        /*00c0*/ 	.byte	0x03, 0x5f
        /*00c2*/ 	.short	0x0101


	//----- nvinfo : EIATTR_COOP_GROUP_MASK_REGIDS
	.align		4
        /*00c4*/ 	.byte	0x04, 0x29
        /*00c6*/ 	.short	(.L_10373 - .L_10372)


	//   ....[0]....
.L_10372:
        /*00c8*/ 	.word	0xffffffff


	//   ....[1]....
        /*00cc*/ 	.word	0xffffffff


	//   ....[2]....
        /*00d0*/ 	.word	0xffffffff


	//   ....[3]....
        /*00d4*/ 	.word	0xffffffff


	//   ....[4]....
        /*00d8*/ 	.word	0xffffffff


	//   ....[5]....
        /*00dc*/ 	.word	0xffffffff


	//   ....[6]....
        /*00e0*/ 	.word	0xffffffff


	//   ....[7]....
        /*00e4*/ 	.word	0xffffffff


	//   ....[8]....
        /*00e8*/ 	.word	0xffffffff


	//   ....[9]....
        /*00ec*/ 	.word	0xffffffff


	//   ....[10]....
        /*00f0*/ 	.word	0xffffffff


	//   ....[11]....
        /*00f4*/ 	.word	0xffffffff


	//   ....[12]....
        /*00f8*/ 	.word	0xffffffff


	//   ....[13]....
        /*00fc*/ 	.word	0xffffffff


	//   ....[14]....
        /*0100*/ 	.word	0xffffffff


	//   ....[15]....
        /*0104*/ 	.word	0xffffffff


	//   ....[16]....
        /*0108*/ 	.word	0xffffffff


	//   ....[17]....
        /*010c*/ 	.word	0xffffffff


	//   ....[18]....
        /*0110*/ 	.word	0xffffffff


	//   ....[19]....
        /*0114*/ 	.word	0xffffffff


	//   ....[20]....
        /*0118*/ 	.word	0xffffffff


	//   ....[21]....
        /*011c*/ 	.word	0xffffffff


	//   ....[22]....
        /*0120*/ 	.word	0xffffffff


	//   ....[23]....
        /*0124*/ 	.word	0xffffffff


	//   ....[24]....
        /*0128*/ 	.word	0xffffffff


	//   ....[25]....
        /*012c*/ 	.word	0xffffffff


	//   ....[26]....
        /*0130*/ 	.word	0xffffffff


	//   ....[27]....
        /*0134*/ 	.word	0xffffffff


	//   ....[28]....
        /*0138*/ 	.word	0xffffffff


	//   ....[29]....
        /*013c*/ 	.word	0xffffffff


	//   ....[30]....
        /*0140*/ 	.word	0xffffffff


	//   ....[31]....
        /*0144*/ 	.word	0xffffffff


	//   ....[32]....
        /*0148*/ 	.word	0xffffffff


	//   ....[33]....
        /*014c*/ 	.word	0xffffffff


	//   ....[34]....
        /*0150*/ 	.word	0xffffffff


	//   ....[35]....
        /*0154*/ 	.word	0xffffffff


	//   ....[36]....
        /*0158*/ 	.word	0xffffffff


	//   ....[37]....
        /*015c*/ 	.word	0xffffffff


	//   ....[38]....
        /*0160*/ 	.word	0xffffffff


	//   ....[39]....
        /*0164*/ 	.word	0xffffffff


	//   ....[40]....
        /*0168*/ 	.word	0x05000011


	//   ....[41]....
        /*016c*/ 	.word	0x05000011


	//   ....[42]....
        /*0170*/ 	.word	0x05000011


	//   ....[43]....
        /*0174*/ 	.word	0x05000011


	//   ....[44]....
        /*0178*/ 	.word	0x05000011


	//   ....[45]....
        /*017c*/ 	.word	0x05000011


	//   ....[46]....
        /*0180*/ 	.word	0x05000011


	//   ....[47]....
        /*0184*/ 	.word	0x05000011


	//   ....[48]....
        /*0188*/ 	.word	0x05000011


	//   ....[49]....
        /*018c*/ 	.word	0x05000011


	//   ....[50]....
        /*0190*/ 	.word	0x05000011


	//   ....[51]....
        /*0194*/ 	.word	0x05000011


	//   ....[52]....
        /*0198*/ 	.word	0x05000011


	//   ....[53]....
        /*019c*/ 	.word	0x05000011


	//   ....[54]....
        /*01a0*/ 	.word	0x05000011


	//   ....[55]....
        /*01a4*/ 	.word	0x05000011


	//   ....[56]....
        /*01a8*/ 	.word	0x05000011


	//   ....[57]....
        /*01ac*/ 	.word	0x05000011


	//   ....[58]....
        /*01b0*/ 	.word	0x05000011


	//   ....[59]....
        /*01b4*/ 	.word	0x05000011


	//   ....[60]....
        /*01b8*/ 	.word	0x05000011


	//   ....[61]....
        /*01bc*/ 	.word	0x05000011


	//   ....[62]....
        /*01c0*/ 	.word	0x05000011


	//   ....[63]....
        /*01c4*/ 	.word	0x05000011


	//   ....[64]....
        /*01c8*/ 	.word	0x05000011


	//   ....[65]....
        /*01cc*/ 	.word	0x05000011


	//   ....[66]....
        /*01d0*/ 	.word	0x05000011


	//   ....[67]....
        /*01d4*/ 	.word	0x05000011


	//   ....[68]....
        /*01d8*/ 	.word	0x05000011


	//   ....[69]....
        /*01dc*/ 	.word	0x05000011


	//----- nvinfo : EIATTR_COOP_GROUP_INSTR_OFFSETS
	.align		4
.L_10373:
        /*01e0*/ 	.byte	0x04, 0x28
        /*01e2*/ 	.short	(.L_10375 - .L_10374)


	//   ....[0]....
.L_10374:
        /*01e4*/ 	.word	0x000001e0


	//   ....[1]....
        /*01e8*/ 	.word	0x00000220


	//   ....[2]....
        /*01ec*/ 	.word	0x00000260


	//   ....[3]....
        /*01f0*/ 	.word	0x00000290


	//   ....[4]....
        /*01f4*/ 	.word	0x000002b0


	//   ....[5]....
        /*01f8*/ 	.word	0x000003d0


	//   ....[6]....
        /*01fc*/ 	.word	0x000003f0


	//   ....[7]....
        /*0200*/ 	.word	0x00000410


	//   ....[8]....
        /*0204*/ 	.word	0x00000430


	//   ....[9]....
        /*0208*/ 	.word	0x00000450


	//   ....[10]....
        /*020c*/ 	.word	0x000007e0


	//   ....[11]....
        /*0210*/ 	.word	0x00000800


	//   ....[12]....
        /*0214*/ 	.word	0x00000810


	//   ....[13]....
        /*0218*/ 	.word	0x000008a0


	//   ....[14]....
        /*021c*/ 	.word	0x000008c0


	//   ....[15]....
        /*0220*/ 	.word	0x000008d0


	//   ....[16]....
        /*0224*/ 	.word	0x00000950


	//   ....[17]....
        /*0228*/ 	.word	0x00000970


	//   ....[18]....
        /*022c*/ 	.word	0x00000980


	//   ....[19]....
        /*0230*/ 	.word	0x00000a00


	//   ....[20]....
        /*0234*/ 	.word	0x00000a10


	//   ....[21]....
        /*0238*/ 	.word	0x00000a20


	//   ....[22]....
        /*023c*/ 	.word	0x00000aa0


	//   ....[23]....
        /*0240*/ 	.word	0x00000ab0


	//   ....[24]....
        /*0244*/ 	.word	0x00000ac0


	//   ....[25]....
        /*0248*/ 	.word	0x00000ff0


	//   ....[26]....
        /*024c*/ 	.word	0x00001010


	//   ....[27]....
        /*0250*/ 	.word	0x00001020


	//   ....[28]....
        /*0254*/ 	.word	0x000010b0


	//   ....[29]....
        /*0258*/ 	.word	0x000010d0


	//   ....[30]....
        /*025c*/ 	.word	0x000010e0


	//   ....[31]....
        /*0260*/ 	.word	0x00001160


	//   ....[32]....
        /*0264*/ 	.word	0x00001180


	//   ....[33]....
        /*0268*/ 	.word	0x00001190


	//   ....[34]....
        /*026c*/ 	.word	0x00001210


	//   ....[35]....
        /*0270*/ 	.word	0x00001220


	//   ....[36]....
        /*0274*/ 	.word	0x00001230


	//   ....[37]....
        /*0278*/ 	.word	0x000012b0


	//   ....[38]....
        /*027c*/ 	.word	0x000012c0


	//   ....[39]....
        /*0280*/ 	.word	0x000012d0


	//   ....[40]....
        /*0284*/ 	.word	0x00001ae0


	//   ....[41]....
        /*0288*/ 	.word	0x00001b80


	//   ....[42]....
        /*028c*/ 	.word	0x00001bd0


	//   ....[43]....
        /*0290*/ 	.word	0x00001cb0


	//   ....[44]....
        /*0294*/ 	.word	0x00001d00


	//   ....[45]....
        /*0298*/ 	.word	0x00001d60


	//   ....[46]....
        /*029c*/ 	.word	0x00001e30


	//   ....[47]....
        /*02a0*/ 	.word	0x00001e80


	//   ....[48]....
        /*02a4*/ 	.word	0x00001ee0


	//   ....[49]....
        /*02a8*/ 	.word	0x00001fb0


	//   ....[50]....
        /*02ac*/ 	.word	0x00002000


	//   ....[51]....
        /*02b0*/ 	.word	0x00002050


	//   ....[52]....
        /*02b4*/ 	.word	0x00002110


	//   ....[53]....
        /*02b8*/ 	.word	0x00002160


	//   ....[54]....
        /*02bc*/ 	.word	0x000021b0


	//   ....[55]....
        /*02c0*/ 	.word	0x00002240


	//   ....[56]....
        /*02c4*/ 	.word	0x000022e0


	//   ....[57]....
        /*02c8*/ 	.word	0x00002330


	//   ....[58]....
        /*02cc*/ 	.word	0x00002400


	//   ....[59]....
        /*02d0*/ 	.word	0x00002450


	//   ....[60]....
        /*02d4*/ 	.word	0x000024b0


	//   ....[61]....
        /*02d8*/ 	.word	0x00002570


	//   ....[62]....
        /*02dc*/ 	.word	0x000025c0


	//   ....[63]....
        /*02e0*/ 	.word	0x00002620


	//   ....[64]....
        /*02e4*/ 	.word	0x000026e0


	//   ....[65]....
        /*02e8*/ 	.word	0x00002730


	//   ....[66]....
        /*02ec*/ 	.word	0x00002780


	//   ....[67]....
        /*02f0*/ 	.word	0x00002840


	//   ....[68]....
        /*02f4*/ 	.word	0x00002890


	//   ....[69]....
        /*02f8*/ 	.word	0x000028e0


	//----- nvinfo : EIATTR_EXIT_INSTR_OFFSETS
	.align		4
.L_10375:
        /*02fc*/ 	.byte	0x04, 0x1c
        /*02fe*/ 	.short	(.L_10377 - .L_10376)


	//   ....[0]....
.L_10376:
        /*0300*/ 	.word	0x00000080


	//   ....[1]....
        /*0304*/ 	.word	0x000016e0


	//   ....[2]....
        /*0308*/ 	.word	0x000016f0


	//   ....[3]....
        /*030c*/ 	.word	0x00001900


	//   ....[4]....
        /*0310*/ 	.word	0x00001a70


	//----- nvinfo : EIATTR_MAX_THREADS
	.align		4
.L_10377:
        /*0314*/ 	.byte	0x04, 0x05
        /*0316*/ 	.short	(.L_10379 - .L_10378)
.L_10378:
        /*0318*/ 	.word	0x00000080
        /*031c*/ 	.word	0x00000001
        /*0320*/ 	.word	0x00000001


	//----- nvinfo : EIATTR_CRS_STACK_SIZE
	.align		4
.L_10379:
        /*0324*/ 	.byte	0x04, 0x1e
        /*0326*/ 	.short	(.L_10381 - .L_10380)
.L_10380:
        /*0328*/ 	.word	0x00000000


	//----- nvinfo : EIATTR_CBANK_PARAM_SIZE
	.align		4
.L_10381:
        /*032c*/ 	.byte	0x03, 0x19
        /*032e*/ 	.short	0x0048


	//----- nvinfo : EIATTR_PARAM_CBANK
	.align		4
        /*0330*/ 	.byte	0x04, 0x0a
        /*0332*/ 	.short	(.L_10383 - .L_10382)
	.align		4
.L_10382:
        /*0334*/ 	.word	index@(.nv.constant0._ZN4vllm3moe10topkGatingILi4ELi128ELi4ELi16ELi32ElfLNS0_11ScoringFuncE0EEEvPKT5_PKbPfiPT4_PiiiibPKf)
        /*0338*/ 	.short	0x0210
        /*033a*/ 	.short	0x0048


	//----- nvinfo : EIATTR_SW_WAR
	.align		4
.L_10383:
        /*033c*/ 	.byte	0x04, 0x36
        /*033e*/ 	.short	(.L_10385 - .L_10384)
.L_10384:
        /*0340*/ 	.word	0x00000008
.L_10385:


//--------------------- .nv.info._ZN4vllm3moe10topkGatingILi4ELi64ELi4ELi16ELi32ElfLNS0_11ScoringFuncE0EEEvPKT5_PKbPfiPT4_PiiiibPKf --------------------------
	.section	.nv.info._ZN4vllm3moe10topkGatingILi4ELi64ELi4ELi16ELi32ElfLNS0_11ScoringFuncE0EEEvPKT5_PKbPfiPT4_PiiiibPKf,"",@"SHT_CUDA_INFO"
	.sectionflags	@""
	.align	4


	//----- nvinfo : EIATTR_CUDA_API_VERSION
	.align		4
        /*0000*/ 	.byte	0x04, 0x37
        /*0002*/ 	.short	(.L_10387 - .L_10386)
.L_10386:
        /*0004*/ 	.word	0x00000082


	//----- nvinfo : EIATTR_KPARAM_INFO
	.align		4
.L_10387:
        /*0008*/ 	.byte	0x04, 0x17
        /*000a*/ 	.short	(.L_10389 - .L_10388)
.L_10388:
        /*000c*/ 	.word	0x00000000
        /*0010*/ 	.short	0x000a
        /*0012*/ 	.short	0x0040
        /*0014*/ 	.byte	0x00, 0xf0, 0x21, 0x00


	//----- nvinfo : EIATTR_KPARAM_INFO
	.align		4
.L_10389:
        /*0018*/ 	.byte	0x04, 0x17
        /*001a*/ 	.short	(.L_10391 - .L_10390)
.L_10390:
        /*001c*/ 	.word	0x00000000
        /*0020*/ 	.short	0x0009
        /*0022*/ 	.short	0x003c
        /*0024*/ 	.byte	0x00, 0xf0, 0x05, 0x00


	//----- nvinfo : EIATTR_KPARAM_INFO
	.align		4
.L_10391:
        /*0028*/ 	.byte	0x04, 0x17
        /*002a*/ 	.short	(.L_10393 - .L_10392)
.L_10392:
        /*002c*/ 	.word	0x00000000
        /*0030*/ 	.short	0x0008
        /*0032*/ 	.short	0x0038
        /*0034*/ 	.byte	0x00, 0xf0, 0x11, 0x00


	//----- nvinfo : EIATTR_KPARAM_INFO
	.align		4
.L_10393:
        /*0038*/ 	.byte	0x04, 0x17
        /*003a*/ 	.short	(.L_10395 - .L_10394)
.L_10394:
        /*003c*/ 	.word	0x00000000
        /*0040*/ 	.short	0x0007
        /*0042*/ 	.short	0x0034
        /*0044*/ 	.byte	0x00, 0xf0, 0x11, 0x00


	//----- nvinfo : EIATTR_KPARAM_INFO
	.align		4
.L_10395:
        /*0048*/ 	.byte	0x04, 0x17
        /*004a*/ 	.short	(.L_10397 - .L_10396)
.L_10396:
        /*004c*/ 	.word	0x00000000
        /*0050*/ 	.short	0x0006
        /*0052*/ 	.short	0x0030
        /*0054*/ 	.byte	0x00, 0xf0, 0x11, 0x00


	//----- nvinfo : EIATTR_KPARAM_INFO
	.align		4
.L_10397:
        /*0058*/ 	.byte	0x04, 0x17
        /*005a*/ 	.short	(.L_10399 - .L_10398)
.L_10398:
        /*005c*/ 	.word	0x00000000
        /*0060*/ 	.short	0x0005
        /*0062*/ 	.short	0x0028
        /*0064*/ 	.byte	0x00, 0xf0, 0x21, 0x00


	//----- nvinfo : EIATTR_KPARAM_INFO
	.align		4
.L_10399:
        /*0068*/ 	.byte	0x04, 0x17
        /*006a*/ 	.short	(.L_10401 - .L_10400)
.L_10400:
        /*006c*/ 	.word	0x00000000
        /*0070*/ 	.short	0x0004
        /*0072*/ 	.short	0x0020
        /*0074*/ 	.byte	0x00, 0xf0, 0x21, 0x00


	//----- nvinfo : EIATTR_KPARAM_INFO
	.align		4
.L_10401:
        /*0078*/ 	.byte	0x04, 0x17
        /*007a*/ 	.short	(.L_10403 - .L_10402)
.L_10402:
        /*007c*/ 	.word	0x00000000
        /*0080*/ 	.short	0x0003
        /*0082*/ 	.short	0x0018
        /*0084*/ 	.byte	0x00, 0xf0, 0x11, 0x00


	//----- nvinfo : EIATTR_KPARAM_INFO
	.align		4
.L_10403:
        /*0088*/ 	.byte	0x04, 0x17
        /*008a*/ 	.short	(.L_10405 - .L_10404)
.L_10404:
        /*008c*/ 	.word	0x00000000
        /*0090*/ 	.short	0x0002
        /*0092*/ 	.short	0x0010
        /*0094*/ 	.byte	0x00, 0xf0, 0x21, 0x00


	//----- nvinfo : EIATTR_KPARAM_INFO
	.align		4
.L_10405:
        /*0098*/ 	.byte	0x04, 0x17
        /*009a*/ 	.short	(.L_10407 - .L_10406)
.L_10406:
        /*009c*/ 	.word	0x00000000
        /*00a0*/ 	.short	0x0001
        /*00a2*/ 	.short	0x0008
        /*00a4*/ 	.byte	0x00, 0xf0, 0x21, 0x00


	//----- nvinfo : EIATTR_KPARAM_INFO
	.align		4
.L_10407:
        /*00a8*/ 	.byte	0x04, 0x17
        /*00aa*/ 	.short	(.L_10409 - .L_10408)
.L_10408:
        /*00ac*/ 	.word	0x00000000
        /*00b0*/ 	.short	0x0000
        /*00b2*/ 	.short	0x0000
        /*00b4*/ 	.byte	0x00, 0xf0, 0x21, 0x00


	//----- nvinfo : EIATTR_SPARSE_MMA_MASK
	.align		4
.L_10409:
        /*00b8*/ 	.byte	0x03, 0x50
        /*00ba*/ 	.short	0x0000


	//----- nvinfo : EIATTR_MAXREG_COUNT
	.align		4
        /*00bc*/ 	.byte	0x03, 0x1b
        /*00be*/ 	.short	0x00ff


	//----- nvinfo : EIATTR_MERCURY_ISA_VERSION
	.align		4
        /*00c0*/ 	.byte	0x03, 0x5f
        /*00c2*/ 	.short	0x0101


	//----- nvinfo : EIATTR_COOP_GROUP_MASK_REGIDS
	.align		4
        /*00c4*/ 	.byte	0x04, 0x29
        /*00c6*/ 	.short	(.L_10411 - .L_10410)


	//   ....[0]....
.L_10410:
        /*00c8*/ 	.word	0xffffffff


	//   ....[1]....
        /*00cc*/ 	.word	0xffffffff


	//   ....[2]....
        /*00d0*/ 	.word	0xffffffff


	//   ....[3]....
        /*00d4*/ 	.word	0xffffffff


	//   ....[4]....
        /*00d8*/ 	.word	0xffffffff


	//   ....[5]....
        /*00dc*/ 	.word	0xffffffff


	//   ....[6]....
        /*00e0*/ 	.word	0xffffffff


	//   ....[7]....
        /*00e4*/ 	.word	0xffffffff


	//   ....[8]....
        /*00e8*/ 	.word	0xffffffff


	//   ....[9]....
        /*00ec*/ 	.word	0xffffffff


	//   ....[10]....
        /*00f0*/ 	.word	0xffffffff


	//   ....[11]....
        /*00f4*/ 	.word	0xffffffff


	//   ....[12]....
        /*00f8*/ 	.word	0xffffffff


	//   ....[13]....
        /*00fc*/ 	.word	0xffffffff


	//   ....[14]....
        /*0100*/ 	.word	0xffffffff


	//   ....[15]....
        /*0104*/ 	.word	0xffffffff


	//   ....[16]....
        /*0108*/ 	.word	0xffffffff


	//   ....[17]....
        /*010c*/ 	.word	0xffffffff


	//   ....[18]....
        /*0110*/ 	.word	0xffffffff


	//   ....[19]....
        /*0114*/ 	.word	0xffffffff


	//   ....[20]....
        /*0118*/ 	.word	0xffffffff


	//   ....[21]....
        /*011c*/ 	.word	0xffffffff


	//   ....[22]....
        /*0120*/ 	.word	0xffffffff


	//   ....[23]....
        /*0124*/ 	.word	0xffffffff


	//   ....[24]....
        /*0128*/ 	.word	0xffffffff


	//   ....[25]....
        /*012c*/ 	.word	0xffffffff


	//   ....[26]....
        /*0130*/ 	.word	0xffffffff


	//   ....[27]....
        /*0134*/ 	.word	0xffffffff


	//   ....[28]....
        /*0138*/ 	.word	0xffffffff


	//   ....[29]....
        /*013c*/ 	.word	0xffffffff


	//   ....[30]....
        /*0140*/ 	.word	0xffffffff


	//   ....[31]....
        /*0144*/ 	.word	0xffffffff


	//   ....[32]....
        /*0148*/ 	.word	0x0500000e


	//   ....[33]....
        /*014c*/ 	.word	0x0500000e


	//   ....[34]....
        /*0150*/ 	.word	0x0500000e


	//   ....[35]....
        /*0154*/ 	.word	0x0500000e


	//   ....[36]....
        /*0158*/ 	.word	0x0500000e


	//   ....[37]....
        /*015c*/ 	.word	0x0500000e


	//   ....[38]....
        /*0160*/ 	.word	0x0500000e


	//   ....[39]....
        /*0164*/ 	.word	0x0500000e


	//   ....[40]....
        /*0168*/ 	.word	0x0500000e


	//   ....[41]....
        /*016c*/ 	.word	0x0500000e


	//   ....[42]....
        /*0170*/ 	.word	0x0500000e


	//   ....[43]....
        /*0174*/ 	.word	0x0500000e


	//   ....[44]....
        /*0178*/ 	.word	0x0500000e


	//   ....[45]....
        /*017c*/ 	.word	0x0500000e


	//   ....[46]....
        /*0180*/ 	.word	0x0500000e


	//   ....[47]....
        /*0184*/ 	.word	0x0500000e


	//   ....[48]....
        /*0188*/ 	.word	0x0500000e


	//   ....[49]....
        /*018c*/ 	.word	0x0500000e


	//   ....[50]....
        /*0190*/ 	.word	0x0500000e


	//   ....[51]....
        /*0194*/ 	.word	0x0500000e


	//   ....[52]....
        /*0198*/ 	.word	0x0500000e


	//   ....[53]....
        /*019c*/ 	.word	0x0500000e


	//   ....[54]....
        /*01a0*/ 	.word	0x0500000e


	//   ....[55]....
        /*01a4*/ 	.word	0x0500000e


	//----- nvinfo : EIATTR_COOP_GROUP_INSTR_OFFSETS
	.align		4
.L_10411:
        /*01a8*/ 	.byte	0x04, 0x28
        /*01aa*/ 	.short	(.L_10413 - .L_10412)


	//   ....[0]....
.L_10412:
        /*01ac*/ 	.word	0x00000240


	//   ....[1]....
        /*01b0*/ 	.word	0x00000260


	//   ....[2]....
        /*01b4*/ 	.word	0x00000280


	//   ....[3]....
        /*01b8*/ 	.word	0x000002a0


	//   ....[4]....
        /*01bc*/ 	.word	0x000003c0


	//   ....[5]....
        /*01c0*/ 	.word	0x000003e0


	//   ....[6]....
        /*01c4*/ 	.word	0x00000400


	//   ....[7]....
        /*01c8*/ 	.word	0x00000420


	//   ....[8]....
        /*01cc*/ 	.word	0x000007b0


	//   ....[9]....
        /*01d0*/ 	.word	0x000007d0


	//   ....[10]....
        /*01d4*/ 	.word	0x000007e0


	//   ....[11]....
        /*01d8*/ 	.word	0x00000870


	//   ....[12]....
        /*01dc*/ 	.word	0x00000890


	//   ....[13]....
        /*01e0*/ 	.word	0x000008a0


	//   ....[14]....
        /*01e4*/ 	.word	0x00000920


	//   ....[15]....
        /*01e8*/ 	.word	0x00000930


	//   ....[16]....
        /*01ec*/ 	.word	0x00000940


	//   ....[17]....
        /*01f0*/ 	.word	0x000009c0


	//   ....[18]....
        /*01f4*/ 	.word	0x000009e0


	//   ....[19]....
        /*01f8*/ 	.word	0x000009f0


	//   ....[20]....
        /*01fc*/ 	.word	0x00000f10


	//   ....[21]....
        /*0200*/ 	.word	0x00000f30


	//   ....[22]....
        /*0204*/ 	.word	0x00000f40


	//   ....[23]....
        /*0208*/ 	.word	0x00000fd0


	//   ....[24]....
        /*020c*/ 	.word	0x00000ff0


	//   ....[25]....
        /*0210*/ 	.word	0x00001000


	//   ....[26]....
        /*0214*/ 	.word	0x00001080


	//   ....[27]....
        /*0218*/ 	.word	0x00001090


	//   ....[28]....
        /*021c*/ 	.word	0x000010a0


	//   ....[29]....
        /*0220*/ 	.word	0x00001120


	//   ....[30]....
        /*0224*/ 	.word	0x00001140


	//   ....[31]....
        /*0228*/ 	.word	0x00001150


	//   ....[32]....
        /*022c*/ 	.word	0x00001960


	//   ....[33]....
        /*0230*/ 	.word	0x00001a00


	//   ....[34]....
        /*0234*/ 	.word	0x00001a50


	//   ....[35]....
        /*0238*/ 	.word	0x00001b30


	//   ....[36]....
        /*023c*/ 	.word	0x00001b80


	//   ....[37]....
        /*0240*/ 	.word	0x00001be0


	//   ....[38]....
        /*0244*/ 	.word	0x00001cb0


	//   ....[39]....
        /*0248*/ 	.word	0x00001d00


	//   ....[40]....
        /*024c*/ 	.word	0x00001d50


	//   ....[41]....
        /*0250*/ 	.word	0x00001e20


	//   ....[42]....
        /*0254*/ 	.word	0x00001e70


	//   ....[43]....
        /*0258*/ 	.word	0x00001ec0


	//   ....[44]....
        /*025c*/ 	.word	0x00001f60


	//   ....[45]....
        /*0260*/ 	.word	0x00002000


	//   ....[46]....
        /*0264*/ 	.word	0x00002050


	//   ....[47]....
        /*0268*/ 	.word	0x00002120


	//   ....[48]....
        /*026c*/ 	.word	0x00002170


	//   ....[49]....
        /*0270*/ 	.word	0x000021d0


	//   ....[50]....
        /*0274*/ 	.word	0x00002290


	//   ....[51]....
        /*0278*/ 	.word	0x000022e0


	//   ....[52]....
        /*027c*/ 	.word	0x00002330


	//   ....[53]....
        /*0280*/ 	.word	0x00002400


	//   ....[54]....
        /*0284*/ 	.word	0x00002450


	//   ....[55]....
        /*0288*/ 	.word	0x000024a0


	//----- nvinfo : EIATTR_EXIT_INSTR_OFFSETS
	.align		4
.L_10413:
        /*028c*/ 	.byte	0x04, 0x1c
        /*028e*/ 	.short	(.L_10415 - .L_10414)


	//   ....[0]....
.L_10414:
        /*0290*/ 	.word	0x00000090


	//   ....[1]....
        /*0294*/ 	.word	0x00001550


	//   ....[2]....
        /*0298*/ 	.word	0x00001560


	//   ....[3]....
        /*029c*/ 	.word	0x00001770


	//   ....[4]....
        /*02a0*/ 	.word	0x000018f0


	//----- nvinfo : EIATTR_MAX_THREADS
	.align		4
.L_10415:
        /*02a4*/ 	.byte	0x04, 0x05
        /*02a6*/ 	.short	(.L_10417 - .L_10416)
.L_10416:
        /*02a8*/ 	.word	0x00000080
        /*02ac*/ 	.word	0x00000001
        /*02b0*/ 	.word	0x00000001


	//----- nvinfo : EIATTR_CRS_STACK_SIZE
	.align		4
.L_10417:
        /*02b4*/ 	.byte	0x04, 0x1e
        /*02b6*/ 	.short	(.L_10419 - .L_10418)
.L_10418:
        /*02b8*/ 	.word	0x00000000


	//----- nvinfo : EIATTR_CBANK_PARAM_SIZE
	.align		4
.L_10419:
        /*02bc*/ 	.byte	0x03, 0x19
        /*02be*/ 	.short	0x0048


	//----- nvinfo : EIATTR_PARAM_CBANK
	.align		4
        /*02c0*/ 	.byte	0x04, 0x0a
        /*02c2*/ 	.short	(.L_10421 - .L_10420)
	.align		4
.L_10420:
        /*02c4*/ 	.word	index@(.nv.constant0._ZN4vllm3moe10topkGatingILi4ELi64ELi4ELi16ELi32ElfLNS0_11ScoringFuncE0EEEvPKT5_PKbPfiPT4_PiiiibPKf)
        /*02c8*/ 	.short	0x0210
        /*02ca*/ 	.short	0x0048


	//----- nvinfo : EIATTR_SW_WAR
	.align		4
.L_10421:
        /*02cc*/ 	.byte	0x04, 0x36
        /*02ce*/ 	.short	(.L_10423 - .L_10422)
.L_10422:
        /*02d0*/ 	.word	0x00000008
.L_10423:


//--------------------- .nv.info._ZN4vllm3moe10topkGatingILi4ELi32ELi4ELi16ELi32ElfLNS0_11ScoringFuncE0EEEvPKT5_PKbPfiPT4_PiiiibPKf --------------------------
	.section	.nv.info._ZN4vllm3moe10topkGatingILi4ELi32ELi4ELi16ELi32ElfLNS0_11ScoringFuncE0EEEvPKT5_PKbPfiPT4_PiiiibPKf,"",@"SHT_CUDA_INFO"
	.sectionflags	@""
	.align	4


	//----- nvinfo : EIATTR_CUDA_API_VERSION
	.align		4
        /*0000*/ 	.byte	0x04, 0x37
        /*0002*/ 	.short	(.L_10425 - .L_10424)
.L_10424:
        /*0004*/ 	.word	0x00000082


	//----- nvinfo : EIATTR_KPARAM_INFO
	.align		4
.L_10425:
        /*0008*/ 	.byte	0x04, 0x17
        /*000a*/ 	.short	(.L_10427 - .L_10426)
.L_10426:
        /*000c*/ 	.word	0x00000000
        /*0010*/ 	.short	0x000a
        /*0012*/ 	.short	0x0040
        /*0014*/ 	.byte	0x00, 0xf0, 0x21, 0x00


	//----- nvinfo : EIATTR_KPARAM_INFO
	.align		4
.L_10427:
        /*0018*/ 	.byte	0x04, 0x17
        /*001a*/ 	.short	(.L_10429 - .L_10428)
.L_10428:
        /*001c*/ 	.word	0x00000000
        /*0020*/ 	.short	0x0009
        /*0022*/ 	.short	0x003c
        /*0024*/ 	.byte	0x00, 0xf0, 0x05, 0x00


	//----- nvinfo : EIATTR_KPARAM_INFO
	.align		4
.L_10429:
        /*0028*/ 	.byte	0x04, 0x17
        /*002a*/ 	.short	(.L_10431 - .L_10430)
.L_10430:
        /*002c*/ 	.word	0x00000000
        /*0030*/ 	.short	0x0008
        /*0032*/ 	.short	0x0038
        /*0034*/ 	.byte	0x00, 0xf0, 0x11, 0x00


	//----- nvinfo : EIATTR_KPARAM_INFO
	.align		4
.L_10431:
        /*0038*/ 	.byte	0x04, 0x17
        /*003a*/ 	.short	(.L_10433 - .L_10432)
.L_10432:
        /*003c*/ 	.word	0x00000000
        /*0040*/ 	.short	0x0007
        /*0042*/ 	.short	0x0034
        /*0044*/ 	.byte	0x00, 0xf0, 0x11, 0x00


	//----- nvinfo : EIATTR_KPARAM_INFO
	.align		4
.L_10433:
        /*0048*/ 	.byte	0x04, 0x17
        /*004a*/ 	.short	(.L_10435 - .L_10434)
.L_10434:
        /*004c*/ 	.word	0x00000000
        /*0050*/ 	.short	0x0006
        /*0052*/ 	.short	0x0030
        /*0054*/ 	.byte	0x00, 0xf0, 0x11, 0x00


	//----- nvinfo : EIATTR_KPARAM_INFO
	.align		4
.L_10435:
        /*0058*/ 	.byte	0x04, 0x17
        /*005a*/ 	.short	(.L_10437 - .L_10436)
.L_10436:
        /*005c*/ 	.word	0x00000000
        /*0060*/ 	.short	0x0005
        /*0062*/ 	.short	0x0028
        /*0064*/ 	.byte	0x00, 0xf0, 0x21, 0x00


	//----- nvinfo : EIATTR_KPARAM_INFO
	.align		4
.L_10437:
        /*0068*/ 	.byte	0x04, 0x17
        /*006a*/ 	.short	(.L_10439 - .L_10438)
.L_10438:
        /*006c*/ 	.word	0x00000000
        /*0070*/ 	.short	0x0004
        /*0072*/ 	.short	0x0020
        /*0074*/ 	.byte	0x00, 0xf0, 0x21, 0x00


	//----- nvinfo : EIATTR_KPARAM_INFO
	.align		4
.L_10439:
        /*0078*/ 	.byte	0x04, 0x17
        /*007a*/ 	.short	(.L_10441 - .L_10440)
.L_10440:
        /*007c*/ 	.word	0x00000000
        /*0080*/ 	.short	0x0003
        /*0082*/ 	.short	0x0018
        /*0084*/ 	.byte	0x00, 0xf0, 0x11, 0x00


	//----- nvinfo : EIATTR_KPARAM_INFO
	.align		4
.L_10441:
        /*0088*/ 	.byte	0x04, 0x17
        /*008a*/ 	.short	(.L_10443 - .L_10442)
.L_10442:
        /*008c*/ 	.word	0x00000000
        /*0090*/ 	.short	0x0002
        /*0092*/ 	.short	0x0010
        /*0094*/ 	.byte	0x00, 0xf0, 0x21, 0x00


	//----- nvinfo : EIATTR_KPARAM_INFO
	.align		4
.L_10443:
        /*0098*/ 	.byte	0x04, 0x17
        /*009a*/ 	.short	(.L_10445 - .L_10444)
.L_10444:
        /*009c*/ 	.word	0x00000000
        /*00a0*/ 	.short	0x0001
        /*00a2*/ 	.short	0x0008
        /*00a4*/ 	.byte	0x00, 0xf0, 0x21, 0x00


	//----- nvinfo : EIATTR_KPARAM_INFO
	.align		4
.L_10445:
        /*00a8*/ 	.byte	0x04, 0x17
        /*00aa*/ 	.short	(.L_10447 - .L_10446)
.L_10446:
        /*00ac*/ 	.word	0x00000000
        /*00b0*/ 	.short	0x0000
        /*00b2*/ 	.short	0x0000
        /*00b4*/ 	.byte	0x00, 0xf0, 0x21, 0x00


	//----- nvinfo : EIATTR_SPARSE_MMA_MASK
	.align		4
.L_10447:
        /*00b8*/ 	.byte	0x03, 0x50
        /*00ba*/ 	.short	0x0000


	//----- nvinfo : EIATTR_MAXREG_COUNT
	.align		4
        /*00bc*/ 	.byte	0x03, 0x1b
        /*00be*/ 	.short	0x00ff


	//----- nvinfo : EIATTR_MERCURY_ISA_VERSION
	.align		4
        /*00c0*/ 	.byte	0x03, 0x5f
        /*00c2*/ 	.short	0x0101


	//----- nvinfo : EIATTR_COOP_GROUP_MASK_REGIDS
	.align		4
        /*00c4*/ 	.byte	0x04, 0x29
        /*00c6*/ 	.short	(.L_10449 - .L_10448)


	//   ....[0]....
.L_10448:
        /*00c8*/ 	.word	0xffffffff


	//   ....[1]....
        /*00cc*/ 	.word	0xffffffff


	//   ....[2]....
        /*00d0*/ 	.word	0xffffffff


	//   ....[3]....
        /*00d4*/ 	.word	0xffffffff


	//   ....[4]....
        /*00d8*/ 	.word	0xffffffff


	//   ....[5]....
        /*00dc*/ 	.word	0xffffffff


	//   ....[6]....
        /*00e0*/ 	.word	0xffffffff


	//   ....[7]....
        /*00e4*/ 	.word	0xffffffff


	//   ....[8]....
        /*00e8*/ 	.word	0xffffffff


	//   ....[9]....
        /*00ec*/ 	.word	0xffffffff


	//   ....[10]....
        /*00f0*/ 	.word	0xffffffff


	//   ....[11]....
        /*00f4*/ 	.word	0xffffffff


	//   ....[12]....
        /*00f8*/ 	.word	0xffffffff


	//   ....[13]....
        /*00fc*/ 	.word	0xffffffff


	//   ....[14]....
        /*0100*/ 	.word	0xffffffff


	//   ....[15]....
        /*0104*/ 	.word	0xffffffff


	//   ....[16]....
        /*0108*/ 	.word	0xffffffff


	//   ....[17]....
        /*010c*/ 	.word	0xffffffff


	//   ....[18]....
        /*0110*/ 	.word	0xffffffff


	//   ....[19]....
        /*0114*/ 	.word	0xffffffff


	//   ....[20]....
        /*0118*/ 	.word	0xffffffff


	//   ....[21]....
        /*011c*/ 	.word	0xffffffff


	//   ....[22]....
        /*0120*/ 	.word	0xffffffff


	//   ....[23]....
        /*0124*/ 	.word	0xffffffff


	//   ....[24]....
        /*0128*/ 	.word	0x05000011


	//   ....[25]....
        /*012c*/ 	.word	0x05000011


	//   ....[26]....
        /*0130*/ 	.word	0x05000011


	//   ....[27]....
        /*0134*/ 	.word	0x05000011


	//   ....[28]....
        /*0138*/ 	.word	0x05000011


	//   ....[29]....
        /*013c*/ 	.word	0x05000011


	//   ....[30]....
        /*0140*/ 	.word	0x05000011


	//   ....[31]....
        /*0144*/ 	.word	0x05000011


	//   ....[32]....
        /*0148*/ 	.word	0x05000011


	//   ....[33]....
        /*014c*/ 	.word	0x05000011


	//   ....[34]....
        /*0150*/ 	.word	0x05000011


	//   ....[35]....
        /*0154*/ 	.word	0x05000011


	//   ....[36]....
        /*0158*/ 	.word	0x05000011


	//   ....[37]....
        /*015c*/ 	.word	0x05000011


	//   ....[38]....
        /*0160*/ 	.word	0x05000011


	//   ....[39]....
        /*0164*/ 	.word	0x05000011


	//   ....[40]....
        /*0168*/ 	.word	0x05000011


	//   ....[41]....
        /*016c*/ 	.word	0x05000011


	//----- nvinfo : EIATTR_COOP_GROUP_INSTR_OFFSETS
	.align		4
.L_10449:
        /*0170*/ 	.byte	0x04, 0x28
        /*0172*/ 	.short	(.L_10451 - .L_10450)


	//   ....[0]....
.L_10450:
        /*0174*/ 	.word	0x00000250


	//   ....[1]....
        /*0178*/ 	.word	0x00000290


	//   ....[2]....
        /*017c*/ 	.word	0x000002b0


	//   ....[3]....
        /*0180*/ 	.word	0x000003d0


	//   ....[4]....
        /*0184*/ 	.word	0x000003f0


	//   ....[5]....
        /*0188*/ 	.word	0x00000420


	//   ....[6]....
        /*018c*/ 	.word	0x00000770


	//   ....[7]....
        /*0190*/ 	.word	0x00000790


	//   ....[8]....
        /*0194*/ 	.word	0x000007a0


	//   ....[9]....
        /*0198*/ 	.word	0x00000820


	//   ....[10]....
        /*019c*/ 	.word	0x00000840


	//   ....[11]....
        /*01a0*/ 	.word	0x00000850


	//   ....[12]....
        /*01a4*/ 	.word	0x000008d0


	//   ....[13]....
        /*01a8*/ 	.word	0x000008e0


	//   ....[14]....
        /*01ac*/ 	.word	0x000008f0


	//   ....[15]....
        /*01b0*/ 	.word	0x00000e20


	//   ....[16]....
        /*01b4*/ 	.word	0x00000e40


	//   ....[17]....
        /*01b8*/ 	.word	0x00000e50


	//   ....[18]....
        /*01bc*/ 	.word	0x00000ed0


	//   ....[19]....
        /*01c0*/ 	.word	0x00000ef0


	//   ....[20]....
        /*01c4*/ 	.word	0x00000f00


	//   ....[21]....
        /*01c8*/ 	.word	0x00000f80


	//   ....[22]....
        /*01cc*/ 	.word	0x00000f90


	//   ....[23]....
        /*01d0*/ 	.word	0x00000fa0


	//   ....[24]....
        /*01d4*/ 	.word	0x000017c0


	//   ....[25]....
        /*01d8*/ 	.word	0x00001860


	//   ....[26]....
        /*01dc*/ 	.word	0x000018c0


	//   ....[27]....
        /*01e0*/ 	.word	0x00001990


	//   ....[28]....
        /*01e4*/ 	.word	0x000019e0


	//   ....[29]....
        /*01e8*/ 	.word	0x00001a40


	//   ....[30]....
        /*01ec*/ 	.word	0x00001af0


	//   ....[31]....
        /*01f0*/ 	.word	0x00001b40


	//   ....[32]....
        /*01f4*/ 	.word	0x00001b90


	//   ....[33]....
        /*01f8*/ 	.word	0x00001c20


	//   ....[34]....
        /*01fc*/ 	.word	0x00001cc0


	//   ....[35]....
        /*0200*/ 	.word	0x00001d20


	//   ....[36]....
        /*0204*/ 	.word	0x00001de0


	//   ....[37]....
        /*0208*/ 	.word	0x00001e30


	//   ....[38]....
        /*020c*/ 	.word	0x00001e90


	//   ....[39]....
        /*0210*/ 	.word	0x00001f40


	//   ....[40]....
        /*0214*/ 	.word	0x00001f90


	//   ....[41]....
        /*0218*/ 	.word	0x00001fe0


	//----- nvinfo : EIATTR_EXIT_INSTR_OFFSETS
	.align		4
.L_10451:
        /*021c*/ 	.byte	0x04, 0x1c
        /*021e*/ 	.short	(.L_10453 - .L_10452)


	//   ....[0]....
.L_10452:
        /*0220*/ 	.word	0x00000090


	//   ....[1]....
        /*0224*/ 	.word	0x000013b0


	//   ....[2]....
        /*0228*/ 	.word	0x000013c0


	//   ....[3]....
        /*022c*/ 	.word	0x000015d0


	//   ....[4]....
        /*0230*/ 	.word	0x00001750


	//----- nvinfo : EIATTR_MAX_THREADS
	.align		4
.L_10453:
        /*0234*/ 	.byte	0x04, 0x05
        /*0236*/ 	.short	(.L_10455 - .L_10454)
.L_10454:
        /*0238*/ 	.word	0x00000080
        /*023c*/ 	.word	0x00000001
        /*0240*/ 	.word	0x00000001


	//----- nvinfo : EIATTR_CRS_STACK_SIZE
	.align		4
.L_10455:
        /*0244*/ 	.byte	0x04, 0x1e
        /*0246*/ 	.short	(.L_10457 - .L_10456)
.L_10456:
        /*0248*/ 	.word	0x00000000


	//----- nvinfo : EIATTR_CBANK_PARAM_SIZE
	.align		4
.L_10457:
        /*024c*/ 	.byte	0x03, 0x19
        /*024e*/ 	.short	0x0048


	//----- nvinfo : EIATTR_PARAM_CBANK
	.align		4
        /*0250*/ 	.byte	0x04, 0x0a
        /*0252*/ 	.short	(.L_10459 - .L_10458)
	.align		4
.L_10458:
        /*0254*/ 	.word	index@(.nv.constant0._ZN4vllm3moe10topkGatingILi4ELi32ELi4ELi16ELi32ElfLNS0_11ScoringFuncE0EEEvPKT5_PKbPfiPT4_PiiiibPKf)
        /*0258*/ 	.short	0x0210
        /*025a*/ 	.short	0x0048


	//----- nvinfo : EIATTR_SW_WAR
	.align		4
.L_10459:
        /*025c*/ 	.byte	0x04, 0x36
        /*025e*/ 	.short	(.L_10461 - .L_10460)
.L_10460:
        /*0260*/ 	.word	0x00000008
.L_10461:


//--------------------- .nv.info._ZN4vllm3moe10topkGatingILi4ELi16ELi4ELi16ELi32ElfLNS0_11ScoringFuncE0EEEvPKT5_PKbPfiPT4_PiiiibPKf --------------------------
	.section	.nv.info._ZN4vllm3moe10topkGatingILi4ELi16ELi4ELi16ELi32ElfLNS0_11ScoringFuncE0EEEvPKT5_PKbPfiPT4_PiiiibPKf,"",@"SHT_CUDA_INFO"
	.sectionflags	@""
	.align	4


	//----- nvinfo : EIATTR_CUDA_API_VERSION
	.align		4
        /*0000*/ 	.byte	0x04, 0x37
        /*0002*/ 	.short	(.L_10463 - .L_10462)
.L_10462:
        /*0004*/ 	.word	0x00000082


	//----- nvinfo : EIATTR_KPARAM_INFO
	.align		4
.L_10463:
        /*0008*/ 	.byte	0x04, 0x17
        /*000a*/ 	.short	(.L_10465 - .L_10464)
.L_10464:
        /*000c*/ 	.word	0x00000000
        /*0010*/ 	.short	0x000a
        /*0012*/ 	.short	0x0040
        /*0014*/ 	.byte	0x00, 0xf0, 0x21, 0x00


	//----- nvinfo : EIATTR_KPARAM_INFO
	.align		4
.L_10465:
        /*0018*/ 	.byte	0x04, 0x17
        /*001a*/ 	.short	(.L_10467 - .L_10466)
.L_10466:
        /*001c*/ 	.word	0x00000000
        /*0020*/ 	.short	0x0009
        /*0022*/ 	.short	0x003c
        /*0024*/ 	.byte	0x00, 0xf0, 0x05, 0x00


	//----- nvinfo : EIATTR_KPARAM_INFO
	.align		4
.L_10467:
        /*0028*/ 	.byte	0x04, 0x17
        /*002a*/ 	.short	(.L_10469 - .L_10468)
.L_10468:
        /*002c*/ 	.word	0x00000000
        /*0030*/ 	.short	0x0008
        /*0032*/ 	.short	0x0038
        /*0034*/ 	.byte	0x00, 0xf0, 0x11, 0x00


	//----- nvinfo : EIATTR_KPARAM_INFO
	.align		4
.L_10469:
        /*0038*/ 	.byte	0x04, 0x17
        /*003a*/ 	.short	(.L_10471 - .L_10470)
.L_10470:
        /*003c*/ 	.word	0x00000000
        /*0040*/ 	.short	0x0007
        /*0042*/ 	.short	0x0034
        /*0044*/ 	.byte	0x00, 0xf0, 0x11, 0x00


	//----- nvinfo : EIATTR_KPARAM_INFO
	.align		4
.L_10471:
        /*0048*/ 	.byte	0x04, 0x17
        /*004a*/ 	.short	(.L_10473 - .L_10472)
.L_10472:
        /*004c*/ 	.word	0x00000000
        /*0050*/ 	.short	0x0006
        /*0052*/ 	.short	0x0030
        /*0054*/ 	.byte	0x00, 0xf0, 0x11, 0x00


	//----- nvinfo : EIATTR_KPARAM_INFO
	.align		4
.L_10473:
        /*0058*/ 	.byte	0x04, 0x17
        /*005a*/ 	.short	(.L_10475 - .L_10474)
.L_10474:
        /*005c*/ 	.word	0x00000000
        /*0060*/ 	.short	0x0005
        /*0062*/ 	.short	0x0028
        /*0064*/ 	.byte	0x00, 0xf0, 0x21, 0x00


	//----- nvinfo : EIATTR_KPARAM_INFO
	.align		4
.L_10475:
        /*0068*/ 	.byte	0x04, 0x17
        /*006a*/ 	.short	(.L_10477 - .L_10476)
.L_10476:
        /*006c*/ 	.word	0x00000000
        /*0070*/ 	.short	0x0004
        /*0072*/ 	.short	0x0020
        /*0074*/ 	.byte	0x00, 0xf0, 0x21, 0x00


	//----- nvinfo : EIATTR_KPARAM_INFO
	.align		4
.L_10477:
        /*0078*/ 	.byte	0x04, 0x17
        /*007a*/ 	.short	(.L_10479 - .L_10478)
.L_10478:
        /*007c*/ 	.word	0x00000000
        /*0080*/ 	.short	0x0003
        /*0082*/ 	.short	0x0018
        /*0084*/ 	.byte	0x00, 0xf0, 0x11, 0x00


	//----- nvinfo : EIATTR_KPARAM_INFO
	.align		4
.L_10479:
        /*0088*/ 	.byte	0x04, 0x17
        /*008a*/ 	.short	(.L_10481 - .L_10480)
.L_10480:
        /*008c*/ 	.word	0x00000000
        /*0090*/ 	.short	0x0002
        /*0092*/ 	.short	0x0010
        /*0094*/ 	.byte	0x00, 0xf0, 0x21, 0x00


	//----- nvinfo : EIATTR_KPARAM_INFO
	.align		4
.L_10481:
        /*0098*/ 	.byte	0x04, 0x17
        /*009a*/ 	.short	(.L_10483 - .L_10482)
.L_10482:
        /*009c*/ 	.word	0x00000000
        /*00a0*/ 	.short	0x0001
        /*00a2*/ 	.short	0x0008
        /*00a4*/ 	.byte	0x00, 0xf0, 0x21, 0x00


	//----- nvinfo : EIATTR_KPARAM_INFO
	.align		4
.L_10483:
        /*00a8*/ 	.byte	0x04, 0x17
        /*00aa*/ 	.short	(.L_10485 - .L_10484)
.L_10484:
        /*00ac*/ 	.word	0x00000000
        /*00b0*/ 	.short	0x0000
        /*00b2*/ 	.short	0x0000
        /*00b4*/ 	.byte	0x00, 0xf0, 0x21, 0x00


	//----- nvinfo : EIATTR_SPARSE_MMA_MASK
	.align		4
.L_10485:
        /*00b8*/ 	.byte	0x03, 0x50
        /*00ba*/ 	.short	0x0000


	//----- nvinfo : EIATTR_MAXREG_COUNT
	.align		4
        /*00bc*/ 	.byte	0x03, 0x1b
        /*00be*/ 	.short	0x00ff


	//----- nvinfo : EIATTR_MERCURY_ISA_VERSION
	.align		4
        /*00c0*/ 	.byte	0x03, 0x5f
        /*00c2*/ 	.short	0x0101


	//----- nvinfo : EIATTR_COOP_GROUP_MASK_REGIDS
	.align		4
        /*00c4*/ 	.byte	0x04, 0x29
        /*00c6*/ 	.short	(.L_10487 - .L_10486)


	//   ....[0]....
.L_10486:
        /*00c8*/ 	.word	0xffffffff


	//   ....[1]....
        /*00cc*/ 	.word	0xffffffff


	//   ....[2]....
        /*00d0*/ 	.word	0xffffffff


	//   ....[3]....
        /*00d4*/ 	.word	0xffffffff


	//   ....[4]....
        /*00d8*/ 	.word	0xffffffff


	//   ....[5]....
        /*00dc*/ 	.word	0xffffffff


	//   ....[6]....
        /*00e0*/ 	.word	0xffffffff


	//   ....[7]....
        /*00e4*/ 	.word	0xffffffff


	//   ....[8]....
        /*00e8*/ 	.word	0xffffffff


	//   ....[9]....
        /*00ec*/ 	.word	0xffffffff


	//   ....[10]....
        /*00f0*/ 	.word	0xffffffff


	//   ....[11]....
        /*00f4*/ 	.word	0xffffffff


	//   ....[12]....
        /*00f8*/ 	.word	0xffffffff


	//   ....[13]....
        /*00fc*/ 	.word	0xffffffff


	//   ....[14]....
        /*0100*/ 	.word	0xffffffff


	//   ....[15]....
        /*0104*/ 	.word	0xffffffff


	//   ....[16]....
        /*0108*/ 	.word	0x0500000e


	//   ....[17]....
        /*010c*/ 	.word	0x0500000e


	//   ....[18]....
        /*0110*/ 	.word	0x0500000e


	//   ....[19]....
        /*0114*/ 	.word	0x0500000e


	//   ....[20]....
        /*0118*/ 	.word	0x0500000e


	//   ....[21]....
        /*011c*/ 	.word	0x0500000e


	//   ....[22]....
        /*0120*/ 	.word	0x0500000e


	//   ....[23]....
        /*0124*/ 	.word	0x0500000e


	//   ....[24]....
        /*0128*/ 	.word	0x0500000e


	//   ....[25]....
        /*012c*/ 	.word	0x0500000e


	//   ....[26]....
        /*0130*/ 	.word	0x0500000e


	//   ....[27]....
        /*0134*/ 	.word	0x0500000e


	//----- nvinfo : EIATTR_COOP_GROUP_INSTR_OFFSETS
	.align		4
.L_10487:
        /*0138*/ 	.byte	0x04, 0x28
        /*013a*/ 	.short	(.L_10489 - .L_10488)


	//   ....[0]....
.L_10488:
        /*013c*/ 	.word	0x00000260


	//   ....[1]....
        /*0140*/ 	.word	0x00000290


	//   ....[2]....
        /*0144*/ 	.word	0x000003c0


	//   ....[3]....
        /*0148*/ 	.word	0x000003f0


	//   ....[4]....
        /*014c*/ 	.word	0x00000750


	//   ....[5]....
        /*0150*/ 	.word	0x00000770


	//   ....[6]....
        /*0154*/ 	.word	0x00000780


	//   ....[7]....
        /*0158*/ 	.word	0x00000800


	//   ....[8]....
        /*015c*/ 	.word	0x00000820


	//   ....[9]....
        /*0160*/ 	.word	0x00000830


	//   ....[10]....
        /*0164*/ 	.word	0x00000d40


	//   ....[11]....
        /*0168*/ 	.word	0x00000d60


	//   ....[12]....
        /*016c*/ 	.word	0x00000d70


	//   ....[13]....
        /*0170*/ 	.word	0x00000df0


	//   ....[14]....
        /*0174*/ 	.word	0x00000e10


	//   ....[15]....
        /*0178*/ 	.word	0x00000e20


	//   ....[16]....
        /*017c*/ 	.word	0x00001610


	//   ....[17]....
        /*0180*/ 	.word	0x000016a0


	//   ....[18]....
        /*0184*/ 	.word	0x00001710


	//   ....[19]....
        /*0188*/ 	.word	0x000017c0


	//   ....[20]....
        /*018c*/ 	.word	0x00001810


	//   ....[21]....
        /*0190*/ 	.word	0x00001860


	//   ....[22]....
        /*0194*/ 	.word	0x00001910


	//   ....[23]....
        /*0198*/ 	.word	0x000019a0


	//   ....[24]....
        /*019c*/ 	.word	0x00001a10


	//   ....[25]....
        /*01a0*/ 	.word	0x00001ac0


	//   ....[26]....
        /*01a4*/ 	.word	0x00001b10


	//   ....[27]....
        /*01a8*/ 	.word	0x00001b60


	//----- nvinfo : EIATTR_EXIT_INSTR_OFFSETS
	.align		4
.L_10489:
        /*01ac*/ 	.byte	0x04, 0x1c
        /*01ae*/ 	.short	(.L_10491 - .L_10490)


	//   ....[0]....
.L_10490:
        /*01b0*/ 	.word	0x00000090


	//   ....[1]....
        /*01b4*/ 	.word	0x00001230


	//   ....[2]....
        /*01b8*/ 	.word	0x00001240


	//   ....[3]....
        /*01bc*/ 	.word	0x00001450


	//   ....[4]....
        /*01c0*/ 	.word	0x000015a0


	//----- nvinfo : EIATTR_MAX_THREADS
	.align		4
.L_10491:
        /*01c4*/ 	.byte	0x04, 0x05
        /*01c6*/ 	.short	(.L_10493 - .L_10492)
.L_10492:
        /*01c8*/ 	.word	0x00000080
        /*01cc*/ 	.word	0x00000001
        /*01d0*/ 	.word	0x00000001


	//----- nvinfo : EIATTR_CRS_STACK_SIZE
	.align		4
.L_10493:
        /*01d4*/ 	.byte	0x04, 0x1e
        /*01d6*/ 	.short	(.L_10495 - .L_10494)
.L_10494:
        /*01d8*/ 	.word	0x00000000


	//----- nvinfo : EIATTR_CBANK_PARAM_SIZE
	.align		4
.L_10495:
        /*01dc*/ 	.byte	0x03, 0x19
        /*01de*/ 	.short	0x0048


	//----- nvinfo : EIATTR_PARAM_CBANK
	.align		4
        /*01e0*/ 	.byte	0x04, 0x0a
        /*01e2*/ 	.short	(.L_10497 - .L_10496)
	.align		4
.L_10496:
        /*01e4*/ 	.word	index@(.nv.constant0._ZN4vllm3moe10topkGatingILi4ELi16ELi4ELi16ELi32ElfLNS0_11ScoringFuncE0EEEvPKT5_PKbPfiPT4_PiiiibPKf)
        /*01e8*/ 	.short	0x0210
        /*01ea*/ 	.short	0x0048


	//----- nvinfo : EIATTR_SW_WAR
	.align		4
.L_10497:
        /*01ec*/ 	.byte	0x04, 0x36
        /*01ee*/ 	.short	(.L_10499 - .L_10498)
.L_10498:
        /*01f0*/ 	.word	0x00000008
.L_10499:


//--------------------- .nv.info._ZN4vllm3moe10topkGatingILi4ELi8ELi4ELi16ELi32ElfLNS0_11ScoringFuncE0EEEvPKT5_PKbPfiPT4_PiiiibPKf --------------------------
	.section	.nv.info._ZN4vllm3moe10topkGatingILi4ELi8ELi4ELi16ELi32ElfLNS0_11ScoringFuncE0EEEvPKT5_PKbPfiPT4_PiiiibPKf,"",@"SHT_CUDA_INFO"
	.sectionflags	@""
	.align	4


	//----- nvinfo : EIATTR_CUDA_API_VERSION
	.align		4
        /*0000*/ 	.byte	0x04, 0x37
        /*0002*/ 	.short	(.L_10501 - .L_10500)
.L_10500:
        /*0004*/ 	.word	0x00000082


	//----- nvinfo : EIATTR_KPARAM_INFO
	.align		4
.L_10501:
        /*0008*/ 	.byte	0x04, 0x17
        /*000a*/ 	.short	(.L_10503 - .L_10502)
.L_10502:
        /*000c*/ 	.word	0x00000000
        /*0010*/ 	.short	0x000a
        /*0012*/ 	.short	0x0040
        /*0014*/ 	.byte	0x00, 0xf0, 0x21, 0x00


	//----- nvinfo : EIATTR_KPARAM_INFO
	.align		4
.L_10503:
        /*0018*/ 	.byte	0x04, 0x17
        /*001a*/ 	.short	(.L_10505 - .L_10504)
.L_10504:
        /*001c*/ 	.word	0x00000000
        /*0020*/ 	.short	0x0009
        /*0022*/ 	.short	0x003c
        /*0024*/ 	.byte	0x00, 0xf0, 0x05, 0x00


	//----- nvinfo : EIATTR_KPARAM_INFO
	.align		4
.L_10505:
        /*0028*/ 	.byte	0x04, 0x17
        /*002a*/ 	.short	(.L_10507 - .L_10506)
.L_10506:
        /*002c*/ 	.word	0x00000000
        /*0030*/ 	.short	0x0008
        /*0032*/ 	.short	0x0038
        /*0034*/ 	.byte	0x00, 0xf0, 0x11, 0x00


	//----- nvinfo : EIATTR_KPARAM_INFO
	.align		4
.L_10507:
        /*0038*/ 	.byte	0x04, 0x17
        /*003a*/ 	.short	(.L_10509 - .L_10508)
.L_10508:
        /*003c*/ 	.word	0x00000000
        /*0040*/ 	.short	0x0007
        /*0042*/ 	.short	0x0034
        /*0044*/ 	.byte	0x00, 0xf0, 0x11, 0x00


	//----- nvinfo : EIATTR_KPARAM_INFO
	.align		4
.L_10509:
        /*0048*/ 	.byte	0x04, 0x17
        /*004a*/ 	.short	(.L_10511 - .L_10510)
.L_10510:
        /*004c*/ 	.word	0x00000000
        /*0050*/ 	.short	0x0006
        /*0052*/ 	.short	0x0030
        /*0054*/ 	.byte	0x00, 0xf0, 0x11, 0x00


	//----- nvinfo : EIATTR_KPARAM_INFO
	.align		4
.L_10511:
        /*0058*/ 	.byte	0x04, 0x17
        /*005a*/ 	.short	(.L_10513 - .L_10512)
.L_10512:
        /*005c*/ 	.word	0x00000000
        /*0060*/ 	.short	0x0005
        /*0062*/ 	.short	0x0028
        /*0064*/ 	.byte	0x00, 0xf0, 0x21, 0x00


	//----- nvinfo : EIATTR_KPARAM_INFO
	.align		4
.L_10513:
        /*0068*/ 	.byte	0x04, 0x17
        /*006a*/ 	.short	(.L_10515 - .L_10514)
.L_10514:
        /*006c*/ 	.word	0x00000000
        /*0070*/ 	.short	0x0004
        /*0072*/ 	.short	0x0020
        /*0074*/ 	.byte	0x00, 0xf0, 0x21, 0x00


	//----- nvinfo : EIATTR_KPARAM_INFO
	.align		4
.L_10515:
        /*0078*/ 	.byte	0x04, 0x17
        /*007a*/ 	.short	(.L_10517 - .L_10516)
.L_10516:
        /*007c*/ 	.word	0x00000000
        /*0080*/ 	.short	0x0003
        /*0082*/ 	.short	0x0018
        /*0084*/ 	.byte	0x00, 0xf0, 0x11, 0x00


	//----- nvinfo : EIATTR_KPARAM_INFO
	.align		4
.L_10517:
        /*0088*/ 	.byte	0x04, 0x17
        /*008a*/ 	.short	(.L_10519 - .L_10518)
.L_10518:
        /*008c*/ 	.word	0x00000000
        /*0090*/ 	.short	0x0002
        /*0092*/ 	.short	0x0010
        /*0094*/ 	.byte	0x00, 0xf0, 0x21, 0x00


	//----- nvinfo : EIATTR_KPARAM_INFO
	.align		4
.L_10519:
        /*0098*/ 	.byte	0x04, 0x17
        /*009a*/ 	.short	(.L_10521 - .L_10520)
.L_10520:
        /*009c*/ 	.word	0x00000000
        /*00a0*/ 	.short	0x0001
        /*00a2*/ 	.short	0x0008
        /*00a4*/ 	.byte	0x00, 0xf0, 0x21, 0x00


	//----- nvinfo : EIATTR_KPARAM_INFO
	.align		4
.L_10521:
        /*00a8*/ 	.byte	0x04, 0x17
        /*00aa*/ 	.short	(.L_10523 - .L_10522)
.L_10522:
        /*00ac*/ 	.word	0x00000000
        /*00b0*/ 	.short	0x0000
        /*00b2*/ 	.short	0x0000
        /*00b4*/ 	.byte	0x00, 0xf0, 0x21, 0x00


	//----- nvinfo : EIATTR_SPARSE_MMA_MASK
	.align		4
.L_10523:
        /*00b8*/ 	.byte	0x03, 0x50
        /*00ba*/ 	.short	0x0000


	//----- nvinfo : EIATTR_MAXREG_COUNT
	.align		4
        /*00bc*/ 	.byte	0x03, 0x1b
        /*00be*/ 	.short	0x00ff


	//----- nvinfo : EIATTR_MERCURY_ISA_VERSION
	.align		4
        /*00c0*/ 	.byte	0x03, 0x5f
        /*00c2*/ 	.short	0x0101


	//----- nvinfo : EIATTR_COOP_GROUP_MASK_REGIDS
	.align		4
        /*00c4*/ 	.byte	0x04, 0x29
        /*00c6*/ 	.short	(.L_10525 - .L_10524)


	//   ....[0]....
.L_10524:
        /*00c8*/ 	.word	0xffffffff


	//   ....[1]....
        /*00cc*/ 	.word	0xffffffff


	//   ....[2]....
        /*00d0*/ 	.word	0xffffffff


	//   ....[3]....
        /*00d4*/ 	.word	0xffffffff


	//   ....[4]....
        /*00d8*/ 	.word	0xffffffff


	//   ....[5]....
        /*00dc*/ 	.word	0xffffffff


	//   ....[6]....
        /*00e0*/ 	.word	0xffffffff


	//   ....[7]....
        /*00e4*/ 	.word	0xffffffff


	//   ....[8]....
        /*00e8*/ 	.word	0xffffffff


	//   ....[9]....
        /*00ec*/ 	.word	0xffffffff


	//   ....[10]....
        /*00f0*/ 	.word	0xffffffff


	//   ....[11]....
        /*00f4*/ 	.word	0xffffffff


	//   ....[12]....
        /*00f8*/ 	.word	0xffffffff


	//   ....[13]....
        /*00fc*/ 	.word	0xffffffff


	//   ....[14]....
        /*0100*/ 	.word	0xffffffff


	//   ....[15]....
        /*0104*/ 	.word	0xffffffff


	//   ....[16]....
        /*0108*/ 	.word	0xffffffff


	//   ....[17]....
        /*010c*/ 	.word	0xffffffff


	//   ....[18]....
        /*0110*/ 	.word	0xffffffff


	//   ....[19]....
        /*0114*/ 	.word	0xffffffff


	//----- nvinfo : EIATTR_COOP_GROUP_INSTR_OFFSETS
	.align		4
.L_10525:
        /*0118*/ 	.byte	0x04, 0x28
        /*011a*/ 	.short	(.L_10527 - .L_10526)


	//   ....[0]....
.L_10526:
        /*011c*/ 	.word	0x00000250


	//   ....[1]....
        /*0120*/ 	.word	0x000003d0


	//   ....[2]....
        /*0124*/ 	.word	0x00000720


	//   ....[3]....
        /*0128*/ 	.word	0x00000790


	//   ....[4]....
        /*012c*/ 	.word	0x000007a0


	//   ....[5]....
        /*0130*/ 	.word	0x00000bc0


	//   ....[6]....
        /*0134*/ 	.word	0x00000c20


	//   ....[7]....
        /*0138*/ 	.word	0x00000c50


	//   ....[8]....
        /*013c*/ 	.word	0x00001050


	//   ....[9]....
        /*0140*/ 	.word	0x00001080


	//   ....[10]....
        /*0144*/ 	.word	0x000010a0


	//   ....[11]....
        /*0148*/ 	.word	0x000013f0


	//   ....[12]....
        /*014c*/ 	.word	0x00001460


	//   ....[13]....
        /*0150*/ 	.word	0x00001470


	//   ....[14]....
        /*0154*/ 	.word	0x00001880


	//   ....[15]....
        /*0158*/ 	.word	0x000018e0


	//   ....[16]....
        /*015c*/ 	.word	0x00001910


	//   ....[17]....
        /*0160*/ 	.word	0x00001d00


	//   ....[18]....
        /*0164*/ 	.word	0x00001d30


	//   ....[19]....
        /*0168*/ 	.word	0x00001d50


	//----- nvinfo : EIATTR_EXIT_INSTR_OFFSETS
	.align		4
.L_10527:
        /*016c*/ 	.byte	0x04, 0x1c
        /*016e*/ 	.short	(.L_10529 - .L_10528)


	//   ....[0]....
.L_10528:
        /*0170*/ 	.word	0x00000090


	//   ....[1]....
        /*0174*/ 	.word	0x00001f80


	//   ....[2]....
        /*0178*/ 	.word	0x00001f90


	//   ....[3]....
        /*017c*/ 	.word	0x00002850


	//   ....[4]....
        /*0180*/ 	.word	0x000029b0


	//----- nvinfo : EIATTR_MAX_THREADS
	.align		4
.L_10529:
        /*0184*/ 	.byte	0x04, 0x05
        /*0186*/ 	.short	(.L_10531 - .L_10530)
.L_10530:
        /*0188*/ 	.word	0x00000080
        /*018c*/ 	.word	0x00000001
        /*0190*/ 	.word	0x00000001


	//----- nvinfo : EIATTR_CRS_STACK_SIZE
	.align		4
.L_10531:
        /*0194*/ 	.byte	0x04, 0x1e
        /*0196*/ 	.short	(.L_10533 - .L_10532)
.L_10532:
        /*0198*/ 	.word	0x00000000


	//----- nvinfo : EIATTR_CBANK_PARAM_SIZE
	.align		4
.L_10533:
        /*019c*/ 	.byte	0x03, 0x19
        /*019e*/ 	.short	0x0048


	//----- nvinfo : EIATTR_PARAM_CBANK
	.align		4
        /*01a0*/ 	.byte	0x04, 0x0a
        /*01a2*/ 	.short	(.L_10535 - .L_10534)
	.align		4
.L_10534:
        /*01a4*/ 	.word	index@(.nv.constant0._ZN4vllm3moe10topkGatingILi4ELi8ELi4ELi16ELi32ElfLNS0_11ScoringFuncE0EEEvPKT5_PKbPfiPT4_PiiiibPKf)
        /*01a8*/ 	.short	0x0210
        /*01aa*/ 	.short	0x0048


	//----- nvinfo : EIATTR_SW_WAR
	.align		4
.L_10535:
        /*01ac*/ 	.byte	0x04, 0x36
        /*01ae*/ 	.short	(.L_10537 - .L_10536)
.L_10536:
        /*01b0*/ 	.word	0x00000008
.L_10537:


//--------------------- .nv.info._ZN4vllm3moe10topkGatingILi4ELi4ELi4ELi16ELi32ElfLNS0_11ScoringFuncE0EEEvPKT5_PKbPfiPT4_PiiiibPKf --------------------------
	.section	.nv.info._ZN4vllm3moe10topkGatingILi4ELi4ELi4ELi16ELi32ElfLNS0_11ScoringFuncE0EEEvPKT5_PKbPfiPT4_PiiiibPKf,"",@"SHT_CUDA_INFO"
	.sectionflags	@""
	.align	4


	//----- nvinfo : EIATTR_CUDA_API_VERSION
	.align		4
        /*0000*/ 	.byte	0x04, 0x37
        /*0002*/ 	.short	(.L_10539 - .L_10538)
.L_10538:
        /*0004*/ 	.word	0x00000082


	//----- nvinfo : EIATTR_KPARAM_INFO
	.align		4
.L_10539:
        /*0008*/ 	.byte	0x04, 0x17
        /*000a*/ 	.short	(.L_10541 - .L_10540)
.L_10540:
        /*000c*/ 	.word	0x00000000
        /*0010*/ 	.short	0x000a
        /*0012*/ 	.short	0x0040
        /*0014*/ 	.byte	0x00, 0xf0, 0x21, 0x00


	//----- nvinfo : EIATTR_KPARAM_INFO
	.align		4
.L_10541:
        /*0018*/ 	.byte	0x04, 0x17
        /*001a*/ 	.short	(.L_10543 - .L_10542)
.L_10542:
        /*001c*/ 	.word	0x00000000
        /*0020*/ 	.short	0x0009
        /*0022*/ 	.short	0x003c
        /*0024*/ 	.byte	0x00, 0xf0, 0x05, 0x00


	//----- nvinfo : EIATTR_KPARAM_INFO
	.align		4
.L_10543:
        /*0028*/ 	.byte	0x04, 0x17
        /*002a*/ 	.short	(.L_10545 - .L_10544)
.L_10544:
        /*002c*/ 	.word	0x00000000
        /*0030*/ 	.short	0x0008
        /*0032*/ 	.short	0x0038
        /*0034*/ 	.byte	0x00, 0xf0, 0x11, 0x00


	//----- nvinfo : EIATTR_KPARAM_INFO
	.align		4
.L_10545:
        /*0038*/ 	.byte	0x04, 0x17
        /*003a*/ 	.short	(.L_10547 - .L_10546)
.L_10546:
        /*003c*/ 	.word	0x00000000
        /*0040*/ 	.short	0x0007
        /*0042*/ 	.short	0x0034
        /*0044*/ 	.byte	0x00, 0xf0, 0x11, 0x00


	//----- nvinfo : EIATTR_KPARAM_INFO
	.align		4
.L_10547:
        /*0048*/ 	.byte	0x04, 0x17
        /*004a*/ 	.short	(.L_10549 - .L_10548)
.L_10548:
        /*004c*/ 	.word	0x00000000
        /*0050*/ 	.short	0x0006
        /*0052*/ 	.short	0x0030
        /*0054*/ 	.byte	0x00, 0xf0, 0x11, 0x00


	//----- nvinfo : EIATTR_KPARAM_INFO
	.align		4
.L_10549:
        /*0058*/ 	.byte	0x04, 0x17
        /*005a*/ 	.short	(.L_10551 - .L_10550)
.L_10550:
        /*005c*/ 	.word	0x00000000
        /*0060*/ 	.short	0x0005
        /*0062*/ 	.short	0x0028
        /*0064*/ 	.byte	0x00, 0xf0, 0x21, 0x00


	//----- nvinfo : EIATTR_KPARAM_INFO
	.align		4
.L_10551:
        /*0068*/ 	.byte	0x04, 0x17
        /*006a*/ 	.short	(.L_10553 - .L_10552)
.L_10552:
        /*006c*/ 	.word	0x00000000
        /*0070*/ 	.short	0x0004
        /*0072*/ 	.short	0x0020
        /*0074*/ 	.byte	0x00, 0xf0, 0x21, 0x00


	//----- nvinfo : EIATTR_KPARAM_INFO
	.align		4
.L_10553:
        /*0078*/ 	.byte	0x04, 0x17
        /*007a*/ 	.short	(.L_10555 - .L_10554)
.L_10554:
        /*007c*/ 	.word	0x00000000
        /*0080*/ 	.short	0x0003
        /*0082*/ 	.short	0x0018
        /*0084*/ 	.byte	0x00, 0xf0, 0x11, 0x00


	//----- nvinfo : EIATTR_KPARAM_INFO
	.align		4
.L_10555:
        /*0088*/ 	.byte	0x04, 0x17
        /*008a*/ 	.short	(.L_10557 - .L_10556)
.L_10556:
        /*008c*/ 	.word	0x00000000
        /*0090*/ 	.short	0x0002
        /*0092*/ 	.short	0x0010
        /*0094*/ 	.byte	0x00, 0xf0, 0x21, 0x00


	//----- nvinfo : EIATTR_KPARAM_INFO
	.align		4
.L_10557:
        /*0098*/ 	.byte	0x04, 0x17
        /*009a*/ 	.short	(.L_10559 - .L_10558)
.L_10558:
        /*009c*/ 	.word	0x00000000
        /*00a0*/ 	.short	0x0001
        /*00a2*/ 	.short	0x0008
        /*00a4*/ 	.byte	0x00, 0xf0, 0x21, 0x00


	//----- nvinfo : EIATTR_KPARAM_INFO
	.align		4
.L_10559:
        /*00a8*/ 	.byte	0x04, 0x17
        /*00aa*/ 	.short	(.L_10561 - .L_10560)
.L_10560:
        /*00ac*/ 	.word	0x00000000
        /*00b0*/ 	.short	0x0000
        /*00b2*/ 	.short	0x0000
        /*00b4*/ 	.byte	0x00, 0xf0, 0x21, 0x00


	//----- nvinfo : EIATTR_SPARSE_MMA_MASK
	.align		4
.L_10561:
        /*00b8*/ 	.byte	0x03, 0x50
        /*00ba*/ 	.short	0x0000


	//----- nvinfo : EIATTR_MAXREG_COUNT
	.align		4
        /*00bc*/ 	.byte	0x03, 0x1b
        /*00be*/ 	.short	0x00ff


	//----- nvinfo : EIATTR_MERCURY_ISA_VERSION
	.align		4
        /*00c0*/ 	.byte	0x03, 0x5f
        /*00c2*/ 	.short	0x0101


	//----- nvinfo : EIATTR_EXIT_INSTR_OFFSETS
	.align		4
        /*00c4*/ 	.byte	0x04, 0x1c
        /*00c6*/ 	.short	(.L_10563 - .L_10562)


	//   ....[0]....
.L_10562:
        /*00c8*/ 	.word	0x00000080


	//   ....[1]....
        /*00cc*/ 	.word	0x00002360


	//   ....[2]....
        /*00d0*/ 	.word	0x00002370


	//   ....[3]....
        /*00d4*/ 	.word	0x00002cc0


	//   ....[4]....
        /*00d8*/ 	.word	0x00002dc0


	//----- nvinfo : EIATTR_MAX_THREADS
	.align		4
.L_10563:
        /*00dc*/ 	.byte	0x04, 0x05
        /*00de*/ 	.short	(.L_10565 - .L_10564)
.L_10564:
        /*00e0*/ 	.word	0x00000080
        /*00e4*/ 	.word	0x00000001
        /*00e8*/ 	.word	0x00000001


	//----- nvinfo : EIATTR_CBANK_PARAM_SIZE
	.align		4
.L_10565:
        /*00ec*/ 	.byte	0x03, 0x19
        /*00ee*/ 	.short	0x0048


	//----- nvinfo : EIATTR_PARAM_CBANK
	.align		4
        /*00f0*/ 	.byte	0x04, 0x0a
        /*00f2*/ 	.short	(.L_10567 - .L_10566)
	.align		4
.L_10566:
        /*00f4*/ 	.word	index@(.nv.constant0._ZN4vllm3moe10topkGatingILi4ELi4ELi4ELi16ELi32ElfLNS0_11ScoringFuncE0EEEvPKT5_PKbPfiPT4_PiiiibPKf)
        /*00f8*/ 	.short	0x0210
        /*00fa*/ 	.short	0x0048


	//----- nvinfo : EIATTR_SW_WAR
	.align		4
.L_10567:
        /*00fc*/ 	.byte	0x04, 0x36
        /*00fe*/ 	.short	(.L_10569 - .L_10568)
.L_10568:
        /*0100*/ 	.word	0x00000008
.L_10569:


//--------------------- .nv.info._ZN4vllm3moe10topkGatingILi2ELi2ELi4ELi8ELi32ElfLNS0_11ScoringFuncE0EEEvPKT5_PKbPfiPT4_PiiiibPKf --------------------------
	.section	.nv.info._ZN4vllm3moe10topkGatingILi2ELi2ELi4ELi8ELi32ElfLNS0_11ScoringFuncE0EEEvPKT5_PKbPfiPT4_PiiiibPKf,"",@"SHT_CUDA_INFO"
	.sectionflags	@""
	.align	4


	//----- nvinfo : EIATTR_CUDA_API_VERSION
	.align		4
        /*0000*/ 	.byte	0x04, 0x37
        /*0002*/ 	.short	(.L_10571 - .L_10570)
.L_10570:
        /*0004*/ 	.word	0x00000082


	//----- nvinfo : EIATTR_KPARAM_INFO
	.align		4
.L_10571:
        /*0008*/ 	.byte	0x04, 0x17
        /*000a*/ 	.short	(.L_10573 - .L_10572)
.L_10572:
        /*000c*/ 	.word	0x00000000
        /*0010*/ 	.short	0x000a
        /*0012*/ 	.short	0x0040
        /*0014*/ 	.byte	0x00, 0xf0, 0x21, 0x00


	//----- nvinfo : EIATTR_KPARAM_INFO
	.align		4
.L_10573:
        /*0018*/ 	.byte	0x04, 0x17
        /*001a*/ 	.short	(.L_10575 - .L_10574)
.L_10574:
        /*001c*/ 	.word	0x00000000
        /*0020*/ 	.short	0x0009
        /*0022*/ 	.short	0x003c
        /*0024*/ 	.byte	0x00, 0xf0, 0x05, 0x00


	//----- nvinfo : EIATTR_KPARAM_INFO
	.align		4
.L_10575:
        /*0028*/ 	.byte	0x04, 0x17
        /*002a*/ 	.short	(.L_10577 - .L_10576)
.L_10576:
        /*002c*/ 	.word	0x00000000
        /*0030*/ 	.short	0x0008
        /*0032*/ 	.short	0x0038
        /*0034*/ 	.byte	0x00, 0xf0, 0x11, 0x00


	//----- nvinfo : EIATTR_KPARAM_INFO
	.align		4
.L_10577:
        /*0038*/ 	.byte	0x04, 0x17
        /*003a*/ 	.short	(.L_10579 - .L_10578)
.L_10578:
        /*003c*/ 	.word	0x00000000
        /*0040*/ 	.short	0x0007
        /*0042*/ 	.short	0x0034
        /*0044*/ 	.byte	0x00, 0xf0, 0x11, 0x00


	//----- nvinfo : EIATTR_KPARAM_INFO
	.align		4
.L_10579:
        /*0048*/ 	.byte	0x04, 0x17
        /*004a*/ 	.short	(.L_10581 - .L_10580)
.L_10580:
        /*004c*/ 	.word	0x00000000
        /*0050*/ 	.short	0x0006
        /*0052*/ 	.short	0x0030
        /*0054*/ 	.byte	0x00, 0xf0, 0x11, 0x00


	//----- nvinfo : EIATTR_KPARAM_INFO
	.align		4
.L_10581:
        /*0058*/ 	.byte	0x04, 0x17
        /*005a*/ 	.short	(.L_10583 - .L_10582)
.L_10582:
        /*005c*/ 	.word	0x00000000
        /*0060*/ 	.short	0x0005
        /*0062*/ 	.short	0x0028
        /*0064*/ 	.byte	0x00, 0xf0, 0x21, 0x00


	//----- nvinfo : EIATTR_KPARAM_INFO
	.align		4
.L_10583:
        /*0068*/ 	.byte	0x04, 0x17
        /*006a*/ 	.short	(.L_10585 - .L_10584)
.L_10584:
        /*006c*/ 	.word	0x00000000
        /*0070*/ 	.short	0x0004
        /*0072*/ 	.short	0x0020
        /*0074*/ 	.byte	0x00, 0xf0, 0x21, 0x00


	//----- nvinfo : EIATTR_KPARAM_INFO
	.align		4
.L_10585:
        /*0078*/ 	.byte	0x04, 0x17
        /*007a*/ 	.short	(.L_10587 - .L_10586)
.L_10586:
        /*007c*/ 	.word	0x00000000
        /*0080*/ 	.short	0x0003
        /*0082*/ 	.short	0x0018
        /*0084*/ 	.byte	0x00, 0xf0, 0x11, 0x00


	//----- nvinfo : EIATTR_KPARAM_INFO
	.align		4
.L_10587:
        /*0088*/ 	.byte	0x04, 0x17
        /*008a*/ 	.short	(.L_10589 - .L_10588)
.L_10588:
        /*008c*/ 	.word	0x00000000
        /*0090*/ 	.short	0x0002
        /*0092*/ 	.short	0x0010
        /*0094*/ 	.byte	0x00, 0xf0, 0x21, 0x00


	//----- nvinfo : EIATTR_KPARAM_INFO
	.align		4
.L_10589:
        /*0098*/ 	.byte	0x04, 0x17
        /*009a*/ 	.short	(.L_10591 - .L_10590)
.L_10590:
        /*009c*/ 	.word	0x00000000
        /*00a0*/ 	.short	0x0001
        /*00a2*/ 	.short	0x0008
        /*00a4*/ 	.byte	0x00, 0xf0, 0x21, 0x00


	//----- nvinfo : EIATTR_KPARAM_INFO
	.align		4
.L_10591:
        /*00a8*/ 	.byte	0x04, 0x17
        /*00aa*/ 	.short	(.L_10593 - .L_10592)
.L_10592:
        /*00ac*/ 	.word	0x00000000
        /*00b0*/ 	.short	0x0000
        /*00b2*/ 	.short	0x0000
        /*00b4*/ 	.byte	0x00, 0xf0, 0x21, 0x00


	//----- nvinfo : EIATTR_SPARSE_MMA_MASK
	.align		4
.L_10593:
        /*00b8*/ 	.byte	0x03, 0x50
        /*00ba*/ 	.short	0x0000


	//----- nvinfo : EIATTR_MAXREG_COUNT
	.align		4
        /*00bc*/ 	.byte	0x03, 0x1b
        /*00be*/ 	.short	0x00ff


	//----- nvinfo : EIATTR_MERCURY_ISA_VERSION
	.align		4
        /*00c0*/ 	.byte	0x03, 0x5f
        /*00c2*/ 	.short	0x0101


	//----- nvinfo : EIATTR_EXIT_INSTR_OFFSETS
	.align		4
        /*00c4*/ 	.byte	0x04, 0x1c
        /*00c6*/ 	.short	(.L_10595 - .L_10594)


	//   ....[0]....
.L_10594:
        /*00c8*/ 	.word	0x00000080


	//   ....[1]....
        /*00cc*/ 	.word	0x000019d0


	//   ....[2]....
        /*00d0*/ 	.word	0x000019e0


	//   ....[3]....
        /*00d4*/ 	.word	0x000022a0


	//   ....[4]....
        /*00d8*/ 	.word	0x000023b0


	//----- nvinfo : EIATTR_MAX_THREADS
	.align		4
.L_10595:
        /*00dc*/ 	.byte	0x04, 0x05
        /*00de*/ 	.short	(.L_10597 - .L_10596)
.L_10596:
        /*00e0*/ 	.word	0x00000080
        /*00e4*/ 	.word	0x00000001
        /*00e8*/ 	.word	0x00000001


	//----- nvinfo : EIATTR_CBANK_PARAM_SIZE
	.align		4
.L_10597:
        /*00ec*/ 	.byte	0x03, 0x19
        /*00ee*/ 	.short	0x0048


	//----- nvinfo : EIATTR_PARAM_CBANK
	.align		4
        /*00f0*/ 	.byte	0x04, 0x0a
        /*00f2*/ 	.short	(.L_10599 - .L_10598)
	.align		4
.L_10598:
        /*00f4*/ 	.word	index@(.nv.constant0._ZN4vllm3moe10topkGatingILi2ELi2ELi4ELi8ELi32ElfLNS0_11ScoringFuncE0EEEvPKT5_PKbPfiPT4_PiiiibPKf)
        /*00f8*/ 	.short	0x0210
        /*00fa*/ 	.short	0x0048


	//----- nvinfo : EIATTR_SW_WAR
	.align		4
.L_10599:
        /*00fc*/ 	.byte	0x04, 0x36
        /*00fe*/ 	.short	(.L_10601 - .L_10600)
.L_10600:
        /*0100*/ 	.word	0x00000008
.L_10601:


//--------------------- .nv.info._ZN4vllm3moe10topkGatingILi1ELi1ELi4ELi4ELi32ElfLNS0_11ScoringFuncE0EEEvPKT5_PKbPfiPT4_PiiiibPKf --------------------------
	.section	.nv.info._ZN4vllm3moe10topkGatingILi1ELi1ELi4ELi4ELi32ElfLNS0_11ScoringFuncE0EEEvPKT5_PKbPfiPT4_PiiiibPKf,"",@"SHT_CUDA_INFO"
	.sectionflags	@""
	.align	4


	//----- nvinfo : EIATTR_CUDA_API_VERSION
	.align		4
        /*0000*/ 	.byte	0x04, 0x37
        /*0002*/ 	.short	(.L_10603 - .L_10602)
.L_10602:
        /*0004*/ 	.word	0x00000082


	//----- nvinfo : EIATTR_KPARAM_INFO
	.align		4
.L_10603:
        /*0008*/ 	.byte	0x04, 0x17
        /*000a*/ 	.short	(.L_10605 - .L_10604)
.L_10604:
        /*000c*/ 	.word	0x00000000
        /*0010*/ 	.short	0x000a
        /*0012*/ 	.short	0x0040
        /*0014*/ 	.byte	0x00, 0xf0, 0x21, 0x00


	//----- nvinfo : EIATTR_KPARAM_INFO
	.align		4
.L_10605:
        /*0018*/ 	.byte	0x04, 0x17
        /*001a*/ 	.short	(.L_10607 - .L_10606)
.L_10606:
        /*001c*/ 	.word	0x00000000
        /*0020*/ 	.short	0x0009
        /*0022*/ 	.short	0x003c
        /*0024*/ 	.byte	0x00, 0xf0, 0x05, 0x00


	//----- nvinfo : EIATTR_KPARAM_INFO
	.align		4
.L_10607:
        /*0028*/ 	.byte	0x04, 0x17
        /*002a*/ 	.short	(.L_10609 - .L_10608)
.L_10608:
        /*002c*/ 	.word	0x00000000
        /*0030*/ 	.short	0x0008
        /*0032*/ 	.short	0x0038
        /*0034*/ 	.byte	0x00, 0xf0, 0x11, 0x00


	//----- nvinfo : EIATTR_KPARAM_INFO
	.align		4
.L_10609:
        /*0038*/ 	.byte	0x04, 0x17
        /*003a*/ 	.short	(.L_10611 - .L_10610)
.L_10610:
        /*003c*/ 	.word	0x00000000
        /*0040*/ 	.short	0x0007
        /*0042*/ 	.short	0x0034
        /*0044*/ 	.byte	0x00, 0xf0, 0x11, 0x00


	//----- nvinfo : EIATTR_KPARAM_INFO
	.align		4
.L_10611:
        /*0048*/ 	.byte	0x04, 0x17
        /*004a*/ 	.short	(.L_10613 - .L_10612)
.L_10612:
        /*004c*/ 	.word	0x00000000
        /*0050*/ 	.short	0x0006
        /*0052*/ 	.short	0x0030
        /*0054*/ 	.byte	0x00, 0xf0, 0x11, 0x00


	//----- nvinfo : EIATTR_KPARAM_INFO
	.align		4
.L_10613:
        /*0058*/ 	.byte	0x04, 0x17
        /*005a*/ 	.short	(.L_10615 - .L_10614)
.L_10614:
        /*005c*/ 	.word	0x00000000
        /*0060*/ 	.short	0x0005
        /*0062*/ 	.short	0x0028
        /*0064*/ 	.byte	0x00, 0xf0, 0x21, 0x00


	//----- nvinfo : EIATTR_KPARAM_INFO
	.align		4
.L_10615:
        /*0068*/ 	.byte	0x04, 0x17
        /*006a*/ 	.short	(.L_10617 - .L_10616)
.L_10616:
        /*006c*/ 	.word	0x00000000
        /*0070*/ 	.short	0x0004
        /*0072*/ 	.short	0x0020
        /*0074*/ 	.byte	0x00, 0xf0, 0x21, 0x00


	//----- nvinfo : EIATTR_KPARAM_INFO
	.align		4
.L_10617:
        /*0078*/ 	.byte	0x04, 0x17
        /*007a*/ 	.short	(.L_10619 - .L_10618)
.L_10618:
        /*007c*/ 	.word	0x00000000
        /*0080*/ 	.short	0x0003
        /*0082*/ 	.short	0x0018
        /*0084*/ 	.byte	0x00, 0xf0, 0x11, 0x00


	//----- nvinfo : EIATTR_KPARAM_INFO
	.align		4
.L_10619:
        /*0088*/ 	.byte	0x04, 0x17
        /*008a*/ 	.short	(.L_10621 - .L_10620)
.L_10620:
        /*008c*/ 	.word	0x00000000
        /*0090*/ 	.short	0x0002
        /*0092*/ 	.short	0x0010
        /*0094*/ 	.byte	0x00, 0xf0, 0x21, 0x00


	//----- nvinfo : EIATTR_KPARAM_INFO
	.align		4
.L_10621:
        /*0098*/ 	.byte	0x04, 0x17
        /*009a*/ 	.short	(.L_10623 - .L_10622)
.L_10622:
        /*009c*/ 	.word	0x00000000
        /*00a0*/ 	.short	0x0001
        /*00a2*/ 	.short	0x0008
        /*00a4*/ 	.byte	0x00, 0xf0, 0x21, 0x00


	//----- nvinfo : EIATTR_KPARAM_INFO
	.align		4
.L_10623:
        /*00a8*/ 	.byte	0x04, 0x17
        /*00aa*/ 	.short	(.L_10625 - .L_10624)
.L_10624:
        /*00ac*/ 	.word	0x00000000
        /*00b0*/ 	.short	0x0000
        /*00b2*/ 	.short	0x0000
        /*00b4*/ 	.byte	0x00, 0xf0, 0x21, 0x00


	//----- nvinfo : EIATTR_SPARSE_MMA_MASK
	.align		4
.L_10625:
        /*00b8*/ 	.byte	0x03, 0x50
        /*00ba*/ 	.short	0x0000


	//----- nvinfo : EIATTR_MAXREG_COUNT
	.align		4
        /*00bc*/ 	.byte	0x03, 0x1b
        /*00be*/ 	.short	0x00ff


	//----- nvinfo : EIATTR_MERCURY_ISA_VERSION
	.align		4
        /*00c0*/ 	.byte	0x03, 0x5f
        /*00c2*/ 	.short	0x0101


	//----- nvinfo : EIATTR_EXIT_INSTR_OFFSETS
	.align		4
        /*00c4*/ 	.byte	0x04, 0x1c
        /*00c6*/ 	.short	(.L_10627 - .L_10626)


	//   ....[0]....
.L_10626:
        /*00c8*/ 	.word	0x000000a0


	//   ....[1]....
        /*00cc*/ 	.word	0x00001070


	//   ....[2]....
        /*00d0*/ 	.word	0x00001080


	//   ....[3]....
        /*00d4*/ 	.word	0x000018e0


	//   ....[4]....
        /*00d8*/ 	.word	0x000019f0


	//----- nvinfo : EIATTR_MAX_THREADS
	.align		4
.L_10627:
        /*00dc*/ 	.byte	0x04, 0x05
        /*00de*/ 	.short	(.L_10629 - .L_10628)
.L_10628:
        /*00e0*/ 	.word	0x00000080
        /*00e4*/ 	.word	0x00000001
        /*00e8*/ 	.word	0x00000001


	//----- nvinfo : EIATTR_CBANK_PARAM_SIZE
	.align		4
.L_10629:
        /*00ec*/ 	.byte	0x03, 0x19
        /*00ee*/ 	.short	0x0048


	//----- nvinfo : EIATTR_PARAM_CBANK
	.align		4
        /*00f0*/ 	.byte	0x04, 0x0a
        /*00f2*/ 	.short	(.L_10631 - .L_10630)
	.align		4
.L_10630:
        /*00f4*/ 	.word	index@(.nv.constant0._ZN4vllm3moe10topkGatingILi1ELi1ELi4ELi4ELi32ElfLNS0_11ScoringFuncE0EEEvPKT5_PKbPfiPT4_PiiiibPKf)
        /*00f8*/ 	.short	0x0210
        /*00fa*/ 	.short	0x0048


	//----- nvinfo : EIATTR_SW_WAR
	.align		4
.L_10631:
        /*00fc*/ 	.byte	0x04, 0x36
        /*00fe*/ 	.short	(.L_10633 - .L_10632)
.L_10632:
        /*0100*/ 	.word	0x00000008
.L_10633:


//--------------------- .nv.info._ZN4vllm3moe7moeTopKILi256EjEEvPKfPKbPfPT0_PiiiiibS3_ --------------------------
	.section	.nv.info._ZN4vllm3moe7moeTopKILi256EjEEvPKfPKbPfPT0_PiiiiibS3_,"",@"SHT_CUDA_INFO"
	.sectionflags	@""
	.align	4


	//----- nvinfo : EIATTR_CUDA_API_VERSION
	.align		4
        /*0000*/ 	.byte	0x04, 0x37
        /*0002*/ 	.short	(.L_10635 - .L_10634)
.L_10634:
        /*0004*/ 	.word	0x00000082


	//----- nvinfo : EIATTR_KPARAM_INFO
	.align		4
.L_10635:
        /*0008*/ 	.byte	0x04, 0x17
        /*000a*/ 	.short	(.L_10637 - .L_10636)
.L_10636:
        /*000c*/ 	.word	0x00000000
        /*0010*/ 	.short	0x000a
        /*0012*/ 	.short	0x0040
        /*0014*/ 	.byte	0x00, 0xf0, 0x21, 0x00


	//----- nvinfo : EIATTR_KPARAM_INFO
	.align		4
.L_10637:
        /*0018*/ 	.byte	0x04, 0x17
        /*001a*/ 	.short	(.L_10639 - .L_10638)
.L_10638:
        /*001c*/ 	.word	0x00000000
        /*0020*/ 	.short	0x0009
        /*0022*/ 	.short	0x0038
        /*0024*/ 	.byte	0x00, 0xf0, 0x05, 0x00


	//----- nvinfo : EIATTR_KPARAM_INFO
	.align		4
.L_10639:
        /*0028*/ 	.byte	0x04, 0x17
        /*002a*/ 	.short	(.L_10641 - .L_10640)
.L_10640:
        /*002c*/ 	.word	0x00000000
        /*0030*/ 	.short	0x0008
        /*0032*/ 	.short	0x0034
        /*0034*/ 	.byte	0x00, 0xf0, 0x11, 0x00


	//----- nvinfo : EIATTR_KPARAM_INFO
	.align		4
.L_10641:
        /*0038*/ 	.byte	0x04, 0x17
        /*003a*/ 	.short	(.L_10643 - .L_10642)
.L_10642:
        /*003c*/ 	.word	0x00000000
        /*0040*/ 	.short	0x0007
        /*0042*/ 	.short	0x0030
        /*0044*/ 	.byte	0x00, 0xf0, 0x11, 0x00


	//----- nvinfo : EIATTR_KPARAM_INFO
	.align		4
.L_10643:
        /*0048*/ 	.byte	0x04, 0x17
        /*004a*/ 	.short	(.L_10645 - .L_10644)
.L_10644:
        /*004c*/ 	.word	0x00000000
        /*0050*/ 	.short	0x0006
        /*0052*/ 	.short	0x002c
        /*0054*/ 	.byte	0x00, 0xf0, 0x11, 0x00


	//----- nvinfo : EIATTR_KPARAM_INFO
	.align		4
.L_10645:
        /*0058*/ 	.byte	0x04, 0x17
        /*005a*/ 	.short	(.L_10647 - .L_10646)
.L_10646:
        /*005c*/ 	.word	0x00000000
        /*0060*/ 	.short	0x0005
        /*0062*/ 	.short	0x0028
        /*0064*/ 	.byte	0x00, 0xf0, 0x11, 0x00


	//----- nvinfo : EIATTR_KPARAM_INFO
	.align		4
.L_10647:
        /*0068*/ 	.byte	0x04, 0x17
        /*006a*/ 	.short	(.L_10649 - .L_10648)
.L_10648:
        /*006c*/ 	.word	0x00000000
        /*0070*/ 	.short	0x0004
        /*0072*/ 	.short	0x0020
        /*0074*/ 	.byte	0x00, 0xf0, 0x21, 0x00


	//----- nvinfo : EIATTR_KPARAM_INFO
	.align		4
.L_10649:
        /*0078*/ 	.byte	0x04, 0x17
        /*007a*/ 	.short	(.L_10651 - .L_10650)
.L_10650:
        /*007c*/ 	.word	0x00000000
        /*0080*/ 	.short	0x0003
        /*0082*/ 	.short	0x0018
        /*0084*/ 	.byte	0x00, 0xf0, 0x21, 0x00


	//----- nvinfo : EIATTR_KPARAM_INFO
	.align		4
.L_10651:
        /*0088*/ 	.byte	0x04, 0x17
        /*008a*/ 	.short	(.L_10653 - .L_10652)
.L_10652:
        /*008c*/ 	.word	0x00000000
        /*0090*/ 	.short	0x0002
        /*0092*/ 	.short	0x0010
        /*0094*/ 	.byte	0x00, 0xf0, 0x21, 0x00


	//----- nvinfo : EIATTR_KPARAM_INFO
	.align		4
.L_10653:
        /*0098*/ 	.byte	0x04, 0x17
        /*009a*/ 	.short	(.L_10655 - .L_10654)
.L_10654:
        /*009c*/ 	.word	0x00000000
        /*00a0*/ 	.short	0x0001
        /*00a2*/ 	.short	0x0008
        /*00a4*/ 	.byte	0x00, 0xf0, 0x21, 0x00


	//----- nvinfo : EIATTR_KPARAM_INFO
	.align		4
.L_10655:
        /*00a8*/ 	.byte	0x04, 0x17
        /*00aa*/ 	.short	(.L_10657 - .L_10656)
.L_10656:
        /*00ac*/ 	.word	0x00000000
        /*00b0*/ 	.short	0x0000
        /*00b2*/ 	.short	0x0000
        /*00b4*/ 	.byte	0x00, 0xf0, 0x21, 0x00


	//----- nvinfo : EIATTR_SPARSE_MMA_MASK
	.align		4
.L_10657:
        /*00b8*/ 	.byte	0x03, 0x50
        /*00ba*/ 	.short	0x0000


	//----- nvinfo : EIATTR_MAXREG_COUNT
	.align		4
        /*00bc*/ 	.byte	0x03, 0x1b
        /*00be*/ 	.short	0x00ff


	//----- nvinfo : EIATTR_NUM_BARRIERS
	.align		4
        /*00c0*/ 	.byte	0x02, 0x4c
        /*00c2*/ 	.byte	0x01
	.zero		1


	//----- nvinfo : EIATTR_MERCURY_ISA_VERSION
	.align		4
        /*00c4*/ 	.byte	0x03, 0x5f
        /*00c6*/ 	.short	0x0101


	//----- nvinfo : EIATTR_COOP_GROUP_MASK_REGIDS
	.align		4
        /*00c8*/ 	.byte	0x04, 0x29
        /*00ca*/ 	.short	(.L_10659 - .L_10658)


	//   ....[0]....
.L_10658:
        /*00cc*/ 	.word	0xffffffff


	//   ....[1]....
        /*00d0*/ 	.word	0xffffffff


	//   ....[2]....
        /*00d4*/ 	.word	0xffffffff


	//   ....[3]....
        /*00d8*/ 	.word	0xffffffff


	//   ....[4]....
        /*00dc*/ 	.word	0xffffffff


	//   ....[5]....
        /*00e0*/ 	.word	0xffffffff


	//   ....[6]....
        /*00e4*/ 	.word	0xffffffff


	//   ....[7]....
        /*00e8*/ 	.word	0xffffffff


	//   ....[8]....
        /*00ec*/ 	.word	0xffffffff


	//   ....[9]....
        /*00f0*/ 	.word	0xffffffff


	//----- nvinfo : EIATTR_COOP_GROUP_INSTR_OFFSETS
	.align		4
.L_10659:
        /*00f4*/ 	.byte	0x04, 0x28
        /*00f6*/ 	.short	(.L_10661 - .L_10660)


	//   ....[0]....
.L_10660:
        /*00f8*/ 	.word	0x000032a0


	//   ....[1]....
        /*00fc*/ 	.word	0x000032d0


	//   ....[2]....
        /*0100*/ 	.word	0x00003350


	//   ....[3]....
        /*0104*/ 	.word	0x00003360


	//   ....[4]....
        /*0108*/ 	.word	0x000033e0


	//   ....[5]....
        /*010c*/ 	.word	0x000033f0


	//   ....[6]....
        /*0110*/ 	.word	0x00003470


	//   ....[7]....
        /*0114*/ 	.word	0x00003480


	//   ....[8]....
        /*0118*/ 	.word	0x00003500


	//   ....[9]....
        /*011c*/ 	.word	0x00003510


	//----- nvinfo : EIATTR_EXIT_INSTR_OFFSETS
	.align		4
.L_10661:
        /*0120*/ 	.byte	0x04, 0x1c
        /*0122*/ 	.short	(.L_10663 - .L_10662)


	//   ....[0]....
.L_10662:
        /*0124*/ 	.word	0x00003b80


	//   ....[1]....
        /*0128*/ 	.word	0x00003ba0


	//   ....[2]....
        /*012c*/ 	.word	0x00004460


	//   ....[3]....
        /*0130*/ 	.word	0x00004550


	//----- nvinfo : EIATTR_MAX_THREADS
	.align		4
.L_10663:
        /*0134*/ 	.byte	0x04, 0x05
        /*0136*/ 	.short	(.L_10665 - .L_10664)
.L_10664:
        /*0138*/ 	.word	0x00000100
        /*013c*/ 	.word	0x00000001
        /*0140*/ 	.word	0x00000001


	//----- nvinfo : EIATTR_CRS_STACK_SIZE
	.align		4
.L_10665:
        /*0144*/ 	.byte	0x04, 0x1e
        /*0146*/ 	.short	(.L_10667 - .L_10666)
.L_10666:
        /*0148*/ 	.word	0x00000000


	//----- nvinfo : EIATTR_CBANK_PARAM_SIZE
	.align		4
.L_10667:
        /*014c*/ 	.byte	0x03, 0x19
        /*014e*/ 	.short	0x0048


	//----- nvinfo : EIATTR_PARAM_CBANK
	.align		4
        /*0150*/ 	.byte	0x04, 0x0a
        /*0152*/ 	.short	(.L_10669 - .L_10668)
	.align		4
.L_10668:
        /*0154*/ 	.word	index@(.nv.constant0._ZN4vllm3moe7moeTopKILi256EjEEvPKfPKbPfPT0_PiiiiibS3_)
        /*0158*/ 	.short	0x0210
        /*015a*/ 	.short	0x0048


	//----- nvinfo : EIATTR_SW_WAR
	.align		4
.L_10669:
        /*015c*/ 	.byte	0x04, 0x36
        /*015e*/ 	.short	(.L_10671 - .L_10670)
.L_10670:
        /*0160*/ 	.word	0x00000008
.L_10671:


//--------------------- .nv.info._ZN4vllm3moe10topkGatingILi18ELi576ELi4ELi8ELi32EjfLNS0_11ScoringFuncE0EEEvPKT5_PKbPfiPT4_PiiiibPKf --------------------------
	.section	.nv.info._ZN4vllm3moe10topkGatingILi18ELi576ELi4ELi8ELi32EjfLNS0_11ScoringFuncE0EEEvPKT5_PKbPfiPT4_PiiiibPKf,"",@"SHT_CUDA_INFO"
	.sectionflags	@""
	.align	4


	//----- nvinfo : EIATTR_CUDA_API_VERSION
	.align		4
        /*0000*/ 	.byte	0x04, 0x37
        /*0002*/ 	.short	(.L_10673 - .L_10672)
.L_10672:
        /*0004*/ 	.word	0x00000082


	//----- nvinfo : EIATTR_KPARAM_INFO
	.align		4
.L_10673:
        /*0008*/ 	.byte	0x04, 0x17
        /*000a*/ 	.short	(.L_10675 - .L_10674)
.L_10674:
        /*000c*/ 	.word	0x00000000
        /*0010*/ 	.short	0x000a
        /*0012*/ 	.short	0x0040
        /*0014*/ 	.byte	0x00, 0xf0, 0x21, 0x00


	//----- nvinfo : EIATTR_KPARAM_INFO
	.align		4
.L_10675:
        /*0018*/ 	.byte	0x04, 0x17
        /*001a*/ 	.short	(.L_10677 - .L_10676)
.L_10676:
        /*001c*/ 	.word	0x00000000
        /*0020*/ 	.short	0x0009
        /*0022*/ 	.short	0x003c
        /*0024*/ 	.byte	0x00, 0xf0, 0x05, 0x00


	//----- nvinfo : EIATTR_KPARAM_INFO
	.align		4
.L_10677:
        /*0028*/ 	.byte	0x04, 0x17
        /*002a*/ 	.short	(.L_10679 - .L_10678)
.L_10678:
        /*002c*/ 	.word	0x00000000
        /*0030*/ 	.short	0x0008
        /*0032*/ 	.short	0x0038
        /*0034*/ 	.byte	0x00, 0xf0, 0x11, 0x00


	//----- nvinfo : EIATTR_KPARAM_INFO
	.align		4
.L_10679:
        /*0038*/ 	.byte	0x04, 0x17
        /*003a*/ 	.short	(.L_10681 - .L_10680)
.L_10680:
        /*003c*/ 	.word	0x00000000
        /*0040*/ 	.short	0x0007
        /*0042*/ 	.short	0x0034
        /*0044*/ 	.byte	0x00, 0xf0, 0x11, 0x00


	//----- nvinfo : EIATTR_KPARAM_INFO
	.align		4
.L_10681:
        /*0048*/ 	.byte	0x04, 0x17
        /*004a*/ 	.short	(.L_10683 - .L_10682)
.L_10682:
        /*004c*/ 	.word	0x00000000
        /*0050*/ 	.short	0x0006
        /*0052*/ 	.short	0x0030
        /*0054*/ 	.byte	0x00, 0xf0, 0x11, 0x00


	//----- nvinfo : EIATTR_KPARAM_INFO
	.align		4
.L_10683:
        /*0058*/ 	.byte	0x04, 0x17
        /*005a*/ 	.short	(.L_10685 - .L_10684)
.L_10684:
        /*005c*/ 	.word	0x00000000
        /*0060*/ 	.short	0x0005
        /*0062*/ 	.short	0x0028
        /*0064*/ 	.byte	0x00, 0xf0, 0x21, 0x00


	//----- nvinfo : EIATTR_KPARAM_INFO
	.align		4
.L_10685:
        /*0068*/ 	.byte	0x04, 0x17
        /*006a*/ 	.short	(.L_10687 - .L_10686)
.L_10686:
        /*006c*/ 	.word	0x00000000
        /*0070*/ 	.short	0x0004
        /*0072*/ 	.short	0x0020
        /*0074*/ 	.byte	0x00, 0xf0, 0x21, 0x00


	//----- nvinfo : EIATTR_KPARAM_INFO
	.align		4
.L_10687:
        /*0078*/ 	.byte	0x04, 0x17
        /*007a*/ 	.short	(.L_10689 - .L_10688)
.L_10688:
        /*007c*/ 	.word	0x00000000
        /*0080*/ 	.short	0x0003
        /*0082*/ 	.short	0x0018
        /*0084*/ 	.byte	0x00, 0xf0, 0x11, 0x00


	//----- nvinfo : EIATTR_KPARAM_INFO
	.align		4
.L_10689:
        /*0088*/ 	.byte	0x04, 0x17
        /*008a*/ 	.short	(.L_10691 - .L_10690)
.L_10690:
        /*008c*/ 	.word	0x00000000
        /*0090*/ 	.short	0x0002
        /*0092*/ 	.short	0x0010
        /*0094*/ 	.byte	0x00, 0xf0, 0x21, 0x00


	//----- nvinfo : EIATTR_KPARAM_INFO
	.align		4
.L_10691:
        /*0098*/ 	.byte	0x04, 0x17
        /*009a*/ 	.short	(.L_10693 - .L_10692)
.L_10692:
        /*009c*/ 	.word	0x00000000
        /*00a0*/ 	.short	0x0001
        /*00a2*/ 	.short	0x0008
        /*00a4*/ 	.byte	0x00, 0xf0, 0x21, 0x00


	//----- nvinfo : EIATTR_KPARAM_INFO
	.align		4
.L_10693:
        /*00a8*/ 	.byte	0x04, 0x17
        /*00aa*/ 	.short	(.L_10695 - .L_10694)
.L_10694:
        /*00ac*/ 	.word	0x00000000
        /*00b0*/ 	.short	0x0000
        /*00b2*/ 	.short	0x0000
        /*00b4*/ 	.byte	0x00, 0xf0, 0x21, 0x00


	//----- nvinfo : EIATTR_SPARSE_MMA_MASK
	.align		4
.L_10695:
        /*00b8*/ 	.byte	0x03, 0x50
        /*00ba*/ 	.short	0x0000


	//----- nvinfo : EIATTR_MAXREG_COUNT
	.align		4
        /*00bc*/ 	.byte	0x03, 0x1b
        /*00be*/ 	.short	0x00ff


	//----- nvinfo : EIATTR_MERCURY_ISA_VERSION
	.align		4
        /*00c0*/ 	.byte	0x03, 0x5f
        /*00c2*/ 	.short	0x0101


	//----- nvinfo : EIATTR_COOP_GROUP_MASK_REGIDS
	.align		4
        /*00c4*/ 	.byte	0x04, 0x29
        /*00c6*/ 	.short	(.L_10697 - .L_10696)


	//   ....[0]....
.L_10696:
        /*00c8*/ 	.word	0xffffffff


	//   ....[1]....
        /*00cc*/ 	.word	0xffffffff


	//   ....[2]....
        /*00d0*/ 	.word	0xffffffff


	//   ....[3]....
        /*00d4*/ 	.word	0xffffffff


	//   ....[4]....
        /*00d8*/ 	.word	0xffffffff


	//   ....[5]....
        /*00dc*/ 	.word	0xffffffff


	//   ....[6]....
        /*00e0*/ 	.word	0xffffffff


	//   ....[7]....
        /*00e4*/ 	.word	0xffffffff


	//   ....[8]....
        /*00e8*/ 	.word	0xffffffff


	//   ....[9]....
        /*00ec*/ 	.word	0xffffffff


	//   ....[10]....
        /*00f0*/ 	.word	0xffffffff


	//   ....[11]....
        /*00f4*/ 	.word	0xffffffff


	//   ....[12]....
        /*00f8*/ 	.word	0xffffffff


	//   ....[13]....
        /*00fc*/ 	.word	0xffffffff


	//   ....[14]....
        /*0100*/ 	.word	0xffffffff


	//   ....[15]....
        /*0104*/ 	.word	0xffffffff


	//   ....[16]....
        /*0108*/ 	.word	0xffffffff


	//   ....[17]....
        /*010c*/ 	.word	0xffffffff


	//   ....[18]....
        /*0110*/ 	.word	0xffffffff


	//   ....[19]....
        /*0114*/ 	.word	0xffffffff


	//   ....[20]....
        /*0118*/ 	.word	0xffffffff


	//   ....[21]....
        /*011c*/ 	.word	0xffffffff


	//   ....[22]....
        /*0120*/ 	.word	0xffffffff


	//   ....[23]....
        /*0124*/ 	.word	0xffffffff


	//   ....[24]....
        /*0128*/ 	.word	0xffffffff


	//   ....[25]....
        /*012c*/ 	.word	0xffffffff


	//   ....[26]....
        /*0130*/ 	.word	0xffffffff


	//   ....[27]....
        /*0134*/ 	.word	0xffffffff


	//   ....[28]....
        /*0138*/ 	.word	0xffffffff


	//   ....[29]....
        /*013c*/ 	.word	0xffffffff


	//   ....[30]....
        /*0140*/ 	.word	0xffffffff


	//   ....[31]....
        /*0144*/ 	.word	0xffffffff


	//   ....[32]....
        /*0148*/ 	.word	0xffffffff


	//   ....[33]....
        /*014c*/ 	.word	0xffffffff


	//   ....[34]....
        /*0150*/ 	.word	0xffffffff


	//   ....[35]....
        /*0154*/ 	.word	0xffffffff


	//   ....[36]....
        /*0158*/ 	.word	0xffffffff


	//   ....[37]....
        /*015c*/ 	.word	0xffffffff


	//   ....[38]....
        /*0160*/ 	.word	0xffffffff


	//   ....[39]....
        /*0164*/ 	.word	0xffffffff


	//   ....[40]....
        /*0168*/ 	.word	0x05000002


	//   ....[41]....
        /*016c*/ 	.word	0x05000002


	//   ....[42]....
        /*0170*/ 	.word	0x05000002


	//   ....[43]....
        /*0174*/ 	.word	0x05000002


	//   ....[44]....
        /*0178*/ 	.word	0x05000002


	//   ....[45]....
        /*017c*/ 	.word	0x05000002


	//   ....[46]....
        /*0180*/ 	.word	0x05000002


	//   ....[47]....
        /*0184*/ 	.word	0x05000002


	//   ....[48]....
        /*0188*/ 	.word	0x05000002


	//   ....[49]....
        /*018c*/ 	.word	0x05000002


	//   ....[50]....
        /*0190*/ 	.word	0x05000002


	//   ....[51]....
        /*0194*/ 	.word	0x05000002


	//   ....[52]....
        /*0198*/ 	.word	0x05000002


	//   ....[53]....
        /*019c*/ 	.word	0x05000002


	//   ....[54]....
        /*01a0*/ 	.word	0x05000002


	//   ....[55]....
        /*01a4*/ 	.word	0x05000002


	//   ....[56]....
        /*01a8*/ 	.word	0x05000002


	//   ....[57]....
        /*01ac*/ 	.word	0x05000002


	//   ....[58]....
        /*01b0*/ 	.word	0x05000002


	//   ....[59]....
        /*01b4*/ 	.word	0x05000002


	//   ....[60]....
        /*01b8*/ 	.word	0x05000002


	//   ....[61]....
        /*01bc*/ 	.word	0x05000002


	//   ....[62]....
        /*01c0*/ 	.word	0x05000002


	//   ....[63]....
        /*01c4*/ 	.word	0x05000002


	//   ....[64]....
        /*01c8*/ 	.word	0x05000002


	//   ....[65]....
        /*01cc*/ 	.word	0x05000002


	//   ....[66]....
        /*01d0*/ 	.word	0x05000002


	//   ....[67]....
        /*01d4*/ 	.word	0x05000002


	//   ....[68]....
        /*01d8*/ 	.word	0x05000002


	//   ....[69]....
        /*01dc*/ 	.word	0x05000002


	//----- nvinfo : EIATTR_COOP_GROUP_INSTR_OFFSETS
	.align		4
.L_10697:
        /*01e0*/ 	.byte	0x04, 0x28
        /*01e2*/ 	.short	(.L_10699 - .L_10698)


	//   ....[0]....
.L_10698:
        /*01e4*/ 	.word	0x000002d0


	//   ....[1]....
        /*01e8*/ 	.word	0x000002f0


	//   ....[2]....
        /*01ec*/ 	.word	0x00000310


	//   ....[3]....
        /*01f0*/ 	.word	0x00000330


	//   ....[4]....
        /*01f4*/ 	.word	0x00000380


	//   ....[5]....
        /*01f8*/ 	.word	0x00000840


	//   ....[6]....
        /*01fc*/ 	.word	0x00000860


	//   ....[7]....
        /*0200*/ 	.word	0x00000880


	//   ....[8]....
        /*0204*/ 	.word	0x000008a0


	//   ....[9]....
        /*0208*/ 	.word	0x000008e0


	//   ....[10]....
        /*020c*/ 	.word	0x000015a0


	//   ....[11]....
        /*0210*/ 	.word	0x000015c0


	//   ....[12]....
        /*0214*/ 	.word	0x000015d0


	//   ....[13]....
        /*0218*/ 	.word	0x00001660


	//   ....[14]....
        /*021c*/ 	.word	0x00001680


	//   ....[15]....
        /*0220*/ 	.word	0x00001690


	//   ....[16]....
        /*0224*/ 	.word	0x00001710


	//   ....[17]....
        /*0228*/ 	.word	0x00001720


	//   ....[18]....
        /*022c*/ 	.word	0x00001730


	//   ....[19]....
        /*0230*/ 	.word	0x000017b0


	//   ....[20]....
        /*0234*/ 	.word	0x000017d0


	//   ....[21]....
        /*0238*/ 	.word	0x000017e0


	//   ....[22]....
        /*023c*/ 	.word	0x00001860


	//   ....[23]....
        /*0240*/ 	.word	0x00001870


	//   ....[24]....
        /*0244*/ 	.word	0x00001880


	//   ....[25]....
        /*0248*/ 	.word	0x000022c0


	//   ....[26]....
        /*024c*/ 	.word	0x000022e0


	//   ....[27]....
        /*0250*/ 	.word	0x000022f0


	//   ....[28]....
        /*0254*/ 	.word	0x00002380


	//   ....[29]....
        /*0258*/ 	.word	0x000023a0


	//   ....[30]....
        /*025c*/ 	.word	0x000023b0


	//   ....[31]....
        /*0260*/ 	.word	0x00002430


	//   ....[32]....
        /*0264*/ 	.word	0x00002440


	//   ....[33]....
        /*0268*/ 	.word	0x00002450


	//   ....[34]....
        /*026c*/ 	.word	0x000024d0


	//   ....[35]....
        /*0270*/ 	.word	0x000024f0


	//   ....[36]....
        /*0274*/ 	.word	0x00002500


	//   ....[37]....
        /*0278*/ 	.word	0x00002580


	//   ....[38]....
        /*027c*/ 	.word	0x00002590


	//   ....[39]....
        /*0280*/ 	.word	0x000025a0


	//   ....[40]....
        /*0284*/ 	.word	0x00002f70


	//   ....[41]....
        /*0288*/ 	.word	0x00003010


	//   ....[42]....
        /*028c*/ 	.word	0x00003080


	//   ....[43]....
        /*0290*/ 	.word	0x00003160


	//   ....[44]....
        /*0294*/ 	.word	0x000031c0


	//   ....[45]....
        /*0298*/ 	.word	0x00003220


	//   ....[46]....
        /*029c*/ 	.word	0x000032f0


	//   ....[47]....
        /*02a0*/ 	.word	0x00003360


	//   ....[48]....
        /*02a4*/ 	.word	0x000033d0


	//   ....[49]....
        /*02a8*/ 	.word	0x000034a0


	//   ....[50]....
        /*02ac*/ 	.word	0x00003510


	//   ....[51]....
        /*02b0*/ 	.word	0x00003580


	//   ....[52]....
        /*02b4*/ 	.word	0x00003650


	//   ....[53]....
        /*02b8*/ 	.word	0x000036b0


	//   ....[54]....
        /*02bc*/ 	.word	0x00003710


	//   ....[55]....
        /*02c0*/ 	.word	0x000037b0


	//   ....[56]....
        /*02c4*/ 	.word	0x00003850


	//   ....[57]....
        /*02c8*/ 	.word	0x000038c0


	//   ....[58]....
        /*02cc*/ 	.word	0x000039a0


	//   ....[59]....
        /*02d0*/ 	.word	0x00003a00


	//   ....[60]....
        /*02d4*/ 	.word	0x00003a60


	//   ....[61]....
        /*02d8*/ 	.word	0x00003b30


	//   ....[62]....
        /*02dc*/ 	.word	0x00003ba0


	//   ....[63]....
        /*02e0*/ 	.word	0x00003c10


	//   ....[64]....
        /*02e4*/ 	.word	0x00003ce0


	//   ....[65]....
        /*02e8*/ 	.word	0x00003d50


	//   ....[66]....
        /*02ec*/ 	.word	0x00003dc0


	//   ....[67]....
        /*02f0*/ 	.word	0x00003e90


	//   ....[68]....
        /*02f4*/ 	.word	0x00003ef0


	//   ....[69]....
        /*02f8*/ 	.word	0x00003f50


	//----- nvinfo : EIATTR_EXIT_INSTR_OFFSETS
	.align		4
.L_10699:
        /*02fc*/ 	.byte	0x04, 0x1c
        /*02fe*/ 	.short	(.L_10701 - .L_10700)


	//   ....[0]....
.L_10700:
        /*0300*/ 	.word	0x00000080


	//   ....[1]....
        /*0304*/ 	.word	0x00002b60


	//   ....[2]....
        /*0308*/ 	.word	0x00002b80


	//   ....[3]....
        /*030c*/ 	.word	0x00002d90


	//   ....[4]....
        /*0310*/ 	.word	0x00002f00


	//----- nvinfo : EIATTR_MAX_THREADS
	.align		4
.L_10701:
        /*0314*/ 	.byte	0x04, 0x05
        /*0316*/ 	.short	(.L_10703 - .L_10702)
.L_10702:
        /*0318*/ 	.word	0x00000080
        /*031c*/ 	.word	0x00000001
        /*0320*/ 	.word	0x00000001


	//----- nvinfo : EIATTR_CRS_STACK_SIZE
	.align		4
.L_10703:
        /*0324*/ 	.byte	0x04, 0x1e
        /*0326*/ 	.short	(.L_10705 - .L_10704)
.L_10704:
        /*0328*/ 	.word	0x00000000


	//----- nvinfo : EIATTR_CBANK_PARAM_SIZE
	.align		4
.L_10705:
        /*032c*/ 	.byte	0x03, 0x19
        /*032e*/ 	.short	0x0048


	//----- nvinfo : EIATTR_PARAM_CBANK
	.align		4
        /*0330*/ 	.byte	0x04, 0x0a
        /*0332*/ 	.short	(.L_10707 - .L_10706)
	.align		4
.L_10706:
        /*0334*/ 	.word	index@(.nv.constant0._ZN4vllm3moe10topkGatingILi18ELi576ELi4ELi8ELi32EjfLNS0_11ScoringFuncE0EEEvPKT5_PKbPfiPT4_PiiiibPKf)
        /*0338*/ 	.short	0x0210
        /*033a*/ 	.short	0x0048


	//----- nvinfo : EIATTR_SW_WAR
	.align		4
.L_10707:
        /*033c*/ 	.byte	0x04, 0x36
        /*033e*/ 	.short	(.L_10709 - .L_10708)
.L_10708:
        /*0340*/ 	.word	0x00000008
.L_10709:


//--------------------- .nv.info._ZN4vllm3moe10topkGatingILi14ELi448ELi4ELi8ELi32EjfLNS0_11ScoringFuncE0EEEvPKT5_PKbPfiPT4_PiiiibPKf --------------------------
	.section	.nv.info._ZN4vllm3moe10topkGatingILi14ELi448ELi4ELi8ELi32EjfLNS0_11ScoringFuncE0EEEvPKT5_PKbPfiPT4_PiiiibPKf,"",@"SHT_CUDA_INFO"
	.sectionflags	@""
	.align	4


	//----- nvinfo : EIATTR_CUDA_API_VERSION
	.align		4
        /*0000*/ 	.byte	0x04, 0x37
        /*0002*/ 	.short	(.L_10711 - .L_10710)
.L_10710:
        /*0004*/ 	.word	0x00000082


	//----- nvinfo : EIATTR_KPARAM_INFO
	.align		4
.L_10711:
        /*0008*/ 	.byte	0x04, 0x17
        /*000a*/ 	.short	(.L_10713 - .L_10712)
.L_10712:
        /*000c*/ 	.word	0x00000000
        /*0010*/ 	.short	0x000a
        /*0012*/ 	.short	0x0040
        /*0014*/ 	.byte	0x00, 0xf0, 0x21, 0x00


	//----- nvinfo : EIATTR_KPARAM_INFO
	.align		4
.L_10713:
        /*0018*/ 	.byte	0x04, 0x17
        /*001a*/ 	.short	(.L_10715 - .L_10714)
.L_10714:
        /*001c*/ 	.word	0x00000000
        /*0020*/ 	.short	0x0009
        /*0022*/ 	.short	0x003c
        /*0024*/ 	.byte	0x00, 0xf0, 0x05, 0x00


	//----- nvinfo : EIATTR_KPARAM_INFO
	.align		4
.L_10715:
        /*0028*/ 	.byte	0x04, 0x17
        /*002a*/ 	.short	(.L_10717 - .L_10716)
.L_10716:
        /*002c*/ 	.word	0x00000000
        /*0030*/ 	.short	0x0008
        /*0032*/ 	.short	0x0038
        /*0034*/ 	.byte	0x00, 0xf0, 0x11, 0x00


	//----- nvinfo : EIATTR_KPARAM_INFO
	.align		4
.L_10717:
        /*0038*/ 	.byte	0x04, 0x17
        /*003a*/ 	.short	(.L_10719 - .L_10718)
.L_10718:
        /*003c*/ 	.word	0x00000000
        /*0040*/ 	.short	0x0007
        /*0042*/ 	.short	0x0034
        /*0044*/ 	.byte	0x00, 0xf0, 0x11, 0x00


	//----- nvinfo : EIATTR_KPARAM_INFO
	.align		4
.L_10719:
        /*0048*/ 	.byte	0x04, 0x17
        /*004a*/ 	.short	(.L_10721 - .L_10720)
.L_10720:
        /*004c*/ 	.word	0x00000000
        /*0050*/ 	.short	0x0006
        /*0052*/ 	.short	0x0030
        /*0054*/ 	.byte	0x00, 0xf0, 0x11, 0x00


	//----- nvinfo : EIATTR_KPARAM_INFO
	.align		4
.L_10721:
        /*0058*/ 	.byte	0x04, 0x17
        /*005a*/ 	.short	(.L_10723 - .L_10722)
.L_10722:
        /*005c*/ 	.word	0x00000000
        /*0060*/ 	.short	0x0005
        /*0062*/ 	.short	0x0028
        /*0064*/ 	.byte	0x00, 0xf0, 0x21, 0x00


	//----- nvinfo : EIATTR_KPARAM_INFO
	.align		4
.L_10723:
        /*0068*/ 	.byte	0x04, 0x17
        /*006a*/ 	.short	(.L_10725 - .L_10724)
.L_10724:
        /*006c*/ 	.word	0x00000000
        /*0070*/ 	.short	0x0004
        /*0072*/ 	.short	0x0020
        /*0074*/ 	.byte	0x00, 0xf0, 0x21, 0x00


	//----- nvinfo : EIATTR_KPARAM_INFO
	.align		4
.L_10725:
        /*0078*/ 	.byte	0x04, 0x17
        /*007a*/ 	.short	(.L_10727 - .L_10726)
.L_10726:
        /*007c*/ 	.word	0x00000000
        /*0080*/ 	.short	0x0003
        /*0082*/ 	.short	0x0018
        /*0084*/ 	.byte	0x00, 0xf0, 0x11, 0x00


	//----- nvinfo : EIATTR_KPARAM_INFO
	.align		4
.L_10727:
        /*0088*/ 	.byte	0x04, 0x17
        /*008a*/ 	.short	(.L_10729 - .L_10728)
.L_10728:
        /*008c*/ 	.word	0x00000000
        /*0090*/ 	.short	0x0002
        /*0092*/ 	.short	0x0010
        /*0094*/ 	.byte	0x00, 0xf0, 0x21, 0x00


	//----- nvinfo : EIATTR_KPARAM_INFO
	.align		4
.L_10729:
        /*0098*/ 	.byte	0x04, 0x17
        /*009a*/ 	.short	(.L_10731 - .L_10730)
.L_10730:
        /*009c*/ 	.word	0x00000000
        /*00a0*/ 	.short	0x0001
        /*00a2*/ 	.short	0x0008
        /*00a4*/ 	.byte	0x00, 0xf0, 0x21, 0x00


	//----- nvinfo : EIATTR_KPARAM_INFO
	.align		4
.L_10731:
        /*00a8*/ 	.byte	0x04, 0x17
        /*00aa*/ 	.short	(.L_10733 - .L_10732)
.L_10732:
        /*00ac*/ 	.word	0x00000000
        /*00b0*/ 	.short	0x0000
        /*00b2*/ 	.short	0x0000
        /*00b4*/ 	.byte	0x00, 0xf0, 0x21, 0x00


	//----- nvinfo : EIATTR_SPARSE_MMA_MASK
	.align		4
.L_10733:
        /*00b8*/ 	.byte	0x03, 0x50
        /*00ba*/ 	.short	0x0000


	//----- nvinfo : EIATTR_MAXREG_COUNT
	.align		4
        /*00bc*/ 	.byte	0x03, 0x1b
        /*00be*/ 	.short	0x00ff


	//----- nvinfo : EIATTR_MERCURY_ISA_VERSION
	.align		4
        /*00c0*/ 	.byte	0x03, 0x5f
        /*00c2*/ 	.short	0x0101


	//----- nvinfo : EIATTR_COOP_GROUP_MASK_REGIDS
	.align		4
        /*00c4*/ 	.byte	0x04, 0x29
        /*00c6*/ 	.short	(.L_10735 - .L_10734)


	//   ....[0]....
.L_10734:
        /*00c8*/ 	.word	0xffffffff


	//   ....[1]....
        /*00cc*/ 	.word	0xffffffff


	//   ....[2]....
        /*00d0*/ 	.word	0xffffffff


	//   ....[3]....
        /*00d4*/ 	.word	0xffffffff


	//   ....[4]....
        /*00d8*/ 	.word	0xffffffff


	//   ....[5]....
        /*00dc*/ 	.word	0xffffffff


	//   ....[6]....
        /*00e0*/ 	.word	0xffffffff


	//   ....[7]....
        /*00e4*/ 	.word	0xffffffff


	//   ....[8]....
        /*00e8*/ 	.word	0xffffffff


	//   ....[9]....
        /*00ec*/ 	.word	0xffffffff


	//   ....[10]....
        /*00f0*/ 	.word	0xffffffff


	//   ....[11]....
        /*00f4*/ 	.word	0xffffffff


	//   ....[12]....
        /*00f8*/ 	.word	0xffffffff


	//   ....[13]....
        /*00fc*/ 	.word	0xffffffff


	//   ....[14]....
        /*0100*/ 	.word	0xffffffff


	//   ....[15]....
        /*0104*/ 	.word	0xffffffff


	//   ....[16]....
        /*0108*/ 	.word	0xffffffff


	//   ....[17]....
        /*010c*/ 	.word	0xffffffff


	//   ....[18]....
        /*0110*/ 	.word	0xffffffff


	//   ....[19]....
        /*0114*/ 	.word	0xffffffff


	//   ....[20]....
        /*0118*/ 	.word	0xffffffff


	//   ....[21]....
        /*011c*/ 	.word	0xffffffff


	//   ....[22]....
        /*0120*/ 	.word	0xffffffff


	//   ....[23]....
        /*0124*/ 	.word	0xffffffff


	//   ....[24]....
        /*0128*/ 	.word	0xffffffff


	//   ....[25]....
        /*012c*/ 	.word	0xffffffff


	//   ....[26]....
        /*0130*/ 	.word	0xffffffff


	//   ....[27]....
        /*0134*/ 	.word	0xffffffff


	//   ....[28]....
        /*0138*/ 	.word	0xffffffff


	//   ....[29]....
        /*013c*/ 	.word	0xffffffff


	//   ....[30]....
        /*0140*/ 	.word	0xffffffff


	//   ....[31]....
        /*0144*/ 	.word	0xffffffff


	//   ....[32]....
        /*0148*/ 	.word	0xffffffff


	//   ....[33]....
        /*014c*/ 	.word	0xffffffff


	//   ....[34]....
        /*0150*/ 	.word	0xffffffff


	//   ....[35]....
        /*0154*/ 	.word	0xffffffff


	//   ....[36]....
        /*0158*/ 	.word	0xffffffff


	//   ....[37]....
        /*015c*/ 	.word	0xffffffff


	//   ....[38]....
        /*0160*/ 	.word	0xffffffff


	//   ....[39]....
        /*0164*/ 	.word	0xffffffff


	//   ....[40]....
        /*0168*/ 	.word	0x05000002


	//   ....[41]....
        /*016c*/ 	.word	0x05000002


	//   ....[42]....
        /*0170*/ 	.word	0x05000002


	//   ....[43]....
        /*0174*/ 	.word	0x05000002


	//   ....[44]....
        /*0178*/ 	.word	0x05000002


	//   ....[45]....
        /*017c*/ 	.word	0x05000002


	//   ....[46]....
        /*0180*/ 	.word	0x05000002


	//   ....[47]....
        /*0184*/ 	.word	0x05000002


	//   ....[48]....
        /*0188*/ 	.word	0x05000002


	//   ....[49]....
        /*018c*/ 	.word	0x05000002


	//   ....[50]....
        /*0190*/ 	.word	0x05000002


	//   ....[51]....
        /*0194*/ 	.word	0x05000002


	//   ....[52]....
        /*0198*/ 	.word	0x05000002


	//   ....[53]....
        /*019c*/ 	.word	0x05000002


	//   ....[54]....
        /*01a0*/ 	.word	0x05000002


	//   ....[55]....
        /*01a4*/ 	.word	0x05000002


	//   ....[56]....
        /*01a8*/ 	.word	0x05000002


	//   ....[57]....
        /*01ac*/ 	.word	0x05000002


	//   ....[58]....
        /*01b0*/ 	.word	0x05000002


	//   ....[59]....
        /*01b4*/ 	.word	0x05000002


	//   ....[60]....
        /*01b8*/ 	.word	0x05000002


	//   ....[61]....
        /*01bc*/ 	.word	0x05000002


	//   ....[62]....
        /*01c0*/ 	.word	0x05000002


	//   ....[63]....
        /*01c4*/ 	.word	0x05000002


	//   ....[64]....
        /*01c8*/ 	.word	0x05000002


	//   ....[65]....
        /*01cc*/ 	.word	0x05000002


	//   ....[66]....
        /*01d0*/ 	.word	0x05000002


	//   ....[67]....
        /*01d4*/ 	.word	0x05000002


	//   ....[68]....
        /*01d8*/ 	.word	0x05000002


	//   ....[69]....
        /*01dc*/ 	.word	0x05000002


	//----- nvinfo : EIATTR_COOP_GROUP_INSTR_OFFSETS
	.align		4
.L_10735:
        /*01e0*/ 	.byte	0x04, 0x28
        /*01e2*/ 	.short	(.L_10737 - .L_10736)


	//   ....[0]....
.L_10736:
        /*01e4*/ 	.word	0x00000270


	//   ....[1]....
        /*01e8*/ 	.word	0x00000290


	//   ....[2]....
        /*01ec*/ 	.word	0x000002b0


	//   ....[3]....
        /*01f0*/ 	.word	0x00000300


	//   ....[4]....
        /*01f4*/ 	.word	0x00000340


	//   ....[5]....
        /*01f8*/ 	.word	0x000006e0


	//   ....[6]....
        /*01fc*/ 	.word	0x00000700


	//   ....[7]....
        /*0200*/ 	.word	0x00000720


	//   ....[8]....
        /*0204*/ 	.word	0x00000740


	//   ....[9]....
        /*0208*/ 	.word	0x00000770


	//   ....[10]....
        /*020c*/ 	.word	0x000011c0


	//   ....[11]....
        /*0210*/ 	.word	0x000011e0


	//   ....[12]....
        /*0214*/ 	.word	0x000011f0


	//   ....[13]....
        /*0218*/ 	.word	0x00001280


	//   ....[14]....
        /*021c*/ 	.word	0x000012a0


	//   ....[15]....
        /*0220*/ 	.word	0x000012b0


	//   ....[16]....
        /*0224*/ 	.word	0x00001330


	//   ....[17]....
        /*0228*/ 	.word	0x00001350


	//   ....[18]....
        /*022c*/ 	.word	0x00001360


	//   ....[19]....
        /*0230*/ 	.word	0x000013e0


	//   ....[20]....
        /*0234*/ 	.word	0x000013f0


	//   ....[21]....
        /*0238*/ 	.word	0x00001400


	//   ....[22]....
        /*023c*/ 	.word	0x00001480


	//   ....[23]....
        /*0240*/ 	.word	0x00001490


	//   ....[24]....
        /*0244*/ 	.word	0x000014a0


	//   ....[25]....
        /*0248*/ 	.word	0x00001d60


	//   ....[26]....
        /*024c*/ 	.word	0x00001d80


	//   ....[27]....
        /*0250*/ 	.word	0x00001d90


	//   ....[28]....
        /*0254*/ 	.word	0x00001e20


	//   ....[29]....
        /*0258*/ 	.word	0x00001e40


	//   ....[30]....
        /*025c*/ 	.word	0x00001e50


	//   ....[31]....
        /*0260*/ 	.word	0x00001ed0


	//   ....[32]....
        /*0264*/ 	.word	0x00001ef0


	//   ....[33]....
        /*0268*/ 	.word	0x00001f00


	//   ....[34]....
        /*026c*/ 	.word	0x00001f80


	//   ....[35]....
        /*0270*/ 	.word	0x00001f90


	//   ....[36]....
        /*0274*/ 	.word	0x00001fa0


	//   ....[37]....
        /*0278*/ 	.word	0x00002020


	//   ....[38]....
        /*027c*/ 	.word	0x00002030


	//   ....[39]....
        /*0280*/ 	.word	0x00002040


	//   ....[40]....
        /*0284*/ 	.word	0x00002990


	//   ....[41]....
        /*0288*/ 	.word	0x00002a40


	//   ....[42]....
        /*028c*/ 	.word	0x00002aa0


	//   ....[43]....
        /*0290*/ 	.word	0x00002b70


	//   ....[44]....
        /*0294*/ 	.word	0x00002be0


	//   ....[45]....
        /*0298*/ 	.word	0x00002c50


	//   ....[46]....
        /*029c*/ 	.word	0x00002d20


	//   ....[47]....
        /*02a0*/ 	.word	0x00002d80


	//   ....[48]....
        /*02a4*/ 	.word	0x00002de0


	//   ....[49]....
        /*02a8*/ 	.word	0x00002ec0


	//   ....[50]....
        /*02ac*/ 	.word	0x00002f30


	//   ....[51]....
        /*02b0*/ 	.word	0x00002fa0


	//   ....[52]....
        /*02b4*/ 	.word	0x00003060


	//   ....[53]....
        /*02b8*/ 	.word	0x000030c0


	//   ....[54]....
        /*02bc*/ 	.word	0x00003120


	//   ....[55]....
        /*02c0*/ 	.word	0x000031c0


	//   ....[56]....
        /*02c4*/ 	.word	0x00003270


	//   ....[57]....
        /*02c8*/ 	.word	0x000032d0


	//   ....[58]....
        /*02cc*/ 	.word	0x000033a0


	//   ....[59]....
        /*02d0*/ 	.word	0x00003410


	//   ....[60]....
        /*02d4*/ 	.word	0x00003480


	//   ....[61]....
        /*02d8*/ 	.word	0x00003550


	//   ....[62]....
        /*02dc*/ 	.word	0x000035b0


	//   ....[63]....
        /*02e0*/ 	.word	0x00003610


	//   ....[64]....
        /*02e4*/ 	.word	0x000036f0


	//   ....[65]....
        /*02e8*/ 	.word	0x00003760


	//   ....[66]....
        /*02ec*/ 	.word	0x000037d0


	//   ....[67]....
        /*02f0*/ 	.word	0x000038a0


	//   ....[68]....
        /*02f4*/ 	.word	0x00003900


	//   ....[69]....
        /*02f8*/ 	.word	0x00003960


	//----- nvinfo : EIATTR_EXIT_INSTR_OFFSETS
	.align		4
.L_10737:
        /*02fc*/ 	.byte	0x04, 0x1c
        /*02fe*/ 	.short	(.L_10739 - .L_10738)


	//   ....[0]....
.L_10738:
        /*0300*/ 	.word	0x00000080


	//   ....[1]....
        /*0304*/ 	.word	0x00002580


	//   ....[2]....
        /*0308*/ 	.word	0x000025a0


	//   ....[3]....
        /*030c*/ 	.word	0x000027b0


	//   ....[4]....
        /*0310*/ 	.word	0x00002920


	//----- nvinfo : EIATTR_MAX_THREADS
	.align		4
.L_10739:
        /*0314*/ 	.byte	0x04, 0x05
        /*0316*/ 	.short	(.L_10741 - .L_10740)
.L_10740:
        /*0318*/ 	.word	0x00000080
        /*031c*/ 	.word	0x00000001
        /*0320*/ 	.word	0x00000001


	//----- nvinfo : EIATTR_CRS_STACK_SIZE
	.align		4
.L_10741:
        /*0324*/ 	.byte	0x04, 0x1e
        /*0326*/ 	.short	(.L_10743 - .L_10742)
.L_10742:
        /*0328*/ 	.word	0x00000000


	//----- nvinfo : EIATTR_CBANK_PARAM_SIZE
	.align		4
.L_10743:
        /*032c*/ 	.byte	0x03, 0x19
        /*032e*/ 	.short	0x0048


	//----- nvinfo : EIATTR_PARAM_CBANK
	.align		4
        /*0330*/ 	.byte	0x04, 0x0a
        /*0332*/ 	.short	(.L_10745 - .L_10744)
	.align		4
.L_10744:
        /*0334*/ 	.word	index@(.nv.constant0._ZN4vllm3moe10topkGatingILi14ELi448ELi4ELi8ELi32EjfLNS0_11ScoringFuncE0EEEvPKT5_PKbPfiPT4_PiiiibPKf)
        /*0338*/ 	.short	0x0210
        /*033a*/ 	.short	0x0048


	//----- nvinfo : EIATTR_SW_WAR
	.align		4
.L_10745:
        /*033c*/ 	.byte	0x04, 0x36
        /*033e*/ 	.short	(.L_10747 - .L_10746)
.L_10746:
        /*0340*/ 	.word	0x00000008
.L_10747:


//--------------------- .nv.info._ZN4vllm3moe10topkGatingILi12ELi384ELi4ELi8ELi32EjfLNS0_11ScoringFuncE0EEEvPKT5_PKbPfiPT4_PiiiibPKf --------------------------
	.section	.nv.info._ZN4vllm3moe10topkGatingILi12ELi384ELi4ELi8ELi32EjfLNS0_11ScoringFuncE0EEEvPKT5_PKbPfiPT4_PiiiibPKf,"",@"SHT_CUDA_INFO"
	.sectionflags	@""
	.align	4


	//----- nvinfo : EIATTR_CUDA_API_VERSION
	.align		4
        /*0000*/ 	.byte	0x04, 0x37
        /*0002*/ 	.short	(.L_10749 - .L_10748)
.L_10748:
        /*0004*/ 	.word	0x00000082


	//----- nvinfo : EIATTR_KPARAM_INFO
	.align		4
.L_10749:
        /*0008*/ 	.byte	0x04, 0x17
        /*000a*/ 	.short	(.L_10751 - .L_10750)
.L_10750:
        /*000c*/ 	.word	0x00000000
        /*0010*/ 	.short	0x000a
        /*0012*/ 	.short	0x0040
        /*0014*/ 	.byte	0x00, 0xf0, 0x21, 0x00


	//----- nvinfo : EIATTR_KPARAM_INFO
	.align		4
.L_10751:
        /*0018*/ 	.byte	0x04, 0x17
        /*001a*/ 	.short	(.L_10753 - .L_10752)
.L_10752:
        /*001c*/ 	.word	0x00000000
        /*0020*/ 	.short	0x0009
        /*0022*/ 	.short	0x003c
        /*0024*/ 	.byte	0x00, 0xf0, 0x05, 0x00


	//----- nvinfo : EIATTR_KPARAM_INFO
	.align		4
.L_10753:
        /*0028*/ 	.byte	0x04, 0x17
        /*002a*/ 	.short	(.L_10755 - .L_10754)
.L_10754:
        /*002c*/ 	.word	0x00000000
        /*0030*/ 	.short	0x0008
        /*0032*/ 	.short	0x0038
        /*0034*/ 	.byte	0x00, 0xf0, 0x11, 0x00


	//----- nvinfo : EIATTR_KPARAM_INFO
	.align		4
.L_10755:
        /*0038*/ 	.byte	0x04, 0x17
        /*003a*/ 	.short	(.L_10757 - .L_10756)
.L_10756:
        /*003c*/ 	.word	0x00000000
        /*0040*/ 	.short	0x0007
        /*0042*/ 	.short	0x0034
        /*0044*/ 	.byte	0x00, 0xf0, 0x11, 0x00


	//----- nvinfo : EIATTR_KPARAM_INFO
	.align		4
.L_10757:
        /*0048*/ 	.byte	0x04, 0x17
        /*004a*/ 	.short	(.L_10759 - .L_10758)
.L_10758:
        /*004c*/ 	.word	0x00000000
        /*0050*/ 	.short	0x0006
        /*0052*/ 	.short	0x0030
        /*0054*/ 	.byte	0x00, 0xf0, 0x11, 0x00


	//----- nvinfo : EIATTR_KPARAM_INFO
	.align		4
.L_10759:
        /*0058*/ 	.byte	0x04, 0x17
        /*005a*/ 	.short	(.L_10761 - .L_10760)
.L_10760:
        /*005c*/ 	.word	0x00000000
        /*0060*/ 	.short	0x0005
        /*0062*/ 	.short	0x0028
        /*0064*/ 	.byte	0x00, 0xf0, 0x21, 0x00


	//----- nvinfo : EIATTR_KPARAM_INFO
	.align		4
.L_10761:
        /*0068*/ 	.byte	0x04, 0x17
        /*006a*/ 	.short	(.L_10763 - .L_10762)
.L_10762:
        /*006c*/ 	.word	0x00000000
        /*0070*/ 	.short	0x0004
        /*0072*/ 	.short	0x0020
        /*0074*/ 	.byte	0x00, 0xf0, 0x21, 0x00


	//----- nvinfo : EIATTR_KPARAM_INFO
	.align		4
.L_10763:
        /*0078*/ 	.byte	0x04, 0x17
        /*007a*/ 	.short	(.L_10765 - .L_10764)
.L_10764:
        /*007c*/ 	.word	0x00000000
        /*0080*/ 	.short	0x0003
        /*0082*/ 	.short	0x0018
        /*0084*/ 	.byte	0x00, 0xf0, 0x11, 0x00


	//----- nvinfo : EIATTR_KPARAM_INFO
	.align		4
.L_10765:
        /*0088*/ 	.byte	0x04, 0x17
        /*008a*/ 	.short	(.L_10767 - .L_10766)
.L_10766:
        /*008c*/ 	.word	0x00000000
        /*0090*/ 	.short	0x0002
        /*0092*/ 	.short	0x0010
        /*0094*/ 	.byte	0x00, 0xf0, 0x21, 0x00


	//----- nvinfo : EIATTR_KPARAM_INFO
	.align		4
.L_10767:
        /*0098*/ 	.byte	0x04, 0x17
        /*009a*/ 	.short	(.L_10769 - .L_10768)
.L_10768:
        /*009c*/ 	.word	0x00000000
        /*00a0*/ 	.short	0x0001
        /*00a2*/ 	.short	0x0008
        /*00a4*/ 	.byte	0x00, 0xf0, 0x21, 0x00


	//----- nvinfo : EIATTR_KPARAM_INFO
	.align		4
.L_10769:
        /*00a8*/ 	.byte	0x04, 0x17
        /*00aa*/ 	.short	(.L_10771 - .L_10770)
.L_10770:
        /*00ac*/ 	.word	0x00000000
        /*00b0*/ 	.short	0x0000
        /*00b2*/ 	.short	0x0000
        /*00b4*/ 	.byte	0x00, 0xf0, 0x21, 0x00


	//----- nvinfo : EIATTR_SPARSE_MMA_MASK
	.align		4
.L_10771:
        /*00b8*/ 	.byte	0x03, 0x50
        /*00ba*/ 	.short	0x0000


	//----- nvinfo : EIATTR_MAXREG_COUNT
	.align		4
        /*00bc*/ 	.byte	0x03, 0x1b
        /*00be*/ 	.short	0x00ff


	//----- nvinfo : EIATTR_MERCURY_ISA_VERSION
	.align		4
        /*00c0*/ 	.byte	0x03, 0x5f
        /*00c2*/ 	.short	0x0101


	//----- nvinfo : EIATTR_COOP_GROUP_MASK_REGIDS
	.align		4
        /*00c4*/ 	.byte	0x04, 0x29
        /*00c6*/ 	.short	(.L_10773 - .L_10772)


	//   ....[0]....
.L_10772:
        /*00c8*/ 	.word	0xffffffff


	//   ....[1]....
        /*00cc*/ 	.word	0xffffffff


	//   ....[2]....
        /*00d0*/ 	.word	0xffffffff


	//   ....[3]....
        /*00d4*/ 	.word	0xffffffff


	//   ....[4]....
        /*00d8*/ 	.word	0xffffffff


	//   ....[5]....
        /*00dc*/ 	.word	0xffffffff


	//   ....[6]....
        /*00e0*/ 	.word	0xffffffff


	//   ....[7]....
        /*00e4*/ 	.word	0xffffffff


	//   ....[8]....
        /*00e8*/ 	.word	0xffffffff


	//   ....[9]....
        /*00ec*/ 	.word	0xffffffff


	//   ....[10]....
        /*00f0*/ 	.word	0xffffffff


	//   ....[11]....
        /*00f4*/ 	.word	0xffffffff


	//   ....[12]....
        /*00f8*/ 	.word	0xffffffff


	//   ....[13]....
        /*00fc*/ 	.word	0xffffffff


	//   ....[14]....
        /*0100*/ 	.word	0xffffffff


	//   ....[15]....
        /*0104*/ 	.word	0xffffffff


	//   ....[16]....
        /*0108*/ 	.word	0xffffffff


	//   ....[17]....
        /*010c*/ 	.word	0xffffffff


	//   ....[18]....
        /*0110*/ 	.word	0xffffffff


	//   ....[19]....
        /*0114*/ 	.word	0xffffffff


	//   ....[20]....
        /*0118*/ 	.word	0xffffffff


	//   ....[21]....
        /*011c*/ 	.word	0xffffffff


	//   ....[22]....
        /*0120*/ 	.word	0xffffffff


	//   ....[23]....
        /*0124*/ 	.word	0xffffffff


	//   ....[24]....
        /*0128*/ 	.word	0xffffffff


	//   ....[25]....
        /*012c*/ 	.word	0xffffffff


	//   ....[26]....
        /*0130*/ 	.word	0xffffffff


	//   ....[27]....
        /*0134*/ 	.word	0xffffffff


	//   ....[28]....
        /*0138*/ 	.word	0xffffffff


	//   ....[29]....
        /*013c*/ 	.word	0xffffffff


	//   ....[30]....
        /*0140*/ 	.word	0xffffffff


	//   ....[31]....
        /*0144*/ 	.word	0xffffffff


	//   ....[32]....
        /*0148*/ 	.word	0xffffffff


	//   ....[33]....
        /*014c*/ 	.word	0xffffffff


	//   ....[34]....
        /*0150*/ 	.word	0xffffffff


	//   ....[35]....
        /*0154*/ 	.word	0xffffffff


	//   ....[36]....
        /*0158*/ 	.word	0xffffffff


	//   ....[37]....
        /*015c*/ 	.word	0xffffffff


	//   ....[38]....
        /*0160*/ 	.word	0xffffffff


	//   ....[39]....
        /*0164*/ 	.word	0xffffffff


	//   ....[40]....
        /*0168*/ 	.word	0x05000014


	//   ....[41]....
        /*016c*/ 	.word	0x05000014


	//   ....[42]....
        /*0170*/ 	.word	0x05000014


	//   ....[43]....
        /*0174*/ 	.word	0x05000014


	//   ....[44]....
        /*0178*/ 	.word	0x05000014


	//   ....[45]....
        /*017c*/ 	.word	0x05000014


	//   ....[46]....
        /*0180*/ 	.word	0x05000014


	//   ....[47]....
        /*0184*/ 	.word	0x05000014


	//   ....[48]....
        /*0188*/ 	.word	0x05000014


	//   ....[49]....
        /*018c*/ 	.word	0x05000014


	//   ....[50]....
        /*0190*/ 	.word	0x05000014


	//   ....[51]....
        /*0194*/ 	.word	0x05000014


	//   ....[52]....
        /*0198*/ 	.word	0x05000014


	//   ....[53]....
        /*019c*/ 	.word	0x05000014


	//   ....[54]....
        /*01a0*/ 	.word	0x05000014


	//   ....[55]....
        /*01a4*/ 	.word	0x05000014


	//   ....[56]....
        /*01a8*/ 	.word	0x05000014


	//   ....[57]....
        /*01ac*/ 	.word	0x05000014


	//   ....[58]....
        /*01b0*/ 	.word	0x05000014


	//   ....[59]....
        /*01b4*/ 	.word	0x05000014


	//   ....[60]....
        /*01b8*/ 	.word	0x05000014


	//   ....[61]....
        /*01bc*/ 	.word	0x05000014


	//   ....[62]....
        /*01c0*/ 	.word	0x05000014


	//   ....[63]....
        /*01c4*/ 	.word	0x05000014


	//   ....[64]....
        /*01c8*/ 	.word	0x05000014


	//   ....[65]....
        /*01cc*/ 	.word	0x05000014


	//   ....[66]....
        /*01d0*/ 	.word	0x05000014


	//   ....[67]....
        /*01d4*/ 	.word	0x05000014


	//   ....[68]....
        /*01d8*/ 	.word	0x05000014


	//   ....[69]....
        /*01dc*/ 	.word	0x05000014


	//----- nvinfo : EIATTR_COOP_GROUP_INSTR_OFFSETS
	.align		4
.L_10773:
        /*01e0*/ 	.byte	0x04, 0x28
        /*01e2*/ 	.short	(.L_10775 - .L_10774)


	//   ....[0]....
.L_10774:
        /*01e4*/ 	.word	0x00000230


	//   ....[1]....
        /*01e8*/ 	.word	0x00000250


	//   ....[2]....
        /*01ec*/ 	.word	0x00000280


	//   ....[3]....
        /*01f0*/ 	.word	0x000002c0


	//   ....[4]....
        /*01f4*/ 	.word	0x00000300


	//   ....[5]....
        /*01f8*/ 	.word	0x00000620


	//   ....[6]....
        /*01fc*/ 	.word	0x00000650


	//   ....[7]....
        /*0200*/ 	.word	0x00000670


	//   ....[8]....
        /*0204*/ 	.word	0x00000690


	//   ....[9]....
        /*0208*/ 	.word	0x000006b0


	//   ....[10]....
        /*020c*/ 	.word	0x00000fd0


	//   ....[11]....
        /*0210*/ 	.word	0x00000ff0


	//   ....[12]....
        /*0214*/ 	.word	0x00001000


	//   ....[13]....
        /*0218*/ 	.word	0x00001090


	//   ....[14]....
        /*021c*/ 	.word	0x000010b0


	//   ....[15]....
        /*0220*/ 	.word	0x000010c0


	//   ....[16]....
        /*0224*/ 	.word	0x00001140


	//   ....[17]....
        /*0228*/ 	.word	0x00001160


	//   ....[18]....
        /*022c*/ 	.word	0x00001170


	//   ....[19]....
        /*0230*/ 	.word	0x000011f0


	//   ....[20]....
        /*0234*/ 	.word	0x00001200


	//   ....[21]....
        /*0238*/ 	.word	0x00001210


	//   ....[22]....
        /*023c*/ 	.word	0x00001290


	//   ....[23]....
        /*0240*/ 	.word	0x000012a0


	//   ....[24]....
        /*0244*/ 	.word	0x000012b0


	//   ....[25]....
        /*0248*/ 	.word	0x00001ab0


	//   ....[26]....
        /*024c*/ 	.word	0x00001ad0


	//   ....[27]....
        /*0250*/ 	.word	0x00001ae0


	//   ....[28]....
        /*0254*/ 	.word	0x00001b70


	//   ....[29]....
        /*0258*/ 	.word	0x00001b90


	//   ....[30]....
        /*025c*/ 	.word	0x00001ba0


	//   ....[31]....
        /*0260*/ 	.word	0x00001c20


	//   ....[32]....
        /*0264*/ 	.word	0x00001c40


	//   ....[33]....
        /*0268*/ 	.word	0x00001c50


	//   ....[34]....
        /*026c*/ 	.word	0x00001cd0


	//   ....[35]....
        /*0270*/ 	.word	0x00001ce0


	//   ....[36]....
        /*0274*/ 	.word	0x00001cf0


	//   ....[37]....
        /*0278*/ 	.word	0x00001d70


	//   ....[38]....
        /*027c*/ 	.word	0x00001d80


	//   ....[39]....
        /*0280*/ 	.word	0x00001d90


	//   ....[40]....
        /*0284*/ 	.word	0x000026a0


	//   ....[41]....
        /*0288*/ 	.word	0x00002740


	//   ....[42]....
        /*028c*/ 	.word	0x000027a0


	//   ....[43]....
        /*0290*/ 	.word	0x00002850


	//   ....[44]....
        /*0294*/ 	.word	0x000028a0


	//   ....[45]....
        /*0298*/ 	.word	0x00002910


	//   ....[46]....
        /*029c*/ 	.word	0x000029d0


	//   ....[47]....
        /*02a0*/ 	.word	0x00002a20


	//   ....[48]....
        /*02a4*/ 	.word	0x00002a70


	//   ....[49]....
        /*02a8*/ 	.word	0x00002b30


	//   ....[50]....
        /*02ac*/ 	.word	0x00002b80


	//   ....[51]....
        /*02b0*/ 	.word	0x00002bf0


	//   ....[52]....
        /*02b4*/ 	.word	0x00002ca0


	//   ....[53]....
        /*02b8*/ 	.word	0x00002cf0


	//   ....[54]....
        /*02bc*/ 	.word	0x00002d40


	//   ....[55]....
        /*02c0*/ 	.word	0x00002dd0


	//   ....[56]....
        /*02c4*/ 	.word	0x00002e70


	//   ....[57]....
        /*02c8*/ 	.word	0x00002ed0


	//   ....[58]....
        /*02cc*/ 	.word	0x00002f80


	//   ....[59]....
        /*02d0*/ 	.word	0x00002fd0


	//   ....[60]....
        /*02d4*/ 	.word	0x00003040


	//   ....[61]....
        /*02d8*/ 	.word	0x00003100


	//   ....[62]....
        /*02dc*/ 	.word	0x00003150


	//   ....[63]....
        /*02e0*/ 	.word	0x000031a0


	//   ....[64]....
        /*02e4*/ 	.word	0x00003260


	//   ....[65]....
        /*02e8*/ 	.word	0x000032b0


	//   ....[66]....
        /*02ec*/ 	.word	0x00003320


	//   ....[67]....
        /*02f0*/ 	.word	0x000033d0


	//   ....[68]....
        /*02f4*/ 	.word	0x00003420


	//   ....[69]....
        /*02f8*/ 	.word	0x00003470


	//----- nvinfo : EIATTR_EXIT_INSTR_OFFSETS
	.align		4
.L_10775:
        /*02fc*/ 	.byte	0x04, 0x1c
        /*02fe*/ 	.short	(.L_10777 - .L_10776)


	//   ....[0]....
.L_10776:
        /*0300*/ 	.word	0x00000080


	//   ....[1]....
        /*0304*/ 	.word	0x00002290


	//   ....[2]....
        /*0308*/ 	.word	0x000022b0


	//   ....[3]....
        /*030c*/ 	.word	0x000024c0


	//   ....[4]....
        /*0310*/ 	.word	0x00002630


	//----- nvinfo : EIATTR_MAX_THREADS
	.align		4
.L_10777:
        /*0314*/ 	.byte	0x04, 0x05
        /*0316*/ 	.short	(.L_10779 - .L_10778)
.L_10778:
        /*0318*/ 	.word	0x00000080
        /*031c*/ 	.word	0x00000001
        /*0320*/ 	.word	0x00000001


	//----- nvinfo : EIATTR_CRS_STACK_SIZE
	.align		4
.L_10779:
        /*0324*/ 	.byte	0x04, 0x1e
        /*0326*/ 	.short	(.L_10781 - .L_10780)
.L_10780:
        /*0328*/ 	.word	0x00000000


	//----- nvinfo : EIATTR_CBANK_PARAM_SIZE
	.align		4
.L_10781:
        /*032c*/ 	.byte	0x03, 0x19
        /*032e*/ 	.short	0x0048


	//----- nvinfo : EIATTR_PARAM_CBANK
	.align		4
        /*0330*/ 	.byte	0x04, 0x0a
        /*0332*/ 	.short	(.L_10783 - .L_10782)
	.align		4
.L_10782:
        /*0334*/ 	.word	index@(.nv.constant0._ZN4vllm3moe10topkGatingILi12ELi384ELi4ELi8ELi32EjfLNS0_11ScoringFuncE0EEEvPKT5_PKbPfiPT4_PiiiibPKf)
        /*0338*/ 	.short	0x0210
        /*033a*/ 	.short	0x0048


	//----- nvinfo : EIATTR_SW_WAR
	.align		4
.L_10783:
        /*033c*/ 	.byte	0x04, 0x36
        /*033e*/ 	.short	(.L_10785 - .L_10784)
.L_10784:
        /*0340*/ 	.word	0x00000008
.L_10785:


//--------------------- .nv.info._ZN4vllm3moe10topkGatingILi10ELi320ELi4ELi8ELi32EjfLNS0_11ScoringFuncE0EEEvPKT5_PKbPfiPT4_PiiiibPKf --------------------------
	.section	.nv.info._ZN4vllm3moe10topkGatingILi10ELi320ELi4ELi8ELi32EjfLNS0_11ScoringFuncE0EEEvPKT5_PKbPfiPT4_PiiiibPKf,"",@"SHT_CUDA_INFO"
	.sectionflags	@""
	.align	4


	//----- nvinfo : EIATTR_CUDA_API_VERSION
	.align		4
        /*0000*/ 	.byte	0x04, 0x37
        /*0002*/ 	.short	(.L_10787 - .L_10786)
.L_10786:
        /*0004*/ 	.word	0x00000082


	//----- nvinfo : EIATTR_KPARAM_INFO
	.align		4
.L_10787:
        /*0008*/ 	.byte	0x04, 0x17
        /*000a*/ 	.short	(.L_10789 - .L_10788)
.L_10788:
        /*000c*/ 	.word	0x00000000
        /*0010*/ 	.short	0x000a
        /*0012*/ 	.short	0x0040
        /*0014*/ 	.byte	0x00, 0xf0, 0x21, 0x00


	//----- nvinfo : EIATTR_KPARAM_INFO
	.align		4
.L_10789:
        /*0018*/ 	.byte	0x04, 0x17
        /*001a*/ 	.short	(.L_10791 - .L_10790)
.L_10790:
        /*001c*/ 	.word	0x00000000
        /*0020*/ 	.short	0x0009
        /*0022*/ 	.short	0x003c
        /*0024*/ 	.byte	0x00, 0xf0, 0x05, 0x00


	//----- nvinfo : EIATTR_KPARAM_INFO
	.align		4
.L_10791:
        /*0028*/ 	.byte	0x04, 0x17
        /*002a*/ 	.short	(.L_10793 - .L_10792)
.L_10792:
        /*002c*/ 	.word	0x00000000
        /*0030*/ 	.short	0x0008
        /*0032*/ 	.short	0x0038
        /*0034*/ 	.byte	0x00, 0xf0, 0x11, 0x00


	//----- nvinfo : EIATTR_KPARAM_INFO
	.align		4
.L_10793:
        /*0038*/ 	.byte	0x04, 0x17
        /*003a*/ 	.short	(.L_10795 - .L_10794)
.L_10794:
        /*003c*/ 	.word	0x00000000
        /*0040*/ 	.short	0x0007
        /*0042*/ 	.short	0x0034
        /*0044*/ 	.byte	0x00, 0xf0, 0x11, 0x00


	//----- nvinfo : EIATTR_KPARAM_INFO
	.align		4
.L_10795:
        /*0048*/ 	.byte	0x04, 0x17
        /*004a*/ 	.short	(.L_10797 - .L_10796)
.L_10796:
        /*004c*/ 	.word	0x00000000
        /*0050*/ 	.short	0x0006
        /*0052*/ 	.short	0x0030
        /*0054*/ 	.byte	0x00, 0xf0, 0x11, 0x00


	//----- nvinfo : EIATTR_KPARAM_INFO
	.align		4
.L_10797:
        /*0058*/ 	.byte	0x04, 0x17
        /*005a*/ 	.short	(.L_10799 - .L_10798)
.L_10798:
        /*005c*/ 	.word	0x00000000
        /*0060*/ 	.short	0x0005
        /*0062*/ 	.short	0x0028
        /*0064*/ 	.byte	0x00, 0xf0, 0x21, 0x00


	//----- nvinfo : EIATTR_KPARAM_INFO
	.align		4
.L_10799:
        /*0068*/ 	.byte	0x04, 0x17
        /*006a*/ 	.short	(.L_10801 - .L_10800)
.L_10800:
        /*006c*/ 	.word	0x00000000
        /*0070*/ 	.short	0x0004
        /*0072*/ 	.short	0x0020
        /*0074*/ 	.byte	0x00, 0xf0, 0x21, 0x00


	//----- nvinfo : EIATTR_KPARAM_INFO
	.align		4
.L_10801:
        /*0078*/ 	.byte	0x04, 0x17
        /*007a*/ 	.short	(.L_10803 - .L_10802)
.L_10802:
        /*007c*/ 	.word	0x00000000
        /*0080*/ 	.short	0x0003
        /*0082*/ 	.short	0x0018
        /*0084*/ 	.byte	0x00, 0xf0, 0x11, 0x00


	//----- nvinfo : EIATTR_KPARAM_INFO
	.align		4
.L_10803:
        /*0088*/ 	.byte	0x04, 0x17
        /*008a*/ 	.short	(.L_10805 - .L_10804)
.L_10804:
        /*008c*/ 	.word	0x00000000
        /*0090*/ 	.short	0x0002
        /*0092*/ 	.short	0x0010
        /*0094*/ 	.byte	0x00, 0xf0, 0x21, 0x00


	//----- nvinfo : EIATTR_KPARAM_INFO
	.align		4
.L_10805:
        /*0098*/ 	.byte	0x04, 0x17
        /*009a*/ 	.short	(.L_10807 - .L_10806)
.L_10806:
        /*009c*/ 	.word	0x00000000
        /*00a0*/ 	.short	0x0001
        /*00a2*/ 	.short	0x0008
        /*00a4*/ 	.byte	0x00, 0xf0, 0x21, 0x00


	//----- nvinfo : EIATTR_KPARAM_INFO
	.align		4
.L_10807:
        /*00a8*/ 	.byte	0x04, 0x17
        /*00aa*/ 	.short	(.L_10809 - .L_10808)
.L_10808:
        /*00ac*/ 	.word	0x00000000
        /*00b0*/ 	.short	0x0000
        /*00b2*/ 	.short	0x0000
        /*00b4*/ 	.byte	0x00, 0xf0, 0x21, 0x00


	//----- nvinfo : EIATTR_SPARSE_MMA_MASK
	.align		4
.L_10809:
        /*00b8*/ 	.byte	0x03, 0x50
        /*00ba*/ 	.short	0x0000


	//----- nvinfo : EIATTR_MAXREG_COUNT
	.align		4
        /*00bc*/ 	.byte	0x03, 0x1b
        /*00be*/ 	.short	0x00ff


	//----- nvinfo : EIATTR_MERCURY_ISA_VERSION
	.align		4
        /*00c0*/ 	.byte	0x03, 0x5f
        /*00c2*/ 	.short	0x0101


	//----- nvinfo : EIATTR_COOP_GROUP_MASK_REGIDS
	.align		4
        /*00c4*/ 	.byte	0x04, 0x29
        /*00c6*/ 	.short	(.L_10811 - .L_10810)


	//   ....[0]....
.L_10810:
        /*00c8*/ 	.word	0xffffffff


	//   ....[1]....
        /*00cc*/ 	.word	0xffffffff


	//   ....[2]....
        /*00d0*/ 	.word	0xffffffff


	//   ....[3]....
        /*00d4*/ 	.word	0xffffffff


	//   ....[4]....
        /*00d8*/ 	.word	0xffffffff


	//   ....[5]....
        /*00dc*/ 	.word	0xffffffff


	//   ....[6]....
        /*00e0*/ 	.word	0xffffffff


	//   ....[7]....
        /*00e4*/ 	.word	0xffffffff


	//   ....[8]....
        /*00e8*/ 	.word	0xffffffff


	//   ....[9]....
        /*00ec*/ 	.word	0xffffffff


	//   ....[10]....
        /*00f0*/ 	.word	0xffffffff


	//   ....[11]....
        /*00f4*/ 	.word	0xffffffff


	//   ....[12]....
        /*00f8*/ 	.word	0xffffffff


	//   ....[13]....
        /*00fc*/ 	.word	0xffffffff


	//   ....[14]....
        /*0100*/ 	.word	0xffffffff


	//   ....[15]....
        /*0104*/ 	.word	0xffffffff


	//   ....[16]....
        /*0108*/ 	.word	0xffffffff


	//   ....[17]....
        /*010c*/ 	.word	0xffffffff


	//   ....[18]....
        /*0110*/ 	.word	0xffffffff


	//   ....[19]....
        /*0114*/ 	.word	0xffffffff


	//   ....[20]....
        /*0118*/ 	.word	0xffffffff


	//   ....[21]....
        /*011c*/ 	.word	0xffffffff


	//   ....[22]....
        /*0120*/ 	.word	0xffffffff


	//   ....[23]....
        /*0124*/ 	.word	0xffffffff


	//   ....[24]....
        /*0128*/ 	.word	0xffffffff


	//   ....[25]....
        /*012c*/ 	.word	0xffffffff


	//   ....[26]....
        /*0130*/ 	.word	0xffffffff


	//   ....[27]....
        /*0134*/ 	.word	0xffffffff


	//   ....[28]....
        /*0138*/ 	.word	0xffffffff


	//   ....[29]....
        /*013c*/ 	.word	0xffffffff


	//   ....[30]....
        /*0140*/ 	.word	0xffffffff


	//   ....[31]....
        /*0144*/ 	.word	0xffffffff


	//   ....[32]....
        /*0148*/ 	.word	0xffffffff


	//   ....[33]....
        /*014c*/ 	.word	0xffffffff


	//   ....[34]....
        /*0150*/ 	.word	0xffffffff


	//   ....[35]....
        /*0154*/ 	.word	0xffffffff


	//   ....[36]....
        /*0158*/ 	.word	0xffffffff


	//   ....[37]....
        /*015c*/ 	.word	0xffffffff


	//   ....[38]....
        /*0160*/ 	.word	0xffffffff


	//   ....[39]....
        /*0164*/ 	.word	0xffffffff


	//   ....[40]....
        /*0168*/ 	.word	0x05000002


	//   ....[41]....
        /*016c*/ 	.word	0x05000002


	//   ....[42]....
        /*0170*/ 	.word	0x05000002


	//   ....[43]....
        /*0174*/ 	.word	0x05000002


	//   ....[44]....
        /*0178*/ 	.word	0x05000002


	//   ....[45]....
        /*017c*/ 	.word	0x05000002


	//   ....[46]....
        /*0180*/ 	.word	0x05000002


	//   ....[47]....
        /*0184*/ 	.word	0x05000002


	//   ....[48]....
        /*0188*/ 	.word	0x05000002


	//   ....[49]....
        /*018c*/ 	.word	0x05000002


	//   ....[50]....
        /*0190*/ 	.word	0x05000002


	//   ....[51]....
        /*0194*/ 	.word	0x05000002


	//   ....[52]....
        /*0198*/ 	.word	0x05000002


	//   ....[53]....
        /*019c*/ 	.word	0x05000002


	//   ....[54]....
        /*01a0*/ 	.word	0x05000002


	//   ....[55]....
        /*01a4*/ 	.word	0x05000002


	//   ....[56]....
        /*01a8*/ 	.word	0x05000002


	//   ....[57]....
        /*01ac*/ 	.word	0x05000002


	//   ....[58]....
        /*01b0*/ 	.word	0x05000002


	//   ....[59]....
        /*01b4*/ 	.word	0x05000002


	//   ....[60]....
        /*01b8*/ 	.word	0x05000002


	//   ....[61]....
        /*01bc*/ 	.word	0x05000002


	//   ....[62]....
        /*01c0*/ 	.word	0x05000002


	//   ....[63]....
        /*01c4*/ 	.word	0x05000002


	//   ....[64]....
        /*01c8*/ 	.word	0x05000002


	//   ....[65]....
        /*01cc*/ 	.word	0x05000002


	//   ....[66]....
        /*01d0*/ 	.word	0x05000002


	//   ....[67]....
        /*01d4*/ 	.word	0x05000002


	//   ....[68]....
        /*01d8*/ 	.word	0x05000002


	//   ....[69]....
        /*01dc*/ 	.word	0x05000002


	//----- nvinfo : EIATTR_COOP_GROUP_INSTR_OFFSETS
	.align		4
.L_10811:
        /*01e0*/ 	.byte	0x04, 0x28
        /*01e2*/ 	.short	(.L_10813 - .L_10812)


	//   ....[0]....
.L_10812:
        /*01e4*/ 	.word	0x00000210


	//   ....[1]....
        /*01e8*/ 	.word	0x00000260


	//   ....[2]....
        /*01ec*/ 	.word	0x00000290


	//   ....[3]....
        /*01f0*/ 	.word	0x000002b0


	//   ....[4]....
        /*01f4*/ 	.word	0x000002d0


	//   ....[5]....
        /*01f8*/ 	.word	0x00000570


	//   ....[6]....
        /*01fc*/ 	.word	0x00000590


	//   ....[7]....
        /*0200*/ 	.word	0x000005b0


	//   ....[8]....
        /*0204*/ 	.word	0x000005d0


	//   ....[9]....
        /*0208*/ 	.word	0x000005f0


	//   ....[10]....
        /*020c*/ 	.word	0x00000de0


	//   ....[11]....
        /*0210*/ 	.word	0x00000e00


	//   ....[12]....
        /*0214*/ 	.word	0x00000e10


	//   ....[13]....
        /*0218*/ 	.word	0x00000ea0


	//   ....[14]....
        /*021c*/ 	.word	0x00000ec0


	//   ....[15]....
        /*0220*/ 	.word	0x00000ed0


	//   ....[16]....
        /*0224*/ 	.word	0x00000f50


	//   ....[17]....
        /*0228*/ 	.word	0x00000f70


	//   ....[18]....
        /*022c*/ 	.word	0x00000f80


	//   ....[19]....
        /*0230*/ 	.word	0x00001000


	//   ....[20]....
        /*0234*/ 	.word	0x00001010


	//   ....[21]....
        /*0238*/ 	.word	0x00001020


	//   ....[22]....
        /*023c*/ 	.word	0x000010a0


	//   ....[23]....
        /*0240*/ 	.word	0x000010b0


	//   ....[24]....
        /*0244*/ 	.word	0x000010c0


	//   ....[25]....
        /*0248*/ 	.word	0x00001800


	//   ....[26]....
        /*024c*/ 	.word	0x00001820


	//   ....[27]....
        /*0250*/ 	.word	0x00001830


	//   ....[28]....
        /*0254*/ 	.word	0x000018c0


	//   ....[29]....
        /*0258*/ 	.word	0x000018e0


	//   ....[30]....
        /*025c*/ 	.word	0x000018f0


	//   ....[31]....
        /*0260*/ 	.word	0x00001970


	//   ....[32]....
        /*0264*/ 	.word	0x00001990


	//   ....[33]....
        /*0268*/ 	.word	0x000019a0


	//   ....[34]....
        /*026c*/ 	.word	0x00001a20


	//   ....[35]....
        /*0270*/ 	.word	0x00001a30


	//   ....[36]....
        /*0274*/ 	.word	0x00001a40


	//   ....[37]....
        /*0278*/ 	.word	0x00001ac0


	//   ....[38]....
        /*027c*/ 	.word	0x00001ad0


	//   ....[39]....
        /*0280*/ 	.word	0x00001ae0


	//   ....[40]....
        /*0284*/ 	.word	0x000023b0


	//   ....[41]....
        /*0288*/ 	.word	0x00002460


	//   ....[42]....
        /*028c*/ 	.word	0x000024c0


	//   ....[43]....
        /*0290*/ 	.word	0x00002590


	//   ....[44]....
        /*0294*/ 	.word	0x00002600


	//   ....[45]....
        /*0298*/ 	.word	0x00002670


	//   ....[46]....
        /*029c*/ 	.word	0x00002740


	//   ....[47]....
        /*02a0*/ 	.word	0x000027a0


	//   ....[48]....
        /*02a4*/ 	.word	0x00002800


	//   ....[49]....
        /*02a8*/ 	.word	0x000028e0


	//   ....[50]....
        /*02ac*/ 	.word	0x00002950


	//   ....[51]....
        /*02b0*/ 	.word	0x000029c0


	//   ....[52]....
        /*02b4*/ 	.word	0x00002a80


	//   ....[53]....
        /*02b8*/ 	.word	0x00002ae0


	//   ....[54]....
        /*02bc*/ 	.word	0x00002b40


	//   ....[55]....
        /*02c0*/ 	.word	0x00002be0


	//   ....[56]....
        /*02c4*/ 	.word	0x00002c90


	//   ....[57]....
        /*02c8*/ 	.word	0x00002cf0


	//   ....[58]....
        /*02cc*/ 	.word	0x00002dc0


	//   ....[59]....
        /*02d0*/ 	.word	0x00002e30


	//   ....[60]....
        /*02d4*/ 	.word	0x00002ea0


	//   ....[61]....
        /*02d8*/ 	.word	0x00002f70


	//   ....[62]....
        /*02dc*/ 	.word	0x00002fd0


	//   ....[63]....
        /*02e0*/ 	.word	0x00003030


	//   ....[64]....
        /*02e4*/ 	.word	0x00003110


	//   ....[65]....
        /*02e8*/ 	.word	0x00003180


	//   ....[66]....
        /*02ec*/ 	.word	0x000031f0


	//   ....[67]....
        /*02f0*/ 	.word	0x000032c0


	//   ....[68]....
        /*02f4*/ 	.word	0x00003320


	//   ....[69]....
        /*02f8*/ 	.word	0x00003380


	//----- nvinfo : EIATTR_EXIT_INSTR_OFFSETS
	.align		4
.L_10813:
        /*02fc*/ 	.byte	0x04, 0x1c
        /*02fe*/ 	.short	(.L_10815 - .L_10814)


	//   ....[0]....
.L_10814:
        /*0300*/ 	.word	0x00000080


	//   ....[1]....
        /*0304*/ 	.word	0x00001fa0


	//   ....[2]....
        /*0308*/ 	.word	0x00001fc0


	//   ....[3]....
        /*030c*/ 	.word	0x000021d0


	//   ....[4]....
        /*0310*/ 	.word	0x00002340


	//----- nvinfo : EIATTR_MAX_THREADS
	.align		4
.L_10815:
        /*0314*/ 	.byte	0x04, 0x05
        /*0316*/ 	.short	(.L_10817 - .L_10816)
.L_10816:
        /*0318*/ 	.word	0x00000080
        /*031c*/ 	.word	0x00000001
        /*0320*/ 	.word	0x00000001


	//----- nvinfo : EIATTR_CRS_STACK_SIZE
	.align		4
.L_10817:
        /*0324*/ 	.byte	0x04, 0x1e
        /*0326*/ 	.short	(.L_10819 - .L_10818)
.L_10818:
        /*0328*/ 	.word	0x00000000


	//----- nvinfo : EIATTR_CBANK_PARAM_SIZE
	.align		4
.L_10819:
        /*032c*/ 	.byte	0x03, 0x19
        /*032e*/ 	.short	0x0048


	//----- nvinfo : EIATTR_PARAM_CBANK
	.align		4
        /*0330*/ 	.byte	0x04, 0x0a
        /*0332*/ 	.short	(.L_10821 - .L_10820)
	.align		4
.L_10820:
        /*0334*/ 	.word	index@(.nv.constant0._ZN4vllm3moe10topkGatingILi10ELi320ELi4ELi8ELi32EjfLNS0_11ScoringFuncE0EEEvPKT5_PKbPfiPT4_PiiiibPKf)
        /*0338*/ 	.short	0x0210
        /*033a*/ 	.short	0x0048


	//----- nvinfo : EIATTR_SW_WAR
	.align		4
.L_10821:
        /*033c*/ 	.byte	0x04, 0x36
        /*033e*/ 	.short	(.L_10823 - .L_10822)
.L_10822:
        /*0340*/ 	.word	0x00000008
.L_10823:


//--------------------- .nv.info._ZN4vllm3moe10topkGatingILi6ELi192ELi4ELi8ELi32EjfLNS0_11ScoringFuncE0EEEvPKT5_PKbPfiPT4_PiiiibPKf --------------------------
	.section	.nv.info._ZN4vllm3moe10topkGatingILi6ELi192ELi4ELi8ELi32EjfLNS0_11ScoringFuncE0EEEvPKT5_PKbPfiPT4_PiiiibPKf,"",@"SHT_CUDA_INFO"
	.sectionflags	@""
	.align	4


	//----- nvinfo : EIATTR_CUDA_API_VERSION
	.align		4
        /*0000*/ 	.byte	0x04, 0x37
        /*0002*/ 	.short	(.L_10825 - .L_10824)
.L_10824:
        /*0004*/ 	.word	0x00000082


	//----- nvinfo : EIATTR_KPARAM_INFO
	.align		4
.L_10825:
        /*0008*/ 	.byte	0x04, 0x17
        /*000a*/ 	.short	(.L_10827 - .L_10826)
.L_10826:
        /*000c*/ 	.word	0x00000000
        /*0010*/ 	.short	0x000a
        /*0012*/ 	.short	0x0040
        /*0014*/ 	.byte	0x00, 0xf0, 0x21, 0x00


	//----- nvinfo : EIATTR_KPARAM_INFO
	.align		4
.L_10827:
        /*0018*/ 	.byte	0x04, 0x17
        /*001a*/ 	.short	(.L_10829 - .L_10828)
.L_10828:
        /*001c*/ 	.word	0x00000000
        /*0020*/ 	.short	0x0009
        /*0022*/ 	.short	0x003c
        /*0024*/ 	.byte	0x00, 0xf0, 0x05, 0x00


	//----- nvinfo : EIATTR_KPARAM_INFO
	.align		4
.L_10829:
        /*0028*/ 	.byte	0x04, 0x17
        /*002a*/ 	.short	(.L_10831 - .L_10830)
.L_10830:
        /*002c*/ 	.word	0x00000000
        /*0030*/ 	.short	0x0008
        /*0032*/ 	.short	0x0038
        /*0034*/ 	.byte	0x00, 0xf0, 0x11, 0x00


	//----- nvinfo : EIATTR_KPARAM_INFO
	.align		4
.L_10831:
        /*0038*/ 	.byte	0x04, 0x17
        /*003a*/ 	.short	(.L_10833 - .L_10832)
.L_10832:
        /*003c*/ 	.word	0x00000000
        /*0040*/ 	.short	0x0007
        /*0042*/ 	.short	0x0034
        /*0044*/ 	.byte	0x00, 0xf0, 0x11, 0x00


	//----- nvinfo : EIATTR_KPARAM_INFO
	.align		4
.L_10833:
        /*0048*/ 	.byte	0x04, 0x17
        /*004a*/ 	.short	(.L_10835 - .L_10834)
.L_10834:
        /*004c*/ 	.word	0x00000000
        /*0050*/ 	.short	0x0006
        /*0052*/ 	.short	0x0030
        /*0054*/ 	.byte	0x00, 0xf0, 0x11, 0x00


	//----- nvinfo : EIATTR_KPARAM_INFO
	.align		4
.L_10835:
        /*0058*/ 	.byte	0x04, 0x17
        /*005a*/ 	.short	(.L_10837 - .L_10836)
.L_10836:
        /*005c*/ 	.word	0x00000000
        /*0060*/ 	.short	0x0005
        /*0062*/ 	.short	0x0028
        /*0064*/ 	.byte	0x00, 0xf0, 0x21, 0x00


	//----- nvinfo : EIATTR_KPARAM_INFO
	.align		4
.L_10837:
        /*0068*/ 	.byte	0x04, 0x17
        /*006a*/ 	.short	(.L_10839 - .L_10838)
.L_10838:
        /*006c*/ 	.word	0x00000000
        /*0070*/ 	.short	0x0004
        /*0072*/ 	.short	0x0020
        /*0074*/ 	.byte	0x00, 0xf0, 0x21, 0x00


	//----- nvinfo : EIATTR_KPARAM_INFO
	.align		4
.L_10839:
        /*0078*/ 	.byte	0x04, 0x17
        /*007a*/ 	.short	(.L_10841 - .L_10840)
.L_10840:
        /*007c*/ 	.word	0x00000000
        /*0080*/ 	.short	0x0003
        /*0082*/ 	.short	0x0018
        /*0084*/ 	.byte	0x00, 0xf0, 0x11, 0x00


	//----- nvinfo : EIATTR_KPARAM_INFO
	.align		4
.L_10841:
        /*0088*/ 	.byte	0x04, 0x17
        /*008a*/ 	.short	(.L_10843 - .L_10842)
.L_10842:
        /*008c*/ 	.word	0x00000000
        /*0090*/ 	.short	0x0002
        /*0092*/ 	.short	0x0010
        /*0094*/ 	.byte	0x00, 0xf0, 0x21, 0x00


	//----- nvinfo : EIATTR_KPARAM_INFO
	.align		4
.L_10843:
        /*0098*/ 	.byte	0x04, 0x17
        /*009a*/ 	.short	(.L_10845 - .L_10844)
.L_10844:
        /*009c*/ 	.word	0x00000000
        /*00a0*/ 	.short	0x0001
        /*00a2*/ 	.short	0x0008
        /*00a4*/ 	.byte	0x00, 0xf0, 0x21, 0x00


	//----- nvinfo : EIATTR_KPARAM_INFO
	.align		4
.L_10845:
        /*00a8*/ 	.byte	0x04, 0x17
        /*00aa*/ 	.short	(.L_10847 - .L_10846)
.L_10846:
        /*00ac*/ 	.word	0x00000000
        /*00b0*/ 	.short	0x0000
        /*00b2*/ 	.short	0x0000
        /*00b4*/ 	.byte	0x00, 0xf0, 0x21, 0x00


	//----- nvinfo : EIATTR_SPARSE_MMA_MASK
	.align		4
.L_10847:
        /*00b8*/ 	.byte	0x03, 0x50
        /*00ba*/ 	.short	0x0000


	//----- nvinfo : EIATTR_MAXREG_COUNT
	.align		4
        /*00bc*/ 	.byte	0x03, 0x1b
        /*00be*/ 	.short	0x00ff


	//----- nvinfo : EIATTR_MERCURY_ISA_VERSION
	.align		4
        /*00c0*/ 	.byte	0x03, 0x5f
        /*00c2*/ 	.short	0x0101


	//----- nvinfo : EIATTR_COOP_GROUP_MASK_REGIDS
	.align		4
        /*00c4*/ 	.byte	0x04, 0x29
        /*00c6*/ 	.short	(.L_10849 - .L_10848)


	//   ....[0]....
.L_10848:
        /*00c8*/ 	.word	0xffffffff


	//   ....[1]....
        /*00cc*/ 	.word	0xffffffff


	//   ....[2]....
        /*00d0*/ 	.word	0xffffffff


	//   ....[3]....
        /*00d4*/ 	.word	0xffffffff


	//   ....[4]....
        /*00d8*/ 	.word	0xffffffff


	//   ....[5]....
        /*00dc*/ 	.word	0xffffffff


	//   ....[6]....
        /*00e0*/ 	.word	0xffffffff


	//   ....[7]....
        /*00e4*/ 	.word	0xffffffff


	//   ....[8]....
        /*00e8*/ 	.word	0xffffffff


	//   ....[9]....
        /*00ec*/ 	.word	0xffffffff


	//   ....[10]....
        /*00f0*/ 	.word	0xffffffff


	//   ....[11]....
        /*00f4*/ 	.word	0xffffffff


	//   ....[12]....
        /*00f8*/ 	.word	0xffffffff


	//   ....[13]....
        /*00fc*/ 	.word	0xffffffff


	//   ....[14]....
        /*0100*/ 	.word	0xffffffff


	//   ....[15]....
        /*0104*/ 	.word	0xffffffff


	//   ....[16]....
        /*0108*/ 	.word	0xffffffff


	//   ....[17]....
        /*010c*/ 	.word	0xffffffff


	//   ....[18]....
        /*0110*/ 	.word	0xffffffff


	//   ....[19]....
        /*0114*/ 	.word	0xffffffff


	//   ....[20]....
        /*0118*/ 	.word	0xffffffff


	//   ....[21]....
        /*011c*/ 	.word	0xffffffff


	//   ....[22]....
        /*0120*/ 	.word	0xffffffff


	//   ....[23]....
        /*0124*/ 	.word	0xffffffff


	//   ....[24]....
        /*0128*/ 	.word	0xffffffff


	//   ....[25]....
        /*012c*/ 	.word	0xffffffff


	//   ....[26]....
        /*0130*/ 	.word	0xffffffff


	//   ....[27]....
        /*0134*/ 	.word	0xffffffff


	//   ....[28]....
        /*0138*/ 	.word	0xffffffff


	//   ....[29]....
        /*013c*/ 	.word	0xffffffff


	//   ....[30]....
        /*0140*/ 	.word	0xffffffff


	//   ....[31]....
        /*0144*/ 	.word	0xffffffff


	//   ....[32]....
        /*0148*/ 	.word	0xffffffff


	//   ....[33]....
        /*014c*/ 	.word	0xffffffff


	//   ....[34]....
        /*0150*/ 	.word	0xffffffff


	//   ....[35]....
        /*0154*/ 	.word	0xffffffff


	//   ....[36]....
        /*0158*/ 	.word	0xffffffff


	//   ....[37]....
        /*015c*/ 	.word	0xffffffff


	//   ....[38]....
        /*0160*/ 	.word	0xffffffff


	//   ....[39]....
        /*0164*/ 	.word	0xffffffff


	//   ....[40]....
        /*0168*/ 	.word	0x05000002


	//   ....[41]....
        /*016c*/ 	.word	0x05000002


	//   ....[42]....
        /*0170*/ 	.word	0x05000002


	//   ....[43]....
        /*0174*/ 	.word	0x05000002


	//   ....[44]....
        /*0178*/ 	.word	0x05000002


	//   ....[45]....
        /*017c*/ 	.word	0x05000002


	//   ....[46]....
        /*0180*/ 	.word	0x05000002


	//   ....[47]....
        /*0184*/ 	.word	0x05000002


	//   ....[48]....
        /*0188*/ 	.word	0x05000002


	//   ....[49]....
        /*018c*/ 	.word	0x05000002


	//   ....[50]....
        /*0190*/ 	.word	0x05000002


	//   ....[51]....
        /*0194*/ 	.word	0x05000002


	//   ....[52]....
        /*0198*/ 	.word	0x05000002


	//   ....[53]....
        /*019c*/ 	.word	0x05000002


	//   ....[54]....
        /*01a0*/ 	.word	0x05000002


	//   ....[55]....
        /*01a4*/ 	.word	0x05000002


	//   ....[56]....
        /*01a8*/ 	.word	0x05000002


	//   ....[57]....
        /*01ac*/ 	.word	0x05000002


	//   ....[58]....
        /*01b0*/ 	.word	0x05000002


	//   ....[59]....
        /*01b4*/ 	.word	0x05000002


	//   ....[60]....
        /*01b8*/ 	.word	0x05000002


	//   ....[61]....
        /*01bc*/ 	.word	0x05000002


	//   ....[62]....
        /*01c0*/ 	.word	0x05000002


	//   ....[63]....
        /*01c4*/ 	.word	0x05000002


	//   ....[64]....
        /*01c8*/ 	.word	0x05000002


	//   ....[65]....
        /*01cc*/ 	.word	0x05000002


	//   ....[66]....
        /*01d0*/ 	.word	0x05000002


	//   ....[67]....
        /*01d4*/ 	.word	0x05000002


	//   ....[68]....
        /*01d8*/ 	.word	0x05000002


	//   ....[69]....
        /*01dc*/ 	.word	0x05000002


	//----- nvinfo : EIATTR_COOP_GROUP_INSTR_OFFSETS
	.align		4
.L_10849:
        /*01e0*/ 	.byte	0x04, 0x28
        /*01e2*/ 	.short	(.L_10851 - .L_10850)


	//   ....[0]....
.L_10850:
        /*01e4*/ 	.word	0x00000250


	//   ....[1]....
        /*01e8*/ 	.word	0x00000280


	//   ....[2]....
        /*01ec*/ 	.word	0x000002b0


	//   ....[3]....
        /*01f0*/ 	.word	0x000002f0


	//   ....[4]....
        /*01f4*/ 	.word	0x00000310


	//   ....[5]....
        /*01f8*/ 	.word	0x000004b0


	//   ....[6]....
        /*01fc*/ 	.word	0x000004d0


	//   ....[7]....
        /*0200*/ 	.word	0x000004f0


	//   ....[8]....
        /*0204*/ 	.word	0x00000510


	//   ....[9]....
        /*0208*/ 	.word	0x00000530


	//   ....[10]....
        /*020c*/ 	.word	0x000009e0


	//   ....[11]....
        /*0210*/ 	.word	0x00000a00


	//   ....[12]....
        /*0214*/ 	.word	0x00000a10


	//   ....[13]....
        /*0218*/ 	.word	0x00000aa0


	//   ....[14]....
        /*021c*/ 	.word	0x00000ac0


	//   ....[15]....
        /*0220*/ 	.word	0x00000ad0


	//   ....[16]....
        /*0224*/ 	.word	0x00000b50


	//   ....[17]....
        /*0228*/ 	.word	0x00000b70


	//   ....[18]....
        /*022c*/ 	.word	0x00000b80


	//   ....[19]....
        /*0230*/ 	.word	0x00000c00


	//   ....[20]....
        /*0234*/ 	.word	0x00000c10


	//   ....[21]....
        /*0238*/ 	.word	0x00000c20


	//   ....[22]....
        /*023c*/ 	.word	0x00000ca0


	//   ....[23]....
        /*0240*/ 	.word	0x00000cb0


	//   ....[24]....
        /*0244*/ 	.word	0x00000cc0


	//   ....[25]....
        /*0248*/ 	.word	0x00001280


	//   ....[26]....
        /*024c*/ 	.word	0x000012a0


	//   ....[27]....
        /*0250*/ 	.word	0x000012b0


	//   ....[28]....
        /*0254*/ 	.word	0x00001340


	//   ....[29]....
        /*0258*/ 	.word	0x00001360


	//   ....[30]....
        /*025c*/ 	.word	0x00001370


	//   ....[31]....
        /*0260*/ 	.word	0x000013f0


	//   ....[32]....
        /*0264*/ 	.word	0x00001410


	//   ....[33]....
        /*0268*/ 	.word	0x00001420


	//   ....[34]....
        /*026c*/ 	.word	0x000014a0


	//   ....[35]....
        /*0270*/ 	.word	0x000014b0


	//   ....[36]....
        /*0274*/ 	.word	0x000014c0


	//   ....[37]....
        /*0278*/ 	.word	0x00001540


	//   ....[38]....
        /*027c*/ 	.word	0x00001550


	//   ....[39]....
        /*0280*/ 	.word	0x00001560


	//   ....[40]....
        /*0284*/ 	.word	0x00001da0


	//   ....[41]....
        /*0288*/ 	.word	0x00001e50


	//   ....[42]....
        /*028c*/ 	.word	0x00001eb0


	//   ....[43]....
        /*0290*/ 	.word	0x00001f80


	//   ....[44]....
        /*0294*/ 	.word	0x00001ff0


	//   ....[45]....
        /*0298*/ 	.word	0x00002060


	//   ....[46]....
        /*029c*/ 	.word	0x00002130


	//   ....[47]....
        /*02a0*/ 	.word	0x00002190


	//   ....[48]....
        /*02a4*/ 	.word	0x000021f0


	//   ....[49]....
        /*02a8*/ 	.word	0x000022d0


	//   ....[50]....
        /*02ac*/ 	.word	0x00002340


	//   ....[51]....
        /*02b0*/ 	.word	0x000023b0


	//   ....[52]....
        /*02b4*/ 	.word	0x00002470


	//   ....[53]....
        /*02b8*/ 	.word	0x000024d0


	//   ....[54]....
        /*02bc*/ 	.word	0x00002530


	//   ....[55]....
        /*02c0*/ 	.word	0x000025c0


	//   ....[56]....
        /*02c4*/ 	.word	0x00002670


	//   ....[57]....
        /*02c8*/ 	.word	0x000026d0


	//   ....[58]....
        /*02cc*/ 	.word	0x000027a0


	//   ....[59]....
        /*02d0*/ 	.word	0x00002810


	//   ....[60]....
        /*02d4*/ 	.word	0x00002880


	//   ....[61]....
        /*02d8*/ 	.word	0x00002950


	//   ....[62]....
        /*02dc*/ 	.word	0x000029b0


	//   ....[63]....
        /*02e0*/ 	.word	0x00002a10


	//   ....[64]....
        /*02e4*/ 	.word	0x00002af0


	//   ....[65]....
        /*02e8*/ 	.word	0x00002b60


	//   ....[66]....
        /*02ec*/ 	.word	0x00002bd0


	//   ....[67]....
        /*02f0*/ 	.word	0x00002ca0


	//   ....[68]....
        /*02f4*/ 	.word	0x00002d00


	//   ....[69]....
        /*02f8*/ 	.word	0x00002d60


	//----- nvinfo : EIATTR_EXIT_INSTR_OFFSETS
	.align		4
.L_10851:
        /*02fc*/ 	.byte	0x04, 0x1c
        /*02fe*/ 	.short	(.L_10853 - .L_10852)


	//   ....[0]....
.L_10852:
        /*0300*/ 	.word	0x00000080


	//   ....[1]....
        /*0304*/ 	.word	0x000019a0


	//   ....[2]....
        /*0308*/ 	.word	0x000019b0


	//   ....[3]....
        /*030c*/ 	.word	0x00001bc0


	//   ....[4]....
        /*0310*/ 	.word	0x00001d30


	//----- nvinfo : EIATTR_MAX_THREADS
	.align		4
.L_10853:
        /*0314*/ 	.byte	0x04, 0x05
        /*0316*/ 	.short	(.L_10855 - .L_10854)
.L_10854:
        /*0318*/ 	.word	0x00000080
        /*031c*/ 	.word	0x00000001
        /*0320*/ 	.word	0x00000001


	//----- nvinfo : EIATTR_CRS_STACK_SIZE
	.align		4
.L_10855:
        /*0324*/ 	.byte	0x04, 0x1e
        /*0326*/ 	.short	(.L_10857 - .L_10856)
.L_10856:
        /*0328*/ 	.word	0x00000000


	//----- nvinfo : EIATTR_CBANK_PARAM_SIZE
	.align		4
.L_10857:
        /*032c*/ 	.byte	0x03, 0x19
        /*032e*/ 	.short	0x0048


	//----- nvinfo : EIATTR_PARAM_CBANK
	.align		4
        /*0330*/ 	.byte	0x04, 0x0a
        /*0332*/ 	.short	(.L_10859 - .L_10858)
	.align		4
.L_10858:
        /*0334*/ 	.word	index@(.nv.constant0._ZN4vllm3moe10topkGatingILi6ELi192ELi4ELi8ELi32EjfLNS0_11ScoringFuncE0EEEvPKT5_PKbPfiPT4_PiiiibPKf)
        /*0338*/ 	.short	0x0210
        /*033a*/ 	.short	0x0048


	//----- nvinfo : EIATTR_SW_WAR
	.align		4
.L_10859:
        /*033c*/ 	.byte	0x04, 0x36
        /*033e*/ 	.short	(.L_10861 - .L_10860)
.L_10860:
        /*0340*/ 	.word	0x00000008
.L_10861:


//--------------------- .nv.info._ZN4vllm3moe10topkGatingILi16ELi512ELi4ELi16ELi32EjfLNS0_11ScoringFuncE0EEEvPKT5_PKbPfiPT4_PiiiibPKf --------------------------
	.section	.nv.info._ZN4vllm3moe10topkGatingILi16ELi512ELi4ELi16ELi32EjfLNS0_11ScoringFuncE0EEEvPKT5_PKbPfiPT4_PiiiibPKf,"",@"SHT_CUDA_INFO"
	.sectionflags	@""
	.align	4


	//----- nvinfo : EIATTR_CUDA_API_VERSION
	.align		4
        /*0000*/ 	.byte	0x04, 0x37
        /*0002*/ 	.short	(.L_10863 - .L_10862)
.L_10862:
        /*0004*/ 	.word	0x00000082


	//----- nvinfo : EIATTR_KPARAM_INFO
	.align		4
.L_10863:
        /*0008*/ 	.byte	0x04, 0x17
        /*000a*/ 	.short	(.L_10865 - .L_10864)
.L_10864:
        /*000c*/ 	.word	0x00000000
        /*0010*/ 	.short	0x000a
        /*0012*/ 	.short	0x0040
        /*0014*/ 	.byte	0x00, 0xf0, 0x21, 0x00


	//----- nvinfo : EIATTR_KPARAM_INFO
	.align		4
.L_10865:
        /*0018*/ 	.byte	0x04, 0x17
        /*001a*/ 	.short	(.L_10867 - .L_10866)
.L_10866:
        /*001c*/ 	.word	0x00000000
        /*0020*/ 	.short	0x0009
        /*0022*/ 	.short	0x003c
        /*0024*/ 	.byte	0x00, 0xf0, 0x05, 0x00


	//----- nvinfo : EIATTR_KPARAM_INFO
	.align		4
.L_10867:
        /*0028*/ 	.byte	0x04, 0x17
        /*002a*/ 	.short	(.L_10869 - .L_10868)
.L_10868:
        /*002c*/ 	.word	0x00000000
        /*0030*/ 	.short	0x0008
        /*0032*/ 	.short	0x0038
        /*0034*/ 	.byte	0x00, 0xf0, 0x11, 0x00


	//----- nvinfo : EIATTR_KPARAM_INFO
	.align		4
.L_10869:
        /*0038*/ 	.byte	0x04, 0x17
        /*003a*/ 	.short	(.L_10871 - .L_10870)
.L_10870:
        /*003c*/ 	.word	0x00000000
        /*0040*/ 	.short	0x0007
        /*0042*/ 	.short	0x0034
        /*0044*/ 	.byte	0x00, 0xf0, 0x11, 0x00


	//----- nvinfo : EIATTR_KPARAM_INFO
	.align		4
.L_10871:
        /*0048*/ 	.byte	0x04, 0x17
        /*004a*/ 	.short	(.L_10873 - .L_10872)
.L_10872:
        /*004c*/ 	.word	0x00000000
        /*0050*/ 	.short	0x0006
        /*0052*/ 	.short	0x0030
        /*0054*/ 	.byte	0x00, 0xf0, 0x11, 0x00


	//----- nvinfo : EIATTR_KPARAM_INFO
	.align		4
.L_10873:
        /*0058*/ 	.byte	0x04, 0x17
        /*005a*/ 	.short	(.L_10875 - .L_10874)
.L_10874:
        /*005c*/ 	.word	0x00000000
        /*0060*/ 	.short	0x0005
        /*0062*/ 	.short	0x0028
        /*0064*/ 	.byte	0x00, 0xf0, 0x21, 0x00


	//----- nvinfo : EIATTR_KPARAM_INFO
	.align		4
.L_10875:
        /*0068*/ 	.byte	0x04, 0x17
        /*006a*/ 	.short	(.L_10877 - .L_10876)
.L_10876:
        /*006c*/ 	.word	0x00000000
        /*0070*/ 	.short	0x0004
        /*0072*/ 	.short	0x0020
        /*0074*/ 	.byte	0x00, 0xf0, 0x21, 0x00


	//----- nvinfo : EIATTR_KPARAM_INFO
	.align		4
.L_10877:
        /*0078*/ 	.byte	0x04, 0x17
        /*007a*/ 	.short	(.L_10879 - .L_10878)
.L_10878:
        /*007c*/ 	.word	0x00000000
        /*0080*/ 	.short	0x0003
        /*0082*/ 	.short	0x0018
        /*0084*/ 	.byte	0x00, 0xf0, 0x11, 0x00


	//----- nvinfo : EIATTR_KPARAM_INFO
	.align		4
.L_10879:
        /*0088*/ 	.byte	0x04, 0x17
        /*008a*/ 	.short	(.L_10881 - .L_10880)
.L_10880:
        /*008c*/ 	.word	0x00000000
        /*0090*/ 	.short	0x0002
        /*0092*/ 	.short	0x0010
        /*0094*/ 	.byte	0x00, 0xf0, 0x21, 0x00


	//----- nvinfo : EIATTR_KPARAM_INFO
	.align		4
.L_10881:
        /*0098*/ 	.byte	0x04, 0x17
        /*009a*/ 	.short	(.L_10883 - .L_10882)
.L_10882:
        /*009c*/ 	.word	0x00000000
        /*00a0*/ 	.short	0x0001
        /*00a2*/ 	.short	0x0008
        /*00a4*/ 	.byte	0x00, 0xf0, 0x21, 0x00


	//----- nvinfo : EIATTR_KPARAM_INFO
	.align		4
.L_10883:
        /*00a8*/ 	.byte	0x04, 0x17
        /*00aa*/ 	.short	(.L_10885 - .L_10884)
.L_10884:
        /*00ac*/ 	.word	0x00000000
        /*00b0*/ 	.short	0x0000
        /*00b2*/ 	.short	0x0000
        /*00b4*/ 	.byte	0x00, 0xf0, 0x21, 0x00


	//----- nvinfo : EIATTR_SPARSE_MMA_MASK
	.align		4
.L_10885:
        /*00b8*/ 	.byte	0x03, 0x50
        /*00ba*/ 	.short	0x0000


	//----- nvinfo : EIATTR_MAXREG_COUNT
	.align		4
        /*00bc*/ 	.byte	0x03, 0x1b
        /*00be*/ 	.short	0x00ff


	//----- nvinfo : EIATTR_MERCURY_ISA_VERSION
	.align		4
        /*00c0*/ 	.byte	0x03, 0x5f
        /*00c2*/ 	.short	0x0101


	//----- nvinfo : EIATTR_COOP_GROUP_MASK_REGIDS
	.align		4
        /*00c4*/ 	.byte	0x04, 0x29
        /*00c6*/ 	.short	(.L_10887 - .L_10886)


	//   ....[0]....
.L_10886:
        /*00c8*/ 	.word	0xffffffff


	//   ....[1]....
        /*00cc*/ 	.word	0xffffffff


	//   ....[2]....
        /*00d0*/ 	.word	0xffffffff


	//   ....[3]....
        /*00d4*/ 	.word	0xffffffff


	//   ....[4]....
        /*00d8*/ 	.word	0xffffffff


	//   ....[5]....
        /*00dc*/ 	.word	0xffffffff


	//   ....[6]....
        /*00e0*/ 	.word	0xffffffff


	//   ....[7]....
        /*00e4*/ 	.word	0xffffffff


	//   ....[8]....
        /*00e8*/ 	.word	0xffffffff


	//   ....[9]....
        /*00ec*/ 	.word	0xffffffff


	//   ....[10]....
        /*00f0*/ 	.word	0xffffffff


	//   ....[11]....
        /*00f4*/ 	.word	0xffffffff


	//   ....[12]....
        /*00f8*/ 	.word	0xffffffff


	//   ....[13]....
        /*00fc*/ 	.word	0xffffffff


	//   ....[14]....
        /*0100*/ 	.word	0xffffffff


	//   ....[15]....
        /*0104*/ 	.word	0xffffffff


	//   ....[16]....
        /*0108*/ 	.word	0xffffffff


	//   ....[17]....
        /*010c*/ 	.word	0xffffffff


	//   ....[18]....
        /*0110*/ 	.word	0xffffffff


	//   ....[19]....
        /*0114*/ 	.word	0xffffffff


	//   ....[20]....
        /*0118*/ 	.word	0xffffffff


	//   ....[21]....
        /*011c*/ 	.word	0xffffffff


	//   ....[22]....
        /*0120*/ 	.word	0xffffffff


	//   ....[23]....
        /*0124*/ 	.word	0xffffffff


	//   ....[24]....
        /*0128*/ 	.word	0xffffffff


	//   ....[25]....
        /*012c*/ 	.word	0xffffffff


	//   ....[26]....
        /*0130*/ 	.word	0xffffffff


	//   ....[27]....
        /*0134*/ 	.word	0xffffffff


	//   ....[28]....
        /*0138*/ 	.word	0xffffffff


	//   ....[29]....
        /*013c*/ 	.word	0xffffffff


	//   ....[30]....
        /*0140*/ 	.word	0xffffffff


	//   ....[31]....
        /*0144*/ 	.word	0xffffffff


	//   ....[32]....
        /*0148*/ 	.word	0xffffffff


	//   ....[33]....
        /*014c*/ 	.word	0xffffffff


	//   ....[34]....
        /*0150*/ 	.word	0xffffffff


	//   ....[35]....
        /*0154*/ 	.word	0xffffffff


	//   ....[36]....
        /*0158*/ 	.word	0xffffffff


	//   ....[37]....
        /*015c*/ 	.word	0xffffffff


	//   ....[38]....
        /*0160*/ 	.word	0xffffffff


	//   ....[39]....
        /*0164*/ 	.word	0xffffffff


	//   ....[40]....
        /*0168*/ 	.word	0x05000018


	//   ....[41]....
        /*016c*/ 	.word	0x05000018


	//   ....[42]....
        /*0170*/ 	.word	0x05000018


	//   ....[43]....
        /*0174*/ 	.word	0x05000018


	//   ....[44]....
        /*0178*/ 	.word	0x05000018


	//   ....[45]....
        /*017c*/ 	.word	0x05000018


	//   ....[46]....
        /*0180*/ 	.word	0x05000018


	//   ....[47]....
        /*0184*/ 	.word	0x05000018


	//   ....[48]....
        /*0188*/ 	.word	0x05000018


	//   ....[49]....
        /*018c*/ 	.word	0x05000018


	//   ....[50]....
        /*0190*/ 	.word	0x05000018


	//   ....[51]....
        /*0194*/ 	.word	0x05000018


	//   ....[52]....
        /*0198*/ 	.word	0x05000018


	//   ....[53]....
        /*019c*/ 	.word	0x05000018


	//   ....[54]....
        /*01a0*/ 	.word	0x05000018


	//   ....[55]....
        /*01a4*/ 	.word	0x05000018


	//   ....[56]....
        /*01a8*/ 	.word	0x05000018


	//   ....[57]....
        /*01ac*/ 	.word	0x05000018


	//   ....[58]....
        /*01b0*/ 	.word	0x05000018


	//   ....[59]....
        /*01b4*/ 	.word	0x05000018


	//   ....[60]....
        /*01b8*/ 	.word	0x05000018


	//   ....[61]....
        /*01bc*/ 	.word	0x05000018


	//   ....[62]....
        /*01c0*/ 	.word	0x05000018


	//   ....[63]....
        /*01c4*/ 	.word	0x05000018


	//   ....[64]....
        /*01c8*/ 	.word	0x05000018


	//   ....[65]....
        /*01cc*/ 	.word	0x05000018


	//   ....[66]....
        /*01d0*/ 	.word	0x05000018


	//   ....[67]....
        /*01d4*/ 	.word	0x05000018


	//   ....[68]....
        /*01d8*/ 	.word	0x05000018


	//   ....[69]....
        /*01dc*/ 	.word	0x05000018


	//----- nvinfo : EIATTR_COOP_GROUP_INSTR_OFFSETS
	.align		4
.L_10887:
        /*01e0*/ 	.byte	0x04, 0x28
        /*01e2*/ 	.short	(.L_10889 - .L_10888)


	//   ....[0]....
.L_10888:
        /*01e4*/ 	.word	0x00000250


	//   ....[1]....
        /*01e8*/ 	.word	0x00000270


	//   ....[2]....
        /*01ec*/ 	.word	0x000002a0


	//   ....[3]....
        /*01f0*/ 	.word	0x000002e0


	//   ....[4]....
        /*01f4*/ 	.word	0x00000310


	//   ....[5]....
        /*01f8*/ 	.word	0x00000730


	//   ....[6]....
        /*01fc*/ 	.word	0x00000750


	//   ....[7]....
        /*0200*/ 	.word	0x00000770


	//   ....[8]....
        /*0204*/ 	.word	0x00000790


	//   ....[9]....
        /*0208*/ 	.word	0x000007b0


	//   ....[10]....
        /*020c*/ 	.word	0x00001370


	//   ....[11]....
        /*0210*/ 	.word	0x00001390


	//   ....[12]....
        /*0214*/ 	.word	0x000013a0


	//   ....[13]....
        /*0218*/ 	.word	0x00001430


	//   ....[14]....
        /*021c*/ 	.word	0x00001450


	//   ....[15]....
        /*0220*/ 	.word	0x00001460


	//   ....[16]....
        /*0224*/ 	.word	0x000014e0


	//   ....[17]....
        /*0228*/ 	.word	0x00001500


	//   ....[18]....
        /*022c*/ 	.word	0x00001510


	//   ....[19]....
        /*0230*/ 	.word	0x00001590


	//   ....[20]....
        /*0234*/ 	.word	0x000015a0


	//   ....[21]....
        /*0238*/ 	.word	0x000015b0


	//   ....[22]....
        /*023c*/ 	.word	0x00001630


	//   ....[23]....
        /*0240*/ 	.word	0x00001640


	//   ....[24]....
        /*0244*/ 	.word	0x00001650


	//   ....[25]....
        /*0248*/ 	.word	0x00001fd0


	//   ....[26]....
        /*024c*/ 	.word	0x00001ff0


	//   ....[27]....
        /*0250*/ 	.word	0x00002000


	//   ....[28]....
        /*0254*/ 	.word	0x00002090


	//   ....[29]....
        /*0258*/ 	.word	0x000020b0


	//   ....[30]....
        /*025c*/ 	.word	0x000020c0


	//   ....[31]....
        /*0260*/ 	.word	0x00002140


	//   ....[32]....
        /*0264*/ 	.word	0x00002160


	//   ....[33]....
        /*0268*/ 	.word	0x00002170


	//   ....[34]....
        /*026c*/ 	.word	0x000021f0


	//   ....[35]....
        /*0270*/ 	.word	0x00002200


	//   ....[36]....
        /*0274*/ 	.word	0x00002210


	//   ....[37]....
        /*0278*/ 	.word	0x00002290


	//   ....[38]....
        /*027c*/ 	.word	0x000022a0


	//   ....[39]....
        /*0280*/ 	.word	0x000022b0


	//   ....[40]....
        /*0284*/ 	.word	0x00002c40


	//   ....[41]....
        /*0288*/ 	.word	0x00002ce0


	//   ....[42]....
        /*028c*/ 	.word	0x00002d40


	//   ....[43]....
        /*0290*/ 	.word	0x00002df0


	//   ....[44]....
        /*0294*/ 	.word	0x00002e40


	//   ....[45]....
        /*0298*/ 	.word	0x00002eb0


	//   ....[46]....
        /*029c*/ 	.word	0x00002f70


	//   ....[47]....
        /*02a0*/ 	.word	0x00002fc0


	//   ....[48]....
        /*02a4*/ 	.word	0x00003010


	//   ....[49]....
        /*02a8*/ 	.word	0x000030d0


	//   ....[50]....
        /*02ac*/ 	.word	0x00003120


	//   ....[51]....
        /*02b0*/ 	.word	0x00003190


	//   ....[52]....
        /*02b4*/ 	.word	0x00003240


	//   ....[53]....
        /*02b8*/ 	.word	0x00003290


	//   ....[54]....
        /*02bc*/ 	.word	0x000032e0


	//   ....[55]....
        /*02c0*/ 	.word	0x00003370


	//   ....[56]....
        /*02c4*/ 	.word	0x00003410


	//   ....[57]....
        /*02c8*/ 	.word	0x00003470


	//   ....[58]....
        /*02cc*/ 	.word	0x00003520


	//   ....[59]....
        /*02d0*/ 	.word	0x00003570


	//   ....[60]....
        /*02d4*/ 	.word	0x000035e0


	//   ....[61]....
        /*02d8*/ 	.word	0x000036a0


	//   ....[62]....
        /*02dc*/ 	.word	0x000036f0


	//   ....[63]....
        /*02e0*/ 	.word	0x00003740


	//   ....[64]....
        /*02e4*/ 	.word	0x00003800


	//   ....[65]....
        /*02e8*/ 	.word	0x00003850


	//   ....[66]....
        /*02ec*/ 	.word	0x000038c0


	//   ....[67]....
        /*02f0*/ 	.word	0x00003970


	//   ....[68]....
        /*02f4*/ 	.word	0x000039c0


	//   ....[69]....
        /*02f8*/ 	.word	0x00003a10


	//----- nvinfo : EIATTR_EXIT_INSTR_OFFSETS
	.align		4
.L_10889:
        /*02fc*/ 	.byte	0x04, 0x1c
        /*02fe*/ 	.short	(.L_10891 - .L_10890)


	//   ....[0]....
.L_10890:
        /*0300*/ 	.word	0x00000080


	//   ....[1]....
        /*0304*/ 	.word	0x00002830


	//   ....[2]....
        /*0308*/ 	.word	0x00002850


	//   ....[3]....
        /*030c*/ 	.word	0x00002a60


	//   ....[4]....
        /*0310*/ 	.word	0x00002bd0


	//----- nvinfo : EIATTR_MAX_THREADS
	.align		4
.L_10891:
        /*0314*/ 	.byte	0x04, 0x05
        /*0316*/ 	.short	(.L_10893 - .L_10892)
.L_10892:
        /*0318*/ 	.word	0x00000080
        /*031c*/ 	.word	0x00000001
        /*0320*/ 	.word	0x00000001


	//----- nvinfo : EIATTR_CRS_STACK_SIZE
	.align		4
.L_10893:
        /*0324*/ 	.byte	0x04, 0x1e
        /*0326*/ 	.short	(.L_10895 - .L_10894)
.L_10894:
        /*0328*/ 	.word	0x00000000


	//----- nvinfo : EIATTR_CBANK_PARAM_SIZE
	.align		4
.L_10895:
        /*032c*/ 	.byte	0x03, 0x19
        /*032e*/ 	.short	0x0048


	//----- nvinfo : EIATTR_PARAM_CBANK
	.align		4
        /*0330*/ 	.byte	0x04, 0x0a
        /*0332*/ 	.short	(.L_10897 - .L_10896)
	.align		4
.L_10896:
        /*0334*/ 	.word	index@(.nv.constant0._ZN4vllm3moe10topkGatingILi16ELi512ELi4ELi16ELi32EjfLNS0_11ScoringFuncE0EEEvPKT5_PKbPfiPT4_PiiiibPKf)
        /*0338*/ 	.short	0x0210
        /*033a*/ 	.short	0x0048


	//----- nvinfo : EIATTR_SW_WAR
	.align		4
.L_10897:
        /*033c*/ 	.byte	0x04, 0x36
        /*033e*/ 	.short	(.L_10899 - .L_10898)
.L_10898:
        /*0340*/ 	.word	0x00000008
.L_10899:


//--------------------- .nv.info._ZN4vllm3moe10topkGatingILi8ELi256ELi4ELi16ELi32EjfLNS0_11ScoringFuncE0EEEvPKT5_PKbPfiPT4_PiiiibPKf --------------------------
	.section	.nv.info._ZN4vllm3moe10topkGatingILi8ELi256ELi4ELi16ELi32EjfLNS0_11ScoringFuncE0EEEvPKT5_PKbPfiPT4_PiiiibPKf,"",@"SHT_CUDA_INFO"
	.sectionflags	@""
	.align	4


	//----- nvinfo : EIATTR_CUDA_API_VERSION
	.align		4
        /*0000*/ 	.byte	0x04, 0x37
        /*0002*/ 	.short	(.L_10901 - .L_10900)
.L_10900:
        /*0004*/ 	.word	0x00000082


	//----- nvinfo : EIATTR_KPARAM_INFO
	.align		4
.L_10901:
        /*0008*/ 	.byte	0x04, 0x17
        /*000a*/ 	.short	(.L_10903 - .L_10902)
.L_10902:
        /*000c*/ 	.word	0x00000000
        /*0010*/ 	.short	0x000a
        /*0012*/ 	.short	0x0040
        /*0014*/ 	.byte	0x00, 0xf0, 0x21, 0x00


	//----- nvinfo : EIATTR_KPARAM_INFO
	.align		4
.L_10903:
        /*0018*/ 	.byte	0x04, 0x17
        /*001a*/ 	.short	(.L_10905 - .L_10904)
.L_10904:
        /*001c*/ 	.word	0x00000000
        /*0020*/ 	.short	0x0009
        /*0022*/ 	.short	0x003c
        /*0024*/ 	.byte	0x00, 0xf0, 0x05, 0x00


	//----- nvinfo : EIATTR_KPARAM_INFO
	.align		4
.L_10905:
        /*0028*/ 	.byte	0x04, 0x17
        /*002a*/ 	.short	(.L_10907 - .L_10906)
.L_10906:
        /*002c*/ 	.word	0x00000000
        /*0030*/ 	.short	0x0008
        /*0032*/ 	.short	0x0038
        /*0034*/ 	.byte	0x00, 0xf0, 0x11, 0x00


	//----- nvinfo : EIATTR_KPARAM_INFO
	.align		4
.L_10907:
        /*0038*/ 	.byte	0x04, 0x17
        /*003a*/ 	.short	(.L_10909 - .L_10908)
.L_10908:
        /*003c*/ 	.word	0x00000000
        /*0040*/ 	.short	0x0007
        /*0042*/ 	.short	0x0034
        /*0044*/ 	.byte	0x00, 0xf0, 0x11, 0x00


	//----- nvinfo : EIATTR_KPARAM_INFO
	.align		4
.L_10909:
        /*0048*/ 	.byte	0x04, 0x17
        /*004a*/ 	.short	(.L_10911 - .L_10910)
.L_10910:
        /*004c*/ 	.word	0x00000000
        /*0050*/ 	.short	0x0006
        /*0052*/ 	.short	0x0030
        /*0054*/ 	.byte	0x00, 0xf0, 0x11, 0x00


	//----- nvinfo : EIATTR_KPARAM_INFO
	.align		4
.L_10911:
        /*0058*/ 	.byte	0x04, 0x17
        /*005a*/ 	.short	(.L_10913 - .L_10912)
.L_10912:
        /*005c*/ 	.word	0x00000000
        /*0060*/ 	.short	0x0005
        /*0062*/ 	.short	0x0028
        /*0064*/ 	.byte	0x00, 0xf0, 0x21, 0x00


	//----- nvinfo : EIATTR_KPARAM_INFO
	.align		4
.L_10913:
        /*0068*/ 	.byte	0x04, 0x17
        /*006a*/ 	.short	(.L_10915 - .L_10914)
.L_10914:
        /*006c*/ 	.word	0x00000000
        /*0070*/ 	.short	0x0004
        /*0072*/ 	.short	0x0020
        /*0074*/ 	.byte	0x00, 0xf0, 0x21, 0x00


	//----- nvinfo : EIATTR_KPARAM_INFO
	.align		4
.L_10915:
        /*0078*/ 	.byte	0x04, 0x17
        /*007a*/ 	.short	(.L_10917 - .L_10916)
.L_10916:
        /*007c*/ 	.word	0x00000000
        /*0080*/ 	.short	0x0003
        /*0082*/ 	.short	0x0018
        /*0084*/ 	.byte	0x00, 0xf0, 0x11, 0x00


	//----- nvinfo : EIATTR_KPARAM_INFO
	.align		4
.L_10917:
        /*0088*/ 	.byte	0x04, 0x17
        /*008a*/ 	.short	(.L_10919 - .L_10918)
.L_10918:
        /*008c*/ 	.word	0x00000000
        /*0090*/ 	.short	0x0002
        /*0092*/ 	.short	0x0010
        /*0094*/ 	.byte	0x00, 0xf0, 0x21, 0x00


	//----- nvinfo : EIATTR_KPARAM_INFO
	.align		4
.L_10919:
        /*0098*/ 	.byte	0x04, 0x17
        /*009a*/ 	.short	(.L_10921 - .L_10920)
.L_10920:
        /*009c*/ 	.word	0x00000000
        /*00a0*/ 	.short	0x0001
        /*00a2*/ 	.short	0x0008
        /*00a4*/ 	.byte	0x00, 0xf0, 0x21, 0x00


	//----- nvinfo : EIATTR_KPARAM_INFO
	.align		4
.L_10921:
        /*00a8*/ 	.byte	0x04, 0x17
        /*00aa*/ 	.short	(.L_10923 - .L_10922)
.L_10922:
        /*00ac*/ 	.word	0x00000000
        /*00b0*/ 	.short	0x0000
        /*00b2*/ 	.short	0x0000
        /*00b4*/ 	.byte	0x00, 0xf0, 0x21, 0x00


	//----- nvinfo : EIATTR_SPARSE_MMA_MASK
	.align		4
.L_10923:
        /*00b8*/ 	.byte	0x03, 0x50
        /*00ba*/ 	.short	0x0000


	//----- nvinfo : EIATTR_MAXREG_COUNT
	.align		4
        /*00bc*/ 	.byte	0x03, 0x1b
        /*00be*/ 	.short	0x00ff


	//----- nvinfo : EIATTR_MERCURY_ISA_VERSION
	.align		4
        /*00c0*/ 	.byte	0x03, 0x5f
        /*00c2*/ 	.short	0x0101


	//----- nvinfo : EIATTR_COOP_GROUP_MASK_REGIDS
	.align		4
        /*00c4*/ 	.byte	0x04, 0x29
        /*00c6*/ 	.short	(.L_10925 - .L_10924)


	//   ....[0]....
.L_10924:
        /*00c8*/ 	.word	0xffffffff


	//   ....[1]....
        /*00cc*/ 	.word	0xffffffff


	//   ....[2]....
        /*00d0*/ 	.word	0xffffffff


	//   ....[3]....
        /*00d4*/ 	.word	0xffffffff


	//   ....[4]....
        /*00d8*/ 	.word	0xffffffff


	//   ....[5]....
        /*00dc*/ 	.word	0xffffffff


	//   ....[6]....
        /*00e0*/ 	.word	0xffffffff


	//   ....[7]....
        /*00e4*/ 	.word	0xffffffff


	//   ....[8]....
        /*00e8*/ 	.word	0xffffffff


	//   ....[9]....
        /*00ec*/ 	.word	0xffffffff


	//   ....[10]....
        /*00f0*/ 	.word	0xffffffff


	//   ....[11]....
        /*00f4*/ 	.word	0xffffffff


	//   ....[12]....
        /*00f8*/ 	.word	0xffffffff


	//   ....[13]....
        /*00fc*/ 	.word	0xffffffff


	//   ....[14]....
        /*0100*/ 	.word	0xffffffff


	//   ....[15]....
        /*0104*/ 	.word	0xffffffff


	//   ....[16]....
        /*0108*/ 	.word	0xffffffff


	//   ....[17]....
        /*010c*/ 	.word	0xffffffff


	//   ....[18]....
        /*0110*/ 	.word	0xffffffff


	//   ....[19]....
        /*0114*/ 	.word	0xffffffff


	//   ....[20]....
        /*0118*/ 	.word	0xffffffff


	//   ....[21]....
        /*011c*/ 	.word	0xffffffff


	//   ....[22]....
        /*0120*/ 	.word	0xffffffff


	//   ....[23]....
        /*0124*/ 	.word	0xffffffff


	//   ....[24]....
        /*0128*/ 	.word	0xffffffff


	//   ....[25]....
        /*012c*/ 	.word	0xffffffff


	//   ....[26]....
        /*0130*/ 	.word	0xffffffff


	//   ....[27]....
        /*0134*/ 	.word	0xffffffff


	//   ....[28]....
        /*0138*/ 	.word	0xffffffff


	//   ....[29]....
        /*013c*/ 	.word	0xffffffff


	//   ....[30]....
        /*0140*/ 	.word	0xffffffff


	//   ....[31]....
        /*0144*/ 	.word	0xffffffff


	//   ....[32]....
        /*0148*/ 	.word	0xffffffff


	//   ....[33]....
        /*014c*/ 	.word	0xffffffff


	//   ....[34]....
        /*0150*/ 	.word	0xffffffff


	//   ....[35]....
        /*0154*/ 	.word	0xffffffff


	//   ....[36]....
        /*0158*/ 	.word	0xffffffff


	//   ....[37]....
        /*015c*/ 	.word	0xffffffff


	//   ....[38]....
        /*0160*/ 	.word	0xffffffff


	//   ....[39]....
        /*0164*/ 	.word	0xffffffff


	//   ....[40]....
        /*0168*/ 	.word	0x05000005


	//   ....[41]....
        /*016c*/ 	.word	0x05000005


	//   ....[42]....
        /*0170*/ 	.word	0x05000005


	//   ....[43]....
        /*0174*/ 	.word	0x05000005


	//   ....[44]....
        /*0178*/ 	.word	0x05000005


	//   ....[45]....
        /*017c*/ 	.word	0x05000005


	//   ....[46]....
        /*0180*/ 	.word	0x05000005


	//   ....[47]....
        /*0184*/ 	.word	0x05000005


	//   ....[48]....
        /*0188*/ 	.word	0x05000005


	//   ....[49]....
        /*018c*/ 	.word	0x05000005


	//   ....[50]....
        /*0190*/ 	.word	0x05000005


	//   ....[51]....
        /*0194*/ 	.word	0x05000005


	//   ....[52]....
        /*0198*/ 	.word	0x05000005


	//   ....[53]....
        /*019c*/ 	.word	0x05000005


	//   ....[54]....
        /*01a0*/ 	.word	0x05000005


	//   ....[55]....
        /*01a4*/ 	.word	0x05000005


	//   ....[56]....
        /*01a8*/ 	.word	0x05000005


	//   ....[57]....
        /*01ac*/ 	.word	0x05000005


	//   ....[58]....
        /*01b0*/ 	.word	0x05000005


	//   ....[59]....
        /*01b4*/ 	.word	0x05000005


	//   ....[60]....
        /*01b8*/ 	.word	0x05000005


	//   ....[61]....
        /*01bc*/ 	.word	0x05000005


	//   ....[62]....
        /*01c0*/ 	.word	0x05000005


	//   ....[63]....
        /*01c4*/ 	.word	0x05000005


	//   ....[64]....
        /*01c8*/ 	.word	0x05000005


	//   ....[65]....
        /*01cc*/ 	.word	0x05000005


	//   ....[66]....
        /*01d0*/ 	.word	0x05000005


	//   ....[67]....
        /*01d4*/ 	.word	0x05000005


	//   ....[68]....
        /*01d8*/ 	.word	0x05000005


	//   ....[69]....
        /*01dc*/ 	.word	0x05000005


	//----- nvinfo : EIATTR_COOP_GROUP_INSTR_OFFSETS
	.align		4
.L_10925:
        /*01e0*/ 	.byte	0x04, 0x28
        /*01e2*/ 	.short	(.L_10927 - .L_10926)


	//   ....[0]....
.L_10926:
        /*01e4*/ 	.word	0x00000280


	//   ....[1]....
        /*01e8*/ 	.word	0x000002b0


	//   ....[2]....
        /*01ec*/ 	.word	0x000002e0


	//   ....[3]....
        /*01f0*/ 	.word	0x00000320


	//   ....[4]....
        /*01f4*/ 	.word	0x00000340


	//   ....[5]....
        /*01f8*/ 	.word	0x00000560


	//   ....[6]....
        /*01fc*/ 	.word	0x00000580


	//   ....[7]....
        /*0200*/ 	.word	0x000005a0


	//   ....[8]....
        /*0204*/ 	.word	0x000005c0


	//   ....[9]....
        /*0208*/ 	.word	0x000005e0


	//   ....[10]....
        /*020c*/ 	.word	0x00000bb0


	//   ....[11]....
        /*0210*/ 	.word	0x00000bd0


	//   ....[12]....
        /*0214*/ 	.word	0x00000be0


	//   ....[13]....
        /*0218*/ 	.word	0x00000c70


	//   ....[14]....
        /*021c*/ 	.word	0x00000c90


	//   ....[15]....
        /*0220*/ 	.word	0x00000ca0


	//   ....[16]....
        /*0224*/ 	.word	0x00000d20


	//   ....[17]....
        /*0228*/ 	.word	0x00000d40


	//   ....[18]....
        /*022c*/ 	.word	0x00000d50


	//   ....[19]....
        /*0230*/ 	.word	0x00000dd0


	//   ....[20]....
        /*0234*/ 	.word	0x00000de0


	//   ....[21]....
        /*0238*/ 	.word	0x00000df0


	//   ....[22]....
        /*023c*/ 	.word	0x00000e70


	//   ....[23]....
        /*0240*/ 	.word	0x00000e80


	//   ....[24]....
        /*0244*/ 	.word	0x00000e90


	//   ....[25]....
        /*0248*/ 	.word	0x00001510


	//   ....[26]....
        /*024c*/ 	.word	0x00001530


	//   ....[27]....
        /*0250*/ 	.word	0x00001540


	//   ....[28]....
        /*0254*/ 	.word	0x000015d0


	//   ....[29]....
        /*0258*/ 	.word	0x000015f0


	//   ....[30]....
        /*025c*/ 	.word	0x00001600


	//   ....[31]....
        /*0260*/ 	.word	0x00001680


	//   ....[32]....
        /*0264*/ 	.word	0x000016a0


	//   ....[33]....
        /*0268*/ 	.word	0x000016b0


	//   ....[34]....
        /*026c*/ 	.word	0x00001730


	//   ....[35]....
        /*0270*/ 	.word	0x00001740


	//   ....[36]....
        /*0274*/ 	.word	0x00001750


	//   ....[37]....
        /*0278*/ 	.word	0x000017d0


	//   ....[38]....
        /*027c*/ 	.word	0x000017e0


	//   ....[39]....
        /*0280*/ 	.word	0x000017f0


	//   ....[40]....
        /*0284*/ 	.word	0x00002070


	//   ....[41]....
        /*0288*/ 	.word	0x00002110


	//   ....[42]....
        /*028c*/ 	.word	0x00002170


	//   ....[43]....
        /*0290*/ 	.word	0x00002220


	//   ....[44]....
        /*0294*/ 	.word	0x00002270


	//   ....[45]....
        /*0298*/ 	.word	0x000022e0


	//   ....[46]....
        /*029c*/ 	.word	0x000023a0


	//   ....[47]....
        /*02a0*/ 	.word	0x000023f0


	//   ....[48]....
        /*02a4*/ 	.word	0x00002440


	//   ....[49]....
        /*02a8*/ 	.word	0x00002500


	//   ....[50]....
        /*02ac*/ 	.word	0x00002550


	//   ....[51]....
        /*02b0*/ 	.word	0x000025c0


	//   ....[52]....
        /*02b4*/ 	.word	0x00002670


	//   ....[53]....
        /*02b8*/ 	.word	0x000026c0


	//   ....[54]....
        /*02bc*/ 	.word	0x00002710


	//   ....[55]....
        /*02c0*/ 	.word	0x000027a0


	//   ....[56]....
        /*02c4*/ 	.word	0x00002840


	//   ....[57]....
        /*02c8*/ 	.word	0x000028a0


	//   ....[58]....
        /*02cc*/ 	.word	0x00002950


	//   ....[59]....
        /*02d0*/ 	.word	0x000029a0


	//   ....[60]....
        /*02d4*/ 	.word	0x00002a10


	//   ....[61]....
        /*02d8*/ 	.word	0x00002ad0


	//   ....[62]....
        /*02dc*/ 	.word	0x00002b20


	//   ....[63]....
        /*02e0*/ 	.word	0x00002b70


	//   ....[64]....
        /*02e4*/ 	.word	0x00002c30


	//   ....[65]....
        /*02e8*/ 	.word	0x00002c80


	//   ....[66]....
        /*02ec*/ 	.word	0x00002cf0


	//   ....[67]....
        /*02f0*/ 	.word	0x00002da0


	//   ....[68]....
        /*02f4*/ 	.word	0x00002df0


	//   ....[69]....
        /*02f8*/ 	.word	0x00002e40


	//----- nvinfo : EIATTR_EXIT_INSTR_OFFSETS
	.align		4
.L_10927:
        /*02fc*/ 	.byte	0x04, 0x1c
        /*02fe*/ 	.short	(.L_10929 - .L_10928)


	//   ....[0]....
.L_10928:
        /*0300*/ 	.word	0x00000080


	//   ....[1]....
        /*0304*/ 	.word	0x00001c70


	//   ....[2]....
        /*0308*/ 	.word	0x00001c80


	//   ....[3]....
        /*030c*/ 	.word	0x00001e90


	//   ....[4]....
        /*0310*/ 	.word	0x00002000


	//----- nvinfo : EIATTR_MAX_THREADS
	.align		4
.L_10929:
        /*0314*/ 	.byte	0x04, 0x05
        /*0316*/ 	.short	(.L_10931 - .L_10930)
.L_10930:
        /*0318*/ 	.word	0x00000080
        /*031c*/ 	.word	0x00000001
        /*0320*/ 	.word	0x00000001


	//----- nvinfo : EIATTR_CRS_STACK_SIZE
	.align		4
.L_10931:
        /*0324*/ 	.byte	0x04, 0x1e
        /*0326*/ 	.short	(.L_10933 - .L_10932)
.L_10932:
        /*0328*/ 	.word	0x00000000


	//----- nvinfo : EIATTR_CBANK_PARAM_SIZE
	.align		4
.L_10933:
        /*032c*/ 	.byte	0x03, 0x19
        /*032e*/ 	.short	0x0048


	//----- nvinfo : EIATTR_PARAM_CBANK
	.align		4
        /*0330*/ 	.byte	0x04, 0x0a
        /*0332*/ 	.short	(.L_10935 - .L_10934)
	.align		4
.L_10934:
        /*0334*/ 	.word	index@(.nv.constant0._ZN4vllm3moe10topkGatingILi8ELi256ELi4ELi16ELi32EjfLNS0_11ScoringFuncE0EEEvPKT5_PKbPfiPT4_PiiiibPKf)
        /*0338*/ 	.short	0x0210
        /*033a*/ 	.short	0x0048


	//----- nvinfo : EIATTR_SW_WAR
	.align		4
.L_10935:
        /*033c*/ 	.byte	0x04, 0x36
        /*033e*/ 	.short	(.L_10937 - .L_10936)
.L_10936:
        /*0340*/ 	.word	0x00000008
.L_10937:


//--------------------- .nv.info._ZN4vllm3moe10topkGatingILi4ELi128ELi4ELi16ELi32EjfLNS0_11ScoringFuncE0EEEvPKT5_PKbPfiPT4_PiiiibPKf --------------------------
	.section	.nv.info._ZN4vllm3moe10topkGatingILi4ELi128ELi4ELi16ELi32EjfLNS0_11ScoringFuncE0EEEvPKT5_PKbPfiPT4_PiiiibPKf,"",@"SHT_CUDA_INFO"
	.sectionflags	@""
	.align	4


	//----- nvinfo : EIATTR_CUDA_API_VERSION
	.align		4
        /*0000*/ 	.byte	0x04, 0x37
        /*0002*/ 	.short	(.L_10939 - .L_10938)
.L_10938:
        /*0004*/ 	.word	0x00000082


	//----- nvinfo : EIATTR_KPARAM_INFO
	.align		4
.L_10939:
        /*0008*/ 	.byte	0x04, 0x17
        /*000a*/ 	.short	(.L_10941 - .L_10940)
.L_10940:
        /*000c*/ 	.word	0x00000000
        /*0010*/ 	.short	0x000a
        /*0012*/ 	.short	0x0040
        /*0014*/ 	.byte	0x00, 0xf0, 0x21, 0x00


	//----- nvinfo : EIATTR_KPARAM_INFO
	.align		4
.L_10941:
        /*0018*/ 	.byte	0x04, 0x17
        /*001a*/ 	.short	(.L_10943 - .L_10942)
.L_10942:
        /*001c*/ 	.word	0x00000000
        /*0020*/ 	.short	0x0009
        /*0022*/ 	.short	0x003c
        /*0024*/ 	.byte	0x00, 0xf0, 0x05, 0x00


	//----- nvinfo : EIATTR_KPARAM_INFO
	.align		4
.L_10943:
        /*0028*/ 	.byte	0x04, 0x17
        /*002a*/ 	.short	(.L_10945 - .L_10944)
.L_10944:
        /*002c*/ 	.word	0x00000000
        /*0030*/ 	.short	0x0008
        /*0032*/ 	.short	0x0038
        /*0034*/ 	.byte	0x00, 0xf0, 0x11, 0x00


	//----- nvinfo : EIATTR_KPARAM_INFO
	.align		4
.L_10945:
        /*0038*/ 	.byte	0x04, 0x17
        /*003a*/ 	.short	(.L_10947 - .L_10946)
.L_10946:
        /*003c*/ 	.word	0x00000000
        /*0040*/ 	.short	0x0007
        /*0042*/ 	.short	0x0034
        /*0044*/ 	.byte	0x00, 0xf0, 0x11, 0x00


	//----- nvinfo : EIATTR_KPARAM_INFO
	.align		4
.L_10947:
        /*0048*/ 	.byte	0x04, 0x17
        /*004a*/ 	.short	(.L_10949 - .L_10948)
.L_10948:
        /*004c*/ 	.word	0x00000000
        /*0050*/ 	.short	0x0006
        /*0052*/ 	.short	0x0030
        /*0054*/ 	.byte	0x00, 0xf0, 0x11, 0x00


	//----- nvinfo : EIATTR_KPARAM_INFO
	.align		4
.L_10949:
        /*0058*/ 	.byte	0x04, 0x17
        /*005a*/ 	.short	(.L_10951 - .L_10950)
.L_10950:
        /*005c*/ 	.word	0x00000000
        /*0060*/ 	.short	0x0005
        /*0062*/ 	.short	0x0028
        /*0064*/ 	.byte	0x00, 0xf0, 0x21, 0x00


	//----- nvinfo : EIATTR_KPARAM_INFO
	.align		4
.L_10951:
        /*0068*/ 	.byte	0x04, 0x17
        /*006a*/ 	.short	(.L_10953 - .L_10952)
.L_10952:
        /*006c*/ 	.word	0x00000000
        /*0070*/ 	.short	0x0004
        /*0072*/ 	.short	0x0020
        /*0074*/ 	.byte	0x00, 0xf0, 0x21, 0x00


	//----- nvinfo : EIATTR_KPARAM_INFO
	.align		4
.L_10953:
        /*0078*/ 	.byte	0x04, 0x17
        /*007a*/ 	.short	(.L_10955 - .L_10954)
.L_10954:
        /*007c*/ 	.word	0x00000000
        /*0080*/ 	.short	0x0003
        /*0082*/ 	.short	0x0018
        /*0084*/ 	.byte	0x00, 0xf0, 0x11, 0x00


	//----- nvinfo : EIATTR_KPARAM_INFO
	.align		4
.L_10955:
        /*0088*/ 	.byte	0x04, 0x17
        /*008a*/ 	.short	(.L_10957 - .L_10956)
.L_10956:
        /*008c*/ 	.word	0x00000000
        /*0090*/ 	.short	0x0002
        /*0092*/ 	.short	0x0010
        /*0094*/ 	.byte	0x00, 0xf0, 0x21, 0x00


	//----- nvinfo : EIATTR_KPARAM_INFO
	.align		4
.L_10957:
        /*0098*/ 	.byte	0x04, 0x17
        /*009a*/ 	.short	(.L_10959 - .L_10958)
.L_10958:
        /*009c*/ 	.word	0x00000000
        /*00a0*/ 	.short	0x0001
        /*00a2*/ 	.short	0x0008
        /*00a4*/ 	.byte	0x00, 0xf0, 0x21, 0x00


	//----- nvinfo : EIATTR_KPARAM_INFO
	.align		4
.L_10959:
        /*00a8*/ 	.byte	0x04, 0x17
        /*00aa*/ 	.short	(.L_10961 - .L_10960)
.L_10960:
        /*00ac*/ 	.word	0x00000000
        /*00b0*/ 	.short	0x0000
        /*00b2*/ 	.short	0x0000
        /*00b4*/ 	.byte	0x00, 0xf0, 0x21, 0x00


	//----- nvinfo : EIATTR_SPARSE_MMA_MASK
	.align		4
.L_10961:
        /*00b8*/ 	.byte	0x03, 0x50
        /*00ba*/ 	.short	0x0000


	//----- nvinfo : EIATTR_MAXREG_COUNT
	.align		4
        /*00bc*/ 	.byte	0x03, 0x1b
        /*00be*/ 	.short	0x00ff


	//----- nvinfo : EIATTR_MERCURY_ISA_VERSION
	.align		4
        /*00c0*/ 	.byte	0x03, 0x5f
        /*00c2*/ 	.short	0x0101


	//----- nvinfo : EIATTR_COOP_GROUP_MASK_REGIDS
	.align		4
        /*00c4*/ 	.byte	0x04, 0x29
        /*00c6*/ 	.short	(.L_10963 - .L_10962)


	//   ....[0]....
.L_10962:
        /*00c8*/ 	.word	0xffffffff


	//   ....[1]....
        /*00cc*/ 	.word	0xffffffff


	//   ....[2]....
        /*00d0*/ 	.word	0xffffffff


	//   ....[3]....
        /*00d4*/ 	.word	0xffffffff


	//   ....[4]....
        /*00d8*/ 	.word	0xffffffff


	//   ....[5]....
        /*00dc*/ 	.word	0xffffffff


	//   ....[6]....
        /*00e0*/ 	.word	0xffffffff


	//   ....[7]....
        /*00e4*/ 	.word	0xffffffff


	//   ....[8]....
        /*00e8*/ 	.word	0xffffffff


	//   ....[9]....
        /*00ec*/ 	.word	0xffffffff


	//   ....[10]....
        /*00f0*/ 	.word	0xffffffff


	//   ....[11]....
        /*00f4*/ 	.word	0xffffffff


	//   ....[12]....
        /*00f8*/ 	.word	0xffffffff


	//   ....[13]....
        /*00fc*/ 	.word	0xffffffff


	//   ....[14]....
        /*0100*/ 	.word	0xffffffff


	//   ....[15]....
        /*0104*/ 	.word	0xffffffff


	//   ....[16]....
        /*0108*/ 	.word	0xffffffff


	//   ....[17]....
        /*010c*/ 	.word	0xffffffff


	//   ....[18]....
        /*0110*/ 	.word	0xffffffff


	//   ....[19]....
        /*0114*/ 	.word	0xffffffff


	//   ....[20]....
        /*0118*/ 	.word	0xffffffff


	//   ....[21]....
        /*011c*/ 	.word	0xffffffff


	//   ....[22]....
        /*0120*/ 	.word	0xffffffff


	//   ....[23]....
        /*0124*/ 	.word	0xffffffff


	//   ....[24]....
        /*0128*/ 	.word	0xffffffff


	//   ....[25]....
        /*012c*/ 	.word	0xffffffff


	//   ....[26]....
        /*0130*/ 	.word	0xffffffff


	//   ....[27]....
        /*0134*/ 	.word	0xffffffff


	//   ....[28]....
        /*0138*/ 	.word	0xffffffff


	//   ....[29]....
        /*013c*/ 	.word	0xffffffff


	//   ....[30]....
        /*0140*/ 	.word	0xffffffff


	//   ....[31]....
        /*0144*/ 	.word	0xffffffff


	//   ....[32]....
        /*0148*/ 	.word	0xffffffff


	//   ....[33]....
        /*014c*/ 	.word	0xffffffff


	//   ....[34]....
        /*0150*/ 	.word	0xffffffff


	//   ....[35]....
        /*0154*/ 	.word	0xffffffff


	//   ....[36]....
        /*0158*/ 	.word	0xffffffff


	//   ....[37]....
        /*015c*/ 	.word	0xffffffff


	//   ....[38]....
        /*0160*/ 	.word	0xffffffff


	//   ....[39]....
        /*0164*/ 	.word	0xffffffff


	//   ....[40]....
        /*0168*/ 	.word	0x05000002


	//   ....[41]....
        /*016c*/ 	.word	0x05000002


	//   ....[42]....
        /*0170*/ 	.word	0x05000002


	//   ....[43]....
        /*0174*/ 	.word	0x05000002


	//   ....[44]....
        /*0178*/ 	.word	0x05000002


	//   ....[45]....
        /*017c*/ 	.word	0x05000002


	//   ....[46]....
        /*0180*/ 	.word	0x05000002


	//   ....[47]....
        /*0184*/ 	.word	0x05000002


	//   ....[48]....
        /*0188*/ 	.word	0x05000002


	//   ....[49]....
        /*018c*/ 	.word	0x05000002


	//   ....[50]....
        /*0190*/ 	.word	0x05000002


	//   ....[51]....
        /*0194*/ 	.word	0x05000002


	//   ....[52]....
        /*0198*/ 	.word	0x05000002


	//   ....[53]....
        /*019c*/ 	.word	0x05000002


	//   ....[54]....
        /*01a0*/ 	.word	0x05000002


	//   ....[55]....
        /*01a4*/ 	.word	0x05000002


	//   ....[56]....
        /*01a8*/ 	.word	0x05000002


	//   ....[57]....
        /*01ac*/ 	.word	0x05000002


	//   ....[58]....
        /*01b0*/ 	.word	0x05000002


	//   ....[59]....
        /*01b4*/ 	.word	0x05000002


	//   ....[60]....
        /*01b8*/ 	.word	0x05000002


	//   ....[61]....
        /*01bc*/ 	.word	0x05000002


	//   ....[62]....
        /*01c0*/ 	.word	0x05000002


	//   ....[63]....
        /*01c4*/ 	.word	0x05000002


	//   ....[64]....
        /*01c8*/ 	.word	0x05000002


	//   ....[65]....
        /*01cc*/ 	.word	0x05000002


	//   ....[66]....
        /*01d0*/ 	.word	0x05000002


	//   ....[67]....
        /*01d4*/ 	.word	0x05000002


	//   ....[68]....
        /*01d8*/ 	.word	0x05000002


	//   ....[69]....
        /*01dc*/ 	.word	0x05000002


	//----- nvinfo : EIATTR_COOP_GROUP_INSTR_OFFSETS
	.align		4
.L_10963:
        /*01e0*/ 	.byte	0x04, 0x28
        /*01e2*/ 	.short	(.L_10965 - .L_10964)


	//   ....[0]....
.L_10964:
        /*01e4*/ 	.word	0x00000210


	//   ....[1]....
        /*01e8*/ 	.word	0x00000240


	//   ....[2]....
        /*01ec*/ 	.word	0x00000270


	//   ....[3]....
        /*01f0*/ 	.word	0x000002a0


	//   ....[4]....
        /*01f4*/ 	.word	0x000002c0


	//   ....[5]....
        /*01f8*/ 	.word	0x000003e0


	//   ....[6]....
        /*01fc*/ 	.word	0x00000400


	//   ....[7]....
        /*0200*/ 	.word	0x00000420


	//   ....[8]....
        /*0204*/ 	.word	0x00000440


	//   ....[9]....
        /*0208*/ 	.word	0x00000460


	//   ....[10]....
        /*020c*/ 	.word	0x000007f0


	//   ....[11]....
        /*0210*/ 	.word	0x00000810


	//   ....[12]....
        /*0214*/ 	.word	0x00000820


	//   ....[13]....
        /*0218*/ 	.word	0x000008b0


	//   ....[14]....
        /*021c*/ 	.word	0x000008d0


	//   ....[15]....
        /*0220*/ 	.word	0x000008e0


	//   ....[16]....
        /*0224*/ 	.word	0x00000960


	//   ....[17]....
        /*0228*/ 	.word	0x00000980


	//   ....[18]....
        /*022c*/ 	.word	0x00000990


	//   ....[19]....
        /*0230*/ 	.word	0x00000a10


	//   ....[20]....
        /*0234*/ 	.word	0x00000a20


	//   ....[21]....
        /*0238*/ 	.word	0x00000a30


	//   ....[22]....
        /*023c*/ 	.word	0x00000ab0


	//   ....[23]....
        /*0240*/ 	.word	0x00000ac0


	//   ....[24]....
        /*0244*/ 	.word	0x00000ad0


	//   ....[25]....
        /*0248*/ 	.word	0x00000fe0


	//   ....[26]....
        /*024c*/ 	.word	0x00001000


	//   ....[27]....
        /*0250*/ 	.word	0x00001010


	//   ....[28]....
        /*0254*/ 	.word	0x000010a0


	//   ....[29]....
        /*0258*/ 	.word	0x000010c0


	//   ....[30]....
        /*025c*/ 	.word	0x000010d0


	//   ....[31]....
        /*0260*/ 	.word	0x00001150


	//   ....[32]....
        /*0264*/ 	.word	0x00001170


	//   ....[33]....
        /*0268*/ 	.word	0x00001180


	//   ....[34]....
        /*026c*/ 	.word	0x00001200


	//   ....[35]....
        /*0270*/ 	.word	0x00001210


	//   ....[36]....
        /*0274*/ 	.word	0x00001220


	//   ....[37]....
        /*0278*/ 	.word	0x000012a0


	//   ....[38]....
        /*027c*/ 	.word	0x000012b0


	//   ....[39]....
        /*0280*/ 	.word	0x000012c0


	//   ....[40]....
        /*0284*/ 	.word	0x00001aa0


	//   ....[41]....
        /*0288*/ 	.word	0x00001b50


	//   ....[42]....
        /*028c*/ 	.word	0x00001bb0


	//   ....[43]....
        /*0290*/ 	.word	0x00001c80


	//   ....[44]....
        /*0294*/ 	.word	0x00001cf0


	//   ....[45]....
        /*0298*/ 	.word	0x00001d60


	//   ....[46]....
        /*029c*/ 	.word	0x00001e40


	//   ....[47]....
        /*02a0*/ 	.word	0x00001ea0


	//   ....[48]....
        /*02a4*/ 	.word	0x00001f00


	//   ....[49]....
        /*02a8*/ 	.word	0x00001fe0


	//   ....[50]....
        /*02ac*/ 	.word	0x00002050


	//   ....[51]....
        /*02b0*/ 	.word	0x000020c0


	//   ....[52]....
        /*02b4*/ 	.word	0x00002190


	//   ....[53]....
        /*02b8*/ 	.word	0x000021f0


	//   ....[54]....
        /*02bc*/ 	.word	0x00002250


	//   ....[55]....
        /*02c0*/ 	.word	0x000022f0


	//   ....[56]....
        /*02c4*/ 	.word	0x000023a0


	//   ....[57]....
        /*02c8*/ 	.word	0x00002400


	//   ....[58]....
        /*02cc*/ 	.word	0x000024d0


	//   ....[59]....
        /*02d0*/ 	.word	0x00002540


	//   ....[60]....
        /*02d4*/ 	.word	0x000025b0


	//   ....[61]....
        /*02d8*/ 	.word	0x00002680


	//   ....[62]....
        /*02dc*/ 	.word	0x000026e0


	//   ....[63]....
        /*02e0*/ 	.word	0x00002740


	//   ....[64]....
        /*02e4*/ 	.word	0x00002820


	//   ....[65]....
        /*02e8*/ 	.word	0x00002890


	//   ....[66]....
        /*02ec*/ 	.word	0x00002900


	//   ....[67]....
        /*02f0*/ 	.word	0x000029d0


	//   ....[68]....
        /*02f4*/ 	.word	0x00002a30


	//   ....[69]....
        /*02f8*/ 	.word	0x00002a90


	//----- nvinfo : EIATTR_EXIT_INSTR_OFFSETS
	.align		4
.L_10965:
        /*02fc*/ 	.byte	0x04, 0x1c
        /*02fe*/ 	.short	(.L_10967 - .L_10966)


	//   ....[0]....
.L_10966:
        /*0300*/ 	.word	0x00000080


	//   ....[1]....
        /*0304*/ 	.word	0x000016a0


	//   ....[2]....
        /*0308*/ 	.word	0x000016b0


	//   ....[3]....
        /*030c*/ 	.word	0x000018c0


	//   ....[4]....
        /*0310*/ 	.word	0x00001a30


	//----- nvinfo : EIATTR_MAX_THREADS
	.align		4
.L_10967:
        /*0314*/ 	.byte	0x04, 0x05
        /*0316*/ 	.short	(.L_10969 - .L_10968)
.L_10968:
        /*0318*/ 	.word	0x00000080
        /*031c*/ 	.word	0x00000001
        /*0320*/ 	.word	0x00000001


	//----- nvinfo : EIATTR_CRS_STACK_SIZE
	.align		4
.L_10969:
        /*0324*/ 	.byte	0x04, 0x1e
        /*0326*/ 	.short	(.L_10971 - .L_10970)
.L_10970:
        /*0328*/ 	.word	0x00000000


	//----- nvinfo : EIATTR_CBANK_PARAM_SIZE
	.align		4
.L_10971:
        /*032c*/ 	.byte	0x03, 0x19
        /*032e*/ 	.short	0x0048


	//----- nvinfo : EIATTR_PARAM_CBANK
	.align		4
        /*0330*/ 	.byte	0x04, 0x0a
        /*0332*/ 	.short	(.L_10973 - .L_10972)
	.align		4
.L_10972:
        /*0334*/ 	.word	index@(.nv.constant0._ZN4vllm3moe10topkGatingILi4ELi128ELi4ELi16ELi32EjfLNS0_11ScoringFuncE0EEEvPKT5_PKbPfiPT4_PiiiibPKf)
        /*0338*/ 	.short	0x0210
        /*033a*/ 	.short	0x0048


	//----- nvinfo : EIATTR_SW_WAR
	.align		4
.L_10973:
        /*033c*/ 	.byte	0x04, 0x36
        /*033e*/ 	.short	(.L_10975 - .L_10974)
.L_10974:
        /*0340*/ 	.word	0x00000008
.L_10975:


//--------------------- .nv.info._ZN4vllm3moe10topkGatingILi4ELi64ELi4ELi16ELi32EjfLNS0_11ScoringFuncE0EEEvPKT5_PKbPfiPT4_PiiiibPKf --------------------------
	.section	.nv.info._ZN4vllm3moe10topkGatingILi4ELi64ELi4ELi16ELi32EjfLNS0_11ScoringFuncE0EEEvPKT5_PKbPfiPT4_PiiiibPKf,"",@"SHT_CUDA_INFO"
	.sectionflags	@""
	.align	4


	//----- nvinfo : EIATTR_CUDA_API_VERSION
	.align		4
        /*0000*/ 	.byte	0x04, 0x37
        /*0002*/ 	.short	(.L_10977 - .L_10976)
.L_10976:
        /*0004*/ 	.word	0x00000082


	//----- nvinfo : EIATTR_KPARAM_INFO
	.align		4
.L_10977:
        /*0008*/ 	.byte	0x04, 0x17
        /*000a*/ 	.short	(.L_10979 - .L_10978)
.L_10978:
        /*000c*/ 	.word	0x00000000
        /*0010*/ 	.short	0x000a
        /*0012*/ 	.short	0x0040
        /*0014*/ 	.byte	0x00, 0xf0, 0x21, 0x00


	//----- nvinfo : EIATTR_KPARAM_INFO
	.align		4
.L_10979:
        /*0018*/ 	.byte	0x04, 0x17
        /*001a*/ 	.short	(.L_10981 - .L_10980)
.L_10980:
        /*001c*/ 	.word	0x00000000
        /*0020*/ 	.short	0x0009
        /*0022*/ 	.short	0x003c
        /*0024*/ 	.byte	0x00, 0xf0, 0x05, 0x00


	//----- nvinfo : EIATTR_KPARAM_INFO
	.align		4
.L_10981:
        /*0028*/ 	.byte	0x04, 0x17
        /*002a*/ 	.short	(.L_10983 - .L_10982)
.L_10982:
        /*002c*/ 	.word	0x00000000
        /*0030*/ 	.short	0x0008
        /*0032*/ 	.short	0x0038
        /*0034*/ 	.byte	0x00, 0xf0, 0x11, 0x00


	//----- nvinfo : EIATTR_KPARAM_INFO
	.align		4
.L_10983:
        /*0038*/ 	.byte	0x04, 0x17
        /*003a*/ 	.short	(.L_10985 - .L_10984)
.L_10984:
        /*003c*/ 	.word	0x00000000
        /*0040*/ 	.short	0x0007
        /*0042*/ 	.short	0x0034
        /*0044*/ 	.byte	0x00, 0xf0, 0x11, 0x00


	//----- nvinfo : EIATTR_KPARAM_INFO
	.align		4
.L_10985:
        /*0048*/ 	.byte	0x04, 0x17
        /*004a*/ 	.short	(.L_10987 - .L_10986)
.L_10986:
        /*004c*/ 	.word	0x00000000
        /*0050*/ 	.short	0x0006
        /*0052*/ 	.short	0x0030
        /*0054*/ 	.byte	0x00, 0xf0, 0x11, 0x00


	//----- nvinfo : EIATTR_KPARAM_INFO
	.align		4
.L_10987:
        /*0058*/ 	.byte	0x04, 0x17
        /*005a*/ 	.short	(.L_10989 - .L_10988)
.L_10988:
        /*005c*/ 	.word	0x00000000
        /*0060*/ 	.short	0x0005
        /*0062*/ 	.short	0x0028
        /*0064*/ 	.byte	0x00, 0xf0, 0x21, 0x00


	//----- nvinfo : EIATTR_KPARAM_INFO
	.align		4
.L_10989:
        /*0068*/ 	.byte	0x04, 0x17
        /*006a*/ 	.short	(.L_10991 - .L_10990)
.L_10990:
        /*006c*/ 	.word	0x00000000
        /*0070*/ 	.short	0x0004
        /*0072*/ 	.short	0x0020
        /*0074*/ 	.byte	0x00, 0xf0, 0x21, 0x00


	//----- nvinfo : EIATTR_KPARAM_INFO
	.align		4
.L_10991:
        /*0078*/ 	.byte	0x04, 0x17
        /*007a*/ 	.short	(.L_10993 - .L_10992)
.L_10992:
        /*007c*/ 	.word	0x00000000
        /*0080*/ 	.short	0x0003
        /*0082*/ 	.short	0x0018
        /*0084*/ 	.byte	0x00, 0xf0, 0x11, 0x00


	//----- nvinfo : EIATTR_KPARAM_INFO
	.align		4
.L_10993:
        /*0088*/ 	.byte	0x04, 0x17
        /*008a*/ 	.short	(.L_10995 - .L_10994)
.L_10994:
        /*008c*/ 	.word	0x00000000
        /*0090*/ 	.short	0x0002
        /*0092*/ 	.short	0x0010
        /*0094*/ 	.byte	0x00, 0xf0, 0x21, 0x00


	//----- nvinfo : EIATTR_KPARAM_INFO
	.align		4
.L_10995:
        /*0098*/ 	.byte	0x04, 0x17
        /*009a*/ 	.short	(.L_10997 - .L_10996)
.L_10996:
        /*009c*/ 	.word	0x00000000
        /*00a0*/ 	.short	0x0001
        /*00a2*/ 	.short	0x0008
        /*00a4*/ 	.byte	0x00, 0xf0, 0x21, 0x00


	//----- nvinfo : EIATTR_KPARAM_INFO
	.align		4
.L_10997:
        /*00a8*/ 	.byte	0x04, 0x17
        /*00aa*/ 	.short	(.L_10999 - .L_10998)
.L_10998:
        /*00ac*/ 	.word	0x00000000
        /*00b0*/ 	.short	0x0000
        /*00b2*/ 	.short	0x0000
        /*00b4*/ 	.byte	0x00, 0xf0, 0x21, 0x00


	//----- nvinfo : EIATTR_SPARSE_MMA_MASK
	.align		4
.L_10999:
        /*00b8*/ 	.byte	0x03, 0x50
        /*00ba*/ 	.short	0x0000


	//----- nvinfo : EIATTR_MAXREG_COUNT
	.align		4
        /*00bc*/ 	.byte	0x03, 0x1b
        /*00be*/ 	.short	0x00ff


	//----- nvinfo : EIATTR_MERCURY_ISA_VERSION
	.align		4
        /*00c0*/ 	.byte	0x03, 0x5f
        /*00c2*/ 	.short	0x0101


	//----- nvinfo : EIATTR_COOP_GROUP_MASK_REGIDS
	.align		4
        /*00c4*/ 	.byte	0x04, 0x29
        /*00c6*/ 	.short	(.L_11001 - .L_11000)


	//   ....[0]....
.L_11000:
        /*00c8*/ 	.word	0xffffffff


	//   ....[1]....
        /*00cc*/ 	.word	0xffffffff


	//   ....[2]....
        /*00d0*/ 	.word	0xffffffff


	//   ....[3]....
        /*00d4*/ 	.word	0xffffffff


	//   ....[4]....
        /*00d8*/ 	.word	0xffffffff


	//   ....[5]....
        /*00dc*/ 	.word	0xffffffff


	//   ....[6]....
        /*00e0*/ 	.word	0xffffffff


	//   ....[7]....
        /*00e4*/ 	.word	0xffffffff


	//   ....[8]....
        /*00e8*/ 	.word	0xffffffff


	//   ....[9]....
        /*00ec*/ 	.word	0xffffffff


	//   ....[10]....
        /*00f0*/ 	.word	0xffffffff


	//   ....[11]....
        /*00f4*/ 	.word	0xffffffff


	//   ....[12]....
        /*00f8*/ 	.word	0xffffffff


	//   ....[13]....
        /*00fc*/ 	.word	0xffffffff


	//   ....[14]....
        /*0100*/ 	.word	0xffffffff


	//   ....[15]....
        /*0104*/ 	.word	0xffffffff


	//   ....[16]....
        /*0108*/ 	.word	0xffffffff


	//   ....[17]....
        /*010c*/ 	.word	0xffffffff


	//   ....[18]....
        /*0110*/ 	.word	0xffffffff


	//   ....[19]....
        /*0114*/ 	.word	0xffffffff


	//   ....[20]....
        /*0118*/ 	.word	0xffffffff


	//   ....[21]....
        /*011c*/ 	.word	0xffffffff


	//   ....[22]....
        /*0120*/ 	.word	0xffffffff


	//   ....[23]....
        /*0124*/ 	.word	0xffffffff


	//   ....[24]....
        /*0128*/ 	.word	0xffffffff


	//   ....[25]....
        /*012c*/ 	.word	0xffffffff


	//   ....[26]....
        /*0130*/ 	.word	0xffffffff


	//   ....[27]....
        /*0134*/ 	.word	0xffffffff


	//   ....[28]....
        /*0138*/ 	.word	0xffffffff


	//   ....[29]....
        /*013c*/ 	.word	0xffffffff


	//   ....[30]....
        /*0140*/ 	.word	0xffffffff


	//   ....[31]....
        /*0144*/ 	.word	0xffffffff


	//   ....[32]....
        /*0148*/ 	.word	0x05000014


	//   ....[33]....
        /*014c*/ 	.word	0x05000014


	//   ....[34]....
        /*0150*/ 	.word	0x05000014


	//   ....[35]....
        /*0154*/ 	.word	0x05000014


	//   ....[36]....
        /*0158*/ 	.word	0x05000014


	//   ....[37]....
        /*015c*/ 	.word	0x05000014


	//   ....[38]....
        /*0160*/ 	.word	0x05000014


	//   ....[39]....
        /*0164*/ 	.word	0x05000014


	//   ....[40]....
        /*0168*/ 	.word	0x05000014


	//   ....[41]....
        /*016c*/ 	.word	0x05000014


	//   ....[42]....
        /*0170*/ 	.word	0x05000014


	//   ....[43]....
        /*0174*/ 	.word	0x05000014


	//   ....[44]....
        /*0178*/ 	.word	0x05000014


	//   ....[45]....
        /*017c*/ 	.word	0x05000014


	//   ....[46]....
        /*0180*/ 	.word	0x05000014


	//   ....[47]....
        /*0184*/ 	.word	0x05000014


	//   ....[48]....
        /*0188*/ 	.word	0x05000014


	//   ....[49]....
        /*018c*/ 	.word	0x05000014


	//   ....[50]....
        /*0190*/ 	.word	0x05000014


	//   ....[51]....
        /*0194*/ 	.word	0x05000014


	//   ....[52]....
        /*0198*/ 	.word	0x05000014


	//   ....[53]....
        /*019c*/ 	.word	0x05000014


	//   ....[54]....
        /*01a0*/ 	.word	0x05000014


	//   ....[55]....
        /*01a4*/ 	.word	0x05000014


	//----- nvinfo : EIATTR_COOP_GROUP_INSTR_OFFSETS
	.align		4
.L_11001:
        /*01a8*/ 	.byte	0x04, 0x28
        /*01aa*/ 	.short	(.L_11003 - .L_11002)


	//   ....[0]....
.L_11002:
        /*01ac*/ 	.word	0x00000240


	//   ....[1]....
        /*01b0*/ 	.word	0x00000260


	//   ....[2]....
        /*01b4*/ 	.word	0x00000280


	//   ....[3]....
        /*01b8*/ 	.word	0x000002a0


	//   ....[4]....
        /*01bc*/ 	.word	0x000003c0


	//   ....[5]....
        /*01c0*/ 	.word	0x000003e0


	//   ....[6]....
        /*01c4*/ 	.word	0x00000400


	//   ....[7]....
        /*01c8*/ 	.word	0x00000420


	//   ....[8]....
        /*01cc*/ 	.word	0x000007c0


	//   ....[9]....
        /*01d0*/ 	.word	0x000007e0


	//   ....[10]....
        /*01d4*/ 	.word	0x000007f0


	//   ....[11]....
        /*01d8*/ 	.word	0x00000880


	//   ....[12]....
        /*01dc*/ 	.word	0x000008a0


	//   ....[13]....
        /*01e0*/ 	.word	0x000008b0


	//   ....[14]....
        /*01e4*/ 	.word	0x00000930


	//   ....[15]....
        /*01e8*/ 	.word	0x00000940


	//   ....[16]....
        /*01ec*/ 	.word	0x00000950


	//   ....[17]....
        /*01f0*/ 	.word	0x000009d0


	//   ....[18]....
        /*01f4*/ 	.word	0x000009f0


	//   ....[19]....
        /*01f8*/ 	.word	0x00000a00


	//   ....[20]....
        /*01fc*/ 	.word	0x00000f00


	//   ....[21]....
        /*0200*/ 	.word	0x00000f20


	//   ....[22]....
        /*0204*/ 	.word	0x00000f30


	//   ....[23]....
        /*0208*/ 	.word	0x00000fc0


	//   ....[24]....
        /*020c*/ 	.word	0x00000fe0


	//   ....[25]....
        /*0210*/ 	.word	0x00000ff0


	//   ....[26]....
        /*0214*/ 	.word	0x00001070


	//   ....[27]....
        /*0218*/ 	.word	0x00001080


	//   ....[28]....
        /*021c*/ 	.word	0x00001090


	//   ....[29]....
        /*0220*/ 	.word	0x00001110


	//   ....[30]....
        /*0224*/ 	.word	0x00001130


	//   ....[31]....
        /*0228*/ 	.word	0x00001140


	//   ....[32]....
        /*022c*/ 	.word	0x00001920


	//   ....[33]....
        /*0230*/ 	.word	0x000019b0


	//   ....[34]....
        /*0234*/ 	.word	0x00001a20


	//   ....[35]....
        /*0238*/ 	.word	0x00001ae0


	//   ....[36]....
        /*023c*/ 	.word	0x00001b30


	//   ....[37]....
        /*0240*/ 	.word	0x00001b80


	//   ....[38]....
        /*0244*/ 	.word	0x00001c40


	//   ....[39]....
        /*0248*/ 	.word	0x00001c90


	//   ....[40]....
        /*024c*/ 	.word	0x00001d00


	//   ....[41]....
        /*0250*/ 	.word	0x00001db0


	//   ....[42]....
        /*0254*/ 	.word	0x00001e00


	//   ....[43]....
        /*0258*/ 	.word	0x00001e50


	//   ....[44]....
        /*025c*/ 	.word	0x00001ef0


	//   ....[45]....
        /*0260*/ 	.word	0x00001f80


	//   ....[46]....
        /*0264*/ 	.word	0x00001ff0


	//   ....[47]....
        /*0268*/ 	.word	0x000020b0


	//   ....[48]....
        /*026c*/ 	.word	0x00002100


	//   ....[49]....
        /*0270*/ 	.word	0x00002150


	//   ....[50]....
        /*0274*/ 	.word	0x00002210


	//   ....[51]....
        /*0278*/ 	.word	0x00002260


	//   ....[52]....
        /*027c*/ 	.word	0x000022d0


	//   ....[53]....
        /*0280*/ 	.word	0x00002380


	//   ....[54]....
        /*0284*/ 	.word	0x000023d0


	//   ....[55]....
        /*0288*/ 	.word	0x00002420


	//----- nvinfo : EIATTR_EXIT_INSTR_OFFSETS
	.align		4
.L_11003:
        /*028c*/ 	.byte	0x04, 0x1c
        /*028e*/ 	.short	(.L_11005 - .L_11004)


	//   ....[0]....
.L_11004:
        /*0290*/ 	.word	0x00000090


	//   ....[1]....
        /*0294*/ 	.word	0x00001510


	//   ....[2]....
        /*0298*/ 	.word	0x00001520


	//   ....[3]....
        /*029c*/ 	.word	0x00001730


	//   ....[4]....
        /*02a0*/ 	.word	0x000018b0


	//----- nvinfo : EIATTR_MAX_THREADS
	.align		4
.L_11005:
        /*02a4*/ 	.byte	0x04, 0x05
        /*02a6*/ 	.short	(.L_11007 - .L_11006)
.L_11006:
        /*02a8*/ 	.word	0x00000080
        /*02ac*/ 	.word	0x00000001
        /*02b0*/ 	.word	0x00000001


	//----- nvinfo : EIATTR_CRS_STACK_SIZE
	.align		4
.L_11007:
        /*02b4*/ 	.byte	0x04, 0x1e
        /*02b6*/ 	.short	(.L_11009 - .L_11008)
.L_11008:
        /*02b8*/ 	.word	0x00000000


	//----- nvinfo : EIATTR_CBANK_PARAM_SIZE
	.align		4
.L_11009:
        /*02bc*/ 	.byte	0x03, 0x19
        /*02be*/ 	.short	0x0048


	//----- nvinfo : EIATTR_PARAM_CBANK
	.align		4
        /*02c0*/ 	.byte	0x04, 0x0a
        /*02c2*/ 	.short	(.L_11011 - .L_11010)
	.align		4
.L_11010:
        /*02c4*/ 	.word	index@(.nv.constant0._ZN4vllm3moe10topkGatingILi4ELi64ELi4ELi16ELi32EjfLNS0_11ScoringFuncE0EEEvPKT5_PKbPfiPT4_PiiiibPKf)
        /*02c8*/ 	.short	0x0210
        /*02ca*/ 	.short	0x0048


	//----- nvinfo : EIATTR_SW_WAR
	.align		4
.L_11011:
        /*02cc*/ 	.byte	0x04, 0x36
        /*02ce*/ 	.short	(.L_11013 - .L_11012)
.L_11012:
        /*02d0*/ 	.word	0x00000008
.L_11013:


//--------------------- .nv.info._ZN4vllm3moe10topkGatingILi4ELi32ELi4ELi16ELi32EjfLNS0_11ScoringFuncE0EEEvPKT5_PKbPfiPT4_PiiiibPKf --------------------------
	.section	.nv.info._ZN4vllm3moe10topkGatingILi4ELi32ELi4ELi16ELi32EjfLNS0_11ScoringFuncE0EEEvPKT5_PKbPfiPT4_PiiiibPKf,"",@"SHT_CUDA_INFO"
	.sectionflags	@""
	.align	4


	//----- nvinfo : EIATTR_CUDA_API_VERSION
	.align		4
        /*0000*/ 	.byte	0x04, 0x37
        /*0002*/ 	.short	(.L_11015 - .L_11014)
.L_11014:
        /*0004*/ 	.word	0x00000082


	//----- nvinfo : EIATTR_KPARAM_INFO
	.align		4
.L_11015:
        /*0008*/ 	.byte	0x04, 0x17
        /*000a*/ 	.short	(.L_11017 - .L_11016)
.L_11016:
        /*000c*/ 	.word	0x00000000
        /*0010*/ 	.short	0x000a
        /*0012*/ 	.short	0x0040
        /*0014*/ 	.byte	0x00, 0xf0, 0x21, 0x00


	//----- nvinfo : EIATTR_KPARAM_INFO
	.align		4
.L_11017:
        /*0018*/ 	.byte	0x04, 0x17
        /*001a*/ 	.short	(.L_11019 - .L_11018)
.L_11018:
        /*001c*/ 	.word	0x00000000
        /*0020*/ 	.short	0x0009
        /*0022*/ 	.short	0x003c
        /*0024*/ 	.byte	0x00, 0xf0, 0x05, 0x00


	//----- nvinfo : EIATTR_KPARAM_INFO
	.align		4
.L_11019:
        /*0028*/ 	.byte	0x04, 0x17
        /*002a*/ 	.short	(.L_11021 - .L_11020)
.L_11020:
        /*002c*/ 	.word	0x00000000
        /*0030*/ 	.short	0x0008
        /*0032*/ 	.short	0x0038
        /*0034*/ 	.byte	0x00, 0xf0, 0x11, 0x00


	//----- nvinfo : EIATTR_KPARAM_INFO
	.align		4
.L_11021:
        /*0038*/ 	.byte	0x04, 0x17
        /*003a*/ 	.short	(.L_11023 - .L_11022)
.L_11022:
        /*003c*/ 	.word	0x00000000
        /*0040*/ 	.short	0x0007
        /*0042*/ 	.short	0x0034
        /*0044*/ 	.byte	0x00, 0xf0, 0x11, 0x00


	//----- nvinfo : EIATTR_KPARAM_INFO
	.align		4
.L_11023:
        /*0048*/ 	.byte	0x04, 0x17
        /*004a*/ 	.short	(.L_11025 - .L_11024)
.L_11024:
        /*004c*/ 	.word	0x00000000
        /*0050*/ 	.short	0x0006
        /*0052*/ 	.short	0x0030
        /*0054*/ 	.byte	0x00, 0xf0, 0x11, 0x00


	//----- nvinfo : EIATTR_KPARAM_INFO
	.align		4
.L_11025:
        /*0058*/ 	.byte	0x04, 0x17
        /*005a*/ 	.short	(.L_11027 - .L_11026)
.L_11026:
        /*005c*/ 	.word	0x00000000
        /*0060*/ 	.short	0x0005
        /*0062*/ 	.short	0x0028
        /*0064*/ 	.byte	0x00, 0xf0, 0x21, 0x00


	//----- nvinfo : EIATTR_KPARAM_INFO
	.align		4
.L_11027:
        /*0068*/ 	.byte	0x04, 0x17
        /*006a*/ 	.short	(.L_11029 - .L_11028)
.L_11028:
        /*006c*/ 	.word	0x00000000
        /*0070*/ 	.short	0x0004
        /*0072*/ 	.short	0x0020
        /*0074*/ 	.byte	0x00, 0xf0, 0x21, 0x00


	//----- nvinfo : EIATTR_KPARAM_INFO
	.align		4
.L_11029:
        /*0078*/ 	.byte	0x04, 0x17
        /*007a*/ 	.short	(.L_11031 - .L_11030)
.L_11030:
        /*007c*/ 	.word	0x00000000
        /*0080*/ 	.short	0x0003
        /*0082*/ 	.short	0x0018
        /*0084*/ 	.byte	0x00, 0xf0, 0x11, 0x00


	//----- nvinfo : EIATTR_KPARAM_INFO
	.align		4
.L_11031:
        /*0088*/ 	.byte	0x04, 0x17
        /*008a*/ 	.short	(.L_11033 - .L_11032)
.L_11032:
        /*008c*/ 	.word	0x00000000
        /*0090*/ 	.short	0x0002
        /*0092*/ 	.short	0x0010
        /*0094*/ 	.byte	0x00, 0xf0, 0x21, 0x00


	//----- nvinfo : EIATTR_KPARAM_INFO
	.align		4
.L_11033:
        /*0098*/ 	.byte	0x04, 0x17
        /*009a*/ 	.short	(.L_11035 - .L_11034)
.L_11034:
        /*009c*/ 	.word	0x00000000
        /*00a0*/ 	.short	0x0001
        /*00a2*/ 	.short	0x0008
        /*00a4*/ 	.byte	0x00, 0xf0, 0x21, 0x00


	//----- nvinfo : EIATTR_KPARAM_INFO
	.align		4
.L_11035:
        /*00a8*/ 	.byte	0x04, 0x17
        /*00aa*/ 	.short	(.L_11037 - .L_11036)
.L_11036:
        /*00ac*/ 	.word	0x00000000
        /*00b0*/ 	.short	0x0000
        /*00b2*/ 	.short	0x0000
        /*00b4*/ 	.byte	0x00, 0xf0, 0x21, 0x00


	//----- nvinfo : EIATTR_SPARSE_MMA_MASK
	.align		4
.L_11037:
        /*00b8*/ 	.byte	0x03, 0x50
        /*00ba*/ 	.short	0x0000


	//----- nvinfo : EIATTR_MAXREG_COUNT
	.align		4
        /*00bc*/ 	.byte	0x03, 0x1b
        /*00be*/ 	.short	0x00ff


	//----- nvinfo : EIATTR_MERCURY_ISA_VERSION
	.align		4
        /*00c0*/ 	.byte	0x03, 0x5f
        /*00c2*/ 	.short	0x0101


	//----- nvinfo : EIATTR_COOP_GROUP_MASK_REGIDS
	.align		4
        /*00c4*/ 	.byte	0x04, 0x29
        /*00c6*/ 	.short	(.L_11039 - .L_11038)


	//   ....[0]....
.L_11038:
        /*00c8*/ 	.word	0xffffffff


	//   ....[1]....
        /*00cc*/ 	.word	0xffffffff


	//   ....[2]....
        /*00d0*/ 	.word	0xffffffff


	//   ....[3]....
        /*00d4*/ 	.word	0xffffffff


	//   ....[4]....
        /*00d8*/ 	.word	0xffffffff


	//   ....[5]....
        /*00dc*/ 	.word	0xffffffff


	//   ....[6]....
        /*00e0*/ 	.word	0xffffffff


	//   ....[7]....
        /*00e4*/ 	.word	0xffffffff


	//   ....[8]....
        /*00e8*/ 	.word	0xffffffff


	//   ....[9]....
        /*00ec*/ 	.word	0xffffffff


	//   ....[10]....
        /*00f0*/ 	.word	0xffffffff


	//   ....[11]....
        /*00f4*/ 	.word	0xffffffff


	//   ....[12]....
        /*00f8*/ 	.word	0xffffffff


	//   ....[13]....
        /*00fc*/ 	.word	0xffffffff


	//   ....[14]....
        /*0100*/ 	.word	0xffffffff


	//   ....[15]....
        /*0104*/ 	.word	0xffffffff


	//   ....[16]....
        /*0108*/ 	.word	0xffffffff


	//   ....[17]....
        /*010c*/ 	.word	0xffffffff


	//   ....[18]....
        /*0110*/ 	.word	0xffffffff


	//   ....[19]....
        /*0114*/ 	.word	0xffffffff


	//   ....[20]....
        /*0118*/ 	.word	0xffffffff


	//   ....[21]....
        /*011c*/ 	.word	0xffffffff


	//   ....[22]....
        /*0120*/ 	.word	0xffffffff


	//   ....[23]....
        /*0124*/ 	.word	0xffffffff


	//   ....[24]....
        /*0128*/ 	.word	0x05000014


	//   ....[25]....
        /*012c*/ 	.word	0x05000014


	//   ....[26]....
        /*0130*/ 	.word	0x05000014


	//   ....[27]....
        /*0134*/ 	.word	0x05000014


	//   ....[28]....
        /*0138*/ 	.word	0x05000014


	//   ....[29]....
        /*013c*/ 	.word	0x05000014


	//   ....[30]....
        /*0140*/ 	.word	0x05000014


	//   ....[31]....
        /*0144*/ 	.word	0x05000014


	//   ....[32]....
        /*0148*/ 	.word	0x05000014


	//   ....[33]....
        /*014c*/ 	.word	0x05000014


	//   ....[34]....
        /*0150*/ 	.word	0x05000014


	//   ....[35]....
        /*0154*/ 	.word	0x05000014


	//   ....[36]....
        /*0158*/ 	.word	0x05000014


	//   ....[37]....
        /*015c*/ 	.word	0x05000014


	//   ....[38]....
        /*0160*/ 	.word	0x05000014


	//   ....[39]....
        /*0164*/ 	.word	0x05000014


	//   ....[40]....
        /*0168*/ 	.word	0x05000014


	//   ....[41]....
        /*016c*/ 	.word	0x05000014


	//----- nvinfo : EIATTR_COOP_GROUP_INSTR_OFFSETS
	.align		4
.L_11039:
        /*0170*/ 	.byte	0x04, 0x28
        /*0172*/ 	.short	(.L_11041 - .L_11040)


	//   ....[0]....
.L_11040:
        /*0174*/ 	.word	0x00000260


	//   ....[1]....
        /*0178*/ 	.word	0x000002a0


	//   ....[2]....
        /*017c*/ 	.word	0x000002c0


	//   ....[3]....
        /*0180*/ 	.word	0x000003e0


	//   ....[4]....
        /*0184*/ 	.word	0x00000400


	//   ....[5]....
        /*0188*/ 	.word	0x00000430


	//   ....[6]....
        /*018c*/ 	.word	0x00000780


	//   ....[7]....
        /*0190*/ 	.word	0x000007a0


	//   ....[8]....
        /*0194*/ 	.word	0x000007b0


	//   ....[9]....
        /*0198*/ 	.word	0x00000830


	//   ....[10]....
        /*019c*/ 	.word	0x00000850


	//   ....[11]....
        /*01a0*/ 	.word	0x00000860


	//   ....[12]....
        /*01a4*/ 	.word	0x000008e0


	//   ....[13]....
        /*01a8*/ 	.word	0x000008f0


	//   ....[14]....
        /*01ac*/ 	.word	0x00000900


	//   ....[15]....
        /*01b0*/ 	.word	0x00000e10


	//   ....[16]....
        /*01b4*/ 	.word	0x00000e30


	//   ....[17]....
        /*01b8*/ 	.word	0x00000e40


	//   ....[18]....
        /*01bc*/ 	.word	0x00000ec0


	//   ....[19]....
        /*01c0*/ 	.word	0x00000ee0


	//   ....[20]....
        /*01c4*/ 	.word	0x00000ef0


	//   ....[21]....
        /*01c8*/ 	.word	0x00000f70


	//   ....[22]....
        /*01cc*/ 	.word	0x00000f80


	//   ....[23]....
        /*01d0*/ 	.word	0x00000f90


	//   ....[24]....
        /*01d4*/ 	.word	0x00001780


	//   ....[25]....
        /*01d8*/ 	.word	0x00001810


	//   ....[26]....
        /*01dc*/ 	.word	0x00001880


	//   ....[27]....
        /*01e0*/ 	.word	0x00001930


	//   ....[28]....
        /*01e4*/ 	.word	0x00001980


	//   ....[29]....
        /*01e8*/ 	.word	0x000019f0


	//   ....[30]....
        /*01ec*/ 	.word	0x00001aa0


	//   ....[31]....
        /*01f0*/ 	.word	0x00001af0


	//   ....[32]....
        /*01f4*/ 	.word	0x00001b40


	//   ....[33]....
        /*01f8*/ 	.word	0x00001bd0


	//   ....[34]....
        /*01fc*/ 	.word	0x00001c60


	//   ....[35]....
        /*0200*/ 	.word	0x00001cd0


	//   ....[36]....
        /*0204*/ 	.word	0x00001d80


	//   ....[37]....
        /*0208*/ 	.word	0x00001dd0


	//   ....[38]....
        /*020c*/ 	.word	0x00001e40


	//   ....[39]....
        /*0210*/ 	.word	0x00001ef0


	//   ....[40]....
        /*0214*/ 	.word	0x00001f40


	//   ....[41]....
        /*0218*/ 	.word	0x00001f90


	//----- nvinfo : EIATTR_EXIT_INSTR_OFFSETS
	.align		4
.L_11041:
        /*021c*/ 	.byte	0x04, 0x1c
        /*021e*/ 	.short	(.L_11043 - .L_11042)


	//   ....[0]....
.L_11042:
        /*0220*/ 	.word	0x00000090


	//   ....[1]....
        /*0224*/ 	.word	0x00001370


	//   ....[2]....
        /*0228*/ 	.word	0x00001380


	//   ....[3]....
        /*022c*/ 	.word	0x00001590


	//   ....[4]....
        /*0230*/ 	.word	0x00001710


	//----- nvinfo : EIATTR_MAX_THREADS
	.align		4
.L_11043:
        /*0234*/ 	.byte	0x04, 0x05
        /*0236*/ 	.short	(.L_11045 - .L_11044)
.L_11044:
        /*0238*/ 	.word	0x00000080
        /*023c*/ 	.word	0x00000001
        /*0240*/ 	.word	0x00000001


	//----- nvinfo : EIATTR_CRS_STACK_SIZE
	.align		4
.L_11045:
        /*0244*/ 	.byte	0x04, 0x1e
        /*0246*/ 	.short	(.L_11047 - .L_11046)
.L_11046:
        /*0248*/ 	.word	0x00000000


	//----- nvinfo : EIATTR_CBANK_PARAM_SIZE
	.align		4
.L_11047:
        /*024c*/ 	.byte	0x03, 0x19
        /*024e*/ 	.short	0x0048


	//----- nvinfo : EIATTR_PARAM_CBANK
	.align		4
        /*0250*/ 	.byte	0x04, 0x0a
        /*0252*/ 	.short	(.L_11049 - .L_11048)
	.align		4
.L_11048:
        /*0254*/ 	.word	index@(.nv.constant0._ZN4vllm3moe10topkGatingILi4ELi32ELi4ELi16ELi32EjfLNS0_11ScoringFuncE0EEEvPKT5_PKbPfiPT4_PiiiibPKf)
        /*0258*/ 	.short	0x0210
        /*025a*/ 	.short	0x0048


	//----- nvinfo : EIATTR_SW_WAR
	.align		4
.L_11049:
        /*025c*/ 	.byte	0x04, 0x36
        /*025e*/ 	.short	(.L_11051 - .L_11050)
.L_11050:
        /*0260*/ 	.word	0x00000008
.L_11051:


//--------------------- .nv.info._ZN4vllm3moe10topkGatingILi4ELi16ELi4ELi16ELi32EjfLNS0_11ScoringFuncE0EEEvPKT5_PKbPfiPT4_PiiiibPKf --------------------------
	.section	.nv.info._ZN4vllm3moe10topkGatingILi4ELi16ELi4ELi16ELi32EjfLNS0_11ScoringFuncE0EEEvPKT5_PKbPfiPT4_PiiiibPKf,"",@"SHT_CUDA_INFO"
	.sectionflags	@""
	.align	4


	//----- nvinfo : EIATTR_CUDA_API_VERSION
	.align		4
        /*0000*/ 	.byte	0x04, 0x37
        /*0002*/ 	.short	(.L_11053 - .L_11052)
.L_11052:
        /*0004*/ 	.word	0x00000082


	//----- nvinfo : EIATTR_KPARAM_INFO
	.align		4
.L_11053:
        /*0008*/ 	.byte	0x04, 0x17
        /*000a*/ 	.short	(.L_11055 - .L_11054)
.L_11054:
        /*000c*/ 	.word	0x00000000
        /*0010*/ 	.short	0x000a
        /*0012*/ 	.short	0x0040
        /*0014*/ 	.byte	0x00, 0xf0, 0x21, 0x00


	//----- nvinfo : EIATTR_KPARAM_INFO
	.align		4
.L_11055:
        /*0018*/ 	.byte	0x04, 0x17
        /*001a*/ 	.short	(.L_11057 - .L_11056)
.L_11056:
        /*001c*/ 	.word	0x00000000
        /*0020*/ 	.short	0x0009
        /*0022*/ 	.short	0x003c
        /*0024*/ 	.byte	0x00, 0xf0, 0x05, 0x00


	//----- nvinfo : EIATTR_KPARAM_INFO
	.align		4
.L_11057:
        /*0028*/ 	.byte	0x04, 0x17
        /*002a*/ 	.short	(.L_11059 - .L_11058)
.L_11058:
        /*002c*/ 	.word	0x00000000
        /*0030*/ 	.short	0x0008
        /*0032*/ 	.short	0x0038
        /*0034*/ 	.byte	0x00, 0xf0, 0x11, 0x00


	//----- nvinfo : EIATTR_KPARAM_INFO
	.align		4
.L_11059:
        /*0038*/ 	.byte	0x04, 0x17
        /*003a*/ 	.short	(.L_11061 - .L_11060)
.L_11060:
        /*003c*/ 	.word	0x00000000
        /*0040*/ 	.short	0x0007
        /*0042*/ 	.short	0x0034
        /*0044*/ 	.byte	0x00, 0xf0, 0x11, 0x00


	//----- nvinfo : EIATTR_KPARAM_INFO
	.align		4
.L_11061:
        /*0048*/ 	.byte	0x04, 0x17
        /*004a*/ 	.short	(.L_11063 - .L_11062)
.L_11062:
        /*004c*/ 	.word	0x00000000
        /*0050*/ 	.short	0x0006
        /*0052*/ 	.short	0x0030
        /*0054*/ 	.byte	0x00, 0xf0, 0x11, 0x00


	//----- nvinfo : EIATTR_KPARAM_INFO
	.align		4
.L_11063:
        /*0058*/ 	.byte	0x04, 0x17
        /*005a*/ 	.short	(.L_11065 - .L_11064)
.L_11064:
        /*005c*/ 	.word	0x00000000
        /*0060*/ 	.short	0x0005
        /*0062*/ 	.short	0x0028
        /*0064*/ 	.byte	0x00, 0xf0, 0x21, 0x00


	//----- nvinfo : EIATTR_KPARAM_INFO
	.align		4
.L_11065:
        /*0068*/ 	.byte	0x04, 0x17
        /*006a*/ 	.short	(.L_11067 - .L_11066)
.L_11066:
        /*006c*/ 	.word	0x00000000
        /*0070*/ 	.short	0x0004
        /*0072*/ 	.short	0x0020
        /*0074*/ 	.byte	0x00, 0xf0, 0x21, 0x00


	//----- nvinfo : EIATTR_KPARAM_INFO
	.align		4
.L_11067:
        /*0078*/ 	.byte	0x04, 0x17
        /*007a*/ 	.short	(.L_11069 - .L_11068)
.L_11068:
        /*007c*/ 	.word	0x00000000
        /*0080*/ 	.short	0x0003
        /*0082*/ 	.short	0x0018
        /*0084*/ 	.byte	0x00, 0xf0, 0x11, 0x00


	//----- nvinfo : EIATTR_KPARAM_INFO
	.align		4
.L_11069:
        /*0088*/ 	.byte	0x04, 0x17
        /*008a*/ 	.short	(.L_11071 - .L_11070)
.L_11070:
        /*008c*/ 	.word	0x00000000
        /*0090*/ 	.short	0x0002
        /*0092*/ 	.short	0x0010
        /*0094*/ 	.byte	0x00, 0xf0, 0x21, 0x00


	//----- nvinfo : EIATTR_KPARAM_INFO
	.align		4
.L_11071:
        /*0098*/ 	.byte	0x04, 0x17
        /*009a*/ 	.short	(.L_11073 - .L_11072)
.L_11072:
        /*009c*/ 	.word	0x00000000
        /*00a0*/ 	.short	0x0001
        /*00a2*/ 	.short	0x0008
        /*00a4*/ 	.byte	0x00, 0xf0, 0x21, 0x00


	//----- nvinfo : EIATTR_KPARAM_INFO
	.align		4
.L_11073:
        /*00a8*/ 	.byte	0x04, 0x17
        /*00aa*/ 	.short	(.L_11075 - .L_11074)
.L_11074:
        /*00ac*/ 	.word	0x00000000
        /*00b0*/ 	.short	0x0000
        /*00b2*/ 	.short	0x0000
        /*00b4*/ 	.byte	0x00, 0xf0, 0x21, 0x00


	//----- nvinfo : EIATTR_SPARSE_MMA_MASK
	.align		4
.L_11075:
        /*00b8*/ 	.byte	0x03, 0x50
        /*00ba*/ 	.short	0x0000


	//----- nvinfo : EIATTR_MAXREG_COUNT
	.align		4
        /*00bc*/ 	.byte	0x03, 0x1b
        /*00be*/ 	.short	0x00ff


	//----- nvinfo : EIATTR_MERCURY_ISA_VERSION
	.align		4
        /*00c0*/ 	.byte	0x03, 0x5f
        /*00c2*/ 	.short	0x0101


	//----- nvinfo : EIATTR_COOP_GROUP_MASK_REGIDS
	.align		4
        /*00c4*/ 	.byte	0x04, 0x29
        /*00c6*/ 	.short	(.L_11077 - .L_11076)


	//   ....[0]....
.L_11076:
        /*00c8*/ 	.word	0xffffffff


	//   ....[1]....
        /*00cc*/ 	.word	0xffffffff


	//   ....[2]....
        /*00d0*/ 	.word	0xffffffff


	//   ....[3]....
        /*00d4*/ 	.word	0xffffffff


	//   ....[4]....
        /*00d8*/ 	.word	0xffffffff


	//   ....[5]....
        /*00dc*/ 	.word	0xffffffff


	//   ....[6]....
        /*00e0*/ 	.word	0xffffffff


	//   ....[7]....
        /*00e4*/ 	.word	0xffffffff


	//   ....[8]....
        /*00e8*/ 	.word	0xffffffff


	//   ....[9]....
        /*00ec*/ 	.word	0xffffffff


	//   ....[10]....
        /*00f0*/ 	.word	0xffffffff


	//   ....[11]....
        /*00f4*/ 	.word	0xffffffff


	//   ....[12]....
        /*00f8*/ 	.word	0xffffffff


	//   ....[13]....
        /*00fc*/ 	.word	0xffffffff


	//   ....[14]....
        /*0100*/ 	.word	0xffffffff


	//   ....[15]....
        /*0104*/ 	.word	0xffffffff


	//   ....[16]....
        /*0108*/ 	.word	0x0500000e


	//   ....[17]....
        /*010c*/ 	.word	0x0500000e


	//   ....[18]....
        /*0110*/ 	.word	0x0500000e


	//   ....[19]....
        /*0114*/ 	.word	0x0500000e


	//   ....[20]....
        /*0118*/ 	.word	0x0500000e


	//   ....[21]....
        /*011c*/ 	.word	0x0500000e


	//   ....[22]....
        /*0120*/ 	.word	0x0500000e


	//   ....[23]....
        /*0124*/ 	.word	0x0500000e


	//   ....[24]....
        /*0128*/ 	.word	0x0500000e


	//   ....[25]....
        /*012c*/ 	.word	0x0500000e


	//   ....[26]....
        /*0130*/ 	.word	0x0500000e


	//   ....[27]....
        /*0134*/ 	.word	0x0500000e


	//----- nvinfo : EIATTR_COOP_GROUP_INSTR_OFFSETS
	.align		4
.L_11077:
        /*0138*/ 	.byte	0x04, 0x28
        /*013a*/ 	.short	(.L_11079 - .L_11078)


	//   ....[0]....
.L_11078:
        /*013c*/ 	.word	0x00000260


	//   ....[1]....
        /*0140*/ 	.word	0x00000290


	//   ....[2]....
        /*0144*/ 	.word	0x000003c0


	//   ....[3]....
        /*0148*/ 	.word	0x000003f0


	//   ....[4]....
        /*014c*/ 	.word	0x00000750


	//   ....[5]....
        /*0150*/ 	.word	0x00000770


	//   ....[6]....
        /*0154*/ 	.word	0x00000780


	//   ....[7]....
        /*0158*/ 	.word	0x00000800


	//   ....[8]....
        /*015c*/ 	.word	0x00000820


	//   ....[9]....
        /*0160*/ 	.word	0x00000830


	//   ....[10]....
        /*0164*/ 	.word	0x00000d20


	//   ....[11]....
        /*0168*/ 	.word	0x00000d40


	//   ....[12]....
        /*016c*/ 	.word	0x00000d50


	//   ....[13]....
        /*0170*/ 	.word	0x00000dd0


	//   ....[14]....
        /*0174*/ 	.word	0x00000df0


	//   ....[15]....
        /*0178*/ 	.word	0x00000e00


	//   ....[16]....
        /*017c*/ 	.word	0x000015d0


	//   ....[17]....
        /*0180*/ 	.word	0x00001660


	//   ....[18]....
        /*0184*/ 	.word	0x000016d0


	//   ....[19]....
        /*0188*/ 	.word	0x00001780


	//   ....[20]....
        /*018c*/ 	.word	0x000017d0


	//   ....[21]....
        /*0190*/ 	.word	0x00001820


	//   ....[22]....
        /*0194*/ 	.word	0x000018d0


	//   ....[23]....
        /*0198*/ 	.word	0x00001960


	//   ....[24]....
        /*019c*/ 	.word	0x000019d0


	//   ....[25]....
        /*01a0*/ 	.word	0x00001a80


	//   ....[26]....
        /*01a4*/ 	.word	0x00001ad0


	//   ....[27]....
        /*01a8*/ 	.word	0x00001b20


	//----- nvinfo : EIATTR_EXIT_INSTR_OFFSETS
	.align		4
.L_11079:
        /*01ac*/ 	.byte	0x04, 0x1c
        /*01ae*/ 	.short	(.L_11081 - .L_11080)


	//   ....[0]....
.L_11080:
        /*01b0*/ 	.word	0x00000090


	//   ....[1]....
        /*01b4*/ 	.word	0x000011f0


	//   ....[2]....
        /*01b8*/ 	.word	0x00001200


	//   ....[3]....
        /*01bc*/ 	.word	0x00001410


	//   ....[4]....
        /*01c0*/ 	.word	0x00001560


	//----- nvinfo : EIATTR_MAX_THREADS
	.align		4
.L_11081:
        /*01c4*/ 	.byte	0x04, 0x05
        /*01c6*/ 	.short	(.L_11083 - .L_11082)
.L_11082:
        /*01c8*/ 	.word	0x00000080
        /*01cc*/ 	.word	0x00000001
        /*01d0*/ 	.word	0x00000001


	//----- nvinfo : EIATTR_CRS_STACK_SIZE
	.align		4
.L_11083:
        /*01d4*/ 	.byte	0x04, 0x1e
        /*01d6*/ 	.short	(.L_11085 - .L_11084)
.L_11084:
        /*01d8*/ 	.word	0x00000000


	//----- nvinfo : EIATTR_CBANK_PARAM_SIZE
	.align		4
.L_11085:
        /*01dc*/ 	.byte	0x03, 0x19
        /*01de*/ 	.short	0x0048


	//----- nvinfo : EIATTR_PARAM_CBANK
	.align		4
        /*01e0*/ 	.byte	0x04, 0x0a
        /*01e2*/ 	.short	(.L_11087 - .L_11086)
	.align		4
.L_11086:
        /*01e4*/ 	.word	index@(.nv.constant0._ZN4vllm3moe10topkGatingILi4ELi16ELi4ELi16ELi32EjfLNS0_11ScoringFuncE0EEEvPKT5_PKbPfiPT4_PiiiibPKf)
        /*01e8*/ 	.short	0x0210
        /*01ea*/ 	.short	0x0048


	//----- nvinfo : EIATTR_SW_WAR
	.align		4
.L_11087:
        /*01ec*/ 	.byte	0x04, 0x36
        /*01ee*/ 	.short	(.L_11089 - .L_11088)
.L_11088:
        /*01f0*/ 	.word	0x00000008
.L_11089:


//--------------------- .nv.info._ZN4vllm3moe10topkGatingILi4ELi8ELi4ELi16ELi32EjfLNS0_11ScoringFuncE0EEEvPKT5_PKbPfiPT4_PiiiibPKf --------------------------
	.section	.nv.info._ZN4vllm3moe10topkGatingILi4ELi8ELi4ELi16ELi32EjfLNS0_11ScoringFuncE0EEEvPKT5_PKbPfiPT4_PiiiibPKf,"",@"SHT_CUDA_INFO"
	.sectionflags	@""
	.align	4


	//----- nvinfo : EIATTR_CUDA_API_VERSION
	.align		4
        /*0000*/ 	.byte	0x04, 0x37
        /*0002*/ 	.short	(.L_11091 - .L_11090)
.L_11090:
        /*0004*/ 	.word	0x00000082


	//----- nvinfo : EIATTR_KPARAM_INFO
	.align		4
.L_11091:
        /*0008*/ 	.byte	0x04, 0x17
        /*000a*/ 	.short	(.L_11093 - .L_11092)
.L_11092:
        /*000c*/ 	.word	0x00000000
        /*0010*/ 	.short	0x000a
        /*0012*/ 	.short	0x0040
        /*0014*/ 	.byte	0x00, 0xf0, 0x21, 0x00


	//----- nvinfo : EIATTR_KPARAM_INFO
	.align		4
.L_11093:
        /*0018*/ 	.byte	0x04, 0x17
        /*001a*/ 	.short	(.L_11095 - .L_11094)
.L_11094:
        /*001c*/ 	.word	0x00000000
        /*0020*/ 	.short	0x0009
        /*0022*/ 	.short	0x003c
        /*0024*/ 	.byte	0x00, 0xf0, 0x05, 0x00


	//----- nvinfo : EIATTR_KPARAM_INFO
	.align		4
.L_11095:
        /*0028*/ 	.byte	0x04, 0x17
        /*002a*/ 	.short	(.L_11097 - .L_11096)
.L_11096:
        /*002c*/ 	.word	0x00000000
        /*0030*/ 	.short	0x0008
        /*0032*/ 	.short	0x0038
        /*0034*/ 	.byte	0x00, 0xf0, 0x11, 0x00


	//----- nvinfo : EIATTR_KPARAM_INFO
	.align		4
.L_11097:
        /*0038*/ 	.byte	0x04, 0x17
        /*003a*/ 	.short	(.L_11099 - .L_11098)
.L_11098:
        /*003c*/ 	.word	0x00000000
        /*0040*/ 	.short	0x0007
        /*0042*/ 	.short	0x0034
        /*0044*/ 	.byte	0x00, 0xf0, 0x11, 0x00


	//----- nvinfo : EIATTR_KPARAM_INFO
	.align		4
.L_11099:
        /*0048*/ 	.byte	0x04, 0x17
        /*004a*/ 	.short	(.L_11101 - .L_11100)
.L_11100:
        /*004c*/ 	.word	0x00000000
        /*0050*/ 	.short	0x0006
        /*0052*/ 	.short	0x0030
        /*0054*/ 	.byte	0x00, 0xf0, 0x11, 0x00


	//----- nvinfo : EIATTR_KPARAM_INFO
	.align		4
.L_11101:
        /*0058*/ 	.byte	0x04, 0x17
        /*005a*/ 	.short	(.L_11103 - .L_11102)
.L_11102:
        /*005c*/ 	.word	0x00000000
        /*0060*/ 	.short	0x0005
        /*0062*/ 	.short	0x0028
        /*0064*/ 	.byte	0x00, 0xf0, 0x21, 0x00


	//----- nvinfo : EIATTR_KPARAM_INFO
	.align		4
.L_11103:
        /*0068*/ 	.byte	0x04, 0x17
        /*006a*/ 	.short	(.L_11105 - .L_11104)
.L_11104:
        /*006c*/ 	.word	0x00000000
        /*0070*/ 	.short	0x0004
        /*0072*/ 	.short	0x0020
        /*0074*/ 	.byte	0x00, 0xf0, 0x21, 0x00


	//----- nvinfo : EIATTR_KPARAM_INFO
	.align		4
.L_11105:
        /*0078*/ 	.byte	0x04, 0x17
        /*007a*/ 	.short	(.L_11107 - .L_11106)
.L_11106:
        /*007c*/ 	.word	0x00000000
        /*0080*/ 	.short	0x0003
        /*0082*/ 	.short	0x0018
        /*0084*/ 	.byte	0x00, 0xf0, 0x11, 0x00


	//----- nvinfo : EIATTR_KPARAM_INFO
	.align		4
.L_11107:
        /*0088*/ 	.byte	0x04, 0x17
        /*008a*/ 	.short	(.L_11109 - .L_11108)
.L_11108:
        /*008c*/ 	.word	0x00000000
        /*0090*/ 	.short	0x0002
        /*0092*/ 	.short	0x0010
        /*0094*/ 	.byte	0x00, 0xf0, 0x21, 0x00


	//----- nvinfo : EIATTR_KPARAM_INFO
	.align		4
.L_11109:
        /*0098*/ 	.byte	0x04, 0x17
        /*009a*/ 	.short	(.L_11111 - .L_11110)
.L_11110:
        /*009c*/ 	.word	0x00000000
        /*00a0*/ 	.short	0x0001
        /*00a2*/ 	.short	0x0008
        /*00a4*/ 	.byte	0x00, 0xf0, 0x21, 0x00


	//----- nvinfo : EIATTR_KPARAM_INFO
	.align		4
.L_11111:
        /*00a8*/ 	.byte	0x04, 0x17
        /*00aa*/ 	.short	(.L_11113 - .L_11112)
.L_11112:
        /*00ac*/ 	.word	0x00000000
        /*00b0*/ 	.short	0x0000
        /*00b2*/ 	.short	0x0000
        /*00b4*/ 	.byte	0x00, 0xf0, 0x21, 0x00


	//----- nvinfo : EIATTR_SPARSE_MMA_MASK
	.align		4
.L_11113:
        /*00b8*/ 	.byte	0x03, 0x50
        /*00ba*/ 	.short	0x0000


	//----- nvinfo : EIATTR_MAXREG_COUNT
	.align		4
        /*00bc*/ 	.byte	0x03, 0x1b
        /*00be*/ 	.short	0x00ff


	//----- nvinfo : EIATTR_MERCURY_ISA_VERSION
	.align		4
        /*00c0*/ 	.byte	0x03, 0x5f
        /*00c2*/ 	.short	0x0101


	//----- nvinfo : EIATTR_COOP_GROUP_MASK_REGIDS
	.align		4
        /*00c4*/ 	.byte	0x04, 0x29
        /*00c6*/ 	.short	(.L_11115 - .L_11114)


	//   ....[0]....
.L_11114:
        /*00c8*/ 	.word	0xffffffff


	//   ....[1]....
        /*00cc*/ 	.word	0xffffffff


	//   ....[2]....
        /*00d0*/ 	.word	0xffffffff


	//   ....[3]....
        /*00d4*/ 	.word	0xffffffff


	//   ....[4]....
        /*00d8*/ 	.word	0xffffffff


	//   ....[5]....
        /*00dc*/ 	.word	0xffffffff


	//   ....[6]....
        /*00e0*/ 	.word	0xffffffff


	//   ....[7]....
        /*00e4*/ 	.word	0xffffffff


	//   ....[8]....
        /*00e8*/ 	.word	0xffffffff


	//   ....[9]....
        /*00ec*/ 	.word	0xffffffff


	//   ....[10]....
        /*00f0*/ 	.word	0xffffffff


	//   ....[11]....
        /*00f4*/ 	.word	0xffffffff


	//   ....[12]....
        /*00f8*/ 	.word	0xffffffff


	//   ....[13]....
        /*00fc*/ 	.word	0xffffffff


	//   ....[14]....
        /*0100*/ 	.word	0xffffffff


	//   ....[15]....
        /*0104*/ 	.word	0xffffffff


	//   ....[16]....
        /*0108*/ 	.word	0xffffffff


	//   ....[17]....
        /*010c*/ 	.word	0xffffffff


	//   ....[18]....
        /*0110*/ 	.word	0xffffffff


	//   ....[19]....
        /*0114*/ 	.word	0xffffffff


	//----- nvinfo : EIATTR_COOP_GROUP_INSTR_OFFSETS
	.align		4
.L_11115:
        /*0118*/ 	.byte	0x04, 0x28
        /*011a*/ 	.short	(.L_11117 - .L_11116)


	//   ....[0]....
.L_11116:
        /*011c*/ 	.word	0x00000250


	//   ....[1]....
        /*0120*/ 	.word	0x000003d0


	//   ....[2]....
        /*0124*/ 	.word	0x00000710


	//   ....[3]....
        /*0128*/ 	.word	0x00000780


	//   ....[4]....
        /*012c*/ 	.word	0x00000790


	//   ....[5]....
        /*0130*/ 	.word	0x00000ba0


	//   ....[6]....
        /*0134*/ 	.word	0x00000c10


	//   ....[7]....
        /*0138*/ 	.word	0x00000c30


	//   ....[8]....
        /*013c*/ 	.word	0x00001020


	//   ....[9]....
        /*0140*/ 	.word	0x00001050


	//   ....[10]....
        /*0144*/ 	.word	0x00001070


	//   ....[11]....
        /*0148*/ 	.word	0x00001390


	//   ....[12]....
        /*014c*/ 	.word	0x00001400


	//   ....[13]....
        /*0150*/ 	.word	0x00001410


	//   ....[14]....
        /*0154*/ 	.word	0x00001810


	//   ....[15]....
        /*0158*/ 	.word	0x00001880


	//   ....[16]....
        /*015c*/ 	.word	0x000018a0


	//   ....[17]....
        /*0160*/ 	.word	0x00001c70


	//   ....[18]....
        /*0164*/ 	.word	0x00001ca0


	//   ....[19]....
        /*0168*/ 	.word	0x00001cc0


	//----- nvinfo : EIATTR_EXIT_INSTR_OFFSETS
	.align		4
.L_11117:
        /*016c*/ 	.byte	0x04, 0x1c
        /*016e*/ 	.short	(.L_11119 - .L_11118)


	//   ....[0]....
.L_11118:
        /*0170*/ 	.word	0x00000090


	//   ....[1]....
        /*0174*/ 	.word	0x00001ed0


	//   ....[2]....
        /*0178*/ 	.word	0x00001ee0


	//   ....[3]....
        /*017c*/ 	.word	0x000027a0


	//   ....[4]....
        /*0180*/ 	.word	0x00002900


	//----- nvinfo : EIATTR_MAX_THREADS
	.align		4
.L_11119:
        /*0184*/ 	.byte	0x04, 0x05
        /*0186*/ 	.short	(.L_11121 - .L_11120)
.L_11120:
        /*0188*/ 	.word	0x00000080
        /*018c*/ 	.word	0x00000001
        /*0190*/ 	.word	0x00000001


	//----- nvinfo : EIATTR_CRS_STACK_SIZE
	.align		4
.L_11121:
        /*0194*/ 	.byte	0x04, 0x1e
        /*0196*/ 	.short	(.L_11123 - .L_11122)
.L_11122:
        /*0198*/ 	.word	0x00000000


	//----- nvinfo : EIATTR_CBANK_PARAM_SIZE
	.align		4
.L_11123:
        /*019c*/ 	.byte	0x03, 0x19
        /*019e*/ 	.short	0x0048


	//----- nvinfo : EIATTR_PARAM_CBANK
	.align		4
        /*01a0*/ 	.byte	0x04, 0x0a
        /*01a2*/ 	.short	(.L_11125 - .L_11124)
	.align		4
.L_11124:
        /*01a4*/ 	.word	index@(.nv.constant0._ZN4vllm3moe10topkGatingILi4ELi8ELi4ELi16ELi32EjfLNS0_11ScoringFuncE0EEEvPKT5_PKbPfiPT4_PiiiibPKf)
        /*01a8*/ 	.short	0x0210
        /*01aa*/ 	.short	0x0048


	//----- nvinfo : EIATTR_SW_WAR
	.align		4
.L_11125:
        /*01ac*/ 	.byte	0x04, 0x36
        /*01ae*/ 	.short	(.L_11127 - .L_11126)
.L_11126:
        /*01b0*/ 	.word	0x00000008
.L_11127:


//--------------------- .nv.info._ZN4vllm3moe10topkGatingILi4ELi4ELi4ELi16ELi32EjfLNS0_11ScoringFuncE0EEEvPKT5_PKbPfiPT4_PiiiibPKf --------------------------
	.section	.nv.info._ZN4vllm3moe10topkGatingILi4ELi4ELi4ELi16ELi32EjfLNS0_11ScoringFuncE0EEEvPKT5_PKbPfiPT4_PiiiibPKf,"",@"SHT_CUDA_INFO"
	.sectionflags	@""
	.align	4


	//----- nvinfo : EIATTR_CUDA_API_VERSION
	.align		4
        /*0000*/ 	.byte	0x04, 0x37
        /*0002*/ 	.short	(.L_11129 - .L_11128)
.L_11128:
        /*0004*/ 	.word	0x00000082


	//----- nvinfo : EIATTR_KPARAM_INFO
	.align		4
.L_11129:
        /*0008*/ 	.byte	0x04, 0x17
        /*000a*/ 	.short	(.L_11131 - .L_11130)
.L_11130:
        /*000c*/ 	.word	0x00000000
        /*0010*/ 	.short	0x000a
        /*0012*/ 	.short	0x0040
        /*0014*/ 	.byte	0x00, 0xf0, 0x21, 0x00


	//----- nvinfo : EIATTR_KPARAM_INFO
	.align		4
.L_11131:
        /*0018*/ 	.byte	0x04, 0x17
        /*001a*/ 	.short	(.L_11133 - .L_11132)
.L_11132:
        /*001c*/ 	.word	0x00000000
        /*0020*/ 	.short	0x0009
        /*0022*/ 	.short	0x003c
        /*0024*/ 	.byte	0x00, 0xf0, 0x05, 0x00


	//----- nvinfo : EIATTR_KPARAM_INFO
	.align		4
.L_11133:
        /*0028*/ 	.byte	0x04, 0x17
        /*002a*/ 	.short	(.L_11135 - .L_11134)
.L_11134:
        /*002c*/ 	.word	0x00000000
        /*0030*/ 	.short	0x0008
        /*0032*/ 	.short	0x0038
        /*0034*/ 	.byte	0x00, 0xf0, 0x11, 0x00


	//----- nvinfo : EIATTR_KPARAM_INFO
	.align		4
.L_11135:
        /*0038*/ 	.byte	0x04, 0x17
        /*003a*/ 	.short	(.L_11137 - .L_11136)
.L_11136:
        /*003c*/ 	.word	0x00000000
        /*0040*/ 	.short	0x0007
        /*0042*/ 	.short	0x0034
        /*0044*/ 	.byte	0x00, 0xf0, 0x11, 0x00


	//----- nvinfo : EIATTR_KPARAM_INFO
	.align		4
.L_11137:
        /*0048*/ 	.byte	0x04, 0x17
        /*004a*/ 	.short	(.L_11139 - .L_11138)
.L_11138:
        /*004c*/ 	.word	0x00000000
        /*0050*/ 	.short	0x0006
        /*0052*/ 	.short	0x0030
        /*0054*/ 	.byte	0x00, 0xf0, 0x11, 0x00


	//----- nvinfo : EIATTR_KPARAM_INFO
	.align		4
.L_11139:
        /*0058*/ 	.byte	0x04, 0x17
        /*005a*/ 	.short	(.L_11141 - .L_11140)
.L_11140:
        /*005c*/ 	.word	0x00000000
        /*0060*/ 	.short	0x0005
        /*0062*/ 	.short	0x0028
        /*0064*/ 	.byte	0x00, 0xf0, 0x21, 0x00


	//----- nvinfo : EIATTR_KPARAM_INFO
	.align		4
.L_11141:
        /*0068*/ 	.byte	0x04, 0x17
        /*006a*/ 	.short	(.L_11143 - .L_11142)
.L_11142:
        /*006c*/ 	.word	0x00000000
        /*0070*/ 	.short	0x0004
        /*0072*/ 	.short	0x0020
        /*0074*/ 	.byte	0x00, 0xf0, 0x21, 0x00


	//----- nvinfo : EIATTR_KPARAM_INFO
	.align		4
.L_11143:
        /*0078*/ 	.byte	0x04, 0x17
        /*007a*/ 	.short	(.L_11145 - .L_11144)
.L_11144:
        /*007c*/ 	.word	0x00000000
        /*0080*/ 	.short	0x0003
        /*0082*/ 	.short	0x0018
        /*0084*/ 	.byte	0x00, 0xf0, 0x11, 0x00


	//----- nvinfo : EIATTR_KPARAM_INFO
	.align		4
.L_11145:
        /*0088*/ 	.byte	0x04, 0x17
        /*008a*/ 	.short	(.L_11147 - .L_11146)
.L_11146:
        /*008c*/ 	.word	0x00000000
        /*0090*/ 	.short	0x0002
        /*0092*/ 	.short	0x0010
        /*0094*/ 	.byte	0x00, 0xf0, 0x21, 0x00


	//----- nvinfo : EIATTR_KPARAM_INFO
	.align		4
.L_11147:
        /*0098*/ 	.byte	0x04, 0x17
        /*009a*/ 	.short	(.L_11149 - .L_11148)
.L_11148:
        /*009c*/ 	.word	0x00000000
        /*00a0*/ 	.short	0x0001
        /*00a2*/ 	.short	0x0008
        /*00a4*/ 	.byte	0x00, 0xf0, 0x21, 0x00


	//----- nvinfo : EIATTR_KPARAM_INFO
	.align		4
.L_11149:
        /*00a8*/ 	.byte	0x04, 0x17
        /*00aa*/ 	.short	(.L_11151 - .L_11150)
.L_11150:
        /*00ac*/ 	.word	0x00000000
        /*00b0*/ 	.short	0x0000
        /*00b2*/ 	.short	0x0000
        /*00b4*/ 	.byte	0x00, 0xf0, 0x21, 0x00


	//----- nvinfo : EIATTR_SPARSE_MMA_MASK
	.align		4
.L_11151:
        /*00b8*/ 	.byte	0x03, 0x50
        /*00ba*/ 	.short	0x0000


	//----- nvinfo : EIATTR_MAXREG_COUNT
	.align		4
        /*00bc*/ 	.byte	0x03, 0x1b
        /*00be*/ 	.short	0x00ff


	//----- nvinfo : EIATTR_MERCURY_ISA_VERSION
	.align		4
        /*00c0*/ 	.byte	0x03, 0x5f
        /*00c2*/ 	.short	0x0101


	//----- nvinfo : EIATTR_EXIT_INSTR_OFFSETS
	.align		4
        /*00c4*/ 	.byte	0x04, 0x1c
        /*00c6*/ 	.short	(.L_11153 - .L_11152)


	//   ....[0]....
.L_11152:
        /*00c8*/ 	.word	0x00000080


	//   ....[1]....
        /*00cc*/ 	.word	0x00002210


	//   ....[2]....
        /*00d0*/ 	.word	0x00002220


	//   ....[3]....
        /*00d4*/ 	.word	0x00002b70


	//   ....[4]....
        /*00d8*/ 	.word	0x00002c70


	//----- nvinfo : EIATTR_MAX_THREADS
	.align		4
.L_11153:
        /*00dc*/ 	.byte	0x04, 0x05
        /*00de*/ 	.short	(.L_11155 - .L_11154)
.L_11154:
        /*00e0*/ 	.word	0x00000080
        /*00e4*/ 	.word	0x00000001
        /*00e8*/ 	.word	0x00000001


	//----- nvinfo : EIATTR_CBANK_PARAM_SIZE
	.align		4
.L_11155:
        /*00ec*/ 	.byte	0x03, 0x19
        /*00ee*/ 	.short	0x0048


	//----- nvinfo : EIATTR_PARAM_CBANK
	.align		4
        /*00f0*/ 	.byte	0x04, 0x0a
        /*00f2*/ 	.short	(.L_11157 - .L_11156)
	.align		4
.L_11156:
        /*00f4*/ 	.word	index@(.nv.constant0._ZN4vllm3moe10topkGatingILi4ELi4ELi4ELi16ELi32EjfLNS0_11ScoringFuncE0EEEvPKT5_PKbPfiPT4_PiiiibPKf)
        /*00f8*/ 	.short	0x0210
        /*00fa*/ 	.short	0x0048


	//----- nvinfo : EIATTR_SW_WAR
	.align		4
.L_11157:
        /*00fc*/ 	.byte	0x04, 0x36
        /*00fe*/ 	.short	(.L_11159 - .L_11158)
.L_11158:
        /*0100*/ 	.word	0x00000008
.L_11159:


//--------------------- .nv.info._ZN4vllm3moe10topkGatingILi2ELi2ELi4ELi8ELi32EjfLNS0_11ScoringFuncE0EEEvPKT5_PKbPfiPT4_PiiiibPKf --------------------------
	.section	.nv.info._ZN4vllm3moe10topkGatingILi2ELi2ELi4ELi8ELi32EjfLNS0_11ScoringFuncE0EEEvPKT5_PKbPfiPT4_PiiiibPKf,"",@"SHT_CUDA_INFO"
	.sectionflags	@""
	.align	4


	//----- nvinfo : EIATTR_CUDA_API_VERSION
	.align		4
        /*0000*/ 	.byte	0x04, 0x37
        /*0002*/ 	.short	(.L_11161 - .L_11160)
.L_11160:
        /*0004*/ 	.word	0x00000082


	//----- nvinfo : EIATTR_KPARAM_INFO
	.align		4
.L_11161:
        /*0008*/ 	.byte	0x04, 0x17
        /*000a*/ 	.short	(.L_11163 - .L_11162)
.L_11162:
        /*000c*/ 	.word	0x00000000
        /*0010*/ 	.short	0x000a
        /*0012*/ 	.short	0x0040
        /*0014*/ 	.byte	0x00, 0xf0, 0x21, 0x00


	//----- nvinfo : EIATTR_KPARAM_INFO
	.align		4
.L_11163:
        /*0018*/ 	.byte	0x04, 0x17
        /*001a*/ 	.short	(.L_11165 - .L_11164)
.L_11164:
        /*001c*/ 	.word	0x00000000
        /*0020*/ 	.short	0x0009
        /*0022*/ 	.short	0x003c
        /*0024*/ 	.byte	0x00, 0xf0, 0x05, 0x00


	//----- nvinfo : EIATTR_KPARAM_INFO
	.align		4
.L_11165:
        /*0028*/ 	.byte	0x04, 0x17
        /*002a*/ 	.short	(.L_11167 - .L_11166)
.L_11166:
        /*002c*/ 	.word	0x00000000
        /*0030*/ 	.short	0x0008
        /*0032*/ 	.short	0x0038
        /*0034*/ 	.byte	0x00, 0xf0, 0x11, 0x00


	//----- nvinfo : EIATTR_KPARAM_INFO
	.align		4
.L_11167:
        /*0038*/ 	.byte	0x04, 0x17
        /*003a*/ 	.short	(.L_11169 - .L_11168)
.L_11168:
        /*003c*/ 	.word	0x00000000
        /*0040*/ 	.short	0x0007
        /*0042*/ 	.short	0x0034
        /*0044*/ 	.byte	0x00, 0xf0, 0x11, 0x00


	//----- nvinfo : EIATTR_KPARAM_INFO
	.align		4
.L_11169:
        /*0048*/ 	.byte	0x04, 0x17
        /*004a*/ 	.short	(.L_11171 - .L_11170)
.L_11170:
        /*004c*/ 	.word	0x00000000
        /*0050*/ 	.short	0x0006
        /*0052*/ 	.short	0x0030
        /*0054*/ 	.byte	0x00, 0xf0, 0x11, 0x00


	//----- nvinfo : EIATTR_KPARAM_INFO
	.align		4
.L_11171:
        /*0058*/ 	.byte	0x04, 0x17
        /*005a*/ 	.short	(.L_11173 - .L_11172)
.L_11172:
        /*005c*/ 	.word	0x00000000
        /*0060*/ 	.short	0x0005
        /*0062*/ 	.short	0x0028
        /*0064*/ 	.byte	0x00, 0xf0, 0x21, 0x00


	//----- nvinfo : EIATTR_KPARAM_INFO
	.align		4
.L_11173:
        /*0068*/ 	.byte	0x04, 0x17
        /*006a*/ 	.short	(.L_11175 - .L_11174)
.L_11174:
        /*006c*/ 	.word	0x00000000
        /*0070*/ 	.short	0x0004
        /*0072*/ 	.short	0x0020
        /*0074*/ 	.byte	0x00, 0xf0, 0x21, 0x00


	//----- nvinfo : EIATTR_KPARAM_INFO
	.align		4
.L_11175:
        /*0078*/ 	.byte	0x04, 0x17
        /*007a*/ 	.short	(.L_11177 - .L_11176)
.L_11176:
        /*007c*/ 	.word	0x00000000
        /*0080*/ 	.short	0x0003
        /*0082*/ 	.short	0x0018
        /*0084*/ 	.byte	0x00, 0xf0, 0x11, 0x00


	//----- nvinfo : EIATTR_KPARAM_INFO
	.align		4
.L_11177:
        /*0088*/ 	.byte	0x04, 0x17
        /*008a*/ 	.short	(.L_11179 - .L_11178)
.L_11178:
        /*008c*/ 	.word	0x00000000
        /*0090*/ 	.short	0x0002
        /*0092*/ 	.short	0x0010
        /*0094*/ 	.byte	0x00, 0xf0, 0x21, 0x00


	//----- nvinfo : EIATTR_KPARAM_INFO
	.align		4
.L_11179:
        /*0098*/ 	.byte	0x04, 0x17
        /*009a*/ 	.short	(.L_11181 - .L_11180)
.L_11180:
        /*009c*/ 	.word	0x00000000
        /*00a0*/ 	.short	0x0001
        /*00a2*/ 	.short	0x0008
        /*00a4*/ 	.byte	0x00, 0xf0, 0x21, 0x00


	//----- nvinfo : EIATTR_KPARAM_INFO
	.align		4
.L_11181:
        /*00a8*/ 	.byte	0x04, 0x17
        /*00aa*/ 	.short	(.L_11183 - .L_11182)
.L_11182:
        /*00ac*/ 	.word	0x00000000
        /*00b0*/ 	.short	0x0000
        /*00b2*/ 	.short	0x0000
        /*00b4*/ 	.byte	0x00, 0xf0, 0x21, 0x00


	//----- nvinfo : EIATTR_SPARSE_MMA_MASK
	.align		4
.L_11183:
        /*00b8*/ 	.byte	0x03, 0x50
        /*00ba*/ 	.short	0x0000


	//----- nvinfo : EIATTR_MAXREG_COUNT
	.align		4
        /*00bc*/ 	.byte	0x03, 0x1b
        /*00be*/ 	.short	0x00ff


	//----- nvinfo : EIATTR_MERCURY_ISA_VERSION
	.align		4
        /*00c0*/ 	.byte	0x03, 0x5f
        /*00c2*/ 	.short	0x0101


	//----- nvinfo : EIATTR_EXIT_INSTR_OFFSETS
	.align		4
        /*00c4*/ 	.byte	0x04, 0x1c
        /*00c6*/ 	.short	(.L_11185 - .L_11184)


	//   ....[0]....
.L_11184:
        /*00c8*/ 	.word	0x00000080


	//   ....[1]....
        /*00cc*/ 	.word	0x00001850


	//   ....[2]....
        /*00d0*/ 	.word	0x00001860


	//   ....[3]....
        /*00d4*/ 	.word	0x00002120


	//   ....[4]....
        /*00d8*/ 	.word	0x00002230


	//----- nvinfo : EIATTR_MAX_THREADS
	.align		4
.L_11185:
        /*00dc*/ 	.byte	0x04, 0x05
        /*00de*/ 	.short	(.L_11187 - .L_11186)
.L_11186:
        /*00e0*/ 	.word	0x00000080
        /*00e4*/ 	.word	0x00000001
        /*00e8*/ 	.word	0x00000001


	//----- nvinfo : EIATTR_CBANK_PARAM_SIZE
	.align		4
.L_11187:
        /*00ec*/ 	.byte	0x03, 0x19
        /*00ee*/ 	.short	0x0048


	//----- nvinfo : EIATTR_PARAM_CBANK
	.align		4
        /*00f0*/ 	.byte	0x04, 0x0a
        /*00f2*/ 	.short	(.L_11189 - .L_11188)
	.align		4
.L_11188:
        /*00f4*/ 	.word	index@(.nv.constant0._ZN4vllm3moe10topkGatingILi2ELi2ELi4ELi8ELi32EjfLNS0_11ScoringFuncE0EEEvPKT5_PKbPfiPT4_PiiiibPKf)
        /*00f8*/ 	.short	0x0210
        /*00fa*/ 	.short	0x0048


	//----- nvinfo : EIATTR_SW_WAR
	.align		4
.L_11189:
        /*00fc*/ 	.byte	0x04, 0x36
        /*00fe*/ 	.short	(.L_11191 - .L_11190)
.L_11190:
        /*0100*/ 	.word	0x00000008
.L_11191:


//--------------------- .nv.info._ZN4vllm3moe10topkGatingILi1ELi1ELi4ELi4ELi32EjfLNS0_11ScoringFuncE0EEEvPKT5_PKbPfiPT4_PiiiibPKf --------------------------
	.section	.nv.info._ZN4vllm3moe10topkGatingILi1ELi1ELi4ELi4ELi32EjfLNS0_11ScoringFuncE0EEEvPKT5_PKbPfiPT4_PiiiibPKf,"",@"SHT_CUDA_INFO"
	.sectionflags	@""
	.align	4


	//----- nvinfo : EIATTR_CUDA_API_VERSION
	.align		4
        /*0000*/ 	.byte	0x04, 0x37
        /*0002*/ 	.short	(.L_11193 - .L_11192)
.L_11192:
        /*0004*/ 	.word	0x00000082


	//----- nvinfo : EIATTR_KPARAM_INFO
	.align		4
.L_11193:
        /*0008*/ 	.byte	0x04, 0x17
        /*000a*/ 	.short	(.L_11195 - .L_11194)
.L_11194:
        /*000c*/ 	.word	0x00000000
        /*0010*/ 	.short	0x000a
        /*0012*/ 	.short	0x0040
        /*0014*/ 	.byte	0x00, 0xf0, 0x21, 0x00


	//----- nvinfo : EIATTR_KPARAM_INFO
	.align		4
.L_11195:
        /*0018*/ 	.byte	0x04, 0x17
        /*001a*/ 	.short	(.L_11197 - .L_11196)
.L_11196:
        /*001c*/ 	.word	0x00000000
        /*0020*/ 	.short	0x0009
        /*0022*/ 	.short	0x003c
        /*0024*/ 	.byte	0x00, 0xf0, 0x05, 0x00


	//----- nvinfo : EIATTR_KPARAM_INFO
	.align		4
.L_11197:
        /*0028*/ 	.byte	0x04, 0x17
        /*002a*/ 	.short	(.L_11199 - .L_11198)
.L_11198:
        /*002c*/ 	.word	0x00000000
        /*0030*/ 	.short	0x0008
        /*0032*/ 	.short	0x0038
        /*0034*/ 	.byte	0x00, 0xf0, 0x11, 0x00


	//----- nvinfo : EIATTR_KPARAM_INFO
	.align		4
.L_11199:
        /*0038*/ 	.byte	0x04, 0x17
        /*003a*/ 	.short	(.L_11201 - .L_11200)
.L_11200:
        /*003c*/ 	.word	0x00000000
        /*0040*/ 	.short	0x0007
        /*0042*/ 	.short	0x0034
        /*0044*/ 	.byte	0x00, 0xf0, 0x11, 0x00


	//----- nvinfo : EIATTR_KPARAM_INFO
	.align		4
.L_11201:
        /*0048*/ 	.byte	0x04, 0x17
        /*004a*/ 	.short	(.L_11203 - .L_11202)
.L_11202:
        /*004c*/ 	.word	0x00000000
        /*0050*/ 	.short	0x0006
        /*0052*/ 	.short	0x0030
        /*0054*/ 	.byte	0x00, 0xf0, 0x11, 0x00


	//----- nvinfo : EIATTR_KPARAM_INFO
	.align		4
.L_11203:
        /*0058*/ 	.byte	0x04, 0x17
        /*005a*/ 	.short	(.L_11205 - .L_11204)
.L_11204:
        /*005c*/ 	.word	0x00000000
        /*0060*/ 	.short	0x0005
        /*0062*/ 	.short	0x0028
        /*0064*/ 	.byte	0x00, 0xf0, 0x21, 0x00


	//----- nvinfo : EIATTR_KPARAM_INFO
	.align		4
.L_11205:
        /*0068*/ 	.byte	0x04, 0x17
        /*006a*/ 	.short	(.L_11207 - .L_11206)
.L_11206:
        /*006c*/ 	.word	0x00000000
        /*0070*/ 	.short	0x0004
        /*0072*/ 	.short	0x0020
        /*0074*/ 	.byte	0x00, 0xf0, 0x21, 0x00


	//----- nvinfo : EIATTR_KPARAM_INFO
	.align		4
.L_11207:
        /*0078*/ 	.byte	0x04, 0x17
        /*007a*/ 	.short	(.L_11209 - .L_11208)
.L_11208:
        /*007c*/ 	.word	0x00000000
        /*0080*/ 	.short	0x0003
        /*0082*/ 	.short	0x0018
        /*0084*/ 	.byte	0x00, 0xf0, 0x11, 0x00


	//----- nvinfo : EIATTR_KPARAM_INFO
	.align		4
.L_11209:
        /*0088*/ 	.byte	0x04, 0x17
        /*008a*/ 	.short	(.L_11211 - .L_11210)
.L_11210:
        /*008c*/ 	.word	0x00000000
        /*0090*/ 	.short	0x0002
        /*0092*/ 	.short	0x0010
        /*0094*/ 	.byte	0x00, 0xf0, 0x21, 0x00


	//----- nvinfo : EIATTR_KPARAM_INFO
	.align		4
.L_11211:
        /*0098*/ 	.byte	0x04, 0x17
        /*009a*/ 	.short	(.L_11213 - .L_11212)
.L_11212:
        /*009c*/ 	.word	0x00000000
        /*00a0*/ 	.short	0x0001
        /*00a2*/ 	.short	0x0008
        /*00a4*/ 	.byte	0x00, 0xf0, 0x21, 0x00


	//----- nvinfo : EIATTR_KPARAM_INFO
	.align		4
.L_11213:
        /*00a8*/ 	.byte	0x04, 0x17
        /*00aa*/ 	.short	(.L_11215 - .L_11214)
.L_11214:
        /*00ac*/ 	.word	0x00000000
        /*00b0*/ 	.short	0x0000
        /*00b2*/ 	.short	0x0000
        /*00b4*/ 	.byte	0x00, 0xf0, 0x21, 0x00


	//----- nvinfo : EIATTR_SPARSE_MMA_MASK
	.align		4
.L_11215:
        /*00b8*/ 	.byte	0x03, 0x50
        /*00ba*/ 	.short	0x0000


	//----- nvinfo : EIATTR_MAXREG_COUNT
	.align		4
        /*00bc*/ 	.byte	0x03, 0x1b
        /*00be*/ 	.short	0x00ff


	//----- nvinfo : EIATTR_MERCURY_ISA_VERSION
	.align		4
        /*00c0*/ 	.byte	0x03, 0x5f
        /*00c2*/ 	.short	0x0101


	//----- nvinfo : EIATTR_EXIT_INSTR_OFFSETS
	.align		4
        /*00c4*/ 	.byte	0x04, 0x1c
        /*00c6*/ 	.short	(.L_11217 - .L_11216)


	//   ....[0]....
.L_11216:
        /*00c8*/ 	.word	0x00000080


	//   ....[1]....
        /*00cc*/ 	.word	0x00000f50


	//   ....[2]....
        /*00d0*/ 	.word	0x00000f60


	//   ....[3]....
        /*00d4*/ 	.word	0x000017c0


	//   ....[4]....
        /*00d8*/ 	.word	0x000018d0


	//----- nvinfo : EIATTR_MAX_THREADS
	.align		4
.L_11217:
        /*00dc*/ 	.byte	0x04, 0x05
        /*00de*/ 	.short	(.L_11219 - .L_11218)
.L_11218:
        /*00e0*/ 	.word	0x00000080
        /*00e4*/ 	.word	0x00000001
        /*00e8*/ 	.word	0x00000001


	//----- nvinfo : EIATTR_CBANK_PARAM_SIZE
	.align		4
.L_11219:
        /*00ec*/ 	.byte	0x03, 0x19
        /*00ee*/ 	.short	0x0048


	//----- nvinfo : EIATTR_PARAM_CBANK
	.align		4
        /*00f0*/ 	.byte	0x04, 0x0a
        /*00f2*/ 	.short	(.L_11221 - .L_11220)
	.align		4
.L_11220:
        /*00f4*/ 	.word	index@(.nv.constant0._ZN4vllm3moe10topkGatingILi1ELi1ELi4ELi4ELi32EjfLNS0_11ScoringFuncE0EEEvPKT5_PKbPfiPT4_PiiiibPKf)
        /*00f8*/ 	.short	0x0210
        /*00fa*/ 	.short	0x0048


	//----- nvinfo : EIATTR_SW_WAR
	.align		4
.L_11221:
        /*00fc*/ 	.byte	0x04, 0x36
        /*00fe*/ 	.short	(.L_11223 - .L_11222)
.L_11222:
        /*0100*/ 	.word	0x00000008
.L_11223:


//--------------------- .nv.info._ZN4vllm3moe7moeTopKILi256EiEEvPKfPKbPfPT0_PiiiiibS3_ --------------------------
	.section	.nv.info._ZN4vllm3moe7moeTopKILi256EiEEvPKfPKbPfPT0_PiiiiibS3_,"",@"SHT_CUDA_INFO"
	.sectionflags	@""
	.align	4


	//----- nvinfo : EIATTR_CUDA_API_VERSION
	.align		4
        /*0000*/ 	.byte	0x04, 0x37
        /*0002*/ 	.short	(.L_11225 - .L_11224)
.L_11224:
        /*0004*/ 	.word	0x00000082


	//----- nvinfo : EIATTR_KPARAM_INFO
	.align		4
.L_11225:
        /*0008*/ 	.byte	0x04, 0x17
        /*000a*/ 	.short	(.L_11227 - .L_11226)
.L_11226:
        /*000c*/ 	.word	0x00000000
        /*0010*/ 	.short	0x000a
        /*0012*/ 	.short	0x0040
        /*0014*/ 	.byte	0x00, 0xf0, 0x21, 0x00


	//----- nvinfo : EIATTR_KPARAM_INFO
	.align		4
.L_11227:
        /*0018*/ 	.byte	0x04, 0x17
        /*001a*/ 	.short	(.L_11229 - .L_11228)
.L_11228:
        /*001c*/ 	.word	0x00000000
        /*0020*/ 	.short	0x0009
        /*0022*/ 	.short	0x0038
        /*0024*/ 	.byte	0x00, 0xf0, 0x05, 0x00


	//----- nvinfo : EIATTR_KPARAM_INFO
	.align		4
.L_11229:
        /*0028*/ 	.byte	0x04, 0x17
        /*002a*/ 	.short	(.L_11231 - .L_11230)
.L_11230:
        /*002c*/ 	.word	0x00000000
        /*0030*/ 	.short	0x0008
        /*0032*/ 	.short	0x0034
        /*0034*/ 	.byte	0x00, 0xf0, 0x11, 0x00


	//----- nvinfo : EIATTR_KPARAM_INFO
	.align		4
.L_11231:
        /*0038*/ 	.byte	0x04, 0x17
        /*003a*/ 	.short	(.L_11233 - .L_11232)
.L_11232:
        /*003c*/ 	.word	0x00000000
        /*0040*/ 	.short	0x0007
        /*0042*/ 	.short	0x0030
        /*0044*/ 	.byte	0x00, 0xf0, 0x11, 0x00


	//----- nvinfo : EIATTR_KPARAM_INFO
	.align		4
.L_11233:
        /*0048*/ 	.byte	0x04, 0x17
        /*004a*/ 	.short	(.L_11235 - .L_11234)
.L_11234:
        /*004c*/ 	.word	0x00000000
        /*0050*/ 	.short	0x0006
        /*0052*/ 	.short	0x002c
        /*0054*/ 	.byte	0x00, 0xf0, 0x11, 0x00


	//----- nvinfo : EIATTR_KPARAM_INFO
	.align		4
.L_11235:
        /*0058*/ 	.byte	0x04, 0x17
        /*005a*/ 	.short	(.L_11237 - .L_11236)
.L_11236:
        /*005c*/ 	.word	0x00000000
        /*0060*/ 	.short	0x0005
        /*0062*/ 	.short	0x0028
        /*0064*/ 	.byte	0x00, 0xf0, 0x11, 0x00


	//----- nvinfo : EIATTR_KPARAM_INFO
	.align		4
.L_11237:
        /*0068*/ 	.byte	0x04, 0x17
        /*006a*/ 	.short	(.L_11239 - .L_11238)
.L_11238:
        /*006c*/ 	.word	0x00000000
        /*0070*/ 	.short	0x0004
        /*0072*/ 	.short	0x0020
        /*0074*/ 	.byte	0x00, 0xf0, 0x21, 0x00


	//----- nvinfo : EIATTR_KPARAM_INFO
	.align		4
.L_11239:
        /*0078*/ 	.byte	0x04, 0x17
        /*007a*/ 	.short	(.L_11241 - .L_11240)
.L_11240:
        /*007c*/ 	.word	0x00000000
        /*0080*/ 	.short	0x0003
        /*0082*/ 	.short	0x0018
        /*0084*/ 	.byte	0x00, 0xf0, 0x21, 0x00


	//----- nvinfo : EIATTR_KPARAM_INFO
	.align		4
.L_11241:
        /*0088*/ 	.byte	0x04, 0x17
        /*008a*/ 	.short	(.L_11243 - .L_11242)
.L_11242:
        /*008c*/ 	.word	0x00000000
        /*0090*/ 	.short	0x0002
        /*0092*/ 	.short	0x0010
        /*0094*/ 	.byte	0x00, 0xf0, 0x21, 0x00


	//----- nvinfo : EIATTR_KPARAM_INFO
	.align		4
.L_11243:
        /*0098*/ 	.byte	0x04, 0x17
        /*009a*/ 	.short	(.L_11245 - .L_11244)
.L_11244:
        /*009c*/ 	.word	0x00000000
        /*00a0*/ 	.short	0x0001
        /*00a2*/ 	.short	0x0008
        /*00a4*/ 	.byte	0x00, 0xf0, 0x21, 0x00


	//----- nvinfo : EIATTR_KPARAM_INFO
	.align		4
.L_11245:
        /*00a8*/ 	.byte	0x04, 0x17
        /*00aa*/ 	.short	(.L_11247 - .L_11246)
.L_11246:
        /*00ac*/ 	.word	0x00000000
        /*00b0*/ 	.short	0x0000
        /*00b2*/ 	.short	0x0000
        /*00b4*/ 	.byte	0x00, 0xf0, 0x21, 0x00


	//----- nvinfo : EIATTR_SPARSE_MMA_MASK
	.align		4
.L_11247:
        /*00b8*/ 	.byte	0x03, 0x50
        /*00ba*/ 	.short	0x0000


	//----- nvinfo : EIATTR_MAXREG_COUNT
	.align		4
        /*00bc*/ 	.byte	0x03, 0x1b
        /*00be*/ 	.short	0x00ff


	//----- nvinfo : EIATTR_NUM_BARRIERS
	.align		4
        /*00c0*/ 	.byte	0x02, 0x4c
        /*00c2*/ 	.byte	0x01
	.zero		1


	//----- nvinfo : EIATTR_EXTERNS
	.align		4
        /*00c4*/ 	.byte	0x04, 0x0f
        /*00c6*/ 	.short	(.L_11249 - .L_11248)


	//   ....[0]....
	.align		4
.L_11248:
        /*00c8*/ 	.word	index@(__assertfail)


	//----- nvinfo : EIATTR_MERCURY_ISA_VERSION
	.align		4
.L_11249:
        /*00cc*/ 	.byte	0x03, 0x5f
        /*00ce*/ 	.short	0x0101


	//----- nvinfo : EIATTR_COOP_GROUP_MASK_REGIDS
	.align		4
        /*00d0*/ 	.byte	0x04, 0x29
        /*00d2*/ 	.short	(.L_11251 - .L_11250)


	//   ....[0]....
.L_11250:
        /*00d4*/ 	.word	0xffffffff


	//   ....[1]....
        /*00d8*/ 	.word	0xffffffff


	//   ....[2]....
        /*00dc*/ 	.word	0xffffffff


	//   ....[3]....
        /*00e0*/ 	.word	0xffffffff


	//   ....[4]....
        /*00e4*/ 	.word	0xffffffff


	//   ....[5]....
        /*00e8*/ 	.word	0xffffffff


	//   ....[6]....
        /*00ec*/ 	.word	0xffffffff


	//   ....[7]....
        /*00f0*/ 	.word	0xffffffff


	//   ....[8]....
        /*00f4*/ 	.word	0xffffffff


	//   ....[9]....
        /*00f8*/ 	.word	0xffffffff


	//----- nvinfo : EIATTR_COOP_GROUP_INSTR_OFFSETS
	.align		4
.L_11251:
        /*00fc*/ 	.byte	0x04, 0x28
        /*00fe*/ 	.short	(.L_11253 - .L_11252)


	//   ....[0]....
.L_11252:
        /*0100*/ 	.word	0x00003290


	//   ....[1]....
        /*0104*/ 	.word	0x000032c0


	//   ....[2]....
        /*0108*/ 	.word	0x00003340


	//   ....[3]....
        /*010c*/ 	.word	0x00003350


	//   ....[4]....
        /*0110*/ 	.word	0x000033d0


	//   ....[5]....
        /*0114*/ 	.word	0x000033e0


	//   ....[6]....
        /*0118*/ 	.word	0x00003460


	//   ....[7]....
        /*011c*/ 	.word	0x00003470


	//   ....[8]....
        /*0120*/ 	.word	0x000034f0


	//   ....[9]....
        /*0124*/ 	.word	0x00003500


	//----- nvinfo : EIATTR_SYSCALL_OFFSETS
	.align		4
.L_11253:
        /*0128*/ 	.byte	0x04, 0x46
        /*012a*/ 	.short	(.L_11255 - .L_11254)


	//   ....[0]....
.L_11254:
        /*012c*/ 	.word	0x00003b20


	//----- nvinfo : EIATTR_EXIT_INSTR_OFFSETS
	.align		4
.L_11255:
        /*0130*/ 	.byte	0x04, 0x1c
        /*0132*/ 	.short	(.L_11257 - .L_11256)


	//   ....[0]....
.L_11256:
        /*0134*/ 	.word	0x00003cd0


	//   ....[1]....
        /*0138*/ 	.word	0x00003cf0


	//   ....[2]....
        /*013c*/ 	.word	0x000045b0


	//   ....[3]....
        /*0140*/ 	.word	0x000046c0


	//----- nvinfo : EIATTR_MAX_THREADS
	.align		4
.L_11257:
        /*0144*/ 	.byte	0x04, 0x05
        /*0146*/ 	.short	(.L_11259 - .L_11258)
.L_11258:
        /*0148*/ 	.word	0x00000100
        /*014c*/ 	.word	0x00000001
        /*0150*/ 	.word	0x00000001


	//----- nvinfo : EIATTR_CRS_STACK_SIZE
	.align		4
.L_11259:
        /*0154*/ 	.byte	0x04, 0x1e
        /*0156*/ 	.short	(.L_11261 - .L_11260)
.L_11260:
        /*0158*/ 	.word	0x00000000


	//----- nvinfo : EIATTR_CBANK_PARAM_SIZE
	.align		4
.L_11261:
        /*015c*/ 	.byte	0x03, 0x19
        /*015e*/ 	.short	0x0048


	//----- nvinfo : EIATTR_PARAM_CBANK
	.align		4
        /*0160*/ 	.byte	0x04, 0x0a
        /*0162*/ 	.short	(.L_11263 - .L_11262)
	.align		4
.L_11262:
        /*0164*/ 	.word	index@(.nv.constant0._ZN4vllm3moe7moeTopKILi256EiEEvPKfPKbPfPT0_PiiiiibS3_)
        /*0168*/ 	.short	0x0210
        /*016a*/ 	.short	0x0048


	//----- nvinfo : EIATTR_SW_WAR
	.align		4
.L_11263:
        /*016c*/ 	.byte	0x04, 0x36
        /*016e*/ 	.short	(.L_11265 - .L_11264)
.L_11264:
        /*0170*/ 	.word	0x00000008
.L_11265:


//--------------------- .nv.info._ZN4vllm3moe10moeSoftmaxILi256EfEEvPKT0_PKbPfi --------------------------
	.section	.nv.info._ZN4vllm3moe10moeSoftmaxILi256EfEEvPKT0_PKbPfi,"",@"SHT_CUDA_INFO"
	.sectionflags	@""
	.align	4


	//----- nvinfo : EIATTR_CUDA_API_VERSION
	.align		4
        /*0000*/ 	.byte	0x04, 0x37
        /*0002*/ 	.short	(.L_11267 - .L_11266)
.L_11266:
        /*0004*/ 	.word	0x00000082


	//----- nvinfo : EIATTR_KPARAM_INFO
	.align		4
.L_11267:
        /*0008*/ 	.byte	0x04, 0x17
        /*000a*/ 	.short	(.L_11269 - .L_11268)
.L_11268:
        /*000c*/ 	.word	0x00000000
        /*0010*/ 	.short	0x0003
        /*0012*/ 	.short	0x0018
        /*0014*/ 	.byte	0x00, 0xf0, 0x11, 0x00


	//----- nvinfo : EIATTR_KPARAM_INFO
	.align		4
.L_11269:
        /*0018*/ 	.byte	0x04, 0x17
        /*001a*/ 	.short	(.L_11271 - .L_11270)
.L_11270:
        /*001c*/ 	.word	0x00000000
        /*0020*/ 	.short	0x0002
        /*0022*/ 	.short	0x0010
        /*0024*/ 	.byte	0x00, 0xf0, 0x21, 0x00


	//----- nvinfo : EIATTR_KPARAM_INFO
	.align		4
.L_11271:
        /*0028*/ 	.byte	0x04, 0x17
        /*002a*/ 	.short	(.L_11273 - .L_11272)
.L_11272:
        /*002c*/ 	.word	0x00000000
        /*0030*/ 	.short	0x0001
        /*0032*/ 	.short	0x0008
        /*0034*/ 	.byte	0x00, 0xf0, 0x21, 0x00


	//----- nvinfo : EIATTR_KPARAM_INFO
	.align		4
.L_11273:
        /*0038*/ 	.byte	0x04, 0x17
        /*003a*/ 	.short	(.L_11275 - .L_11274)
.L_11274:
        /*003c*/ 	.word	0x00000000
        /*0040*/ 	.short	0x0000
        /*0042*/ 	.short	0x0000
        /*0044*/ 	.byte	0x00, 0xf0, 0x21, 0x00


	//----- nvinfo : EIATTR_SPARSE_MMA_MASK
	.align		4
.L_11275:
        /*0048*/ 	.byte	0x03, 0x50
        /*004a*/ 	.short	0x0000


	//----- nvinfo : EIATTR_MAXREG_COUNT
	.align		4
        /*004c*/ 	.byte	0x03, 0x1b
        /*004e*/ 	.short	0x00ff


	//----- nvinfo : EIATTR_NUM_BARRIERS
	.align		4
        /*0050*/ 	.byte	0x02, 0x4c
        /*0052*/ 	.byte	0x01
	.zero		1


	//----- nvinfo : EIATTR_MERCURY_ISA_VERSION
	.align		4
        /*0054*/ 	.byte	0x03, 0x5f
        /*0056*/ 	.short	0x0101


	//----- nvinfo : EIATTR_COOP_GROUP_MASK_REGIDS
	.align		4
        /*0058*/ 	.byte	0x04, 0x29
        /*005a*/ 	.short	(.L_11277 - .L_11276)


	//   ....[0]....
.L_11276:
        /*005c*/ 	.word	0xffffffff


	//   ....[1]....
        /*0060*/ 	.word	0xffffffff


	//   ....[2]....
        /*0064*/ 	.word	0xffffffff


	//   ....[3]....
        /*0068*/ 	.word	0xffffffff


	//   ....[4]....
        /*006c*/ 	.word	0xffffffff


	//   ....[5]....
        /*0070*/ 	.word	0xffffffff


	//   ....[6]....
        /*0074*/ 	.word	0xffffffff


	//   ....[7]....
        /*0078*/ 	.word	0xffffffff


	//   ....[8]....
        /*007c*/ 	.word	0xffffffff


	//   ....[9]....
        /*0080*/ 	.word	0xffffffff


	//----- nvinfo : EIATTR_COOP_GROUP_INSTR_OFFSETS
	.align		4
.L_11277:
        /*0084*/ 	.byte	0x04, 0x28
        /*0086*/ 	.short	(.L_11279 - .L_11278)


	//   ....[0]....
.L_11278:
        /*0088*/ 	.word	0x000008e0


	//   ....[1]....
        /*008c*/ 	.word	0x00000950


	//   ....[2]....
        /*0090*/ 	.word	0x00000990


	//   ....[3]....
        /*0094*/ 	.word	0x000009d0


	//   ....[4]....
        /*0098*/ 	.word	0x00000a20


	//   ....[5]....
        /*009c*/ 	.word	0x000018d0


	//   ....[6]....
        /*00a0*/ 	.word	0x00001900


	//   ....[7]....
        /*00a4*/ 	.word	0x00001920


	//   ....[8]....
        /*00a8*/ 	.word	0x00001940


	//   ....[9]....
        /*00ac*/ 	.word	0x00001960


	//----- nvinfo : EIATTR_EXIT_INSTR_OFFSETS
	.align		4
.L_11279:
        /*00b0*/ 	.byte	0x04, 0x1c
        /*00b2*/ 	.short	(.L_11281 - .L_11280)


	//   ....[0]....
.L_11280:
        /*00b4*/ 	.word	0x000000d0


	//   ....[1]....
        /*00b8*/ 	.word	0x00001a90


	//   ....[2]....
        /*00bc*/ 	.word	0x00001d20


	//   ....[3]....
        /*00c0*/ 	.word	0x00002060


	//----- nvinfo : EIATTR_MAX_THREADS
	.align		4
.L_11281:
        /*00c4*/ 	.byte	0x04, 0x05
        /*00c6*/ 	.short	(.L_11283 - .L_11282)
.L_11282:
        /*00c8*/ 	.word	0x00000100
        /*00cc*/ 	.word	0x00000001
        /*00d0*/ 	.word	0x00000001


	//----- nvinfo : EIATTR_CRS_STACK_SIZE
	.align		4
.L_11283:
        /*00d4*/ 	.byte	0x04, 0x1e
        /*00d6*/ 	.short	(.L_11285 - .L_11284)
.L_11284:
        /*00d8*/ 	.word	0x00000000


	//----- nvinfo : EIATTR_CBANK_PARAM_SIZE
	.align		4
.L_11285:
        /*00dc*/ 	.byte	0x03, 0x19
        /*00de*/ 	.short	0x001c


	//----- nvinfo : EIATTR_PARAM_CBANK
	.align		4
        /*00e0*/ 	.byte	0x04, 0x0a
        /*00e2*/ 	.short	(.L_11287 - .L_11286)
	.align		4
.L_11286:
        /*00e4*/ 	.word	index@(.nv.constant0._ZN4vllm3moe10moeSoftmaxILi256EfEEvPKT0_PKbPfi)
        /*00e8*/ 	.short	0x0210
        /*00ea*/ 	.short	0x001c


	//----- nvinfo : EIATTR_SW_WAR
	.align		4
.L_11287:
        /*00ec*/ 	.byte	0x04, 0x36
        /*00ee*/ 	.short	(.L_11289 - .L_11288)
.L_11288:
        /*00f0*/ 	.word	0x00000008
.L_11289:


//--------------------- .nv.info._ZN4vllm3moe10topkGatingILi18ELi576ELi4ELi8ELi32EifLNS0_11ScoringFuncE0EEEvPKT5_PKbPfiPT4_PiiiibPKf --------------------------
	.section	.nv.info._ZN4vllm3moe10topkGatingILi18ELi576ELi4ELi8ELi32EifLNS0_11ScoringFuncE0EEEvPKT5_PKbPfiPT4_PiiiibPKf,"",@"SHT_CUDA_INFO"
	.sectionflags	@""
	.align	4


	//----- nvinfo : EIATTR_CUDA_API_VERSION
	.align		4
        /*0000*/ 	.byte	0x04, 0x37
        /*0002*/ 	.short	(.L_11291 - .L_11290)
.L_11290:
        /*0004*/ 	.word	0x00000082


	//----- nvinfo : EIATTR_KPARAM_INFO
	.align		4
.L_11291:
        /*0008*/ 	.byte	0x04, 0x17
        /*000a*/ 	.short	(.L_11293 - .L_11292)
.L_11292:
        /*000c*/ 	.word	0x00000000
        /*0010*/ 	.short	0x000a
        /*0012*/ 	.short	0x0040
        /*0014*/ 	.byte	0x00, 0xf0, 0x21, 0x00


	//----- nvinfo : EIATTR_KPARAM_INFO
	.align		4
.L_11293:
        /*0018*/ 	.byte	0x04, 0x17
        /*001a*/ 	.short	(.L_11295 - .L_11294)
.L_11294:
        /*001c*/ 	.word	0x00000000
        /*0020*/ 	.short	0x0009
        /*0022*/ 	.short	0x003c
        /*0024*/ 	.byte	0x00, 0xf0, 0x05, 0x00


	//----- nvinfo : EIATTR_KPARAM_INFO
	.align		4
.L_11295:
        /*0028*/ 	.byte	0x04, 0x17
        /*002a*/ 	.short	(.L_11297 - .L_11296)
.L_11296:
        /*002c*/ 	.word	0x00000000
        /*0030*/ 	.short	0x0008
        /*0032*/ 	.short	0x0038
        /*0034*/ 	.byte	0x00, 0xf0, 0x11, 0x00


	//----- nvinfo : EIATTR_KPARAM_INFO
	.align		4
.L_11297:
        /*0038*/ 	.byte	0x04, 0x17
        /*003a*/ 	.short	(.L_11299 - .L_11298)
.L_11298:
        /*003c*/ 	.word	0x00000000
        /*0040*/ 	.short	0x0007
        /*0042*/ 	.short	0x0034
        /*0044*/ 	.byte	0x00, 0xf0, 0x11, 0x00


	//----- nvinfo : EIATTR_KPARAM_INFO
	.align		4
.L_11299:
        /*0048*/ 	.byte	0x04, 0x17
        /*004a*/ 	.short	(.L_11301 - .L_11300)
.L_11300:
        /*004c*/ 	.word	0x00000000
        /*0050*/ 	.short	0x0006
        /*0052*/ 	.short	0x0030
        /*0054*/ 	.byte	0x00, 0xf0, 0x11, 0x00


	//----- nvinfo : EIATTR_KPARAM_INFO
	.align		4
.L_11301:
        /*0058*/ 	.byte	0x04, 0x17
        /*005a*/ 	.short	(.L_11303 - .L_11302)
.L_11302:
        /*005c*/ 	.word	0x00000000
        /*0060*/ 	.short	0x0005
        /*0062*/ 	.short	0x0028
        /*0064*/ 	.byte	0x00, 0xf0, 0x21, 0x00


	//----- nvinfo : EIATTR_KPARAM_INFO
	.align		4
.L_11303:
        /*0068*/ 	.byte	0x04, 0x17
        /*006a*/ 	.short	(.L_11305 - .L_11304)
.L_11304:
        /*006c*/ 	.word	0x00000000
        /*0070*/ 	.short	0x0004
        /*0072*/ 	.short	0x0020
        /*0074*/ 	.byte	0x00, 0xf0, 0x21, 0x00


	//----- nvinfo : EIATTR_KPARAM_INFO
	.align		4
.L_11305:
        /*0078*/ 	.byte	0x04, 0x17
        /*007a*/ 	.short	(.L_11307 - .L_11306)
.L_11306:
        /*007c*/ 	.word	0x00000000
        /*0080*/ 	.short	0x0003
        /*0082*/ 	.short	0x0018
        /*0084*/ 	.byte	0x00, 0xf0, 0x11, 0x00


	//----- nvinfo : EIATTR_KPARAM_INFO
	.align		4
.L_11307:
        /*0088*/ 	.byte	0x04, 0x17
        /*008a*/ 	.short	(.L_11309 - .L_11308)
.L_11308:
        /*008c*/ 	.word	0x00000000
        /*0090*/ 	.short	0x0002
        /*0092*/ 	.short	0x0010
        /*0094*/ 	.byte	0x00, 0xf0, 0x21, 0x00


	//----- nvinfo : EIATTR_KPARAM_INFO
	.align		4
.L_11309:
        /*0098*/ 	.byte	0x04, 0x17
        /*009a*/ 	.short	(.L_11311 - .L_11310)
.L_11310:
        /*009c*/ 	.word	0x00000000
        /*00a0*/ 	.short	0x0001
        /*00a2*/ 	.short	0x0008
        /*00a4*/ 	.byte	0x00, 0xf0, 0x21, 0x00


	//----- nvinfo : EIATTR_KPARAM_INFO
	.align		4
.L_11311:
        /*00a8*/ 	.byte	0x04, 0x17
        /*00aa*/ 	.short	(.L_11313 - .L_11312)
.L_11312:
        /*00ac*/ 	.word	0x00000000
        /*00b0*/ 	.short	0x0000
        /*00b2*/ 	.short	0x0000
        /*00b4*/ 	.byte	0x00, 0xf0, 0x21, 0x00


	//----- nvinfo : EIATTR_SPARSE_MMA_MASK
	.align		4
.L_11313:
        /*00b8*/ 	.byte	0x03, 0x50
        /*00ba*/ 	.short	0x0000


	//----- nvinfo : EIATTR_MAXREG_COUNT
	.align		4
        /*00bc*/ 	.byte	0x03, 0x1b
        /*00be*/ 	.short	0x00ff


	//----- nvinfo : EIATTR_MERCURY_ISA_VERSION
	.align		4
        /*00c0*/ 	.byte	0x03, 0x5f
        /*00c2*/ 	.short	0x0101


	//----- nvinfo : EIATTR_COOP_GROUP_MASK_REGIDS
	.align		4
        /*00c4*/ 	.byte	0x04, 0x29
        /*00c6*/ 	.short	(.L_11315 - .L_11314)


	//   ....[0]....
.L_11314:
        /*00c8*/ 	.word	0xffffffff


	//   ....[1]....
        /*00cc*/ 	.word	0xffffffff


	//   ....[2]....
        /*00d0*/ 	.word	0xffffffff


	//   ....[3]....
        /*00d4*/ 	.word	0xffffffff


	//   ....[4]....
        /*00d8*/ 	.word	0xffffffff


	//   ....[5]....
        /*00dc*/ 	.word	0xffffffff


	//   ....[6]....
        /*00e0*/ 	.word	0xffffffff


	//   ....[7]....
        /*00e4*/ 	.word	0xffffffff


	//   ....[8]....
        /*00e8*/ 	.word	0xffffffff


	//   ....[9]....
        /*00ec*/ 	.word	0xffffffff


	//   ....[10]....
        /*00f0*/ 	.word	0xffffffff


	//   ....[11]....
        /*00f4*/ 	.word	0xffffffff


	//   ....[12]....
        /*00f8*/ 	.word	0xffffffff


	//   ....[13]....
        /*00fc*/ 	.word	0xffffffff


	//   ....[14]....
        /*0100*/ 	.word	0xffffffff


	//   ....[15]....
        /*0104*/ 	.word	0xffffffff


	//   ....[16]....
        /*0108*/ 	.word	0xffffffff


	//   ....[17]....
        /*010c*/ 	.word	0xffffffff


	//   ....[18]....
        /*0110*/ 	.word	0xffffffff


	//   ....[19]....
        /*0114*/ 	.word	0xffffffff


	//   ....[20]....
        /*0118*/ 	.word	0xffffffff


	//   ....[21]....
        /*011c*/ 	.word	0xffffffff


	//   ....[22]....
        /*0120*/ 	.word	0xffffffff


	//   ....[23]....
        /*0124*/ 	.word	0xffffffff


	//   ....[24]....
        /*0128*/ 	.word	0xffffffff


	//   ....[25]....
        /*012c*/ 	.word	0xffffffff


	//   ....[26]....
        /*0130*/ 	.word	0xffffffff


	//   ....[27]....
        /*0134*/ 	.word	0xffffffff


	//   ....[28]....
        /*0138*/ 	.word	0xffffffff


	//   ....[29]....
        /*013c*/ 	.word	0xffffffff


	//   ....[30]....
        /*0140*/ 	.word	0xffffffff


	//   ....[31]....
        /*0144*/ 	.word	0xffffffff


	//   ....[32]....
        /*0148*/ 	.word	0xffffffff


	//   ....[33]....
        /*014c*/ 	.word	0xffffffff


	//   ....[34]....
        /*0150*/ 	.word	0xffffffff


	//   ....[35]....
        /*0154*/ 	.word	0xffffffff


	//   ....[36]....
        /*0158*/ 	.word	0xffffffff


	//   ....[37]....
        /*015c*/ 	.word	0xffffffff


	//   ....[38]....
        /*0160*/ 	.word	0xffffffff


	//   ....[39]....
        /*0164*/ 	.word	0xffffffff


	//   ....[40]....
        /*0168*/ 	.word	0x05000002


	//   ....[41]....
        /*016c*/ 	.word	0x05000002


	//   ....[42]....
        /*0170*/ 	.word	0x05000002


	//   ....[43]....
        /*0174*/ 	.word	0x05000002


	//   ....[44]....
        /*0178*/ 	.word	0x05000002


	//   ....[45]....
        /*017c*/ 	.word	0x05000002


	//   ....[46]....
        /*0180*/ 	.word	0x05000002


	//   ....[47]....
        /*0184*/ 	.word	0x05000002


	//   ....[48]....
        /*0188*/ 	.word	0x05000002


	//   ....[49]....
        /*018c*/ 	.word	0x05000002


	//   ....[50]....
        /*0190*/ 	.word	0x05000002


	//   ....[51]....
        /*0194*/ 	.word	0x05000002


	//   ....[52]....
        /*0198*/ 	.word	0x05000002


	//   ....[53]....
        /*019c*/ 	.word	0x05000002


	//   ....[54]....
        /*01a0*/ 	.word	0x05000002


	//   ....[55]....
        /*01a4*/ 	.word	0x05000002


	//   ....[56]....
        /*01a8*/ 	.word	0x05000002


	//   ....[57]....
        /*01ac*/ 	.word	0x05000002


	//   ....[58]....
        /*01b0*/ 	.word	0x05000002


	//   ....[59]....
        /*01b4*/ 	.word	0x05000002


	//   ....[60]....
        /*01b8*/ 	.word	0x05000002


	//   ....[61]....
        /*01bc*/ 	.word	0x05000002


	//   ....[62]....
        /*01c0*/ 	.word	0x05000002


	//   ....[63]....
        /*01c4*/ 	.word	0x05000002


	//   ....[64]....
        /*01c8*/ 	.word	0x05000002


	//   ....[65]....
        /*01cc*/ 	.word	0x05000002


	//   ....[66]....
        /*01d0*/ 	.word	0x05000002


	//   ....[67]....
        /*01d4*/ 	.word	0x05000002


	//   ....[68]....
        /*01d8*/ 	.word	0x05000002


	//   ....[69]....
        /*01dc*/ 	.word	0x05000002


	//----- nvinfo : EIATTR_COOP_GROUP_INSTR_OFFSETS
	.align		4
.L_11315:
        /*01e0*/ 	.byte	0x04, 0x28
        /*01e2*/ 	.short	(.L_11317 - .L_11316)


	//   ....[0]....
.L_11316:
        /*01e4*/ 	.word	0x000002d0


	//   ....[1]....
        /*01e8*/ 	.word	0x000002f0


	//   ....[2]....
        /*01ec*/ 	.word	0x00000310


	//   ....[3]....
        /*01f0*/ 	.word	0x00000330


	//   ....[4]....
        /*01f4*/ 	.word	0x00000380


	//   ....[5]....
        /*01f8*/ 	.word	0x00000840


	//   ....[6]....
        /*01fc*/ 	.word	0x00000860


	//   ....[7]....
        /*0200*/ 	.word	0x00000880


	//   ....[8]....
        /*0204*/ 	.word	0x000008a0


	//   ....[9]....
        /*0208*/ 	.word	0x000008e0


	//   ....[10]....
        /*020c*/ 	.word	0x000015a0


	//   ....[11]....
        /*0210*/ 	.word	0x000015c0


	//   ....[12]....
        /*0214*/ 	.word	0x000015d0


	//   ....[13]....
        /*0218*/ 	.word	0x00001660


	//   ....[14]....
        /*021c*/ 	.word	0x00001680


	//   ....[15]....
        /*0220*/ 	.word	0x00001690


	//   ....[16]....
        /*0224*/ 	.word	0x00001710


	//   ....[17]....
        /*0228*/ 	.word	0x00001720


	//   ....[18]....
        /*022c*/ 	.word	0x00001730


	//   ....[19]....
        /*0230*/ 	.word	0x000017b0


	//   ....[20]....
        /*0234*/ 	.word	0x000017d0


	//   ....[21]....
        /*0238*/ 	.word	0x000017e0


	//   ....[22]....
        /*023c*/ 	.word	0x00001860


	//   ....[23]....
        /*0240*/ 	.word	0x00001870


	//   ....[24]....
        /*0244*/ 	.word	0x00001880


	//   ....[25]....
        /*0248*/ 	.word	0x000022c0


	//   ....[26]....
        /*024c*/ 	.word	0x000022e0


	//   ....[27]....
        /*0250*/ 	.word	0x000022f0


	//   ....[28]....
        /*0254*/ 	.word	0x00002380


	//   ....[29]....
        /*0258*/ 	.word	0x000023a0


	//   ....[30]....
        /*025c*/ 	.word	0x000023b0


	//   ....[31]....
        /*0260*/ 	.word	0x00002430


	//   ....[32]....
        /*0264*/ 	.word	0x00002440


	//   ....[33]....
        /*0268*/ 	.word	0x00002450


	//   ....[34]....
        /*026c*/ 	.word	0x000024d0


	//   ....[35]....
        /*0270*/ 	.word	0x000024f0


	//   ....[36]....
        /*0274*/ 	.word	0x00002500


	//   ....[37]....
        /*0278*/ 	.word	0x00002580


	//   ....[38]....
        /*027c*/ 	.word	0x00002590


	//   ....[39]....
        /*0280*/ 	.word	0x000025a0


	//   ....[40]....
        /*0284*/ 	.word	0x00002f70


	//   ....[41]....
        /*0288*/ 	.word	0x00003010


	//   ....[42]....
        /*028c*/ 	.word	0x00003080


	//   ....[43]....
        /*0290*/ 	.word	0x00003160


	//   ....[44]....
        /*0294*/ 	.word	0x000031c0


	//   ....[45]....
        /*0298*/ 	.word	0x00003220


	//   ....[46]....
        /*029c*/ 	.word	0x000032f0


	//   ....[47]....
        /*02a0*/ 	.word	0x00003360


	//   ....[48]....
        /*02a4*/ 	.word	0x000033d0


	//   ....[49]....
        /*02a8*/ 	.word	0x000034a0


	//   ....[50]....
        /*02ac*/ 	.word	0x00003510


	//   ....[51]....
        /*02b0*/ 	.word	0x00003580


	//   ....[52]....
        /*02b4*/ 	.word	0x00003650


	//   ....[53]....
        /*02b8*/ 	.word	0x000036b0


	//   ....[54]....
        /*02bc*/ 	.word	0x00003710


	//   ....[55]....
        /*02c0*/ 	.word	0x000037b0


	//   ....[56]....
        /*02c4*/ 	.word	0x00003850


	//   ....[57]....
        /*02c8*/ 	.word	0x000038c0


	//   ....[58]....
        /*02cc*/ 	.word	0x000039a0


	//   ....[59]....
        /*02d0*/ 	.word	0x00003a00


	//   ....[60]....
        /*02d4*/ 	.word	0x00003a60


	//   ....[61]....
        /*02d8*/ 	.word	0x00003b30


	//   ....[62]....
        /*02dc*/ 	.word	0x00003ba0


	//   ....[63]....
        /*02e0*/ 	.word	0x00003c10


	//   ....[64]....
        /*02e4*/ 	.word	0x00003ce0


	//   ....[65]....
        /*02e8*/ 	.word	0x00003d50


	//   ....[66]....
        /*02ec*/ 	.word	0x00003dc0


	//   ....[67]....
        /*02f0*/ 	.word	0x00003e90


	//   ....[68]....
        /*02f4*/ 	.word	0x00003ef0


	//   ....[69]....
        /*02f8*/ 	.word	0x00003f50


	//----- nvinfo : EIATTR_EXIT_INSTR_OFFSETS
	.align		4
.L_11317:
        /*02fc*/ 	.byte	0x04, 0x1c
        /*02fe*/ 	.short	(.L_11319 - .L_11318)


	//   ....[0]....
.L_11318:
        /*0300*/ 	.word	0x00000080


	//   ....[1]....
        /*0304*/ 	.word	0x00002b60


	//   ....[2]....
        /*0308*/ 	.word	0x00002b80


	//   ....[3]....
        /*030c*/ 	.word	0x00002d90


	//   ....[4]....
        /*0310*/ 	.word	0x00002f00


	//----- nvinfo : EIATTR_MAX_THREADS
	.align		4
.L_11319:
        /*0314*/ 	.byte	0x04, 0x05
        /*0316*/ 	.short	(.L_11321 - .L_11320)
.L_11320:
        /*0318*/ 	.word	0x00000080
        /*031c*/ 	.word	0x00000001
        /*0320*/ 	.word	0x00000001


	//----- nvinfo : EIATTR_CRS_STACK_SIZE
	.align		4
.L_11321:
        /*0324*/ 	.byte	0x04, 0x1e
        /*0326*/ 	.short	(.L_11323 - .L_11322)
.L_11322:
        /*0328*/ 	.word	0x00000000


	//----- nvinfo : EIATTR_CBANK_PARAM_SIZE
	.align		4
.L_11323:
        /*032c*/ 	.byte	0x03, 0x19
        /*032e*/ 	.short	0x0048


	//----- nvinfo : EIATTR_PARAM_CBANK
	.align		4
        /*0330*/ 	.byte	0x04, 0x0a
        /*0332*/ 	.short	(.L_11325 - .L_11324)
	.align		4
.L_11324:
        /*0334*/ 	.word	index@(.nv.constant0._ZN4vllm3moe10topkGatingILi18ELi576ELi4ELi8ELi32EifLNS0_11ScoringFuncE0EEEvPKT5_PKbPfiPT4_PiiiibPKf)
        /*0338*/ 	.short	0x0210
        /*033a*/ 	.short	0x0048


	//----- nvinfo : EIATTR_SW_WAR
	.align		4
.L_11325:
        /*033c*/ 	.byte	0x04, 0x36
        /*033e*/ 	.short	(.L_11327 - .L_11326)
.L_11326:
        /*0340*/ 	.word	0x00000008
.L_11327:


//--------------------- .nv.info._ZN4vllm3moe10topkGatingILi14ELi448ELi4ELi8ELi32EifLNS0_11ScoringFuncE0EEEvPKT5_PKbPfiPT4_PiiiibPKf --------------------------
	.section	.nv.info._ZN4vllm3moe10topkGatingILi14ELi448ELi4ELi8ELi32EifLNS0_11ScoringFuncE0EEEvPKT5_PKbPfiPT4_PiiiibPKf,"",@"SHT_CUDA_INFO"
	.sectionflags	@""
	.align	4


	//----- nvinfo : EIATTR_CUDA_API_VERSION
	.align		4
        /*0000*/ 	.byte	0x04, 0x37
        /*0002*/ 	.short	(.L_11329 - .L_11328)
.L_11328:
        /*0004*/ 	.word	0x00000082


	//----- nvinfo : EIATTR_KPARAM_INFO
	.align		4
.L_11329:
        /*0008*/ 	.byte	0x04, 0x17
        /*000a*/ 	.short	(.L_11331 - .L_11330)
.L_11330:
        /*000c*/ 	.word	0x00000000
        /*0010*/ 	.short	0x000a
        /*0012*/ 	.short	0x0040
        /*0014*/ 	.byte	0x00, 0xf0, 0x21, 0x00


	//----- nvinfo : EIATTR_KPARAM_INFO
	.align		4
.L_11331:
        /*0018*/ 	.byte	0x04, 0x17
        /*001a*/ 	.short	(.L_11333 - .L_11332)
.L_11332:
        /*001c*/ 	.word	0x00000000
        /*0020*/ 	.short	0x0009
        /*0022*/ 	.short	0x003c
        /*0024*/ 	.byte	0x00, 0xf0, 0x05, 0x00


	//----- nvinfo : EIATTR_KPARAM_INFO
	.align		4
.L_11333:
        /*0028*/ 	.byte	0x04, 0x17
        /*002a*/ 	.short	(.L_11335 - .L_11334)
.L_11334:
        /*002c*/ 	.word	0x00000000
        /*0030*/ 	.short	0x0008
        /*0032*/ 	.short	0x0038
        /*0034*/ 	.byte	0x00, 0xf0, 0x11, 0x00


	//----- nvinfo : EIATTR_KPARAM_INFO
	.align		4
.L_11335:
        /*0038*/ 	.byte	0x04, 0x17
        /*003a*/ 	.short	(.L_11337 - .L_11336)
.L_11336:
        /*003c*/ 	.word	0x00000000
        /*0040*/ 	.short	0x0007
        /*0042*/ 	.short	0x0034
        /*0044*/ 	.byte	0x00, 0xf0, 0x11, 0x00


	//----- nvinfo : EIATTR_KPARAM_INFO
	.align		4
.L_11337:
        /*0048*/ 	.byte	0x04, 0x17
        /*004a*/ 	.short	(.L_11339 - .L_11338)
.L_11338:
        /*004c*/ 	.word	0x00000000
        /*0050*/ 	.short	0x0006
        /*0052*/ 	.short	0x0030
        /*0054*/ 	.byte	0x00, 0xf0, 0x11, 0x00


	//----- nvinfo : EIATTR_KPARAM_INFO
	.align		4
.L_11339:
        /*0058*/ 	.byte	0x04, 0x17
        /*005a*/ 	.short	(.L_11341 - .L_11340)
.L_11340:
        /*005c*/ 	.word	0x00000000
        /*0060*/ 	.short	0x0005
        /*0062*/ 	.short	0x0028
        /*0064*/ 	.byte	0x00, 0xf0, 0x21, 0x00


	//----- nvinfo : EIATTR_KPARAM_INFO
	.align		4
.L_11341:
        /*0068*/ 	.byte	0x04, 0x17
        /*006a*/ 	.short	(.L_11343 - .L_11342)
.L_11342:
        /*006c*/ 	.word	0x00000000
        /*0070*/ 	.short	0x0004
        /*0072*/ 	.short	0x0020
        /*0074*/ 	.byte	0x00, 0xf0, 0x21, 0x00


	//----- nvinfo : EIATTR_KPARAM_INFO
	.align		4
.L_11343:
        /*0078*/ 	.byte	0x04, 0x17
        /*007a*/ 	.short	(.L_11345 - .L_11344)
.L_11344:
        /*007c*/ 	.word	0x00000000
        /*0080*/ 	.short	0x0003
        /*0082*/ 	.short	0x0018
        /*0084*/ 	.byte	0x00, 0xf0, 0x11, 0x00


	//----- nvinfo : EIATTR_KPARAM_INFO
	.align		4
.L_11345:
        /*0088*/ 	.byte	0x04, 0x17
        /*008a*/ 	.short	(.L_11347 - .L_11346)
.L_11346:
        /*008c*/ 	.word	0x00000000
        /*0090*/ 	.short	0x0002
        /*0092*/ 	.short	0x0010
        /*0094*/ 	.byte	0x00, 0xf0, 0x21, 0x00


	//----- nvinfo : EIATTR_KPARAM_INFO
	.align		4
.L_11347:
        /*0098*/ 	.byte	0x04, 0x17
        /*009a*/ 	.short	(.L_11349 - .L_11348)
.L_11348:
        /*009c*/ 	.word	0x00000000
        /*00a0*/ 	.short	0x0001
        /*00a2*/ 	.short	0x0008
        /*00a4*/ 	.byte	0x00, 0xf0, 0x21, 0x00


	//----- nvinfo : EIATTR_KPARAM_INFO
	.align		4
.L_11349:
        /*00a8*/ 	.byte	0x04, 0x17
        /*00aa*/ 	.short	(.L_11351 - .L_11350)
.L_11350:
        /*00ac*/ 	.word	0x00000000
        /*00b0*/ 	.short	0x0000
        /*00b2*/ 	.short	0x0000
        /*00b4*/ 	.byte	0x00, 0xf0, 0x21, 0x00


	//----- nvinfo : EIATTR_SPARSE_MMA_MASK
	.align		4
.L_11351:
        /*00b8*/ 	.byte	0x03, 0x50
        /*00ba*/ 	.short	0x0000


	//----- nvinfo : EIATTR_MAXREG_COUNT
	.align		4
        /*00bc*/ 	.byte	0x03, 0x1b
        /*00be*/ 	.short	0x00ff


	//----- nvinfo : EIATTR_MERCURY_ISA_VERSION
	.align		4
        /*00c0*/ 	.byte	0x03, 0x5f
        /*00c2*/ 	.short	0x0101


	//----- nvinfo : EIATTR_COOP_GROUP_MASK_REGIDS
	.align		4
        /*00c4*/ 	.byte	0x04, 0x29
        /*00c6*/ 	.short	(.L_11353 - .L_11352)


	//   ....[0]....
.L_11352:
        /*00c8*/ 	.word	0xffffffff


	//   ....[1]....
        /*00cc*/ 	.word	0xffffffff


	//   ....[2]....
        /*00d0*/ 	.word	0xffffffff


	//   ....[3]....
        /*00d4*/ 	.word	0xffffffff


	//   ....[4]....
        /*00d8*/ 	.word	0xffffffff


	//   ....[5]....
        /*00dc*/ 	.word	0xffffffff


	//   ....[6]....
        /*00e0*/ 	.word	0xffffffff


	//   ....[7]....
        /*00e4*/ 	.word	0xffffffff


	//   ....[8]....
        /*00e8*/ 	.word	0xffffffff


	//   ....[9]....
        /*00ec*/ 	.word	0xffffffff


	//   ....[10]....
        /*00f0*/ 	.word	0xffffffff


	//   ....[11]....
        /*00f4*/ 	.word	0xffffffff


	//   ....[12]....
        /*00f8*/ 	.word	0xffffffff


	//   ....[13]....
        /*00fc*/ 	.word	0xffffffff


	//   ....[14]....
        /*0100*/ 	.word	0xffffffff


	//   ....[15]....
        /*0104*/ 	.word	0xffffffff


	//   ....[16]....
        /*0108*/ 	.word	0xffffffff


	//   ....[17]....
        /*010c*/ 	.word	0xffffffff


	//   ....[18]....
        /*0110*/ 	.word	0xffffffff


	//   ....[19]....
        /*0114*/ 	.word	0xffffffff


	//   ....[20]....
        /*0118*/ 	.word	0xffffffff


	//   ....[21]....
        /*011c*/ 	.word	0xffffffff


	//   ....[22]....
        /*0120*/ 	.word	0xffffffff


	//   ....[23]....
        /*0124*/ 	.word	0xffffffff


	//   ....[24]....
        /*0128*/ 	.word	0xffffffff


	//   ....[25]....
        /*012c*/ 	.word	0xffffffff


	//   ....[26]....
        /*0130*/ 	.word	0xffffffff


	//   ....[27]....
        /*0134*/ 	.word	0xffffffff


	//   ....[28]....
        /*0138*/ 	.word	0xffffffff


	//   ....[29]....
        /*013c*/ 	.word	0xffffffff


	//   ....[30]....
        /*0140*/ 	.word	0xffffffff


	//   ....[31]....
        /*0144*/ 	.word	0xffffffff


	//   ....[32]....
        /*0148*/ 	.word	0xffffffff


	//   ....[33]....
        /*014c*/ 	.word	0xffffffff


	//   ....[34]....
        /*0150*/ 	.word	0xffffffff


	//   ....[35]....
        /*0154*/ 	.word	0xffffffff


	//   ....[36]....
        /*0158*/ 	.word	0xffffffff


	//   ....[37]....
        /*015c*/ 	.word	0xffffffff


	//   ....[38]....
        /*0160*/ 	.word	0xffffffff


	//   ....[39]....
        /*0164*/ 	.word	0xffffffff


	//   ....[40]....
        /*0168*/ 	.word	0x05000002


	//   ....[41]....
        /*016c*/ 	.word	0x05000002


	//   ....[42]....
        /*0170*/ 	.word	0x05000002


	//   ....[43]....
        /*0174*/ 	.word	0x05000002


	//   ....[44]....
        /*0178*/ 	.word	0x05000002


	//   ....[45]....
        /*017c*/ 	.word	0x05000002


	//   ....[46]....
        /*0180*/ 	.word	0x05000002


	//   ....[47]....
        /*0184*/ 	.word	0x05000002


	//   ....[48]....
        /*0188*/ 	.word	0x05000002


	//   ....[49]....
        /*018c*/ 	.word	0x05000002


	//   ....[50]....
        /*0190*/ 	.word	0x05000002


	//   ....[51]....
        /*0194*/ 	.word	0x05000002


	//   ....[52]....
        /*0198*/ 	.word	0x05000002


	//   ....[53]....
        /*019c*/ 	.word	0x05000002


	//   ....[54]....
        /*01a0*/ 	.word	0x05000002


	//   ....[55]....
        /*01a4*/ 	.word	0x05000002


	//   ....[56]....
        /*01a8*/ 	.word	0x05000002


	//   ....[57]....
        /*01ac*/ 	.word	0x05000002


	//   ....[58]....
        /*01b0*/ 	.word	0x05000002


	//   ....[59]....
        /*01b4*/ 	.word	0x05000002


	//   ....[60]....
        /*01b8*/ 	.word	0x05000002


	//   ....[61]....
        /*01bc*/ 	.word	0x05000002


	//   ....[62]....
        /*01c0*/ 	.word	0x05000002


	//   ....[63]....
        /*01c4*/ 	.word	0x05000002


	//   ....[64]....
        /*01c8*/ 	.word	0x05000002


	//   ....[65]....
        /*01cc*/ 	.word	0x05000002


	//   ....[66]....
        /*01d0*/ 	.word	0x05000002


	//   ....[67]....
        /*01d4*/ 	.word	0x05000002


	//   ....[68]....
        /*01d8*/ 	.word	0x05000002


	//   ....[69]....
        /*01dc*/ 	.word	0x05000002


	//----- nvinfo : EIATTR_COOP_GROUP_INSTR_OFFSETS
	.align		4
.L_11353:
        /*01e0*/ 	.byte	0x04, 0x28
        /*01e2*/ 	.short	(.L_11355 - .L_11354)


	//   ....[0]....
.L_11354:
        /*01e4*/ 	.word	0x00000270


	//   ....[1]....
        /*01e8*/ 	.word	0x00000290


	//   ....[2]....
        /*01ec*/ 	.word	0x000002b0


	//   ....[3]....
        /*01f0*/ 	.word	0x00000300


	//   ....[4]....
        /*01f4*/ 	.word	0x00000340


	//   ....[5]....
        /*01f8*/ 	.word	0x000006e0


	//   ....[6]....
        /*01fc*/ 	.word	0x00000700


	//   ....[7]....
        /*0200*/ 	.word	0x00000720


	//   ....[8]....
        /*0204*/ 	.word	0x00000740


	//   ....[9]....
        /*0208*/ 	.word	0x00000770


	//   ....[10]....
        /*020c*/ 	.word	0x000011c0


	//   ....[11]....
        /*0210*/ 	.word	0x000011e0


	//   ....[12]....
        /*0214*/ 	.word	0x000011f0


	//   ....[13]....
        /*0218*/ 	.word	0x00001280


	//   ....[14]....
        /*021c*/ 	.word	0x000012a0


	//   ....[15]....
        /*0220*/ 	.word	0x000012b0


	//   ....[16]....
        /*0224*/ 	.word	0x00001330


	//   ....[17]....
        /*0228*/ 	.word	0x00001350


	//   ....[18]....
        /*022c*/ 	.word	0x00001360


	//   ....[19]....
        /*0230*/ 	.word	0x000013e0


	//   ....[20]....
        /*0234*/ 	.word	0x000013f0


	//   ....[21]....
        /*0238*/ 	.word	0x00001400


	//   ....[22]....
        /*023c*/ 	.word	0x00001480


	//   ....[23]....
        /*0240*/ 	.word	0x00001490


	//   ....[24]....
        /*0244*/ 	.word	0x000014a0


	//   ....[25]....
        /*0248*/ 	.word	0x00001d60


	//   ....[26]....
        /*024c*/ 	.word	0x00001d80


	//   ....[27]....
        /*0250*/ 	.word	0x00001d90


	//   ....[28]....
        /*0254*/ 	.word	0x00001e20


	//   ....[29]....
        /*0258*/ 	.word	0x00001e40


	//   ....[30]....
        /*025c*/ 	.word	0x00001e50


	//   ....[31]....
        /*0260*/ 	.word	0x00001ed0


	//   ....[32]....
        /*0264*/ 	.word	0x00001ef0


	//   ....[33]....
        /*0268*/ 	.word	0x00001f00


	//   ....[34]....
        /*026c*/ 	.word	0x00001f80


	//   ....[35]....
        /*0270*/ 	.word	0x00001f90


	//   ....[36]....
        /*0274*/ 	.word	0x00001fa0


	//   ....[37]....
        /*0278*/ 	.word	0x00002020


	//   ....[38]....
        /*027c*/ 	.word	0x00002030


	//   ....[39]....
        /*0280*/ 	.word	0x00002040


	//   ....[40]....
        /*0284*/ 	.word	0x00002990


	//   ....[41]....
        /*0288*/ 	.word	0x00002a40


	//   ....[42]....
        /*028c*/ 	.word	0x00002aa0


	//   ....[43]....
        /*0290*/ 	.word	0x00002b70


	//   ....[44]....
        /*0294*/ 	.word	0x00002be0


	//   ....[45]....
        /*0298*/ 	.word	0x00002c50


	//   ....[46]....
        /*029c*/ 	.word	0x00002d20


	//   ....[47]....
        /*02a0*/ 	.word	0x00002d80


	//   ....[48]....
        /*02a4*/ 	.word	0x00002de0


	//   ....[49]....
        /*02a8*/ 	.word	0x00002ec0


	//   ....[50]....
        /*02ac*/ 	.word	0x00002f30


	//   ....[51]....
        /*02b0*/ 	.word	0x00002fa0


	//   ....[52]....
        /*02b4*/ 	.word	0x00003060


	//   ....[53]....
        /*02b8*/ 	.word	0x000030c0


	//   ....[54]....
        /*02bc*/ 	.word	0x00003120


	//   ....[55]....
        /*02c0*/ 	.word	0x000031c0


	//   ....[56]....
        /*02c4*/ 	.word	0x00003270


	//   ....[57]....
        /*02c8*/ 	.word	0x000032d0


	//   ....[58]....
        /*02cc*/ 	.word	0x000033a0


	//   ....[59]....
        /*02d0*/ 	.word	0x00003410


	//   ....[60]....
        /*02d4*/ 	.word	0x00003480


	//   ....[61]....
        /*02d8*/ 	.word	0x00003550


	//   ....[62]....
        /*02dc*/ 	.word	0x000035b0


	//   ....[63]....
        /*02e0*/ 	.word	0x00003610


	//   ....[64]....
        /*02e4*/ 	.word	0x000036f0


	//   ....[65]....
        /*02e8*/ 	.word	0x00003760


	//   ....[66]....
        /*02ec*/ 	.word	0x000037d0


	//   ....[67]....
        /*02f0*/ 	.word	0x000038a0


	//   ....[68]....
        /*02f4*/ 	.word	0x00003900


	//   ....[69]....
        /*02f8*/ 	.word	0x00003960


	//----- nvinfo : EIATTR_EXIT_INSTR_OFFSETS
	.align		4
.L_11355:
        /*02fc*/ 	.byte	0x04, 0x1c
        /*02fe*/ 	.short	(.L_11357 - .L_11356)


	//   ....[0]....
.L_11356:
        /*0300*/ 	.word	0x00000080


	//   ....[1]....
        /*0304*/ 	.word	0x00002580


	//   ....[2]....
        /*0308*/ 	.word	0x000025a0


	//   ....[3]....
        /*030c*/ 	.word	0x000027b0


	//   ....[4]....
        /*0310*/ 	.word	0x00002920


	//----- nvinfo : EIATTR_MAX_THREADS
	.align		4
.L_11357:
        /*0314*/ 	.byte	0x04, 0x05
        /*0316*/ 	.short	(.L_11359 - .L_11358)
.L_11358:
        /*0318*/ 	.word	0x00000080
        /*031c*/ 	.word	0x00000001
        /*0320*/ 	.word	0x00000001


	//----- nvinfo : EIATTR_CRS_STACK_SIZE
	.align		4
.L_11359:
        /*0324*/ 	.byte	0x04, 0x1e
        /*0326*/ 	.short	(.L_11361 - .L_11360)
.L_11360:
        /*0328*/ 	.word	0x00000000


	//----- nvinfo : EIATTR_CBANK_PARAM_SIZE
	.align		4
.L_11361:
        /*032c*/ 	.byte	0x03, 0x19
        /*032e*/ 	.short	0x0048


	//----- nvinfo : EIATTR_PARAM_CBANK
	.align		4
        /*0330*/ 	.byte	0x04, 0x0a
        /*0332*/ 	.short	(.L_11363 - .L_11362)
	.align		4
.L_11362:
        /*0334*/ 	.word	index@(.nv.constant0._ZN4vllm3moe10topkGatingILi14ELi448ELi4ELi8ELi32EifLNS0_11ScoringFuncE0EEEvPKT5_PKbPfiPT4_PiiiibPKf)
        /*0338*/ 	.short	0x0210
        /*033a*/ 	.short	0x0048


	//----- nvinfo : EIATTR_SW_WAR
	.align		4
.L_11363:
        /*033c*/ 	.byte	0x04, 0x36
        /*033e*/ 	.short	(.L_11365 - .L_11364)
.L_11364:
        /*0340*/ 	.word	0x00000008
.L_11365:


//--------------------- .nv.info._ZN4vllm3moe10topkGatingILi12ELi384ELi4ELi8ELi32EifLNS0_11ScoringFuncE0EEEvPKT5_PKbPfiPT4_PiiiibPKf --------------------------
	.section	.nv.info._ZN4vllm3moe10topkGatingILi12ELi384ELi4ELi8ELi32EifLNS0_11ScoringFuncE0EEEvPKT5_PKbPfiPT4_PiiiibPKf,"",@"SHT_CUDA_INFO"
	.sectionflags	@""
	.align	4


	//----- nvinfo : EIATTR_CUDA_API_VERSION
	.align		4
        /*0000*/ 	.byte	0x04, 0x37
        /*0002*/ 	.short	(.L_11367 - .L_11366)
.L_11366:
        /*0004*/ 	.word	0x00000082


	//----- nvinfo : EIATTR_KPARAM_INFO
	.align		4
.L_11367:
        /*0008*/ 	.byte	0x04, 0x17
        /*000a*/ 	.short	(.L_11369 - .L_11368)
.L_11368:
        /*000c*/ 	.word	0x00000000
        /*0010*/ 	.short	0x000a
        /*0012*/ 	.short	0x0040
        /*0014*/ 	.byte	0x00, 0xf0, 0x21, 0x00


	//----- nvinfo : EIATTR_KPARAM_INFO
	.align		4
.L_11369:
        /*0018*/ 	.byte	0x04, 0x17
        /*001a*/ 	.short	(.L_11371 - .L_11370)
.L_11370:
        /*001c*/ 	.word	0x00000000
        /*0020*/ 	.short	0x0009
        /*0022*/ 	.short	0x003c
        /*0024*/ 	.byte	0x00, 0xf0, 0x05, 0x00


	//----- nvinfo : EIATTR_KPARAM_INFO
	.align		4
.L_11371:
        /*0028*/ 	.byte	0x04, 0x17
        /*002a*/ 	.short	(.L_11373 - .L_11372)
.L_11372:
        /*002c*/ 	.word	0x00000000
        /*0030*/ 	.short	0x0008
        /*0032*/ 	.short	0x0038
        /*0034*/ 	.byte	0x00, 0xf0, 0x11, 0x00


	//----- nvinfo : EIATTR_KPARAM_INFO
	.align		4
.L_11373:
        /*0038*/ 	.byte	0x04, 0x17
        /*003a*/ 	.short	(.L_11375 - .L_11374)
.L_11374:
        /*003c*/ 	.word	0x00000000
        /*0040*/ 	.short	0x0007
        /*0042*/ 	.short	0x0034
        /*0044*/ 	.byte	0x00, 0xf0, 0x11, 0x00


	//----- nvinfo : EIATTR_KPARAM_INFO
	.align		4
.L_11375:
        /*0048*/ 	.byte	0x04, 0x17
        /*004a*/ 	.short	(.L_11377 - .L_11376)
.L_11376:
        /*004c*/ 	.word	0x00000000
        /*0050*/ 	.short	0x0006
        /*0052*/ 	.short	0x0030
        /*0054*/ 	.byte	0x00, 0xf0, 0x11, 0x00


	//----- nvinfo : EIATTR_KPARAM_INFO
	.align		4
.L_11377:
        /*0058*/ 	.byte	0x04, 0x17
        /*005a*/ 	.short	(.L_11379 - .L_11378)
.L_11378:
        /*005c*/ 	.word	0x00000000
        /*0060*/ 	.short	0x0005
        /*0062*/ 	.short	0x0028
        /*0064*/ 	.byte	0x00, 0xf0, 0x21, 0x00


	//----- nvinfo : EIATTR_KPARAM_INFO
	.align		4
.L_11379:
        /*0068*/ 	.byte	0x04, 0x17
        /*006a*/ 	.short	(.L_11381 - .L_11380)
.L_11380:
        /*006c*/ 	.word	0x00000000
        /*0070*/ 	.short	0x0004
        /*0072*/ 	.short	0x0020
        /*0074*/ 	.byte	0x00, 0xf0, 0x21, 0x00


	//----- nvinfo : EIATTR_KPARAM_INFO
	.align		4
.L_11381:
        /*0078*/ 	.byte	0x04, 0x17
        /*007a*/ 	.short	(.L_11383 - .L_11382)
.L_11382:
        /*007c*/ 	.word	0x00000000
        /*0080*/ 	.short	0x0003
        /*0082*/ 	.short	0x0018
        /*0084*/ 	.byte	0x00, 0xf0, 0x11, 0x00


	//----- nvinfo : EIATTR_KPARAM_INFO
	.align		4
.L_11383:
        /*0088*/ 	.byte	0x04, 0x17
        /*008a*/ 	.short	(.L_11385 - .L_11384)
.L_11384:
        /*008c*/ 	.word	0x00000000
        /*0090*/ 	.short	0x0002
        /*0092*/ 	.short	0x0010
        /*0094*/ 	.byte	0x00, 0xf0, 0x21, 0x00


	//----- nvinfo : EIATTR_KPARAM_INFO
	.align		4
.L_11385:
        /*0098*/ 	.byte	0x04, 0x17
        /*009a*/ 	.short	(.L_11387 - .L_11386)
.L_11386:
        /*009c*/ 	.word	0x00000000
        /*00a0*/ 	.short	0x0001
        /*00a2*/ 	.short	0x0008
        /*00a4*/ 	.byte	0x00, 0xf0, 0x21, 0x00


	//----- nvinfo : EIATTR_KPARAM_INFO
	.align		4
.L_11387:
        /*00a8*/ 	.byte	0x04, 0x17
        /*00aa*/ 	.short	(.L_11389 - .L_11388)
.L_11388:
        /*00ac*/ 	.word	0x00000000
        /*00b0*/ 	.short	0x0000
        /*00b2*/ 	.short	0x0000
        /*00b4*/ 	.byte	0x00, 0xf0, 0x21, 0x00


	//----- nvinfo : EIATTR_SPARSE_MMA_MASK
	.align		4
.L_11389:
        /*00b8*/ 	.byte	0x03, 0x50
        /*00ba*/ 	.short	0x0000


	//----- nvinfo : EIATTR_MAXREG_COUNT
	.align		4
        /*00bc*/ 	.byte	0x03, 0x1b
        /*00be*/ 	.short	0x00ff


	//----- nvinfo : EIATTR_MERCURY_ISA_VERSION
	.align		4
        /*00c0*/ 	.byte	0x03, 0x5f
        /*00c2*/ 	.short	0x0101


	//----- nvinfo : EIATTR_COOP_GROUP_MASK_REGIDS
	.align		4
        /*00c4*/ 	.byte	0x04, 0x29
        /*00c6*/ 	.short	(.L_11391 - .L_11390)


	//   ....[0]....
.L_11390:
        /*00c8*/ 	.word	0xffffffff


	//   ....[1]....
        /*00cc*/ 	.word	0xffffffff


	//   ....[2]....
        /*00d0*/ 	.word	0xffffffff


	//   ....[3]....
        /*00d4*/ 	.word	0xffffffff


	//   ....[4]....
        /*00d8*/ 	.word	0xffffffff


	//   ....[5]....
        /*00dc*/ 	.word	0xffffffff


	//   ....[6]....
        /*00e0*/ 	.word	0xffffffff


	//   ....[7]....
        /*00e4*/ 	.word	0xffffffff


	//   ....[8]....
        /*00e8*/ 	.word	0xffffffff


	//   ....[9]....
        /*00ec*/ 	.word	0xffffffff


	//   ....[10]....
        /*00f0*/ 	.word	0xffffffff


	//   ....[11]....
        /*00f4*/ 	.word	0xffffffff


	//   ....[12]....
        /*00f8*/ 	.word	0xffffffff


	//   ....[13]....
        /*00fc*/ 	.word	0xffffffff


	//   ....[14]....
        /*0100*/ 	.word	0xffffffff


	//   ....[15]....
        /*0104*/ 	.word	0xffffffff


	//   ....[16]....
        /*0108*/ 	.word	0xffffffff


	//   ....[17]....
        /*010c*/ 	.word	0xffffffff


	//   ....[18]....
        /*0110*/ 	.word	0xffffffff


	//   ....[19]....
        /*0114*/ 	.word	0xffffffff


	//   ....[20]....
        /*0118*/ 	.word	0xffffffff


	//   ....[21]....
        /*011c*/ 	.word	0xffffffff


	//   ....[22]....
        /*0120*/ 	.word	0xffffffff


	//   ....[23]....
        /*0124*/ 	.word	0xffffffff


	//   ....[24]....
        /*0128*/ 	.word	0xffffffff


	//   ....[25]....
        /*012c*/ 	.word	0xffffffff


	//   ....[26]....
        /*0130*/ 	.word	0xffffffff


	//   ....[27]....
        /*0134*/ 	.word	0xffffffff


	//   ....[28]....
        /*0138*/ 	.word	0xffffffff


	//   ....[29]....
        /*013c*/ 	.word	0xffffffff


	//   ....[30]....
        /*0140*/ 	.word	0xffffffff


	//   ....[31]....
        /*0144*/ 	.word	0xffffffff


	//   ....[32]....
        /*0148*/ 	.word	0xffffffff


	//   ....[33]....
        /*014c*/ 	.word	0xffffffff


	//   ....[34]....
        /*0150*/ 	.word	0xffffffff


	//   ....[35]....
        /*0154*/ 	.word	0xffffffff


	//   ....[36]....
        /*0158*/ 	.word	0xffffffff


	//   ....[37]....
        /*015c*/ 	.word	0xffffffff


	//   ....[38]....
        /*0160*/ 	.word	0xffffffff


	//   ....[39]....
        /*0164*/ 	.word	0xffffffff


	//   ....[40]....
        /*0168*/ 	.word	0x05000014


	//   ....[41]....
        /*016c*/ 	.word	0x05000014


	//   ....[42]....
        /*0170*/ 	.word	0x05000014


	//   ....[43]....
        /*0174*/ 	.word	0x05000014


	//   ....[44]....
        /*0178*/ 	.word	0x05000014


	//   ....[45]....
        /*017c*/ 	.word	0x05000014


	//   ....[46]....
        /*0180*/ 	.word	0x05000014


	//   ....[47]....
        /*0184*/ 	.word	0x05000014


	//   ....[48]....
        /*0188*/ 	.word	0x05000014


	//   ....[49]....
        /*018c*/ 	.word	0x05000014


	//   ....[50]....
        /*0190*/ 	.word	0x05000014


	//   ....[51]....
        /*0194*/ 	.word	0x05000014


	//   ....[52]....
        /*0198*/ 	.word	0x05000014


	//   ....[53]....
        /*019c*/ 	.word	0x05000014


	//   ....[54]....
        /*01a0*/ 	.word	0x05000014


	//   ....[55]....
        /*01a4*/ 	.word	0x05000014


	//   ....[56]....
        /*01a8*/ 	.word	0x05000014


	//   ....[57]....
        /*01ac*/ 	.word	0x05000014


	//   ....[58]....
        /*01b0*/ 	.word	0x05000014


	//   ....[59]....
        /*01b4*/ 	.word	0x05000014


	//   ....[60]....
        /*01b8*/ 	.word	0x05000014


	//   ....[61]....
        /*01bc*/ 	.word	0x05000014


	//   ....[62]....
        /*01c0*/ 	.word	0x05000014


	//   ....[63]....
        /*01c4*/ 	.word	0x05000014


	//   ....[64]....
        /*01c8*/ 	.word	0x05000014


	//   ....[65]....
        /*01cc*/ 	.word	0x05000014


	//   ....[66]....
        /*01d0*/ 	.word	0x05000014


	//   ....[67]....
        /*01d4*/ 	.word	0x05000014


	//   ....[68]....
        /*01d8*/ 	.word	0x05000014


	//   ....[69]....
        /*01dc*/ 	.word	0x05000014


	//----- nvinfo : EIATTR_COOP_GROUP_INSTR_OFFSETS
	.align		4
.L_11391:
        /*01e0*/ 	.byte	0x04, 0x28
        /*01e2*/ 	.short	(.L_11393 - .L_11392)


	//   ....[0]....
.L_11392:
        /*01e4*/ 	.word	0x00000230


	//   ....[1]....
        /*01e8*/ 	.word	0x00000250


	//   ....[2]....
        /*01ec*/ 	.word	0x00000280


	//   ....[3]....
        /*01f0*/ 	.word	0x000002c0


	//   ....[4]....
        /*01f4*/ 	.word	0x00000300


	//   ....[5]....
        /*01f8*/ 	.word	0x00000620


	//   ....[6]....
        /*01fc*/ 	.word	0x00000650


	//   ....[7]....
        /*0200*/ 	.word	0x00000670


	//   ....[8]....
        /*0204*/ 	.word	0x00000690


	//   ....[9]....
        /*0208*/ 	.word	0x000006b0


	//   ....[10]....
        /*020c*/ 	.word	0x00000fd0


	//   ....[11]....
        /*0210*/ 	.word	0x00000ff0


	//   ....[12]....
        /*0214*/ 	.word	0x00001000


	//   ....[13]....
        /*0218*/ 	.word	0x00001090


	//   ....[14]....
        /*021c*/ 	.word	0x000010b0


	//   ....[15]....
        /*0220*/ 	.word	0x000010c0


	//   ....[16]....
        /*0224*/ 	.word	0x00001140


	//   ....[17]....
        /*0228*/ 	.word	0x00001160


	//   ....[18]....
        /*022c*/ 	.word	0x00001170


	//   ....[19]....
        /*0230*/ 	.word	0x000011f0


	//   ....[20]....
        /*0234*/ 	.word	0x00001200


	//   ....[21]....
        /*0238*/ 	.word	0x00001210


	//   ....[22]....
        /*023c*/ 	.word	0x00001290


	//   ....[23]....
        /*0240*/ 	.word	0x000012a0


	//   ....[24]....
        /*0244*/ 	.word	0x000012b0


	//   ....[25]....
        /*0248*/ 	.word	0x00001ab0


	//   ....[26]....
        /*024c*/ 	.word	0x00001ad0


	//   ....[27]....
        /*0250*/ 	.word	0x00001ae0


	//   ....[28]....
        /*0254*/ 	.word	0x00001b70


	//   ....[29]....
        /*0258*/ 	.word	0x00001b90


	//   ....[30]....
        /*025c*/ 	.word	0x00001ba0


	//   ....[31]....
        /*0260*/ 	.word	0x00001c20


	//   ....[32]....
        /*0264*/ 	.word	0x00001c40


	//   ....[33]....
        /*0268*/ 	.word	0x00001c50


	//   ....[34]....
        /*026c*/ 	.word	0x00001cd0


	//   ....[35]....
        /*0270*/ 	.word	0x00001ce0


	//   ....[36]....
        /*0274*/ 	.word	0x00001cf0


	//   ....[37]....
        /*0278*/ 	.word	0x00001d70


	//   ....[38]....
        /*027c*/ 	.word	0x00001d80


	//   ....[39]....
        /*0280*/ 	.word	0x00001d90


	//   ....[40]....
        /*0284*/ 	.word	0x000026a0


	//   ....[41]....
        /*0288*/ 	.word	0x00002740


	//   ....[42]....
        /*028c*/ 	.word	0x000027a0


	//   ....[43]....
        /*0290*/ 	.word	0x00002850


	//   ....[44]....
        /*0294*/ 	.word	0x000028a0


	//   ....[45]....
        /*0298*/ 	.word	0x00002910


	//   ....[46]....
        /*029c*/ 	.word	0x000029d0


	//   ....[47]....
        /*02a0*/ 	.word	0x00002a20


	//   ....[48]....
        /*02a4*/ 	.word	0x00002a70


	//   ....[49]....
        /*02a8*/ 	.word	0x00002b30


	//   ....[50]....
        /*02ac*/ 	.word	0x00002b80


	//   ....[51]....
        /*02b0*/ 	.word	0x00002bf0


	//   ....[52]....
        /*02b4*/ 	.word	0x00002ca0


	//   ....[53]....
        /*02b8*/ 	.word	0x00002cf0


	//   ....[54]....
        /*02bc*/ 	.word	0x00002d40


	//   ....[55]....
        /*02c0*/ 	.word	0x00002dd0


	//   ....[56]....
        /*02c4*/ 	.word	0x00002e70


	//   ....[57]....
        /*02c8*/ 	.word	0x00002ed0


	//   ....[58]....
        /*02cc*/ 	.word	0x00002f80


	//   ....[59]....
        /*02d0*/ 	.word	0x00002fd0


	//   ....[60]....
        /*02d4*/ 	.word	0x00003040


	//   ....[61]....
        /*02d8*/ 	.word	0x00003100


	//   ....[62]....
        /*02dc*/ 	.word	0x00003150


	//   ....[63]....
        /*02e0*/ 	.word	0x000031a0


	//   ....[64]....
        /*02e4*/ 	.word	0x00003260


	//   ....[65]....
        /*02e8*/ 	.word	0x000032b0


	//   ....[66]....
        /*02ec*/ 	.word	0x00003320


	//   ....[67]....
        /*02f0*/ 	.word	0x000033d0


	//   ....[68]....
        /*02f4*/ 	.word	0x00003420


	//   ....[69]....
        /*02f8*/ 	.word	0x00003470


	//----- nvinfo : EIATTR_EXIT_INSTR_OFFSETS
	.align		4
.L_11393:
        /*02fc*/ 	.byte	0x04, 0x1c
        /*02fe*/ 	.short	(.L_11395 - .L_11394)


	//   ....[0]....
.L_11394:
        /*0300*/ 	.word	0x00000080


	//   ....[1]....
        /*0304*/ 	.word	0x00002290


	//   ....[2]....
        /*0308*/ 	.word	0x000022b0


	//   ....[3]....
        /*030c*/ 	.word	0x000024c0


	//   ....[4]....
        /*0310*/ 	.word	0x00002630


	//----- nvinfo : EIATTR_MAX_THREADS
	.align		4
.L_11395:
        /*0314*/ 	.byte	0x04, 0x05
        /*0316*/ 	.short	(.L_11397 - .L_11396)
.L_11396:
        /*0318*/ 	.word	0x00000080
        /*031c*/ 	.word	0x00000001
        /*0320*/ 	.word	0x00000001


	//----- nvinfo : EIATTR_CRS_STACK_SIZE
	.align		4
.L_11397:
        /*0324*/ 	.byte	0x04, 0x1e
        /*0326*/ 	.short	(.L_11399 - .L_11398)
.L_11398:
        /*0328*/ 	.word	0x00000000


	//----- nvinfo : EIATTR_CBANK_PARAM_SIZE
	.align		4
.L_11399:
        /*032c*/ 	.byte	0x03, 0x19
        /*032e*/ 	.short	0x0048


	//----- nvinfo : EIATTR_PARAM_CBANK
	.align		4
        /*0330*/ 	.byte	0x04, 0x0a
        /*0332*/ 	.short	(.L_11401 - .L_11400)
	.align		4
.L_11400:
        /*0334*/ 	.word	index@(.nv.constant0._ZN4vllm3moe10topkGatingILi12ELi384ELi4ELi8ELi32EifLNS0_11ScoringFuncE0EEEvPKT5_PKbPfiPT4_PiiiibPKf)
        /*0338*/ 	.short	0x0210
        /*033a*/ 	.short	0x0048


	//----- nvinfo : EIATTR_SW_WAR
	.align		4
.L_11401:
        /*033c*/ 	.byte	0x04, 0x36
        /*033e*/ 	.short	(.L_11403 - .L_11402)
.L_11402:
        /*0340*/ 	.word	0x00000008
.L_11403:


//--------------------- .nv.info._ZN4vllm3moe10topkGatingILi10ELi320ELi4ELi8ELi32EifLNS0_11ScoringFuncE0EEEvPKT5_PKbPfiPT4_PiiiibPKf --------------------------
	.section	.nv.info._ZN4vllm3moe10topkGatingILi10ELi320ELi4ELi8ELi32EifLNS0_11ScoringFuncE0EEEvPKT5_PKbPfiPT4_PiiiibPKf,"",@"SHT_CUDA_INFO"
	.sectionflags	@""
	.align	4


	//----- nvinfo : EIATTR_CUDA_API_VERSION
	.align		4
        /*0000*/ 	.byte	0x04, 0x37
        /*0002*/ 	.short	(.L_11405 - .L_11404)
.L_11404:
        /*0004*/ 	.word	0x00000082


	//----- nvinfo : EIATTR_KPARAM_INFO
	.align		4
.L_11405:
        /*0008*/ 	.byte	0x04, 0x17
        /*000a*/ 	.short	(.L_11407 - .L_11406)
.L_11406:
        /*000c*/ 	.word	0x00000000
        /*0010*/ 	.short	0x000a
        /*0012*/ 	.short	0x0040
        /*0014*/ 	.byte	0x00, 0xf0, 0x21, 0x00


	//----- nvinfo : EIATTR_KPARAM_INFO
	.align		4
.L_11407:
        /*0018*/ 	.byte	0x04, 0x17
        /*001a*/ 	.short	(.L_11409 - .L_11408)
.L_11408:
        /*001c*/ 	.word	0x00000000
        /*0020*/ 	.short	0x0009
        /*0022*/ 	.short	0x003c
        /*0024*/ 	.byte	0x00, 0xf0, 0x05, 0x00


	//----- nvinfo : EIATTR_KPARAM_INFO
	.align		4
.L_11409:
        /*0028*/ 	.byte	0x04, 0x17
        /*002a*/ 	.short	(.L_11411 - .L_11410)
.L_11410:
        /*002c*/ 	.word	0x00000000
        /*0030*/ 	.short	0x0008
        /*0032*/ 	.short	0x0038
        /*0034*/ 	.byte	0x00, 0xf0, 0x11, 0x00


	//----- nvinfo : EIATTR_KPARAM_INFO
	.align		4
.L_11411:
        /*0038*/ 	.byte	0x04, 0x17
        /*003a*/ 	.short	(.L_11413 - .L_11412)
.L_11412:
        /*003c*/ 	.word	0x00000000
        /*0040*/ 	.short	0x0007
        /*0042*/ 	.short	0x0034
        /*0044*/ 	.byte	0x00, 0xf0, 0x11, 0x00


	//----- nvinfo : EIATTR_KPARAM_INFO
	.align		4
.L_11413:
        /*0048*/ 	.byte	0x04, 0x17
        /*004a*/ 	.short	(.L_11415 - .L_11414)
.L_11414:
        /*004c*/ 	.word	0x00000000
        /*0050*/ 	.short	0x0006
        /*0052*/ 	.short	0x0030
        /*0054*/ 	.byte	0x00, 0xf0, 0x11, 0x00


	//----- nvinfo : EIATTR_KPARAM_INFO
	.align		4
.L_11415:
        /*0058*/ 	.byte	0x04, 0x17
        /*005a*/ 	.short	(.L_11417 - .L_11416)
.L_11416:
        /*005c*/ 	.word	0x00000000
        /*0060*/ 	.short	0x0005
        /*0062*/ 	.short	0x0028
        /*0064*/ 	.byte	0x00, 0xf0, 0x21, 0x00


	//----- nvinfo : EIATTR_KPARAM_INFO
	.align		4
.L_11417:
        /*0068*/ 	.byte	0x04, 0x17
        /*006a*/ 	.short	(.L_11419 - .L_11418)
.L_11418:
        /*006c*/ 	.word	0x00000000
        /*0070*/ 	.short	0x0004
        /*0072*/ 	.short	0x0020
        /*0074*/ 	.byte	0x00, 0xf0, 0x21, 0x00


	//----- nvinfo : EIATTR_KPARAM_INFO
	.align		4
.L_11419:
        /*0078*/ 	.byte	0x04, 0x17
        /*007a*/ 	.short	(.L_11421 - .L_11420)
.L_11420:
        /*007c*/ 	.word	0x00000000
        /*0080*/ 	.short	0x0003
        /*0082*/ 	.short	0x0018
        /*0084*/ 	.byte	0x00, 0xf0, 0x11, 0x00


	//----- nvinfo : EIATTR_KPARAM_INFO
	.align		4
.L_11421:
        /*0088*/ 	.byte	0x04, 0x17
        /*008a*/ 	.short	(.L_11423 - .L_11422)
.L_11422:
        /*008c*/ 	.word	0x00000000
        /*0090*/ 	.short	0x0002
        /*0092*/ 	.short	0x0010
        /*0094*/ 	.byte	0x00, 0xf0, 0x21, 0x00


	//----- nvinfo : EIATTR_KPARAM_INFO
	.align		4
.L_11423:
        /*0098*/ 	.byte	0x04, 0x17
        /*009a*/ 	.short	(.L_11425 - .L_11424)
.L_11424:
        /*009c*/ 	.word	0x00000000
        /*00a0*/ 	.short	0x0001
        /*00a2*/ 	.short	0x0008
        /*00a4*/ 	.byte	0x00, 0xf0, 0x21, 0x00


	//----- nvinfo : EIATTR_KPARAM_INFO
	.align		4
.L_11425:
        /*00a8*/ 	.byte	0x04, 0x17
        /*00aa*/ 	.short	(.L_11427 - .L_11426)
.L_11426:
        /*00ac*/ 	.word	0x00000000
        /*00b0*/ 	.short	0x0000
        /*00b2*/ 	.short	0x0000
        /*00b4*/ 	.byte	0x00, 0xf0, 0x21, 0x00


	//----- nvinfo : EIATTR_SPARSE_MMA_MASK
	.align		4
.L_11427:
        /*00b8*/ 	.byte	0x03, 0x50
        /*00ba*/ 	.short	0x0000


	//----- nvinfo : EIATTR_MAXREG_COUNT
	.align		4
        /*00bc*/ 	.byte	0x03, 0x1b
        /*00be*/ 	.short	0x00ff


	//----- nvinfo : EIATTR_MERCURY_ISA_VERSION
	.align		4
        /*00c0*/ 	.byte	0x03, 0x5f
        /*00c2*/ 	.short	0x0101


	//----- nvinfo : EIATTR_COOP_GROUP_MASK_REGIDS
	.align		4
        /*00c4*/ 	.byte	0x04, 0x29
        /*00c6*/ 	.short	(.L_11429 - .L_11428)


	//   ....[0]....
.L_11428:
        /*00c8*/ 	.word	0xffffffff


	//   ....[1]....
        /*00cc*/ 	.word	0xffffffff


	//   ....[2]....
        /*00d0*/ 	.word	0xffffffff


	//   ....[3]....
        /*00d4*/ 	.word	0xffffffff


	//   ....[4]....
        /*00d8*/ 	.word	0xffffffff


	//   ....[5]....
        /*00dc*/ 	.word	0xffffffff


	//   ....[6]....
        /*00e0*/ 	.word	0xffffffff


	//   ....[7]....
        /*00e4*/ 	.word	0xffffffff


	//   ....[8]....
        /*00e8*/ 	.word	0xffffffff


	//   ....[9]....
        /*00ec*/ 	.word	0xffffffff


	//   ....[10]....
        /*00f0*/ 	.word	0xffffffff


	//   ....[11]....
        /*00f4*/ 	.word	0xffffffff


	//   ....[12]....
        /*00f8*/ 	.word	0xffffffff


	//   ....[13]....
        /*00fc*/ 	.word	0xffffffff


	//   ....[14]....
        /*0100*/ 	.word	0xffffffff


	//   ....[15]....
        /*0104*/ 	.word	0xffffffff


	//   ....[16]....
        /*0108*/ 	.word	0xffffffff


	//   ....[17]....
        /*010c*/ 	.word	0xffffffff


	//   ....[18]....
        /*0110*/ 	.word	0xffffffff


	//   ....[19]....
        /*0114*/ 	.word	0xffffffff


	//   ....[20]....
        /*0118*/ 	.word	0xffffffff


	//   ....[21]....
        /*011c*/ 	.word	0xffffffff


	//   ....[22]....
        /*0120*/ 	.word	0xffffffff


	//   ....[23]....
        /*0124*/ 	.word	0xffffffff


	//   ....[24]....
        /*0128*/ 	.word	0xffffffff


	//   ....[25]....
        /*012c*/ 	.word	0xffffffff


	//   ....[26]....
        /*0130*/ 	.word	0xffffffff


	//   ....[27]....
        /*0134*/ 	.word	0xffffffff


	//   ....[28]....
        /*0138*/ 	.word	0xffffffff


	//   ....[29]....
        /*013c*/ 	.word	0xffffffff


	//   ....[30]....
        /*0140*/ 	.word	0xffffffff


	//   ....[31]....
        /*0144*/ 	.word	0xffffffff


	//   ....[32]....
        /*0148*/ 	.word	0xffffffff


	//   ....[33]....
        /*014c*/ 	.word	0xffffffff


	//   ....[34]....
        /*0150*/ 	.word	0xffffffff


	//   ....[35]....
        /*0154*/ 	.word	0xffffffff


	//   ....[36]....
        /*0158*/ 	.word	0xffffffff


	//   ....[37]....
        /*015c*/ 	.word	0xffffffff


	//   ....[38]....
        /*0160*/ 	.word	0xffffffff


	//   ....[39]....
        /*0164*/ 	.word	0xffffffff


	//   ....[40]....
        /*0168*/ 	.word	0x05000002


	//   ....[41]....
        /*016c*/ 	.word	0x05000002


	//   ....[42]....
        /*0170*/ 	.word	0x05000002


	//   ....[43]....
        /*0174*/ 	.word	0x05000002


	//   ....[44]....
        /*0178*/ 	.word	0x05000002


	//   ....[45]....
        /*017c*/ 	.word	0x05000002


	//   ....[46]....
        /*0180*/ 	.word	0x05000002


	//   ....[47]....
        /*0184*/ 	.word	0x05000002


	//   ....[48]....
        /*0188*/ 	.word	0x05000002


	//   ....[49]....
        /*018c*/ 	.word	0x05000002


	//   ....[50]....
        /*0190*/ 	.word	0x05000002


	//   ....[51]....
        /*0194*/ 	.word	0x05000002


	//   ....[52]....
        /*0198*/ 	.word	0x05000002


	//   ....[53]....
        /*019c*/ 	.word	0x05000002


	//   ....[54]....
        /*01a0*/ 	.word	0x05000002


	//   ....[55]....
        /*01a4*/ 	.word	0x05000002


	//   ....[56]....
        /*01a8*/ 	.word	0x05000002


	//   ....[57]....
        /*01ac*/ 	.word	0x05000002


	//   ....[58]....
        /*01b0*/ 	.word	0x05000002


	//   ....[59]....
        /*01b4*/ 	.word	0x05000002


	//   ....[60]....
        /*01b8*/ 	.word	0x05000002


	//   ....[61]....
        /*01bc*/ 	.word	0x05000002


	//   ....[62]....
        /*01c0*/ 	.word	0x05000002


	//   ....[63]....
        /*01c4*/ 	.word	0x05000002


	//   ....[64]....
        /*01c8*/ 	.word	0x05000002


	//   ....[65]....
        /*01cc*/ 	.word	0x05000002


	//   ....[66]....
        /*01d0*/ 	.word	0x05000002


	//   ....[67]....
        /*01d4*/ 	.word	0x05000002


	//   ....[68]....
        /*01d8*/ 	.word	0x05000002


	//   ....[69]....
        /*01dc*/ 	.word	0x05000002


	//----- nvinfo : EIATTR_COOP_GROUP_INSTR_OFFSETS
	.align		4
.L_11429:
        /*01e0*/ 	.byte	0x04, 0x28
        /*01e2*/ 	.short	(.L_11431 - .L_11430)


	//   ....[0]....
.L_11430:
        /*01e4*/ 	.word	0x00000210


	//   ....[1]....
        /*01e8*/ 	.word	0x00000260


	//   ....[2]....
        /*01ec*/ 	.word	0x00000290


	//   ....[3]....
        /*01f0*/ 	.word	0x000002b0


	//   ....[4]....
        /*01f4*/ 	.word	0x000002d0


	//   ....[5]....
        /*01f8*/ 	.word	0x00000570


	//   ....[6]....
        /*01fc*/ 	.word	0x00000590


	//   ....[7]....
        /*0200*/ 	.word	0x000005b0


	//   ....[8]....
        /*0204*/ 	.word	0x000005d0


	//   ....[9]....
        /*0208*/ 	.word	0x000005f0


	//   ....[10]....
        /*020c*/ 	.word	0x00000de0


	//   ....[11]....
        /*0210*/ 	.word	0x00000e00


	//   ....[12]....
        /*0214*/ 	.word	0x00000e10


	//   ....[13]....
        /*0218*/ 	.word	0x00000ea0


	//   ....[14]....
        /*021c*/ 	.word	0x00000ec0


	//   ....[15]....
        /*0220*/ 	.word	0x00000ed0


	//   ....[16]....
        /*0224*/ 	.word	0x00000f50


	//   ....[17]....
        /*0228*/ 	.word	0x00000f70


	//   ....[18]....
        /*022c*/ 	.word	0x00000f80


	//   ....[19]....
        /*0230*/ 	.word	0x00001000


	//   ....[20]....
        /*0234*/ 	.word	0x00001010


	//   ....[21]....
        /*0238*/ 	.word	0x00001020


	//   ....[22]....
        /*023c*/ 	.word	0x000010a0


	//   ....[23]....
        /*0240*/ 	.word	0x000010b0


	//   ....[24]....
        /*0244*/ 	.word	0x000010c0


	//   ....[25]....
        /*0248*/ 	.word	0x00001800


	//   ....[26]....
        /*024c*/ 	.word	0x00001820


	//   ....[27]....
        /*0250*/ 	.word	0x00001830


	//   ....[28]....
        /*0254*/ 	.word	0x000018c0


	//   ....[29]....
        /*0258*/ 	.word	0x000018e0


	//   ....[30]....
        /*025c*/ 	.word	0x000018f0


	//   ....[31]....
        /*0260*/ 	.word	0x00001970


	//   ....[32]....
        /*0264*/ 	.word	0x00001990


	//   ....[33]....
        /*0268*/ 	.word	0x000019a0


	//   ....[34]....
        /*026c*/ 	.word	0x00001a20


	//   ....[35]....
        /*0270*/ 	.word	0x00001a30


	//   ....[36]....
        /*0274*/ 	.word	0x00001a40


	//   ....[37]....
        /*0278*/ 	.word	0x00001ac0


	//   ....[38]....
        /*027c*/ 	.word	0x00001ad0


	//   ....[39]....
        /*0280*/ 	.word	0x00001ae0


	//   ....[40]....
        /*0284*/ 	.word	0x000023b0


	//   ....[41]....
        /*0288*/ 	.word	0x00002460


	//   ....[42]....
        /*028c*/ 	.word	0x000024c0


	//   ....[43]....
        /*0290*/ 	.word	0x00002590


	//   ....[44]....
        /*0294*/ 	.word	0x00002600


	//   ....[45]....
        /*0298*/ 	.word	0x00002670


	//   ....[46]....
        /*029c*/ 	.word	0x00002740


	//   ....[47]....
        /*02a0*/ 	.word	0x000027a0


	//   ....[48]....
        /*02a4*/ 	.word	0x00002800


	//   ....[49]....
        /*02a8*/ 	.word	0x000028e0


	//   ....[50]....
        /*02ac*/ 	.word	0x00002950


	//   ....[51]....
        /*02b0*/ 	.word	0x000029c0


	//   ....[52]....
        /*02b4*/ 	.word	0x00002a80


	//   ....[53]....
        /*02b8*/ 	.word	0x00002ae0


	//   ....[54]....
        /*02bc*/ 	.word	0x00002b40


	//   ....[55]....
        /*02c0*/ 	.word	0x00002be0


	//   ....[56]....
        /*02c4*/ 	.word	0x00002c90


	//   ....[57]....
        /*02c8*/ 	.word	0x00002cf0


	//   ....[58]....
        /*02cc*/ 	.word	0x00002dc0


	//   ....[59]....
        /*02d0*/ 	.word	0x00002e30


	//   ....[60]....
        /*02d4*/ 	.word	0x00002ea0


	//   ....[61]....
        /*02d8*/ 	.word	0x00002f70


	//   ....[62]....
        /*02dc*/ 	.word	0x00002fd0


	//   ....[63]....
        /*02e0*/ 	.word	0x00003030


	//   ....[64]....
        /*02e4*/ 	.word	0x00003110


	//   ....[65]....
        /*02e8*/ 	.word	0x00003180


	//   ....[66]....
        /*02ec*/ 	.word	0x000031f0


	//   ....[67]....
        /*02f0*/ 	.word	0x000032c0


	//   ....[68]....
        /*02f4*/ 	.word	0x00003320


	//   ....[69]....
        /*02f8*/ 	.word	0x00003380


	//----- nvinfo : EIATTR_EXIT_INSTR_OFFSETS
	.align		4
.L_11431:
        /*02fc*/ 	.byte	0x04, 0x1c
        /*02fe*/ 	.short	(.L_11433 - .L_11432)


	//   ....[0]....
.L_11432:
        /*0300*/ 	.word	0x00000080


	//   ....[1]....
        /*0304*/ 	.word	0x00001fa0


	//   ....[2]....
        /*0308*/ 	.word	0x00001fc0


	//   ....[3]....
        /*030c*/ 	.word	0x000021d0


	//   ....[4]....
        /*0310*/ 	.word	0x00002340


	//----- nvinfo : EIATTR_MAX_THREADS
	.align		4
.L_11433:
        /*0314*/ 	.byte	0x04, 0x05
        /*0316*/ 	.short	(.L_11435 - .L_11434)
.L_11434:
        /*0318*/ 	.word	0x00000080
        /*031c*/ 	.word	0x00000001
        /*0320*/ 	.word	0x00000001


	//----- nvinfo : EIATTR_CRS_STACK_SIZE
	.align		4
.L_11435:
        /*0324*/ 	.byte	0x04, 0x1e
        /*0326*/ 	.short	(.L_11437 - .L_11436)
.L_11436:
        /*0328*/ 	.word	0x00000000


	//----- nvinfo : EIATTR_CBANK_PARAM_SIZE
	.align		4
.L_11437:
        /*032c*/ 	.byte	0x03, 0x19
        /*032e*/ 	.short	0x0048


	//----- nvinfo : EIATTR_PARAM_CBANK
	.align		4
        /*0330*/ 	.byte	0x04, 0x0a
        /*0332*/ 	.short	(.L_11439 - .L_11438)
	.align		4
.L_11438:
        /*0334*/ 	.word	index@(.nv.constant0._ZN4vllm3moe10topkGatingILi10ELi320ELi4ELi8ELi32EifLNS0_11ScoringFuncE0EEEvPKT5_PKbPfiPT4_PiiiibPKf)
        /*0338*/ 	.short	0x0210
        /*033a*/ 	.short	0x0048


	//----- nvinfo : EIATTR_SW_WAR
	.align		4
.L_11439:
        /*033c*/ 	.byte	0x04, 0x36
        /*033e*/ 	.short	(.L_11441 - .L_11440)
.L_11440:
        /*0340*/ 	.word	0x00000008
.L_11441:


//--------------------- .nv.info._ZN4vllm3moe10topkGatingILi6ELi192ELi4ELi8ELi32EifLNS0_11ScoringFuncE0EEEvPKT5_PKbPfiPT4_PiiiibPKf --------------------------
	.section	.nv.info._ZN4vllm3moe10topkGatingILi6ELi192ELi4ELi8ELi32EifLNS0_11ScoringFuncE0EEEvPKT5_PKbPfiPT4_PiiiibPKf,"",@"SHT_CUDA_INFO"
	.sectionflags	@""
	.align	4


	//----- nvinfo : EIATTR_CUDA_API_VERSION
	.align		4
        /*0000*/ 	.byte	0x04, 0x37
        /*0002*/ 	.short	(.L_11443 - .L_11442)
.L_11442:
        /*0004*/ 	.word	0x00000082


	//----- nvinfo : EIATTR_KPARAM_INFO
	.align		4
.L_11443:
        /*0008*/ 	.byte	0x04, 0x17
        /*000a*/ 	.short	(.L_11445 - .L_11444)
.L_11444:
        /*000c*/ 	.word	0x00000000
        /*0010*/ 	.short	0x000a
        /*0012*/ 	.short	0x0040
        /*0014*/ 	.byte	0x00, 0xf0, 0x21, 0x00


	//----- nvinfo : EIATTR_KPARAM_INFO
	.align		4
.L_11445:
        /*0018*/ 	.byte	0x04, 0x17
        /*001a*/ 	.short	(.L_11447 - .L_11446)
.L_11446:
        /*001c*/ 	.word	0x00000000
        /*0020*/ 	.short	0x0009
        /*0022*/ 	.short	0x003c
        /*0024*/ 	.byte	0x00, 0xf0, 0x05, 0x00


	//----- nvinfo : EIATTR_KPARAM_INFO
	.align		4
.L_11447:
        /*0028*/ 	.byte	0x04, 0x17
        /*002a*/ 	.short	(.L_11449 - .L_11448)
.L_11448:
        /*002c*/ 	.word	0x00000000
        /*0030*/ 	.short	0x0008
        /*0032*/ 	.short	0x0038
        /*0034*/ 	.byte	0x00, 0xf0, 0x11, 0x00


	//----- nvinfo : EIATTR_KPARAM_INFO
	.align		4
.L_11449:
        /*0038*/ 	.byte	0x04, 0x17
        /*003a*/ 	.short	(.L_11451 - .L_11450)
.L_11450:
        /*003c*/ 	.word	0x00000000
        /*0040*/ 	.short	0x0007
        /*0042*/ 	.short	0x0034
        /*0044*/ 	.byte	0x00, 0xf0, 0x11, 0x00


	//----- nvinfo : EIATTR_KPARAM_INFO
	.align		4
.L_11451:
        /*0048*/ 	.byte	0x04, 0x17
        /*004a*/ 	.short	(.L_11453 - .L_11452)
.L_11452:
        /*004c*/ 	.word	0x00000000
        /*0050*/ 	.short	0x0006
        /*0052*/ 	.short	0x0030
        /*0054*/ 	.byte	0x00, 0xf0, 0x11, 0x00


	//----- nvinfo : EIATTR_KPARAM_INFO
	.align		4
.L_11453:
        /*0058*/ 	.byte	0x04, 0x17
        /*005a*/ 	.short	(.L_11455 - .L_11454)
.L_11454:
        /*005c*/ 	.word	0x00000000
        /*0060*/ 	.short	0x0005
        /*0062*/ 	.short	0x0028
        /*0064*/ 	.byte	0x00, 0xf0, 0x21, 0x00


	//----- nvinfo : EIATTR_KPARAM_INFO
	.align		4
.L_11455:
        /*0068*/ 	.byte	0x04, 0x17
        /*006a*/ 	.short	(.L_11457 - .L_11456)
.L_11456:
        /*006c*/ 	.word	0x00000000
        /*0070*/ 	.short	0x0004
        /*0072*/ 	.short	0x0020
        /*0074*/ 	.byte	0x00, 0xf0, 0x21, 0x00


	//----- nvinfo : EIATTR_KPARAM_INFO
	.align		4
.L_11457:
        /*0078*/ 	.byte	0x04, 0x17
        /*007a*/ 	.short	(.L_11459 - .L_11458)
.L_11458:
        /*007c*/ 	.word	0x00000000
        /*0080*/ 	.short	0x0003
        /*0082*/ 	.short	0x0018
        /*0084*/ 	.byte	0x00, 0xf0, 0x11, 0x00


	//----- nvinfo : EIATTR_KPARAM_INFO
	.align		4
.L_11459:
        /*0088*/ 	.byte	0x04, 0x17
        /*008a*/ 	.short	(.L_11461 - .L_11460)
.L_11460:
        /*008c*/ 	.word	0x00000000
        /*0090*/ 	.short	0x0002
        /*0092*/ 	.short	0x0010
        /*0094*/ 	.byte	0x00, 0xf0, 0x21, 0x00


	//----- nvinfo : EIATTR_KPARAM_INFO
	.align		4
.L_11461:
        /*0098*/ 	.byte	0x04, 0x17
        /*009a*/ 	.short	(.L_11463 - .L_11462)
.L_11462:
        /*009c*/ 	.word	0x00000000
        /*00a0*/ 	.short	0x0001
        /*00a2*/ 	.short	0x0008
        /*00a4*/ 	.byte	0x00, 0xf0, 0x21, 0x00


	//----- nvinfo : EIATTR_KPARAM_INFO
	.align		4
.L_11463:
        /*00a8*/ 	.byte	0x04, 0x17
        /*00aa*/ 	.short	(.L_11465 - .L_11464)
.L_11464:
        /*00ac*/ 	.word	0x00000000
        /*00b0*/ 	.short	0x0000
        /*00b2*/ 	.short	0x0000
        /*00b4*/ 	.byte	0x00, 0xf0, 0x21, 0x00


	//----- nvinfo : EIATTR_SPARSE_MMA_MASK
	.align		4
.L_11465:
        /*00b8*/ 	.byte	0x03, 0x50
        /*00ba*/ 	.short	0x0000


	//----- nvinfo : EIATTR_MAXREG_COUNT
	.align		4
        /*00bc*/ 	.byte	0x03, 0x1b
        /*00be*/ 	.short	0x00ff


	//----- nvinfo : EIATTR_MERCURY_ISA_VERSION
	.align		4
        /*00c0*/ 	.byte	0x03, 0x5f
        /*00c2*/ 	.short	0x0101


	//----- nvinfo : EIATTR_COOP_GROUP_MASK_REGIDS
	.align		4
        /*00c4*/ 	.byte	0x04, 0x29
        /*00c6*/ 	.short	(.L_11467 - .L_11466)


	//   ....[0]....
.L_11466:
        /*00c8*/ 	.word	0xffffffff


	//   ....[1]....
        /*00cc*/ 	.word	0xffffffff


	//   ....[2]....
        /*00d0*/ 	.word	0xffffffff


	//   ....[3]....
        /*00d4*/ 	.word	0xffffffff


	//   ....[4]....
        /*00d8*/ 	.word	0xffffffff


	//   ....[5]....
        /*00dc*/ 	.word	0xffffffff


	//   ....[6]....
        /*00e0*/ 	.word	0xffffffff


	//   ....[7]....
        /*00e4*/ 	.word	0xffffffff


	//   ....[8]....
        /*00e8*/ 	.word	0xffffffff


	//   ....[9]....
        /*00ec*/ 	.word	0xffffffff


	//   ....[10]....
        /*00f0*/ 	.word	0xffffffff


	//   ....[11]....
        /*00f4*/ 	.word	0xffffffff


	//   ....[12]....
        /*00f8*/ 	.word	0xffffffff


	//   ....[13]....
        /*00fc*/ 	.word	0xffffffff


	//   ....[14]....
        /*0100*/ 	.word	0xffffffff


	//   ....[15]....
        /*0104*/ 	.word	0xffffffff


	//   ....[16]....
        /*0108*/ 	.word	0xffffffff


	//   ....[17]....
        /*010c*/ 	.word	0xffffffff


	//   ....[18]....
        /*0110*/ 	.word	0xffffffff


	//   ....[19]....
        /*0114*/ 	.word	0xffffffff


	//   ....[20]....
        /*0118*/ 	.word	0xffffffff


	//   ....[21]....
        /*011c*/ 	.word	0xffffffff


	//   ....[22]....
        /*0120*/ 	.word	0xffffffff


	//   ....[23]....
        /*0124*/ 	.word	0xffffffff


	//   ....[24]....
        /*0128*/ 	.word	0xffffffff


	//   ....[25]....
        /*012c*/ 	.word	0xffffffff


	//   ....[26]....
        /*0130*/ 	.word	0xffffffff


	//   ....[27]....
        /*0134*/ 	.word	0xffffffff


	//   ....[28]....
        /*0138*/ 	.word	0xffffffff


	//   ....[29]....
        /*013c*/ 	.word	0xffffffff


	//   ....[30]....
        /*0140*/ 	.word	0xffffffff


	//   ....[31]....
        /*0144*/ 	.word	0xffffffff


	//   ....[32]....
        /*0148*/ 	.word	0xffffffff


	//   ....[33]....
        /*014c*/ 	.word	0xffffffff


	//   ....[34]....
        /*0150*/ 	.word	0xffffffff


	//   ....[35]....
        /*0154*/ 	.word	0xffffffff


	//   ....[36]....
        /*0158*/ 	.word	0xffffffff


	//   ....[37]....
        /*015c*/ 	.word	0xffffffff


	//   ....[38]....
        /*0160*/ 	.word	0xffffffff


	//   ....[39]....
        /*0164*/ 	.word	0xffffffff


	//   ....[40]....
        /*0168*/ 	.word	0x05000002


	//   ....[41]....
        /*016c*/ 	.word	0x05000002


	//   ....[42]....
        /*0170*/ 	.word	0x05000002


	//   ....[43]....
        /*0174*/ 	.word	0x05000002


	//   ....[44]....
        /*0178*/ 	.word	0x05000002


	//   ....[45]....
        /*017c*/ 	.word	0x05000002


	//   ....[46]....
        /*0180*/ 	.word	0x05000002


	//   ....[47]....
        /*0184*/ 	.word	0x05000002


	//   ....[48]....
        /*0188*/ 	.word	0x05000002


	//   ....[49]....
        /*018c*/ 	.word	0x05000002


	//   ....[50]....
        /*0190*/ 	.word	0x05000002


	//   ....[51]....
        /*0194*/ 	.word	0x05000002


	//   ....[52]....
        /*0198*/ 	.word	0x05000002


	//   ....[53]....
        /*019c*/ 	.word	0x05000002


	//   ....[54]....
        /*01a0*/ 	.word	0x05000002


	//   ....[55]....
        /*01a4*/ 	.word	0x05000002


	//   ....[56]....
        /*01a8*/ 	.word	0x05000002


	//   ....[57]....
        /*01ac*/ 	.word	0x05000002


	//   ....[58]....
        /*01b0*/ 	.word	0x05000002


	//   ....[59]....
        /*01b4*/ 	.word	0x05000002


	//   ....[60]....
        /*01b8*/ 	.word	0x05000002


	//   ....[61]....
        /*01bc*/ 	.word	0x05000002


	//   ....[62]....
        /*01c0*/ 	.word	0x05000002


	//   ....[63]....
        /*01c4*/ 	.word	0x05000002


	//   ....[64]....
        /*01c8*/ 	.word	0x05000002


	//   ....[65]....
        /*01cc*/ 	.word	0x05000002


	//   ....[66]....
        /*01d0*/ 	.word	0x05000002


	//   ....[67]....
        /*01d4*/ 	.word	0x05000002


	//   ....[68]....
        /*01d8*/ 	.word	0x05000002


	//   ....[69]....
        /*01dc*/ 	.word	0x05000002


	//----- nvinfo : EIATTR_COOP_GROUP_INSTR_OFFSETS
	.align		4
.L_11467:
        /*01e0*/ 	.byte	0x04, 0x28
        /*01e2*/ 	.short	(.L_11469 - .L_11468)


	//   ....[0]....
.L_11468:
        /*01e4*/ 	.word	0x00000250


	//   ....[1]....
        /*01e8*/ 	.word	0x00000280


	//   ....[2]....
        /*01ec*/ 	.word	0x000002b0


	//   ....[3]....
        /*01f0*/ 	.word	0x000002f0


	//   ....[4]....
        /*01f4*/ 	.word	0x00000310


	//   ....[5]....
        /*01f8*/ 	.word	0x000004b0


	//   ....[6]....
        /*01fc*/ 	.word	0x000004d0


	//   ....[7]....
        /*0200*/ 	.word	0x000004f0


	//   ....[8]....
        /*0204*/ 	.word	0x00000510


	//   ....[9]....
        /*0208*/ 	.word	0x00000530


	//   ....[10]....
        /*020c*/ 	.word	0x000009e0


	//   ....[11]....
        /*0210*/ 	.word	0x00000a00


	//   ....[12]....
        /*0214*/ 	.word	0x00000a10


	//   ....[13]....
        /*0218*/ 	.word	0x00000aa0


	//   ....[14]....
        /*021c*/ 	.word	0x00000ac0


	//   ....[15]....
        /*0220*/ 	.word	0x00000ad0


	//   ....[16]....
        /*0224*/ 	.word	0x00000b50


	//   ....[17]....
        /*0228*/ 	.word	0x00000b70


	//   ....[18]....
        /*022c*/ 	.word	0x00000b80


	//   ....[19]....
        /*0230*/ 	.word	0x00000c00


	//   ....[20]....
        /*0234*/ 	.word	0x00000c10


	//   ....[21]....
        /*0238*/ 	.word	0x00000c20


	//   ....[22]....
        /*023c*/ 	.word	0x00000ca0


	//   ....[23]....
        /*0240*/ 	.word	0x00000cb0


	//   ....[24]....
        /*0244*/ 	.word	0x00000cc0


	//   ....[25]....
        /*0248*/ 	.word	0x00001280


	//   ....[26]....
        /*024c*/ 	.word	0x000012a0


	//   ....[27]....
        /*0250*/ 	.word	0x000012b0


	//   ....[28]....
        /*0254*/ 	.word	0x00001340


	//   ....[29]....
        /*0258*/ 	.word	0x00001360


	//   ....[30]....
        /*025c*/ 	.word	0x00001370


	//   ....[31]....
        /*0260*/ 	.word	0x000013f0


	//   ....[32]....
        /*0264*/ 	.word	0x00001410


	//   ....[33]....
        /*0268*/ 	.word	0x00001420


	//   ....[34]....
        /*026c*/ 	.word	0x000014a0


	//   ....[35]....
        /*0270*/ 	.word	0x000014b0


	//   ....[36]....
        /*0274*/ 	.word	0x000014c0


	//   ....[37]....
        /*0278*/ 	.word	0x00001540


	//   ....[38]....
        /*027c*/ 	.word	0x00001550


	//   ....[39]....
        /*0280*/ 	.word	0x00001560


	//   ....[40]....
        /*0284*/ 	.word	0x00001da0


	//   ....[41]....
        /*0288*/ 	.word	0x00001e50


	//   ....[42]....
        /*028c*/ 	.word	0x00001eb0


	//   ....[43]....
        /*0290*/ 	.word	0x00001f80


	//   ....[44]....
        /*0294*/ 	.word	0x00001ff0


	//   ....[45]....
        /*0298*/ 	.word	0x00002060


	//   ....[46]....
        /*029c*/ 	.word	0x00002130


	//   ....[47]....
        /*02a0*/ 	.word	0x00002190


	//   ....[48]....
        /*02a4*/ 	.word	0x000021f0


	//   ....[49]....
        /*02a8*/ 	.word	0x000022d0


	//   ....[50]....
        /*02ac*/ 	.word	0x00002340


	//   ....[51]....
        /*02b0*/ 	.word	0x000023b0


	//   ....[52]....
        /*02b4*/ 	.word	0x00002470


	//   ....[53]....
        /*02b8*/ 	.word	0x000024d0


	//   ....[54]....
        /*02bc*/ 	.word	0x00002530


	//   ....[55]....
        /*02c0*/ 	.word	0x000025c0


	//   ....[56]....
        /*02c4*/ 	.word	0x00002670


	//   ....[57]....
        /*02c8*/ 	.word	0x000026d0


	//   ....[58]....
        /*02cc*/ 	.word	0x000027a0


	//   ....[59]....
        /*02d0*/ 	.word	0x00002810


	//   ....[60]....
        /*02d4*/ 	.word	0x00002880


	//   ....[61]....
        /*02d8*/ 	.word	0x00002950


	//   ....[62]....
        /*02dc*/ 	.word	0x000029b0


	//   ....[63]....
        /*02e0*/ 	.word	0x00002a10


	//   ....[64]....
        /*02e4*/ 	.word	0x00002af0


	//   ....[65]....
        /*02e8*/ 	.word	0x00002b60


	//   ....[66]....
        /*02ec*/ 	.word	0x00002bd0


	//   ....[67]....
        /*02f0*/ 	.word	0x00002ca0


	//   ....[68]....
        /*02f4*/ 	.word	0x00002d00


	//   ....[69]....
        /*02f8*/ 	.word	0x00002d60


	//----- nvinfo : EIATTR_EXIT_INSTR_OFFSETS
	.align		4
.L_11469:
        /*02fc*/ 	.byte	0x04, 0x1c
        /*02fe*/ 	.short	(.L_11471 - .L_11470)


	//   ....[0]....
.L_11470:
        /*0300*/ 	.word	0x00000080


	//   ....[1]....
        /*0304*/ 	.word	0x000019a0


	//   ....[2]....
        /*0308*/ 	.word	0x000019b0


	//   ....[3]....
        /*030c*/ 	.word	0x00001bc0


	//   ....[4]....
        /*0310*/ 	.word	0x00001d30


	//----- nvinfo : EIATTR_MAX_THREADS
	.align		4
.L_11471:
        /*0314*/ 	.byte	0x04, 0x05
        /*0316*/ 	.short	(.L_11473 - .L_11472)
.L_11472:
        /*0318*/ 	.word	0x00000080
        /*031c*/ 	.word	0x00000001
        /*0320*/ 	.word	0x00000001


	//----- nvinfo : EIATTR_CRS_STACK_SIZE
	.align		4
.L_11473:
        /*0324*/ 	.byte	0x04, 0x1e
        /*0326*/ 	.short	(.L_11475 - .L_11474)
.L_11474:
        /*0328*/ 	.word	0x00000000


	//----- nvinfo : EIATTR_CBANK_PARAM_SIZE
	.align		4
.L_11475:
        /*032c*/ 	.byte	0x03, 0x19
        /*032e*/ 	.short	0x0048


	//----- nvinfo : EIATTR_PARAM_CBANK
	.align		4
        /*0330*/ 	.byte	0x04, 0x0a
        /*0332*/ 	.short	(.L_11477 - .L_11476)
	.align		4
.L_11476:
        /*0334*/ 	.word	index@(.nv.constant0._ZN4vllm3moe10topkGatingILi6ELi192ELi4ELi8ELi32EifLNS0_11ScoringFuncE0EEEvPKT5_PKbPfiPT4_PiiiibPKf)
        /*0338*/ 	.short	0x0210
        /*033a*/ 	.short	0x0048


	//----- nvinfo : EIATTR_SW_WAR
	.align		4
.L_11477:
        /*033c*/ 	.byte	0x04, 0x36
        /*033e*/ 	.short	(.L_11479 - .L_11478)
.L_11478:
        /*0340*/ 	.word	0x00000008
.L_11479:


//--------------------- .nv.info._ZN4vllm3moe10topkGatingILi16ELi512ELi4ELi16ELi32EifLNS0_11ScoringFuncE0EEEvPKT5_PKbPfiPT4_PiiiibPKf --------------------------
	.section	.nv.info._ZN4vllm3moe10topkGatingILi16ELi512ELi4ELi16ELi32EifLNS0_11ScoringFuncE0EEEvPKT5_PKbPfiPT4_PiiiibPKf,"",@"SHT_CUDA_INFO"
	.sectionflags	@""
	.align	4


	//----- nvinfo : EIATTR_CUDA_API_VERSION
	.align		4
        /*0000*/ 	.byte	0x04, 0x37
        /*0002*/ 	.short	(.L_11481 - .L_11480)
.L_11480:
        /*0004*/ 	.word	0x00000082


	//----- nvinfo : EIATTR_KPARAM_INFO
	.align		4
.L_11481:
        /*0008*/ 	.byte	0x04, 0x17
        /*000a*/ 	.short	(.L_11483 - .L_11482)
.L_11482:
        /*000c*/ 	.word	0x00000000
        /*0010*/ 	.short	0x000a
        /*0012*/ 	.short	0x0040
        /*0014*/ 	.byte	0x00, 0xf0, 0x21, 0x00


	//----- nvinfo : EIATTR_KPARAM_INFO
	.align		4
.L_11483:
        /*0018*/ 	.byte	0x04, 0x17
        /*001a*/ 	.short	(.L_11485 - .L_11484)
.L_11484:
        /*001c*/ 	.word	0x00000000
        /*0020*/ 	.short	0x0009
        /*0022*/ 	.short	0x003c
        /*0024*/ 	.byte	0x00, 0xf0, 0x05, 0x00


	//----- nvinfo : EIATTR_KPARAM_INFO
	.align		4
.L_11485:
        /*0028*/ 	.byte	0x04, 0x17
        /*002a*/ 	.short	(.L_11487 - .L_11486)
.L_11486:
        /*002c*/ 	.word	0x00000000
        /*0030*/ 	.short	0x0008
        /*0032*/ 	.short	0x0038
        /*0034*/ 	.byte	0x00, 0xf0, 0x11, 0x00


	//----- nvinfo : EIATTR_KPARAM_INFO
	.align		4
.L_11487:
        /*0038*/ 	.byte	0x04, 0x17
        /*003a*/ 	.short	(.L_11489 - .L_11488)
.L_11488:
        /*003c*/ 	.word	0x00000000
        /*0040*/ 	.short	0x0007
        /*0042*/ 	.short	0x0034
        /*0044*/ 	.byte	0x00, 0xf0, 0x11, 0x00


	//----- nvinfo : EIATTR_KPARAM_INFO
	.align		4
.L_11489:
        /*0048*/ 	.byte	0x04, 0x17
        /*004a*/ 	.short	(.L_11491 - .L_11490)
.L_11490:
        /*004c*/ 	.word	0x00000000
        /*0050*/ 	.short	0x0006
        /*0052*/ 	.short	0x0030
        /*0054*/ 	.byte	0x00, 0xf0, 0x11, 0x00


	//----- nvinfo : EIATTR_KPARAM_INFO
	.align		4
.L_11491:
        /*0058*/ 	.byte	0x04, 0x17
        /*005a*/ 	.short	(.L_11493 - .L_11492)
.L_11492:
        /*005c*/ 	.word	0x00000000
        /*0060*/ 	.short	0x0005
        /*0062*/ 	.short	0x0028
        /*0064*/ 	.byte	0x00, 0xf0, 0x21, 0x00


	//----- nvinfo : EIATTR_KPARAM_INFO
	.align		4
.L_11493:
        /*0068*/ 	.byte	0x04, 0x17
        /*006a*/ 	.short	(.L_11495 - .L_11494)
.L_11494:
        /*006c*/ 	.word	0x00000000
        /*0070*/ 	.short	0x0004
        /*0072*/ 	.short	0x0020
        /*0074*/ 	.byte	0x00, 0xf0, 0x21, 0x00


	//----- nvinfo : EIATTR_KPARAM_INFO
	.align		4
.L_11495:
        /*0078*/ 	.byte	0x04, 0x17
        /*007a*/ 	.short	(.L_11497 - .L_11496)
.L_11496:
        /*007c*/ 	.word	0x00000000
        /*0080*/ 	.short	0x0003
        /*0082*/ 	.short	0x0018
        /*0084*/ 	.byte	0x00, 0xf0, 0x11, 0x00


	//----- nvinfo : EIATTR_KPARAM_INFO
	.align		4
.L_11497:
        /*0088*/ 	.byte	0x04, 0x17
        /*008a*/ 	.short	(.L_11499 - .L_11498)
.L_11498:
        /*008c*/ 	.word	0x00000000
        /*0090*/ 	.short	0x0002
        /*0092*/ 	.short	0x0010
        /*0094*/ 	.byte	0x00, 0xf0, 0x21, 0x00


	//----- nvinfo : EIATTR_KPARAM_INFO
	.align		4
.L_11499:
        /*0098*/ 	.byte	0x04, 0x17
        /*009a*/ 	.short	(.L_11501 - .L_11500)
.L_11500:
        /*009c*/ 	.word	0x00000000
        /*00a0*/ 	.short	0x0001
        /*00a2*/ 	.short	0x0008
        /*00a4*/ 	.byte	0x00, 0xf0, 0x21, 0x00


	//----- nvinfo : EIATTR_KPARAM_INFO
	.align		4
.L_11501:
        /*00a8*/ 	.byte	0x04, 0x17
        /*00aa*/ 	.short	(.L_11503 - .L_11502)
.L_11502:
        /*00ac*/ 	.word	0x00000000
        /*00b0*/ 	.short	0x0000
        /*00b2*/ 	.short	0x0000
        /*00b4*/ 	.byte	0x00, 0xf0, 0x21, 0x00


	//----- nvinfo : EIATTR_SPARSE_MMA_MASK
	.align		4
.L_11503:
        /*00b8*/ 	.byte	0x03, 0x50
        /*00ba*/ 	.short	0x0000


	//----- nvinfo : EIATTR_MAXREG_COUNT
	.align		4
        /*00bc*/ 	.byte	0x03, 0x1b
        /*00be*/ 	.short	0x00ff


	//----- nvinfo : EIATTR_MERCURY_ISA_VERSION
	.align		4
        /*00c0*/ 	.byte	0x03, 0x5f
        /*00c2*/ 	.short	0x0101


	//----- nvinfo : EIATTR_COOP_GROUP_MASK_REGIDS
	.align		4
        /*00c4*/ 	.byte	0x04, 0x29
        /*00c6*/ 	.short	(.L_11505 - .L_11504)


	//   ....[0]....
.L_11504:
        /*00c8*/ 	.word	0xffffffff


	//   ....[1]....
        /*00cc*/ 	.word	0xffffffff


	//   ....[2]....
        /*00d0*/ 	.word	0xffffffff


	//   ....[3]....
        /*00d4*/ 	.word	0xffffffff


	//   ....[4]....
        /*00d8*/ 	.word	0xffffffff


	//   ....[5]....
        /*00dc*/ 	.word	0xffffffff


	//   ....[6]....
        /*00e0*/ 	.word	0xffffffff


	//   ....[7]....
        /*00e4*/ 	.word	0xffffffff


	//   ....[8]....
        /*00e8*/ 	.word	0xffffffff


	//   ....[9]....
        /*00ec*/ 	.word	0xffffffff


	//   ....[10]....
        /*00f0*/ 	.word	0xffffffff


	//   ....[11]....
        /*00f4*/ 	.word	0xffffffff


	//   ....[12]....
        /*00f8*/ 	.word	0xffffffff


	//   ....[13]....
        /*00fc*/ 	.word	0xffffffff


	//   ....[14]....
        /*0100*/ 	.word	0xffffffff


	//   ....[15]....
        /*0104*/ 	.word	0xffffffff


	//   ....[16]....
        /*0108*/ 	.word	0xffffffff


	//   ....[17]....
        /*010c*/ 	.word	0xffffffff


	//   ....[18]....
        /*0110*/ 	.word	0xffffffff


	//   ....[19]....
        /*0114*/ 	.word	0xffffffff


	//   ....[20]....
        /*0118*/ 	.word	0xffffffff


	//   ....[21]....
        /*011c*/ 	.word	0xffffffff


	//   ....[22]....
        /*0120*/ 	.word	0xffffffff


	//   ....[23]....
        /*0124*/ 	.word	0xffffffff


	//   ....[24]....
        /*0128*/ 	.word	0xffffffff


	//   ....[25]....
        /*012c*/ 	.word	0xffffffff


	//   ....[26]....
        /*0130*/ 	.word	0xffffffff


	//   ....[27]....
        /*0134*/ 	.word	0xffffffff


	//   ....[28]....
        /*0138*/ 	.word	0xffffffff


	//   ....[29]....
        /*013c*/ 	.word	0xffffffff


	//   ....[30]....
        /*0140*/ 	.word	0xffffffff


	//   ....[31]....
        /*0144*/ 	.word	0xffffffff


	//   ....[32]....
        /*0148*/ 	.word	0xffffffff


	//   ....[33]....
        /*014c*/ 	.word	0xffffffff


	//   ....[34]....
        /*0150*/ 	.word	0xffffffff


	//   ....[35]....
        /*0154*/ 	.word	0xffffffff


	//   ....[36]....
        /*0158*/ 	.word	0xffffffff


	//   ....[37]....
        /*015c*/ 	.word	0xffffffff


	//   ....[38]....
        /*0160*/ 	.word	0xffffffff


	//   ....[39]....
        /*0164*/ 	.word	0xffffffff


	//   ....[40]....
        /*0168*/ 	.word	0x05000018


	//   ....[41]....
        /*016c*/ 	.word	0x05000018


	//   ....[42]....
        /*0170*/ 	.word	0x05000018


	//   ....[43]....
        /*0174*/ 	.word	0x05000018


	//   ....[44]....
        /*0178*/ 	.word	0x05000018


	//   ....[45]....
        /*017c*/ 	.word	0x05000018


	//   ....[46]....
        /*0180*/ 	.word	0x05000018


	//   ....[47]....
        /*0184*/ 	.word	0x05000018


	//   ....[48]....
        /*0188*/ 	.word	0x05000018


	//   ....[49]....
        /*018c*/ 	.word	0x05000018


	//   ....[50]....
        /*0190*/ 	.word	0x05000018


	//   ....[51]....
        /*0194*/ 	.word	0x05000018


	//   ....[52]....
        /*0198*/ 	.word	0x05000018


	//   ....[53]....
        /*019c*/ 	.word	0x05000018


	//   ....[54]....
        /*01a0*/ 	.word	0x05000018


	//   ....[55]....
        /*01a4*/ 	.word	0x05000018


	//   ....[56]....
        /*01a8*/ 	.word	0x05000018


	//   ....[57]....
        /*01ac*/ 	.word	0x05000018


	//   ....[58]....
        /*01b0*/ 	.word	0x05000018


	//   ....[59]....
        /*01b4*/ 	.word	0x05000018


	//   ....[60]....
        /*01b8*/ 	.word	0x05000018


	//   ....[61]....
        /*01bc*/ 	.word	0x05000018


	//   ....[62]....
        /*01c0*/ 	.word	0x05000018


	//   ....[63]....
        /*01c4*/ 	.word	0x05000018


	//   ....[64]....
        /*01c8*/ 	.word	0x05000018


	//   ....[65]....
        /*01cc*/ 	.word	0x05000018


	//   ....[66]....
        /*01d0*/ 	.word	0x05000018


	//   ....[67]....
        /*01d4*/ 	.word	0x05000018


	//   ....[68]....
        /*01d8*/ 	.word	0x05000018


	//   ....[69]....
        /*01dc*/ 	.word	0x05000018


	//----- nvinfo : EIATTR_COOP_GROUP_INSTR_OFFSETS
	.align		4
.L_11505:
        /*01e0*/ 	.byte	0x04, 0x28
        /*01e2*/ 	.short	(.L_11507 - .L_11506)


	//   ....[0]....
.L_11506:
        /*01e4*/ 	.word	0x00000250


	//   ....[1]....
        /*01e8*/ 	.word	0x00000270


	//   ....[2]....
        /*01ec*/ 	.word	0x000002a0


	//   ....[3]....
        /*01f0*/ 	.word	0x000002e0


	//   ....[4]....
        /*01f4*/ 	.word	0x00000310


	//   ....[5]....
        /*01f8*/ 	.word	0x00000730


	//   ....[6]....
        /*01fc*/ 	.word	0x00000750


	//   ....[7]....
        /*0200*/ 	.word	0x00000770


	//   ....[8]....
        /*0204*/ 	.word	0x00000790


	//   ....[9]....
        /*0208*/ 	.word	0x000007b0


	//   ....[10]....
        /*020c*/ 	.word	0x00001370


	//   ....[11]....
        /*0210*/ 	.word	0x00001390


	//   ....[12]....
        /*0214*/ 	.word	0x000013a0


	//   ....[13]....
        /*0218*/ 	.word	0x00001430


	//   ....[14]....
        /*021c*/ 	.word	0x00001450


	//   ....[15]....
        /*0220*/ 	.word	0x00001460


	//   ....[16]....
        /*0224*/ 	.word	0x000014e0


	//   ....[17]....
        /*0228*/ 	.word	0x00001500


	//   ....[18]....
        /*022c*/ 	.word	0x00001510


	//   ....[19]....
        /*0230*/ 	.word	0x00001590


	//   ....[20]....
        /*0234*/ 	.word	0x000015a0


	//   ....[21]....
        /*0238*/ 	.word	0x000015b0


	//   ....[22]....
        /*023c*/ 	.word	0x00001630


	//   ....[23]....
        /*0240*/ 	.word	0x00001640


	//   ....[24]....
        /*0244*/ 	.word	0x00001650


	//   ....[25]....
        /*0248*/ 	.word	0x00001fd0


	//   ....[26]....
        /*024c*/ 	.word	0x00001ff0


	//   ....[27]....
        /*0250*/ 	.word	0x00002000


	//   ....[28]....
        /*0254*/ 	.word	0x00002090


	//   ....[29]....
        /*0258*/ 	.word	0x000020b0


	//   ....[30]....
        /*025c*/ 	.word	0x000020c0


	//   ....[31]....
        /*0260*/ 	.word	0x00002140


	//   ....[32]....
        /*0264*/ 	.word	0x00002160


	//   ....[33]....
        /*0268*/ 	.word	0x00002170


	//   ....[34]....
        /*026c*/ 	.word	0x000021f0


	//   ....[35]....
        /*0270*/ 	.word	0x00002200


	//   ....[36]....
        /*0274*/ 	.word	0x00002210


	//   ....[37]....
        /*0278*/ 	.word	0x00002290


	//   ....[38]....
        /*027c*/ 	.word	0x000022a0


	//   ....[39]....
        /*0280*/ 	.word	0x000022b0


	//   ....[40]....
        /*0284*/ 	.word	0x00002c40


	//   ....[41]....
        /*0288*/ 	.word	0x00002ce0


	//   ....[42]....
        /*028c*/ 	.word	0x00002d40


	//   ....[43]....
        /*0290*/ 	.word	0x00002df0


	//   ....[44]....
        /*0294*/ 	.word	0x00002e40


	//   ....[45]....
        /*0298*/ 	.word	0x00002eb0


	//   ....[46]....
        /*029c*/ 	.word	0x00002f70


	//   ....[47]....
        /*02a0*/ 	.word	0x00002fc0


	//   ....[48]....
        /*02a4*/ 	.word	0x00003010


	//   ....[49]....
        /*02a8*/ 	.word	0x000030d0


	//   ....[50]....
        /*02ac*/ 	.word	0x00003120


	//   ....[51]....
        /*02b0*/ 	.word	0x00003190


	//   ....[52]....
        /*02b4*/ 	.word	0x00003240


	//   ....[53]....
        /*02b8*/ 	.word	0x00003290


	//   ....[54]....
        /*02bc*/ 	.word	0x000032e0


	//   ....[55]....
        /*02c0*/ 	.word	0x00003370


	//   ....[56]....
        /*02c4*/ 	.word	0x00003410


	//   ....[57]....
        /*02c8*/ 	.word	0x00003470


	//   ....[58]....
        /*02cc*/ 	.word	0x00003520


	//   ....[59]....
        /*02d0*/ 	.word	0x00003570


	//   ....[60]....
        /*02d4*/ 	.word	0x000035e0


	//   ....[61]....
        /*02d8*/ 	.word	0x000036a0


	//   ....[62]....
        /*02dc*/ 	.word	0x000036f0


	//   ....[63]....
        /*02e0*/ 	.word	0x00003740


	//   ....[64]....
        /*02e4*/ 	.word	0x00003800


	//   ....[65]....
        /*02e8*/ 	.word	0x00003850


	//   ....[66]....
        /*02ec*/ 	.word	0x000038c0


	//   ....[67]....
        /*02f0*/ 	.word	0x00003970


	//   ....[68]....
        /*02f4*/ 	.word	0x000039c0


	//   ....[69]....
        /*02f8*/ 	.word	0x00003a10


	//----- nvinfo : EIATTR_EXIT_INSTR_OFFSETS
	.align		4
.L_11507:
        /*02fc*/ 	.byte	0x04, 0x1c
        /*02fe*/ 	.short	(.L_11509 - .L_11508)


	//   ....[0]....
.L_11508:
        /*0300*/ 	.word	0x00000080


	//   ....[1]....
        /*0304*/ 	.word	0x00002830


	//   ....[2]....
        /*0308*/ 	.word	0x00002850


	//   ....[3]....
        /*030c*/ 	.word	0x00002a60


	//   ....[4]....
        /*0310*/ 	.word	0x00002bd0


	//----- nvinfo : EIATTR_MAX_THREADS
	.align		4
.L_11509:
        /*0314*/ 	.byte	0x04, 0x05
        /*0316*/ 	.short	(.L_11511 - .L_11510)
.L_11510:
        /*0318*/ 	.word	0x00000080
        /*031c*/ 	.word	0x00000001
        /*0320*/ 	.word	0x00000001


	//----- nvinfo : EIATTR_CRS_STACK_SIZE
	.align		4
.L_11511:
        /*0324*/ 	.byte	0x04, 0x1e
        /*0326*/ 	.short	(.L_11513 - .L_11512)
.L_11512:
        /*0328*/ 	.word	0x00000000


	//----- nvinfo : EIATTR_CBANK_PARAM_SIZE
	.align		4
.L_11513:
        /*032c*/ 	.byte	0x03, 0x19
        /*032e*/ 	.short	0x0048


	//----- nvinfo : EIATTR_PARAM_CBANK
	.align		4
        /*0330*/ 	.byte	0x04, 0x0a
        /*0332*/ 	.short	(.L_11515 - .L_11514)
	.align		4
.L_11514:
        /*0334*/ 	.word	index@(.nv.constant0._ZN4vllm3moe10topkGatingILi16ELi512ELi4ELi16ELi32EifLNS0_11ScoringFuncE0EEEvPKT5_PKbPfiPT4_PiiiibPKf)
        /*0338*/ 	.short	0x0210
        /*033a*/ 	.short	0x0048


	//----- nvinfo : EIATTR_SW_WAR
	.align		4
.L_11515:
        /*033c*/ 	.byte	0x04, 0x36
        /*033e*/ 	.short	(.L_11517 - .L_11516)
.L_11516:
        /*0340*/ 	.word	0x00000008
.L_11517:


//--------------------- .nv.info._ZN4vllm3moe10topkGatingILi8ELi256ELi4ELi16ELi32EifLNS0_11ScoringFuncE0EEEvPKT5_PKbPfiPT4_PiiiibPKf --------------------------
	.section	.nv.info._ZN4vllm3moe10topkGatingILi8ELi256ELi4ELi16ELi32EifLNS0_11ScoringFuncE0EEEvPKT5_PKbPfiPT4_PiiiibPKf,"",@"SHT_CUDA_INFO"
	.sectionflags	@""
	.align	4


	//----- nvinfo : EIATTR_CUDA_API_VERSION
	.align		4
        /*0000*/ 	.byte	0x04, 0x37
        /*0002*/ 	.short	(.L_11519 - .L_11518)
.L_11518:
        /*0004*/ 	.word	0x00000082


	//----- nvinfo : EIATTR_KPARAM_INFO
	.align		4
.L_11519:
        /*0008*/ 	.byte	0x04, 0x17
        /*000a*/ 	.short	(.L_11521 - .L_11520)
.L_11520:
        /*000c*/ 	.word	0x00000000
        /*0010*/ 	.short	0x000a
        /*0012*/ 	.short	0x0040
        /*0014*/ 	.byte	0x00, 0xf0, 0x21, 0x00


	//----- nvinfo : EIATTR_KPARAM_INFO
	.align		4
.L_11521:
        /*0018*/ 	.byte	0x04, 0x17
        /*001a*/ 	.short	(.L_11523 - .L_11522)
.L_11522:
        /*001c*/ 	.word	0x00000000
        /*0020*/ 	.short	0x0009
        /*0022*/ 	.short	0x003c
        /*0024*/ 	.byte	0x00, 0xf0, 0x05, 0x00


	//----- nvinfo : EIATTR_KPARAM_INFO
	.align		4
.L_11523:
        /*0028*/ 	.byte	0x04, 0x17
        /*002a*/ 	.short	(.L_11525 - .L_11524)
.L_11524:
        /*002c*/ 	.word	0x00000000
        /*0030*/ 	.short	0x0008
        /*0032*/ 	.short	0x0038
        /*0034*/ 	.byte	0x00, 0xf0, 0x11, 0x00


	//----- nvinfo : EIATTR_KPARAM_INFO
	.align		4
.L_11525:
        /*0038*/ 	.byte	0x04, 0x17
        /*003a*/ 	.short	(.L_11527 - .L_11526)
.L_11526:
        /*003c*/ 	.word	0x00000000
        /*0040*/ 	.short	0x0007
        /*0042*/ 	.short	0x0034
        /*0044*/ 	.byte	0x00, 0xf0, 0x11, 0x00


	//----- nvinfo : EIATTR_KPARAM_INFO
	.align		4
.L_11527:
        /*0048*/ 	.byte	0x04, 0x17
        /*004a*/ 	.short	(.L_11529 - .L_11528)
.L_11528:
        /*004c*/ 	.word	0x00000000
        /*0050*/ 	.short	0x0006
        /*0052*/ 	.short	0x0030
        /*0054*/ 	.byte	0x00, 0xf0, 0x11, 0x00


	//----- nvinfo : EIATTR_KPARAM_INFO
	.align		4
.L_11529:
        /*0058*/ 	.byte	0x04, 0x17
        /*005a*/ 	.short	(.L_11531 - .L_11530)
.L_11530:
        /*005c*/ 	.word	0x00000000
        /*0060*/ 	.short	0x0005
        /*0062*/ 	.short	0x0028
        /*0064*/ 	.byte	0x00, 0xf0, 0x21, 0x00


	//----- nvinfo : EIATTR_KPARAM_INFO
	.align		4
.L_11531:
        /*0068*/ 	.byte	0x04, 0x17
        /*006a*/ 	.short	(.L_11533 - .L_11532)
.L_11532:
        /*006c*/ 	.word	0x00000000
        /*0070*/ 	.short	0x0004
        /*0072*/ 	.short	0x0020
        /*0074*/ 	.byte	0x00, 0xf0, 0x21, 0x00


	//----- nvinfo : EIATTR_KPARAM_INFO
	.align		4
.L_11533:
        /*0078*/ 	.byte	0x04, 0x17
        /*007a*/ 	.short	(.L_11535 - .L_11534)
.L_11534:
        /*007c*/ 	.word	0x00000000
        /*0080*/ 	.short	0x0003
        /*0082*/ 	.short	0x0018
        /*0084*/ 	.byte	0x00, 0xf0, 0x11, 0x00


	//----- nvinfo : EIATTR_KPARAM_INFO
	.align		4
.L_11535:
        /*0088*/ 	.byte	0x04, 0x17
        /*008a*/ 	.short	(.L_11537 - .L_11536)
.L_11536:
        /*008c*/ 	.word	0x00000000
        /*0090*/ 	.short	0x0002
        /*0092*/ 	.short	0x0010
        /*0094*/ 	.byte	0x00, 0xf0, 0x21, 0x00


	//----- nvinfo : EIATTR_KPARAM_INFO
	.align		4
.L_11537:
        /*0098*/ 	.byte	0x04, 0x17
        /*009a*/ 	.short	(.L_11539 - .L_11538)
.L_11538:
        /*009c*/ 	.word	0x00000000
        /*00a0*/ 	.short	0x0001
        /*00a2*/ 	.short	0x0008
        /*00a4*/ 	.byte	0x00, 0xf0, 0x21, 0x00


	//----- nvinfo : EIATTR_KPARAM_INFO
	.align		4
.L_11539:
        /*00a8*/ 	.byte	0x04, 0x17
        /*00aa*/ 	.short	(.L_11541 - .L_11540)
.L_11540:
        /*00ac*/ 	.word	0x00000000
        /*00b0*/ 	.short	0x0000
        /*00b2*/ 	.short	0x0000
        /*00b4*/ 	.byte	0x00, 0xf0, 0x21, 0x00


	//----- nvinfo : EIATTR_SPARSE_MMA_MASK
	.align		4
.L_11541:
        /*00b8*/ 	.byte	0x03, 0x50
        /*00ba*/ 	.short	0x0000


	//----- nvinfo : EIATTR_MAXREG_COUNT
	.align		4
        /*00bc*/ 	.byte	0x03, 0x1b
        /*00be*/ 	.short	0x00ff


	//----- nvinfo : EIATTR_MERCURY_ISA_VERSION
	.align		4
        /*00c0*/ 	.byte	0x03, 0x5f
        /*00c2*/ 	.short	0x0101


	//----- nvinfo : EIATTR_COOP_GROUP_MASK_REGIDS
	.align		4
        /*00c4*/ 	.byte	0x04, 0x29
        /*00c6*/ 	.short	(.L_11543 - .L_11542)


	//   ....[0]....
.L_11542:
        /*00c8*/ 	.word	0xffffffff


	//   ....[1]....
        /*00cc*/ 	.word	0xffffffff


	//   ....[2]....
        /*00d0*/ 	.word	0xffffffff


	//   ....[3]....
        /*00d4*/ 	.word	0xffffffff


	//   ....[4]....
        /*00d8*/ 	.word	0xffffffff


	//   ....[5]....
        /*00dc*/ 	.word	0xffffffff


	//   ....[6]....
        /*00e0*/ 	.word	0xffffffff


	//   ....[7]....
        /*00e4*/ 	.word	0xffffffff


	//   ....[8]....
        /*00e8*/ 	.word	0xffffffff


	//   ....[9]....
        /*00ec*/ 	.word	0xffffffff


	//   ....[10]....
        /*00f0*/ 	.word	0xffffffff


	//   ....[11]....
        /*00f4*/ 	.word	0xffffffff


	//   ....[12]....
        /*00f8*/ 	.word	0xffffffff


	//   ....[13]....
        /*00fc*/ 	.word	0xffffffff


	//   ....[14]....
        /*0100*/ 	.word	0xffffffff


	//   ....[15]....
        /*0104*/ 	.word	0xffffffff


	//   ....[16]....
        /*0108*/ 	.word	0xffffffff


	//   ....[17]....
        /*010c*/ 	.word	0xffffffff


	//   ....[18]....
        /*0110*/ 	.word	0xffffffff


	//   ....[19]....
        /*0114*/ 	.word	0xffffffff


	//   ....[20]....
        /*0118*/ 	.word	0xffffffff


	//   ....[21]....
        /*011c*/ 	.word	0xffffffff


	//   ....[22]....
        /*0120*/ 	.word	0xffffffff


	//   ....[23]....
        /*0124*/ 	.word	0xffffffff


	//   ....[24]....
        /*0128*/ 	.word	0xffffffff


	//   ....[25]....
        /*012c*/ 	.word	0xffffffff


	//   ....[26]....
        /*0130*/ 	.word	0xffffffff


	//   ....[27]....
        /*0134*/ 	.word	0xffffffff


	//   ....[28]....
        /*0138*/ 	.word	0xffffffff


	//   ....[29]....
        /*013c*/ 	.word	0xffffffff


	//   ....[30]....
        /*0140*/ 	.word	0xffffffff


	//   ....[31]....
        /*0144*/ 	.word	0xffffffff


	//   ....[32]....
        /*0148*/ 	.word	0xffffffff


	//   ....[33]....
        /*014c*/ 	.word	0xffffffff


	//   ....[34]....
        /*0150*/ 	.word	0xffffffff


	//   ....[35]....
        /*0154*/ 	.word	0xffffffff


	//   ....[36]....
        /*0158*/ 	.word	0xffffffff


	//   ....[37]....
        /*015c*/ 	.word	0xffffffff


	//   ....[38]....
        /*0160*/ 	.word	0xffffffff


	//   ....[39]....
        /*0164*/ 	.word	0xffffffff


	//   ....[40]....
        /*0168*/ 	.word	0x05000005


	//   ....[41]....
        /*016c*/ 	.word	0x05000005


	//   ....[42]....
        /*0170*/ 	.word	0x05000005


	//   ....[43]....
        /*0174*/ 	.word	0x05000005


	//   ....[44]....
        /*0178*/ 	.word	0x05000005


	//   ....[45]....
        /*017c*/ 	.word	0x05000005


	//   ....[46]....
        /*0180*/ 	.word	0x05000005


	//   ....[47]....
        /*0184*/ 	.word	0x05000005


	//   ....[48]....
        /*0188*/ 	.word	0x05000005


	//   ....[49]....
        /*018c*/ 	.word	0x05000005


	//   ....[50]....
        /*0190*/ 	.word	0x05000005


	//   ....[51]....
        /*0194*/ 	.word	0x05000005


	//   ....[52]....
        /*0198*/ 	.word	0x05000005


	//   ....[53]....
        /*019c*/ 	.word	0x05000005


	//   ....[54]....
        /*01a0*/ 	.word	0x05000005


	//   ....[55]....
        /*01a4*/ 	.word	0x05000005


	//   ....[56]....
        /*01a8*/ 	.word	0x05000005


	//   ....[57]....
        /*01ac*/ 	.word	0x05000005


	//   ....[58]....
        /*01b0*/ 	.word	0x05000005


	//   ....[59]....
        /*01b4*/ 	.word	0x05000005


	//   ....[60]....
        /*01b8*/ 	.word	0x05000005


	//   ....[61]....
        /*01bc*/ 	.word	0x05000005


	//   ....[62]....
        /*01c0*/ 	.word	0x05000005


	//   ....[63]....
        /*01c4*/ 	.word	0x05000005


	//   ....[64]....
        /*01c8*/ 	.word	0x05000005


	//   ....[65]....
        /*01cc*/ 	.word	0x05000005


	//   ....[66]....
        /*01d0*/ 	.word	0x05000005


	//   ....[67]....
        /*01d4*/ 	.word	0x05000005


	//   ....[68]....
        /*01d8*/ 	.word	0x05000005


	//   ....[69]....
        /*01dc*/ 	.word	0x05000005


	//----- nvinfo : EIATTR_COOP_GROUP_INSTR_OFFSETS
	.align		4
.L_11543:
        /*01e0*/ 	.byte	0x04, 0x28
        /*01e2*/ 	.short	(.L_11545 - .L_11544)


	//   ....[0]....
.L_11544:
        /*01e4*/ 	.word	0x00000280


	//   ....[1]....
        /*01e8*/ 	.word	0x000002b0


	//   ....[2]....
        /*01ec*/ 	.word	0x000002e0


	//   ....[3]....
        /*01f0*/ 	.word	0x00000320


	//   ....[4]....
        /*01f4*/ 	.word	0x00000340


	//   ....[5]....
        /*01f8*/ 	.word	0x00000560


	//   ....[6]....
        /*01fc*/ 	.word	0x00000580


	//   ....[7]....
        /*0200*/ 	.word	0x000005a0


	//   ....[8]....
        /*0204*/ 	.word	0x000005c0


	//   ....[9]....
        /*0208*/ 	.word	0x000005e0


	//   ....[10]....
        /*020c*/ 	.word	0x00000bb0


	//   ....[11]....
        /*0210*/ 	.word	0x00000bd0


	//   ....[12]....
        /*0214*/ 	.word	0x00000be0


	//   ....[13]....
        /*0218*/ 	.word	0x00000c70


	//   ....[14]....
        /*021c*/ 	.word	0x00000c90


	//   ....[15]....
        /*0220*/ 	.word	0x00000ca0


	//   ....[16]....
        /*0224*/ 	.word	0x00000d20


	//   ....[17]....
        /*0228*/ 	.word	0x00000d40


	//   ....[18]....
        /*022c*/ 	.word	0x00000d50


	//   ....[19]....
        /*0230*/ 	.word	0x00000dd0


	//   ....[20]....
        /*0234*/ 	.word	0x00000de0


	//   ....[21]....
        /*0238*/ 	.word	0x00000df0


	//   ....[22]....
        /*023c*/ 	.word	0x00000e70


	//   ....[23]....
        /*0240*/ 	.word	0x00000e80


	//   ....[24]....
        /*0244*/ 	.word	0x00000e90


	//   ....[25]....
        /*0248*/ 	.word	0x00001510


	//   ....[26]....
        /*024c*/ 	.word	0x00001530


	//   ....[27]....
        /*0250*/ 	.word	0x00001540


	//   ....[28]....
        /*0254*/ 	.word	0x000015d0


	//   ....[29]....
        /*0258*/ 	.word	0x000015f0


	//   ....[30]....
        /*025c*/ 	.word	0x00001600


	//   ....[31]....
        /*0260*/ 	.word	0x00001680


	//   ....[32]....
        /*0264*/ 	.word	0x000016a0


	//   ....[33]....
        /*0268*/ 	.word	0x000016b0


	//   ....[34]....
        /*026c*/ 	.word	0x00001730


	//   ....[35]....
        /*0270*/ 	.word	0x00001740


	//   ....[36]....
        /*0274*/ 	.word	0x00001750


	//   ....[37]....
        /*0278*/ 	.word	0x000017d0


	//   ....[38]....
        /*027c*/ 	.word	0x000017e0


	//   ....[39]....
        /*0280*/ 	.word	0x000017f0


	//   ....[40]....
        /*0284*/ 	.word	0x00002070


	//   ....[41]....
        /*0288*/ 	.word	0x00002110


	//   ....[42]....
        /*028c*/ 	.word	0x00002170


	//   ....[43]....
        /*0290*/ 	.word	0x00002220


	//   ....[44]....
        /*0294*/ 	.word	0x00002270


	//   ....[45]....
        /*0298*/ 	.word	0x000022e0


	//   ....[46]....
        /*029c*/ 	.word	0x000023a0


	//   ....[47]....
        /*02a0*/ 	.word	0x000023f0


	//   ....[48]....
        /*02a4*/ 	.word	0x00002440


	//   ....[49]....
        /*02a8*/ 	.word	0x00002500


	//   ....[50]....
        /*02ac*/ 	.word	0x00002550


	//   ....[51]....
        /*02b0*/ 	.word	0x000025c0


	//   ....[52]....
        /*02b4*/ 	.word	0x00002670


	//   ....[53]....
        /*02b8*/ 	.word	0x000026c0


	//   ....[54]....
        /*02bc*/ 	.word	0x00002710


	//   ....[55]....
        /*02c0*/ 	.word	0x000027a0


	//   ....[56]....
        /*02c4*/ 	.word	0x00002840


	//   ....[57]....
        /*02c8*/ 	.word	0x000028a0


	//   ....[58]....
        /*02cc*/ 	.word	0x00002950


	//   ....[59]....
        /*02d0*/ 	.word	0x000029a0


	//   ....[60]....
        /*02d4*/ 	.word	0x00002a10


	//   ....[61]....
        /*02d8*/ 	.word	0x00002ad0


	//   ....[62]....
        /*02dc*/ 	.word	0x00002b20


	//   ....[63]....
        /*02e0*/ 	.word	0x00002b70


	//   ....[64]....
        /*02e4*/ 	.word	0x00002c30


	//   ....[65]....
        /*02e8*/ 	.word	0x00002c80


	//   ....[66]....
        /*02ec*/ 	.word	0x00002cf0


	//   ....[67]....
        /*02f0*/ 	.word	0x00002da0


	//   ....[68]....
        /*02f4*/ 	.word	0x00002df0


	//   ....[69]....
        /*02f8*/ 	.word	0x00002e40


	//----- nvinfo : EIATTR_EXIT_INSTR_OFFSETS
	.align		4
.L_11545:
        /*02fc*/ 	.byte	0x04, 0x1c
        /*02fe*/ 	.short	(.L_11547 - .L_11546)


	//   ....[0]....
.L_11546:
        /*0300*/ 	.word	0x00000080


	//   ....[1]....
        /*0304*/ 	.word	0x00001c70


	//   ....[2]....
        /*0308*/ 	.word	0x00001c80


	//   ....[3]....
        /*030c*/ 	.word	0x00001e90


	//   ....[4]....
        /*0310*/ 	.word	0x00002000


	//----- nvinfo : EIATTR_MAX_THREADS
	.align		4
.L_11547:
        /*0314*/ 	.byte	0x04, 0x05
        /*0316*/ 	.short	(.L_11549 - .L_11548)
.L_11548:
        /*0318*/ 	.word	0x00000080
        /*031c*/ 	.word	0x00000001
        /*0320*/ 	.word	0x00000001


	//----- nvinfo : EIATTR_CRS_STACK_SIZE
	.align		4
.L_11549:
        /*0324*/ 	.byte	0x04, 0x1e
        /*0326*/ 	.short	(.L_11551 - .L_11550)
.L_11550:
        /*0328*/ 	.word	0x00000000


	//----- nvinfo : EIATTR_CBANK_PARAM_SIZE
	.align		4
.L_11551:
        /*032c*/ 	.byte	0x03, 0x19
        /*032e*/ 	.short	0x0048


	//----- nvinfo : EIATTR_PARAM_CBANK
	.align		4
        /*0330*/ 	.byte	0x04, 0x0a
        /*0332*/ 	.short	(.L_11553 - .L_11552)
	.align		4
.L_11552:
        /*0334*/ 	.word	index@(.nv.constant0._ZN4vllm3moe10topkGatingILi8ELi256ELi4ELi16ELi32EifLNS0_11ScoringFuncE0EEEvPKT5_PKbPfiPT4_PiiiibPKf)
        /*0338*/ 	.short	0x0210
        /*033a*/ 	.short	0x0048


	//----- nvinfo : EIATTR_SW_WAR
	.align		4
.L_11553:
        /*033c*/ 	.byte	0x04, 0x36
        /*033e*/ 	.short	(.L_11555 - .L_11554)
.L_11554:
        /*0340*/ 	.word	0x00000008
.L_11555:


//--------------------- .nv.info._ZN4vllm3moe10topkGatingILi4ELi128ELi4ELi16ELi32EifLNS0_11ScoringFuncE0EEEvPKT5_PKbPfiPT4_PiiiibPKf --------------------------
	.section	.nv.info._ZN4vllm3moe10topkGatingILi4ELi128ELi4ELi16ELi32EifLNS0_11ScoringFuncE0EEEvPKT5_PKbPfiPT4_PiiiibPKf,"",@"SHT_CUDA_INFO"
	.sectionflags	@""
	.align	4


	//----- nvinfo : EIATTR_CUDA_API_VERSION
	.align		4
        /*0000*/ 	.byte	0x04, 0x37
        /*0002*/ 	.short	(.L_11557 - .L_11556)
.L_11556:
        /*0004*/ 	.word	0x00000082


	//----- nvinfo : EIATTR_KPARAM_INFO
	.align		4
.L_11557:
        /*0008*/ 	.byte	0x04, 0x17
        /*000a*/ 	.short	(.L_11559 - .L_11558)
.L_11558:
        /*000c*/ 	.word	0x00000000
        /*0010*/ 	.short	0x000a
        /*0012*/ 	.short	0x0040
        /*0014*/ 	.byte	0x00, 0xf0, 0x21, 0x00


	//----- nvinfo : EIATTR_KPARAM_INFO
	.align		4
.L_11559:
        /*0018*/ 	.byte	0x04, 0x17
        /*001a*/ 	.short	(.L_11561 - .L_11560)
.L_11560:
        /*001c*/ 	.word	0x00000000
        /*0020*/ 	.short	0x0009
        /*0022*/ 	.short	0x003c
        /*0024*/ 	.byte	0x00, 0xf0, 0x05, 0x00


	//----- nvinfo : EIATTR_KPARAM_INFO
	.align		4
.L_11561:
        /*0028*/ 	.byte	0x04, 0x17
        /*002a*/ 	.short	(.L_11563 - .L_11562)
.L_11562:
        /*002c*/ 	.word	0x00000000
        /*0030*/ 	.short	0x0008
        /*0032*/ 	.short	0x0038
        /*0034*/ 	.byte	0x00, 0xf0, 0x11, 0x00


	//----- nvinfo : EIATTR_KPARAM_INFO
	.align		4
.L_11563:
        /*0038*/ 	.byte	0x04, 0x17
        /*003a*/ 	.short	(.L_11565 - .L_11564)
.L_11564:
        /*003c*/ 	.word	0x00000000
        /*0040*/ 	.short	0x0007
        /*0042*/ 	.short	0x0034
        /*0044*/ 	.byte	0x00, 0xf0, 0x11, 0x00


	//----- nvinfo : EIATTR_KPARAM_INFO
	.align		4
.L_11565:
        /*0048*/ 	.byte	0x04, 0x17
        /*004a*/ 	.short	(.L_11567 - .L_11566)
.L_11566:
        /*004c*/ 	.word	0x00000000
        /*0050*/ 	.short	0x0006
        /*0052*/ 	.short	0x0030
        /*0054*/ 	.byte	0x00, 0xf0, 0x11, 0x00


	//----- nvinfo : EIATTR_KPARAM_INFO
	.align		4
.L_11567:
        /*0058*/ 	.byte	0x04, 0x17
        /*005a*/ 	.short	(.L_11569 - .L_11568)
.L_11568:
        /*005c*/ 	.word	0x00000000
        /*0060*/ 	.short	0x0005
        /*0062*/ 	.short	0x0028
        /*0064*/ 	.byte	0x00, 0xf0, 0x21, 0x00


	//----- nvinfo : EIATTR_KPARAM_INFO
	.align		4
.L_11569:
        /*0068*/ 	.byte	0x04, 0x17
        /*006a*/ 	.short	(.L_11571 - .L_11570)
.L_11570:
        /*006c*/ 	.word	0x00000000
        /*0070*/ 	.short	0x0004
        /*0072*/ 	.short	0x0020
        /*0074*/ 	.byte	0x00, 0xf0, 0x21, 0x00


	//----- nvinfo : EIATTR_KPARAM_INFO
	.align		4
.L_11571:
        /*0078*/ 	.byte	0x04, 0x17
        /*007a*/ 	.short	(.L_11573 - .L_11572)
.L_11572:
        /*007c*/ 	.word	0x00000000
        /*0080*/ 	.short	0x0003
        /*0082*/ 	.short	0x0018
        /*0084*/ 	.byte	0x00, 0xf0, 0x11, 0x00


	//----- nvinfo : EIATTR_KPARAM_INFO
	.align		4
.L_11573:
        /*0088*/ 	.byte	0x04, 0x17
        /*008a*/ 	.short	(.L_11575 - .L_11574)
.L_11574:
        /*008c*/ 	.word	0x00000000
        /*0090*/ 	.short	0x0002
        /*0092*/ 	.short	0x0010
        /*0094*/ 	.byte	0x00, 0xf0, 0x21, 0x00


	//----- nvinfo : EIATTR_KPARAM_INFO
	.align		4
.L_11575:
        /*0098*/ 	.byte	0x04, 0x17
        /*009a*/ 	.short	(.L_11577 - .L_11576)
.L_11576:
        /*009c*/ 	.word	0x00000000
        /*00a0*/ 	.short	0x0001
        /*00a2*/ 	.short	0x0008
        /*00a4*/ 	.byte	0x00, 0xf0, 0x21, 0x00


	//----- nvinfo : EIATTR_KPARAM_INFO
	.align		4
.L_11577:
        /*00a8*/ 	.byte	0x04, 0x17
        /*00aa*/ 	.short	(.L_11579 - .L_11578)
.L_11578:
        /*00ac*/ 	.word	0x00000000
        /*00b0*/ 	.short	0x0000
        /*00b2*/ 	.short	0x0000
        /*00b4*/ 	.byte	0x00, 0xf0, 0x21, 0x00


	//----- nvinfo : EIATTR_SPARSE_MMA_MASK
	.align		4
.L_11579:
        /*00b8*/ 	.byte	0x03, 0x50
        /*00ba*/ 	.short	0x0000


	//----- nvinfo : EIATTR_MAXREG_COUNT
	.align		4
        /*00bc*/ 	.byte	0x03, 0x1b
        /*00be*/ 	.short	0x00ff


	//----- nvinfo : EIATTR_MERCURY_ISA_VERSION
	.align		4
        /*00c0*/ 	.byte	0x03, 0x5f
        /*00c2*/ 	.short	0x0101


	//----- nvinfo : EIATTR_COOP_GROUP_MASK_REGIDS
	.align		4
        /*00c4*/ 	.byte	0x04, 0x29
        /*00c6*/ 	.short	(.L_11581 - .L_11580)


	//   ....[0]....
.L_11580:
        /*00c8*/ 	.word	0xffffffff


	//   ....[1]....
        /*00cc*/ 	.word	0xffffffff


	//   ....[2]....
        /*00d0*/ 	.word	0xffffffff


	//   ....[3]....
        /*00d4*/ 	.word	0xffffffff


	//   ....[4]....
        /*00d8*/ 	.word	0xffffffff


	//   ....[5]....
        /*00dc*/ 	.word	0xffffffff


	//   ....[6]....
        /*00e0*/ 	.word	0xffffffff


	//   ....[7]....
        /*00e4*/ 	.word	0xffffffff


	//   ....[8]....
        /*00e8*/ 	.word	0xffffffff


	//   ....[9]....
        /*00ec*/ 	.word	0xffffffff


	//   ....[10]....
        /*00f0*/ 	.word	0xffffffff


	//   ....[11]....
        /*00f4*/ 	.word	0xffffffff


	//   ....[12]....
        /*00f8*/ 	.word	0xffffffff


	//   ....[13]....
        /*00fc*/ 	.word	0xffffffff


	//   ....[14]....
        /*0100*/ 	.word	0xffffffff


	//   ....[15]....
        /*0104*/ 	.word	0xffffffff


	//   ....[16]....
        /*0108*/ 	.word	0xffffffff


	//   ....[17]....
        /*010c*/ 	.word	0xffffffff


	//   ....[18]....
        /*0110*/ 	.word	0xffffffff


	//   ....[19]....
        /*0114*/ 	.word	0xffffffff


	//   ....[20]....
        /*0118*/ 	.word	0xffffffff


	//   ....[21]....
        /*011c*/ 	.word	0xffffffff


	//   ....[22]....
        /*0120*/ 	.word	0xffffffff


	//   ....[23]....
        /*0124*/ 	.word	0xffffffff


	//   ....[24]....
        /*0128*/ 	.word	0xffffffff


	//   ....[25]....
        /*012c*/ 	.word	0xffffffff


	//   ....[26]....
        /*0130*/ 	.word	0xffffffff


	//   ....[27]....
        /*0134*/ 	.word	0xffffffff


	//   ....[28]....
        /*0138*/ 	.word	0xffffffff


	//   ....[29]....
        /*013c*/ 	.word	0xffffffff


	//   ....[30]....
        /*0140*/ 	.word	0xffffffff


	//   ....[31]....
        /*0144*/ 	.word	0xffffffff


	//   ....[32]....
        /*0148*/ 	.word	0xffffffff


	//   ....[33]....
        /*014c*/ 	.word	0xffffffff


	//   ....[34]....
        /*0150*/ 	.word	0xffffffff


	//   ....[35]....
        /*0154*/ 	.word	0xffffffff


	//   ....[36]....
        /*0158*/ 	.word	0xffffffff


	//   ....[37]....
        /*015c*/ 	.word	0xffffffff


	//   ....[38]....
        /*0160*/ 	.word	0xffffffff


	//   ....[39]....
        /*0164*/ 	.word	0xffffffff


	//   ....[40]....
        /*0168*/ 	.word	0x05000002


	//   ....[41]....
        /*016c*/ 	.word	0x05000002


	//   ....[42]....
        /*0170*/ 	.word	0x05000002


	//   ....[43]....
        /*0174*/ 	.word	0x05000002


	//   ....[44]....
        /*0178*/ 	.word	0x05000002


	//   ....[45]....
        /*017c*/ 	.word	0x05000002


	//   ....[46]....
        /*0180*/ 	.word	0x05000002


	//   ....[47]....
        /*0184*/ 	.word	0x05000002


	//   ....[48]....
        /*0188*/ 	.word	0x05000002


	//   ....[49]....
        /*018c*/ 	.word	0x05000002


	//   ....[50]....
        /*0190*/ 	.word	0x05000002


	//   ....[51]....
        /*0194*/ 	.word	0x05000002


	//   ....[52]....
        /*0198*/ 	.word	0x05000002


	//   ....[53]....
        /*019c*/ 	.word	0x05000002


	//   ....[54]....
        /*01a0*/ 	.word	0x05000002


	//   ....[55]....
        /*01a4*/ 	.word	0x05000002


	//   ....[56]....
        /*01a8*/ 	.word	0x05000002


	//   ....[57]....
        /*01ac*/ 	.word	0x05000002


	//   ....[58]....
        /*01b0*/ 	.word	0x05000002


	//   ....[59]....
        /*01b4*/ 	.word	0x05000002


	//   ....[60]....
        /*01b8*/ 	.word	0x05000002


	//   ....[61]....
        /*01bc*/ 	.word	0x05000002


	//   ....[62]....
        /*01c0*/ 	.word	0x05000002


	//   ....[63]....
        /*01c4*/ 	.word	0x05000002


	//   ....[64]....
        /*01c8*/ 	.word	0x05000002


	//   ....[65]....
        /*01cc*/ 	.word	0x05000002


	//   ....[66]....
        /*01d0*/ 	.word	0x05000002


	//   ....[67]....
        /*01d4*/ 	.word	0x05000002


	//   ....[68]....
        /*01d8*/ 	.word	0x05000002


	//   ....[69]....
        /*01dc*/ 	.word	0x05000002


	//----- nvinfo : EIATTR_COOP_GROUP_INSTR_OFFSETS
	.align		4
.L_11581:
        /*01e0*/ 	.byte	0x04, 0x28
        /*01e2*/ 	.short	(.L_11583 - .L_11582)


	//   ....[0]....
.L_11582:
        /*01e4*/ 	.word	0x00000210


	//   ....[1]....
        /*01e8*/ 	.word	0x00000240


	//   ....[2]....
        /*01ec*/ 	.word	0x00000270


	//   ....[3]....
        /*01f0*/ 	.word	0x000002a0


	//   ....[4]....
        /*01f4*/ 	.word	0x000002c0


	//   ....[5]....
        /*01f8*/ 	.word	0x000003e0


	//   ....[6]....
        /*01fc*/ 	.word	0x00000400


	//   ....[7]....
        /*0200*/ 	.word	0x00000420


	//   ....[8]....
        /*0204*/ 	.word	0x00000440


	//   ....[9]....
        /*0208*/ 	.word	0x00000460


	//   ....[10]....
        /*020c*/ 	.word	0x000007f0


	//   ....[11]....
        /*0210*/ 	.word	0x00000810


	//   ....[12]....
        /*0214*/ 	.word	0x00000820


	//   ....[13]....
        /*0218*/ 	.word	0x000008b0


	//   ....[14]....
        /*021c*/ 	.word	0x000008d0


	//   ....[15]....
        /*0220*/ 	.word	0x000008e0


	//   ....[16]....
        /*0224*/ 	.word	0x00000960


	//   ....[17]....
        /*0228*/ 	.word	0x00000980


	//   ....[18]....
        /*022c*/ 	.word	0x00000990


	//   ....[19]....
        /*0230*/ 	.word	0x00000a10


	//   ....[20]....
        /*0234*/ 	.word	0x00000a20


	//   ....[21]....
        /*0238*/ 	.word	0x00000a30


	//   ....[22]....
        /*023c*/ 	.word	0x00000ab0


	//   ....[23]....
        /*0240*/ 	.word	0x00000ac0


	//   ....[24]....
        /*0244*/ 	.word	0x00000ad0


	//   ....[25]....
        /*0248*/ 	.word	0x00000fe0


	//   ....[26]....
        /*024c*/ 	.word	0x00001000


	//   ....[27]....
        /*0250*/ 	.word	0x00001010


	//   ....[28]....
        /*0254*/ 	.word	0x000010a0


	//   ....[29]....
        /*0258*/ 	.word	0x000010c0


	//   ....[30]....
        /*025c*/ 	.word	0x000010d0


	//   ....[31]....
        /*0260*/ 	.word	0x00001150


	//   ....[32]....
        /*0264*/ 	.word	0x00001170


	//   ....[33]....
        /*0268*/ 	.word	0x00001180


	//   ....[34]....
        /*026c*/ 	.word	0x00001200


	//   ....[35]....
        /*0270*/ 	.word	0x00001210


	//   ....[36]....
        /*0274*/ 	.word	0x00001220


	//   ....[37]....
        /*0278*/ 	.word	0x000012a0


	//   ....[38]....
        /*027c*/ 	.word	0x000012b0


	//   ....[39]....
        /*0280*/ 	.word	0x000012c0


	//   ....[40]....
        /*0284*/ 	.word	0x00001aa0


	//   ....[41]....
        /*0288*/ 	.word	0x00001b50


	//   ....[42]....
        /*028c*/ 	.word	0x00001bb0


	//   ....[43]....
        /*0290*/ 	.word	0x00001c80


	//   ....[44]....
        /*0294*/ 	.word	0x00001cf0


	//   ....[45]....
        /*0298*/ 	.word	0x00001d60


	//   ....[46]....
        /*029c*/ 	.word	0x00001e40


	//   ....[47]....
        /*02a0*/ 	.word	0x00001ea0


	//   ....[48]....
        /*02a4*/ 	.word	0x00001f00


	//   ....[49]....
        /*02a8*/ 	.word	0x00001fe0


	//   ....[50]....
        /*02ac*/ 	.word	0x00002050


	//   ....[51]....
        /*02b0*/ 	.word	0x000020c0


	//   ....[52]....
        /*02b4*/ 	.word	0x00002190


	//   ....[53]....
        /*02b8*/ 	.word	0x000021f0


	//   ....[54]....
        /*02bc*/ 	.word	0x00002250


	//   ....[55]....
        /*02c0*/ 	.word	0x000022f0


	//   ....[56]....
        /*02c4*/ 	.word	0x000023a0


	//   ....[57]....
        /*02c8*/ 	.word	0x00002400


	//   ....[58]....
        /*02cc*/ 	.word	0x000024d0


	//   ....[59]....
        /*02d0*/ 	.word	0x00002540


	//   ....[60]....
        /*02d4*/ 	.word	0x000025b0


	//   ....[61]....
        /*02d8*/ 	.word	0x00002680


	//   ....[62]....
        /*02dc*/ 	.word	0x000026e0


	//   ....[63]....
        /*02e0*/ 	.word	0x00002740


	//   ....[64]....
        /*02e4*/ 	.word	0x00002820


	//   ....[65]....
        /*02e8*/ 	.word	0x00002890


	//   ....[66]....
        /*02ec*/ 	.word	0x00002900


	//   ....[67]....
        /*02f0*/ 	.word	0x000029d0


	//   ....[68]....
        /*02f4*/ 	.word	0x00002a30


	//   ....[69]....
        /*02f8*/ 	.word	0x00002a90


	//----- nvinfo : EIATTR_EXIT_INSTR_OFFSETS
	.align		4
.L_11583:
        /*02fc*/ 	.byte	0x04, 0x1c
        /*02fe*/ 	.short	(.L_11585 - .L_11584)


	//   ....[0]....
.L_11584:
        /*0300*/ 	.word	0x00000080


	//   ....[1]....
        /*0304*/ 	.word	0x000016a0


	//   ....[2]....
        /*0308*/ 	.word	0x000016b0


	//   ....[3]....
        /*030c*/ 	.word	0x000018c0


	//   ....[4]....
        /*0310*/ 	.word	0x00001a30


	//----- nvinfo : EIATTR_MAX_THREADS
	.align		4
.L_11585:
        /*0314*/ 	.byte	0x04, 0x05
        /*0316*/ 	.short	(.L_11587 - .L_11586)
.L_11586:
        /*0318*/ 	.word	0x00000080
        /*031c*/ 	.word	0x00000001
        /*0320*/ 	.word	0x00000001


	//----- nvinfo : EIATTR_CRS_STACK_SIZE
	.align		4
.L_11587:
        /*0324*/ 	.byte	0x04, 0x1e
        /*0326*/ 	.short	(.L_11589 - .L_11588)
.L_11588:
        /*0328*/ 	.word	0x00000000


	//----- nvinfo : EIATTR_CBANK_PARAM_SIZE
	.align		4
.L_11589:
        /*032c*/ 	.byte	0x03, 0x19
        /*032e*/ 	.short	0x0048


	//----- nvinfo : EIATTR_PARAM_CBANK
	.align		4
        /*0330*/ 	.byte	0x04, 0x0a
        /*0332*/ 	.short	(.L_11591 - .L_11590)
	.align		4
.L_11590:
        /*0334*/ 	.word	index@(.nv.constant0._ZN4vllm3moe10topkGatingILi4ELi128ELi4ELi16ELi32EifLNS0_11ScoringFuncE0EEEvPKT5_PKbPfiPT4_PiiiibPKf)
        /*0338*/ 	.short	0x0210
        /*033a*/ 	.short	0x0048


	//----- nvinfo : EIATTR_SW_WAR
	.align		4
.L_11591:
        /*033c*/ 	.byte	0x04, 0x36
        /*033e*/ 	.short	(.L_11593 - .L_11592)
.L_11592:
        /*0340*/ 	.word	0x00000008
.L_11593:


//--------------------- .nv.info._ZN4vllm3moe10topkGatingILi4ELi64ELi4ELi16ELi32EifLNS0_11ScoringFuncE0EEEvPKT5_PKbPfiPT4_PiiiibPKf --------------------------
	.section	.nv.info._ZN4vllm3moe10topkGatingILi4ELi64ELi4ELi16ELi32EifLNS0_11ScoringFuncE0EEEvPKT5_PKbPfiPT4_PiiiibPKf,"",@"SHT_CUDA_INFO"
	.sectionflags	@""
	.align	4


	//----- nvinfo : EIATTR_CUDA_API_VERSION
	.align		4
        /*0000*/ 	.byte	0x04, 0x37
        /*0002*/ 	.short	(.L_11595 - .L_11594)
.L_11594:
        /*0004*/ 	.word	0x00000082


	//----- nvinfo : EIATTR_KPARAM_INFO
	.align		4
.L_11595:
        /*0008*/ 	.byte	0x04, 0x17
        /*000a*/ 	.short	(.L_11597 - .L_11596)
.L_11596:
        /*000c*/ 	.word	0x00000000
        /*0010*/ 	.short	0x000a
        /*0012*/ 	.short	0x0040
        /*0014*/ 	.byte	0x00, 0xf0, 0x21, 0x00


	//----- nvinfo : EIATTR_KPARAM_INFO
	.align		4
.L_11597:
        /*0018*/ 	.byte	0x04, 0x17
        /*001a*/ 	.short	(.L_11599 - .L_11598)
.L_11598:
        /*001c*/ 	.word	0x00000000
        /*0020*/ 	.short	0x0009
        /*0022*/ 	.short	0x003c
        /*0024*/ 	.byte	0x00, 0xf0, 0x05, 0x00


	//----- nvinfo : EIATTR_KPARAM_INFO
	.align		4
.L_11599:
        /*0028*/ 	.byte	0x04, 0x17
        /*002a*/ 	.short	(.L_11601 - .L_11600)
.L_11600:
        /*002c*/ 	.word	0x00000000
        /*0030*/ 	.short	0x0008
        /*0032*/ 	.short	0x0038
        /*0034*/ 	.byte	0x00, 0xf0, 0x11, 0x00


	//----- nvinfo : EIATTR_KPARAM_INFO
	.align		4
.L_11601:
        /*0038*/ 	.byte	0x04, 0x17
        /*003a*/ 	.short	(.L_11603 - .L_11602)
.L_11602:
        /*003c*/ 	.word	0x00000000
        /*0040*/ 	.short	0x0007
        /*0042*/ 	.short	0x0034
        /*0044*/ 	.byte	0x00, 0xf0, 0x11, 0x00


	//----- nvinfo : EIATTR_KPARAM_INFO
	.align		4
.L_11603:
        /*0048*/ 	.byte	0x04, 0x17
        /*004a*/ 	.short	(.L_11605 - .L_11604)
.L_11604:
        /*004c*/ 	.word	0x00000000
        /*0050*/ 	.short	0x0006
        /*0052*/ 	.short	0x0030
        /*0054*/ 	.byte	0x00, 0xf0, 0x11, 0x00


	//----- nvinfo : EIATTR_KPARAM_INFO
	.align		4
.L_11605:
        /*0058*/ 	.byte	0x04, 0x17
        /*005a*/ 	.short	(.L_11607 - .L_11606)
.L_11606:
        /*005c*/ 	.word	0x00000000
        /*0060*/ 	.short	0x0005
        /*0062*/ 	.short	0x0028
        /*0064*/ 	.byte	0x00, 0xf0, 0x21, 0x00


	//----- nvinfo : EIATTR_KPARAM_INFO
	.align		4
.L_11607:
        /*0068*/ 	.byte	0x04, 0x17
        /*006a*/ 	.short	(.L_11609 - .L_11608)
.L_11608:
        /*006c*/ 	.word	0x00000000
        /*0070*/ 	.short	0x0004
        /*0072*/ 	.short	0x0020
        /*0074*/ 	.byte	0x00, 0xf0, 0x21, 0x00


	//----- nvinfo : EIATTR_KPARAM_INFO
	.align		4
.L_11609:
        /*0078*/ 	.byte	0x04, 0x17
        /*007a*/ 	.short	(.L_11611 - .L_11610)
.L_11610:
        /*007c*/ 	.word	0x00000000
        /*0080*/ 	.short	0x0003
        /*0082*/ 	.short	0x0018
        /*0084*/ 	.byte	0x00, 0xf0, 0x11, 0x00


	//----- nvinfo : EIATTR_KPARAM_INFO
	.align		4
.L_11611:
        /*0088*/ 	.byte	0x04, 0x17
        /*008a*/ 	.short	(.L_11613 - .L_11612)
.L_11612:
        /*008c*/ 	.word	0x00000000
        /*0090*/ 	.short	0x0002
        /*0092*/ 	.short	0x0010
        /*0094*/ 	.byte	0x00, 0xf0, 0x21, 0x00


	//----- nvinfo : EIATTR_KPARAM_INFO
	.align		4
.L_11613:
        /*0098*/ 	.byte	0x04, 0x17
        /*009a*/ 	.short	(.L_11615 - .L_11614)
.L_11614:
        /*009c*/ 	.word	0x00000000
        /*00a0*/ 	.short	0x0001
        /*00a2*/ 	.short	0x0008
        /*00a4*/ 	.byte	0x00, 0xf0, 0x21, 0x00


	//----- nvinfo : EIATTR_KPARAM_INFO
	.align		4
.L_11615:
        /*00a8*/ 	.byte	0x04, 0x17
        /*00aa*/ 	.short	(.L_11617 - .L_11616)
.L_11616:
        /*00ac*/ 	.word	0x00000000
        /*00b0*/ 	.short	0x0000
        /*00b2*/ 	.short	0x0000
        /*00b4*/ 	.byte	0x00, 0xf0, 0x21, 0x00


	//----- nvinfo : EIATTR_SPARSE_MMA_MASK
	.align		4
.L_11617:
        /*00b8*/ 	.byte	0x03, 0x50
        /*00ba*/ 	.short	0x0000


	//----- nvinfo : EIATTR_MAXREG_COUNT
	.align		4
        /*00bc*/ 	.byte	0x03, 0x1b
        /*00be*/ 	.short	0x00ff


	//----- nvinfo : EIATTR_MERCURY_ISA_VERSION
	.align		4
        /*00c0*/ 	.byte	0x03, 0x5f
        /*00c2*/ 	.short	0x0101


	//----- nvinfo : EIATTR_COOP_GROUP_MASK_REGIDS
	.align		4
        /*00c4*/ 	.byte	0x04, 0x29
        /*00c6*/ 	.short	(.L_11619 - .L_11618)


	//   ....[0]....
.L_11618:
        /*00c8*/ 	.word	0xffffffff


	//   ....[1]....
        /*00cc*/ 	.word	0xffffffff


	//   ....[2]....
        /*00d0*/ 	.word	0xffffffff


	//   ....[3]....
        /*00d4*/ 	.word	0xffffffff


	//   ....[4]....
        /*00d8*/ 	.word	0xffffffff


	//   ....[5]....
        /*00dc*/ 	.word	0xffffffff


	//   ....[6]....
        /*00e0*/ 	.word	0xffffffff


	//   ....[7]....
        /*00e4*/ 	.word	0xffffffff


	//   ....[8]....
        /*00e8*/ 	.word	0xffffffff


	//   ....[9]....
        /*00ec*/ 	.word	0xffffffff


	//   ....[10]....
        /*00f0*/ 	.word	0xffffffff


	//   ....[11]....
        /*00f4*/ 	.word	0xffffffff


	//   ....[12]....
        /*00f8*/ 	.word	0xffffffff


	//   ....[13]....
        /*00fc*/ 	.word	0xffffffff


	//   ....[14]....
        /*0100*/ 	.word	0xffffffff


	//   ....[15]....
        /*0104*/ 	.word	0xffffffff


	//   ....[16]....
        /*0108*/ 	.word	0xffffffff


	//   ....[17]....
        /*010c*/ 	.word	0xffffffff


	//   ....[18]....
        /*0110*/ 	.word	0xffffffff


	//   ....[19]....
        /*0114*/ 	.word	0xffffffff


	//   ....[20]....
        /*0118*/ 	.word	0xffffffff


	//   ....[21]....
        /*011c*/ 	.word	0xffffffff


	//   ....[22]....
        /*0120*/ 	.word	0xffffffff


	//   ....[23]....
        /*0124*/ 	.word	0xffffffff


	//   ....[24]....
        /*0128*/ 	.word	0xffffffff


	//   ....[25]....
        /*012c*/ 	.word	0xffffffff


	//   ....[26]....
        /*0130*/ 	.word	0xffffffff


	//   ....[27]....
        /*0134*/ 	.word	0xffffffff


	//   ....[28]....
        /*0138*/ 	.word	0xffffffff


	//   ....[29]....
        /*013c*/ 	.word	0xffffffff


	//   ....[30]....
        /*0140*/ 	.word	0xffffffff


	//   ....[31]....
        /*0144*/ 	.word	0xffffffff


	//   ....[32]....
        /*0148*/ 	.word	0x05000014


	//   ....[33]....
        /*014c*/ 	.word	0x05000014


	//   ....[34]....
        /*0150*/ 	.word	0x05000014


	//   ....[35]....
        /*0154*/ 	.word	0x05000014


	//   ....[36]....
        /*0158*/ 	.word	0x05000014


	//   ....[37]....
        /*015c*/ 	.word	0x05000014


	//   ....[38]....
        /*0160*/ 	.word	0x05000014


	//   ....[39]....
        /*0164*/ 	.word	0x05000014


	//   ....[40]....
        /*0168*/ 	.word	0x05000014


	//   ....[41]....
        /*016c*/ 	.word	0x05000014


	//   ....[42]....
        /*0170*/ 	.word	0x05000014


	//   ....[43]....
        /*0174*/ 	.word	0x05000014


	//   ....[44]....
        /*0178*/ 	.word	0x05000014


	//   ....[45]....
        /*017c*/ 	.word	0x05000014


	//   ....[46]....
        /*0180*/ 	.word	0x05000014


	//   ....[47]....
        /*0184*/ 	.word	0x05000014


	//   ....[48]....
        /*0188*/ 	.word	0x05000014


	//   ....[49]....
        /*018c*/ 	.word	0x05000014


	//   ....[50]....
        /*0190*/ 	.word	0x05000014


	//   ....[51]....
        /*0194*/ 	.word	0x05000014


	//   ....[52]....
        /*0198*/ 	.word	0x05000014


	//   ....[53]....
        /*019c*/ 	.word	0x05000014


	//   ....[54]....
        /*01a0*/ 	.word	0x05000014


	//   ....[55]....
        /*01a4*/ 	.word	0x05000014


	//----- nvinfo : EIATTR_COOP_GROUP_INSTR_OFFSETS
	.align		4
.L_11619:
        /*01a8*/ 	.byte	0x04, 0x28
        /*01aa*/ 	.short	(.L_11621 - .L_11620)


	//   ....[0]....
.L_11620:
        /*01ac*/ 	.word	0x00000240


	//   ....[1]....
        /*01b0*/ 	.word	0x00000260


	//   ....[2]....
        /*01b4*/ 	.word	0x00000280


	//   ....[3]....
        /*01b8*/ 	.word	0x000002a0


	//   ....[4]....
        /*01bc*/ 	.word	0x000003c0


	//   ....[5]....
        /*01c0*/ 	.word	0x000003e0


	//   ....[6]....
        /*01c4*/ 	.word	0x00000400


	//   ....[7]....
        /*01c8*/ 	.word	0x00000420


	//   ....[8]....
        /*01cc*/ 	.word	0x000007c0


	//   ....[9]....
        /*01d0*/ 	.word	0x000007e0


	//   ....[10]....
        /*01d4*/ 	.word	0x000007f0


	//   ....[11]....
        /*01d8*/ 	.word	0x00000880


	//   ....[12]....
        /*01dc*/ 	.word	0x000008a0


	//   ....[13]....
        /*01e0*/ 	.word	0x000008b0


	//   ....[14]....
        /*01e4*/ 	.word	0x00000930


	//   ....[15]....
        /*01e8*/ 	.word	0x00000940


	//   ....[16]....
        /*01ec*/ 	.word	0x00000950


	//   ....[17]....
        /*01f0*/ 	.word	0x000009d0


	//   ....[18]....
        /*01f4*/ 	.word	0x000009f0


	//   ....[19]....
        /*01f8*/ 	.word	0x00000a00


	//   ....[20]....
        /*01fc*/ 	.word	0x00000f00


	//   ....[21]....
        /*0200*/ 	.word	0x00000f20


	//   ....[22]....
        /*0204*/ 	.word	0x00000f30


	//   ....[23]....
        /*0208*/ 	.word	0x00000fc0


	//   ....[24]....
        /*020c*/ 	.word	0x00000fe0


	//   ....[25]....
        /*0210*/ 	.word	0x00000ff0


	//   ....[26]....
        /*0214*/ 	.word	0x00001070


	//   ....[27]....
        /*0218*/ 	.word	0x00001080


	//   ....[28]....
        /*021c*/ 	.word	0x00001090


	//   ....[29]....
        /*0220*/ 	.word	0x00001110


	//   ....[30]....
        /*0224*/ 	.word	0x00001130


	//   ....[31]....
        /*0228*/ 	.word	0x00001140


	//   ....[32]....
        /*022c*/ 	.word	0x00001920


	//   ....[33]....
        /*0230*/ 	.word	0x000019b0


	//   ....[34]....
        /*0234*/ 	.word	0x00001a20


	//   ....[35]....
        /*0238*/ 	.word	0x00001ae0


	//   ....[36]....
        /*023c*/ 	.word	0x00001b30


	//   ....[37]....
        /*0240*/ 	.word	0x00001b80


	//   ....[38]....
        /*0244*/ 	.word	0x00001c40


	//   ....[39]....
        /*0248*/ 	.word	0x00001c90


	//   ....[40]....
        /*024c*/ 	.word	0x00001d00


	//   ....[41]....
        /*0250*/ 	.word	0x00001db0


	//   ....[42]....
        /*0254*/ 	.word	0x00001e00


	//   ....[43]....
        /*0258*/ 	.word	0x00001e50


	//   ....[44]....
        /*025c*/ 	.word	0x00001ef0


	//   ....[45]....
        /*0260*/ 	.word	0x00001f80


	//   ....[46]....
        /*0264*/ 	.word	0x00001ff0


	//   ....[47]....
        /*0268*/ 	.word	0x000020b0


	//   ....[48]....
        /*026c*/ 	.word	0x00002100


	//   ....[49]....
        /*0270*/ 	.word	0x00002150


	//   ....[50]....
        /*0274*/ 	.word	0x00002210


	//   ....[51]....
        /*0278*/ 	.word	0x00002260


	//   ....[52]....
        /*027c*/ 	.word	0x000022d0


	//   ....[53]....
        /*0280*/ 	.word	0x00002380


	//   ....[54]....
        /*0284*/ 	.word	0x000023d0


	//   ....[55]....
        /*0288*/ 	.word	0x00002420


	//----- nvinfo : EIATTR_EXIT_INSTR_OFFSETS
	.align		4
.L_11621:
        /*028c*/ 	.byte	0x04, 0x1c
        /*028e*/ 	.short	(.L_11623 - .L_11622)


	//   ....[0]....
.L_11622:
        /*0290*/ 	.word	0x00000090


	//   ....[1]....
        /*0294*/ 	.word	0x00001510


	//   ....[2]....
        /*0298*/ 	.word	0x00001520


	//   ....[3]....
        /*029c*/ 	.word	0x00001730


	//   ....[4]....
        /*02a0*/ 	.word	0x000018b0


	//----- nvinfo : EIATTR_MAX_THREADS
	.align		4
.L_11623:
        /*02a4*/ 	.byte	0x04, 0x05
        /*02a6*/ 	.short	(.L_11625 - .L_11624)
.L_11624:
        /*02a8*/ 	.word	0x00000080
        /*02ac*/ 	.word	0x00000001
        /*02b0*/ 	.word	0x00000001


	//----- nvinfo : EIATTR_CRS_STACK_SIZE
	.align		4
.L_11625:
        /*02b4*/ 	.byte	0x04, 0x1e
        /*02b6*/ 	.short	(.L_11627 - .L_11626)
.L_11626:
        /*02b8*/ 	.word	0x00000000


	//----- nvinfo : EIATTR_CBANK_PARAM_SIZE
	.align		4
.L_11627:
        /*02bc*/ 	.byte	0x03, 0x19
        /*02be*/ 	.short	0x0048


	//----- nvinfo : EIATTR_PARAM_CBANK
	.align		4
        /*02c0*/ 	.byte	0x04, 0x0a
        /*02c2*/ 	.short	(.L_11629 - .L_11628)
	.align		4
.L_11628:
        /*02c4*/ 	.word	index@(.nv.constant0._ZN4vllm3moe10topkGatingILi4ELi64ELi4ELi16ELi32EifLNS0_11ScoringFuncE0EEEvPKT5_PKbPfiPT4_PiiiibPKf)
        /*02c8*/ 	.short	0x0210
        /*02ca*/ 	.short	0x0048


	//----- nvinfo : EIATTR_SW_WAR
	.align		4
.L_11629:
        /*02cc*/ 	.byte	0x04, 0x36
        /*02ce*/ 	.short	(.L_11631 - .L_11630)
.L_11630:
        /*02d0*/ 	.word	0x00000008
.L_11631:


//--------------------- .nv.info._ZN4vllm3moe10topkGatingILi4ELi32ELi4ELi16ELi32EifLNS0_11ScoringFuncE0EEEvPKT5_PKbPfiPT4_PiiiibPKf --------------------------
	.section	.nv.info._ZN4vllm3moe10topkGatingILi4ELi32ELi4ELi16ELi32EifLNS0_11ScoringFuncE0EEEvPKT5_PKbPfiPT4_PiiiibPKf,"",@"SHT_CUDA_INFO"
	.sectionflags	@""
	.align	4


	//----- nvinfo : EIATTR_CUDA_API_VERSION
	.align		4
        /*0000*/ 	.byte	0x04, 0x37
        /*0002*/ 	.short	(.L_11633 - .L_11632)
.L_11632:
        /*0004*/ 	.word	0x00000082


	//----- nvinfo : EIATTR_KPARAM_INFO
	.align		4
.L_11633:
        /*0008*/ 	.byte	0x04, 0x17
        /*000a*/ 	.short	(.L_11635 - .L_11634)
.L_11634:
        /*000c*/ 	.word	0x00000000
        /*0010*/ 	.short	0x000a
        /*0012*/ 	.short	0x0040
        /*0014*/ 	.byte	0x00, 0xf0, 0x21, 0x00


	//----- nvinfo : EIATTR_KPARAM_INFO
	.align		4
.L_11635:
        /*0018*/ 	.byte	0x04, 0x17
        /*001a*/ 	.short	(.L_11637 - .L_11636)
.L_11636:
        /*001c*/ 	.word	0x00000000
        /*0020*/ 	.short	0x0009
        /*0022*/ 	.short	0x003c
        /*0024*/ 	.byte	0x00, 0xf0, 0x05, 0x00


	//----- nvinfo : EIATTR_KPARAM_INFO
	.align		4
.L_11637:
        /*0028*/ 	.byte	0x04, 0x17
        /*002a*/ 	.short	(.L_11639 - .L_11638)
.L_11638:
        /*002c*/ 	.word	0x00000000
        /*0030*/ 	.short	0x0008
        /*0032*/ 	.short	0x0038
        /*0034*/ 	.byte	0x00, 0xf0, 0x11, 0x00


	//----- nvinfo : EIATTR_KPARAM_INFO
	.align		4
.L_11639:
        /*0038*/ 	.byte	0x04, 0x17
        /*003a*/ 	.short	(.L_11641 - .L_11640)
.L_11640:
        /*003c*/ 	.word	0x00000000
        /*0040*/ 	.short	0x0007
        /*0042*/ 	.short	0x0034
        /*0044*/ 	.byte	0x00, 0xf0, 0x11, 0x00


	//----- nvinfo : EIATTR_KPARAM_INFO
	.align		4
.L_11641:
        /*0048*/ 	.byte	0x04, 0x17
        /*004a*/ 	.short	(.L_11643 - .L_11642)
.L_11642:
        /*004c*/ 	.word	0x00000000
        /*0050*/ 	.short	0x0006
        /*0052*/ 	.short	0x0030
        /*0054*/ 	.byte	0x00, 0xf0, 0x11, 0x00


	//----- nvinfo : EIATTR_KPARAM_INFO
	.align		4
.L_11643:
        /*0058*/ 	.byte	0x04, 0x17
        /*005a*/ 	.short	(.L_11645 - .L_11644)
.L_11644:
        /*005c*/ 	.word	0x00000000
        /*0060*/ 	.short	0x0005
        /*0062*/ 	.short	0x0028
        /*0064*/ 	.byte	0x00, 0xf0, 0x21, 0x00


	//----- nvinfo : EIATTR_KPARAM_INFO
	.align		4
.L_11645:
        /*0068*/ 	.byte	0x04, 0x17
        /*006a*/ 	.short	(.L_11647 - .L_11646)
.L_11646:
        /*006c*/ 	.word	0x00000000
        /*0070*/ 	.short	0x0004
        /*0072*/ 	.short	0x0020
        /*0074*/ 	.byte	0x00, 0xf0, 0x21, 0x00


	//----- nvinfo : EIATTR_KPARAM_INFO
	.align		4
.L_11647:
        /*0078*/ 	.byte	0x04, 0x17
        /*007a*/ 	.short	(.L_11649 - .L_11648)
.L_11648:
        /*007c*/ 	.word	0x00000000
        /*0080*/ 	.short	0x0003
        /*0082*/ 	.short	0x0018
        /*0084*/ 	.byte	0x00, 0xf0, 0x11, 0x00


	//----- nvinfo : EIATTR_KPARAM_INFO
	.align		4
.L_11649:
        /*0088*/ 	.byte	0x04, 0x17
        /*008a*/ 	.short	(.L_11651 - .L_11650)
.L_11650:
        /*008c*/ 	.word	0x00000000
        /*0090*/ 	.short	0x0002
        /*0092*/ 	.short	0x0010
        /*0094*/ 	.byte	0x00, 0xf0, 0x21, 0x00


	//----- nvinfo : EIATTR_KPARAM_INFO
	.align		4
.L_11651:
        /*0098*/ 	.byte	0x04, 0x17
        /*009a*/ 	.short	(.L_11653 - .L_11652)
.L_11652:
        /*009c*/ 	.word	0x00000000
        /*00a0*/ 	.short	0x0001
        /*00a2*/ 	.short	0x0008
        /*00a4*/ 	.byte	0x00, 0xf0, 0x21, 0x00


	//----- nvinfo : EIATTR_KPARAM_INFO
	.align		4
.L_11653:
        /*00a8*/ 	.byte	0x04, 0x17
        /*00aa*/ 	.short	(.L_11655 - .L_11654)
.L_11654:
        /*00ac*/ 	.word	0x00000000
        /*00b0*/ 	.short	0x0000
        /*00b2*/ 	.short	0x0000
        /*00b4*/ 	.byte	0x00, 0xf0, 0x21, 0x00


	//----- nvinfo : EIATTR_SPARSE_MMA_MASK
	.align		4
.L_11655:
        /*00b8*/ 	.byte	0x03, 0x50
        /*00ba*/ 	.short	0x0000


	//----- nvinfo : EIATTR_MAXREG_COUNT
	.align		4
        /*00bc*/ 	.byte	0x03, 0x1b
        /*00be*/ 	.short	0x00ff


	//----- nvinfo : EIATTR_MERCURY_ISA_VERSION
	.align		4
        /*00c0*/ 	.byte	0x03, 0x5f
        /*00c2*/ 	.short	0x0101


	//----- nvinfo : EIATTR_COOP_GROUP_MASK_REGIDS
	.align		4
        /*00c4*/ 	.byte	0x04, 0x29
        /*00c6*/ 	.short	(.L_11657 - .L_11656)


	//   ....[0]....
.L_11656:
        /*00c8*/ 	.word	0xffffffff


	//   ....[1]....
        /*00cc*/ 	.word	0xffffffff


	//   ....[2]....
        /*00d0*/ 	.word	0xffffffff


	//   ....[3]....
        /*00d4*/ 	.word	0xffffffff


	//   ....[4]....
        /*00d8*/ 	.word	0xffffffff


	//   ....[5]....
        /*00dc*/ 	.word	0xffffffff


	//   ....[6]....
        /*00e0*/ 	.word	0xffffffff


	//   ....[7]....
        /*00e4*/ 	.word	0xffffffff


	//   ....[8]....
        /*00e8*/ 	.word	0xffffffff


	//   ....[9]....
        /*00ec*/ 	.word	0xffffffff


	//   ....[10]....
        /*00f0*/ 	.word	0xffffffff


	//   ....[11]....
        /*00f4*/ 	.word	0xffffffff


	//   ....[12]....
        /*00f8*/ 	.word	0xffffffff


	//   ....[13]....
        /*00fc*/ 	.word	0xffffffff


	//   ....[14]....
        /*0100*/ 	.word	0xffffffff


	//   ....[15]....
        /*0104*/ 	.word	0xffffffff


	//   ....[16]....
        /*0108*/ 	.word	0xffffffff


	//   ....[17]....
        /*010c*/ 	.word	0xffffffff


	//   ....[18]....
        /*0110*/ 	.word	0xffffffff


	//   ....[19]....
        /*0114*/ 	.word	0xffffffff


	//   ....[20]....
        /*0118*/ 	.word	0xffffffff


	//   ....[21]....
        /*011c*/ 	.word	0xffffffff


	//   ....[22]....
        /*0120*/ 	.word	0xffffffff


	//   ....[23]....
        /*0124*/ 	.word	0xffffffff


	//   ....[24]....
        /*0128*/ 	.word	0x05000014


	//   ....[25]....
        /*012c*/ 	.word	0x05000014


	//   ....[26]....
        /*0130*/ 	.word	0x05000014


	//   ....[27]....
        /*0134*/ 	.word	0x05000014


	//   ....[28]....
        /*0138*/ 	.word	0x05000014


	//   ....[29]....
        /*013c*/ 	.word	0x05000014


	//   ....[30]....
        /*0140*/ 	.word	0x05000014


	//   ....[31]....
        /*0144*/ 	.word	0x05000014


	//   ....[32]....
        /*0148*/ 	.word	0x05000014


	//   ....[33]....
        /*014c*/ 	.word	0x05000014


	//   ....[34]....
        /*0150*/ 	.word	0x05000014


	//   ....[35]....
        /*0154*/ 	.word	0x05000014


	//   ....[36]....
        /*0158*/ 	.word	0x05000014


	//   ....[37]....
        /*015c*/ 	.word	0x05000014


	//   ....[38]....
        /*0160*/ 	.word	0x05000014


	//   ....[39]....
        /*0164*/ 	.word	0x05000014


	//   ....[40]....
        /*0168*/ 	.word	0x05000014


	//   ....[41]....
        /*016c*/ 	.word	0x05000014


	//----- nvinfo : EIATTR_COOP_GROUP_INSTR_OFFSETS
	.align		4
.L_11657:
        /*0170*/ 	.byte	0x04, 0x28
        /*0172*/ 	.short	(.L_11659 - .L_11658)


	//   ....[0]....
.L_11658:
        /*0174*/ 	.word	0x00000260


	//   ....[1]....
        /*0178*/ 	.word	0x000002a0


	//   ....[2]....
        /*017c*/ 	.word	0x000002c0


	//   ....[3]....
        /*0180*/ 	.word	0x000003e0


	//   ....[4]....
        /*0184*/ 	.word	0x00000400


	//   ....[5]....
        /*0188*/ 	.word	0x00000430


	//   ....[6]....
        /*018c*/ 	.word	0x00000780


	//   ....[7]....
        /*0190*/ 	.word	0x000007a0


	//   ....[8]....
        /*0194*/ 	.word	0x000007b0


	//   ....[9]....
        /*0198*/ 	.word	0x00000830


	//   ....[10]....
        /*019c*/ 	.word	0x00000850


	//   ....[11]....
        /*01a0*/ 	.word	0x00000860


	//   ....[12]....
        /*01a4*/ 	.word	0x000008e0


	//   ....[13]....
        /*01a8*/ 	.word	0x000008f0


	//   ....[14]....
        /*01ac*/ 	.word	0x00000900


	//   ....[15]....
        /*01b0*/ 	.word	0x00000e10


	//   ....[16]....
        /*01b4*/ 	.word	0x00000e30


	//   ....[17]....
        /*01b8*/ 	.word	0x00000e40


	//   ....[18]....
        /*01bc*/ 	.word	0x00000ec0


	//   ....[19]....
        /*01c0*/ 	.word	0x00000ee0


	//   ....[20]....
        /*01c4*/ 	.word	0x00000ef0


	//   ....[21]....
        /*01c8*/ 	.word	0x00000f70


	//   ....[22]....
        /*01cc*/ 	.word	0x00000f80


	//   ....[23]....
        /*01d0*/ 	.word	0x00000f90


	//   ....[24]....
        /*01d4*/ 	.word	0x00001780


	//   ....[25]....
        /*01d8*/ 	.word	0x00001810


	//   ....[26]....
        /*01dc*/ 	.word	0x00001880


	//   ....[27]....
        /*01e0*/ 	.word	0x00001930


	//   ....[28]....
        /*01e4*/ 	.word	0x00001980


	//   ....[29]....
        /*01e8*/ 	.word	0x000019f0


	//   ....[30]....
        /*01ec*/ 	.word	0x00001aa0


	//   ....[31]....
        /*01f0*/ 	.word	0x00001af0


	//   ....[32]....
        /*01f4*/ 	.word	0x00001b40


	//   ....[33]....
        /*01f8*/ 	.word	0x00001bd0


	//   ....[34]....
        /*01fc*/ 	.word	0x00001c60


	//   ....[35]....
        /*0200*/ 	.word	0x00001cd0


	//   ....[36]....
        /*0204*/ 	.word	0x00001d80


	//   ....[37]....
        /*0208*/ 	.word	0x00001dd0


	//   ....[38]....
        /*020c*/ 	.word	0x00001e40


	//   ....[39]....
        /*0210*/ 	.word	0x00001ef0


	//   ....[40]....
        /*0214*/ 	.word	0x00001f40


	//   ....[41]....
        /*0218*/ 	.word	0x00001f90


	//----- nvinfo : EIATTR_EXIT_INSTR_OFFSETS
	.align		4
.L_11659:
        /*021c*/ 	.byte	0x04, 0x1c
        /*021e*/ 	.short	(.L_11661 - .L_11660)


	//   ....[0]....
.L_11660:
        /*0220*/ 	.word	0x00000090


	//   ....[1]....
        /*0224*/ 	.word	0x00001370


	//   ....[2]....
        /*0228*/ 	.word	0x00001380


	//   ....[3]....
        /*022c*/ 	.word	0x00001590


	//   ....[4]....
        /*0230*/ 	.word	0x00001710


	//----- nvinfo : EIATTR_MAX_THREADS
	.align		4
.L_11661:
        /*0234*/ 	.byte	0x04, 0x05
        /*0236*/ 	.short	(.L_11663 - .L_11662)
.L_11662:
        /*0238*/ 	.word	0x00000080
        /*023c*/ 	.word	0x00000001
        /*0240*/ 	.word	0x00000001


	//----- nvinfo : EIATTR_CRS_STACK_SIZE
	.align		4
.L_11663:
        /*0244*/ 	.byte	0x04, 0x1e
        /*0246*/ 	.short	(.L_11665 - .L_11664)
.L_11664:
        /*0248*/ 	.word	0x00000000


	//----- nvinfo : EIATTR_CBANK_PARAM_SIZE
	.align		4
.L_11665:
        /*024c*/ 	.byte	0x03, 0x19
        /*024e*/ 	.short	0x0048


	//----- nvinfo : EIATTR_PARAM_CBANK
	.align		4
        /*0250*/ 	.byte	0x04, 0x0a
        /*0252*/ 	.short	(.L_11667 - .L_11666)
	.align		4
.L_11666:
        /*0254*/ 	.word	index@(.nv.constant0._ZN4vllm3moe10topkGatingILi4ELi32ELi4ELi16ELi32EifLNS0_11ScoringFuncE0EEEvPKT5_PKbPfiPT4_PiiiibPKf)
        /*0258*/ 	.short	0x0210
        /*025a*/ 	.short	0x0048


	//----- nvinfo : EIATTR_SW_WAR
	.align		4
.L_11667:
        /*025c*/ 	.byte	0x04, 0x36
        /*025e*/ 	.short	(.L_11669 - .L_11668)
.L_11668:
        /*0260*/ 	.word	0x00000008
.L_11669:


//--------------------- .nv.info._ZN4vllm3moe10topkGatingILi4ELi16ELi4ELi16ELi32EifLNS0_11ScoringFuncE0EEEvPKT5_PKbPfiPT4_PiiiibPKf --------------------------
	.section	.nv.info._ZN4vllm3moe10topkGatingILi4ELi16ELi4ELi16ELi32EifLNS0_11ScoringFuncE0EEEvPKT5_PKbPfiPT4_PiiiibPKf,"",@"SHT_CUDA_INFO"
	.sectionflags	@""
	.align	4


	//----- nvinfo : EIATTR_CUDA_API_VERSION
	.align		4
        /*0000*/ 	.byte	0x04, 0x37
        /*0002*/ 	.short	(.L_11671 - .L_11670)
.L_11670:
        /*0004*/ 	.word	0x00000082


	//----- nvinfo : EIATTR_KPARAM_INFO
	.align		4
.L_11671:
        /*0008*/ 	.byte	0x04, 0x17
        /*000a*/ 	.short	(.L_11673 - .L_11672)
.L_11672:
        /*000c*/ 	.word	0x00000000
        /*0010*/ 	.short	0x000a
        /*0012*/ 	.short	0x0040
        /*0014*/ 	.byte	0x00, 0xf0, 0x21, 0x00


	//----- nvinfo : EIATTR_KPARAM_INFO
	.align		4
.L_11673:
        /*0018*/ 	.byte	0x04, 0x17
        /*001a*/ 	.short	(.L_11675 - .L_11674)
.L_11674:
        /*001c*/ 	.word	0x00000000
        /*0020*/ 	.short	0x0009
        /*0022*/ 	.short	0x003c
        /*0024*/ 	.byte	0x00, 0xf0, 0x05, 0x00


	//----- nvinfo : EIATTR_KPARAM_INFO
	.align		4
.L_11675:
        /*0028*/ 	.byte	0x04, 0x17
        /*002a*/ 	.short	(.L_11677 - .L_11676)
.L_11676:
        /*002c*/ 	.word	0x00000000
        /*0030*/ 	.short	0x0008
        /*0032*/ 	.short	0x0038
        /*0034*/ 	.byte	0x00, 0xf0, 0x11, 0x00


	//----- nvinfo : EIATTR_KPARAM_INFO
	.align		4
.L_11677:
        /*0038*/ 	.byte	0x04, 0x17
        /*003a*/ 	.short	(.L_11679 - .L_11678)
.L_11678:
        /*003c*/ 	.word	0x00000000
        /*0040*/ 	.short	0x0007
        /*0042*/ 	.short	0x0034
        /*0044*/ 	.byte	0x00, 0xf0, 0x11, 0x00


	//----- nvinfo : EIATTR_KPARAM_INFO
	.align		4
.L_11679:
        /*0048*/ 	.byte	0x04, 0x17
        /*004a*/ 	.short	(.L_11681 - .L_11680)
.L_11680:
        /*004c*/ 	.word	0x00000000
        /*0050*/ 	.short	0x0006
        /*0052*/ 	.short	0x0030
        /*0054*/ 	.byte	0x00, 0xf0, 0x11, 0x00


	//----- nvinfo : EIATTR_KPARAM_INFO
	.align		4
.L_11681:
        /*0058*/ 	.byte	0x04, 0x17
        /*005a*/ 	.short	(.L_11683 - .L_11682)
.L_11682:
        /*005c*/ 	.word	0x00000000
        /*0060*/ 	.short	0x0005
        /*0062*/ 	.short	0x0028
        /*0064*/ 	.byte	0x00, 0xf0, 0x21, 0x00


	//----- nvinfo : EIATTR_KPARAM_INFO
	.align		4
.L_11683:
        /*0068*/ 	.byte	0x04, 0x17
        /*006a*/ 	.short	(.L_11685 - .L_11684)
.L_11684:
        /*006c*/ 	.word	0x00000000
        /*0070*/ 	.short	0x0004
        /*0072*/ 	.short	0x0020
        /*0074*/ 	.byte	0x00, 0xf0, 0x21, 0x00


	//----- nvinfo : EIATTR_KPARAM_INFO
	.align		4
.L_11685:
        /*0078*/ 	.byte	0x04, 0x17
        /*007a*/ 	.short	(.L_11687 - .L_11686)
.L_11686:
        /*007c*/ 	.word	0x00000000
        /*0080*/ 	.short	0x0003
        /*0082*/ 	.short	0x0018
        /*0084*/ 	.byte	0x00, 0xf0, 0x11, 0x00


	//----- nvinfo : EIATTR_KPARAM_INFO
	.align		4
.L_11687:
        /*0088*/ 	.byte	0x04, 0x17
        /*008a*/ 	.short	(.L_11689 - .L_11688)
.L_11688:
        /*008c*/ 	.word	0x00000000
        /*0090*/ 	.short	0x0002
        /*0092*/ 	.short	0x0010
        /*0094*/ 	.byte	0x00, 0xf0, 0x21, 0x00


	//----- nvinfo : EIATTR_KPARAM_INFO
	.align		4
.L_11689:
        /*0098*/ 	.byte	0x04, 0x17
        /*009a*/ 	.short	(.L_11691 - .L_11690)
.L_11690:
        /*009c*/ 	.word	0x00000000
        /*00a0*/ 	.short	0x0001
        /*00a2*/ 	.short	0x0008
        /*00a4*/ 	.byte	0x00, 0xf0, 0x21, 0x00


	//----- nvinfo : EIATTR_KPARAM_INFO
	.align		4
.L_11691:
        /*00a8*/ 	.byte	0x04, 0x17
        /*00aa*/ 	.short	(.L_11693 - .L_11692)
.L_11692:
        /*00ac*/ 	.word	0x00000000
        /*00b0*/ 	.short	0x0000
        /*00b2*/ 	.short	0x0000
        /*00b4*/ 	.byte	0x00, 0xf0, 0x21, 0x00


	//----- nvinfo : EIATTR_SPARSE_MMA_MASK
	.align		4
.L_11693:
        /*00b8*/ 	.byte	0x03, 0x50
        /*00ba*/ 	.short	0x0000


	//----- nvinfo : EIATTR_MAXREG_COUNT
	.align		4
        /*00bc*/ 	.byte	0x03, 0x1b
        /*00be*/ 	.short	0x00ff


	//----- nvinfo : EIATTR_MERCURY_ISA_VERSION
	.align		4
        /*00c0*/ 	.byte	0x03, 0x5f
        /*00c2*/ 	.short	0x0101


	//----- nvinfo : EIATTR_COOP_GROUP_MASK_REGIDS
	.align		4
        /*00c4*/ 	.byte	0x04, 0x29
        /*00c6*/ 	.short	(.L_11695 - .L_11694)


	//   ....[0]....
.L_11694:
        /*00c8*/ 	.word	0xffffffff


	//   ....[1]....
        /*00cc*/ 	.word	0xffffffff


	//   ....[2]....
        /*00d0*/ 	.word	0xffffffff


	//   ....[3]....
        /*00d4*/ 	.word	0xffffffff


	//   ....[4]....
        /*00d8*/ 	.word	0xffffffff


	//   ....[5]....
        /*00dc*/ 	.word	0xffffffff


	//   ....[6]....
        /*00e0*/ 	.word	0xffffffff


	//   ....[7]....
        /*00e4*/ 	.word	0xffffffff


	//   ....[8]....
        /*00e8*/ 	.word	0xffffffff


	//   ....[9]....
        /*00ec*/ 	.word	0xffffffff


	//   ....[10]....
        /*00f0*/ 	.word	0xffffffff


	//   ....[11]....
        /*00f4*/ 	.word	0xffffffff


	//   ....[12]....
        /*00f8*/ 	.word	0xffffffff


	//   ....[13]....
        /*00fc*/ 	.word	0xffffffff


	//   ....[14]....
        /*0100*/ 	.word	0xffffffff


	//   ....[15]....
        /*0104*/ 	.word	0xffffffff


	//   ....[16]....
        /*0108*/ 	.word	0x0500000e


	//   ....[17]....
        /*010c*/ 	.word	0x0500000e


	//   ....[18]....
        /*0110*/ 	.word	0x0500000e


	//   ....[19]....
        /*0114*/ 	.word	0x0500000e


	//   ....[20]....
        /*0118*/ 	.word	0x0500000e


	//   ....[21]....
        /*011c*/ 	.word	0x0500000e


	//   ....[22]....
        /*0120*/ 	.word	0x0500000e


	//   ....[23]....
        /*0124*/ 	.word	0x0500000e


	//   ....[24]....
        /*0128*/ 	.word	0x0500000e


	//   ....[25]....
        /*012c*/ 	.word	0x0500000e


	//   ....[26]....
        /*0130*/ 	.word	0x0500000e


	//   ....[27]....
        /*0134*/ 	.word	0x0500000e


	//----- nvinfo : EIATTR_COOP_GROUP_INSTR_OFFSETS
	.align		4
.L_11695:
        /*0138*/ 	.byte	0x04, 0x28
        /*013a*/ 	.short	(.L_11697 - .L_11696)


	//   ....[0]....
.L_11696:
        /*013c*/ 	.word	0x00000260


	//   ....[1]....
        /*0140*/ 	.word	0x00000290


	//   ....[2]....
        /*0144*/ 	.word	0x000003c0


	//   ....[3]....
        /*0148*/ 	.word	0x000003f0


	//   ....[4]....
        /*014c*/ 	.word	0x00000750


	//   ....[5]....
        /*0150*/ 	.word	0x00000770


	//   ....[6]....
        /*0154*/ 	.word	0x00000780


	//   ....[7]....
        /*0158*/ 	.word	0x00000800


	//   ....[8]....
        /*015c*/ 	.word	0x00000820


	//   ....[9]....
        /*0160*/ 	.word	0x00000830


	//   ....[10]....
        /*0164*/ 	.word	0x00000d20


	//   ....[11]....
        /*0168*/ 	.word	0x00000d40


	//   ....[12]....
        /*016c*/ 	.word	0x00000d50


	//   ....[13]....
        /*0170*/ 	.word	0x00000dd0


	//   ....[14]....
        /*0174*/ 	.word	0x00000df0


	//   ....[15]....
        /*0178*/ 	.word	0x00000e00


	//   ....[16]....
        /*017c*/ 	.word	0x000015d0


	//   ....[17]....
        /*0180*/ 	.word	0x00001660


	//   ....[18]....
        /*0184*/ 	.word	0x000016d0


	//   ....[19]....
        /*0188*/ 	.word	0x00001780


	//   ....[20]....
        /*018c*/ 	.word	0x000017d0


	//   ....[21]....
        /*0190*/ 	.word	0x00001820


	//   ....[22]....
        /*0194*/ 	.word	0x000018d0


	//   ....[23]....
        /*0198*/ 	.word	0x00001960


	//   ....[24]....
        /*019c*/ 	.word	0x000019d0


	//   ....[25]....
        /*01a0*/ 	.word	0x00001a80


	//   ....[26]....
        /*01a4*/ 	.word	0x00001ad0


	//   ....[27]....
        /*01a8*/ 	.word	0x00001b20


	//----- nvinfo : EIATTR_EXIT_INSTR_OFFSETS
	.align		4
.L_11697:
        /*01ac*/ 	.byte	0x04, 0x1c
        /*01ae*/ 	.short	(.L_11699 - .L_11698)


	//   ....[0]....
.L_11698:
        /*01b0*/ 	.word	0x00000090


	//   ....[1]....
        /*01b4*/ 	.word	0x000011f0


	//   ....[2]....
        /*01b8*/ 	.word	0x00001200


	//   ....[3]....
        /*01bc*/ 	.word	0x00001410


	//   ....[4]....
        /*01c0*/ 	.word	0x00001560


	//----- nvinfo : EIATTR_MAX_THREADS
	.align		4
.L_11699:
        /*01c4*/ 	.byte	0x04, 0x05
        /*01c6*/ 	.short	(.L_11701 - .L_11700)
.L_11700:
        /*01c8*/ 	.word	0x00000080
        /*01cc*/ 	.word	0x00000001
        /*01d0*/ 	.word	0x00000001


	//----- nvinfo : EIATTR_CRS_STACK_SIZE
	.align		4
.L_11701:
        /*01d4*/ 	.byte	0x04, 0x1e
        /*01d6*/ 	.short	(.L_11703 - .L_11702)
.L_11702:
        /*01d8*/ 	.word	0x00000000


	//----- nvinfo : EIATTR_CBANK_PARAM_SIZE
	.align		4
.L_11703:
        /*01dc*/ 	.byte	0x03, 0x19
        /*01de*/ 	.short	0x0048


	//----- nvinfo : EIATTR_PARAM_CBANK
	.align		4
        /*01e0*/ 	.byte	0x04, 0x0a
        /*01e2*/ 	.short	(.L_11705 - .L_11704)
	.align		4
.L_11704:
        /*01e4*/ 	.word	index@(.nv.constant0._ZN4vllm3moe10topkGatingILi4ELi16ELi4ELi16ELi32EifLNS0_11ScoringFuncE0EEEvPKT5_PKbPfiPT4_PiiiibPKf)
        /*01e8*/ 	.short	0x0210
        /*01ea*/ 	.short	0x0048


	//----- nvinfo : EIATTR_SW_WAR
	.align		4
.L_11705:
        /*01ec*/ 	.byte	0x04, 0x36
        /*01ee*/ 	.short	(.L_11707 - .L_11706)
.L_11706:
        /*01f0*/ 	.word	0x00000008
.L_11707:


//--------------------- .nv.info._ZN4vllm3moe10topkGatingILi4ELi8ELi4ELi16ELi32EifLNS0_11ScoringFuncE0EEEvPKT5_PKbPfiPT4_PiiiibPKf --------------------------
	.section	.nv.info._ZN4vllm3moe10topkGatingILi4ELi8ELi4ELi16ELi32EifLNS0_11ScoringFuncE0EEEvPKT5_PKbPfiPT4_PiiiibPKf,"",@"SHT_CUDA_INFO"
	.sectionflags	@""
	.align	4


	//----- nvinfo : EIATTR_CUDA_API_VERSION
	.align		4
        /*0000*/ 	.byte	0x04, 0x37
        /*0002*/ 	.short	(.L_11709 - .L_11708)
.L_11708:
        /*0004*/ 	.word	0x00000082


	//----- nvinfo : EIATTR_KPARAM_INFO
	.align		4
.L_11709:
        /*0008*/ 	.byte	0x04, 0x17
        /*000a*/ 	.short	(.L_11711 - .L_11710)
.L_11710:
        /*000c*/ 	.word	0x00000000
        /*0010*/ 	.short	0x000a
        /*0012*/ 	.short	0x0040
        /*0014*/ 	.byte	0x00, 0xf0, 0x21, 0x00


	//----- nvinfo : EIATTR_KPARAM_INFO
	.align		4
.L_11711:
        /*0018*/ 	.byte	0x04, 0x17
        /*001a*/ 	.short	(.L_11713 - .L_11712)
.L_11712:
        /*001c*/ 	.word	0x00000000
        /*0020*/ 	.short	0x0009
        /*0022*/ 	.short	0x003c
        /*0024*/ 	.byte	0x00, 0xf0, 0x05, 0x00


	//----- nvinfo : EIATTR_KPARAM_INFO
	.align		4
.L_11713:
        /*0028*/ 	.byte	0x04, 0x17
        /*002a*/ 	.short	(.L_11715 - .L_11714)
.L_11714:
        /*002c*/ 	.word	0x00000000
        /*0030*/ 	.short	0x0008
        /*0032*/ 	.short	0x0038
        /*0034*/ 	.byte	0x00, 0xf0, 0x11, 0x00


	//----- nvinfo : EIATTR_KPARAM_INFO
	.align		4
.L_11715:
        /*0038*/ 	.byte	0x04, 0x17
        /*003a*/ 	.short	(.L_11717 - .L_11716)
.L_11716:
        /*003c*/ 	.word	0x00000000
        /*0040*/ 	.short	0x0007
        /*0042*/ 	.short	0x0034
        /*0044*/ 	.byte	0x00, 0xf0, 0x11, 0x00


	//----- nvinfo : EIATTR_KPARAM_INFO
	.align		4
.L_11717:
        /*0048*/ 	.byte	0x04, 0x17
        /*004a*/ 	.short	(.L_11719 - .L_11718)
.L_11718:
        /*004c*/ 	.word	0x00000000
        /*0050*/ 	.short	0x0006
        /*0052*/ 	.short	0x0030
        /*0054*/ 	.byte	0x00, 0xf0, 0x11, 0x00


	//----- nvinfo : EIATTR_KPARAM_INFO
	.align		4
.L_11719:
        /*0058*/ 	.byte	0x04, 0x17
        /*005a*/ 	.short	(.L_11721 - .L_11720)
.L_11720:
        /*005c*/ 	.word	0x00000000
        /*0060*/ 	.short	0x0005
        /*0062*/ 	.short	0x0028
        /*0064*/ 	.byte	0x00, 0xf0, 0x21, 0x00


	//----- nvinfo : EIATTR_KPARAM_INFO
	.align		4
.L_11721:
        /*0068*/ 	.byte	0x04, 0x17
        /*006a*/ 	.short	(.L_11723 - .L_11722)
.L_11722:
        /*006c*/ 	.word	0x00000000
        /*0070*/ 	.short	0x0004
        /*0072*/ 	.short	0x0020
        /*0074*/ 	.byte	0x00, 0xf0, 0x21, 0x00


	//----- nvinfo : EIATTR_KPARAM_INFO
	.align		4
.L_11723:
        /*0078*/ 	.byte	0x04, 0x17
        /*007a*/ 	.short	(.L_11725 - .L_11724)
.L_11724:
        /*007c*/ 	.word	0x00000000
        /*0080*/ 	.short	0x0003
        /*0082*/ 	.short	0x0018
        /*0084*/ 	.byte	0x00, 0xf0, 0x11, 0x00


	//----- nvinfo : EIATTR_KPARAM_INFO
	.align		4
.L_11725:
        /*0088*/ 	.byte	0x04, 0x17
        /*008a*/ 	.short	(.L_11727 - .L_11726)
.L_11726:
        /*008c*/ 	.word	0x00000000
        /*0090*/ 	.short	0x0002
        /*0092*/ 	.short	0x0010
        /*0094*/ 	.byte	0x00, 0xf0, 0x21, 0x00


	//----- nvinfo : EIATTR_KPARAM_INFO
	.align		4
.L_11727:
        /*0098*/ 	.byte	0x04, 0x17
        /*009a*/ 	.short	(.L_11729 - .L_11728)
.L_11728:
        /*009c*/ 	.word	0x00000000
        /*00a0*/ 	.short	0x0001
        /*00a2*/ 	.short	0x0008
        /*00a4*/ 	.byte	0x00, 0xf0, 0x21, 0x00


	//----- nvinfo : EIATTR_KPARAM_INFO
	.align		4
.L_11729:
        /*00a8*/ 	.byte	0x04, 0x17
        /*00aa*/ 	.short	(.L_11731 - .L_11730)
.L_11730:
        /*00ac*/ 	.word	0x00000000
        /*00b0*/ 	.short	0x0000
        /*00b2*/ 	.short	0x0000
        /*00b4*/ 	.byte	0x00, 0xf0, 0x21, 0x00


	//----- nvinfo : EIATTR_SPARSE_MMA_MASK
	.align		4
.L_11731:
        /*00b8*/ 	.byte	0x03, 0x50
        /*00ba*/ 	.short	0x0000


	//----- nvinfo : EIATTR_MAXREG_COUNT
	.align		4
        /*00bc*/ 	.byte	0x03, 0x1b
        /*00be*/ 	.short	0x00ff


	//----- nvinfo : EIATTR_MERCURY_ISA_VERSION
	.align		4
        /*00c0*/ 	.byte	0x03, 0x5f
        /*00c2*/ 	.short	0x0101


	//----- nvinfo : EIATTR_COOP_GROUP_MASK_REGIDS
	.align		4
        /*00c4*/ 	.byte	0x04, 0x29
        /*00c6*/ 	.short	(.L_11733 - .L_11732)


	//   ....[0]....
.L_11732:
        /*00c8*/ 	.word	0xffffffff


	//   ....[1]....
        /*00cc*/ 	.word	0xffffffff


	//   ....[2]....
        /*00d0*/ 	.word	0xffffffff


	//   ....[3]....
        /*00d4*/ 	.word	0xffffffff


	//   ....[4]....
        /*00d8*/ 	.word	0xffffffff


	//   ....[5]....
        /*00dc*/ 	.word	0xffffffff


	//   ....[6]....
        /*00e0*/ 	.word	0xffffffff


	//   ....[7]....
        /*00e4*/ 	.word	0xffffffff


	//   ....[8]....
        /*00e8*/ 	.word	0xffffffff


	//   ....[9]....
        /*00ec*/ 	.word	0xffffffff


	//   ....[10]....
        /*00f0*/ 	.word	0xffffffff


	//   ....[11]....
        /*00f4*/ 	.word	0xffffffff


	//   ....[12]....
        /*00f8*/ 	.word	0xffffffff


	//   ....[13]....
        /*00fc*/ 	.word	0xffffffff


	//   ....[14]....
        /*0100*/ 	.word	0xffffffff


	//   ....[15]....
        /*0104*/ 	.word	0xffffffff


	//   ....[16]....
        /*0108*/ 	.word	0xffffffff


	//   ....[17]....
        /*010c*/ 	.word	0xffffffff


	//   ....[18]....
        /*0110*/ 	.word	0xffffffff


	//   ....[19]....
        /*0114*/ 	.word	0xffffffff


	//----- nvinfo : EIATTR_COOP_GROUP_INSTR_OFFSETS
	.align		4
.L_11733:
        /*0118*/ 	.byte	0x04, 0x28
        /*011a*/ 	.short	(.L_11735 - .L_11734)


	//   ....[0]....
.L_11734:
        /*011c*/ 	.word	0x00000250


	//   ....[1]....
        /*0120*/ 	.word	0x000003d0


	//   ....[2]....
        /*0124*/ 	.word	0x00000710


	//   ....[3]....
        /*0128*/ 	.word	0x00000780


	//   ....[4]....
        /*012c*/ 	.word	0x00000790


	//   ....[5]....
        /*0130*/ 	.word	0x00000ba0


	//   ....[6]....
        /*0134*/ 	.word	0x00000c10


	//   ....[7]....
        /*0138*/ 	.word	0x00000c30


	//   ....[8]....
        /*013c*/ 	.word	0x00001020


	//   ....[9]....
        /*0140*/ 	.word	0x00001050


	//   ....[10]....
        /*0144*/ 	.word	0x00001070


	//   ....[11]....
        /*0148*/ 	.word	0x00001390


	//   ....[12]....
        /*014c*/ 	.word	0x00001400


	//   ....[13]....
        /*0150*/ 	.word	0x00001410


	//   ....[14]....
        /*0154*/ 	.word	0x00001810


	//   ....[15]....
        /*0158*/ 	.word	0x00001880


	//   ....[16]....
        /*015c*/ 	.word	0x000018a0


	//   ....[17]....
        /*0160*/ 	.word	0x00001c70


	//   ....[18]....
        /*0164*/ 	.word	0x00001ca0


	//   ....[19]....
        /*0168*/ 	.word	0x00001cc0


	//----- nvinfo : EIATTR_EXIT_INSTR_OFFSETS
	.align		4
.L_11735:
        /*016c*/ 	.byte	0x04, 0x1c
        /*016e*/ 	.short	(.L_11737 - .L_11736)


	//   ....[0]....
.L_11736:
        /*0170*/ 	.word	0x00000090


	//   ....[1]....
        /*0174*/ 	.word	0x00001ed0


	//   ....[2]....
        /*0178*/ 	.word	0x00001ee0


	//   ....[3]....
        /*017c*/ 	.word	0x000027a0


	//   ....[4]....
        /*0180*/ 	.word	0x00002900


	//----- nvinfo : EIATTR_MAX_THREADS
	.align		4
.L_11737:
        /*0184*/ 	.byte	0x04, 0x05
        /*0186*/ 	.short	(.L_11739 - .L_11738)
.L_11738:
        /*0188*/ 	.word	0x00000080
        /*018c*/ 	.word	0x00000001
        /*0190*/ 	.word	0x00000001


	//----- nvinfo : EIATTR_CRS_STACK_SIZE
	.align		4
.L_11739:
        /*0194*/ 	.byte	0x04, 0x1e
        /*0196*/ 	.short	(.L_11741 - .L_11740)
.L_11740:
        /*0198*/ 	.word	0x00000000


	//----- nvinfo : EIATTR_CBANK_PARAM_SIZE
	.align		4
.L_11741:
        /*019c*/ 	.byte	0x03, 0x19
        /*019e*/ 	.short	0x0048


	//----- nvinfo : EIATTR_PARAM_CBANK
	.align		4
        /*01a0*/ 	.byte	0x04, 0x0a
        /*01a2*/ 	.short	(.L_11743 - .L_11742)
	.align		4
.L_11742:
        /*01a4*/ 	.word	index@(.nv.constant0._ZN4vllm3moe10topkGatingILi4ELi8ELi4ELi16ELi32EifLNS0_11ScoringFuncE0EEEvPKT5_PKbPfiPT4_PiiiibPKf)
        /*01a8*/ 	.short	0x0210
        /*01aa*/ 	.short	0x0048


	//----- nvinfo : EIATTR_SW_WAR
	.align		4
.L_11743:
        /*01ac*/ 	.byte	0x04, 0x36
        /*01ae*/ 	.short	(.L_11745 - .L_11744)
.L_11744:
        /*01b0*/ 	.word	0x00000008
.L_11745:


//--------------------- .nv.info._ZN4vllm3moe10topkGatingILi4ELi4ELi4ELi16ELi32EifLNS0_11ScoringFuncE0EEEvPKT5_PKbPfiPT4_PiiiibPKf --------------------------
	.section	.nv.info._ZN4vllm3moe10topkGatingILi4ELi4ELi4ELi16ELi32EifLNS0_11ScoringFuncE0EEEvPKT5_PKbPfiPT4_PiiiibPKf,"",@"SHT_CUDA_INFO"
	.sectionflags	@""
	.align	4


	//----- nvinfo : EIATTR_CUDA_API_VERSION
	.align		4
        /*0000*/ 	.byte	0x04, 0x37
        /*0002*/ 	.short	(.L_11747 - .L_11746)
.L_11746:
        /*0004*/ 	.word	0x00000082


	//----- nvinfo : EIATTR_KPARAM_INFO
	.align		4
.L_11747:
        /*0008*/ 	.byte	0x04, 0x17
        /*000a*/ 	.short	(.L_11749 - .L_11748)
.L_11748:
        /*000c*/ 	.word	0x00000000
        /*0010*/ 	.short	0x000a
        /*0012*/ 	.short	0x0040
        /*0014*/ 	.byte	0x00, 0xf0, 0x21, 0x00


	//----- nvinfo : EIATTR_KPARAM_INFO
	.align		4
.L_11749:
        /*0018*/ 	.byte	0x04, 0x17
        /*001a*/ 	.short	(.L_11751 - .L_11750)
.L_11750:
        /*001c*/ 	.word	0x00000000
        /*0020*/ 	.short	0x0009
        /*0022*/ 	.short	0x003c
        /*0024*/ 	.byte	0x00, 0xf0, 0x05, 0x00


	//----- nvinfo : EIATTR_KPARAM_INFO
	.align		4
.L_11751:
        /*0028*/ 	.byte	0x04, 0x17
        /*002a*/ 	.short	(.L_11753 - .L_11752)
.L_11752:
        /*002c*/ 	.word	0x00000000
        /*0030*/ 	.short	0x0008
        /*0032*/ 	.short	0x0038
        /*0034*/ 	.byte	0x00, 0xf0, 0x11, 0x00


	//----- nvinfo : EIATTR_KPARAM_INFO
	.align		4
.L_11753:
        /*0038*/ 	.byte	0x04, 0x17
        /*003a*/ 	.short	(.L_11755 - .L_11754)
.L_11754:
        /*003c*/ 	.word	0x00000000
        /*0040*/ 	.short	0x0007
        /*0042*/ 	.short	0x0034
        /*0044*/ 	.byte	0x00, 0xf0, 0x11, 0x00


	//----- nvinfo : EIATTR_KPARAM_INFO
	.align		4
.L_11755:
        /*0048*/ 	.byte	0x04, 0x17
        /*004a*/ 	.short	(.L_11757 - .L_11756)
.L_11756:
        /*004c*/ 	.word	0x00000000
        /*0050*/ 	.short	0x0006
        /*0052*/ 	.short	0x0030
        /*0054*/ 	.byte	0x00, 0xf0, 0x11, 0x00


	//----- nvinfo : EIATTR_KPARAM_INFO
	.align		4
.L_11757:
        /*0058*/ 	.byte	0x04, 0x17
        /*005a*/ 	.short	(.L_11759 - .L_11758)
.L_11758:
        /*005c*/ 	.word	0x00000000
        /*0060*/ 	.short	0x0005
        /*0062*/ 	.short	0x0028
        /*0064*/ 	.byte	0x00, 0xf0, 0x21, 0x00


	//----- nvinfo : EIATTR_KPARAM_INFO
	.align		4
.L_11759:
        /*0068*/ 	.byte	0x04, 0x17
        /*006a*/ 	.short	(.L_11761 - .L_11760)
.L_11760:
        /*006c*/ 	.word	0x00000000
        /*0070*/ 	.short	0x0004
        /*0072*/ 	.short	0x0020
        /*0074*/ 	.byte	0x00, 0xf0, 0x21, 0x00


	//----- nvinfo : EIATTR_KPARAM_INFO
	.align		4
.L_11761:
        /*0078*/ 	.byte	0x04, 0x17
        /*007a*/ 	.short	(.L_11763 - .L_11762)
.L_11762:
        /*007c*/ 	.word	0x00000000
        /*0080*/ 	.short	0x0003
        /*0082*/ 	.short	0x0018
        /*0084*/ 	.byte	0x00, 0xf0, 0x11, 0x00


	//----- nvinfo : EIATTR_KPARAM_INFO
	.align		4
.L_11763:
        /*0088*/ 	.byte	0x04, 0x17
        /*008a*/ 	.short	(.L_11765 - .L_11764)
.L_11764:
        /*008c*/ 	.word	0x00000000
        /*0090*/ 	.short	0x0002
        /*0092*/ 	.short	0x0010
        /*0094*/ 	.byte	0x00, 0xf0, 0x21, 0x00


	//----- nvinfo : EIATTR_KPARAM_INFO
	.align		4
.L_11765:
        /*0098*/ 	.byte	0x04, 0x17
        /*009a*/ 	.short	(.L_11767 - .L_11766)
.L_11766:
        /*009c*/ 	.word	0x00000000
        /*00a0*/ 	.short	0x0001
        /*00a2*/ 	.short	0x0008
        /*00a4*/ 	.byte	0x00, 0xf0, 0x21, 0x00


	//----- nvinfo : EIATTR_KPARAM_INFO
	.align		4
.L_11767:
        /*00a8*/ 	.byte	0x04, 0x17
        /*00aa*/ 	.short	(.L_11769 - .L_11768)
.L_11768:
        /*00ac*/ 	.word	0x00000000
        /*00b0*/ 	.short	0x0000
        /*00b2*/ 	.short	0x0000
        /*00b4*/ 	.byte	0x00, 0xf0, 0x21, 0x00


	//----- nvinfo : EIATTR_SPARSE_MMA_MASK
	.align		4
.L_11769:
        /*00b8*/ 	.byte	0x03, 0x50
        /*00ba*/ 	.short	0x0000


	//----- nvinfo : EIATTR_MAXREG_COUNT
	.align		4
        /*00bc*/ 	.byte	0x03, 0x1b
        /*00be*/ 	.short	0x00ff


	//----- nvinfo : EIATTR_MERCURY_ISA_VERSION
	.align		4
        /*00c0*/ 	.byte	0x03, 0x5f
        /*00c2*/ 	.short	0x0101


	//----- nvinfo : EIATTR_EXIT_INSTR_OFFSETS
	.align		4
        /*00c4*/ 	.byte	0x04, 0x1c
        /*00c6*/ 	.short	(.L_11771 - .L_11770)


	//   ....[0]....
.L_11770:
        /*00c8*/ 	.word	0x00000080


	//   ....[1]....
        /*00cc*/ 	.word	0x00002210


	//   ....[2]....
        /*00d0*/ 	.word	0x00002220


	//   ....[3]....
        /*00d4*/ 	.word	0x00002b70


	//   ....[4]....
        /*00d8*/ 	.word	0x00002c70


	//----- nvinfo : EIATTR_MAX_THREADS
	.align		4
.L_11771:
        /*00dc*/ 	.byte	0x04, 0x05
        /*00de*/ 	.short	(.L_11773 - .L_11772)
.L_11772:
        /*00e0*/ 	.word	0x00000080
        /*00e4*/ 	.word	0x00000001
        /*00e8*/ 	.word	0x00000001


	//----- nvinfo : EIATTR_CBANK_PARAM_SIZE
	.align		4
.L_11773:
        /*00ec*/ 	.byte	0x03, 0x19
        /*00ee*/ 	.short	0x0048


	//----- nvinfo : EIATTR_PARAM_CBANK
	.align		4
        /*00f0*/ 	.byte	0x04, 0x0a
        /*00f2*/ 	.short	(.L_11775 - .L_11774)
	.align		4
.L_11774:
        /*00f4*/ 	.word	index@(.nv.constant0._ZN4vllm3moe10topkGatingILi4ELi4ELi4ELi16ELi32EifLNS0_11ScoringFuncE0EEEvPKT5_PKbPfiPT4_PiiiibPKf)
        /*00f8*/ 	.short	0x0210
        /*00fa*/ 	.short	0x0048


	//----- nvinfo : EIATTR_SW_WAR
	.align		4
.L_11775:
        /*00fc*/ 	.byte	0x04, 0x36
        /*00fe*/ 	.short	(.L_11777 - .L_11776)
.L_11776:
        /*0100*/ 	.word	0x00000008
.L_11777:


//--------------------- .nv.info._ZN4vllm3moe10topkGatingILi2ELi2ELi4ELi8ELi32EifLNS0_11ScoringFuncE0EEEvPKT5_PKbPfiPT4_PiiiibPKf --------------------------
	.section	.nv.info._ZN4vllm3moe10topkGatingILi2ELi2ELi4ELi8ELi32EifLNS0_11ScoringFuncE0EEEvPKT5_PKbPfiPT4_PiiiibPKf,"",@"SHT_CUDA_INFO"
	.sectionflags	@""
	.align	4


	//----- nvinfo : EIATTR_CUDA_API_VERSION
	.align		4
        /*0000*/ 	.byte	0x04, 0x37
        /*0002*/ 	.short	(.L_11779 - .L_11778)
.L_11778:
        /*0004*/ 	.word	0x00000082


	//----- nvinfo : EIATTR_KPARAM_INFO
	.align		4
.L_11779:
        /*0008*/ 	.byte	0x04, 0x17
        /*000a*/ 	.short	(.L_11781 - .L_11780)
.L_11780:
        /*000c*/ 	.word	0x00000000
        /*0010*/ 	.short	0x000a
        /*0012*/ 	.short	0x0040
        /*0014*/ 	.byte	0x00, 0xf0, 0x21, 0x00


	//----- nvinfo : EIATTR_KPARAM_INFO
	.align		4
.L_11781:
        /*0018*/ 	.byte	0x04, 0x17
        /*001a*/ 	.short	(.L_11783 - .L_11782)
.L_11782:
        /*001c*/ 	.word	0x00000000
        /*0020*/ 	.short	0x0009
        /*0022*/ 	.short	0x003c
        /*0024*/ 	.byte	0x00, 0xf0, 0x05, 0x00


	//----- nvinfo : EIATTR_KPARAM_INFO
	.align		4
.L_11783:
        /*0028*/ 	.byte	0x04, 0x17
        /*002a*/ 	.short	(.L_11785 - .L_11784)
.L_11784:
        /*002c*/ 	.word	0x00000000
        /*0030*/ 	.short	0x0008
        /*0032*/ 	.short	0x0038
        /*0034*/ 	.byte	0x00, 0xf0, 0x11, 0x00


	//----- nvinfo : EIATTR_KPARAM_INFO
	.align		4
.L_11785:
        /*0038*/ 	.byte	0x04, 0x17
        /*003a*/ 	.short	(.L_11787 - .L_11786)
.L_11786:
        /*003c*/ 	.word	0x00000000
        /*0040*/ 	.short	0x0007
        /*0042*/ 	.short	0x0034
        /*0044*/ 	.byte	0x00, 0xf0, 0x11, 0x00


	//----- nvinfo : EIATTR_KPARAM_INFO
	.align		4
.L_11787:
        /*0048*/ 	.byte	0x04, 0x17
        /*004a*/ 	.short	(.L_11789 - .L_11788)
.L_11788:
        /*004c*/ 	.word	0x00000000
        /*0050*/ 	.short	0x0006
        /*0052*/ 	.short	0x0030
        /*0054*/ 	.byte	0x00, 0xf0, 0x11, 0x00


	//----- nvinfo : EIATTR_KPARAM_INFO
	.align		4
.L_11789:
        /*0058*/ 	.byte	0x04, 0x17
        /*005a*/ 	.short	(.L_11791 - .L_11790)
.L_11790:
        /*005c*/ 	.word	0x00000000
        /*0060*/ 	.short	0x0005
        /*0062*/ 	.short	0x0028
        /*0064*/ 	.byte	0x00, 0xf0, 0x21, 0x00


	//----- nvinfo : EIATTR_KPARAM_INFO
	.align		4
.L_11791:
        /*0068*/ 	.byte	0x04, 0x17
        /*006a*/ 	.short	(.L_11793 - .L_11792)
.L_11792:
        /*006c*/ 	.word	0x00000000
        /*0070*/ 	.short	0x0004
        /*0072*/ 	.short	0x0020
        /*0074*/ 	.byte	0x00, 0xf0, 0x21, 0x00


	//----- nvinfo : EIATTR_KPARAM_INFO
	.align		4
.L_11793:
        /*0078*/ 	.byte	0x04, 0x17
        /*007a*/ 	.short	(.L_11795 - .L_11794)
.L_11794:
        /*007c*/ 	.word	0x00000000
        /*0080*/ 	.short	0x0003
        /*0082*/ 	.short	0x0018
        /*0084*/ 	.byte	0x00, 0xf0, 0x11, 0x00


	//----- nvinfo : EIATTR_KPARAM_INFO
	.align		4
.L_11795:
        /*0088*/ 	.byte	0x04, 0x17
        /*008a*/ 	.short	(.L_11797 - .L_11796)
.L_11796:
        /*008c*/ 	.word	0x00000000
        /*0090*/ 	.short	0x0002
        /*0092*/ 	.short	0x0010
        /*0094*/ 	.byte	0x00, 0xf0, 0x21, 0x00


	//----- nvinfo : EIATTR_KPARAM_INFO
	.align		4
.L_11797:
        /*0098*/ 	.byte	0x04, 0x17
        /*009a*/ 	.short	(.L_11799 - .L_11798)
.L_11798:
        /*009c*/ 	.word	0x00000000
        /*00a0*/ 	.short	0x0001
        /*00a2*/ 	.short	0x0008
        /*00a4*/ 	.byte	0x00, 0xf0, 0x21, 0x00


	//----- nvinfo : EIATTR_KPARAM_INFO
	.align		4
.L_11799:
        /*00a8*/ 	.byte	0x04, 0x17
        /*00aa*/ 	.short	(.L_11801 - .L_11800)
.L_11800:
        /*00ac*/ 	.word	0x00000000
        /*00b0*/ 	.short	0x0000
        /*00b2*/ 	.short	0x0000
        /*00b4*/ 	.byte	0x00, 0xf0, 0x21, 0x00


	//----- nvinfo : EIATTR_SPARSE_MMA_MASK
	.align		4
.L_11801:
        /*00b8*/ 	.byte	0x03, 0x50
        /*00ba*/ 	.short	0x0000


	//----- nvinfo : EIATTR_MAXREG_COUNT
	.align		4
        /*00bc*/ 	.byte	0x03, 0x1b
        /*00be*/ 	.short	0x00ff


	//----- nvinfo : EIATTR_MERCURY_ISA_VERSION
	.align		4
        /*00c0*/ 	.byte	0x03, 0x5f
        /*00c2*/ 	.short	0x0101


	//----- nvinfo : EIATTR_EXIT_INSTR_OFFSETS
	.align		4
        /*00c4*/ 	.byte	0x04, 0x1c
        /*00c6*/ 	.short	(.L_11803 - .L_11802)


	//   ....[0]....
.L_11802:
        /*00c8*/ 	.word	0x00000080


	//   ....[1]....
        /*00cc*/ 	.word	0x00001850


	//   ....[2]....
        /*00d0*/ 	.word	0x00001860


	//   ....[3]....
        /*00d4*/ 	.word	0x00002120


	//   ....[4]....
        /*00d8*/ 	.word	0x00002230


	//----- nvinfo : EIATTR_MAX_THREADS
	.align		4
.L_11803:
        /*00dc*/ 	.byte	0x04, 0x05
        /*00de*/ 	.short	(.L_11805 - .L_11804)
.L_11804:
        /*00e0*/ 	.word	0x00000080
        /*00e4*/ 	.word	0x00000001
        /*00e8*/ 	.word	0x00000001


	//----- nvinfo : EIATTR_CBANK_PARAM_SIZE
	.align		4
.L_11805:
        /*00ec*/ 	.byte	0x03, 0x19
        /*00ee*/ 	.short	0x0048


	//----- nvinfo : EIATTR_PARAM_CBANK
	.align		4
        /*00f0*/ 	.byte	0x04, 0x0a
        /*00f2*/ 	.short	(.L_11807 - .L_11806)
	.align		4
.L_11806:
        /*00f4*/ 	.word	index@(.nv.constant0._ZN4vllm3moe10topkGatingILi2ELi2ELi4ELi8ELi32EifLNS0_11ScoringFuncE0EEEvPKT5_PKbPfiPT4_PiiiibPKf)
        /*00f8*/ 	.short	0x0210
        /*00fa*/ 	.short	0x0048


	//----- nvinfo : EIATTR_SW_WAR
	.align		4
.L_11807:
        /*00fc*/ 	.byte	0x04, 0x36
        /*00fe*/ 	.short	(.L_11809 - .L_11808)
.L_11808:
        /*0100*/ 	.word	0x00000008
.L_11809:


//--------------------- .nv.info._ZN4vllm3moe10topkGatingILi1ELi1ELi4ELi4ELi32EifLNS0_11ScoringFuncE0EEEvPKT5_PKbPfiPT4_PiiiibPKf --------------------------
	.section	.nv.info._ZN4vllm3moe10topkGatingILi1ELi1ELi4ELi4ELi32EifLNS0_11ScoringFuncE0EEEvPKT5_PKbPfiPT4_PiiiibPKf,"",@"SHT_CUDA_INFO"
	.sectionflags	@""
	.align	4


	//----- nvinfo : EIATTR_CUDA_API_VERSION
	.align		4
        /*0000*/ 	.byte	0x04, 0x37
        /*0002*/ 	.short	(.L_11811 - .L_11810)
.L_11810:
        /*0004*/ 	.word	0x00000082


	//----- nvinfo : EIATTR_KPARAM_INFO
	.align		4
.L_11811:
        /*0008*/ 	.byte	0x04, 0x17
        /*000a*/ 	.short	(.L_11813 - .L_11812)
.L_11812:
        /*000c*/ 	.word	0x00000000
        /*0010*/ 	.short	0x000a
        /*0012*/ 	.short	0x0040
        /*0014*/ 	.byte	0x00, 0xf0, 0x21, 0x00


	//----- nvinfo : EIATTR_KPARAM_INFO
	.align		4
.L_11813:
        /*0018*/ 	.byte	0x04, 0x17
        /*001a*/ 	.short	(.L_11815 - .L_11814)
.L_11814:
        /*001c*/ 	.word	0x00000000
        /*0020*/ 	.short	0x0009
        /*0022*/ 	.short	0x003c
        /*0024*/ 	.byte	0x00, 0xf0, 0x05, 0x00


	//----- nvinfo : EIATTR_KPARAM_INFO
	.align		4
.L_11815:
        /*0028*/ 	.byte	0x04, 0x17
        /*002a*/ 	.short	(.L_11817 - .L_11816)
.L_11816:
        /*002c*/ 	.word	0x00000000
        /*0030*/ 	.short	0x0008
        /*0032*/ 	.short	0x0038
        /*0034*/ 	.byte	0x00, 0xf0, 0x11, 0x00


	//----- nvinfo : EIATTR_KPARAM_INFO
	.align		4
.L_11817:
        /*0038*/ 	.byte	0x04, 0x17
        /*003a*/ 	.short	(.L_11819 - .L_11818)
.L_11818:
        /*003c*/ 	.word	0x00000000
        /*0040*/ 	.short	0x0007
        /*0042*/ 	.short	0x0034
        /*0044*/ 	.byte	0x00, 0xf0, 0x11, 0x00


	//----- nvinfo : EIATTR_KPARAM_INFO
	.align		4
.L_11819:
        /*0048*/ 	.byte	0x04, 0x17
        /*004a*/ 	.short	(.L_11821 - .L_11820)
.L_11820:
        /*004c*/ 	.word	0x00000000
        /*0050*/ 	.short	0x0006
        /*0052*/ 	.short	0x0030
        /*0054*/ 	.byte	0x00, 0xf0, 0x11, 0x00


	//----- nvinfo : EIATTR_KPARAM_INFO
	.align		4
.L_11821:
        /*0058*/ 	.byte	0x04, 0x17
        /*005a*/ 	.short	(.L_11823 - .L_11822)
.L_11822:
        /*005c*/ 	.word	0x00000000
        /*0060*/ 	.short	0x0005
        /*0062*/ 	.short	0x0028
        /*0064*/ 	.byte	0x00, 0xf0, 0x21, 0x00


	//----- nvinfo : EIATTR_KPARAM_INFO
	.align		4
.L_11823:
        /*0068*/ 	.byte	0x04, 0x17
        /*006a*/ 	.short	(.L_11825 - .L_11824)
.L_11824:
        /*006c*/ 	.word	0x00000000
        /*0070*/ 	.short	0x0004
        /*0072*/ 	.short	0x0020
        /*0074*/ 	.byte	0x00, 0xf0, 0x21, 0x00


	//----- nvinfo : EIATTR_KPARAM_INFO
	.align		4
.L_11825:
        /*0078*/ 	.byte	0x04, 0x17
        /*007a*/ 	.short	(.L_11827 - .L_11826)
.L_11826:
        /*007c*/ 	.word	0x00000000
        /*0080*/ 	.short	0x0003
        /*0082*/ 	.short	0x0018
        /*0084*/ 	.byte	0x00, 0xf0, 0x11, 0x00


	//----- nvinfo : EIATTR_KPARAM_INFO
	.align		4
.L_11827:
        /*0088*/ 	.byte	0x04, 0x17
        /*008a*/ 	.short	(.L_11829 - .L_11828)
.L_11828:
        /*008c*/ 	.word	0x00000000
        /*0090*/ 	.short	0x0002
        /*0092*/ 	.short	0x0010
        /*0094*/ 	.byte	0x00, 0xf0, 0x21, 0x00


	//----- nvinfo : EIATTR_KPARAM_INFO
	.align		4
.L_11829:
        /*0098*/ 	.byte	0x04, 0x17
        /*009a*/ 	.short	(.L_11831 - .L_11830)
.L_11830:
        /*009c*/ 	.word	0x00000000
        /*00a0*/ 	.short	0x0001
        /*00a2*/ 	.short	0x0008
        /*00a4*/ 	.byte	0x00, 0xf0, 0x21, 0x00


	//----- nvinfo : EIATTR_KPARAM_INFO
	.align		4
.L_11831:
        /*00a8*/ 	.byte	0x04, 0x17
        /*00aa*/ 	.short	(.L_11833 - .L_11832)
.L_11832:
        /*00ac*/ 	.word	0x00000000
        /*00b0*/ 	.short	0x0000
        /*00b2*/ 	.short	0x0000
        /*00b4*/ 	.byte	0x00, 0xf0, 0x21, 0x00


	//----- nvinfo : EIATTR_SPARSE_MMA_MASK
	.align		4
.L_11833:
        /*00b8*/ 	.byte	0x03, 0x50
        /*00ba*/ 	.short	0x0000


	//----- nvinfo : EIATTR_MAXREG_COUNT
	.align		4
        /*00bc*/ 	.byte	0x03, 0x1b
        /*00be*/ 	.short	0x00ff


	//----- nvinfo : EIATTR_MERCURY_ISA_VERSION
	.align		4
        /*00c0*/ 	.byte	0x03, 0x5f
        /*00c2*/ 	.short	0x0101


	//----- nvinfo : EIATTR_EXIT_INSTR_OFFSETS
	.align		4
        /*00c4*/ 	.byte	0x04, 0x1c
        /*00c6*/ 	.short	(.L_11835 - .L_11834)


	//   ....[0]....
.L_11834:
        /*00c8*/ 	.word	0x00000080


	//   ....[1]....
        /*00cc*/ 	.word	0x00000f50


	//   ....[2]....
        /*00d0*/ 	.word	0x00000f60


	//   ....[3]....
        /*00d4*/ 	.word	0x000017c0


	//   ....[4]....
        /*00d8*/ 	.word	0x000018d0


	//----- nvinfo : EIATTR_MAX_THREADS
	.align		4
.L_11835:
        /*00dc*/ 	.byte	0x04, 0x05
        /*00de*/ 	.short	(.L_11837 - .L_11836)
.L_11836:
        /*00e0*/ 	.word	0x00000080
        /*00e4*/ 	.word	0x00000001
        /*00e8*/ 	.word	0x00000001


	//----- nvinfo : EIATTR_CBANK_PARAM_SIZE
	.align		4
.L_11837:
        /*00ec*/ 	.byte	0x03, 0x19
        /*00ee*/ 	.short	0x0048


	//----- nvinfo : EIATTR_PARAM_CBANK
	.align		4
        /*00f0*/ 	.byte	0x04, 0x0a
        /*00f2*/ 	.short	(.L_11839 - .L_11838)
	.align		4
.L_11838:
        /*00f4*/ 	.word	index@(.nv.constant0._ZN4vllm3moe10topkGatingILi1ELi1ELi4ELi4ELi32EifLNS0_11ScoringFuncE0EEEvPKT5_PKbPfiPT4_PiiiibPKf)
        /*00f8*/ 	.short	0x0210
        /*00fa*/ 	.short	0x0048


	//----- nvinfo : EIATTR_SW_WAR
	.align		4
.L_11839:
        /*00fc*/ 	.byte	0x04, 0x36
        /*00fe*/ 	.short	(.L_11841 - .L_11840)
.L_11840:
        /*0100*/ 	.word	0x00000008
.L_11841:


//--------------------- .nv.info._ZN3cub17CUB_300001_SM_9006detail11EmptyKernelIvEEvv --------------------------
	.section	.nv.info._ZN3cub17CUB_300001_SM_9006detail11EmptyKernelIvEEvv,"",@"SHT_CUDA_INFO"
	.sectionflags	@""
	.align	4


	//----- nvinfo : EIATTR_CUDA_API_VERSION
	.align		4
        /*0000*/ 	.byte	0x04, 0x37
        /*0002*/ 	.short	(.L_11843 - .L_11842)
.L_11842:
        /*0004*/ 	.word	0x00000082


	//----- nvinfo : EIATTR_SPARSE_MMA_MASK
	.align		4
.L_11843:
        /*0008*/ 	.byte	0x03, 0x50
        /*000a*/ 	.short	0x0000


	//----- nvinfo : EIATTR_MAXREG_COUNT
	.align		4
        /*000c*/ 	.byte	0x03, 0x1b
        /*000e*/ 	.short	0x00ff


	//----- nvinfo : EIATTR_MERCURY_ISA_VERSION
	.align		4
        /*0010*/ 	.byte	0x03, 0x5f
        /*0012*/ 	.short	0x0101


	//----- nvinfo : EIATTR_EXIT_INSTR_OFFSETS
	.align		4
        /*0014*/ 	.byte	0x04, 0x1c
        /*0016*/ 	.short	(.L_11845 - .L_11844)


	//   ....[0]....
.L_11844:
        /*0018*/ 	.word	0x00000010


	//----- nvinfo : EIATTR_SW_WAR
	.align		4
.L_11845:
        /*001c*/ 	.byte	0x04, 0x36
        /*001e*/ 	.short	(.L_11847 - .L_11846)
.L_11846:
        /*0020*/ 	.word	0x00000008
.L_11847:


//--------------------- .nv.callgraph             --------------------------
	.section	.nv.callgraph,"",@"SHT_CUDA_CALLGRAPH"
	.align	4
	.sectionentsize	8
	.align		4
        /*0000*/ 	.word	0x00000000
	.align		4
        /*0004*/ 	.word	0xffffffff
	.align		4
        /*0008*/ 	.word	index@(_ZN4vllm3moe7moeTopKILi256ElEEvPKfPKbPfPT0_PiiiiibS3_)
	.align		4
        /*000c*/ 	.word	index@(__assertfail)
	.align		4
        /*0010*/ 	.word	index@(_ZN4vllm3moe7moeTopKILi256EiEEvPKfPKbPfPT0_PiiiiibS3_)
	.align		4
        /*0014*/ 	.word	index@(__assertfail)
	.align		4
        /*0018*/ 	.word	0x00000000
	.align		4
        /*001c*/ 	.word	0xfffffffe
	.align		4
        /*0020*/ 	.word	0x00000000
	.align		4
        /*0024*/ 	.word	0xfffffffd
	.align		4
        /*0028*/ 	.word	0x00000000
	.align		4
        /*002c*/ 	.word	0xfffffffc


//--------------------- .nv.constant4             --------------------------
	.section	.nv.constant4,"a",@progbits
	.align	8
	.align		8
.nv.constant4:
        /*0000*/ 	.dword	__unnamed_1
	.align		8
        /*0008*/ 	.dword	__unnamed_2
	.align		8
        /*0010*/ 	.dword	_ZN54_INTERNAL_6828cbcd_23_topk_softmax_kernels_cu_20f1dc724cuda3std3__45__cpo5beginE
	.align		8
        /*0018*/ 	.dword	_ZN54_INTERNAL_6828cbcd_23_topk_softmax_kernels_cu_20f1dc724cuda3std3__45__cpo3endE
	.align		8
        /*0020*/ 	.dword	_ZN54_INTERNAL_6828cbcd_23_topk_softmax_kernels_cu_20f1dc724cuda3std3__45__cpo6cbeginE
	.align		8
        /*0028*/ 	.dword	_ZN54_INTERNAL_6828cbcd_23_topk_softmax_kernels_cu_20f1dc724cuda3std3__45__cpo4cendE
	.align		8
        /*0030*/ 	.dword	_ZN54_INTERNAL_6828cbcd_23_topk_softmax_kernels_cu_20f1dc724cuda3std3__45__cpo6rbeginE
	.align		8
        /*0038*/ 	.dword	_ZN54_INTERNAL_6828cbcd_23_topk_softmax_kernels_cu_20f1dc724cuda3std3__45__cpo4rendE
	.align		8
        /*0040*/ 	.dword	_ZN54_INTERNAL_6828cbcd_23_topk_softmax_kernels_cu_20f1dc724cuda3std3__45__cpo7crbeginE
	.align		8
        /*0048*/ 	.dword	_ZN54_INTERNAL_6828cbcd_23_topk_softmax_kernels_cu_20f1dc724cuda3std3__45__cpo5crendE
	.align		8
        /*0050*/ 	.dword	_ZN54_INTERNAL_6828cbcd_23_topk_softmax_kernels_cu_20f1dc724cuda3std3__456_GLOBAL__N__6828cbcd_23_topk_softmax_kernels_cu_20f1dc726ignoreE
	.align		8
        /*0058*/ 	.dword	_ZN54_INTERNAL_6828cbcd_23_topk_softmax_kernels_cu_20f1dc724cuda3std3__419piecewise_constructE
	.align		8
        /*0060*/ 	.dword	_ZN54_INTERNAL_6828cbcd_23_topk_softmax_kernels_cu_20f1dc724cuda3std3__48in_placeE
	.align		8
        /*0068*/ 	.dword	_ZN54_INTERNAL_6828cbcd_23_topk_softmax_kernels_cu_20f1dc724cuda3std3__420unreachable_sentinelE
	.align		8
        /*0070*/ 	.dword	_ZN54_INTERNAL_6828cbcd_23_topk_softmax_kernels_cu_20f1dc724cuda3std3__47nulloptE
	.align		8
        /*0078*/ 	.dword	_ZN54_INTERNAL_6828cbcd_23_topk_softmax_kernels_cu_20f1dc724cuda3std3__48unexpectE
	.align		8
        /*0080*/ 	.dword	_ZN54_INTERNAL_6828cbcd_23_topk_softmax_kernels_cu_20f1dc724cuda3std6ranges3__45__cpo4swapE
	.align		8
        /*0088*/ 	.dword	_ZN54_INTERNAL_6828cbcd_23_topk_softmax_kernels_cu_20f1dc724cuda3std6ranges3__45__cpo9iter_moveE
	.align		8
        /*0090*/ 	.dword	_ZN54_INTERNAL_6828cbcd_23_topk_softmax_kernels_cu_20f1dc724cuda3std6ranges3__45__cpo5beginE
	.align		8
        /*0098*/ 	.dword	_ZN54_INTERNAL_6828cbcd_23_topk_softmax_kernels_cu_20f1dc724cuda3std6ranges3__45__cpo3endE
	.align		8
        /*00a0*/ 	.dword	_ZN54_INTERNAL_6828cbcd_23_topk_softmax_kernels_cu_20f1dc724cuda3std6ranges3__45__cpo6cbeginE
	.align		8
        /*00a8*/ 	.dword	_ZN54_INTERNAL_6828cbcd_23_topk_softmax_kernels_cu_20f1dc724cuda3std6ranges3__45__cpo4cendE
	.align		8
        /*00b0*/ 	.dword	_ZN54_INTERNAL_6828cbcd_23_topk_softmax_kernels_cu_20f1dc724cuda3std6ranges3__45__cpo7advanceE
	.align		8
        /*00b8*/ 	.dword	_ZN54_INTERNAL_6828cbcd_23_topk_softmax_kernels_cu_20f1dc724cuda3std6ranges3__45__cpo9iter_swapE
	.align		8
        /*00c0*/ 	.dword	_ZN54_INTERNAL_6828cbcd_23_topk_softmax_kernels_cu_20f1dc724cuda3std6ranges3__45__cpo4nextE
	.align		8
        /*00c8*/ 	.dword	_ZN54_INTERNAL_6828cbcd_23_topk_softmax_kernels_cu_20f1dc724cuda3std6ranges3__45__cpo4prevE
	.align		8
        /*00d0*/ 	.dword	_ZN54_INTERNAL_6828cbcd_23_topk_softmax_kernels_cu_20f1dc724cuda3std6ranges3__45__cpo4dataE
	.align		8
        /*00d8*/ 	.dword	_ZN54_INTERNAL_6828cbcd_23_topk_softmax_kernels_cu_20f1dc724cuda3std6ranges3__45__cpo5cdataE
	.align		8
        /*00e0*/ 	.dword	_ZN54_INTERNAL_6828cbcd_23_topk_softmax_kernels_cu_20f1dc724cuda3std6ranges3__45__cpo4sizeE
	.align		8
        /*00e8*/ 	.dword	_ZN54_INTERNAL_6828cbcd_23_topk_softmax_kernels_cu_20f1dc724cuda3std6ranges3__45__cpo5ssizeE
	.align		8
        /*00f0*/ 	.dword	_ZN54_INTERNAL_6828cbcd_23_topk_softmax_kernels_cu_20f1dc724cuda3std6ranges3__45__cpo8distanceE
	.align		8
        /*00f8*/ 	.dword	_ZN54_INTERNAL_6828cbcd_23_topk_softmax_kernels_cu_20f1dc726thrust23THRUST_300001_SM_900_NS6system6detail10sequential3seqE
	.align		8
        /*0100*/ 	.dword	_ZN54_INTERNAL_6828cbcd_23_topk_softmax_kernels_cu_20f1dc726thrust23THRUST_300001_SM_900_NS12placeholders2_1E
	.align		8
        /*0108*/ 	.dword	_ZN54_INTERNAL_6828cbcd_23_topk_softmax_kernels_cu_20f1dc726thrust23THRUST_300001_SM_900_NS12placeholders2_2E
	.align		8
        /*0110*/ 	.dword	_ZN54_INTERNAL_6828cbcd_23_topk_softmax_kernels_cu_20f1dc726thrust23THRUST_300001_SM_900_NS12placeholders2_3E
	.align		8
        /*0118*/ 	.dword	_ZN54_INTERNAL_6828cbcd_23_topk_softmax_kernels_cu_20f1dc726thrust23THRUST_300001_SM_900_NS12placeholders2_4E
	.align		8
        /*0120*/ 	.dword	_ZN54_INTERNAL_6828cbcd_23_topk_softmax_kernels_cu_20f1dc726thrust23THRUST_300001_SM_900_NS12placeholders2_5E
	.align		8
        /*0128*/ 	.dword	_ZN54_INTERNAL_6828cbcd_23_topk_softmax_kernels_cu_20f1dc726thrust23THRUST_300001_SM_900_NS12placeholders2_6E
	.align		8
        /*0130*/ 	.dword	_ZN54_INTERNAL_6828cbcd_23_topk_softmax_kernels_cu_20f1dc726thrust23THRUST_300001_SM_900_NS12placeholders2_7E
	.align		8
        /*0138*/ 	.dword	_ZN54_INTERNAL_6828cbcd_23_topk_softmax_kernels_cu_20f1dc726thrust23THRUST_300001_SM_900_NS12placeholders2_8E
	.align		8
        /*0140*/ 	.dword	_ZN54_INTERNAL_6828cbcd_23_topk_softmax_kernels_cu_20f1dc726thrust23THRUST_300001_SM_900_NS12placeholders2_9E
	.align		8
        /*0148*/ 	.dword	_ZN54_INTERNAL_6828cbcd_23_topk_softmax_kernels_cu_20f1dc726thrust23THRUST_300001_SM_900_NS12placeholders3_10E
	.align		8
        /*0150*/ 	.dword	$str
	.align		8
        /*0158*/ 	.dword	$str$1
	.align		8
        /*0160*/ 	.dword	__assertfail


//--------------------- .text._ZN4vllm3moe10topkGatingILi18ELi576ELi4ELi4ELi32El13__nv_bfloat16LNS0_11ScoringFuncE1EEEvPKT5_PKbPfiPT4_PiiiibPKf --------------------------
	.section	.text._ZN4vllm3moe10topkGatingILi18ELi576ELi4ELi4ELi32El13__nv_bfloat16LNS0_11ScoringFuncE1EEEvPKT5_PKbPfiPT4_PiiiibPKf,"ax",@progbits
	.align	128
        .global         _ZN4vllm3moe10topkGatingILi18ELi576ELi4ELi4ELi32El13__nv_bfloat16LNS0_11ScoringFuncE1EEEvPKT5_PKbPfiPT4_PiiiibPKf
        .type           _ZN4vllm3moe10topkGatingILi18ELi576ELi4ELi4ELi32El13__nv_bfloat16LNS0_11ScoringFuncE1EEEvPKT5_PKbPfiPT4_PiiiibPKf,@function
        .size           _ZN4vllm3moe10topkGatingILi18ELi576ELi4ELi4ELi32El13__nv_bfloat16LNS0_11ScoringFuncE1EEEvPKT5_PKbPfiPT4_PiiiibPKf,(.L_x_12105 - _ZN4vllm3moe10topkGatingILi18ELi576ELi4ELi4ELi32El13__nv_bfloat16LNS0_11ScoringFuncE1EEEvPKT5_PKbPfiPT4_PiiiibPKf)
        .other          _ZN4vllm3moe10topkGatingILi18ELi576ELi4ELi4ELi32El13__nv_bfloat16LNS0_11ScoringFuncE1EEEvPKT5_PKbPfiPT4_PiiiibPKf,@"STO_CUDA_ENTRY STV_DEFAULT"
_ZN4vllm3moe10topkGatingILi18ELi576ELi4ELi4ELi32El13__nv_bfloat16LNS0_11ScoringFuncE1EEEvPKT5_PKbPfiPT4_PiiiibPKf:
.text._ZN4vllm3moe10topkGatingILi18ELi576ELi4ELi4ELi32El13__nv_bfloat16LNS0_11ScoringFuncE1EEEvPKT5_PKbPfiPT4_PiiiibPKf:
[----:B------:R-:W-:Y:S01]  /*0000*/  LDC R1, c[0x0][0x28] ;  /* 0x00000a00ff017b82 */ /* 0x000fe20000000800 */
[----:B------:R-:W0:Y:S01]  /*0010*/  S2R R45, SR_CTAID.X ;  /* 0x00000000002d7919 */ /* 0x000e220000002500 */
[----:B------:R-:W-:Y:S01]  /*0020*/  ULDC UR4, c[0x0][0x228] ;  /* 0x00008a0000047ab9 */ /* 0x000fe20000000800 */
[----:B------:R-:W0:Y:S01]  /*0030*/  S2R R0, SR_TID.Y ;  /* 0x0000000000007919 */ /* 0x000e220000002200 */
[----:B------:R-:W1:Y:S01]  /*0040*/  S2R R46, SR_TID.X ;  /* 0x00000000002e7919 */ /* 0x000e620000002100 */
[----:B0-----:R-:W-:-:S05]  /*0050*/  IMAD R45, R45, 0x4, R0 ;  /* 0x000000042d2d7824 */ /* 0x001fca00078e0200 */
[----:B-1----:R-:W-:-:S04]  /*0060*/  LEA.HI R45, R46, R45, RZ, 0x1b ;  /* 0x0000002d2e2d7211 */ /* 0x002fc800078fd8ff */
[----:B------:R-:W-:-:S13]  /*0070*/  ISETP.GE.AND P0, PT, R45, UR4, PT ;  /* 0x000000042d007c0c */ /* 0x000fda000bf06270 */
[----:B------:R-:W-:Y:S05]  /*0080*/  @P0 EXIT ;  /* 0x000000000000094d */ /* 0x000fea0003800000 */
[----:B------:R-:W0:Y:S01]  /*0090*/  LDC.64 R2, c[0x0][0x210] ;  /* 0x00008400ff027b82 */ /* 0x000e220000000a00 */
[----:B------:R-:W-:Y:S01]  /*00a0*/  IMAD.SHL.U32 R44, R46, 0x2, RZ ;  /* 0x000000022e2c7824 */ /* 0x000fe200078e00ff */
[----:B------:R-:W-:Y:S01]  /*00b0*/  ULDC.64 UR6, c[0x0][0x208] ;  /* 0x0000820000067ab9 */ /* 0x000fe20000000a00 */
[----:B------:R-:W-:-:S03]  /*00c0*/  ULDC.64 UR4, c[0x0][0x218] ;  /* 0x0000860000047ab9 */ /* 0x000fc60000000a00 */
[----:B------:R-:W-:-:S05]  /*00d0*/  LOP3.LUT R44, R44, 0x3e, RZ, 0xc0, !PT ;  /* 0x0000003e2c2c7812 */ /* 0x000fca00078ec0ff */
[----:B------:R-:W-:-:S04]  /*00e0*/  IMAD R5, R45, 0x240, R44 ;  /* 0x000002402d057824 */ /* 0x000fc800078e022c */
[----:B0-----:R-:W-:-:S05]  /*00f0*/  IMAD.WIDE R2, R5, 0x2, R2 ;  /* 0x0000000205027825 */ /* 0x001fca00078e0202 */
[----:B------:R-:W2:Y:S04]  /*0100*/  LDG.E R13, desc[UR6][R2.64+0x100] ;  /* 0x00010006020d7981 */ /* 0x000ea8000c1e1900 */
[----:B------:R-:W3:Y:S04]  /*0110*/  LDG.E R20, desc[UR6][R2.64+0x180] ;  /* 0x0001800602147981 */ /* 0x000ee8000c1e1900 */
[----:B------:R-:W4:Y:S04]  /*0120*/  LDG.E R18, desc[UR6][R2.64+0x400] ;  /* 0x0004000602127981 */ /* 0x000f28000c1e1900 */
[----:B------:R-:W5:Y:S04]  /*0130*/  LDG.E R10, desc[UR6][R2.64] ;  /* 0x00000006020a7981 */ /* 0x000f68000c1e1900 */
[----:B------:R-:W5:Y:S04]  /*0140*/  LDG.E R14, desc[UR6][R2.64+0x200] ;  /* 0x00020006020e7981 */ /* 0x000f68000c1e1900 */
[----:B------:R-:W5:Y:S04]  /*0150*/  LDG.E R12, desc[UR6][R2.64+0x80] ;  /* 0x00008006020c7981 */ /* 0x000f68000c1e1900 */
[----:B------:R-:W5:Y:S04]  /*0160*/  LDG.E R15, desc[UR6][R2.64+0x280] ;  /* 0x00028006020f7981 */ /* 0x000f68000c1e1900 */
[----:B------:R-:W5:Y:S04]  /*0170*/  LDG.E R17, desc[UR6][R2.64+0x300] ;  /* 0x0003000602117981 */ /* 0x000f68000c1e1900 */
[----:B------:R2:W5:Y:S01]  /*0180*/  LDG.E R16, desc[UR6][R2.64+0x380] ;  /* 0x0003800602107981 */ /* 0x000562000c1e1900 */
[----:B------:R-:W-:-:S04]  /*0190*/  ISETP.NE.U32.AND P0, PT, RZ, UR4, PT ;  /* 0x00000004ff007c0c */ /* 0x000fc8000bf05070 */
[----:B------:R-:W-:-:S13]  /*01a0*/  ISETP.NE.AND.EX P0, PT, RZ, UR5, PT, P0 ;  /* 0x00000005ff007c0c */ /* 0x000fda000bf05300 */
[----:B------:R-:W-:-:S04]  /*01b0*/  @P0 IADD3 R4, P1, R45, UR4, RZ ;  /* 0x000000042d040c10 */ /* 0x000fc8000ff3e0ff */
[----:B------:R-:W-:Y:S01]  /*01c0*/  @P0 LEA.HI.X.SX32 R5, R45, UR5, 0x1, P1 ;  /* 0x000000052d050c11 */ /* 0x000fe200088f0eff */
[----:B------:R-:W-:Y:S01]  /*01d0*/  IMAD.MOV.U32 R43, RZ, RZ, 0x1 ;  /* 0x00000001ff2b7424 */ /* 0x000fe200078e00ff */
[----:B------:R-:W-:-:S03]  /*01e0*/  ULDC.64 UR4, c[0x0][0x250] ;  /* 0x0000940000047ab9 */ /* 0x000fc60000000a00 */
[----:B------:R0:W5:Y:S01]  /*01f0*/  @P0 LDG.E.U8 R0, desc[UR6][R4.64] ;  /* 0x0000000604000981 */ /* 0x000162000c1e1100 */
[----:B--2---:R-:W-:Y:S02]  /*0200*/  IMAD.U32 R2, R13, 0x10000, RZ ;  /* 0x000100000d027824 */ /* 0x004fe400078e00ff */
[----:B---3--:R-:W-:Y:S02]  /*0210*/  IMAD.U32 R3, R20, 0x10000, RZ ;  /* 0x0001000014037824 */ /* 0x008fe400078e00ff */
[----:B------:R-:W-:Y:S01]  /*0220*/  FMUL.FTZ R8, R2, -1.4426950216293334961 ;  /* 0xbfb8aa3b02087820 */ /* 0x000fe20000410000 */
[----:B----4-:R-:W-:Y:S02]  /*0230*/  IMAD.U32 R11, R18, 0x10000, RZ ;  /* 0x00010000120b7824 */ /* 0x010fe400078e00ff */
[----:B------:R-:W-:Y:S01]  /*0240*/  FMUL.FTZ R2, R3, -1.4426950216293334961 ;  /* 0xbfb8aa3b03027820 */ /* 0x000fe20000410000 */
[C---:B-----5:R-:W-:Y:S01]  /*0250*/  IMAD.U32 R6, R10.reuse, 0x10000, RZ ;  /* 0x000100000a067824 */ /* 0x060fe200078e00ff */
[----:B------:R-:W-:Y:S01]  /*0260*/  PRMT R10, R10, 0x7632, R10 ;  /* 0x000076320a0a7816 */ /* 0x000fe2000000000a */
[----:B------:R-:W-:Y:S01]  /*0270*/  FMUL.FTZ R19, R11, -1.4426950216293334961 ;  /* 0xbfb8aa3b0b137820 */ /* 0x000fe20000410000 */
[----:B------:R-:W-:Y:S01]  /*0280*/  IMAD.U32 R3, R14, 0x10000, RZ ;  /* 0x000100000e037824 */ /* 0x000fe200078e00ff */
[----:B------:R-:W-:-:S02]  /*0290*/  PRMT R14, R20, 0x7632, R14 ;  /* 0x00007632140e7816 */ /* 0x000fc4000000000e */
[----:B------:R-:W-:Y:S02]  /*02a0*/  IMAD.U32 R11, R10, 0x10000, RZ ;  /* 0x000100000a0b7824 */ /* 0x000fe400078e00ff */
[----:B------:R1:W-:Y:S01]  /*02b0*/  MUFU.EX2 R10, R19 ;  /* 0x00000013000a7308 */ /* 0x0003e20000000800 */
[C---:B------:R-:W-:Y:S01]  /*02c0*/  IMAD.U32 R7, R12.reuse, 0x10000, RZ ;  /* 0x000100000c077824 */ /* 0x040fe200078e00ff */
[----:B------:R-:W-:Y:S01]  /*02d0*/  PRMT R12, R12, 0x7632, R12 ;  /* 0x000076320c0c7816 */ /* 0x000fe2000000000c */
[----:B------:R-:W-:Y:S01]  /*02e0*/  FMUL.FTZ R6, R6, -1.4426950216293334961 ;  /* 0xbfb8aa3b06067820 */ /* 0x000fe20000410000 */
[----:B0-----:R-:W-:Y:S02]  /*02f0*/  IMAD.U32 R4, R15, 0x10000, RZ ;  /* 0x000100000f047824 */ /* 0x001fe400078e00ff */
[C---:B-1----:R-:W-:Y:S01]  /*0300*/  IMAD.U32 R19, R14.reuse, 0x10000, RZ ;  /* 0x000100000e137824 */ /* 0x042fe200078e00ff */
[----:B------:R-:W-:Y:S01]  /*0310*/  PRMT R14, R14, 0x7632, R14 ;  /* 0x000076320e0e7816 */ /* 0x000fe2000000000e */
[----:B------:R-:W-:Y:S01]  /*0320*/  FMUL.FTZ R11, R11, -1.4426950216293334961 ;  /* 0xbfb8aa3b0b0b7820 */ /* 0x000fe20000410000 */
[----:B------:R-:W-:Y:S01]  /*0330*/  PRMT R15, R15, 0x7632, R15 ;  /* 0x000076320f0f7816 */ /* 0x000fe2000000000f */
[----:B------:R-:W-:Y:S01]  /*0340*/  FMUL.FTZ R21, R19, -1.4426950216293334961 ;  /* 0xbfb8aa3b13157820 */ /* 0x000fe20000410000 */
[----:B------:R-:W-:Y:S01]  /*0350*/  IMAD.U32 R12, R12, 0x10000, RZ ;  /* 0x000100000c0c7824 */ /* 0x000fe200078e00ff */
[----:B------:R-:W-:Y:S01]  /*0360*/  PRMT R13, R13, 0x7632, R13 ;  /* 0x000076320d0d7816 */ /* 0x000fe2000000000d */
[----:B------:R-:W-:Y:S01]  /*0370*/  IMAD.U32 R19, R14, 0x10000, RZ ;  /* 0x000100000e137824 */ /* 0x000fe200078e00ff */
[----:B------:R0:W-:Y:S01]  /*0380*/  MUFU.EX2 R9, R6 ;  /* 0x0000000600097308 */ /* 0x0001e20000000800 */
[----:B------:R-:W-:-:S02]  /*0390*/  IMAD.U32 R5, R17, 0x10000, RZ ;  /* 0x0001000011057824 */ /* 0x000fc400078e00ff */
[----:B------:R-:W-:Y:S01]  /*03a0*/  FMUL.FTZ R12, R12, -1.4426950216293334961 ;  /* 0xbfb8aa3b0c0c7820 */ /* 0x000fe20000410000 */
[----:B------:R-:W-:Y:S01]  /*03b0*/  FMUL.FTZ R22, R19, -1.4426950216293334961 ;  /* 0xbfb8aa3b13167820 */ /* 0x000fe20000410000 */
[----:B------:R-:W-:Y:S01]  /*03c0*/  IMAD.U32 R19, R15, 0x10000, RZ ;  /* 0x000100000f137824 */ /* 0x000fe200078e00ff */
[----:B------:R-:W-:Y:S01]  /*03d0*/  PRMT R17, R17, 0x7632, R17 ;  /* 0x0000763211117816 */ /* 0x000fe20000000011 */
[----:B------:R-:W-:Y:S01]  /*03e0*/  IMAD.U32 R13, R13, 0x10000, RZ ;  /* 0x000100000d0d7824 */ /* 0x000fe200078e00ff */
[----:B------:R-:W-:Y:S01]  /*03f0*/  PRMT R20, R18, 0x7632, R20 ;  /* 0x0000763212147816 */ /* 0x000fe20000000014 */
[----:B------:R-:W1:Y:S01]  /*0400*/  MUFU.EX2 R11, R11 ;  /* 0x0000000b000b7308 */ /* 0x000e620000000800 */
[C---:B0-----:R-:W-:Y:S01]  /*0410*/  IMAD.U32 R6, R16.reuse, 0x10000, RZ ;  /* 0x0001000010067824 */ /* 0x041fe200078e00ff */
[----:B------:R-:W-:Y:S01]  /*0420*/  PRMT R16, R16, 0x7632, R16 ;  /* 0x0000763210107816 */ /* 0x000fe20000000010 */
[----:B------:R-:W-:Y:S01]  /*0430*/  FMUL.FTZ R7, R7, -1.4426950216293334961 ;  /* 0xbfb8aa3b07077820 */ /* 0x000fe20000410000 */
[----:B------:R-:W-:Y:S01]  /*0440*/  FMUL.FTZ R23, R19, -1.4426950216293334961 ;  /* 0xbfb8aa3b13177820 */ /* 0x000fe20000410000 */
[----:B------:R-:W-:Y:S01]  /*0450*/  FMUL.FTZ R13, R13, -1.4426950216293334961 ;  /* 0xbfb8aa3b0d0d7820 */ /* 0x000fe20000410000 */
[----:B------:R-:W-:-:S02]  /*0460*/  IMAD.U32 R19, R17, 0x10000, RZ ;  /* 0x0001000011137824 */ /* 0x000fc400078e00ff */
[----:B------:R-:W-:Y:S01]  /*0470*/  FMUL.FTZ R3, R3, -1.4426950216293334961 ;  /* 0xbfb8aa3b03037820 */ /* 0x000fe20000410000 */
[----:B------:R-:W0:Y:S01]  /*0480*/  MUFU.EX2 R12, R12 ;  /* 0x0000000c000c7308 */ /* 0x000e220000000800 */
[----:B------:R-:W-:Y:S02]  /*0490*/  IMAD.U32 R18, R16, 0x10000, RZ ;  /* 0x0001000010127824 */ /* 0x000fe400078e00ff */
[----:B------:R-:W-:Y:S01]  /*04a0*/  FMUL.FTZ R4, R4, -1.4426950216293334961 ;  /* 0xbfb8aa3b04047820 */ /* 0x000fe20000410000 */
[----:B------:R-:W-:Y:S02]  /*04b0*/  IMAD.U32 R20, R20, 0x10000, RZ ;  /* 0x0001000014147824 */ /* 0x000fe400078e00ff */
[----:B------:R-:W-:Y:S01]  /*04c0*/  FMUL.FTZ R5, R5, -1.4426950216293334961 ;  /* 0xbfb8aa3b05057820 */ /* 0x000fe20000410000 */
[----:B------:R-:W-:Y:S01]  /*04d0*/  FMUL.FTZ R6, R6, -1.4426950216293334961 ;  /* 0xbfb8aa3b06067820 */ /* 0x000fe20000410000 */
[----:B------:R-:W-:Y:S01]  /*04e0*/  FMUL.FTZ R18, R18, -1.4426950216293334961 ;  /* 0xbfb8aa3b12127820 */ /* 0x000fe20000410000 */
[----:B------:R-:W2:Y:S08]  /*04f0*/  MUFU.EX2 R7, R7 ;  /* 0x0000000700077308 */ /* 0x000eb00000000800 */
[----:B------:R-:W3:Y:S08]  /*0500*/  MUFU.EX2 R8, R8 ;  /* 0x0000000800087308 */ /* 0x000ef00000000800 */
[----:B------:R-:W4:Y:S08]  /*0510*/  MUFU.EX2 R2, R2 ;  /* 0x0000000200027308 */ /* 0x000f300000000800 */
[----:B------:R5:W-:Y:S02]  /*0520*/  MUFU.EX2 R14, R21 ;  /* 0x00000015000e7308 */ /* 0x000be40000000800 */
[----:B-----5:R-:W-:Y:S01]  /*0530*/  FMUL.FTZ R21, R19, -1.4426950216293334961 ;  /* 0xbfb8aa3b13157820 */ /* 0x020fe20000410000 */
[----:B------:R-:W-:-:S05]  /*0540*/  FMUL.FTZ R19, R20, -1.4426950216293334961 ;  /* 0xbfb8aa3b14137820 */ /* 0x000fca0000410000 */
[----:B------:R-:W5:Y:S01]  /*0550*/  MUFU.EX2 R13, R13 ;  /* 0x0000000d000d7308 */ /* 0x000f620000000800 */
[----:B-1----:R-:W-:-:S07]  /*0560*/  FADD.FTZ R11, R11, 1 ;  /* 0x3f8000000b0b7421 */ /* 0x002fce0000010000 */
[----:B------:R-:W1:Y:S08]  /*0570*/  MUFU.EX2 R3, R3 ;  /* 0x0000000300037308 */ /* 0x000e700000000800 */
[----:B------:R-:W1:Y:S08]  /*0580*/  MUFU.EX2 R4, R4 ;  /* 0x0000000400047308 */ /* 0x000e700000000800 */
[----:B------:R-:W1:Y:S08]  /*0590*/  MUFU.EX2 R5, R5 ;  /* 0x0000000500057308 */ /* 0x000e700000000800 */
[----:B------:R-:W1:Y:S01]  /*05a0*/  MUFU.EX2 R6, R6 ;  /* 0x0000000600067308 */ /* 0x000e620000000800 */
[----:B0-----:R-:W-:-:S07]  /*05b0*/  FADD.FTZ R12, R12, 1 ;  /* 0x3f8000000c0c7421 */ /* 0x001fce0000010000 */
[----:B------:R-:W0:Y:S08]  /*05c0*/  MUFU.EX2 R15, R22 ;  /* 0x00000016000f7308 */ /* 0x000e300000000800 */
[----:B------:R-:W0:Y:S08]  /*05d0*/  MUFU.EX2 R17, R23 ;  /* 0x0000001700117308 */ /* 0x000e300000000800 */
[----:B------:R-:W0:Y:S08]  /*05e0*/  MUFU.EX2 R16, R21 ;  /* 0x0000001500107308 */ /* 0x000e300000000800 */
[----:B------:R-:W0:Y:S08]  /*05f0*/  MUFU.EX2 R18, R18 ;  /* 0x0000001200127308 */ /* 0x000e300000000800 */
[----:B------:R-:W0:Y:S01]  /*0600*/  MUFU.EX2 R19, R19 ;  /* 0x0000001300137308 */ /* 0x000e220000000800 */
[----:B------:R-:W-:Y:S01]  /*0610*/  FADD.FTZ R9, R9, 1 ;  /* 0x3f80000009097421 */ /* 0x000fe20000010000 */
[----:B--2---:R-:W-:Y:S01]  /*0620*/  FADD.FTZ R7, R7, 1 ;  /* 0x3f80000007077421 */ /* 0x004fe20000010000 */
[----:B---3--:R-:W-:Y:S01]  /*0630*/  FADD.FTZ R8, R8, 1 ;  /* 0x3f80000008087421 */ /* 0x008fe20000010000 */
[----:B----4-:R-:W-:-:S04]  /*0640*/  FADD.FTZ R2, R2, 1 ;  /* 0x3f80000002027421 */ /* 0x010fc80000010000 */
[----:B------:R-:W2:Y:S01]  /*0650*/  MUFU.RCP R11, R11 ;  /* 0x0000000b000b7308 */ /* 0x000ea20000001000 */
[----:B-----5:R-:W-:Y:S01]  /*0660*/  FADD.FTZ R13, R13, 1 ;  /* 0x3f8000000d0d7421 */ /* 0x020fe20000010000 */
[----:B------:R-:W-:Y:S01]  /*0670*/  FADD.FTZ R14, R14, 1 ;  /* 0x3f8000000e0e7421 */ /* 0x000fe20000010000 */
[----:B-1----:R-:W-:Y:S01]  /*0680*/  FADD.FTZ R3, R3, 1 ;  /* 0x3f80000003037421 */ /* 0x002fe20000010000 */
[----:B------:R-:W-:Y:S01]  /*0690*/  FADD.FTZ R4, R4, 1 ;  /* 0x3f80000004047421 */ /* 0x000fe20000010000 */
[----:B------:R-:W-:Y:S01]  /*06a0*/  FADD.FTZ R5, R5, 1 ;  /* 0x3f80000005057421 */ /* 0x000fe20000010000 */
[----:B------:R-:W-:Y:S02]  /*06b0*/  FADD.FTZ R6, R6, 1 ;  /* 0x3f80000006067421 */ /* 0x000fe40000010000 */
[----:B------:R-:W1:Y:S01]  /*06c0*/  MUFU.RCP R42, R9 ;  /* 0x00000009002a7308 */ /* 0x000e620000001000 */
[----:B0-----:R-:W-:Y:S01]  /*06d0*/  FADD.FTZ R15, R15, 1 ;  /* 0x3f8000000f0f7421 */ /* 0x001fe20000010000 */
[----:B------:R-:W-:Y:S01]  /*06e0*/  FADD.FTZ R17, R17, 1 ;  /* 0x3f80000011117421 */ /* 0x000fe20000010000 */
[----:B------:R-:W-:Y:S01]  /*06f0*/  FADD.FTZ R16, R16, 1 ;  /* 0x3f80000010107421 */ /* 0x000fe20000010000 */
[----:B------:R-:W-:-:S04]  /*0700*/  FADD.FTZ R18, R18, 1 ;  /* 0x3f80000012127421 */ /* 0x000fc80000010000 */
[----:B------:R-:W0:Y:S01]  /*0710*/  MUFU.RCP R40, R7 ;  /* 0x0000000700287308 */ /* 0x000e220000001000 */
[----:B------:R-:W-:Y:S01]  /*0720*/  FADD.FTZ R19, R19, 1 ;  /* 0x3f80000013137421 */ /* 0x000fe20000010000 */
[----:B------:R-:W-:-:S06]  /*0730*/  FADD.FTZ R10, R10, 1 ;  /* 0x3f8000000a0a7421 */ /* 0x000fcc0000010000 */
[----:B------:R-:W3:Y:S01]  /*0740*/  MUFU.RCP R38, R8 ;  /* 0x0000000800267308 */ /* 0x000ee20000001000 */
[----:B------:R-:W-:-:S07]  /*0750*/  @P0 ISETP.NE.AND P1, PT, R0, RZ, PT ;  /* 0x000000ff0000020c */ /* 0x000fce0003f25270 */
[----:B------:R-:W4:Y:S08]  /*0760*/  MUFU.RCP R36, R2 ;  /* 0x0000000200247308 */ /* 0x000f300000001000 */
[----:B------:R-:W5:Y:S01]  /*0770*/  MUFU.RCP R12, R12 ;  /* 0x0000000c000c7308 */ /* 0x000f620000001000 */
[----:B------:R-:W-:-:S07]  /*0780*/  @P0 SEL R0, RZ, 0x1, P1 ;  /* 0x00000001ff000807 */ /* 0x000fce0000800000 */
[----:B------:R-:W5:Y:S01]  /*0790*/  MUFU.RCP R35, R3 ;  /* 0x0000000300237308 */ /* 0x000f620000001000 */
[----:B------:R-:W-:-:S07]  /*07a0*/  ISETP.NE.U32.AND P1, PT, RZ, UR4, PT ;  /* 0x00000004ff007c0c */ /* 0x000fce000bf25070 */
[----:B------:R-:W5:Y:S01]  /*07b0*/  MUFU.RCP R34, R4 ;  /* 0x0000000400227308 */ /* 0x000f620000001000 */
[----:B--2---:R-:W-:-:S07]  /*07c0*/  FSETP.GEU.FTZ.AND P3, PT, |R11|, +INF , PT ;  /* 0x7f8000000b00780b */ /* 0x004fce0003f7e200 */
[----:B------:R-:W-:Y:S08]  /*07d0*/  MUFU.RCP R33, R5 ;  /* 0x0000000500217308 */ /* 0x000ff00000001000 */
[----:B------:R-:W-:Y:S08]  /*07e0*/  MUFU.RCP R32, R6 ;  /* 0x0000000600207308 */ /* 0x000ff00000001000 */
[----:B------:R-:W2:Y:S08]  /*07f0*/  MUFU.RCP R13, R13 ;  /* 0x0000000d000d7308 */ /* 0x000eb00000001000 */
[----:B------:R-:W2:Y:S01]  /*0800*/  MUFU.RCP R14, R14 ;  /* 0x0000000e000e7308 */ /* 0x000ea20000001000 */
[----:B------:R-:W-:-:S07]  /*0810*/  @P0 PRMT R43, R0, 0x7610, R43 ;  /* 0x00007610002b0816 */ /* 0x000fce000000002b */
[----:B------:R-:W2:Y:S01]  /*0820*/  MUFU.RCP R30, R10 ;  /* 0x0000000a001e7308 */ /* 0x000ea20000001000 */
[----:B------:R-:W-:-:S07]  /*0830*/  ISETP.NE.AND.EX P0, PT, RZ, UR5, PT, P1 ;  /* 0x00000005ff007c0c */ /* 0x000fce000bf05310 */
[----:B------:R-:W2:Y:S01]  /*0840*/  MUFU.RCP R15, R15 ;  /* 0x0000000f000f7308 */ /* 0x000ea20000001000 */
[----:B------:R-:W-:-:S07]  /*0850*/  FSEL R41, R11, RZ, !P3 ;  /* 0x000000ff0b297208 */ /* 0x000fce0005800000 */
[----:B------:R-:W2:Y:S01]  /*0860*/  MUFU.RCP R17, R17 ;  /* 0x0000001100117308 */ /* 0x000ea20000001000 */
[----:B-1----:R-:W-:-:S07]  /*0870*/  FSETP.GEU.FTZ.AND P1, PT, |R42|, +INF , PT ;  /* 0x7f8000002a00780b */ /* 0x002fce0003f3e200 */
[----:B------:R-:W1:Y:S01]  /*0880*/  MUFU.RCP R16, R16 ;  /* 0x0000001000107308 */ /* 0x000e620000001000 */
[----:B0-----:R-:W-:-:S07]  /*0890*/  FSETP.GEU.FTZ.AND P6, PT, |R40|, +INF , PT ;  /* 0x7f8000002800780b */ /* 0x001fce0003fde200 */
[----:B------:R-:W0:Y:S01]  /*08a0*/  MUFU.RCP R18, R18 ;  /* 0x0000001200127308 */ /* 0x000e220000001000 */
[----:B---3--:R-:W-:-:S07]  /*08b0*/  FSETP.GEU.FTZ.AND P2, PT, |R38|, +INF , PT ;  /* 0x7f8000002600780b */ /* 0x008fce0003f5e200 */
[----:B------:R-:W3:Y:S01]  /*08c0*/  MUFU.RCP R19, R19 ;  /* 0x0000001300137308 */ /* 0x000ee20000001000 */
[----:B----4-:R-:W-:Y:S02]  /*08d0*/  FSETP.GEU.FTZ.AND P5, PT, |R36|, +INF , PT ;  /* 0x7f8000002400780b */ /* 0x010fe40003fbe200 */
[----:B-----5:R-:W-:Y:S02]  /*08e0*/  FSETP.GEU.FTZ.AND P3, PT, |R12|, +INF , PT ;  /* 0x7f8000000c00780b */ /* 0x020fe40003f7e200 */
[----:B------:R-:W-:Y:S02]  /*08f0*/  FSEL R42, R42, RZ, !P1 ;  /* 0x000000ff2a2a7208 */ /* 0x000fe40004800000 */
[----:B------:R-:W-:Y:S02]  /*0900*/  FSEL R40, R40, RZ, !P6 ;  /* 0x000000ff28287208 */ /* 0x000fe40007000000 */
[----:B------:R-:W-:Y:S02]  /*0910*/  FSEL R39, R12, RZ, !P3 ;  /* 0x000000ff0c277208 */ /* 0x000fe40005800000 */
[----:B------:R-:W-:-:S02]  /*0920*/  FSEL R38, R38, RZ, !P2 ;  /* 0x000000ff26267208 */ /* 0x000fc40005000000 */
[----:B------:R-:W-:Y:S02]  /*0930*/  FSEL R36, R36, RZ, !P5 ;  /* 0x000000ff24247208 */ /* 0x000fe40006800000 */
[----:B------:R-:W-:Y:S02]  /*0940*/  FSETP.GEU.FTZ.AND P4, PT, |R35|, +INF , PT ;  /* 0x7f8000002300780b */ /* 0x000fe40003f9e200 */
[----:B------:R-:W-:Y:S02]  /*0950*/  FSETP.GEU.FTZ.AND P1, PT, |R34|, +INF , PT ;  /* 0x7f8000002200780b */ /* 0x000fe40003f3e200 */
[----:B--2---:R-:W-:Y:S02]  /*0960*/  FSETP.GEU.FTZ.AND P6, PT, |R13|, +INF , PT ;  /* 0x7f8000000d00780b */ /* 0x004fe40003fde200 */
[----:B------:R-:W-:Y:S02]  /*0970*/  FSETP.GEU.FTZ.AND P3, PT, |R33|, +INF , PT ;  /* 0x7f8000002100780b */ /* 0x000fe40003f7e200 */
[----:B------:R-:W-:-:S02]  /*0980*/  FSETP.GEU.FTZ.AND P2, PT, |R32|, +INF , PT ;  /* 0x7f8000002000780b */ /* 0x000fc40003f5e200 */
[----:B------:R-:W-:Y:S02]  /*0990*/  FSETP.GEU.FTZ.AND P5, PT, |R14|, +INF , PT ;  /* 0x7f8000000e00780b */ /* 0x000fe40003fbe200 */
[----:B------:R-:W-:Y:S02]  /*09a0*/  FSEL R37, R13, RZ, !P6 ;  /* 0x000000ff0d257208 */ /* 0x000fe40007000000 */
[----:B------:R-:W-:Y:S02]  /*09b0*/  FSEL R35, R35, RZ, !P4 ;  /* 0x000000ff23237208 */ /* 0x000fe40006000000 */
[----:B------:R-:W-:Y:S02]  /*09c0*/  FSEL R34, R34, RZ, !P1 ;  /* 0x000000ff22227208 */ /* 0x000fe40004800000 */
[----:B------:R-:W-:Y:S02]  /*09d0*/  FSEL R33, R33, RZ, !P3 ;  /* 0x000000ff21217208 */ /* 0x000fe40005800000 */
[----:B------:R-:W-:-:S02]  /*09e0*/  FSEL R32, R32, RZ, !P2 ;  /* 0x000000ff20207208 */ /* 0x000fc40005000000 */
[----:B------:R-:W-:Y:S02]  /*09f0*/  FSEL R31, R14, RZ, !P5 ;  /* 0x000000ff0e1f7208 */ /* 0x000fe40006800000 */
[----:B------:R-:W-:Y:S02]  /*0a00*/  FSETP.GEU.FTZ.AND P6, PT, |R30|, +INF , PT ;  /* 0x7f8000001e00780b */ /* 0x000fe40003fde200 */
[----:B------:R-:W-:Y:S02]  /*0a10*/  FSETP.GEU.FTZ.AND P4, PT, |R15|, +INF , PT ;  /* 0x7f8000000f00780b */ /* 0x000fe40003f9e200 */
[----:B------:R-:W-:Y:S02]  /*0a20*/  FSETP.GEU.FTZ.AND P1, PT, |R17|, +INF , PT ;  /* 0x7f8000001100780b */ /* 0x000fe40003f3e200 */
[----:B-1----:R-:W-:Y:S02]  /*0a30*/  FSETP.GEU.FTZ.AND P3, PT, |R16|, +INF , PT ;  /* 0x7f8000001000780b */ /* 0x002fe40003f7e200 */
[----:B0-----:R-:W-:-:S02]  /*0a40*/  FSETP.GEU.FTZ.AND P2, PT, |R18|, +INF , PT ;  /* 0x7f8000001200780b */ /* 0x001fc40003f5e200 */
[----:B---3--:R-:W-:Y:S02]  /*0a50*/  FSETP.GEU.FTZ.AND P5, PT, |R19|, +INF , PT ;  /* 0x7f8000001300780b */ /* 0x008fe40003fbe200 */
[----:B------:R-:W-:Y:S02]  /*0a60*/  FSEL R30, R30, RZ, !P6 ;  /* 0x000000ff1e1e7208 */ /* 0x000fe40007000000 */
[----:B------:R-:W-:Y:S02]  /*0a70*/  FSEL R29, R15, RZ, !P4 ;  /* 0x000000ff0f1d7208 */ /* 0x000fe40006000000 */
[----:B------:R-:W-:Y:S02]  /*0a80*/  FSEL R28, R17, RZ, !P1 ;  /* 0x000000ff111c7208 */ /* 0x000fe40004800000 */
[----:B------:R-:W-:Y:S02]  /*0a90*/  FSEL R27, R16, RZ, !P3 ;  /* 0x000000ff101b7208 */ /* 0x000fe40005800000 */
[----:B------:R-:W-:-:S02]  /*0aa0*/  FSEL R26, R18, RZ, !P2 ;  /* 0x000000ff121a7208 */ /* 0x000fc40005000000 */
[----:B------:R-:W-:Y:S01]  /*0ab0*/  FSEL R25, R19, RZ, !P5 ;  /* 0x000000ff13197208 */ /* 0x000fe20006800000 */
[----:B------:R-:W-:Y:S06]  /*0ac0*/  @!P0 BRA `(.L_x_0) ;  /* 0x00000000009c8947 */ /* 0x000fec0003800000 */
[----:B------:R-:W0:Y:S02]  /*0ad0*/  LDC.64 R2, c[0x0][0x250] ;  /* 0x00009400ff027b82 */ /* 0x000e240000000a00 */
[----:B0-----:R-:W-:-:S05]  /*0ae0*/  IMAD.WIDE.U32 R2, R44, 0x4, R2 ;  /* 0x000000042c027825 */ /* 0x001fca00078e0002 */
        /* <DEDUP_REMOVED lines=17> */
[----:B------:R-:W5:Y:S01]  /*0c00*/  LDG.E R0, desc[UR6][R2.64+0x804] ;  /* 0x0008040602007981 */ /* 0x000f62000c1e1900 */
[----:B--2---:R-:W-:Y:S01]  /*0c10*/  FADD.FTZ R14, R28, R11 ;  /* 0x0000000b1c0e7221 */ /* 0x004fe20000010000 */
[----:B---3--:R-:W-:Y:S01]  /*0c20*/  FADD.FTZ R10, R26, R7 ;  /* 0x000000071a0a7221 */ /* 0x008fe20000010000 */
[----:B----4-:R-:W-:Y:S01]  /*0c30*/  FADD.FTZ R24, R41, R24 ;  /* 0x0000001829187221 */ /* 0x010fe20000010000 */
[----:B-----5:R-:W-:Y:S01]  /*0c40*/  FADD.FTZ R23, R42, R23 ;  /* 0x000000172a177221 */ /* 0x020fe20000010000 */
[----:B------:R-:W-:Y:S01]  /*0c50*/  FADD.FTZ R22, R39, R22 ;  /* 0x0000001627167221 */ /* 0x000fe20000010000 */
        /* <DEDUP_REMOVED lines=13> */
[----:B------:R-:W-:Y:S06]  /*0d30*/  BRA `(.L_x_1) ;  /* 0x0000000000487947 */ /* 0x000fec0003800000 */
.L_x_0:
[----:B------:R-:W-:Y:S02]  /*0d40*/  IMAD.MOV.U32 R23, RZ, RZ, R42 ;  /* 0x000000ffff177224 */ /* 0x000fe400078e002a */
[----:B------:R-:W-:Y:S02]  /*0d50*/  IMAD.MOV.U32 R24, RZ, RZ, R41 ;  /* 0x000000ffff187224 */ /* 0x000fe400078e0029 */
[----:B------:R-:W-:Y:S02]  /*0d60*/  IMAD.MOV.U32 R21, RZ, RZ, R40 ;  /* 0x000000ffff157224 */ /* 0x000fe400078e0028 */
[----:B------:R-:W-:Y:S02]  /*0d70*/  IMAD.MOV.U32 R22, RZ, RZ, R39 ;  /* 0x000000ffff167224 */ /* 0x000fe400078e0027 */
[----:B------:R-:W-:Y:S02]  /*0d80*/  IMAD.MOV.U32 R19, RZ, RZ, R38 ;  /* 0x000000ffff137224 */ /* 0x000fe400078e0026 */
[----:B------:R-:W-:-:S02]  /*0d90*/  IMAD.MOV.U32 R20, RZ, RZ, R37 ;  /* 0x000000ffff147224 */ /* 0x000fc400078e0025 */
        /* <DEDUP_REMOVED lines=11> */
[----:B------:R-:W-:-:S07]  /*0e50*/  IMAD.MOV.U32 R7, RZ, RZ, R25 ;  /* 0x000000ffff077224 */ /* 0x000fce00078e0019 */
.L_x_1:
[----:B------:R-:W-:Y:S01]  /*0e60*/  ULDC UR4, c[0x0][0x240] ;  /* 0x0000900000047ab9 */ /* 0x000fe20000000800 */
[----:B------:R-:W-:Y:S02]  /*0e70*/  IMAD.MOV.U32 R6, RZ, RZ, RZ ;  /* 0x000000ffff067224 */ /* 0x000fe400078e00ff */
[----:B------:R-:W-:-:S05]  /*0e80*/  IMAD.U32 R0, RZ, RZ, UR4 ;  /* 0x00000004ff007e24 */ /* 0x000fca000f8e00ff */
[----:B------:R-:W-:-:S13]  /*0e90*/  ISETP.GE.AND P0, PT, R0, 0x1, PT ;  /* 0x000000010000780c */ /* 0x000fda0003f06270 */
[----:B------:R-:W-:Y:S05]  /*0ea0*/  @!P0 BRA `(.L_x_2) ;  /* 0x0000001800b88947 */ /* 0x000fea0003800000 */
[----:B------:R-:W-:Y:S01]  /*0eb0*/  ULDC.U8 UR4, c[0x0][0x24c] ;  /* 0x0000930000047ab9 */ /* 0x000fe20000000000 */
[----:B------:R-:W-:Y:S01]  /*0ec0*/  BSSY B0, `(.L_x_2) ;  /* 0x00001ac000007945 */ /* 0x000fe20003800000 */
[----:B------:R-:W-:-:S06]  /*0ed0*/  UPRMT UR4, UR4, 0x8880, URZ ;  /* 0x0000888004047896 */ /* 0x000fcc000800003f */
[----:B------:R-:W-:-:S13]  /*0ee0*/  ISETP.NE.AND P0, PT, RZ, UR4, PT ;  /* 0x00000004ff007c0c */ /* 0x000fda000bf05270 */
[----:B------:R-:W-:Y:S05]  /*0ef0*/  @!P0 BRA `(.L_x_3) ;  /* 0x0000000c00548947 */ /* 0x000fea0003800000 */
[----:B------:R-:W-:Y:S01]  /*0f00*/  IMAD.MOV.U32 R6, RZ, RZ, RZ ;  /* 0x000000ffff067224 */ /* 0x000fe200078e00ff */
[----:B------:R-:W-:Y:S01]  /*0f10*/  ULDC UR10, c[0x0][0x228] ;  /* 0x00008a00000a7ab9 */ /* 0x000fe20000000800 */
[----:B------:R-:W-:Y:S01]  /*0f20*/  IMAD.MOV.U32 R0, RZ, RZ, RZ ;  /* 0x000000ffff007224 */ /* 0x000fe200078e00ff */
[----:B------:R-:W-:Y:S01]  /*0f30*/  ULDC UR11, c[0x0][0x240] ;  /* 0x00009000000b7ab9 */ /* 0x000fe20000000800 */
[----:B------:R-:W-:Y:S01]  /*0f40*/  ULDC UR5, c[0x0][0x248] ;  /* 0x0000920000057ab9 */ /* 0x000fe20000000800 */
[----:B------:R-:W-:-:S05]  /*0f50*/  ULDC.64 UR8, c[0x0][0x240] ;  /* 0x0000900000087ab9 */ /* 0x000fca0000000a00 */
.L_x_10:
[----:B------:R-:W-:Y:S01]  /*0f60*/  FSETP.GT.FTZ.AND P4, PT, R24, R23, PT ;  /* 0x000000171800720b */ /* 0x000fe20003f94000 */
[----:B------:R-:W-:-:S03]  /*0f70*/  UMOV UR4, 0xffffffff ;  /* 0xffffffff00047882 */ /* 0x000fc60000000000 */
[----:B------:R-:W-:-:S04]  /*0f80*/  FSEL R2, R24, R23, P4 ;  /* 0x0000001718027208 */ /* 0x000fc80002000000 */
[----:B------:R-:W-:-:S04]  /*0f90*/  FSETP.GT.FTZ.AND P5, PT, R21, R2, PT ;  /* 0x000000021500720b */ /* 0x000fc80003fb4000 */
        /* <DEDUP_REMOVED lines=8> */
[----:B------:R-:W-:Y:S02]  /*1020*/  FSEL R3, R17, R2, P2 ;  /* 0x0000000211037208 */ /* 0x000fe40001000000 */
[----:B------:R-:W-:Y:S02]  /*1030*/  SEL R2, RZ, 0x1, !P4 ;  /* 0x00000001ff027807 */ /* 0x000fe40006000000 */
[-C--:B------:R-:W-:Y:S02]  /*1040*/  FSETP.GT.FTZ.AND P3, PT, R18, R3.reuse, PT ;  /* 0x000000031200720b */ /* 0x080fe40003f74000 */
[----:B------:R-:W-:Y:S02]  /*1050*/  SEL R2, R2, 0x40, !P5 ;  /* 0x0000004002027807 */ /* 0x000fe40006800000 */
[----:B------:R-:W-:Y:S02]  /*1060*/  FSEL R4, R18, R3, P3 ;  /* 0x0000000312047208 */ /* 0x000fe40001800000 */
[----:B------:R-:W-:-:S02]  /*1070*/  FSEL R3, R41, R42, P4 ;  /* 0x0000002a29037208 */ /* 0x000fc40002000000 */
[CC--:B------:R-:W-:Y:S02]  /*1080*/  FSETP.GT.FTZ.AND P4, PT, R15.reuse, R4.reuse, PT ;  /* 0x000000040f00720b */ /* 0x0c0fe40003f94000 */
[----:B------:R-:W-:Y:S02]  /*1090*/  SEL R2, R2, 0x41, !P6 ;  /* 0x0000004102027807 */ /* 0x000fe40007000000 */
[----:B------:R-:W-:Y:S02]  /*10a0*/  FSEL R5, R15, R4, P4 ;  /* 0x000000040f057208 */ /* 0x000fe40002000000 */
[----:B------:R-:W-:Y:S02]  /*10b0*/  FSEL R4, R40, R3, P5 ;  /* 0x0000000328047208 */ /* 0x000fe40002800000 */
[----:B------:R-:W-:Y:S02]  /*10c0*/  FSETP.GT.FTZ.AND P5, PT, R16, R5, PT ;  /* 0x000000051000720b */ /* 0x000fe40003fb4000 */
[----:B------:R-:W-:-:S02]  /*10d0*/  FSEL R3, R39, R4, P6 ;  /* 0x0000000427037208 */ /* 0x000fc40003000000 */
[----:B------:R-:W-:Y:S02]  /*10e0*/  FSEL R48, R16, R5, P5 ;  /* 0x0000000510307208 */ /* 0x000fe40002800000 */
[----:B------:R-:W-:Y:S02]  /*10f0*/  FSEL R4, R38, R3, P0 ;  /* 0x0000000326047208 */ /* 0x000fe40000000000 */
[CC--:B------:R-:W-:Y:S02]  /*1100*/  FSETP.GT.FTZ.AND P6, PT, R13.reuse, R48.reuse, PT ;  /* 0x000000300d00720b */ /* 0x0c0fe40003fd4000 */
[----:B------:R-:W-:Y:S02]  /*1110*/  SEL R2, R2, 0x80, !P0 ;  /* 0x0000008002027807 */ /* 0x000fe40004000000 */
[----:B------:R-:W-:Y:S02]  /*1120*/  FSEL R5, R13, R48, P6 ;  /* 0x000000300d057208 */ /* 0x000fe40003000000 */
[----:B------:R-:W-:-:S02]  /*1130*/  SEL R2, R2, 0x81, !P1 ;  /* 0x0000008102027807 */ /* 0x000fc40004800000 */
[CC--:B------:R-:W-:Y:S02]  /*1140*/  FSETP.GT.FTZ.AND P0, PT, R14.reuse, R5.reuse, PT ;  /* 0x000000050e00720b */ /* 0x0c0fe40003f14000 */
[----:B------:R-:W-:Y:S02]  /*1150*/  FSEL R3, R37, R4, P1 ;  /* 0x0000000425037208 */ /* 0x000fe40000800000 */
[----:B------:R-:W-:Y:S02]  /*1160*/  FSEL R48, R14, R5, P0 ;  /* 0x000000050e307208 */ /* 0x000fe40000000000 */
[----:B------:R-:W-:Y:S02]  /*1170*/  SEL R2, R2, 0xc0, !P2 ;  /* 0x000000c002027807 */ /* 0x000fe40005000000 */
[----:B------:R-:W-:Y:S02]  /*1180*/  FSETP.GT.FTZ.AND P1, PT, R11, R48, PT ;  /* 0x000000300b00720b */ /* 0x000fe40003f34000 */
[----:B------:R-:W-:-:S02]  /*1190*/  FSEL R4, R36, R3, P2 ;  /* 0x0000000324047208 */ /* 0x000fc40001000000 */
[----:B------:R-:W-:Y:S02]  /*11a0*/  SEL R2, R2, 0xc1, !P3 ;  /* 0x000000c102027807 */ /* 0x000fe40005800000 */
        /* <DEDUP_REMOVED lines=31> */
[----:B------:R-:W-:Y:S01]  /*13a0*/  FSEL R51, R25, R4, P0 ;  /* 0x0000000419337208 */ /* 0x000fe20000000000 */
[----:B------:R-:W-:Y:S01]  /*13b0*/  IMAD.IADD R48, R44, 0x1, R5 ;  /* 0x000000012c307824 */ /* 0x000fe200078e0205 */
[----:B------:R-:W-:Y:S06]  /*13c0*/  BRA.DIV UR4, `(.L_x_4) ;  /* 0x0000001a046c7947 */ /* 0x000fec000b800000 */
[----:B------:R-:W0:Y:S01]  /*13d0*/  SHFL.BFLY PT, R52, R53, 0x10, 0x1f ;  /* 0x0e001f0035347f89 */ /* 0x000e2200000e0000 */
[----:B------:R-:W-:-:S03]  /*13e0*/  PLOP3.LUT P0, PT, PT, PT, PT, 0x80, 0x0 ;  /* 0x000000000000781c */ /* 0x000fc60003f0f070 */
[----:B------:R-:W1:Y:S04]  /*13f0*/  SHFL.BFLY PT, R49, R48, 0x10, 0x1f ;  /* 0x0e001f0030317f89 */ /* 0x000e6800000e0000 */
[----:B------:R-:W2:Y:S01]  /*1400*/  SHFL.BFLY PT, R50, R51, 0x10, 0x1f ;  /* 0x0e001f0033327f89 */ /* 0x000ea200000e0000 */
[----:B0-----:R-:W-:-:S13]  /*1410*/  FSETP.GEU.FTZ.AND P2, PT, R53, R52, PT ;  /* 0x000000343500720b */ /* 0x001fda0003f5e000 */
[----:B------:R-:W-:-:S04]  /*1420*/  @P2 FSETP.NEU.FTZ.AND P1, PT, R53, R52, PT ;  /* 0x000000343500220b */ /* 0x000fc80003f3d000 */
[----:B-1----:R-:W-:-:S04]  /*1430*/  @P2 ISETP.LT.AND P1, PT, R49, R48, !P1 ;  /* 0x000000303100220c */ /* 0x002fc80004f21270 */
[----:B------:R-:W-:Y:S02]  /*1440*/  @P2 PLOP3.LUT P0, PT, P1, PT, PT, 0x80, 0x0 ;  /* 0x000000000000281c */ /* 0x000fe40000f0f070 */
[----:B------:R-:W-:Y:S02]  /*1450*/  PLOP3.LUT P1, PT, PT, PT, PT, 0x80, 0x0 ;  /* 0x000000000000781c */ /* 0x000fe40003f2f070 */
[----:B------:R-:W-:Y:S02]  /*1460*/  FSEL R52, R52, R53, P0 ;  /* 0x0000003534347208 */ /* 0x000fe40000000000 */
[----:B------:R-:W-:Y:S02]  /*1470*/  SEL R49, R49, R48, P0 ;  /* 0x0000003031317207 */ /* 0x000fe40000000000 */
[----:B--2---:R-:W-:Y:S01]  /*1480*/  FSEL R50, R50, R51, P0 ;  /* 0x0000003332327208 */ /* 0x004fe20000000000 */
[----:B------:R-:W0:Y:S01]  /*1490*/  SHFL.BFLY PT, R47, R52, 0x8, 0x1f ;  /* 0x0d001f00342f7f89 */ /* 0x000e2200000e0000 */
[----:B------:R-:W-:-:S03]  /*14a0*/  PLOP3.LUT P0, PT, PT, PT, PT, 0x80, 0x0 ;  /* 0x000000000000781c */ /* 0x000fc60003f0f070 */
[----:B------:R-:W1:Y:S04]  /*14b0*/  SHFL.BFLY PT, R2, R49, 0x8, 0x1f ;  /* 0x0d001f0031027f89 */ /* 0x000e6800000e0000 */
[----:B------:R-:W2:Y:S01]  /*14c0*/  SHFL.BFLY PT, R53, R50, 0x8, 0x1f ;  /* 0x0d001f0032357f89 */ /* 0x000ea200000e0000 */
[----:B0-----:R-:W-:-:S13]  /*14d0*/  FSETP.GEU.FTZ.AND P3, PT, R52, R47, PT ;  /* 0x0000002f3400720b */ /* 0x001fda0003f7e000 */
[----:B------:R-:W-:-:S04]  /*14e0*/  @P3 FSETP.NEU.FTZ.AND P2, PT, R52, R47, PT ;  /* 0x0000002f3400320b */ /* 0x000fc80003f5d000 */
[----:B-1----:R-:W-:-:S04]  /*14f0*/  @P3 ISETP.LT.AND P2, PT, R2, R49, !P2 ;  /* 0x000000310200320c */ /* 0x002fc80005741270 */
[----:B------:R-:W-:-:S04]  /*1500*/  @P3 PLOP3.LUT P1, PT, P2, PT, PT, 0x80, 0x0 ;  /* 0x000000000000381c */ /* 0x000fc8000172f070 */
[----:B------:R-:W-:Y:S02]  /*1510*/  FSEL R47, R47, R52, P1 ;  /* 0x000000342f2f7208 */ /* 0x000fe40000800000 */
[----:B------:R-:W-:Y:S02]  /*1520*/  SEL R52, R2, R49, P1 ;  /* 0x0000003102347207 */ /* 0x000fe40000800000 */
[----:B--2---:R-:W-:Y:S01]  /*1530*/  FSEL R53, R53, R50, P1 ;  /* 0x0000003235357208 */ /* 0x004fe20000800000 */
[----:B------:R-:W0:Y:S04]  /*1540*/  SHFL.BFLY PT, R48, R47, 0x4, 0x1f ;  /* 0x0c801f002f307f89 */ /* 0x000e2800000e0000 */
        /* <DEDUP_REMOVED lines=18> */
[----:B--2---:R-:W-:Y:S02]  /*1670*/  FSEL R50, R50, R49, P0 ;  /* 0x0000003132327208 */ /* 0x004fe40000000000 */
[----:B------:R-:W-:Y:S01]  /*1680*/  SEL R47, R51, R52, P0 ;  /* 0x00000034332f7207 */ /* 0x000fe20000000000 */
[----:B------:R0:W1:Y:S04]  /*1690*/  SHFL.BFLY PT, R53, R48, 0x1, 0x1f ;  /* 0x0c201f0030357f89 */ /* 0x00006800000e0000 */
[----:B------:R0:W2:Y:S04]  /*16a0*/  SHFL.BFLY PT, R51, R50, 0x1, 0x1f ;  /* 0x0c201f0032337f89 */ /* 0x0000a800000e0000 */
[----:B------:R0:W3:Y:S02]  /*16b0*/  SHFL.BFLY PT, R52, R47, 0x1, 0x1f ;  /* 0x0c201f002f347f89 */ /* 0x0000e400000e0000 */
.L_x_38:
[----:B-1----:R-:W-:Y:S01]  /*16c0*/  FSETP.GEU.FTZ.AND P2, PT, R48, R53, PT ;  /* 0x000000353000720b */ /* 0x002fe20003f5e000 */
[----:B------:R-:W-:Y:S01]  /*16d0*/  BSSY B1, `(.L_x_5) ;  /* 0x000001d000017945 */ /* 0x000fe20003800000 */
[----:B------:R-:W-:-:S11]  /*16e0*/  PLOP3.LUT P0, PT, PT, PT, PT, 0x80, 0x0 ;  /* 0x000000000000781c */ /* 0x000fd60003f0f070 */
[----:B------:R-:W-:Y:S02]  /*16f0*/  @P2 FSETP.NEU.FTZ.AND P3, PT, R48, R53, PT ;  /* 0x000000353000220b */ /* 0x000fe40003f7d000 */
[----:B0-----:R-:W-:Y:S02]  /*1700*/  LOP3.LUT P1, R48, R46, 0x1f, RZ, 0xc0, !PT ;  /* 0x0000001f2e307812 */ /* 0x001fe4000782c0ff */
[----:B---3--:R-:W-:-:S04]  /*1710*/  @P2 ISETP.LT.AND P0, PT, R52, R47, !P3 ;  /* 0x0000002f3400220c */ /* 0x008fc80005f01270 */
[----:B------:R-:W-:Y:S01]  /*1720*/  SEL R49, R52, R47, P0 ;  /* 0x0000002f34317207 */ /* 0x000fe20000000000 */
[----:B------:R-:W-:Y:S01]  /*1730*/  VIADD R47, R0, 0x1 ;  /* 0x00000001002f7836 */ /* 0x000fe20000000000 */
[----:B--2---:R-:W-:-:S05]  /*1740*/  FSEL R51, R51, R50, P0 ;  /* 0x0000003233337208 */ /* 0x004fca0000000000 */
[----:B------:R-:W-:Y:S05]  /*1750*/  @P1 BRA `(.L_x_6) ;  /* 0x0000000000501947 */ /* 0x000fea0003800000 */
[----:B------:R-:W0:Y:S01]  /*1760*/  LDC.64 R2, c[0x0][0x220] ;  /* 0x00008800ff027b82 */ /* 0x000e220000000a00 */
[----:B------:R-:W-:Y:S01]  /*1770*/  IMAD R53, R45, UR8, R0 ;  /* 0x000000082d357c24 */ /* 0x000fe2000f8e0200 */
[----:B------:R-:W-:Y:S01]  /*1780*/  ISETP.GE.AND P0, PT, R49, UR9, PT ;  /* 0x0000000931007c0c */ /* 0x000fe2000bf06270 */
[----:B------:R-:W-:Y:S01]  /*1790*/  IMAD R0, R0, UR10, R45 ;  /* 0x0000000a00007c24 */ /* 0x000fe2000f8e022d */
[----:B------:R-:W-:Y:S01]  /*17a0*/  PRMT R4, R43, 0x9910, RZ ;  /* 0x000099102b047816 */ /* 0x000fe200000000ff */
[----:B------:R-:W-:Y:S01]  /*17b0*/  FADD.FTZ R6, R6, R51 ;  /* 0x0000003306067221 */ /* 0x000fe20000010000 */
[----:B------:R-:W-:-:S04]  /*17c0*/  ISETP.LT.AND P0, PT, R49, UR5, P0 ;  /* 0x0000000531007c0c */ /* 0x000fc80008701270 */
[----:B------:R-:W-:Y:S01]  /*17d0*/  ISETP.NE.AND P0, PT, R4, RZ, P0 ;  /* 0x000000ff0400720c */ /* 0x000fe20000705270 */
[----:B------:R-:W-:-:S05]  /*17e0*/  VIADD R4, R49, -UR9 ;  /* 0x8000000931047c36 */ /* 0x000fca0008000000 */
[----:B------:R-:W-:Y:S02]  /*17f0*/  SHF.R.S32.HI R5, RZ, 0x1f, R4 ;  /* 0x0000001fff057819 */ /* 0x000fe40000011404 */
[----:B------:R-:W-:Y:S02]  /*1800*/  SEL R4, R4, 0x240, P0 ;  /* 0x0000024004047807 */ /* 0x000fe40000000000 */
[----:B------:R-:W-:Y:S01]  /*1810*/  SEL R5, R5, RZ, P0 ;  /* 0x000000ff05057207 */ /* 0x000fe20000000000 */
[----:B0-----:R-:W-:-:S05]  /*1820*/  IMAD.WIDE R2, R53, 0x4, R2 ;  /* 0x0000000435027825 */ /* 0x001fca00078e0202 */
[----:B------:R0:W-:Y:S02]  /*1830*/  STG.E desc[UR6][R2.64], R51 ;  /* 0x0000003302007986 */ /* 0x0001e4000c101906 */
[----:B0-----:R-:W0:Y:S02]  /*1840*/  LDC.64 R2, c[0x0][0x230] ;  /* 0x00008c00ff027b82 */ /* 0x001e240000000a00 */
[----:B0-----:R-:W-:-:S05]  /*1850*/  IMAD.WIDE R2, R53, 0x8, R2 ;  /* 0x0000000835027825 */ /* 0x001fca00078e0202 */
[----:B------:R0:W-:Y:S02]  /*1860*/  STG.E.64 desc[UR6][R2.64], R4 ;  /* 0x0000000402007986 */ /* 0x0001e4000c101b06 */
[----:B0-----:R-:W0:Y:S02]  /*1870*/  LDC.64 R2, c[0x0][0x238] ;  /* 0x00008e00ff027b82 */ /* 0x001e240000000a00 */
[----:B0-----:R-:W-:-:S05]  /*1880*/  IMAD.WIDE R52, R53, 0x4, R2 ;  /* 0x0000000435347825 */ /* 0x001fca00078e0202 */
[----:B------:R0:W-:Y:S02]  /*1890*/  STG.E desc[UR6][R52.64], R0 ;  /* 0x0000000034007986 */ /* 0x0001e4000c101906 */
.L_x_6:
[----:B------:R-:W-:Y:S05]  /*18a0*/  BSYNC B1 ;  /* 0x0000000000017941 */ /* 0x000fea0003800000 */
.L_x_5:
[----:B0-----:R-:W-:-:S05]  /*18b0*/  IMAD.U32 R0, RZ, RZ, UR11 ;  /* 0x0000000bff007e24 */ /* 0x001fca000f8e00ff */
[----:B------:R-:W-:-:S13]  /*18c0*/  ISETP.GE.AND P0, PT, R47, R0, PT ;  /* 0x000000002f00720c */ /* 0x000fda0003f06270 */
[----:B------:R-:W-:Y:S05]  /*18d0*/  @P0 BRA `(.L_x_7) ;  /* 0x0000001000280947 */ /* 0x000fea0003800000 */
[----:B------:R-:W-:Y:S01]  /*18e0*/  LEA.HI R4, R49, R49, RZ, 0x1 ;  /* 0x0000003131047211 */ /* 0x000fe200078f08ff */
[----:B------:R-:W-:Y:S03]  /*18f0*/  BSSY B1, `(.L_x_8) ;  /* 0x0000034000017945 */ /* 0x000fe60003800000 */
[--C-:B------:R-:W-:Y:S02]  /*1900*/  SHF.R.S32.HI R0, RZ, 0x1, R4.reuse ;  /* 0x00000001ff007819 */ /* 0x100fe40000011404 */
[----:B------:R-:W-:-:S04]  /*1910*/  SHF.R.S32.HI R3, RZ, 0x1f, R4 ;  /* 0x0000001fff037819 */ /* 0x000fc80000011404 */
[----:B------:R-:W-:-:S04]  /*1920*/  LEA.HI R3, R3, R0, RZ, 0x5 ;  /* 0x0000000003037211 */ /* 0x000fc800078f28ff */
[----:B------:R-:W-:-:S05]  /*1930*/  LOP3.LUT R3, R3, 0xffffffe0, RZ, 0xc0, !PT ;  /* 0xffffffe003037812 */ /* 0x000fca00078ec0ff */
[----:B------:R-:W-:Y:S02]  /*1940*/  IMAD.IADD R3, R0, 0x1, -R3 ;  /* 0x0000000100037824 */ /* 0x000fe400078e0a03 */
[----:B------:R-:W-:-:S03]  /*1950*/  IMAD.MOV.U32 R0, RZ, RZ, R47 ;  /* 0x000000ffff007224 */ /* 0x000fc600078e002f */
[----:B------:R-:W-:-:S13]  /*1960*/  ISETP.NE.AND P0, PT, R48, R3, PT ;  /* 0x000000033000720c */ /* 0x000fda0003f05270 */
[----:B------:R-:W-:Y:S05]  /*1970*/  @P0 BRA `(.L_x_9) ;  /* 0x0000000000ac0947 */ /* 0x000fea0003800000 */
[----:B------:R-:W-:Y:S02]  /*1980*/  SHF.R.S32.HI R2, RZ, 0x1f, R49 ;  /* 0x0000001fff027819 */ /* 0x000fe40000011431 */
[----:B------:R-:W-:Y:S02]  /*1990*/  LOP3.LUT R4, R4, 0xfffffffe, RZ, 0xc0, !PT ;  /* 0xfffffffe04047812 */ /* 0x000fe400078ec0ff */
[----:B------:R-:W-:-:S03]  /*19a0*/  LEA.HI R2, R2, R49, RZ, 0x6 ;  /* 0x0000003102027211 */ /* 0x000fc600078f30ff */
[----:B------:R-:W-:Y:S01]  /*19b0*/  IMAD.IADD R49, R49, 0x1, -R4 ;  /* 0x0000000131317824 */ /* 0x000fe200078e0a04 */
[----:B------:R-:W-:-:S05]  /*19c0*/  SHF.R.S32.HI R2, RZ, 0x6, R2 ;  /* 0x00000006ff027819 */ /* 0x000fca0000011402 */
[----:B------:R-:W-:-:S04]  /*19d0*/  IMAD R2, R2, 0x2, R49 ;  /* 0x0000000202027824 */ /* 0x000fc800078e0231 */
[----:B------:R-:W-:-:S05]  /*19e0*/  IMAD.SHL.U32 R2, R2, 0x4, RZ ;  /* 0x0000000402027824 */ /* 0x000fca00078e00ff */
[C---:B------:R-:W-:Y:S02]  /*19f0*/  ISETP.EQ.AND P4, PT, R2.reuse, RZ, PT ;  /* 0x000000ff0200720c */ /* 0x040fe40003f82270 */
[C---:B------:R-:W-:Y:S02]  /*1a00*/  ISETP.EQ.AND P3, PT, R2.reuse, 0x4, PT ;  /* 0x000000040200780c */ /* 0x040fe40003f62270 */
[C---:B------:R-:W-:Y:S02]  /*1a10*/  ISETP.EQ.AND P2, PT, R2.reuse, 0x8, PT ;  /* 0x000000080200780c */ /* 0x040fe40003f42270 */
[C---:B------:R-:W-:Y:S02]  /*1a20*/  ISETP.EQ.AND P1, PT, R2.reuse, 0xc, PT ;  /* 0x0000000c0200780c */ /* 0x040fe40003f22270 */
[C---:B------:R-:W-:Y:S02]  /*1a30*/  ISETP.EQ.AND P0, PT, R2.reuse, 0x10, PT ;  /* 0x000000100200780c */ /* 0x040fe40003f02270 */
[----:B------:R-:W-:-:S02]  /*1a40*/  ISETP.EQ.AND P6, PT, R2, 0x14, PT ;  /* 0x000000140200780c */ /* 0x000fc40003fc2270 */
[C---:B------:R-:W-:Y:S01]  /*1a50*/  ISETP.EQ.AND P5, PT, R2.reuse, 0x18, PT ;  /* 0x000000180200780c */ /* 0x040fe20003fa2270 */
[----:B------:R-:W-:Y:S01]  /*1a60*/  @P4 IMAD.MOV.U32 R23, RZ, RZ, -0x39e3c000 ;  /* 0xc61c4000ff174424 */ /* 0x000fe200078e00ff */
        /* <DEDUP_REMOVED lines=20> */
[----:B------:R-:W-:Y:S01]  /*1bb0*/  ISETP.EQ.AND P1, PT, R2, 0x44, PT ;  /* 0x000000440200780c */ /* 0x000fe20003f22270 */
[----:B------:R-:W-:-:S02]  /*1bc0*/  @P0 IMAD.MOV.U32 R14, RZ, RZ, -0x39e3c000 ;  /* 0xc61c4000ff0e0424 */ /* 0x000fc400078e00ff */
[----:B------:R-:W-:Y:S02]  /*1bd0*/  @P6 IMAD.MOV.U32 R11, RZ, RZ, -0x39e3c000 ;  /* 0xc61c4000ff0b6424 */ /* 0x000fe400078e00ff */
[----:B------:R-:W-:Y:S02]  /*1be0*/  @P5 IMAD.MOV.U32 R12, RZ, RZ, -0x39e3c000 ;  /* 0xc61c4000ff0c5424 */ /* 0x000fe400078e00ff */
[----:B------:R-:W-:Y:S02]  /*1bf0*/  @P4 IMAD.MOV.U32 R9, RZ, RZ, -0x39e3c000 ;  /* 0xc61c4000ff094424 */ /* 0x000fe400078e00ff */
[----:B------:R-:W-:Y:S02]  /*1c00*/  @P3 IMAD.MOV.U32 R10, RZ, RZ, -0x39e3c000 ;  /* 0xc61c4000ff0a3424 */ /* 0x000fe400078e00ff */
[----:B------:R-:W-:Y:S02]  /*1c10*/  @P2 IMAD.MOV.U32 R8, RZ, RZ, -0x39e3c000 ;  /* 0xc61c4000ff082424 */ /* 0x000fe400078e00ff */
[----:B------:R-:W-:-:S07]  /*1c20*/  @P1 IMAD.MOV.U32 R7, RZ, RZ, -0x39e3c000 ;  /* 0xc61c4000ff071424 */ /* 0x000fce00078e00ff */
.L_x_9:
[----:B------:R-:W-:Y:S05]  /*1c30*/  BSYNC B1 ;  /* 0x0000000000017941 */ /* 0x000fea0003800000 */
.L_x_8:
[----:B------:R-:W-:Y:S05]  /*1c40*/  BRA `(.L_x_10) ;  /* 0xfffffff000c47947 */ /* 0x000fea000383ffff */
.L_x_3:
[----:B------:R-:W-:Y:S01]  /*1c50*/  IMAD.MOV.U32 R0, RZ, RZ, RZ ;  /* 0x000000ffff007224 */ /* 0x000fe200078e00ff */
[----:B------:R-:W-:Y:S01]  /*1c60*/  ULDC UR10, c[0x0][0x228] ;  /* 0x00008a00000a7ab9 */ /* 0x000fe20000000800 */
[----:B------:R-:W-:Y:S01]  /*1c70*/  ULDC UR11, c[0x0][0x240] ;  /* 0x00009000000b7ab9 */ /* 0x000fe20000000800 */
[----:B------:R-:W-:Y:S01]  /*1c80*/  ULDC UR5, c[0x0][0x248] ;  /* 0x0000920000057ab9 */ /* 0x000fe20000000800 */
[----:B------:R-:W-:-:S05]  /*1c90*/  ULDC.64 UR8, c[0x0][0x240] ;  /* 0x0000900000087ab9 */ /* 0x000fca0000000a00 */
.L_x_16:
        /* <DEDUP_REMOVED lines=114> */
[----:B------:R-:W-:Y:S02]  /*23c0*/  SEL R48, R53, R52, P0 ;  /* 0x0000003435307207 */ /* 0x000fe40000000000 */
[----:B------:R0:W1:Y:S04]  /*23d0*/  SHFL.BFLY PT, R52, R51, 0x1, 0x1f ;  /* 0x0c201f0033347f89 */ /* 0x00006800000e0000 */
[----:B------:R0:W2:Y:S04]  /*23e0*/  SHFL.BFLY PT, R49, R50, 0x1, 0x1f ;  /* 0x0c201f0032317f89 */ /* 0x0000a800000e0000 */
[----:B------:R0:W3:Y:S02]  /*23f0*/  SHFL.BFLY PT, R53, R48, 0x1, 0x1f ;  /* 0x0c201f0030357f89 */ /* 0x0000e400000e0000 */
.L_x_55:
[----:B-1----:R-:W-:Y:S01]  /*2400*/  FSETP.GEU.FTZ.AND P1, PT, R51, R52, PT ;  /* 0x000000343300720b */ /* 0x002fe20003f3e000 */
[----:B------:R-:W-:Y:S01]  /*2410*/  BSSY B1, `(.L_x_12) ;  /* 0x000001c000017945 */ /* 0x000fe20003800000 */
[----:B------:R-:W-:Y:S02]  /*2420*/  LOP3.LUT P3, R47, R46, 0x1f, RZ, 0xc0, !PT ;  /* 0x0000001f2e2f7812 */ /* 0x000fe4000786c0ff */
[----:B------:R-:W-:-:S09]  /*2430*/  PLOP3.LUT P0, PT, PT, PT, PT, 0x80, 0x0 ;  /* 0x000000000000781c */ /* 0x000fd20003f0f070 */
[----:B------:R-:W-:-:S04]  /*2440*/  @P1 FSETP.NEU.FTZ.AND P2, PT, R51, R52, PT ;  /* 0x000000343300120b */ /* 0x000fc80003f5d000 */
[----:B---3--:R-:W-:-:S04]  /*2450*/  @P1 ISETP.LT.AND P0, PT, R53, R48, !P2 ;  /* 0x000000303500120c */ /* 0x008fc80005701270 */
[----:B0-2---:R-:W-:Y:S01]  /*2460*/  FSEL R50, R49, R50, P0 ;  /* 0x0000003231327208 */ /* 0x005fe20000000000 */
[----:B------:R-:W-:Y:S01]  /*2470*/  VIADD R49, R0, 0x1 ;  /* 0x0000000100317836 */ /* 0x000fe20000000000 */
[----:B------:R-:W-:Y:S01]  /*2480*/  SEL R48, R53, R48, P0 ;  /* 0x0000003035307207 */ /* 0x000fe20000000000 */
[----:B------:R-:W-:Y:S06]  /*2490*/  @P3 BRA `(.L_x_13) ;  /* 0x00000000004c3947 */ /* 0x000fec0003800000 */
[----:B------:R-:W0:Y:S01]  /*24a0*/  LDC.64 R2, c[0x0][0x220] ;  /* 0x00008800ff027b82 */ /* 0x000e220000000a00 */
[----:B------:R-:W-:Y:S01]  /*24b0*/  IMAD R51, R45, UR8, R0 ;  /* 0x000000082d337c24 */ /* 0x000fe2000f8e0200 */
[C---:B------:R-:W-:Y:S02]  /*24c0*/  ISETP.GE.AND P0, PT, R48.reuse, UR9, PT ;  /* 0x0000000930007c0c */ /* 0x040fe4000bf06270 */
[----:B------:R-:W-:Y:S02]  /*24d0*/  PRMT R4, R43, 0x9910, RZ ;  /* 0x000099102b047816 */ /* 0x000fe400000000ff */
[----:B------:R-:W-:-:S04]  /*24e0*/  ISETP.LT.AND P0, PT, R48, UR5, P0 ;  /* 0x0000000530007c0c */ /* 0x000fc80008701270 */
[----:B------:R-:W-:Y:S01]  /*24f0*/  ISETP.NE.AND P0, PT, R4, RZ, P0 ;  /* 0x000000ff0400720c */ /* 0x000fe20000705270 */
[----:B------:R-:W-:-:S05]  /*2500*/  VIADD R4, R48, -UR9 ;  /* 0x8000000930047c36 */ /* 0x000fca0008000000 */
[----:B------:R-:W-:Y:S02]  /*2510*/  SHF.R.S32.HI R5, RZ, 0x1f, R4 ;  /* 0x0000001fff057819 */ /* 0x000fe40000011404 */
[----:B------:R-:W-:Y:S02]  /*2520*/  SEL R4, R4, 0x240, P0 ;  /* 0x0000024004047807 */ /* 0x000fe40000000000 */
[----:B------:R-:W-:Y:S01]  /*2530*/  SEL R5, R5, RZ, P0 ;  /* 0x000000ff05057207 */ /* 0x000fe20000000000 */
[C---:B0-----:R-:W-:Y:S02]  /*2540*/  IMAD.WIDE R52, R51.reuse, 0x4, R2 ;  /* 0x0000000433347825 */ /* 0x041fe400078e0202 */
[----:B------:R-:W0:Y:S03]  /*2550*/  LDC.64 R2, c[0x0][0x230] ;  /* 0x00008c00ff027b82 */ /* 0x000e260000000a00 */
[----:B------:R1:W-:Y:S05]  /*2560*/  STG.E desc[UR6][R52.64], R50 ;  /* 0x0000003234007986 */ /* 0x0003ea000c101906 */
[----:B-1----:R-:W1:Y:S01]  /*2570*/  LDC.64 R52, c[0x0][0x238] ;  /* 0x00008e00ff347b82 */ /* 0x002e620000000a00 */
[----:B0-----:R-:W-:-:S05]  /*2580*/  IMAD.WIDE R2, R51, 0x8, R2 ;  /* 0x0000000833027825 */ /* 0x001fca00078e0202 */
[----:B------:R0:W-:Y:S01]  /*2590*/  STG.E.64 desc[UR6][R2.64], R4 ;  /* 0x0000000402007986 */ /* 0x0001e2000c101b06 */
[----:B-1----:R-:W-:-:S04]  /*25a0*/  IMAD.WIDE R52, R51, 0x4, R52 ;  /* 0x0000000433347825 */ /* 0x002fc800078e0234 */
[----:B------:R-:W-:-:S05]  /*25b0*/  IMAD R51, R0, UR10, R45 ;  /* 0x0000000a00337c24 */ /* 0x000fca000f8e022d */
[----:B------:R0:W-:Y:S02]  /*25c0*/  STG.E desc[UR6][R52.64], R51 ;  /* 0x0000003334007986 */ /* 0x0001e4000c101906 */
.L_x_13:
[----:B------:R-:W-:Y:S05]  /*25d0*/  BSYNC B1 ;  /* 0x0000000000017941 */ /* 0x000fea0003800000 */
.L_x_12:
[----:B------:R-:W-:-:S05]  /*25e0*/  IMAD.U32 R0, RZ, RZ, UR11 ;  /* 0x0000000bff007e24 */ /* 0x000fca000f8e00ff */
[----:B------:R-:W-:-:S13]  /*25f0*/  ISETP.GE.AND P0, PT, R49, R0, PT ;  /* 0x000000003100720c */ /* 0x000fda0003f06270 */
[----:B------:R-:W-:Y:S05]  /*2600*/  @P0 BRA `(.L_x_7) ;  /* 0x0000000000dc0947 */ /* 0x000fea0003800000 */
[----:B0-----:R-:W-:Y:S01]  /*2610*/  LEA.HI R5, R48, R48, RZ, 0x1 ;  /* 0x0000003030057211 */ /* 0x001fe200078f08ff */
[----:B------:R-:W-:Y:S03]  /*2620*/  BSSY B1, `(.L_x_14) ;  /* 0x0000034000017945 */ /* 0x000fe60003800000 */
[--C-:B------:R-:W-:Y:S02]  /*2630*/  SHF.R.S32.HI R0, RZ, 0x1, R5.reuse ;  /* 0x00000001ff007819 */ /* 0x100fe40000011405 */
[----:B------:R-:W-:-:S04]  /*2640*/  SHF.R.S32.HI R3, RZ, 0x1f, R5 ;  /* 0x0000001fff037819 */ /* 0x000fc80000011405 */
[----:B------:R-:W-:-:S04]  /*2650*/  LEA.HI R3, R3, R0, RZ, 0x5 ;  /* 0x0000000003037211 */ /* 0x000fc800078f28ff */
[----:B------:R-:W-:-:S05]  /*2660*/  LOP3.LUT R3, R3, 0xffffffe0, RZ, 0xc0, !PT ;  /* 0xffffffe003037812 */ /* 0x000fca00078ec0ff */
[----:B------:R-:W-:-:S05]  /*2670*/  IMAD.IADD R0, R0, 0x1, -R3 ;  /* 0x0000000100007824 */ /* 0x000fca00078e0a03 */
[----:B------:R-:W-:Y:S01]  /*2680*/  ISETP.NE.AND P0, PT, R47, R0, PT ;  /* 0x000000002f00720c */ /* 0x000fe20003f05270 */
[----:B------:R-:W-:-:S12]  /*2690*/  IMAD.MOV.U32 R0, RZ, RZ, R49 ;  /* 0x000000ffff007224 */ /* 0x000fd800078e0031 */
        /* <DEDUP_REMOVED lines=44> */
.L_x_15:
[----:B------:R-:W-:Y:S05]  /*2960*/  BSYNC B1 ;  /* 0x0000000000017941 */ /* 0x000fea0003800000 */
.L_x_14:
[----:B------:R-:W-:Y:S05]  /*2970*/  BRA `(.L_x_16) ;  /* 0xfffffff000c87947 */ /* 0x000fea000383ffff */
.L_x_7:
[----:B------:R-:W-:Y:S05]  /*2980*/  BSYNC B0 ;  /* 0x0000000000007941 */ /* 0x000fea0003800000 */
.L_x_2:
[----:B------:R-:W-:Y:S01]  /*2990*/  ULDC.U8 UR4, c[0x0][0x24c] ;  /* 0x0000930000047ab9 */ /* 0x000fe20000000000 */
[----:B------:R-:W-:Y:S01]  /*29a0*/  LOP3.LUT P0, RZ, R46, 0x1f, RZ, 0xc0, !PT ;  /* 0x0000001f2eff7812 */ /* 0x000fe2000780c0ff */
[----:B------:R-:W-:-:S06]  /*29b0*/  UPRMT UR4, UR4, 0x8880, URZ ;  /* 0x0000888004047896 */ /* 0x000fcc000800003f */
[----:B------:R-:W-:-:S13]  /*29c0*/  ISETP.EQ.OR P0, PT, RZ, UR4, P0 ;  /* 0x00000004ff007c0c */ /* 0x000fda0008702670 */
[----:B------:R-:W-:Y:S05]  /*29d0*/  @P0 EXIT ;  /* 0x000000000000094d */ /* 0x000fea0003800000 */
[----:B------:R-:W-:-:S13]  /*29e0*/  ISETP.GE.AND P0, PT, R0, 0x1, PT ;  /* 0x000000010000780c */ /* 0x000fda0003f06270 */
[----:B------:R-:W-:Y:S05]  /*29f0*/  @!P0 EXIT ;  /* 0x000000000000894d */ /* 0x000fea0003800000 */
[C---:B0-----:R-:W-:Y:S01]  /*2a00*/  VIADD R2, R0.reuse, 0xffffffff ;  /* 0xffffffff00027836 */ /* 0x041fe20000000000 */
[----:B------:R-:W-:Y:S01]  /*2a10*/  LOP3.LUT R7, R0, 0x3, RZ, 0xc0, !PT ;  /* 0x0000000300077812 */ /* 0x000fe200078ec0ff */
[----:B------:R-:W-:Y:S01]  /*2a20*/  BSSY B0, `(.L_x_17) ;  /* 0x000001d000007945 */ /* 0x000fe20003800000 */
[----:B------:R-:W-:Y:S01]  /*2a30*/  FSETP.GT.FTZ.AND P0, PT, R6, RZ, PT ;  /* 0x000000ff0600720b */ /* 0x000fe20003f14000 */
[----:B------:R-:W-:Y:S01]  /*2a40*/  IMAD.MOV.U32 R9, RZ, RZ, RZ ;  /* 0x000000ffff097224 */ /* 0x000fe200078e00ff */
[----:B------:R-:W-:Y:S02]  /*2a50*/  ISETP.GE.U32.AND P1, PT, R2, 0x3, PT ;  /* 0x000000030200780c */ /* 0x000fe40003f26070 */
[----:B------:R-:W-:Y:S02]  /*2a60*/  ISETP.NE.AND P2, PT, R7, RZ, PT ;  /* 0x000000ff0700720c */ /* 0x000fe40003f45270 */
[----:B------:R-:W-:-:S09]  /*2a70*/  FSEL R16, R6, 1, P0 ;  /* 0x3f80000006107808 */ /* 0x000fd20000000000 */
[----:B------:R-:W-:Y:S05]  /*2a80*/  @!P1 BRA `(.L_x_18) ;  /* 0x0000000000589947 */ /* 0x000fea0003800000 */
[----:B------:R-:W0:Y:S01]  /*2a90*/  LDC.64 R4, c[0x0][0x220] ;  /* 0x00008800ff047b82 */ /* 0x000e220000000a00 */
[----:B------:R1:W2:Y:S01]  /*2aa0*/  MUFU.RCP R19, R16 ;  /* 0x0000001000137308 */ /* 0x0002a20000001000 */
[----:B------:R-:W-:Y:S02]  /*2ab0*/  IMAD.IADD R6, R0, 0x1, -R7 ;  /* 0x0000000100067824 */ /* 0x000fe400078e0a07 */
[----:B------:R-:W-:-:S07]  /*2ac0*/  IMAD.MOV.U32 R9, RZ, RZ, RZ ;  /* 0x000000ffff097224 */ /* 0x000fce00078e00ff */
.L_x_19:
[----:B---3--:R-:W-:-:S04]  /*2ad0*/  IMAD R3, R45, R0, R9 ;  /* 0x000000002d037224 */ /* 0x008fc800078e0209 */
[----:B0-----:R-:W-:-:S05]  /*2ae0*/  IMAD.WIDE R2, R3, 0x4, R4 ;  /* 0x0000000403027825 */ /* 0x001fca00078e0204 */
[----:B------:R-:W2:Y:S04]  /*2af0*/  LDG.E R8, desc[UR6][R2.64] ;  /* 0x0000000602087981 */ /* 0x000ea8000c1e1900 */
[----:B------:R-:W3:Y:S04]  /*2b00*/  LDG.E R10, desc[UR6][R2.64+0x4] ;  /* 0x00000406020a7981 */ /* 0x000ee8000c1e1900 */
[----:B------:R-:W4:Y:S04]  /*2b10*/  LDG.E R12, desc[UR6][R2.64+0x8] ;  /* 0x00000806020c7981 */ /* 0x000f28000c1e1900 */
[----:B------:R-:W5:Y:S01]  /*2b20*/  LDG.E R14, desc[UR6][R2.64+0xc] ;  /* 0x00000c06020e7981 */ /* 0x000f62000c1e1900 */
[----:B------:R-:W-:-:S02]  /*2b30*/  VIADD R6, R6, 0xfffffffc ;  /* 0xfffffffc06067836 */ /* 0x000fc40000000000 */
[----:B------:R-:W-:-:S03]  /*2b40*/  VIADD R9, R9, 0x4 ;  /* 0x0000000409097836 */ /* 0x000fc60000000000 */
[----:B------:R-:W-:Y:S01]  /*2b50*/  ISETP.NE.AND P0, PT, R6, RZ, PT ;  /* 0x000000ff0600720c */ /* 0x000fe20003f05270 */
[-C--:B--2---:R-:W-:Y:S01]  /*2b60*/  FMUL.FTZ R11, R8, R19.reuse ;  /* 0x00000013080b7220 */ /* 0x084fe20000410000 */
[----:B---3--:R-:W-:-:S04]  /*2b70*/  FMUL.FTZ R13, R10, R19 ;  /* 0x000000130a0d7220 */ /* 0x008fc80000410000 */
[----:B------:R3:W-:Y:S01]  /*2b80*/  STG.E desc[UR6][R2.64], R11 ;  /* 0x0000000b02007986 */ /* 0x0007e2000c101906 */
[----:B----4-:R-:W-:-:S03]  /*2b90*/  FMUL.FTZ R15, R12, R19 ;  /* 0x000000130c0f7220 */ /* 0x010fc60000410000 */
[----:B------:R3:W-:Y:S01]  /*2ba0*/  STG.E desc[UR6][R2.64+0x4], R13 ;  /* 0x0000040d02007986 */ /* 0x0007e2000c101906 */
[----:B-----5:R-:W-:-:S03]  /*2bb0*/  FMUL.FTZ R17, R14, R19 ;  /* 0x000000130e117220 */ /* 0x020fc60000410000 */
[----:B------:R3:W-:Y:S04]  /*2bc0*/  STG.E desc[UR6][R2.64+0x8], R15 ;  /* 0x0000080f02007986 */ /* 0x0007e8000c101906 */
[----:B------:R3:W-:Y:S01]  /*2bd0*/  STG.E desc[UR6][R2.64+0xc], R17 ;  /* 0x00000c1102007986 */ /* 0x0007e2000c101906 */
[----:B------:R-:W-:Y:S05]  /*2be0*/  @P0 BRA `(.L_x_19) ;  /* 0xfffffffc00b80947 */ /* 0x000fea000383ffff */
.L_x_18:
[----:B------:R-:W-:Y:S05]  /*2bf0*/  BSYNC B0 ;  /* 0x0000000000007941 */ /* 0x000fea0003800000 */
.L_x_17:
[----:B------:R-:W-:Y:S05]  /*2c00*/  @!P2 EXIT ;  /* 0x000000000000a94d */ /* 0x000fea0003800000 */
[----:B---3--:R-:W0:Y:S01]  /*2c10*/  S2R R11, SR_TID.Y ;  /* 0x00000000000b7919 */ /* 0x008e220000002200 */
[----:B------:R-:W2:Y:S01]  /*2c20*/  LDC.64 R2, c[0x0][0x220] ;  /* 0x00008800ff027b82 */ /* 0x000ea20000000a00 */
[----:B------:R-:W-:Y:S01]  /*2c30*/  BSSY B0, `(.L_x_20) ;  /* 0x0000013000007945 */ /* 0x000fe20003800000 */
[----:B------:R-:W3:Y:S01]  /*2c40*/  S2R R5, SR_CTAID.X ;  /* 0x0000000000057919 */ /* 0x000ee20000002500 */
[----:B0-----:R-:W-:Y:S02]  /*2c50*/  LEA.HI R46, R46, R11, RZ, 0x1b ;  /* 0x0000000b2e2e7211 */ /* 0x001fe400078fd8ff */
[----:B------:R0:W4:Y:S03]  /*2c60*/  MUFU.RCP R11, R16 ;  /* 0x00000010000b7308 */ /* 0x0001260000001000 */
[----:B---3--:R-:W-:-:S04]  /*2c70*/  IMAD R46, R5, 0x4, R46 ;  /* 0x00000004052e7824 */ /* 0x008fc800078e022e */
[----:B------:R-:W-:-:S04]  /*2c80*/  IMAD R9, R46, R0, R9 ;  /* 0x000000002e097224 */ /* 0x000fc800078e0209 */
[----:B--2---:R-:W-:-:S04]  /*2c90*/  IMAD.WIDE R2, R9, 0x4, R2 ;  /* 0x0000000409027825 */ /* 0x004fc800078e0202 */
[----:B------:R-:W-:Y:S02]  /*2ca0*/  IMAD.MOV.U32 R0, RZ, RZ, R2 ;  /* 0x000000ffff007224 */ /* 0x000fe400078e0002 */
[----:B0---4-:R-:W-:-:S07]  /*2cb0*/  IMAD.MOV.U32 R9, RZ, RZ, R3 ;  /* 0x000000ffff097224 */ /* 0x011fce00078e0003 */
.L_x_21:
[----:B0-----:R-:W-:Y:S02]  /*2cc0*/  IMAD.MOV.U32 R2, RZ, RZ, R0 ;  /* 0x000000ffff027224 */ /* 0x001fe400078e0000 */
[----:B------:R-:W-:-:S05]  /*2cd0*/  IMAD.MOV.U32 R3, RZ, RZ, R9 ;  /* 0x000000ffff037224 */ /* 0x000fca00078e0009 */
[----:B------:R-:W2:Y:S01]  /*2ce0*/  LDG.E R0, desc[UR6][R2.64] ;  /* 0x0000000602007981 */ /* 0x000ea2000c1e1900 */
[----:B------:R-:W-:-:S05]  /*2cf0*/  VIADD R7, R7, 0xffffffff ;  /* 0xffffffff07077836 */ /* 0x000fca0000000000 */
[----:B------:R-:W-:Y:S01]  /*2d00*/  ISETP.NE.AND P0, PT, R7, RZ, PT ;  /* 0x000000ff0700720c */ /* 0x000fe20003f05270 */
[----:B--2---:R-:W-:Y:S01]  /*2d10*/  FMUL.FTZ R5, R0, R11 ;  /* 0x0000000b00057220 */ /* 0x004fe20000410000 */
[----:B------:R-:W-:-:S04]  /*2d20*/  IADD3 R0, P1, R2, 0x4, RZ ;  /* 0x0000000402007810 */ /* 0x000fc80007f3e0ff */
[----:B------:R0:W-:Y:S01]  /*2d30*/  STG.E desc[UR6][R2.64], R5 ;  /* 0x0000000502007986 */ /* 0x0001e2000c101906 */
[----:B------:R-:W-:-:S06]  /*2d40*/  IMAD.X R9, RZ, RZ, R3, P1 ;  /* 0x000000ffff097224 */ /* 0x000fcc00008e0603 */
[----:B------:R-:W-:Y:S05]  /*2d50*/  @P0 BRA `(.L_x_21) ;  /* 0xfffffffc00d80947 */ /* 0x000fea000383ffff */
[----:B------:R-:W-:Y:S05]  /*2d60*/  BSYNC B0 ;  /* 0x0000000000007941 */ /* 0x000fea0003800000 */
.L_x_20:
[----:B------:R-:W-:Y:S05]  /*2d70*/  EXIT ;  /* 0x000000000000794d */ /* 0x000fea0003800000 */
.L_x_4:
[----:B------:R-:W-:Y:S01]  /*2d80*/  BSSY B1, `(.L_x_22) ;  /* 0x0000008000017945 */ /* 0x000fe20003800000 */
[----:B------:R-:W-:Y:S02]  /*2d90*/  IMAD.MOV.U32 R5, RZ, RZ, R53 ;  /* 0x000000ffff057224 */ /* 0x000fe400078e0035 */
[----:B------:R-:W-:Y:S02]  /*2da0*/  IMAD.MOV.U32 R4, RZ, RZ, 0x10 ;  /* 0x00000010ff047424 */ /* 0x000fe400078e00ff */
[----:B------:R-:W-:Y:S02]  /*2db0*/  IMAD.MOV.U32 R3, RZ, RZ, 0x1f ;  /* 0x0000001fff037424 */ /* 0x000fe400078e00ff */
[----:B------:R-:W-:-:S07]  /*2dc0*/  IMAD.MOV.U32 R2, RZ, RZ, -0x1 ;  /* 0xffffffffff027424 */ /* 0x000fce00078e00ff */
[----:B------:R-:W-:Y:S05]  /*2dd0*/  WARPSYNC.COLLECTIVE R2, `(.L_x_23) ;  /* 0x0000000002087348 */ /* 0x000fea0003c00000 */
[----:B------:R0:W1:Y:S02]  /*2de0*/  SHFL.BFLY P0, R2, R5, R4, R3 ;  /* 0x0c00000405027389 */ /* 0x0000640000000003 */
[----:B01----:R-:W-:Y:S01]  /*2df0*/  ENDCOLLECTIVE ;  /* 0x000000000000791b */ /* 0x003fe20003800000 */
.L_x_23:
[----:B------:R-:W-:Y:S05]  /*2e00*/  BSYNC B1 ;  /* 0x0000000000017941 */ /* 0x000fea0003800000 */
.L_x_22:
[----:B------:R-:W-:Y:S02]  /*2e10*/  IMAD.MOV.U32 R52, RZ, RZ, R2 ;  /* 0x000000ffff347224 */ /* 0x000fe400078e0002 */
[----:B------:R-:W-:Y:S02]  /*2e20*/  IMAD.MOV.U32 R2, RZ, RZ, -0x1 ;  /* 0xffffffffff027424 */ /* 0x000fe400078e00ff */
[----:B------:R-:W-:Y:S01]  /*2e30*/  IMAD.MOV.U32 R5, RZ, RZ, R51 ;  /* 0x000000ffff057224 */ /* 0x000fe200078e0033 */
[----:B------:R-:W-:Y:S01]  /*2e40*/  FSETP.GEU.FTZ.AND P2, PT, R53, R52, PT ;  /* 0x000000343500720b */ /* 0x000fe20003f5e000 */
[----:B------:R-:W-:Y:S02]  /*2e50*/  IMAD.MOV.U32 R4, RZ, RZ, 0x10 ;  /* 0x00000010ff047424 */ /* 0x000fe400078e00ff */
[----:B------:R-:W-:-:S10]  /*2e60*/  IMAD.MOV.U32 R3, RZ, RZ, 0x1f ;  /* 0x0000001fff037424 */ /* 0x000fd400078e00ff */
[----:B------:R-:W-:Y:S05]  /*2e70*/  WARPSYNC.COLLECTIVE R2, `(.L_x_24) ;  /* 0x0000000002087348 */ /* 0x000fea0003c00000 */
[----:B------:R0:W1:Y:S02]  /*2e80*/  SHFL.BFLY P0, R2, R5, R4, R3 ;  /* 0x0c00000405027389 */ /* 0x0000640000000003 */
[----:B01----:R-:W-:Y:S01]  /*2e90*/  ENDCOLLECTIVE ;  /* 0x000000000000791b */ /* 0x003fe20003800000 */
.L_x_24:
[----:B------:R-:W-:Y:S01]  /*2ea0*/  @P2 FSETP.NEU.FTZ.AND P1, PT, R53, R52, PT ;  /* 0x000000343500220b */ /* 0x000fe20003f3d000 */
[----:B------:R-:W-:Y:S02]  /*2eb0*/  IMAD.MOV.U32 R5, RZ, RZ, R48 ;  /* 0x000000ffff057224 */ /* 0x000fe400078e0030 */
[----:B------:R-:W-:Y:S02]  /*2ec0*/  IMAD.MOV.U32 R50, RZ, RZ, R2 ;  /* 0x000000ffff327224 */ /* 0x000fe400078e0002 */
[----:B------:R-:W-:-:S08]  /*2ed0*/  IMAD.MOV.U32 R2, RZ, RZ, -0x1 ;  /* 0xffffffffff027424 */ /* 0x000fd000078e00ff */
[----:B------:R-:W-:Y:S05]  /*2ee0*/  WARPSYNC.COLLECTIVE R2, `(.L_x_25) ;  /* 0x0000000002087348 */ /* 0x000fea0003c00000 */
[----:B------:R0:W1:Y:S02]  /*2ef0*/  SHFL.BFLY P0, R2, R5, R4, R3 ;  /* 0x0c00000405027389 */ /* 0x0000640000000003 */
[----:B01----:R-:W-:Y:S01]  /*2f00*/  ENDCOLLECTIVE ;  /* 0x000000000000791b */ /* 0x003fe20003800000 */
.L_x_25:
[----:B------:R-:W-:Y:S02]  /*2f10*/  IMAD.MOV.U32 R4, RZ, RZ, 0x8 ;  /* 0x00000008ff047424 */ /* 0x000fe400078e00ff */
[----:B------:R-:W-:Y:S01]  /*2f20*/  IMAD.MOV.U32 R49, RZ, RZ, R2 ;  /* 0x000000ffff317224 */ /* 0x000fe200078e0002 */
[----:B------:R-:W-:Y:S01]  /*2f30*/  PLOP3.LUT P0, PT, PT, PT, PT, 0x80, 0x0 ;  /* 0x000000000000781c */ /* 0x000fe20003f0f070 */
[----:B------:R-:W-:-:S03]  /*2f40*/  IMAD.MOV.U32 R2, RZ, RZ, -0x1 ;  /* 0xffffffffff027424 */ /* 0x000fc600078e00ff */
[----:B------:R-:W-:-:S04]  /*2f50*/  @P2 ISETP.LT.AND P1, PT, R49, R48, !P1 ;  /* 0x000000303100220c */ /* 0x000fc80004f21270 */
[----:B------:R-:W-:Y:S02]  /*2f60*/  @P2 PLOP3.LUT P0, PT, P1, PT, PT, 0x80, 0x0 ;  /* 0x000000000000281c */ /* 0x000fe40000f0f070 */
[----:B------:R-:W-:Y:S02]  /*2f70*/  PLOP3.LUT P1, PT, PT, PT, PT, 0x80, 0x0 ;  /* 0x000000000000781c */ /* 0x000fe40003f2f070 */
[----:B------:R-:W-:Y:S02]  /*2f80*/  FSEL R52, R52, R53, P0 ;  /* 0x0000003534347208 */ /* 0x000fe40000000000 */
[----:B------:R-:W-:Y:S02]  /*2f90*/  FSEL R50, R50, R51, P0 ;  /* 0x0000003332327208 */ /* 0x000fe40000000000 */
[----:B------:R-:W-:Y:S01]  /*2fa0*/  SEL R49, R49, R48, P0 ;  /* 0x0000003031317207 */ /* 0x000fe20000000000 */
[----:B------:R-:W-:-:S07]  /*2fb0*/  IMAD.MOV.U32 R5, RZ, RZ, R52 ;  /* 0x000000ffff057224 */ /* 0x000fce00078e0034 */
[----:B------:R-:W-:Y:S05]  /*2fc0*/  WARPSYNC.COLLECTIVE R2, `(.L_x_26) ;  /* 0x0000000002087348 */ /* 0x000fea0003c00000 */
[----:B------:R0:W1:Y:S02]  /*2fd0*/  SHFL.BFLY P0, R2, R5, R4, R3 ;  /* 0x0c00000405027389 */ /* 0x0000640000000003 */
[----:B01----:R-:W-:Y:S01]  /*2fe0*/  ENDCOLLECTIVE ;  /* 0x000000000000791b */ /* 0x003fe20003800000 */
.L_x_26:
[----:B------:R-:W-:Y:S02]  /*2ff0*/  IMAD.MOV.U32 R5, RZ, RZ, R50 ;  /* 0x000000ffff057224 */ /* 0x000fe400078e0032 */
[----:B------:R-:W-:Y:S02]  /*3000*/  IMAD.MOV.U32 R47, RZ, RZ, R2 ;  /* 0x000000ffff2f7224 */ /* 0x000fe400078e0002 */
[----:B------:R-:W-:-:S07]  /*3010*/  IMAD.MOV.U32 R2, RZ, RZ, -0x1 ;  /* 0xffffffffff027424 */ /* 0x000fce00078e00ff */
[----:B------:R-:W-:Y:S05]  /*3020*/  WARPSYNC.COLLECTIVE R2, `(.L_x_27) ;  /* 0x0000000002087348 */ /* 0x000fea0003c00000 */
[----:B------:R0:W1:Y:S02]  /*3030*/  SHFL.BFLY P0, R2, R5, R4, R3 ;  /* 0x0c00000405027389 */ /* 0x0000640000000003 */
[----:B01----:R-:W-:Y:S01]  /*3040*/  ENDCOLLECTIVE ;  /* 0x000000000000791b */ /* 0x003fe20003800000 */
.L_x_27:
[----:B------:R-:W-:Y:S02]  /*3050*/  IMAD.MOV.U32 R5, RZ, RZ, R49 ;  /* 0x000000ffff057224 */ /* 0x000fe400078e0031 */
[----:B------:R-:W-:Y:S02]  /*3060*/  IMAD.MOV.U32 R53, RZ, RZ, R2 ;  /* 0x000000ffff357224 */ /* 0x000fe400078e0002 */
[----:B------:R-:W-:-:S07]  /*3070*/  IMAD.MOV.U32 R2, RZ, RZ, -0x1 ;  /* 0xffffffffff027424 */ /* 0x000fce00078e00ff */
[----:B------:R-:W-:Y:S05]  /*3080*/  WARPSYNC.COLLECTIVE R2, `(.L_x_28) ;  /* 0x0000000002087348 */ /* 0x000fea0003c00000 */
[----:B------:R0:W1:Y:S02]  /*3090*/  SHFL.BFLY P0, R2, R5, R4, R3 ;  /* 0x0c00000405027389 */ /* 0x0000640000000003 */
[----:B01----:R-:W-:Y:S01]  /*30a0*/  ENDCOLLECTIVE ;  /* 0x000000000000791b */ /* 0x003fe20003800000 */
.L_x_28:
[----:B------:R-:W-:Y:S01]  /*30b0*/  IMAD.MOV.U32 R4, RZ, RZ, 0x4 ;  /* 0x00000004ff047424 */ /* 0x000fe200078e00ff */
[----:B------:R-:W-:-:S13]  /*30c0*/  FSETP.GEU.FTZ.AND P0, PT, R52, R47, PT ;  /* 0x0000002f3400720b */ /* 0x000fda0003f1e000 */
[----:B------:R-:W-:-:S04]  /*30d0*/  @P0 FSETP.NEU.FTZ.AND P2, PT, R52, R47, PT ;  /* 0x0000002f3400020b */ /* 0x000fc80003f5d000 */
[----:B------:R-:W-:-:S04]  /*30e0*/  @P0 ISETP.LT.AND P2, PT, R2, R49, !P2 ;  /* 0x000000310200020c */ /* 0x000fc80005741270 */
[----:B------:R-:W-:-:S04]  /*30f0*/  @P0 PLOP3.LUT P1, PT, P2, PT, PT, 0x80, 0x0 ;  /* 0x000000000000081c */ /* 0x000fc8000172f070 */
[----:B------:R-:W-:Y:S02]  /*3100*/  FSEL R47, R47, R52, P1 ;  /* 0x000000342f2f7208 */ /* 0x000fe40000800000 */
[----:B------:R-:W-:Y:S01]  /*3110*/  SEL R52, R2, R49, P1 ;  /* 0x0000003102347207 */ /* 0x000fe20000800000 */
[----:B------:R-:W-:Y:S01]  /*3120*/  IMAD.MOV.U32 R2, RZ, RZ, -0x1 ;  /* 0xffffffffff027424 */ /* 0x000fe200078e00ff */
[----:B------:R-:W-:Y:S01]  /*3130*/  FSEL R53, R53, R50, P1 ;  /* 0x0000003235357208 */ /* 0x000fe20000800000 */
[----:B------:R-:W-:-:S07]  /*3140*/  IMAD.MOV.U32 R5, RZ, RZ, R47 ;  /* 0x000000ffff057224 */ /* 0x000fce00078e002f */
[----:B------:R-:W-:Y:S05]  /*3150*/  WARPSYNC.COLLECTIVE R2, `(.L_x_29) ;  /* 0x0000000002087348 */ /* 0x000fea0003c00000 */
[----:B------:R0:W1:Y:S02]  /*3160*/  SHFL.BFLY P0, R2, R5, R4, R3 ;  /* 0x0c00000405027389 */ /* 0x0000640000000003 */
[----:B01----:R-:W-:Y:S01]  /*3170*/  ENDCOLLECTIVE ;  /* 0x000000000000791b */ /* 0x003fe20003800000 */
.L_x_29:
[----:B------:R-:W-:Y:S02]  /*3180*/  IMAD.MOV.U32 R5, RZ, RZ, R53 ;  /* 0x000000ffff057224 */ /* 0x000fe400078e0035 */
[----:B------:R-:W-:Y:S02]  /*3190*/  IMAD.MOV.U32 R48, RZ, RZ, R2 ;  /* 0x000000ffff307224 */ /* 0x000fe400078e0002 */
[----:B------:R-:W-:-:S03]  /*31a0*/  IMAD.MOV.U32 R2, RZ, RZ, -0x1 ;  /* 0xffffffffff027424 */ /* 0x000fc600078e00ff */
[----:B------:R-:W-:-:S13]  /*31b0*/  FSETP.GEU.FTZ.AND P1, PT, R47, R48, PT ;  /* 0x000000302f00720b */ /* 0x000fda0003f3e000 */
[----:B------:R-:W-:Y:S05]  /*31c0*/  WARPSYNC.COLLECTIVE R2, `(.L_x_30) ;  /* 0x0000000002087348 */ /* 0x000fea0003c00000 */
[----:B------:R0:W1:Y:S02]  /*31d0*/  SHFL.BFLY P0, R2, R5, R4, R3 ;  /* 0x0c00000405027389 */ /* 0x0000640000000003 */
[----:B01----:R-:W-:Y:S01]  /*31e0*/  ENDCOLLECTIVE ;  /* 0x000000000000791b */ /* 0x003fe20003800000 */
.L_x_30:
[----:B------:R-:W-:Y:S01]  /*31f0*/  @P1 FSETP.NEU.FTZ.AND P2, PT, R47, R48, PT ;  /* 0x000000302f00120b */ /* 0x000fe20003f5d000 */
[----:B------:R-:W-:Y:S02]  /*3200*/  IMAD.MOV.U32 R5, RZ, RZ, R52 ;  /* 0x000000ffff057224 */ /* 0x000fe400078e0034 */
[----:B------:R-:W-:Y:S02]  /*3210*/  IMAD.MOV.U32 R49, RZ, RZ, R2 ;  /* 0x000000ffff317224 */ /* 0x000fe400078e0002 */
[----:B------:R-:W-:-:S08]  /*3220*/  IMAD.MOV.U32 R2, RZ, RZ, -0x1 ;  /* 0xffffffffff027424 */ /* 0x000fd000078e00ff */
[----:B------:R-:W-:Y:S05]  /*3230*/  WARPSYNC.COLLECTIVE R2, `(.L_x_31) ;  /* 0x0000000002087348 */ /* 0x000fea0003c00000 */
[----:B------:R0:W1:Y:S02]  /*3240*/  SHFL.BFLY P0, R2, R5, R4, R3 ;  /* 0x0c00000405027389 */ /* 0x0000640000000003 */
[----:B01----:R-:W-:Y:S01]  /*3250*/  ENDCOLLECTIVE ;  /* 0x000000000000791b */ /* 0x003fe20003800000 */
.L_x_31:
[----:B------:R-:W-:Y:S02]  /*3260*/  IMAD.MOV.U32 R4, RZ, RZ, 0x2 ;  /* 0x00000002ff047424 */ /* 0x000fe400078e00ff */
[----:B------:R-:W-:Y:S01]  /*3270*/  IMAD.MOV.U32 R51, RZ, RZ, R2 ;  /* 0x000000ffff337224 */ /* 0x000fe200078e0002 */
[----:B------:R-:W-:Y:S01]  /*3280*/  PLOP3.LUT P0, PT, PT, PT, PT, 0x80, 0x0 ;  /* 0x000000000000781c */ /* 0x000fe20003f0f070 */
[----:B------:R-:W-:-:S03]  /*3290*/  IMAD.MOV.U32 R2, RZ, RZ, -0x1 ;  /* 0xffffffffff027424 */ /* 0x000fc600078e00ff */
[----:B------:R-:W-:-:S04]  /*32a0*/  @P1 ISETP.LT.AND P2, PT, R51, R52, !P2 ;  /* 0x000000343300120c */ /* 0x000fc80005741270 */
[----:B------:R-:W-:-:S04]  /*32b0*/  @P1 PLOP3.LUT P0, PT, P2, PT, PT, 0x80, 0x0 ;  /* 0x000000000000181c */ /* 0x000fc8000170f070 */
[----:B------:R-:W-:Y:S02]  /*32c0*/  FSEL R47, R48, R47, P0 ;  /* 0x0000002f302f7208 */ /* 0x000fe40000000000 */
[----:B------:R-:W-:Y:S02]  /*32d0*/  FSEL R49, R49, R53, P0 ;  /* 0x0000003531317208 */ /* 0x000fe40000000000 */
[----:B------:R-:W-:Y:S01]  /*32e0*/  SEL R52, R51, R52, P0 ;  /* 0x0000003433347207 */ /* 0x000fe20000000000 */
[----:B------:R-:W-:-:S07]  /*32f0*/  IMAD.MOV.U32 R5, RZ, RZ, R47 ;  /* 0x000000ffff057224 */ /* 0x000fce00078e002f */
[----:B------:R-:W-:Y:S05]  /*3300*/  WARPSYNC.COLLECTIVE R2, `(.L_x_32) ;  /* 0x0000000002087348 */ /* 0x000fea0003c00000 */
[----:B------:R0:W1:Y:S02]  /*3310*/  SHFL.BFLY P0, R2, R5, R4, R3 ;  /* 0x0c00000405027389 */ /* 0x0000640000000003 */
[----:B01----:R-:W-:Y:S01]  /*3320*/  ENDCOLLECTIVE ;  /* 0x000000000000791b */ /* 0x003fe20003800000 */
.L_x_32:
[----:B------:R-:W-:Y:S02]  /*3330*/  IMAD.MOV.U32 R5, RZ, RZ, R49 ;  /* 0x000000ffff057224 */ /* 0x000fe400078e0031 */
[----:B------:R-:W-:Y:S02]  /*3340*/  IMAD.MOV.U32 R48, RZ, RZ, R2 ;  /* 0x000000ffff307224 */ /* 0x000fe400078e0002 */
[----:B------:R-:W-:-:S03]  /*3350*/  IMAD.MOV.U32 R2, RZ, RZ, -0x1 ;  /* 0xffffffffff027424 */ /* 0x000fc600078e00ff */
[----:B------:R-:W-:-:S13]  /*3360*/  FSETP.GEU.FTZ.AND P2, PT, R47, R48, PT ;  /* 0x000000302f00720b */ /* 0x000fda0003f5e000 */
[----:B------:R-:W-:Y:S05]  /*3370*/  WARPSYNC.COLLECTIVE R2, `(.L_x_33) ;  /* 0x0000000002087348 */ /* 0x000fea0003c00000 */
[----:B------:R0:W1:Y:S02]  /*3380*/  SHFL.BFLY P0, R2, R5, R4, R3 ;  /* 0x0c00000405027389 */ /* 0x0000640000000003 */
[----:B01----:R-:W-:Y:S01]  /*3390*/  ENDCOLLECTIVE ;  /* 0x000000000000791b */ /* 0x003fe20003800000 */
.L_x_33:
[----:B------:R-:W-:Y:S01]  /*33a0*/  @P2 FSETP.NEU.FTZ.AND P1, PT, R47, R48, PT ;  /* 0x000000302f00220b */ /* 0x000fe20003f3d000 */
[----:B------:R-:W-:Y:S02]  /*33b0*/  IMAD.MOV.U32 R5, RZ, RZ, R52 ;  /* 0x000000ffff057224 */ /* 0x000fe400078e0034 */
[----:B------:R-:W-:Y:S02]  /*33c0*/  IMAD.MOV.U32 R50, RZ, RZ, R2 ;  /* 0x000000ffff327224 */ /* 0x000fe400078e0002 */
[----:B------:R-:W-:-:S08]  /*33d0*/  IMAD.MOV.U32 R2, RZ, RZ, -0x1 ;  /* 0xffffffffff027424 */ /* 0x000fd000078e00ff */
[----:B------:R-:W-:Y:S05]  /*33e0*/  WARPSYNC.COLLECTIVE R2, `(.L_x_34) ;  /* 0x0000000002087348 */ /* 0x000fea0003c00000 */
[----:B------:R0:W1:Y:S02]  /*33f0*/  SHFL.BFLY P0, R2, R5, R4, R3 ;  /* 0x0c00000405027389 */ /* 0x0000640000000003 */
[----:B01----:R-:W-:Y:S01]  /*3400*/  ENDCOLLECTIVE ;  /* 0x000000000000791b */ /* 0x003fe20003800000 */
.L_x_34:
        /* <DEDUP_REMOVED lines=13> */
.L_x_35:
[----:B------:R-:W-:Y:S02]  /*34e0*/  IMAD.MOV.U32 R5, RZ, RZ, R50 ;  /* 0x000000ffff057224 */ /* 0x000fe400078e0032 */
[----:B------:R-:W-:Y:S02]  /*34f0*/  IMAD.MOV.U32 R53, RZ, RZ, R2 ;  /* 0x000000ffff357224 */ /* 0x000fe400078e0002 */
[----:B------:R-:W-:-:S07]  /*3500*/  IMAD.MOV.U32 R2, RZ, RZ, -0x1 ;  /* 0xffffffffff027424 */ /* 0x000fce00078e00ff */
[----:B------:R-:W-:Y:S05]  /*3510*/  WARPSYNC.COLLECTIVE R2, `(.L_x_36) ;  /* 0x0000000002087348 */ /* 0x000fea0003c00000 */
[----:B------:R0:W1:Y:S02]  /*3520*/  SHFL.BFLY P0, R2, R5, R4, R3 ;  /* 0x0c00000405027389 */ /* 0x0000640000000003 */
[----:B01----:R-:W-:Y:S01]  /*3530*/  ENDCOLLECTIVE ;  /* 0x000000000000791b */ /* 0x003fe20003800000 */
.L_x_36:
[----:B------:R-:W-:Y:S02]  /*3540*/  IMAD.MOV.U32 R5, RZ, RZ, R47 ;  /* 0x000000ffff057224 */ /* 0x000fe400078e002f */
[----:B------:R-:W-:Y:S02]  /*3550*/  IMAD.MOV.U32 R51, RZ, RZ, R2 ;  /* 0x000000ffff337224 */ /* 0x000fe400078e0002 */
[----:B------:R-:W-:-:S07]  /*3560*/  IMAD.MOV.U32 R2, RZ, RZ, -0x1 ;  /* 0xffffffffff027424 */ /* 0x000fce00078e00ff */
[----:B------:R-:W-:Y:S05]  /*3570*/  WARPSYNC.COLLECTIVE R2, `(.L_x_37) ;  /* 0x0000000002087348 */ /* 0x000fea0003c00000 */
[----:B------:R0:W1:Y:S02]  /*3580*/  SHFL.BFLY P0, R2, R5, R4, R3 ;  /* 0x0c00000405027389 */ /* 0x0000640000000003 */
[----:B01----:R-:W-:Y:S01]  /*3590*/  ENDCOLLECTIVE ;  /* 0x000000000000791b */ /* 0x003fe20003800000 */
.L_x_37:
[----:B------:R-:W-:Y:S01]  /*35a0*/  IMAD.MOV.U32 R52, RZ, RZ, R2 ;  /* 0x000000ffff347224 */ /* 0x000fe200078e0002 */
[----:B------:R-:W-:Y:S06]  /*35b0*/  BRA `(.L_x_38) ;  /* 0xffffffe000407947 */ /* 0x000fec000383ffff */
.L_x_11:
        /* <DEDUP_REMOVED lines=8> */
.L_x_40:
[----:B------:R-:W-:Y:S05]  /*3640*/  BSYNC B1 ;  /* 0x0000000000017941 */ /* 0x000fea0003800000 */
.L_x_39:
        /* <DEDUP_REMOVED lines=9> */
.L_x_41:
[----:B------:R-:W-:Y:S01]  /*36e0*/  @P2 FSETP.NEU.FTZ.AND P1, PT, R49, R52, PT ;  /* 0x000000343100220b */ /* 0x000fe20003f3d000 */
[----:B------:R-:W-:Y:S02]  /*36f0*/  IMAD.MOV.U32 R5, RZ, RZ, R48 ;  /* 0x000000ffff057224 */ /* 0x000fe400078e0030 */
[----:B------:R-:W-:Y:S02]  /*3700*/  IMAD.MOV.U32 R50, RZ, RZ, R2 ;  /* 0x000000ffff327224 */ /* 0x000fe400078e0002 */
[----:B------:R-:W-:-:S08]  /*3710*/  IMAD.MOV.U32 R2, RZ, RZ, -0x1 ;  /* 0xffffffffff027424 */ /* 0x000fd000078e00ff */
[----:B------:R-:W-:Y:S05]  /*3720*/  WARPSYNC.COLLECTIVE R2, `(.L_x_42) ;  /* 0x0000000002087348 */ /* 0x000fea0003c00000 */
[----:B------:R0:W1:Y:S02]  /*3730*/  SHFL.BFLY P0, R2, R5, R4, R3 ;  /* 0x0c00000405027389 */ /* 0x0000640000000003 */
[----:B01----:R-:W-:Y:S01]  /*3740*/  ENDCOLLECTIVE ;  /* 0x000000000000791b */ /* 0x003fe20003800000 */
.L_x_42:
        /* <DEDUP_REMOVED lines=14> */
.L_x_43:
[----:B------:R-:W-:Y:S02]  /*3830*/  IMAD.MOV.U32 R5, RZ, RZ, R50 ;  /* 0x000000ffff057224 */ /* 0x000fe400078e0032 */
[----:B------:R-:W-:Y:S02]  /*3840*/  IMAD.MOV.U32 R51, RZ, RZ, R2 ;  /* 0x000000ffff337224 */ /* 0x000fe400078e0002 */
[----:B------:R-:W-:-:S07]  /*3850*/  IMAD.MOV.U32 R2, RZ, RZ, -0x1 ;  /* 0xffffffffff027424 */ /* 0x000fce00078e00ff */
[----:B------:R-:W-:Y:S05]  /*3860*/  WARPSYNC.COLLECTIVE R2, `(.L_x_44) ;  /* 0x0000000002087348 */ /* 0x000fea0003c00000 */
[----:B------:R0:W1:Y:S02]  /*3870*/  SHFL.BFLY P0, R2, R5, R4, R3 ;  /* 0x0c00000405027389 */ /* 0x0000640000000003 */
[----:B01----:R-:W-:Y:S01]  /*3880*/  ENDCOLLECTIVE ;  /* 0x000000000000791b */ /* 0x003fe20003800000 */
.L_x_44:
[----:B------:R-:W-:Y:S02]  /*3890*/  IMAD.MOV.U32 R5, RZ, RZ, R47 ;  /* 0x000000ffff057224 */ /* 0x000fe400078e002f */
[----:B------:R-:W-:Y:S02]  /*38a0*/  IMAD.MOV.U32 R49, RZ, RZ, R2 ;  /* 0x000000ffff317224 */ /* 0x000fe400078e0002 */
[----:B------:R-:W-:-:S07]  /*38b0*/  IMAD.MOV.U32 R2, RZ, RZ, -0x1 ;  /* 0xffffffffff027424 */ /* 0x000fce00078e00ff */
[----:B------:R-:W-:Y:S05]  /*38c0*/  WARPSYNC.COLLECTIVE R2, `(.L_x_45) ;  /* 0x0000000002087348 */ /* 0x000fea0003c00000 */
[----:B------:R0:W1:Y:S02]  /*38d0*/  SHFL.BFLY P0, R2, R5, R4, R3 ;  /* 0x0c00000405027389 */ /* 0x0000640000000003 */
[----:B01----:R-:W-:Y:S01]  /*38e0*/  ENDCOLLECTIVE ;  /* 0x000000000000791b */ /* 0x003fe20003800000 */
.L_x_45:
        /* <DEDUP_REMOVED lines=13> */
.L_x_46:
[----:B------:R-:W-:Y:S02]  /*39c0*/  IMAD.MOV.U32 R5, RZ, RZ, R49 ;  /* 0x000000ffff057224 */ /* 0x000fe400078e0031 */
[----:B------:R-:W-:Y:S02]  /*39d0*/  IMAD.MOV.U32 R51, RZ, RZ, R2 ;  /* 0x000000ffff337224 */ /* 0x000fe400078e0002 */
[----:B------:R-:W-:-:S03]  /*39e0*/  IMAD.MOV.U32 R2, RZ, RZ, -0x1 ;  /* 0xffffffffff027424 */ /* 0x000fc600078e00ff */
[----:B------:R-:W-:-:S13]  /*39f0*/  FSETP.GEU.FTZ.AND P1, PT, R48, R51, PT ;  /* 0x000000333000720b */ /* 0x000fda0003f3e000 */
[----:B------:R-:W-:Y:S05]  /*3a00*/  WARPSYNC.COLLECTIVE R2, `(.L_x_47) ;  /* 0x0000000002087348 */ /* 0x000fea0003c00000 */
[----:B------:R0:W1:Y:S02]  /*3a10*/  SHFL.BFLY P0, R2, R5, R4, R3 ;  /* 0x0c00000405027389 */ /* 0x0000640000000003 */
[----:B01----:R-:W-:Y:S01]  /*3a20*/  ENDCOLLECTIVE ;  /* 0x000000000000791b */ /* 0x003fe20003800000 */
.L_x_47:
[----:B------:R-:W-:Y:S01]  /*3a30*/  @P1 FSETP.NEU.FTZ.AND P2, PT, R48, R51, PT ;  /* 0x000000333000120b */ /* 0x000fe20003f5d000 */
[----:B------:R-:W-:Y:S02]  /*3a40*/  IMAD.MOV.U32 R5, RZ, RZ, R52 ;  /* 0x000000ffff057224 */ /* 0x000fe400078e0034 */
[----:B------:R-:W-:Y:S02]  /*3a50*/  IMAD.MOV.U32 R47, RZ, RZ, R2 ;  /* 0x000000ffff2f7224 */ /* 0x000fe400078e0002 */
[----:B------:R-:W-:-:S08]  /*3a60*/  IMAD.MOV.U32 R2, RZ, RZ, -0x1 ;  /* 0xffffffffff027424 */ /* 0x000fd000078e00ff */
[----:B------:R-:W-:Y:S05]  /*3a70*/  WARPSYNC.COLLECTIVE R2, `(.L_x_48) ;  /* 0x0000000002087348 */ /* 0x000fea0003c00000 */
[----:B------:R0:W1:Y:S02]  /*3a80*/  SHFL.BFLY P0, R2, R5, R4, R3 ;  /* 0x0c00000405027389 */ /* 0x0000640000000003 */
[----:B01----:R-:W-:Y:S01]  /*3a90*/  ENDCOLLECTIVE ;  /* 0x000000000000791b */ /* 0x003fe20003800000 */
.L_x_48:
        /* <DEDUP_REMOVED lines=13> */
.L_x_49:
[----:B------:R-:W-:Y:S02]  /*3b70*/  IMAD.MOV.U32 R5, RZ, RZ, R47 ;  /* 0x000000ffff057224 */ /* 0x000fe400078e002f */
[----:B------:R-:W-:Y:S02]  /*3b80*/  IMAD.MOV.U32 R51, RZ, RZ, R2 ;  /* 0x000000ffff337224 */ /* 0x000fe400078e0002 */
[----:B------:R-:W-:-:S03]  /*3b90*/  IMAD.MOV.U32 R2, RZ, RZ, -0x1 ;  /* 0xffffffffff027424 */ /* 0x000fc600078e00ff */
[----:B------:R-:W-:-:S13]  /*3ba0*/  FSETP.GEU.FTZ.AND P2, PT, R48, R51, PT ;  /* 0x000000333000720b */ /* 0x000fda0003f5e000 */
[----:B------:R-:W-:Y:S05]  /*3bb0*/  WARPSYNC.COLLECTIVE R2, `(.L_x_50) ;  /* 0x0000000002087348 */ /* 0x000fea0003c00000 */
[----:B------:R0:W1:Y:S02]  /*3bc0*/  SHFL.BFLY P0, R2, R5, R4, R3 ;  /* 0x0c00000405027389 */ /* 0x0000640000000003 */
[----:B01----:R-:W-:Y:S01]  /*3bd0*/  ENDCOLLECTIVE ;  /* 0x000000000000791b */ /* 0x003fe20003800000 */
.L_x_50:
[----:B------:R-:W-:Y:S01]  /*3be0*/  @P2 FSETP.NEU.FTZ.AND P1, PT, R48, R51, PT ;  /* 0x000000333000220b */ /* 0x000fe20003f3d000 */
[----:B------:R-:W-:Y:S02]  /*3bf0*/  IMAD.MOV.U32 R5, RZ, RZ, R52 ;  /* 0x000000ffff057224 */ /* 0x000fe400078e0034 */
[----:B------:R-:W-:Y:S02]  /*3c00*/  IMAD.MOV.U32 R50, RZ, RZ, R2 ;  /* 0x000000ffff327224 */ /* 0x000fe400078e0002 */
[----:B------:R-:W-:-:S08]  /*3c10*/  IMAD.MOV.U32 R2, RZ, RZ, -0x1 ;  /* 0xffffffffff027424 */ /* 0x000fd000078e00ff */
[----:B------:R-:W-:Y:S05]  /*3c20*/  WARPSYNC.COLLECTIVE R2, `(.L_x_51) ;  /* 0x0000000002087348 */ /* 0x000fea0003c00000 */
[----:B------:R0:W1:Y:S02]  /*3c30*/  SHFL.BFLY P0, R2, R5, R4, R3 ;  /* 0x0c00000405027389 */ /* 0x0000640000000003 */
[----:B01----:R-:W-:Y:S01]  /*3c40*/  ENDCOLLECTIVE ;  /* 0x000000000000791b */ /* 0x003fe20003800000 */
.L_x_51:
        /* <DEDUP_REMOVED lines=13> */
.L_x_52:
[----:B------:R-:W-:Y:S02]  /*3d20*/  IMAD.MOV.U32 R5, RZ, RZ, R50 ;  /* 0x000000ffff057224 */ /* 0x000fe400078e0032 */
[----:B------:R-:W-:Y:S02]  /*3d30*/  IMAD.MOV.U32 R52, RZ, RZ, R2 ;  /* 0x000000ffff347224 */ /* 0x000fe400078e0002 */
[----:B------:R-:W-:-:S07]  /*3d40*/  IMAD.MOV.U32 R2, RZ, RZ, -0x1 ;  /* 0xffffffffff027424 */ /* 0x000fce00078e00ff */
[----:B------:R-:W-:Y:S05]  /*3d50*/  WARPSYNC.COLLECTIVE R2, `(.L_x_53) ;  /* 0x0000000002087348 */ /* 0x000fea0003c00000 */
[----:B------:R0:W1:Y:S02]  /*3d60*/  SHFL.BFLY P0, R2, R5, R4, R3 ;  /* 0x0c00000405027389 */ /* 0x0000640000000003 */
[----:B01----:R-:W-:Y:S01]  /*3d70*/  ENDCOLLECTIVE ;  /* 0x000000000000791b */ /* 0x003fe20003800000 */
.L_x_53:
[----:B------:R-:W-:Y:S02]  /*3d80*/  IMAD.MOV.U32 R5, RZ, RZ, R48 ;  /* 0x000000ffff057224 */ /* 0x000fe400078e0030 */
[----:B------:R-:W-:Y:S02]  /*3d90*/  IMAD.MOV.U32 R49, RZ, RZ, R2 ;  /* 0x000000ffff317224 */ /* 0x000fe400078e0002 */
[----:B------:R-:W-:-:S07]  /*3da0*/  IMAD.MOV.U32 R2, RZ, RZ, -0x1 ;  /* 0xffffffffff027424 */ /* 0x000fce00078e00ff */
[----:B------:R-:W-:Y:S05]  /*3db0*/  WARPSYNC.COLLECTIVE R2, `(.L_x_54) ;  /* 0x0000000002087348 */ /* 0x000fea0003c00000 */
[----:B------:R0:W1:Y:S02]  /*3dc0*/  SHFL.BFLY P0, R2, R5, R4, R3 ;  /* 0x0c00000405027389 */ /* 0x0000640000000003 */
[----:B01----:R-:W-:Y:S01]  /*3dd0*/  ENDCOLLECTIVE ;  /* 0x000000000000791b */ /* 0x003fe20003800000 */
.L_x_54:
[----:B------:R-:W-:Y:S01]  /*3de0*/  IMAD.MOV.U32 R53, RZ, RZ, R2 ;  /* 0x000000ffff357224 */ /* 0x000fe200078e0002 */
[----:B------:R-:W-:Y:S06]  /*3df0*/  BRA `(.L_x_55) ;  /* 0xffffffe400807947 */ /* 0x000fec000383ffff */
.L_x_56:
[----:B------:R-:W-:-:S00]  /*3e00*/  BRA `(.L_x_56) ;  /* 0xfffffffc00fc7947 */ /* 0x000fc0000383ffff */
[----:B------:R-:W-:-:S00]  /*3e10*/  NOP ;  /* 0x0000000000007918 */ /* 0x000fc00000000000 */
        /* <DEDUP_REMOVED lines=14> */
.L_x_12105:


//--------------------- .text._ZN4vllm3moe10topkGatingILi14ELi448ELi4ELi4ELi32El13__nv_bfloat16LNS0_11ScoringFuncE1EEEvPKT5_PKbPfiPT4_PiiiibPKf --------------------------
	.section	.text._ZN4vllm3moe10topkGatingILi14ELi448ELi4ELi4ELi32El13__nv_bfloat16LNS0_11ScoringFuncE1EEEvPKT5_PKbPfiPT4_PiiiibPKf,"ax",@progbits
	.align	128
        .global         _ZN4vllm3moe10topkGatingILi14ELi448ELi4ELi4ELi32El13__nv_bfloat16LNS0_11ScoringFuncE1EEEvPKT5_PKbPfiPT4_PiiiibPKf
        .type           _ZN4vllm3moe10topkGatingILi14ELi448ELi4ELi4ELi32El13__nv_bfloat16LNS0_11ScoringFuncE1EEEvPKT5_PKbPfiPT4_PiiiibPKf,@function
        .size           _ZN4vllm3moe10topkGatingILi14ELi448ELi4ELi4ELi32El13__nv_bfloat16LNS0_11ScoringFuncE1EEEvPKT5_PKbPfiPT4_PiiiibPKf,(.L_x_12106 - _ZN4vllm3moe10topkGatingILi14ELi448ELi4ELi4ELi32El13__nv_bfloat16LNS0_11ScoringFuncE1EEEvPKT5_PKbPfiPT4_PiiiibPKf)
        .other          _ZN4vllm3moe10topkGatingILi14ELi448ELi4ELi4ELi32El13__nv_bfloat16LNS0_11ScoringFuncE1EEEvPKT5_PKbPfiPT4_PiiiibPKf,@"STO_CUDA_ENTRY STV_DEFAULT"
_ZN4vllm3moe10topkGatingILi14ELi448ELi4ELi4ELi32El13__nv_bfloat16LNS0_11ScoringFuncE1EEEvPKT5_PKbPfiPT4_PiiiibPKf:
.text._ZN4vllm3moe10topkGatingILi14ELi448ELi4ELi4ELi32El13__nv_bfloat16LNS0_11ScoringFuncE1EEEvPKT5_PKbPfiPT4_PiiiibPKf:
        /* <DEDUP_REMOVED lines=35> */
[----:B-----5:R-:W-:Y:S01]  /*0230*/  PRMT R8, R10, 0x7632, R8 ;  /* 0x000076320a087816 */ /* 0x020fe20000000008 */
[----:B------:R-:W-:Y:S01]  /*0240*/  FMUL.FTZ R15, R9, -1.4426950216293334961 ;  /* 0xbfb8aa3b090f7820 */ /* 0x000fe20000410000 */
[----:B0-----:R-:W-:Y:S01]  /*0250*/  IMAD.U32 R6, R12, 0x10000, RZ ;  /* 0x000100000c067824 */ /* 0x001fe200078e00ff */
[----:B------:R-:W-:-:S02]  /*0260*/  PRMT R12, R17, 0x7632, R12 ;  /* 0x00007632110c7816 */ /* 0x000fc4000000000c */
[----:B------:R-:W-:Y:S02]  /*0270*/  IMAD.U32 R9, R8, 0x10000, RZ ;  /* 0x0001000008097824 */ /* 0x000fe400078e00ff */
[----:B------:R0:W-:Y:S01]  /*0280*/  MUFU.EX2 R8, R15 ;  /* 0x0000000f00087308 */ /* 0x0001e20000000800 */
[----:B------:R-:W-:Y:S01]  /*0290*/  IMAD.U32 R4, R10, 0x10000, RZ ;  /* 0x000100000a047824 */ /* 0x000fe200078e00ff */
[C---:B------:R-:W-:Y:S01]  /*02a0*/  PRMT R10, R11.reuse, 0x7632, R10 ;  /* 0x000076320b0a7816 */ /* 0x040fe2000000000a */
[----:B------:R-:W-:Y:S01]  /*02b0*/  IMAD.U32 R5, R11, 0x10000, RZ ;  /* 0x000100000b057824 */ /* 0x000fe200078e00ff */
[----:B------:R-:W-:Y:S01]  /*02c0*/  PRMT R11, R16, 0x7632, R11 ;  /* 0x00007632100b7816 */ /* 0x000fe2000000000b */
[C---:B------:R-:W-:Y:S02]  /*02d0*/  IMAD.U32 R7, R13.reuse, 0x10000, RZ ;  /* 0x000100000d077824 */ /* 0x040fe400078e00ff */
[C---:B0-----:R-:W-:Y:S01]  /*02e0*/  IMAD.U32 R15, R12.reuse, 0x10000, RZ ;  /* 0x000100000c0f7824 */ /* 0x041fe200078e00ff */
[----:B------:R-:W-:Y:S01]  /*02f0*/  PRMT R12, R12, 0x7632, R12 ;  /* 0x000076320c0c7816 */ /* 0x000fe2000000000c */
[----:B------:R-:W-:Y:S01]  /*0300*/  IMAD.U32 R10, R10, 0x10000, RZ ;  /* 0x000100000a0a7824 */ /* 0x000fe200078e00ff */
[----:B------:R-:W-:Y:S01]  /*0310*/  PRMT R13, R13, 0x7632, R13 ;  /* 0x000076320d0d7816 */ /* 0x000fe2000000000d */
[----:B------:R-:W-:Y:S01]  /*0320*/  FMUL.FTZ R16, R15, -1.4426950216293334961 ;  /* 0xbfb8aa3b0f107820 */ /* 0x000fe20000410000 */
[----:B------:R-:W-:Y:S01]  /*0330*/  PRMT R14, R14, 0x7632, R14 ;  /* 0x000076320e0e7816 */ /* 0x000fe2000000000e */
[----:B------:R-:W-:-:S02]  /*0340*/  IMAD.U32 R15, R12, 0x10000, RZ ;  /* 0x000100000c0f7824 */ /* 0x000fc400078e00ff */
[----:B------:R-:W-:Y:S01]  /*0350*/  FMUL.FTZ R4, R4, -1.4426950216293334961 ;  /* 0xbfb8aa3b04047820 */ /* 0x000fe20000410000 */
[----:B------:R-:W-:Y:S01]  /*0360*/  FMUL.FTZ R5, R5, -1.4426950216293334961 ;  /* 0xbfb8aa3b05057820 */ /* 0x000fe20000410000 */
[----:B------:R-:W-:Y:S01]  /*0370*/  FMUL.FTZ R6, R6, -1.4426950216293334961 ;  /* 0xbfb8aa3b06067820 */ /* 0x000fe20000410000 */
[----:B------:R-:W-:Y:S01]  /*0380*/  FMUL.FTZ R7, R7, -1.4426950216293334961 ;  /* 0xbfb8aa3b07077820 */ /* 0x000fe20000410000 */
[----:B------:R-:W-:Y:S01]  /*0390*/  FMUL.FTZ R9, R9, -1.4426950216293334961 ;  /* 0xbfb8aa3b09097820 */ /* 0x000fe20000410000 */
[----:B------:R-:W-:Y:S01]  /*03a0*/  FMUL.FTZ R10, R10, -1.4426950216293334961 ;  /* 0xbfb8aa3b0a0a7820 */ /* 0x000fe20000410000 */
[----:B------:R-:W-:Y:S01]  /*03b0*/  FMUL.FTZ R17, R15, -1.4426950216293334961 ;  /* 0xbfb8aa3b0f117820 */ /* 0x000fe20000410000 */
[----:B------:R-:W-:Y:S02]  /*03c0*/  IMAD.U32 R13, R13, 0x10000, RZ ;  /* 0x000100000d0d7824 */ /* 0x000fe400078e00ff */
[----:B------:R-:W-:Y:S02]  /*03d0*/  IMAD.U32 R11, R11, 0x10000, RZ ;  /* 0x000100000b0b7824 */ /* 0x000fe400078e00ff */
[----:B------:R-:W-:Y:S01]  /*03e0*/  IMAD.U32 R15, R14, 0x10000, RZ ;  /* 0x000100000e0f7824 */ /* 0x000fe200078e00ff */
[----:B------:R-:W0:Y:S01]  /*03f0*/  MUFU.EX2 R4, R4 ;  /* 0x0000000400047308 */ /* 0x000e220000000800 */
[----:B------:R-:W-:Y:S01]  /*0400*/  FMUL.FTZ R14, R13, -1.4426950216293334961 ;  /* 0xbfb8aa3b0d0e7820 */ /* 0x000fe20000410000 */
[----:B------:R-:W-:Y:S01]  /*0410*/  FMUL.FTZ R11, R11, -1.4426950216293334961 ;  /* 0xbfb8aa3b0b0b7820 */ /* 0x000fe20000410000 */
[----:B------:R-:W-:-:S05]  /*0420*/  FMUL.FTZ R13, R15, -1.4426950216293334961 ;  /* 0xbfb8aa3b0f0d7820 */ /* 0x000fca0000410000 */
[----:B------:R-:W1:Y:S08]  /*0430*/  MUFU.EX2 R5, R5 ;  /* 0x0000000500057308 */ /* 0x000e700000000800 */
[----:B------:R-:W2:Y:S08]  /*0440*/  MUFU.EX2 R2, R2 ;  /* 0x0000000200027308 */ /* 0x000eb00000000800 */
[----:B------:R-:W3:Y:S08]  /*0450*/  MUFU.EX2 R6, R6 ;  /* 0x0000000600067308 */ /* 0x000ef00000000800 */
[----:B------:R-:W4:Y:S08]  /*0460*/  MUFU.EX2 R7, R7 ;  /* 0x0000000700077308 */ /* 0x000f300000000800 */
[----:B------:R-:W5:Y:S08]  /*0470*/  MUFU.EX2 R9, R9 ;  /* 0x0000000900097308 */ /* 0x000f700000000800 */
[----:B------:R-:W5:Y:S08]  /*0480*/  MUFU.EX2 R10, R10 ;  /* 0x0000000a000a7308 */ /* 0x000f700000000800 */
[----:B------:R-:W5:Y:S08]  /*0490*/  MUFU.EX2 R3, R3 ;  /* 0x0000000300037308 */ /* 0x000f700000000800 */
[----:B------:R-:W5:Y:S08]  /*04a0*/  MUFU.EX2 R11, R11 ;  /* 0x0000000b000b7308 */ /* 0x000f700000000800 */
[----:B------:R-:W5:Y:S08]  /*04b0*/  MUFU.EX2 R12, R16 ;  /* 0x00000010000c7308 */ /* 0x000f700000000800 */
[----:B------:R-:W5:Y:S08]  /*04c0*/  MUFU.EX2 R17, R17 ;  /* 0x0000001100117308 */ /* 0x000f700000000800 */
[----:B------:R-:W5:Y:S08]  /*04d0*/  MUFU.EX2 R14, R14 ;  /* 0x0000000e000e7308 */ /* 0x000f700000000800 */
[----:B------:R-:W5:Y:S01]  /*04e0*/  MUFU.EX2 R13, R13 ;  /* 0x0000000d000d7308 */ /* 0x000f620000000800 */
[----:B0-----:R-:W-:Y:S01]  /*04f0*/  FADD.FTZ R4, R4, 1 ;  /* 0x3f80000004047421 */ /* 0x001fe20000010000 */
[----:B-1----:R-:W-:Y:S01]  /*0500*/  FADD.FTZ R5, R5, 1 ;  /* 0x3f80000005057421 */ /* 0x002fe20000010000 */
[----:B--2---:R-:W-:Y:S01]  /*0510*/  FADD.FTZ R2, R2, 1 ;  /* 0x3f80000002027421 */ /* 0x004fe20000010000 */
[----:B---3--:R-:W-:Y:S01]  /*0520*/  FADD.FTZ R6, R6, 1 ;  /* 0x3f80000006067421 */ /* 0x008fe20000010000 */
[----:B----4-:R-:W-:Y:S01]  /*0530*/  FADD.FTZ R7, R7, 1 ;  /* 0x3f80000007077421 */ /* 0x010fe20000010000 */
[----:B-----5:R-:W-:Y:S01]  /*0540*/  FADD.FTZ R9, R9, 1 ;  /* 0x3f80000009097421 */ /* 0x020fe20000010000 */
[----:B------:R-:W-:Y:S01]  /*0550*/  FADD.FTZ R10, R10, 1 ;  /* 0x3f8000000a0a7421 */ /* 0x000fe20000010000 */
[----:B------:R-:W0:Y:S01]  /*0560*/  MUFU.RCP R34, R4 ;  /* 0x0000000400227308 */ /* 0x000e220000001000 */
[----:B------:R-:W-:Y:S01]  /*0570*/  FADD.FTZ R3, R3, 1 ;  /* 0x3f80000003037421 */ /* 0x000fe20000010000 */
[----:B------:R-:W-:Y:S01]  /*0580*/  FADD.FTZ R8, R8, 1 ;  /* 0x3f80000008087421 */ /* 0x000fe20000010000 */
[----:B------:R-:W-:Y:S01]  /*0590*/  FADD.FTZ R11, R11, 1 ;  /* 0x3f8000000b0b7421 */ /* 0x000fe20000010000 */
[----:B------:R-:W-:-:S04]  /*05a0*/  FADD.FTZ R12, R12, 1 ;  /* 0x3f8000000c0c7421 */ /* 0x000fc80000010000 */
[----:B------:R-:W1:Y:S01]  /*05b0*/  MUFU.RCP R32, R5 ;  /* 0x0000000500207308 */ /* 0x000e620000001000 */
[----:B------:R-:W-:Y:S01]  /*05c0*/  FADD.FTZ R17, R17, 1 ;  /* 0x3f80000011117421 */ /* 0x000fe20000010000 */
[----:B------:R-:W-:Y:S01]  /*05d0*/  FADD.FTZ R14, R14, 1 ;  /* 0x3f8000000e0e7421 */ /* 0x000fe20000010000 */
[----:B------:R-:W-:Y:S01]  /*05e0*/  FADD.FTZ R13, R13, 1 ;  /* 0x3f8000000d0d7421 */ /* 0x000fe20000010000 */
[----:B------:R-:W-:-:S04]  /*05f0*/  @P0 ISETP.NE.AND P1, PT, R0, RZ, PT ;  /* 0x000000ff0000020c */ /* 0x000fc80003f25270 */
[----:B------:R-:W2:Y:S01]  /*0600*/  MUFU.RCP R31, R3 ;  /* 0x00000003001f7308 */ /* 0x000ea20000001000 */
[----:B------:R-:W-:-:S07]  /*0610*/  @P0 SEL R0, RZ, 0x1, P1 ;  /* 0x00000001ff000807 */ /* 0x000fce0000800000 */
[----:B------:R-:W3:Y:S01]  /*0620*/  MUFU.RCP R2, R2 ;  /* 0x0000000200027308 */ /* 0x000ee20000001000 */
[----:B------:R-:W-:-:S07]  /*0630*/  ISETP.NE.U32.AND P1, PT, RZ, UR4, PT ;  /* 0x00000004ff007c0c */ /* 0x000fce000bf25070 */
[----:B------:R-:W-:Y:S08]  /*0640*/  MUFU.RCP R6, R6 ;  /* 0x0000000600067308 */ /* 0x000ff00000001000 */
[----:B------:R-:W-:Y:S08]  /*0650*/  MUFU.RCP R7, R7 ;  /* 0x0000000700077308 */ /* 0x000ff00000001000 */
[----:B------:R-:W4:Y:S08]  /*0660*/  MUFU.RCP R9, R9 ;  /* 0x0000000900097308 */ /* 0x000f300000001000 */
[----:B------:R-:W5:Y:S01]  /*0670*/  MUFU.RCP R10, R10 ;  /* 0x0000000a000a7308 */ /* 0x000f620000001000 */
[----:B------:R-:W-:-:S07]  /*0680*/  @P0 PRMT R35, R0, 0x7610, R35 ;  /* 0x0000761000230816 */ /* 0x000fce0000000023 */
[----:B------:R-:W5:Y:S01]  /*0690*/  MUFU.RCP R8, R8 ;  /* 0x0000000800087308 */ /* 0x000f620000001000 */
[----:B------:R-:W-:-:S07]  /*06a0*/  ISETP.NE.AND.EX P0, PT, RZ, UR5, PT, P1 ;  /* 0x00000005ff007c0c */ /* 0x000fce000bf05310 */
[----:B------:R-:W5:Y:S01]  /*06b0*/  MUFU.RCP R11, R11 ;  /* 0x0000000b000b7308 */ /* 0x000f620000001000 */
[----:B0-----:R-:W-:-:S07]  /*06c0*/  FSETP.GEU.FTZ.AND P2, PT, |R34|, +INF , PT ;  /* 0x7f8000002200780b */ /* 0x001fce0003f5e200 */
[----:B------:R-:W0:Y:S01]  /*06d0*/  MUFU.RCP R12, R12 ;  /* 0x0000000c000c7308 */ /* 0x000e220000001000 */
[----:B-1----:R-:W-:-:S07]  /*06e0*/  FSETP.GEU.FTZ.AND P4, PT, |R32|, +INF , PT ;  /* 0x7f8000002000780b */ /* 0x002fce0003f9e200 */
[----:B------:R-:W1:Y:S08]  /*06f0*/  MUFU.RCP R17, R17 ;  /* 0x0000001100117308 */ /* 0x000e700000001000 */
[----:B------:R-:W1:Y:S08]  /*0700*/  MUFU.RCP R14, R14 ;  /* 0x0000000e000e7308 */ /* 0x000e700000001000 */
[----:B------:R-:W1:Y:S01]  /*0710*/  MUFU.RCP R13, R13 ;  /* 0x0000000d000d7308 */ /* 0x000e620000001000 */
[----:B------:R-:W-:-:S02]  /*0720*/  FSEL R34, R34, RZ, !P2 ;  /* 0x000000ff22227208 */ /* 0x000fc40005000000 */
[----:B------:R-:W-:Y:S02]  /*0730*/  FSEL R32, R32, RZ, !P4 ;  /* 0x000000ff20207208 */ /* 0x000fe40006000000 */
[----:B--2---:R-:W-:Y:S02]  /*0740*/  FSETP.GEU.FTZ.AND P6, PT, |R31|, +INF , PT ;  /* 0x7f8000001f00780b */ /* 0x004fe40003fde200 */
[----:B---3--:R-:W-:Y:S02]  /*0750*/  FSETP.GEU.FTZ.AND P5, PT, |R2|, +INF , PT ;  /* 0x7f8000000200780b */ /* 0x008fe40003fbe200 */
[----:B----4-:R-:W-:Y:S02]  /*0760*/  FSETP.GEU.FTZ.AND P1, PT, |R9|, +INF , PT ;  /* 0x7f8000000900780b */ /* 0x010fe40003f3e200 */
[----:B------:R-:W-:Y:S02]  /*0770*/  FSETP.GEU.FTZ.AND P3, PT, |R6|, +INF , PT ;  /* 0x7f8000000600780b */ /* 0x000fe40003f7e200 */
[----:B------:R-:W-:-:S02]  /*0780*/  FSETP.GEU.FTZ.AND P2, PT, |R7|, +INF , PT ;  /* 0x7f8000000700780b */ /* 0x000fc40003f5e200 */
[----:B-----5:R-:W-:Y:S02]  /*0790*/  FSETP.GEU.FTZ.AND P4, PT, |R10|, +INF , PT ;  /* 0x7f8000000a00780b */ /* 0x020fe40003f9e200 */
        /* <DEDUP_REMOVED lines=8> */
[----:B0-----:R-:W-:Y:S02]  /*0820*/  FSETP.GEU.FTZ.AND P5, PT, |R12|, +INF , PT ;  /* 0x7f8000000c00780b */ /* 0x001fe40003fbe200 */
[----:B-1----:R-:W-:Y:S02]  /*0830*/  FSETP.GEU.FTZ.AND P3, PT, |R17|, +INF , PT ;  /* 0x7f8000001100780b */ /* 0x002fe40003f7e200 */
[----:B------:R-:W-:-:S02]  /*0840*/  FSETP.GEU.FTZ.AND P2, PT, |R14|, +INF , PT ;  /* 0x7f8000000e00780b */ /* 0x000fc40003f5e200 */
[----:B------:R-:W-:Y:S02]  /*0850*/  FSETP.GEU.FTZ.AND P4, PT, |R13|, +INF , PT ;  /* 0x7f8000000d00780b */ /* 0x000fe40003f9e200 */
        /* <DEDUP_REMOVED lines=38> */
.L_x_57:
        /* <DEDUP_REMOVED lines=13> */
[----:B------:R-:W-:-:S07]  /*0b90*/  IMAD.MOV.U32 R7, RZ, RZ, R21 ;  /* 0x000000ffff077224 */ /* 0x000fce00078e0015 */
.L_x_58:
        /* <DEDUP_REMOVED lines=16> */
.L_x_67:
        /* <DEDUP_REMOVED lines=11> */
[----:B------:R-:W-:Y:S02]  /*0d50*/  FSEL R3, R33, R34, P5 ;  /* 0x0000002221037208 */ /* 0x000fe40002800000 */
[CC--:B------:R-:W-:Y:S02]  /*0d60*/  FSETP.GT.FTZ.AND P2, PT, R13.reuse, R2.reuse, PT ;  /* 0x000000020d00720b */ /* 0x0c0fe40003f54000 */
[----:B------:R-:W-:Y:S02]  /*0d70*/  FSEL R4, R32, R3, P6 ;  /* 0x0000000320047208 */ /* 0x000fe40003000000 */
[----:B------:R-:W-:Y:S02]  /*0d80*/  FSEL R5, R13, R2, P2 ;  /* 0x000000020d057208 */ /* 0x000fe40001000000 */
[----:B------:R-:W-:-:S02]  /*0d90*/  SEL R2, RZ, 0x1, !P5 ;  /* 0x00000001ff027807 */ /* 0x000fc40006800000 */
[-C--:B------:R-:W-:Y:S02]  /*0da0*/  FSETP.GT.FTZ.AND P3, PT, R14, R5.reuse, PT ;  /* 0x000000050e00720b */ /* 0x080fe40003f74000 */
[----:B------:R-:W-:Y:S02]  /*0db0*/  SEL R2, R2, 0x40, !P6 ;  /* 0x0000004002027807 */ /* 0x000fe40007000000 */
[----:B------:R-:W-:Y:S02]  /*0dc0*/  FSEL R40, R14, R5, P3 ;  /* 0x000000050e287208 */ /* 0x000fe40001800000 */
[----:B------:R-:W-:Y:S02]  /*0dd0*/  SEL R2, R2, 0x41, !P4 ;  /* 0x0000004102027807 */ /* 0x000fe40006000000 */
[----:B------:R-:W-:Y:S02]  /*0de0*/  FSETP.GT.FTZ.AND P5, PT, R11, R40, PT ;  /* 0x000000280b00720b */ /* 0x000fe40003fb4000 */
[----:B------:R-:W-:-:S02]  /*0df0*/  FSEL R4, R27, R4, P4 ;  /* 0x000000041b047208 */ /* 0x000fc40002000000 */
[----:B------:R-:W-:Y:S02]  /*0e00*/  FSEL R3, R11, R40, P5 ;  /* 0x000000280b037208 */ /* 0x000fe40002800000 */
[----:B------:R-:W-:Y:S02]  /*0e10*/  SEL R2, R2, 0x80, !P0 ;  /* 0x0000008002027807 */ /* 0x000fe40004000000 */
[-C--:B------:R-:W-:Y:S02]  /*0e20*/  FSETP.GT.FTZ.AND P4, PT, R12, R3.reuse, PT ;  /* 0x000000030c00720b */ /* 0x080fe40003f94000 */
[----:B------:R-:W-:Y:S02]  /*0e30*/  SEL R2, R2, 0x81, !P1 ;  /* 0x0000008102027807 */ /* 0x000fe40004800000 */
[----:B------:R-:W-:Y:S02]  /*0e40*/  FSEL R40, R12, R3, P4 ;  /* 0x000000030c287208 */ /* 0x000fe40002000000 */
[----:B------:R-:W-:-:S02]  /*0e50*/  FSEL R4, R31, R4, P0 ;  /* 0x000000041f047208 */ /* 0x000fc40000000000 */
[----:B------:R-:W-:Y:S02]  /*0e60*/  SEL R2, R2, 0xc0, !P2 ;  /* 0x000000c002027807 */ /* 0x000fe40005000000 */
[----:B------:R-:W-:Y:S02]  /*0e70*/  FSETP.GT.FTZ.AND P0, PT, R9, R40, PT ;  /* 0x000000280900720b */ /* 0x000fe40003f14000 */
[----:B------:R-:W-:Y:S02]  /*0e80*/  FSEL R3, R25, R4, P1 ;  /* 0x0000000419037208 */ /* 0x000fe40000800000 */
        /* <DEDUP_REMOVED lines=10> */
[-C--:B------:R-:W-:Y:S02]  /*0f30*/  FSETP.GT.FTZ.AND P2, PT, R8, R5.reuse, PT ;  /* 0x000000050800720b */ /* 0x080fe40003f54000 */
        /* <DEDUP_REMOVED lines=9> */
[----:B------:R-:W-:Y:S01]  /*0fd0*/  FSEL R45, R7, R2, P0 ;  /* 0x00000002072d7208 */ /* 0x000fe20000000000 */
[----:B------:R-:W-:Y:S01]  /*0fe0*/  IMAD.IADD R40, R36, 0x1, R5 ;  /* 0x0000000124287824 */ /* 0x000fe200078e0205 */
[----:B------:R-:W-:Y:S01]  /*0ff0*/  FSEL R43, R21, R4, P0 ;  /* 0x00000004152b7208 */ /* 0x000fe20000000000 */
        /* <DEDUP_REMOVED lines=48> */
.L_x_95:
[----:B-1----:R-:W-:Y:S01]  /*1300*/  FSETP.GEU.FTZ.AND P2, PT, R40, R45, PT ;  /* 0x0000002d2800720b */ /* 0x002fe20003f5e000 */
[----:B------:R-:W-:Y:S01]  /*1310*/  BSSY B1, `(.L_x_62) ;  /* 0x000001d000017945 */ /* 0x000fe20003800000 */
[----:B------:R-:W-:Y:S01]  /*1320*/  PLOP3.LUT P0, PT, PT, PT, PT, 0x80, 0x0 ;  /* 0x000000000000781c */ /* 0x000fe20003f0f070 */
[----:B------:R-:W-:-:S10]  /*1330*/  VIADD R41, R0, 0x1 ;  /* 0x0000000100297836 */ /* 0x000fd40000000000 */
[----:B------:R-:W-:Y:S02]  /*1340*/  @P2 FSETP.NEU.FTZ.AND P3, PT, R40, R45, PT ;  /* 0x0000002d2800220b */ /* 0x000fe40003f7d000 */
[----:B0-----:R-:W-:Y:S02]  /*1350*/  LOP3.LUT P1, R40, R38, 0x1f, RZ, 0xc0, !PT ;  /* 0x0000001f26287812 */ /* 0x001fe4000782c0ff */
[----:B---3--:R-:W-:-:S04]  /*1360*/  @P2 ISETP.LT.AND P0, PT, R44, R39, !P3 ;  /* 0x000000272c00220c */ /* 0x008fc80005f01270 */
[----:B--2---:R-:W-:Y:S02]  /*1370*/  FSEL R43, R43, R42, P0 ;  /* 0x0000002a2b2b7208 */ /* 0x004fe40000000000 */
[----:B------:R-:W-:-:S05]  /*1380*/  SEL R39, R44, R39, P0 ;  /* 0x000000272c277207 */ /* 0x000fca0000000000 */
        /* <DEDUP_REMOVED lines=21> */
.L_x_63:
[----:B------:R-:W-:Y:S05]  /*14e0*/  BSYNC B1 ;  /* 0x0000000000017941 */ /* 0x000fea0003800000 */
.L_x_62:
        /* <DEDUP_REMOVED lines=48> */
.L_x_66:
[----:B------:R-:W-:Y:S05]  /*17f0*/  BSYNC B1 ;  /* 0x0000000000017941 */ /* 0x000fea0003800000 */
.L_x_65:
[----:B------:R-:W-:Y:S05]  /*1800*/  BRA `(.L_x_67) ;  /* 0xfffffff400247947 */ /* 0x000fea000383ffff */
.L_x_60:
[----:B------:R-:W-:Y:S01]  /*1810*/  IMAD.MOV.U32 R0, RZ, RZ, RZ ;  /* 0x000000ffff007224 */ /* 0x000fe200078e00ff */
[----:B------:R-:W-:Y:S01]  /*1820*/  ULDC UR10, c[0x0][0x228] ;  /* 0x00008a00000a7ab9 */ /* 0x000fe20000000800 */
[----:B------:R-:W-:Y:S01]  /*1830*/  ULDC UR11, c[0x0][0x240] ;  /* 0x00009000000b7ab9 */ /* 0x000fe20000000800 */
[----:B------:R-:W-:Y:S01]  /*1840*/  ULDC UR5, c[0x0][0x248] ;  /* 0x0000920000057ab9 */ /* 0x000fe20000000800 */
[----:B------:R-:W-:-:S05]  /*1850*/  ULDC.64 UR8, c[0x0][0x240] ;  /* 0x0000900000087ab9 */ /* 0x000fca0000000a00 */
.L_x_73:
        /* <DEDUP_REMOVED lines=102> */
.L_x_112:
[----:B-1----:R-:W-:Y:S01]  /*1ec0*/  FSETP.GEU.FTZ.AND P1, PT, R43, R40, PT ;  /* 0x000000282b00720b */ /* 0x002fe20003f3e000 */
[----:B------:R-:W-:Y:S01]  /*1ed0*/  BSSY B1, `(.L_x_69) ;  /* 0x000001c000017945 */ /* 0x000fe20003800000 */
[----:B------:R-:W-:Y:S02]  /*1ee0*/  LOP3.LUT P3, R39, R38, 0x1f, RZ, 0xc0, !PT ;  /* 0x0000001f26277812 */ /* 0x000fe4000786c0ff */
[----:B------:R-:W-:-:S09]  /*1ef0*/  PLOP3.LUT P0, PT, PT, PT, PT, 0x80, 0x0 ;  /* 0x000000000000781c */ /* 0x000fd20003f0f070 */
[----:B------:R-:W-:Y:S01]  /*1f00*/  @P1 FSETP.NEU.FTZ.AND P2, PT, R43, R40, PT ;  /* 0x000000282b00120b */ /* 0x000fe20003f5d000 */
[----:B------:R-:W-:-:S03]  /*1f10*/  VIADD R40, R0, 0x1 ;  /* 0x0000000100287836 */ /* 0x000fc60000000000 */
[----:B---3--:R-:W-:-:S04]  /*1f20*/  @P1 ISETP.LT.AND P0, PT, R44, R41, !P2 ;  /* 0x000000292c00120c */ /* 0x008fc80005701270 */
[----:B0-2---:R-:W-:Y:S02]  /*1f30*/  FSEL R42, R45, R42, P0 ;  /* 0x0000002a2d2a7208 */ /* 0x005fe40000000000 */
[----:B------:R-:W-:Y:S01]  /*1f40*/  SEL R41, R44, R41, P0 ;  /* 0x000000292c297207 */ /* 0x000fe20000000000 */
[----:B------:R-:W-:Y:S06]  /*1f50*/  @P3 BRA `(.L_x_70) ;  /* 0x00000000004c3947 */ /* 0x000fec0003800000 */
[----:B------:R-:W0:Y:S01]  /*1f60*/  LDC.64 R2, c[0x0][0x220] ;  /* 0x00008800ff027b82 */ /* 0x000e220000000a00 */
[----:B------:R-:W-:Y:S01]  /*1f70*/  IMAD R43, R37, UR8, R0 ;  /* 0x00000008252b7c24 */ /* 0x000fe2000f8e0200 */
[----:B------:R-:W-:Y:S02]  /*1f80*/  ISETP.GE.AND P0, PT, R41, UR9, PT ;  /* 0x0000000929007c0c */ /* 0x000fe4000bf06270 */
        /* <DEDUP_REMOVED lines=16> */
.L_x_70:
[----:B------:R-:W-:Y:S05]  /*2090*/  BSYNC B1 ;  /* 0x0000000000017941 */ /* 0x000fea0003800000 */
.L_x_69:
        /* <DEDUP_REMOVED lines=48> */
.L_x_72:
[----:B------:R-:W-:Y:S05]  /*23a0*/  BSYNC B1 ;  /* 0x0000000000017941 */ /* 0x000fea0003800000 */
.L_x_71:
[----:B------:R-:W-:Y:S05]  /*23b0*/  BRA `(.L_x_73) ;  /* 0xfffffff400287947 */ /* 0x000fea000383ffff */
.L_x_64:
[----:B------:R-:W-:Y:S05]  /*23c0*/  BSYNC B0 ;  /* 0x0000000000007941 */ /* 0x000fea0003800000 */
.L_x_59:
        /* <DEDUP_REMOVED lines=20> */
.L_x_76:
        /* <DEDUP_REMOVED lines=18> */
.L_x_75:
[----:B------:R-:W-:Y:S05]  /*2630*/  BSYNC B0 ;  /* 0x0000000000007941 */ /* 0x000fea0003800000 */
.L_x_74:
        /* <DEDUP_REMOVED lines=12> */
.L_x_78:
        /* <DEDUP_REMOVED lines=11> */
.L_x_77:
[----:B------:R-:W-:Y:S05]  /*27b0*/  EXIT ;  /* 0x000000000000794d */ /* 0x000fea0003800000 */
.L_x_61:
        /* <DEDUP_REMOVED lines=8> */
.L_x_80:
[----:B------:R-:W-:Y:S05]  /*2840*/  BSYNC B1 ;  /* 0x0000000000017941 */ /* 0x000fea0003800000 */
.L_x_79:
[----:B------:R-:W-:Y:S01]  /*2850*/  IMAD.MOV.U32 R44, RZ, RZ, R2 ;  /* 0x000000ffff2c7224 */ /* 0x000fe200078e0002 */
[----:B------:R-:W-:Y:S01]  /*2860*/  PLOP3.LUT P1, PT, PT, PT, PT, 0x80, 0x0 ;  /* 0x000000000000781c */ /* 0x000fe20003f2f070 */
        /* <DEDUP_REMOVED lines=8> */
.L_x_81:
[----:B------:R-:W-:Y:S02]  /*28f0*/  IMAD.MOV.U32 R5, RZ, RZ, R40 ;  /* 0x000000ffff057224 */ /* 0x000fe400078e0028 */
[----:B------:R-:W-:Y:S02]  /*2900*/  IMAD.MOV.U32 R42, RZ, RZ, R2 ;  /* 0x000000ffff2a7224 */ /* 0x000fe400078e0002 */
[----:B------:R-:W-:-:S07]  /*2910*/  IMAD.MOV.U32 R2, RZ, RZ, -0x1 ;  /* 0xffffffffff027424 */ /* 0x000fce00078e00ff */
[----:B------:R-:W-:Y:S05]  /*2920*/  WARPSYNC.COLLECTIVE R2, `(.L_x_82) ;  /* 0x0000000002087348 */ /* 0x000fea0003c00000 */
[----:B------:R0:W1:Y:S02]  /*2930*/  SHFL.BFLY P0, R2, R5, R4, R3 ;  /* 0x0c00000405027389 */ /* 0x0000640000000003 */
[----:B01----:R-:W-:Y:S01]  /*2940*/  ENDCOLLECTIVE ;  /* 0x000000000000791b */ /* 0x003fe20003800000 */
.L_x_82:
[----:B------:R-:W-:Y:S02]  /*2950*/  IMAD.MOV.U32 R4, RZ, RZ, 0x8 ;  /* 0x00000008ff047424 */ /* 0x000fe400078e00ff */
[----:B------:R-:W-:Y:S01]  /*2960*/  IMAD.MOV.U32 R41, RZ, RZ, R2 ;  /* 0x000000ffff297224 */ /* 0x000fe200078e0002 */
[----:B------:R-:W-:Y:S01]  /*2970*/  @P2 FSETP.NEU.FTZ.AND P0, PT, R45, R44, PT ;  /* 0x0000002c2d00220b */ /* 0x000fe20003f1d000 */
        /* <DEDUP_REMOVED lines=10> */
.L_x_83:
[----:B------:R-:W-:Y:S02]  /*2a20*/  IMAD.MOV.U32 R5, RZ, RZ, R42 ;  /* 0x000000ffff057224 */ /* 0x000fe400078e002a */
[----:B------:R-:W-:Y:S02]  /*2a30*/  IMAD.MOV.U32 R39, RZ, RZ, R2 ;  /* 0x000000ffff277224 */ /* 0x000fe400078e0002 */
[----:B------:R-:W-:-:S03]  /*2a40*/  IMAD.MOV.U32 R2, RZ, RZ, -0x1 ;  /* 0xffffffffff027424 */ /* 0x000fc600078e00ff */
[----:B------:R-:W-:-:S13]  /*2a50*/  FSETP.GEU.FTZ.AND P1, PT, R44, R39, PT ;  /* 0x000000272c00720b */ /* 0x000fda0003f3e000 */
[----:B------:R-:W-:Y:S05]  /*2a60*/  WARPSYNC.COLLECTIVE R2, `(.L_x_84) ;  /* 0x0000000002087348 */ /* 0x000fea0003c00000 */
[----:B------:R0:W1:Y:S02]  /*2a70*/  SHFL.BFLY P0, R2, R5, R4, R3 ;  /* 0x0c00000405027389 */ /* 0x0000640000000003 */
[----:B01----:R-:W-:Y:S01]  /*2a80*/  ENDCOLLECTIVE ;  /* 0x000000000000791b */ /* 0x003fe20003800000 */
.L_x_84:
[----:B------:R-:W-:Y:S01]  /*2a90*/  @P1 FSETP.NEU.FTZ.AND P2, PT, R44, R39, PT ;  /* 0x000000272c00120b */ /* 0x000fe20003f5d000 */
[----:B------:R-:W-:Y:S02]  /*2aa0*/  IMAD.MOV.U32 R5, RZ, RZ, R41 ;  /* 0x000000ffff057224 */ /* 0x000fe400078e0029 */
[----:B------:R-:W-:Y:S02]  /*2ab0*/  IMAD.MOV.U32 R45, RZ, RZ, R2 ;  /* 0x000000ffff2d7224 */ /* 0x000fe400078e0002 */
[----:B------:R-:W-:-:S08]  /*2ac0*/  IMAD.MOV.U32 R2, RZ, RZ, -0x1 ;  /* 0xffffffffff027424 */ /* 0x000fd000078e00ff */
[----:B------:R-:W-:Y:S05]  /*2ad0*/  WARPSYNC.COLLECTIVE R2, `(.L_x_85) ;  /* 0x0000000002087348 */ /* 0x000fea0003c00000 */
[----:B------:R0:W1:Y:S02]  /*2ae0*/  SHFL.BFLY P0, R2, R5, R4, R3 ;  /* 0x0c00000405027389 */ /* 0x0000640000000003 */
[----:B01----:R-:W-:Y:S01]  /*2af0*/  ENDCOLLECTIVE ;  /* 0x000000000000791b */ /* 0x003fe20003800000 */
.L_x_85:
[----:B------:R-:W-:Y:S01]  /*2b00*/  IMAD.MOV.U32 R4, RZ, RZ, 0x4 ;  /* 0x00000004ff047424 */ /* 0x000fe200078e00ff */
[CC--:B------:R-:W-:Y:S02]  /*2b10*/  @P1 ISETP.LT.AND P2, PT, R2.reuse, R41.reuse, !P2 ;  /* 0x000000290200120c */ /* 0x0c0fe40005741270 */
[----:B------:R-:W-:Y:S02]  /*2b20*/  PLOP3.LUT P0, PT, PT, PT, PT, 0x80, 0x0 ;  /* 0x000000000000781c */ /* 0x000fe40003f0f070 */
[----:B------:R-:W-:Y:S02]  /*2b30*/  @P1 PLOP3.LUT P0, PT, P2, PT, PT, 0x80, 0x0 ;  /* 0x000000000000181c */ /* 0x000fe4000170f070 */
[----:B------:R-:W-:Y:S02]  /*2b40*/  PLOP3.LUT P1, PT, PT, PT, PT, 0x80, 0x0 ;  /* 0x000000000000781c */ /* 0x000fe40003f2f070 */
        /* <DEDUP_REMOVED lines=8> */
.L_x_86:
[----:B------:R-:W-:Y:S02]  /*2bd0*/  IMAD.MOV.U32 R5, RZ, RZ, R45 ;  /* 0x000000ffff057224 */ /* 0x000fe400078e002d */
[----:B------:R-:W-:Y:S02]  /*2be0*/  IMAD.MOV.U32 R40, RZ, RZ, R2 ;  /* 0x000000ffff287224 */ /* 0x000fe400078e0002 */
[----:B------:R-:W-:-:S07]  /*2bf0*/  IMAD.MOV.U32 R2, RZ, RZ, -0x1 ;  /* 0xffffffffff027424 */ /* 0x000fce00078e00ff */
[----:B------:R-:W-:Y:S05]  /*2c00*/  WARPSYNC.COLLECTIVE R2, `(.L_x_87) ;  /* 0x0000000002087348 */ /* 0x000fea0003c00000 */
[----:B------:R0:W1:Y:S02]  /*2c10*/  SHFL.BFLY P0, R2, R5, R4, R3 ;  /* 0x0c00000405027389 */ /* 0x0000640000000003 */
[----:B01----:R-:W-:Y:S01]  /*2c20*/  ENDCOLLECTIVE ;  /* 0x000000000000791b */ /* 0x003fe20003800000 */
.L_x_87:
[----:B------:R-:W-:Y:S02]  /*2c30*/  IMAD.MOV.U32 R5, RZ, RZ, R44 ;  /* 0x000000ffff057224 */ /* 0x000fe400078e002c */
[----:B------:R-:W-:Y:S02]  /*2c40*/  IMAD.MOV.U32 R41, RZ, RZ, R2 ;  /* 0x000000ffff297224 */ /* 0x000fe400078e0002 */
[----:B------:R-:W-:-:S07]  /*2c50*/  IMAD.MOV.U32 R2, RZ, RZ, -0x1 ;  /* 0xffffffffff027424 */ /* 0x000fce00078e00ff */
[----:B------:R-:W-:Y:S05]  /*2c60*/  WARPSYNC.COLLECTIVE R2, `(.L_x_88) ;  /* 0x0000000002087348 */ /* 0x000fea0003c00000 */
[----:B------:R0:W1:Y:S02]  /*2c70*/  SHFL.BFLY P0, R2, R5, R4, R3 ;  /* 0x0c00000405027389 */ /* 0x0000640000000003 */
[----:B01----:R-:W-:Y:S01]  /*2c80*/  ENDCOLLECTIVE ;  /* 0x000000000000791b */ /* 0x003fe20003800000 */
.L_x_88:
[----:B------:R-:W-:Y:S01]  /*2c90*/  IMAD.MOV.U32 R4, RZ, RZ, 0x2 ;  /* 0x00000002ff047424 */ /* 0x000fe200078e00ff */
[----:B------:R-:W-:Y:S01]  /*2ca0*/  FSETP.GEU.FTZ.AND P0, PT, R39, R40, PT ;  /* 0x000000282700720b */ /* 0x000fe20003f1e000 */
[----:B------:R-:W-:Y:S02]  /*2cb0*/  IMAD.MOV.U32 R43, RZ, RZ, R2 ;  /* 0x000000ffff2b7224 */ /* 0x000fe400078e0002 */
[----:B------:R-:W-:-:S10]  /*2cc0*/  IMAD.MOV.U32 R2, RZ, RZ, -0x1 ;  /* 0xffffffffff027424 */ /* 0x000fd400078e00ff */
[----:B------:R-:W-:-:S04]  /*2cd0*/  @P0 FSETP.NEU.FTZ.AND P2, PT, R39, R40, PT ;  /* 0x000000282700020b */ /* 0x000fc80003f5d000 */
        /* <DEDUP_REMOVED lines=9> */
.L_x_89:
[----:B------:R-:W-:Y:S02]  /*2d70*/  IMAD.MOV.U32 R5, RZ, RZ, R41 ;  /* 0x000000ffff057224 */ /* 0x000fe400078e0029 */
[----:B------:R-:W-:Y:S02]  /*2d80*/  IMAD.MOV.U32 R40, RZ, RZ, R2 ;  /* 0x000000ffff287224 */ /* 0x000fe400078e0002 */
[----:B------:R-:W-:-:S03]  /*2d90*/  IMAD.MOV.U32 R2, RZ, RZ, -0x1 ;  /* 0xffffffffff027424 */ /* 0x000fc600078e00ff */
[----:B------:R-:W-:-:S13]  /*2da0*/  FSETP.GEU.FTZ.AND P2, PT, R39, R40, PT ;  /* 0x000000282700720b */ /* 0x000fda0003f5e000 */
[----:B------:R-:W-:Y:S05]  /*2db0*/  WARPSYNC.COLLECTIVE R2, `(.L_x_90) ;  /* 0x0000000002087348 */ /* 0x000fea0003c00000 */
[----:B------:R0:W1:Y:S02]  /*2dc0*/  SHFL.BFLY P0, R2, R5, R4, R3 ;  /* 0x0c00000405027389 */ /* 0x0000640000000003 */
[----:B01----:R-:W-:Y:S01]  /*2dd0*/  ENDCOLLECTIVE ;  /* 0x000000000000791b */ /* 0x003fe20003800000 */
.L_x_90:
[----:B------:R-:W-:Y:S01]  /*2de0*/  @P2 FSETP.NEU.FTZ.AND P1, PT, R39, R40, PT ;  /* 0x000000282700220b */ /* 0x000fe20003f3d000 */
[----:B------:R-:W-:Y:S02]  /*2df0*/  IMAD.MOV.U32 R5, RZ, RZ, R44 ;  /* 0x000000ffff057224 */ /* 0x000fe400078e002c */
[----:B------:R-:W-:Y:S02]  /*2e00*/  IMAD.MOV.U32 R42, RZ, RZ, R2 ;  /* 0x000000ffff2a7224 */ /* 0x000fe400078e0002 */
[----:B------:R-:W-:-:S08]  /*2e10*/  IMAD.MOV.U32 R2, RZ, RZ, -0x1 ;  /* 0xffffffffff027424 */ /* 0x000fd000078e00ff */
[----:B------:R-:W-:Y:S05]  /*2e20*/  WARPSYNC.COLLECTIVE R2, `(.L_x_91) ;  /* 0x0000000002087348 */ /* 0x000fea0003c00000 */
[----:B------:R0:W1:Y:S02]  /*2e30*/  SHFL.BFLY P0, R2, R5, R4, R3 ;  /* 0x0c00000405027389 */ /* 0x0000640000000003 */
[----:B01----:R-:W-:Y:S01]  /*2e40*/  ENDCOLLECTIVE ;  /* 0x000000000000791b */ /* 0x003fe20003800000 */
.L_x_91:
        /* <DEDUP_REMOVED lines=13> */
.L_x_92:
[----:B------:R-:W-:Y:S02]  /*2f20*/  IMAD.MOV.U32 R5, RZ, RZ, R42 ;  /* 0x000000ffff057224 */ /* 0x000fe400078e002a */
[----:B------:R-:W-:Y:S02]  /*2f30*/  IMAD.MOV.U32 R45, RZ, RZ, R2 ;  /* 0x000000ffff2d7224 */ /* 0x000fe400078e0002 */
[----:B------:R-:W-:-:S07]  /*2f40*/  IMAD.MOV.U32 R2, RZ, RZ, -0x1 ;  /* 0xffffffffff027424 */ /* 0x000fce00078e00ff */
[----:B------:R-:W-:Y:S05]  /*2f50*/  WARPSYNC.COLLECTIVE R2, `(.L_x_93) ;  /* 0x0000000002087348 */ /* 0x000fea0003c00000 */
[----:B------:R0:W1:Y:S02]  /*2f60*/  SHFL.BFLY P0, R2, R5, R4, R3 ;  /* 0x0c00000405027389 */ /* 0x0000640000000003 */
[----:B01----:R-:W-:Y:S01]  /*2f70*/  ENDCOLLECTIVE ;  /* 0x000000000000791b */ /* 0x003fe20003800000 */
.L_x_93:
[----:B------:R-:W-:Y:S02]  /*2f80*/  IMAD.MOV.U32 R5, RZ, RZ, R39 ;  /* 0x000000ffff057224 */ /* 0x000fe400078e0027 */
[----:B------:R-:W-:Y:S02]  /*2f90*/  IMAD.MOV.U32 R43, RZ, RZ, R2 ;  /* 0x000000ffff2b7224 */ /* 0x000fe400078e0002 */
[----:B------:R-:W-:-:S07]  /*2fa0*/  IMAD.MOV.U32 R2, RZ, RZ, -0x1 ;  /* 0xffffffffff027424 */ /* 0x000fce00078e00ff */
[----:B------:R-:W-:Y:S05]  /*2fb0*/  WARPSYNC.COLLECTIVE R2, `(.L_x_94) ;  /* 0x0000000002087348 */ /* 0x000fea0003c00000 */
[----:B------:R0:W1:Y:S02]  /*2fc0*/  SHFL.BFLY P0, R2, R5, R4, R3 ;  /* 0x0c00000405027389 */ /* 0x0000640000000003 */
[----:B01----:R-:W-:Y:S01]  /*2fd0*/  ENDCOLLECTIVE ;  /* 0x000000000000791b */ /* 0x003fe20003800000 */
.L_x_94:
[----:B------:R-:W-:Y:S01]  /*2fe0*/  IMAD.MOV.U32 R44, RZ, RZ, R2 ;  /* 0x000000ffff2c7224 */ /* 0x000fe200078e0002 */
[----:B------:R-:W-:Y:S06]  /*2ff0*/  BRA `(.L_x_95) ;  /* 0xffffffe000c07947 */ /* 0x000fec000383ffff */
.L_x_68:
        /* <DEDUP_REMOVED lines=8> */
.L_x_97:
[----:B------:R-:W-:Y:S05]  /*3080*/  BSYNC B1 ;  /* 0x0000000000017941 */ /* 0x000fea0003800000 */
.L_x_96:
        /* <DEDUP_REMOVED lines=10> */
.L_x_98:
[----:B------:R-:W-:Y:S02]  /*3130*/  IMAD.MOV.U32 R5, RZ, RZ, R40 ;  /* 0x000000ffff057224 */ /* 0x000fe400078e0028 */
[----:B------:R-:W-:Y:S02]  /*3140*/  IMAD.MOV.U32 R42, RZ, RZ, R2 ;  /* 0x000000ffff2a7224 */ /* 0x000fe400078e0002 */
[----:B------:R-:W-:-:S07]  /*3150*/  IMAD.MOV.U32 R2, RZ, RZ, -0x1 ;  /* 0xffffffffff027424 */ /* 0x000fce00078e00ff */
[----:B------:R-:W-:Y:S05]  /*3160*/  WARPSYNC.COLLECTIVE R2, `(.L_x_99) ;  /* 0x0000000002087348 */ /* 0x000fea0003c00000 */
[----:B------:R0:W1:Y:S02]  /*3170*/  SHFL.BFLY P0, R2, R5, R4, R3 ;  /* 0x0c00000405027389 */ /* 0x0000640000000003 */
[----:B01----:R-:W-:Y:S01]  /*3180*/  ENDCOLLECTIVE ;  /* 0x000000000000791b */ /* 0x003fe20003800000 */
.L_x_99:
        /* <DEDUP_REMOVED lines=13> */
.L_x_100:
[----:B------:R-:W-:Y:S02]  /*3260*/  IMAD.MOV.U32 R5, RZ, RZ, R42 ;  /* 0x000000ffff057224 */ /* 0x000fe400078e002a */
[----:B------:R-:W-:Y:S02]  /*3270*/  IMAD.MOV.U32 R43, RZ, RZ, R2 ;  /* 0x000000ffff2b7224 */ /* 0x000fe400078e0002 */
[----:B------:R-:W-:-:S03]  /*3280*/  IMAD.MOV.U32 R2, RZ, RZ, -0x1 ;  /* 0xffffffffff027424 */ /* 0x000fc600078e00ff */
[----:B------:R-:W-:-:S13]  /*3290*/  FSETP.GEU.FTZ.AND P1, PT, R44, R43, PT ;  /* 0x0000002b2c00720b */ /* 0x000fda0003f3e000 */
[----:B------:R-:W-:Y:S05]  /*32a0*/  WARPSYNC.COLLECTIVE R2, `(.L_x_101) ;  /* 0x0000000002087348 */ /* 0x000fea0003c00000 */
[----:B------:R0:W1:Y:S02]  /*32b0*/  SHFL.BFLY P0, R2, R5, R4, R3 ;  /* 0x0c00000405027389 */ /* 0x0000640000000003 */
[----:B01----:R-:W-:Y:S01]  /*32c0*/  ENDCOLLECTIVE ;  /* 0x000000000000791b */ /* 0x003fe20003800000 */
.L_x_101:
[----:B------:R-:W-:Y:S01]  /*32d0*/  @P1 FSETP.NEU.FTZ.AND P2, PT, R44, R43, PT ;  /* 0x0000002b2c00120b */ /* 0x000fe20003f5d000 */
[----:B------:R-:W-:Y:S02]  /*32e0*/  IMAD.MOV.U32 R5, RZ, RZ, R39 ;  /* 0x000000ffff057224 */ /* 0x000fe400078e0027 */
[----:B------:R-:W-:Y:S02]  /*32f0*/  IMAD.MOV.U32 R41, RZ, RZ, R2 ;  /* 0x000000ffff297224 */ /* 0x000fe400078e0002 */
[----:B------:R-:W-:-:S08]  /*3300*/  IMAD.MOV.U32 R2, RZ, RZ, -0x1 ;  /* 0xffffffffff027424 */ /* 0x000fd000078e00ff */
[----:B------:R-:W-:Y:S05]  /*3310*/  WARPSYNC.COLLECTIVE R2, `(.L_x_102) ;  /* 0x0000000002087348 */ /* 0x000fea0003c00000 */
[----:B------:R0:W1:Y:S02]  /*3320*/  SHFL.BFLY P0, R2, R5, R4, R3 ;  /* 0x0c00000405027389 */ /* 0x0000640000000003 */
[----:B01----:R-:W-:Y:S01]  /*3330*/  ENDCOLLECTIVE ;  /* 0x000000000000791b */ /* 0x003fe20003800000 */
.L_x_102:
        /* <DEDUP_REMOVED lines=13> */
.L_x_103:
[----:B------:R-:W-:Y:S02]  /*3410*/  IMAD.MOV.U32 R5, RZ, RZ, R41 ;  /* 0x000000ffff057224 */ /* 0x000fe400078e0029 */
[----:B------:R-:W-:Y:S02]  /*3420*/  IMAD.MOV.U32 R43, RZ, RZ, R2 ;  /* 0x000000ffff2b7224 */ /* 0x000fe400078e0002 */
[----:B------:R-:W-:-:S07]  /*3430*/  IMAD.MOV.U32 R2, RZ, RZ, -0x1 ;  /* 0xffffffffff027424 */ /* 0x000fce00078e00ff */
[----:B------:R-:W-:Y:S05]  /*3440*/  WARPSYNC.COLLECTIVE R2, `(.L_x_104) ;  /* 0x0000000002087348 */ /* 0x000fea0003c00000 */
[----:B------:R0:W1:Y:S02]  /*3450*/  SHFL.BFLY P0, R2, R5, R4, R3 ;  /* 0x0c00000405027389 */ /* 0x0000640000000003 */
[----:B01----:R-:W-:Y:S01]  /*3460*/  ENDCOLLECTIVE ;  /* 0x000000000000791b */ /* 0x003fe20003800000 */
.L_x_104:
[----:B------:R-:W-:Y:S02]  /*3470*/  IMAD.MOV.U32 R5, RZ, RZ, R44 ;  /* 0x000000ffff057224 */ /* 0x000fe400078e002c */
[----:B------:R-:W-:Y:S02]  /*3480*/  IMAD.MOV.U32 R39, RZ, RZ, R2 ;  /* 0x000000ffff277224 */ /* 0x000fe400078e0002 */
[----:B------:R-:W-:-:S07]  /*3490*/  IMAD.MOV.U32 R2, RZ, RZ, -0x1 ;  /* 0xffffffffff027424 */ /* 0x000fce00078e00ff */
[----:B------:R-:W-:Y:S05]  /*34a0*/  WARPSYNC.COLLECTIVE R2, `(.L_x_105) ;  /* 0x0000000002087348 */ /* 0x000fea0003c00000 */
[----:B------:R0:W1:Y:S02]  /*34b0*/  SHFL.BFLY P0, R2, R5, R4, R3 ;  /* 0x0c00000405027389 */ /* 0x0000640000000003 */
[----:B01----:R-:W-:Y:S01]  /*34c0*/  ENDCOLLECTIVE ;  /* 0x000000000000791b */ /* 0x003fe20003800000 */
.L_x_105:
        /* <DEDUP_REMOVED lines=14> */
.L_x_106:
[----:B------:R-:W-:Y:S02]  /*35b0*/  IMAD.MOV.U32 R5, RZ, RZ, R39 ;  /* 0x000000ffff057224 */ /* 0x000fe400078e0027 */
[----:B------:R-:W-:Y:S02]  /*35c0*/  IMAD.MOV.U32 R43, RZ, RZ, R2 ;  /* 0x000000ffff2b7224 */ /* 0x000fe400078e0002 */
[----:B------:R-:W-:-:S03]  /*35d0*/  IMAD.MOV.U32 R2, RZ, RZ, -0x1 ;  /* 0xffffffffff027424 */ /* 0x000fc600078e00ff */
[----:B------:R-:W-:-:S13]  /*35e0*/  FSETP.GEU.FTZ.AND P2, PT, R40, R43, PT ;  /* 0x0000002b2800720b */ /* 0x000fda0003f5e000 */
[----:B------:R-:W-:Y:S05]  /*35f0*/  WARPSYNC.COLLECTIVE R2, `(.L_x_107) ;  /* 0x0000000002087348 */ /* 0x000fea0003c00000 */
[----:B------:R0:W1:Y:S02]  /*3600*/  SHFL.BFLY P0, R2, R5, R4, R3 ;  /* 0x0c00000405027389 */ /* 0x0000640000000003 */
[----:B01----:R-:W-:Y:S01]  /*3610*/  ENDCOLLECTIVE ;  /* 0x000000000000791b */ /* 0x003fe20003800000 */
.L_x_107:
[----:B------:R-:W-:Y:S01]  /*3620*/  @P2 FSETP.NEU.FTZ.AND P1, PT, R40, R43, PT ;  /* 0x0000002b2800220b */ /* 0x000fe20003f3d000 */
[----:B------:R-:W-:Y:S02]  /*3630*/  IMAD.MOV.U32 R5, RZ, RZ, R44 ;  /* 0x000000ffff057224 */ /* 0x000fe400078e002c */
[----:B------:R-:W-:Y:S02]  /*3640*/  IMAD.MOV.U32 R42, RZ, RZ, R2 ;  /* 0x000000ffff2a7224 */ /* 0x000fe400078e0002 */
[----:B------:R-:W-:-:S08]  /*3650*/  IMAD.MOV.U32 R2, RZ, RZ, -0x1 ;  /* 0xffffffffff027424 */ /* 0x000fd000078e00ff */
[----:B------:R-:W-:Y:S05]  /*3660*/  WARPSYNC.COLLECTIVE R2, `(.L_x_108) ;  /* 0x0000000002087348 */ /* 0x000fea0003c00000 */
[----:B------:R0:W1:Y:S02]  /*3670*/  SHFL.BFLY P0, R2, R5, R4, R3 ;  /* 0x0c00000405027389 */ /* 0x0000640000000003 */
[----:B01----:R-:W-:Y:S01]  /*3680*/  ENDCOLLECTIVE ;  /* 0x000000000000791b */ /* 0x003fe20003800000 */
.L_x_108:
        /* <DEDUP_REMOVED lines=13> */
.L_x_109:
[----:B------:R-:W-:Y:S02]  /*3760*/  IMAD.MOV.U32 R5, RZ, RZ, R42 ;  /* 0x000000ffff057224 */ /* 0x000fe400078e002a */
[----:B------:R-:W-:Y:S02]  /*3770*/  IMAD.MOV.U32 R40, RZ, RZ, R2 ;  /* 0x000000ffff287224 */ /* 0x000fe400078e0002 */
[----:B------:R-:W-:-:S07]  /*3780*/  IMAD.MOV.U32 R2, RZ, RZ, -0x1 ;  /* 0xffffffffff027424 */ /* 0x000fce00078e00ff */
[----:B------:R-:W-:Y:S05]  /*3790*/  WARPSYNC.COLLECTIVE R2, `(.L_x_110) ;  /* 0x0000000002087348 */ /* 0x000fea0003c00000 */
[----:B------:R0:W1:Y:S02]  /*37a0*/  SHFL.BFLY P0, R2, R5, R4, R3 ;  /* 0x0c00000405027389 */ /* 0x0000640000000003 */
[----:B01----:R-:W-:Y:S01]  /*37b0*/  ENDCOLLECTIVE ;  /* 0x000000000000791b */ /* 0x003fe20003800000 */
.L_x_110:
[----:B------:R-:W-:Y:S02]  /*37c0*/  IMAD.MOV.U32 R5, RZ, RZ, R41 ;  /* 0x000000ffff057224 */ /* 0x000fe400078e0029 */
[----:B------:R-:W-:Y:S02]  /*37d0*/  IMAD.MOV.U32 R45, RZ, RZ, R2 ;  /* 0x000000ffff2d7224 */ /* 0x000fe400078e0002 */
[----:B------:R-:W-:-:S07]  /*37e0*/  IMAD.MOV.U32 R2, RZ, RZ, -0x1 ;  /* 0xffffffffff027424 */ /* 0x000fce00078e00ff */
[----:B------:R-:W-:Y:S05]  /*37f0*/  WARPSYNC.COLLECTIVE R2, `(.L_x_111) ;  /* 0x0000000002087348 */ /* 0x000fea0003c00000 */
[----:B------:R0:W1:Y:S02]  /*3800*/  SHFL.BFLY P0, R2, R5, R4, R3 ;  /* 0x0c00000405027389 */ /* 0x0000640000000003 */
[----:B01----:R-:W-:Y:S01]  /*3810*/  ENDCOLLECTIVE ;  /* 0x000000000000791b */ /* 0x003fe20003800000 */
.L_x_111:
[----:B------:R-:W-:Y:S01]  /*3820*/  IMAD.MOV.U32 R44, RZ, RZ, R2 ;  /* 0x000000ffff2c7224 */ /* 0x000fe200078e0002 */
[----:B------:R-:W-:Y:S06]  /*3830*/  BRA `(.L_x_112) ;  /* 0xffffffe400a07947 */ /* 0x000fec000383ffff */
.L_x_113:
        /* <DEDUP_REMOVED lines=12> */
.L_x_12106:


//--------------------- .text._ZN4vllm3moe10topkGatingILi12ELi384ELi4ELi4ELi32El13__nv_bfloat16LNS0_11ScoringFuncE1EEEvPKT5_PKbPfiPT4_PiiiibPKf --------------------------
	.section	.text._ZN4vllm3moe10topkGatingILi12ELi384ELi4ELi4ELi32El13__nv_bfloat16LNS0_11ScoringFuncE1EEEvPKT5_PKbPfiPT4_PiiiibPKf,"ax",@progbits
	.align	128
        .global         _ZN4vllm3moe10topkGatingILi12ELi384ELi4ELi4ELi32El13__nv_bfloat16LNS0_11ScoringFuncE1EEEvPKT5_PKbPfiPT4_PiiiibPKf
        .type           _ZN4vllm3moe10topkGatingILi12ELi384ELi4ELi4ELi32El13__nv_bfloat16LNS0_11ScoringFuncE1EEEvPKT5_PKbPfiPT4_PiiiibPKf,@function
        .size           _ZN4vllm3moe10topkGatingILi12ELi384ELi4ELi4ELi32El13__nv_bfloat16LNS0_11ScoringFuncE1EEEvPKT5_PKbPfiPT4_PiiiibPKf,(.L_x_12107 - _ZN4vllm3moe10topkGatingILi12ELi384ELi4ELi4ELi32El13__nv_bfloat16LNS0_11ScoringFuncE1EEEvPKT5_PKbPfiPT4_PiiiibPKf)
        .other          _ZN4vllm3moe10topkGatingILi12ELi384ELi4ELi4ELi32El13__nv_bfloat16LNS0_11ScoringFuncE1EEEvPKT5_PKbPfiPT4_PiiiibPKf,@"STO_CUDA_ENTRY STV_DEFAULT"
_ZN4vllm3moe10topkGatingILi12ELi384ELi4ELi4ELi32El13__nv_bfloat16LNS0_11ScoringFuncE1EEEvPKT5_PKbPfiPT4_PiiiibPKf:
.text._ZN4vllm3moe10topkGatingILi12ELi384ELi4ELi4ELi32El13__nv_bfloat16LNS0_11ScoringFuncE1EEEvPKT5_PKbPfiPT4_PiiiibPKf:
        /* <DEDUP_REMOVED lines=21> */
[----:B------:R0:W5:Y:S01]  /*0150*/  LDG.E R17, desc[UR6][R6.64+0x200] ;  /* 0x0002000606117981 */ /* 0x000162000c1e1900 */
[----:B------:R-:W-:-:S04]  /*0160*/  ISETP.NE.U32.AND P0, PT, RZ, UR4, PT ;  /* 0x00000004ff007c0c */ /* 0x000fc8000bf05070 */
[----:B------:R-:W-:-:S13]  /*0170*/  ISETP.NE.AND.EX P0, PT, RZ, UR5, PT, P0 ;  /* 0x00000005ff007c0c */ /* 0x000fda000bf05300 */
[----:B------:R-:W-:-:S04]  /*0180*/  @P0 IADD3 R8, P1, R2, UR4, RZ ;  /* 0x0000000402080c10 */ /* 0x000fc8000ff3e0ff */
[----:B------:R-:W-:Y:S01]  /*0190*/  @P0 LEA.HI.X.SX32 R9, R2, UR5, 0x1, P1 ;  /* 0x0000000502090c11 */ /* 0x000fe200088f0eff */
[----:B------:R-:W-:-:S04]  /*01a0*/  ULDC.64 UR4, c[0x0][0x250] ;  /* 0x0000940000047ab9 */ /* 0x000fc80000000a00 */
[----:B------:R1:W5:Y:S01]  /*01b0*/  @P0 LDG.E.U8 R4, desc[UR6][R8.64] ;  /* 0x0000000608040981 */ /* 0x000362000c1e1100 */
[----:B--2---:R-:W-:-:S04]  /*01c0*/  IMAD.U32 R10, R13, 0x10000, RZ ;  /* 0x000100000d0a7824 */ /* 0x004fc800078e00ff */
[----:B0-----:R-:W-:Y:S01]  /*01d0*/  FMUL.FTZ R6, R10, -1.4426950216293334961 ;  /* 0xbfb8aa3b0a067820 */ /* 0x001fe20000410000 */
[----:B---3--:R-:W-:Y:S02]  /*01e0*/  IMAD.U32 R10, R16, 0x10000, RZ ;  /* 0x00010000100a7824 */ /* 0x008fe400078e00ff */
[----:B----4-:R-:W-:Y:S02]  /*01f0*/  IMAD.U32 R5, R12, 0x10000, RZ ;  /* 0x000100000c057824 */ /* 0x010fe400078e00ff */
[----:B-1----:R-:W-:Y:S01]  /*0200*/  FMUL.FTZ R8, R10, -1.4426950216293334961 ;  /* 0xbfb8aa3b0a087820 */ /* 0x002fe20000410000 */
[----:B------:R-:W-:Y:S02]  /*0210*/  PRMT R10, R12, 0x7632, R10 ;  /* 0x000076320c0a7816 */ /* 0x000fe4000000000a */
[----:B------:R-:W-:Y:S02]  /*0220*/  PRMT R12, R13, 0x7632, R12 ;  /* 0x000076320d0c7816 */ /* 0x000fe4000000000c */
[----:B-----5:R-:W-:Y:S01]  /*0230*/  PRMT R13, R15, 0x7632, R13 ;  /* 0x000076320f0d7816 */ /* 0x020fe2000000000d */
[----:B------:R-:W-:-:S02]  /*0240*/  IMAD.U32 R11, R18, 0x10000, RZ ;  /* 0x00010000120b7824 */ /* 0x000fc400078e00ff */
[----:B------:R-:W-:Y:S02]  /*0250*/  IMAD.U32 R12, R12, 0x10000, RZ ;  /* 0x000100000c0c7824 */ /* 0x000fe400078e00ff */
[----:B------:R-:W-:Y:S01]  /*0260*/  FMUL.FTZ R14, R11, -1.4426950216293334961 ;  /* 0xbfb8aa3b0b0e7820 */ /* 0x000fe20000410000 */
[----:B------:R-:W-:Y:S02]  /*0270*/  IMAD.U32 R13, R13, 0x10000, RZ ;  /* 0x000100000d0d7824 */ /* 0x000fe400078e00ff */
[----:B------:R-:W-:Y:S02]  /*0280*/  IMAD.U32 R7, R15, 0x10000, RZ ;  /* 0x000100000f077824 */ /* 0x000fe400078e00ff */
[----:B------:R-:W-:Y:S01]  /*0290*/  FMUL.FTZ R15, R12, -1.4426950216293334961 ;  /* 0xbfb8aa3b0c0f7820 */ /* 0x000fe20000410000 */
[----:B------:R-:W-:Y:S01]  /*02a0*/  IMAD.U32 R9, R17, 0x10000, RZ ;  /* 0x0001000011097824 */ /* 0x000fe200078e00ff */
[----:B------:R-:W-:Y:S01]  /*02b0*/  PRMT R12, R16, 0x7632, R12 ;  /* 0x00007632100c7816 */ /* 0x000fe2000000000c */
[----:B------:R-:W-:-:S02]  /*02c0*/  IMAD.U32 R11, R10, 0x10000, RZ ;  /* 0x000100000a0b7824 */ /* 0x000fc400078e00ff */
[----:B------:R-:W-:Y:S01]  /*02d0*/  FMUL.FTZ R5, R5, -1.4426950216293334961 ;  /* 0xbfb8aa3b05057820 */ /* 0x000fe20000410000 */
[----:B------:R0:W-:Y:S01]  /*02e0*/  MUFU.EX2 R10, R14 ;  /* 0x0000000e000a7308 */ /* 0x0001e20000000800 */
[----:B------:R-:W-:Y:S01]  /*02f0*/  FMUL.FTZ R16, R13, -1.4426950216293334961 ;  /* 0xbfb8aa3b0d107820 */ /* 0x000fe20000410000 */
[----:B------:R-:W-:Y:S01]  /*0300*/  PRMT R13, R17, 0x7632, R13 ;  /* 0x00007632110d7816 */ /* 0x000fe2000000000d */
[----:B------:R-:W-:Y:S01]  /*0310*/  FMUL.FTZ R7, R7, -1.4426950216293334961 ;  /* 0xbfb8aa3b07077820 */ /* 0x000fe20000410000 */
[----:B------:R-:W-:Y:S01]  /*0320*/  FMUL.FTZ R9, R9, -1.4426950216293334961 ;  /* 0xbfb8aa3b09097820 */ /* 0x000fe20000410000 */
[----:B------:R-:W-:Y:S01]  /*0330*/  FMUL.FTZ R11, R11, -1.4426950216293334961 ;  /* 0xbfb8aa3b0b0b7820 */ /* 0x000fe20000410000 */
[----:B------:R-:W-:Y:S01]  /*0340*/  IMAD.U32 R12, R12, 0x10000, RZ ;  /* 0x000100000c0c7824 */ /* 0x000fe200078e00ff */
[----:B0-----:R-:W-:Y:S01]  /*0350*/  PRMT R14, R18, 0x7632, R14 ;  /* 0x00007632120e7816 */ /* 0x001fe2000000000e */
[----:B------:R-:W0:Y:S01]  /*0360*/  MUFU.EX2 R5, R5 ;  /* 0x0000000500057308 */ /* 0x000e220000000800 */
[----:B------:R-:W-:-:S02]  /*0370*/  IMAD.U32 R13, R13, 0x10000, RZ ;  /* 0x000100000d0d7824 */ /* 0x000fc400078e00ff */
[----:B------:R-:W-:Y:S01]  /*0380*/  FMUL.FTZ R17, R12, -1.4426950216293334961 ;  /* 0xbfb8aa3b0c117820 */ /* 0x000fe20000410000 */
[----:B------:R-:W-:Y:S02]  /*0390*/  IMAD.U32 R14, R14, 0x10000, RZ ;  /* 0x000100000e0e7824 */ /* 0x000fe400078e00ff */
[----:B------:R-:W-:Y:S02]  /*03a0*/  FMUL.FTZ R13, R13, -1.4426950216293334961 ;  /* 0xbfb8aa3b0d0d7820 */ /* 0x000fe40000410000 */
[----:B------:R-:W1:Y:S01]  /*03b0*/  MUFU.EX2 R6, R6 ;  /* 0x0000000600067308 */ /* 0x000e620000000800 */
[----:B------:R-:W-:-:S07]  /*03c0*/  FMUL.FTZ R14, R14, -1.4426950216293334961 ;  /* 0xbfb8aa3b0e0e7820 */ /* 0x000fce0000410000 */
[----:B------:R-:W2:Y:S08]  /*03d0*/  MUFU.EX2 R7, R7 ;  /* 0x0000000700077308 */ /* 0x000eb00000000800 */
[----:B------:R-:W3:Y:S08]  /*03e0*/  MUFU.EX2 R8, R8 ;  /* 0x0000000800087308 */ /* 0x000ef00000000800 */
[----:B------:R-:W4:Y:S08]  /*03f0*/  MUFU.EX2 R9, R9 ;  /* 0x0000000900097308 */ /* 0x000f300000000800 */
[----:B------:R-:W5:Y:S08]  /*0400*/  MUFU.EX2 R11, R11 ;  /* 0x0000000b000b7308 */ /* 0x000f700000000800 */
[----:B------:R-:W5:Y:S08]  /*0410*/  MUFU.EX2 R15, R15 ;  /* 0x0000000f000f7308 */ /* 0x000f700000000800 */
[----:B------:R-:W5:Y:S08]  /*0420*/  MUFU.EX2 R16, R16 ;  /* 0x0000001000107308 */ /* 0x000f700000000800 */
[----:B------:R-:W5:Y:S08]  /*0430*/  MUFU.EX2 R17, R17 ;  /* 0x0000001100117308 */ /* 0x000f700000000800 */
[----:B------:R-:W5:Y:S01]  /*0440*/  MUFU.EX2 R19, R14 ;  /* 0x0000000e00137308 */ /* 0x000f620000000800 */
[----:B0-----:R-:W-:-:S07]  /*0450*/  FADD.FTZ R5, R5, 1 ;  /* 0x3f80000005057421 */ /* 0x001fce0000010000 */
[----:B------:R-:W0:Y:S01]  /*0460*/  MUFU.EX2 R13, R13 ;  /* 0x0000000d000d7308 */ /* 0x000e220000000800 */
[----:B-1----:R-:W-:Y:S01]  /*0470*/  FADD.FTZ R6, R6, 1 ;  /* 0x3f80000006067421 */ /* 0x002fe20000010000 */
[----:B--2---:R-:W-:Y:S01]  /*0480*/  FADD.FTZ R7, R7, 1 ;  /* 0x3f80000007077421 */ /* 0x004fe20000010000 */
[----:B---3--:R-:W-:Y:S01]  /*0490*/  FADD.FTZ R8, R8, 1 ;  /* 0x3f80000008087421 */ /* 0x008fe20000010000 */
[----:B----4-:R-:W-:Y:S01]  /*04a0*/  FADD.FTZ R9, R9, 1 ;  /* 0x3f80000009097421 */ /* 0x010fe20000010000 */
[----:B-----5:R-:W-:-:S03]  /*04b0*/  FADD.FTZ R11, R11, 1 ;  /* 0x3f8000000b0b7421 */ /* 0x020fc60000010000 */
[----:B------:R1:W2:Y:S01]  /*04c0*/  MUFU.RCP R12, R5 ;  /* 0x00000005000c7308 */ /* 0x0002a20000001000 */
[----:B------:R-:W-:Y:S01]  /*04d0*/  FADD.FTZ R15, R15, 1 ;  /* 0x3f8000000f0f7421 */ /* 0x000fe20000010000 */
[----:B------:R-:W-:Y:S01]  /*04e0*/  FADD.FTZ R16, R16, 1 ;  /* 0x3f80000010107421 */ /* 0x000fe20000010000 */
[----:B------:R-:W-:Y:S01]  /*04f0*/  FADD.FTZ R17, R17, 1 ;  /* 0x3f80000011117421 */ /* 0x000fe20000010000 */
[----:B------:R-:W-:Y:S01]  /*0500*/  FADD.FTZ R19, R19, 1 ;  /* 0x3f80000013137421 */ /* 0x000fe20000010000 */
[----:B------:R-:W-:-:S03]  /*0510*/  FADD.FTZ R10, R10, 1 ;  /* 0x3f8000000a0a7421 */ /* 0x000fc60000010000 */
[----:B------:R-:W3:Y:S01]  /*0520*/  MUFU.RCP R6, R6 ;  /* 0x0000000600067308 */ /* 0x000ee20000001000 */
[----:B-1----:R-:W-:Y:S02]  /*0530*/  IMAD.MOV.U32 R5, RZ, RZ, 0x1 ;  /* 0x00000001ff057424 */ /* 0x002fe400078e00ff */
[----:B0-----:R-:W-:Y:S01]  /*0540*/  FADD.FTZ R13, R13, 1 ;  /* 0x3f8000000d0d7421 */ /* 0x001fe20000010000 */
[----:B------:R-:W-:-:S04]  /*0550*/  @P0 ISETP.NE.AND P1, PT, R4, RZ, PT ;  /* 0x000000ff0400020c */ /* 0x000fc80003f25270 */
[----:B------:R-:W0:Y:S01]  /*0560*/  MUFU.RCP R7, R7 ;  /* 0x0000000700077308 */ /* 0x000e220000001000 */
[----:B------:R-:W-:-:S07]  /*0570*/  PRMT R4, R5, 0x7610, R4 ;  /* 0x0000761005047816 */ /* 0x000fce0000000004 */
[----:B------:R-:W1:Y:S01]  /*0580*/  MUFU.RCP R8, R8 ;  /* 0x0000000800087308 */ /* 0x000e620000001000 */
[----:B------:R-:W-:-:S07]  /*0590*/  @P0 SEL R5, RZ, 0x1, P1 ;  /* 0x00000001ff050807 */ /* 0x000fce0000800000 */
[----:B------:R-:W4:Y:S01]  /*05a0*/  MUFU.RCP R9, R9 ;  /* 0x0000000900097308 */ /* 0x000f220000001000 */
[----:B------:R-:W-:-:S07]  /*05b0*/  ISETP.NE.U32.AND P1, PT, RZ, UR4, PT ;  /* 0x00000004ff007c0c */ /* 0x000fce000bf25070 */
[----:B------:R-:W5:Y:S01]  /*05c0*/  MUFU.RCP R11, R11 ;  /* 0x0000000b000b7308 */ /* 0x000f620000001000 */
[----:B------:R-:W-:-:S07]  /*05d0*/  @P0 PRMT R4, R5, 0x7610, R4 ;  /* 0x0000761005040816 */ /* 0x000fce0000000004 */
[----:B------:R-:W5:Y:S01]  /*05e0*/  MUFU.RCP R14, R10 ;  /* 0x0000000a000e7308 */ /* 0x000f620000001000 */
[----:B------:R-:W-:-:S07]  /*05f0*/  ISETP.NE.AND.EX P0, PT, RZ, UR5, PT, P1 ;  /* 0x00000005ff007c0c */ /* 0x000fce000bf05310 */
[----:B------:R-:W5:Y:S08]  /*0600*/  MUFU.RCP R15, R15 ;  /* 0x0000000f000f7308 */ /* 0x000f700000001000 */
[----:B------:R-:W5:Y:S01]  /*0610*/  MUFU.RCP R16, R16 ;  /* 0x0000001000107308 */ /* 0x000f620000001000 */
[----:B--2---:R-:W-:-:S07]  /*0620*/  FSETP.GEU.FTZ.AND P4, PT, |R12|, +INF , PT ;  /* 0x7f8000000c00780b */ /* 0x004fce0003f9e200 */
[----:B------:R-:W2:Y:S08]  /*0630*/  MUFU.RCP R17, R17 ;  /* 0x0000001100117308 */ /* 0x000eb00000001000 */
[----:B------:R-:W2:Y:S08]  /*0640*/  MUFU.RCP R18, R13 ;  /* 0x0000000d00127308 */ /* 0x000eb00000001000 */
[----:B------:R-:W2:Y:S01]  /*0650*/  MUFU.RCP R19, R19 ;  /* 0x0000001300137308 */ /* 0x000ea20000001000 */
[----:B---3--:R-:W-:-:S02]  /*0660*/  FSETP.GEU.FTZ.AND P2, PT, |R6|, +INF , PT ;  /* 0x7f8000000600780b */ /* 0x008fc40003f5e200 */
[----:B0-----:R-:W-:Y:S02]  /*0670*/  FSETP.GEU.FTZ.AND P6, PT, |R7|, +INF , PT ;  /* 0x7f8000000700780b */ /* 0x001fe40003fde200 */
[----:B------:R-:W-:Y:S02]  /*0680*/  FSEL R5, R12, RZ, !P4 ;  /* 0x000000ff0c057208 */ /* 0x000fe40006000000 */
[----:B-1----:R-:W-:Y:S02]  /*0690*/  FSETP.GEU.FTZ.AND P5, PT, |R8|, +INF , PT ;  /* 0x7f8000000800780b */ /* 0x002fe40003fbe200 */
[----:B----4-:R-:W-:Y:S02]  /*06a0*/  FSETP.GEU.FTZ.AND P3, PT, |R9|, +INF , PT ;  /* 0x7f8000000900780b */ /* 0x010fe40003f7e200 */
[----:B-----5:R-:W-:Y:S02]  /*06b0*/  FSETP.GEU.FTZ.AND P4, PT, |R11|, +INF , PT ;  /* 0x7f8000000b00780b */ /* 0x020fe40003f9e200 */
[----:B------:R-:W-:-:S02]  /*06c0*/  FSEL R6, R6, RZ, !P2 ;  /* 0x000000ff06067208 */ /* 0x000fc40005000000 */
[----:B------:R-:W-:Y:S02]  /*06d0*/  FSEL R7, R7, RZ, !P6 ;  /* 0x000000ff07077208 */ /* 0x000fe40007000000 */
[----:B------:R-:W-:Y:S02]  /*06e0*/  FSETP.GEU.FTZ.AND P1, PT, |R14|, +INF , PT ;  /* 0x7f8000000e00780b */ /* 0x000fe40003f3e200 */
[----:B------:R-:W-:Y:S02]  /*06f0*/  FSETP.GEU.FTZ.AND P2, PT, |R15|, +INF , PT ;  /* 0x7f8000000f00780b */ /* 0x000fe40003f5e200 */
[----:B------:R-:W-:Y:S02]  /*0700*/  FSETP.GEU.FTZ.AND P6, PT, |R16|, +INF , PT ;  /* 0x7f8000001000780b */ /* 0x000fe40003fde200 */
[----:B------:R-:W-:Y:S02]  /*0710*/  FSEL R8, R8, RZ, !P5 ;  /* 0x000000ff08087208 */ /* 0x000fe40006800000 */
[----:B------:R-:W-:-:S02]  /*0720*/  FSEL R9, R9, RZ, !P3 ;  /* 0x000000ff09097208 */ /* 0x000fc40005800000 */
[----:B------:R-:W-:Y:S02]  /*0730*/  FSEL R10, R11, RZ, !P4 ;  /* 0x000000ff0b0a7208 */ /* 0x000fe40006000000 */
[----:B--2---:R-:W-:Y:S02]  /*0740*/  FSETP.GEU.FTZ.AND P5, PT, |R17|, +INF , PT ;  /* 0x7f8000001100780b */ /* 0x004fe40003fbe200 */
[----:B------:R-:W-:Y:S02]  /*0750*/  FSETP.GEU.FTZ.AND P3, PT, |R18|, +INF , PT ;  /* 0x7f8000001200780b */ /* 0x000fe40003f7e200 */
[----:B------:R-:W-:Y:S02]  /*0760*/  FSETP.GEU.FTZ.AND P4, PT, |R19|, +INF , PT ;  /* 0x7f8000001300780b */ /* 0x000fe40003f9e200 */
[----:B------:R-:W-:Y:S02]  /*0770*/  FSEL R11, R14, RZ, !P1 ;  /* 0x000000ff0e0b7208 */ /* 0x000fe40004800000 */
[----:B------:R-:W-:-:S02]  /*0780*/  FSEL R12, R15, RZ, !P2 ;  /* 0x000000ff0f0c7208 */ /* 0x000fc40005000000 */
[----:B------:R-:W-:Y:S02]  /*0790*/  FSEL R13, R16, RZ, !P6 ;  /* 0x000000ff100d7208 */ /* 0x000fe40007000000 */
[----:B------:R-:W-:Y:S02]  /*07a0*/  FSEL R14, R17, RZ, !P5 ;  /* 0x000000ff110e7208 */ /* 0x000fe40006800000 */
[----:B------:R-:W-:Y:S02]  /*07b0*/  FSEL R15, R18, RZ, !P3 ;  /* 0x000000ff120f7208 */ /* 0x000fe40005800000 */
        /* <DEDUP_REMOVED lines=29> */
.L_x_114:
        /* <DEDUP_REMOVED lines=12> */
.L_x_115:
        /* <DEDUP_REMOVED lines=16> */
.L_x_124:
        /* <DEDUP_REMOVED lines=17> */
[----:B------:R-:W-:Y:S02]  /*0c60*/  FSEL R21, R6, R21, P4 ;  /* 0x0000001506157208 */ /* 0x000fe40002000000 */
[----:B------:R-:W-:Y:S02]  /*0c70*/  SEL R22, R20, 0x41, !P5 ;  /* 0x0000004114167807 */ /* 0x000fe40006800000 */
[----:B------:R-:W-:Y:S02]  /*0c80*/  FSEL R24, R27, R24, P3 ;  /* 0x000000181b187208 */ /* 0x000fe40001800000 */
[----:B------:R-:W-:Y:S02]  /*0c90*/  FSEL R20, R12, R21, P5 ;  /* 0x000000150c147208 */ /* 0x000fe40002800000 */
[----:B------:R-:W-:-:S02]  /*0ca0*/  SEL R22, R22, 0x80, !P2 ;  /* 0x0000008016167807 */ /* 0x000fc40005000000 */
[----:B------:R-:W-:Y:S02]  /*0cb0*/  FSETP.GT.FTZ.AND P4, PT, R31, R24, PT ;  /* 0x000000181f00720b */ /* 0x000fe40003f94000 */
        /* <DEDUP_REMOVED lines=17> */
[-C--:B------:R-:W-:Y:S02]  /*0dd0*/  FSETP.GT.FTZ.AND P1, PT, R34, R21.reuse, PT ;  /* 0x000000152200720b */ /* 0x080fe40003f34000 */
[----:B------:R-:W-:Y:S02]  /*0de0*/  FSEL R25, R11, R20, P0 ;  /* 0x000000140b197208 */ /* 0x000fe40000000000 */
        /* <DEDUP_REMOVED lines=52> */
.L_x_152:
[----:B-1----:R-:W-:Y:S01]  /*1130*/  FSETP.GEU.FTZ.AND P2, PT, R36, R25, PT ;  /* 0x000000192400720b */ /* 0x002fe20003f5e000 */
[----:B------:R-:W-:Y:S01]  /*1140*/  BSSY B1, `(.L_x_119) ;  /* 0x000001d000017945 */ /* 0x000fe20003800000 */
[----:B------:R-:W-:Y:S01]  /*1150*/  LOP3.LUT P1, R37, R0, 0x1f, RZ, 0xc0, !PT ;  /* 0x0000001f00257812 */ /* 0x000fe2000782c0ff */
[----:B------:R-:W-:Y:S01]  /*1160*/  VIADD R38, R39, 0x1 ;  /* 0x0000000127267836 */ /* 0x000fe20000000000 */
[----:B------:R-:W-:-:S09]  /*1170*/  PLOP3.LUT P0, PT, PT, PT, PT, 0x80, 0x0 ;  /* 0x000000000000781c */ /* 0x000fd20003f0f070 */
[----:B------:R-:W-:-:S04]  /*1180*/  @P2 FSETP.NEU.FTZ.AND P3, PT, R36, R25, PT ;  /* 0x000000192400220b */ /* 0x000fc80003f7d000 */
[----:B---3--:R-:W-:-:S04]  /*1190*/  @P2 ISETP.LT.AND P0, PT, R24, R45, !P3 ;  /* 0x0000002d1800220c */ /* 0x008fc80005f01270 */
[----:B--2---:R-:W-:Y:S02]  /*11a0*/  FSEL R40, R40, R41, P0 ;  /* 0x0000002928287208 */ /* 0x004fe40000000000 */
[----:B0-----:R-:W-:Y:S01]  /*11b0*/  SEL R36, R24, R45, P0 ;  /* 0x0000002d18247207 */ /* 0x001fe20000000000 */
[----:B------:R-:W-:Y:S06]  /*11c0*/  @P1 BRA `(.L_x_120) ;  /* 0x0000000000501947 */ /* 0x000fec0003800000 */
[----:B------:R-:W0:Y:S01]  /*11d0*/  LDC.64 R24, c[0x0][0x220] ;  /* 0x00008800ff187b82 */ /* 0x000e220000000a00 */
[----:B------:R-:W-:Y:S01]  /*11e0*/  IMAD R41, R2, UR8, R39 ;  /* 0x0000000802297c24 */ /* 0x000fe2000f8e0227 */
[C---:B------:R-:W-:Y:S01]  /*11f0*/  ISETP.GE.AND P0, PT, R36.reuse, UR9, PT ;  /* 0x0000000924007c0c */ /* 0x040fe2000bf06270 */
[C---:B------:R-:W-:Y:S02]  /*1200*/  VIADD R44, R36.reuse, -UR9 ;  /* 0x80000009242c7c36 */ /* 0x040fe40008000000 */
[----:B------:R-:W-:Y:S01]  /*1210*/  FADD.FTZ R35, R35, R40 ;  /* 0x0000002823237221 */ /* 0x000fe20000010000 */
[----:B------:R-:W-:Y:S01]  /*1220*/  IMAD R39, R39, UR10, R2 ;  /* 0x0000000a27277c24 */ /* 0x000fe2000f8e0202 */
[----:B------:R-:W-:Y:S01]  /*1230*/  ISETP.LT.AND P0, PT, R36, UR5, P0 ;  /* 0x0000000524007c0c */ /* 0x000fe20008701270 */
[----:B------:R-:W1:Y:S08]  /*1240*/  LDC.64 R20, c[0x0][0x238] ;  /* 0x00008e00ff147b82 */ /* 0x000e700000000a00 */
[----:B------:R-:W2:Y:S01]  /*1250*/  LDC.64 R22, c[0x0][0x230] ;  /* 0x00008c00ff167b82 */ /* 0x000ea20000000a00 */
[----:B0-----:R-:W-:Y:S01]  /*1260*/  IMAD.WIDE R42, R41, 0x4, R24 ;  /* 0x00000004292a7825 */ /* 0x001fe200078e0218 */
[----:B------:R-:W-:-:S04]  /*1270*/  PRMT R24, R4, 0x9910, RZ ;  /* 0x0000991004187816 */ /* 0x000fc800000000ff */
[----:B------:R-:W-:Y:S01]  /*1280*/  ISETP.NE.AND P0, PT, R24, RZ, P0 ;  /* 0x000000ff1800720c */ /* 0x000fe20000705270 */
[----:B------:R0:W-:Y:S01]  /*1290*/  STG.E desc[UR6][R42.64], R40 ;  /* 0x000000282a007986 */ /* 0x0001e2000c101906 */
[----:B-1----:R-:W-:Y:S01]  /*12a0*/  IMAD.WIDE R24, R41, 0x4, R20 ;  /* 0x0000000429187825 */ /* 0x002fe200078e0214 */
[----:B------:R-:W-:Y:S02]  /*12b0*/  SHF.R.S32.HI R21, RZ, 0x1f, R44 ;  /* 0x0000001fff157819 */ /* 0x000fe4000001142c */
[----:B------:R-:W-:Y:S02]  /*12c0*/  SEL R20, R44, 0x180, P0 ;  /* 0x000001802c147807 */ /* 0x000fe40000000000 */
[----:B------:R-:W-:Y:S01]  /*12d0*/  SEL R21, R21, RZ, P0 ;  /* 0x000000ff15157207 */ /* 0x000fe20000000000 */
[----:B--2---:R-:W-:-:S05]  /*12e0*/  IMAD.WIDE R22, R41, 0x8, R22 ;  /* 0x0000000829167825 */ /* 0x004fca00078e0216 */
[----:B------:R0:W-:Y:S04]  /*12f0*/  STG.E.64 desc[UR6][R22.64], R20 ;  /* 0x0000001416007986 */ /* 0x0001e8000c101b06 */
[----:B------:R0:W-:Y:S02]  /*1300*/  STG.E desc[UR6][R24.64], R39 ;  /* 0x0000002718007986 */ /* 0x0001e4000c101906 */
.L_x_120:
[----:B------:R-:W-:Y:S05]  /*1310*/  BSYNC B1 ;  /* 0x0000000000017941 */ /* 0x000fea0003800000 */
.L_x_119:
[----:B0-----:R-:W-:-:S05]  /*1320*/  IMAD.U32 R21, RZ, RZ, UR11 ;  /* 0x0000000bff157e24 */ /* 0x001fca000f8e00ff */
[----:B------:R-:W-:-:S13]  /*1330*/  ISETP.GE.AND P0, PT, R38, R21, PT ;  /* 0x000000152600720c */ /* 0x000fda0003f06270 */
[----:B------:R-:W-:Y:S05]  /*1340*/  @P0 BRA `(.L_x_121) ;  /* 0x0000000c00680947 */ /* 0x000fea0003800000 */
[----:B------:R-:W-:Y:S01]  /*1350*/  LEA.HI R23, R36, R36, RZ, 0x1 ;  /* 0x0000002424177211 */ /* 0x000fe200078f08ff */
[----:B------:R-:W-:Y:S01]  /*1360*/  BSSY B1, `(.L_x_122) ;  /* 0x0000028000017945 */ /* 0x000fe20003800000 */
[----:B------:R-:W-:Y:S02]  /*1370*/  IMAD.MOV.U32 R39, RZ, RZ, R38 ;  /* 0x000000ffff277224 */ /* 0x000fe400078e0026 */
[--C-:B------:R-:W-:Y:S02]  /*1380*/  SHF.R.S32.HI R20, RZ, 0x1, R23.reuse ;  /* 0x00000001ff147819 */ /* 0x100fe40000011417 */
[----:B------:R-:W-:-:S04]  /*1390*/  SHF.R.S32.HI R21, RZ, 0x1f, R23 ;  /* 0x0000001fff157819 */ /* 0x000fc80000011417 */
[----:B------:R-:W-:-:S04]  /*13a0*/  LEA.HI R21, R21, R20, RZ, 0x5 ;  /* 0x0000001415157211 */ /* 0x000fc800078f28ff */
[----:B------:R-:W-:-:S05]  /*13b0*/  LOP3.LUT R21, R21, 0xffffffe0, RZ, 0xc0, !PT ;  /* 0xffffffe015157812 */ /* 0x000fca00078ec0ff */
[----:B------:R-:W-:-:S05]  /*13c0*/  IMAD.IADD R20, R20, 0x1, -R21 ;  /* 0x0000000114147824 */ /* 0x000fca00078e0a15 */
        /* <DEDUP_REMOVED lines=33> */
.L_x_123:
[----:B------:R-:W-:Y:S05]  /*15e0*/  BSYNC B1 ;  /* 0x0000000000017941 */ /* 0x000fea0003800000 */
.L_x_122:
[----:B------:R-:W-:Y:S05]  /*15f0*/  BRA `(.L_x_124) ;  /* 0xfffffff400547947 */ /* 0x000fea000383ffff */
.L_x_117:
[----:B------:R-:W-:Y:S01]  /*1600*/  IMAD.MOV.U32 R39, RZ, RZ, RZ ;  /* 0x000000ffff277224 */ /* 0x000fe200078e00ff */
[----:B------:R-:W-:Y:S01]  /*1610*/  ULDC UR10, c[0x0][0x228] ;  /* 0x00008a00000a7ab9 */ /* 0x000fe20000000800 */
[----:B------:R-:W-:Y:S01]  /*1620*/  ULDC UR11, c[0x0][0x240] ;  /* 0x00009000000b7ab9 */ /* 0x000fe20000000800 */
[----:B------:R-:W-:Y:S01]  /*1630*/  ULDC UR5, c[0x0][0x248] ;  /* 0x0000920000057ab9 */ /* 0x000fe20000000800 */
[----:B------:R-:W-:-:S05]  /*1640*/  ULDC.64 UR8, c[0x0][0x240] ;  /* 0x0000900000087ab9 */ /* 0x000fca0000000a00 */
.L_x_130:
        /* <DEDUP_REMOVED lines=94> */
.L_x_169:
[----:B-1----:R-:W-:Y:S01]  /*1c30*/  FSETP.GEU.FTZ.AND P1, PT, R40, R25, PT ;  /* 0x000000192800720b */ /* 0x002fe20003f3e000 */
[----:B------:R-:W-:Y:S01]  /*1c40*/  BSSY B1, `(.L_x_126) ;  /* 0x000001c000017945 */ /* 0x000fe20003800000 */
[----:B------:R-:W-:Y:S01]  /*1c50*/  LOP3.LUT P3, R36, R0, 0x1f, RZ, 0xc0, !PT ;  /* 0x0000001f00247812 */ /* 0x000fe2000786c0ff */
[----:B------:R-:W-:Y:S01]  /*1c60*/  VIADD R37, R39, 0x1 ;  /* 0x0000000127257836 */ /* 0x000fe20000000000 */
[----:B------:R-:W-:-:S09]  /*1c70*/  PLOP3.LUT P0, PT, PT, PT, PT, 0x80, 0x0 ;  /* 0x000000000000781c */ /* 0x000fd20003f0f070 */
[----:B------:R-:W-:-:S04]  /*1c80*/  @P1 FSETP.NEU.FTZ.AND P2, PT, R40, R25, PT ;  /* 0x000000192800120b */ /* 0x000fc80003f5d000 */
[----:B---3--:R-:W-:-:S04]  /*1c90*/  @P1 ISETP.LT.AND P0, PT, R24, R45, !P2 ;  /* 0x0000002d1800120c */ /* 0x008fc80005701270 */
[----:B0-2---:R-:W-:Y:S02]  /*1ca0*/  FSEL R40, R38, R41, P0 ;  /* 0x0000002926287208 */ /* 0x005fe40000000000 */
[----:B------:R-:W-:Y:S01]  /*1cb0*/  SEL R38, R24, R45, P0 ;  /* 0x0000002d18267207 */ /* 0x000fe20000000000 */
[----:B------:R-:W-:Y:S06]  /*1cc0*/  @P3 BRA `(.L_x_127) ;  /* 0x00000000004c3947 */ /* 0x000fec0003800000 */
[----:B------:R-:W0:Y:S01]  /*1cd0*/  LDC.64 R22, c[0x0][0x220] ;  /* 0x00008800ff167b82 */ /* 0x000e220000000a00 */
[----:B------:R-:W-:Y:S01]  /*1ce0*/  IMAD R41, R2, UR8, R39 ;  /* 0x0000000802297c24 */ /* 0x000fe2000f8e0227 */
[----:B------:R-:W-:Y:S01]  /*1cf0*/  ISETP.GE.AND P0, PT, R38, UR9, PT ;  /* 0x0000000926007c0c */ /* 0x000fe2000bf06270 */
[----:B------:R-:W-:-:S03]  /*1d00*/  IMAD R39, R39, UR10, R2 ;  /* 0x0000000a27277c24 */ /* 0x000fc6000f8e0202 */
[----:B------:R-:W-:Y:S02]  /*1d10*/  ISETP.LT.AND P0, PT, R38, UR5, P0 ;  /* 0x0000000526007c0c */ /* 0x000fe40008701270 */
[----:B------:R-:W1:Y:S08]  /*1d20*/  LDC.64 R24, c[0x0][0x230] ;  /* 0x00008c00ff187b82 */ /* 0x000e700000000a00 */
[----:B------:R-:W2:Y:S01]  /*1d30*/  LDC.64 R20, c[0x0][0x238] ;  /* 0x00008e00ff147b82 */ /* 0x000ea20000000a00 */
[----:B0-----:R-:W-:Y:S01]  /*1d40*/  IMAD.WIDE R42, R41, 0x4, R22 ;  /* 0x00000004292a7825 */ /* 0x001fe200078e0216 */
[----:B------:R-:W-:-:S03]  /*1d50*/  PRMT R23, R4, 0x9910, RZ ;  /* 0x0000991004177816 */ /* 0x000fc600000000ff */
[----:B------:R-:W-:Y:S01]  /*1d60*/  VIADD R22, R38, -UR9 ;  /* 0x8000000926167c36 */ /* 0x000fe20008000000 */
[----:B------:R-:W-:Y:S01]  /*1d70*/  ISETP.NE.AND P0, PT, R23, RZ, P0 ;  /* 0x000000ff1700720c */ /* 0x000fe20000705270 */
[----:B------:R0:W-:Y:S01]  /*1d80*/  STG.E desc[UR6][R42.64], R40 ;  /* 0x000000282a007986 */ /* 0x0001e2000c101906 */
[----:B-1----:R-:W-:Y:S02]  /*1d90*/  IMAD.WIDE R24, R41, 0x8, R24 ;  /* 0x0000000829187825 */ /* 0x002fe400078e0218 */
[----:B------:R-:W-:Y:S02]  /*1da0*/  SHF.R.S32.HI R23, RZ, 0x1f, R22 ;  /* 0x0000001fff177819 */ /* 0x000fe40000011416 */
[----:B------:R-:W-:Y:S02]  /*1db0*/  SEL R22, R22, 0x180, P0 ;  /* 0x0000018016167807 */ /* 0x000fe40000000000 */
[----:B------:R-:W-:Y:S01]  /*1dc0*/  SEL R23, R23, RZ, P0 ;  /* 0x000000ff17177207 */ /* 0x000fe20000000000 */
[----:B--2---:R-:W-:-:S04]  /*1dd0*/  IMAD.WIDE R20, R41, 0x4, R20 ;  /* 0x0000000429147825 */ /* 0x004fc800078e0214 */
[----:B------:R0:W-:Y:S04]  /*1de0*/  STG.E.64 desc[UR6][R24.64], R22 ;  /* 0x0000001618007986 */ /* 0x0001e8000c101b06 */
[----:B------:R0:W-:Y:S02]  /*1df0*/  STG.E desc[UR6][R20.64], R39 ;  /* 0x0000002714007986 */ /* 0x0001e4000c101906 */
.L_x_127:
[----:B------:R-:W-:Y:S05]  /*1e00*/  BSYNC B1 ;  /* 0x0000000000017941 */ /* 0x000fea0003800000 */
.L_x_126:
        /* <DEDUP_REMOVED lines=44> */
.L_x_129:
[----:B------:R-:W-:Y:S05]  /*20d0*/  BSYNC B1 ;  /* 0x0000000000017941 */ /* 0x000fea0003800000 */
.L_x_128:
[----:B------:R-:W-:Y:S05]  /*20e0*/  BRA `(.L_x_130) ;  /* 0xfffffff400587947 */ /* 0x000fea000383ffff */
.L_x_121:
[----:B------:R-:W-:Y:S05]  /*20f0*/  BSYNC B0 ;  /* 0x0000000000007941 */ /* 0x000fea0003800000 */
.L_x_116:
[----:B------:R-:W-:Y:S01]  /*2100*/  ULDC.U8 UR4, c[0x0][0x24c] ;  /* 0x0000930000047ab9 */ /* 0x000fe20000000000 */
[----:B------:R-:W-:Y:S01]  /*2110*/  LOP3.LUT P0, RZ, R0, 0x1f, RZ, 0xc0, !PT ;  /* 0x0000001f00ff7812 */ /* 0x000fe2000780c0ff */
[----:B------:R-:W-:-:S06]  /*2120*/  UPRMT UR4, UR4, 0x8880, URZ ;  /* 0x0000888004047896 */ /* 0x000fcc000800003f */
[----:B------:R-:W-:-:S13]  /*2130*/  ISETP.EQ.OR P0, PT, RZ, UR4, P0 ;  /* 0x00000004ff007c0c */ /* 0x000fda0008702670 */
[----:B------:R-:W-:Y:S05]  /*2140*/  @P0 EXIT ;  /* 0x000000000000094d */ /* 0x000fea0003800000 */
[----:B------:R-:W-:-:S13]  /*2150*/  ISETP.GE.AND P0, PT, R21, 0x1, PT ;  /* 0x000000011500780c */ /* 0x000fda0003f06270 */
[----:B------:R-:W-:Y:S05]  /*2160*/  @!P0 EXIT ;  /* 0x000000000000894d */ /* 0x000fea0003800000 */
[C---:B------:R-:W-:Y:S01]  /*2170*/  VIADD R3, R21.reuse, 0xffffffff ;  /* 0xffffffff15037836 */ /* 0x040fe20000000000 */
        /* <DEDUP_REMOVED lines=12> */
.L_x_133:
        /* <DEDUP_REMOVED lines=18> */
.L_x_132:
[----:B------:R-:W-:Y:S05]  /*2360*/  BSYNC B0 ;  /* 0x0000000000007941 */ /* 0x000fea0003800000 */
.L_x_131:
[----:B------:R-:W-:Y:S05]  /*2370*/  @!P2 EXIT ;  /* 0x000000000000a94d */ /* 0x000fea0003800000 */
[----:B------:R-:W0:Y:S01]  /*2380*/  S2R R7, SR_TID.Y ;  /* 0x0000000000077919 */ /* 0x000e220000002200 */
[----:B------:R-:W2:Y:S01]  /*2390*/  LDC.64 R2, c[0x0][0x220] ;  /* 0x00008800ff027b82 */ /* 0x000ea20000000a00 */
[----:B-1----:R-:W1:Y:S01]  /*23a0*/  MUFU.RCP R35, R35 ;  /* 0x0000002300237308 */ /* 0x002e620000001000 */
[----:B------:R-:W-:Y:S01]  /*23b0*/  BSSY B0, `(.L_x_134) ;  /* 0x0000012000007945 */ /* 0x000fe20003800000 */
[----:B---3--:R-:W3:Y:S01]  /*23c0*/  S2R R5, SR_CTAID.X ;  /* 0x0000000000057919 */ /* 0x008ee20000002500 */
[----:B0-----:R-:W-:-:S05]  /*23d0*/  LEA.HI R0, R0, R7, RZ, 0x1b ;  /* 0x0000000700007211 */ /* 0x001fca00078fd8ff */
[----:B---3--:R-:W-:-:S04]  /*23e0*/  IMAD R0, R5, 0x4, R0 ;  /* 0x0000000405007824 */ /* 0x008fc800078e0200 */
[----:B------:R-:W-:-:S04]  /*23f0*/  IMAD R21, R0, R21, R10 ;  /* 0x0000001500157224 */ /* 0x000fc800078e020a */
[----:B--2---:R-:W-:-:S04]  /*2400*/  IMAD.WIDE R2, R21, 0x4, R2 ;  /* 0x0000000415027825 */ /* 0x004fc800078e0202 */
[----:B------:R-:W-:Y:S02]  /*2410*/  IMAD.MOV.U32 R0, RZ, RZ, R2 ;  /* 0x000000ffff007224 */ /* 0x000fe400078e0002 */
[----:B-1----:R-:W-:-:S07]  /*2420*/  IMAD.MOV.U32 R7, RZ, RZ, R3 ;  /* 0x000000ffff077224 */ /* 0x002fce00078e0003 */
.L_x_135:
        /* <DEDUP_REMOVED lines=11> */
.L_x_134:
[----:B------:R-:W-:Y:S05]  /*24e0*/  EXIT ;  /* 0x000000000000794d */ /* 0x000fea0003800000 */
.L_x_118:
        /* <DEDUP_REMOVED lines=8> */
.L_x_137:
[----:B------:R-:W-:Y:S05]  /*2570*/  BSYNC B1 ;  /* 0x0000000000017941 */ /* 0x000fea0003800000 */
.L_x_136:
[----:B------:R-:W-:Y:S01]  /*2580*/  IMAD.MOV.U32 R23, RZ, RZ, R25 ;  /* 0x000000ffff177224 */ /* 0x000fe200078e0019 */
[----:B------:R-:W-:Y:S01]  /*2590*/  PLOP3.LUT P1, PT, PT, PT, PT, 0x80, 0x0 ;  /* 0x000000000000781c */ /* 0x000fe20003f2f070 */
[----:B------:R-:W-:Y:S02]  /*25a0*/  IMAD.MOV.U32 R22, RZ, RZ, 0x10 ;  /* 0x00000010ff167424 */ /* 0x000fe400078e00ff */
[----:B------:R-:W-:Y:S02]  /*25b0*/  IMAD.MOV.U32 R21, RZ, RZ, 0x1f ;  /* 0x0000001fff157424 */ /* 0x000fe400078e00ff */
[----:B------:R-:W-:Y:S02]  /*25c0*/  IMAD.MOV.U32 R20, RZ, RZ, -0x1 ;  /* 0xffffffffff147424 */ /* 0x000fe400078e00ff */
[----:B------:R-:W-:-:S07]  /*25d0*/  IMAD.MOV.U32 R36, RZ, RZ, R24 ;  /* 0x000000ffff247224 */ /* 0x000fce00078e0018 */
[----:B------:R-:W-:Y:S05]  /*25e0*/  WARPSYNC.COLLECTIVE R20, `(.L_x_138) ;  /* 0x0000000014087348 */ /* 0x000fea0003c00000 */
[----:B------:R0:W1:Y:S02]  /*25f0*/  SHFL.BFLY P0, R24, R23, R22, R21 ;  /* 0x0c00001617187389 */ /* 0x0000640000000015 */
[----:B01----:R-:W-:Y:S01]  /*2600*/  ENDCOLLECTIVE ;  /* 0x000000000000791b */ /* 0x003fe20003800000 */
.L_x_138:
[----:B------:R-:W-:Y:S01]  /*2610*/  FSETP.GEU.FTZ.AND P2, PT, R43, R36, PT ;  /* 0x000000242b00720b */ /* 0x000fe20003f5e000 */
[----:B------:R-:W-:Y:S02]  /*2620*/  IMAD.MOV.U32 R23, RZ, RZ, R45 ;  /* 0x000000ffff177224 */ /* 0x000fe400078e002d */
[----:B------:R-:W-:-:S10]  /*2630*/  IMAD.MOV.U32 R40, RZ, RZ, R24 ;  /* 0x000000ffff287224 */ /* 0x000fd400078e0018 */
[----:B------:R-:W-:Y:S05]  /*2640*/  WARPSYNC.COLLECTIVE R20, `(.L_x_139) ;  /* 0x0000000014087348 */ /* 0x000fea0003c00000 */
[----:B------:R0:W1:Y:S02]  /*2650*/  SHFL.BFLY P0, R24, R23, R22, R21 ;  /* 0x0c00001617187389 */ /* 0x0000640000000015 */
[----:B01----:R-:W-:Y:S01]  /*2660*/  ENDCOLLECTIVE ;  /* 0x000000000000791b */ /* 0x003fe20003800000 */
.L_x_139:
[----:B------:R-:W-:Y:S01]  /*2670*/  IMAD.MOV.U32 R22, RZ, RZ, 0x8 ;  /* 0x00000008ff167424 */ /* 0x000fe200078e00ff */
[----:B------:R-:W-:-:S04]  /*2680*/  @P2 FSETP.NEU.FTZ.AND P0, PT, R43, R36, PT ;  /* 0x000000242b00220b */ /* 0x000fc80003f1d000 */
[----:B------:R-:W-:-:S04]  /*2690*/  @P2 ISETP.LT.AND P0, PT, R24, R45, !P0 ;  /* 0x0000002d1800220c */ /* 0x000fc80004701270 */
[----:B------:R-:W-:-:S04]  /*26a0*/  @P2 PLOP3.LUT P1, PT, P0, PT, PT, 0x80, 0x0 ;  /* 0x000000000000281c */ /* 0x000fc8000072f070 */
[----:B------:R-:W-:Y:S02]  /*26b0*/  FSEL R38, R36, R43, P1 ;  /* 0x0000002b24267208 */ /* 0x000fe40000800000 */
[----:B------:R-:W-:Y:S02]  /*26c0*/  SEL R41, R24, R45, P1 ;  /* 0x0000002d18297207 */ /* 0x000fe40000800000 */
[----:B------:R-:W-:Y:S01]  /*26d0*/  FSEL R40, R40, R25, P1 ;  /* 0x0000001928287208 */ /* 0x000fe20000800000 */
[----:B------:R-:W-:-:S07]  /*26e0*/  IMAD.MOV.U32 R23, RZ, RZ, R38 ;  /* 0x000000ffff177224 */ /* 0x000fce00078e0026 */
[----:B------:R-:W-:Y:S05]  /*26f0*/  WARPSYNC.COLLECTIVE R20, `(.L_x_140) ;  /* 0x0000000014087348 */ /* 0x000fea0003c00000 */
[----:B------:R0:W1:Y:S02]  /*2700*/  SHFL.BFLY P0, R24, R23, R22, R21 ;  /* 0x0c00001617187389 */ /* 0x0000640000000015 */
[----:B01----:R-:W-:Y:S01]  /*2710*/  ENDCOLLECTIVE ;  /* 0x000000000000791b */ /* 0x003fe20003800000 */
.L_x_140:
[----:B------:R-:W-:Y:S02]  /*2720*/  IMAD.MOV.U32 R23, RZ, RZ, R40 ;  /* 0x000000ffff177224 */ /* 0x000fe400078e0028 */
[----:B------:R-:W-:-:S07]  /*2730*/  IMAD.MOV.U32 R37, RZ, RZ, R24 ;  /* 0x000000ffff257224 */ /* 0x000fce00078e0018 */
[----:B------:R-:W-:Y:S05]  /*2740*/  WARPSYNC.COLLECTIVE R20, `(.L_x_141) ;  /* 0x0000000014087348 */ /* 0x000fea0003c00000 */
[----:B------:R0:W1:Y:S02]  /*2750*/  SHFL.BFLY P0, R24, R23, R22, R21 ;  /* 0x0c00001617187389 */ /* 0x0000640000000015 */
[----:B01----:R-:W-:Y:S01]  /*2760*/  ENDCOLLECTIVE ;  /* 0x000000000000791b */ /* 0x003fe20003800000 */
.L_x_141:
[----:B------:R-:W-:Y:S01]  /*2770*/  FSETP.GEU.FTZ.AND P1, PT, R38, R37, PT ;  /* 0x000000252600720b */ /* 0x000fe20003f3e000 */
[----:B------:R-:W-:-:S12]  /*2780*/  IMAD.MOV.U32 R23, RZ, RZ, R41 ;  /* 0x000000ffff177224 */ /* 0x000fd800078e0029 */
[----:B------:R-:W-:Y:S01]  /*2790*/  @P1 FSETP.NEU.FTZ.AND P2, PT, R38, R37, PT ;  /* 0x000000252600120b */ /* 0x000fe20003f5d000 */
[----:B------:R-:W-:-:S12]  /*27a0*/  IMAD.MOV.U32 R43, RZ, RZ, R24 ;  /* 0x000000ffff2b7224 */ /* 0x000fd800078e0018 */
[----:B------:R-:W-:Y:S05]  /*27b0*/  WARPSYNC.COLLECTIVE R20, `(.L_x_142) ;  /* 0x0000000014087348 */ /* 0x000fea0003c00000 */
[----:B------:R0:W1:Y:S02]  /*27c0*/  SHFL.BFLY P0, R24, R23, R22, R21 ;  /* 0x0c00001617187389 */ /* 0x0000640000000015 */
[----:B01----:R-:W-:Y:S01]  /*27d0*/  ENDCOLLECTIVE ;  /* 0x000000000000791b */ /* 0x003fe20003800000 */
.L_x_142:
[----:B------:R-:W-:Y:S01]  /*27e0*/  IMAD.MOV.U32 R22, RZ, RZ, 0x4 ;  /* 0x00000004ff167424 */ /* 0x000fe200078e00ff */
[----:B------:R-:W-:Y:S02]  /*27f0*/  @P1 ISETP.LT.AND P2, PT, R24, R41, !P2 ;  /* 0x000000291800120c */ /* 0x000fe40005741270 */
[----:B------:R-:W-:Y:S02]  /*2800*/  PLOP3.LUT P0, PT, PT, PT, PT, 0x80, 0x0 ;  /* 0x000000000000781c */ /* 0x000fe40003f0f070 */
[----:B------:R-:W-:Y:S02]  /*2810*/  @P1 PLOP3.LUT P0, PT, P2, PT, PT, 0x80, 0x0 ;  /* 0x000000000000181c */ /* 0x000fe4000170f070 */
[----:B------:R-:W-:Y:S02]  /*2820*/  PLOP3.LUT P1, PT, PT, PT, PT, 0x80, 0x0 ;  /* 0x000000000000781c */ /* 0x000fe40003f2f070 */
[----:B------:R-:W-:Y:S02]  /*2830*/  FSEL R37, R37, R38, P0 ;  /* 0x0000002625257208 */ /* 0x000fe40000000000 */
[----:B------:R-:W-:-:S02]  /*2840*/  FSEL R25, R43, R40, P0 ;  /* 0x000000282b197208 */ /* 0x000fc40000000000 */
[----:B------:R-:W-:Y:S01]  /*2850*/  SEL R38, R24, R41, P0 ;  /* 0x0000002918267207 */ /* 0x000fe20000000000 */
[----:B------:R-:W-:-:S07]  /*2860*/  IMAD.MOV.U32 R23, RZ, RZ, R37 ;  /* 0x000000ffff177224 */ /* 0x000fce00078e0025 */
[----:B------:R-:W-:Y:S05]  /*2870*/  WARPSYNC.COLLECTIVE R20, `(.L_x_143) ;  /* 0x0000000014087348 */ /* 0x000fea0003c00000 */
[----:B------:R0:W1:Y:S02]  /*2880*/  SHFL.BFLY P0, R24, R23, R22, R21 ;  /* 0x0c00001617187389 */ /* 0x0000640000000015 */
[----:B01----:R-:W-:Y:S01]  /*2890*/  ENDCOLLECTIVE ;  /* 0x000000000000791b */ /* 0x003fe20003800000 */
.L_x_143:
[----:B------:R-:W-:Y:S02]  /*28a0*/  IMAD.MOV.U32 R23, RZ, RZ, R25 ;  /* 0x000000ffff177224 */ /* 0x000fe400078e0019 */
[----:B------:R-:W-:-:S07]  /*28b0*/  IMAD.MOV.U32 R36, RZ, RZ, R24 ;  /* 0x000000ffff247224 */ /* 0x000fce00078e0018 */
[----:B------:R-:W-:Y:S05]  /*28c0*/  WARPSYNC.COLLECTIVE R20, `(.L_x_144) ;  /* 0x0000000014087348 */ /* 0x000fea0003c00000 */
[----:B------:R0:W1:Y:S02]  /*28d0*/  SHFL.BFLY P0, R24, R23, R22, R21 ;  /* 0x0c00001617187389 */ /* 0x0000640000000015 */
[----:B01----:R-:W-:Y:S01]  /*28e0*/  ENDCOLLECTIVE ;  /* 0x000000000000791b */ /* 0x003fe20003800000 */
.L_x_144:
[----:B------:R-:W-:Y:S02]  /*28f0*/  IMAD.MOV.U32 R23, RZ, RZ, R38 ;  /* 0x000000ffff177224 */ /* 0x000fe400078e0026 */
[----:B------:R-:W-:-:S07]  /*2900*/  IMAD.MOV.U32 R42, RZ, RZ, R24 ;  /* 0x000000ffff2a7224 */ /* 0x000fce00078e0018 */
[----:B------:R-:W-:Y:S05]  /*2910*/  WARPSYNC.COLLECTIVE R20, `(.L_x_145) ;  /* 0x0000000014087348 */ /* 0x000fea0003c00000 */
[----:B------:R0:W1:Y:S02]  /*2920*/  SHFL.BFLY P0, R24, R23, R22, R21 ;  /* 0x0c00001617187389 */ /* 0x0000640000000015 */
[----:B01----:R-:W-:Y:S01]  /*2930*/  ENDCOLLECTIVE ;  /* 0x000000000000791b */ /* 0x003fe20003800000 */
.L_x_145:
[----:B------:R-:W-:Y:S01]  /*2940*/  IMAD.MOV.U32 R22, RZ, RZ, 0x2 ;  /* 0x00000002ff167424 */ /* 0x000fe200078e00ff */
[----:B------:R-:W-:-:S13]  /*2950*/  FSETP.GEU.FTZ.AND P0, PT, R37, R36, PT ;  /* 0x000000242500720b */ /* 0x000fda0003f1e000 */
        /* <DEDUP_REMOVED lines=10> */
.L_x_146:
[----:B------:R-:W-:Y:S02]  /*2a00*/  IMAD.MOV.U32 R23, RZ, RZ, R42 ;  /* 0x000000ffff177224 */ /* 0x000fe400078e002a */
[----:B------:R-:W-:-:S07]  /*2a10*/  IMAD.MOV.U32 R36, RZ, RZ, R24 ;  /* 0x000000ffff247224 */ /* 0x000fce00078e0018 */
[----:B------:R-:W-:Y:S05]  /*2a20*/  WARPSYNC.COLLECTIVE R20, `(.L_x_147) ;  /* 0x0000000014087348 */ /* 0x000fea0003c00000 */
[----:B------:R0:W1:Y:S02]  /*2a30*/  SHFL.BFLY P0, R24, R23, R22, R21 ;  /* 0x0c00001617187389 */ /* 0x0000640000000015 */
[----:B01----:R-:W-:Y:S01]  /*2a40*/  ENDCOLLECTIVE ;  /* 0x000000000000791b */ /* 0x003fe20003800000 */
.L_x_147:
[----:B------:R-:W-:Y:S01]  /*2a50*/  FSETP.GEU.FTZ.AND P2, PT, R41, R36, PT ;  /* 0x000000242900720b */ /* 0x000fe20003f5e000 */
[----:B------:R-:W-:-:S12]  /*2a60*/  IMAD.MOV.U32 R23, RZ, RZ, R43 ;  /* 0x000000ffff177224 */ /* 0x000fd800078e002b */
[----:B------:R-:W-:Y:S01]  /*2a70*/  @P2 FSETP.NEU.FTZ.AND P1, PT, R41, R36, PT ;  /* 0x000000242900220b */ /* 0x000fe20003f3d000 */
[----:B------:R-:W-:-:S12]  /*2a80*/  IMAD.MOV.U32 R37, RZ, RZ, R24 ;  /* 0x000000ffff257224 */ /* 0x000fd800078e0018 */
[----:B------:R-:W-:Y:S05]  /*2a90*/  WARPSYNC.COLLECTIVE R20, `(.L_x_148) ;  /* 0x0000000014087348 */ /* 0x000fea0003c00000 */
[----:B------:R0:W1:Y:S02]  /*2aa0*/  SHFL.BFLY P0, R24, R23, R22, R21 ;  /* 0x0c00001617187389 */ /* 0x0000640000000015 */
[----:B01----:R-:W-:Y:S01]  /*2ab0*/  ENDCOLLECTIVE ;  /* 0x000000000000791b */ /* 0x003fe20003800000 */
.L_x_148:
[----:B------:R-:W-:Y:S01]  /*2ac0*/  IMAD.MOV.U32 R22, RZ, RZ, 0x1 ;  /* 0x00000001ff167424 */ /* 0x000fe200078e00ff */
[----:B------:R-:W-:Y:S02]  /*2ad0*/  @P2 ISETP.LT.AND P1, PT, R24, R43, !P1 ;  /* 0x0000002b1800220c */ /* 0x000fe40004f21270 */
[----:B------:R-:W-:Y:S02]  /*2ae0*/  PLOP3.LUT P0, PT, PT, PT, PT, 0x80, 0x0 ;  /* 0x000000000000781c */ /* 0x000fe40003f0f070 */
        /* <DEDUP_REMOVED lines=8> */
.L_x_149:
[----:B------:R-:W-:Y:S02]  /*2b70*/  IMAD.MOV.U32 R23, RZ, RZ, R41 ;  /* 0x000000ffff177224 */ /* 0x000fe400078e0029 */
[----:B------:R-:W-:-:S07]  /*2b80*/  IMAD.MOV.U32 R25, RZ, RZ, R24 ;  /* 0x000000ffff197224 */ /* 0x000fce00078e0018 */
[----:B------:R-:W-:Y:S05]  /*2b90*/  WARPSYNC.COLLECTIVE R20, `(.L_x_150) ;  /* 0x0000000014087348 */ /* 0x000fea0003c00000 */
[----:B------:R0:W1:Y:S02]  /*2ba0*/  SHFL.BFLY P0, R24, R23, R22, R21 ;  /* 0x0c00001617187389 */ /* 0x0000640000000015 */
[----:B01----:R-:W-:Y:S01]  /*2bb0*/  ENDCOLLECTIVE ;  /* 0x000000000000791b */ /* 0x003fe20003800000 */
.L_x_150:
[----:B------:R-:W-:Y:S02]  /*2bc0*/  IMAD.MOV.U32 R23, RZ, RZ, R45 ;  /* 0x000000ffff177224 */ /* 0x000fe400078e002d */
[----:B------:R-:W-:-:S07]  /*2bd0*/  IMAD.MOV.U32 R40, RZ, RZ, R24 ;  /* 0x000000ffff287224 */ /* 0x000fce00078e0018 */
[----:B------:R-:W-:Y:S05]  /*2be0*/  WARPSYNC.COLLECTIVE R20, `(.L_x_151) ;  /* 0x0000000014087348 */ /* 0x000fea0003c00000 */
[----:B------:R0:W1:Y:S02]  /*2bf0*/  SHFL.BFLY P0, R24, R23, R22, R21 ;  /* 0x0c00001617187389 */ /* 0x0000640000000015 */
[----:B01----:R-:W-:Y:S01]  /*2c00*/  ENDCOLLECTIVE ;  /* 0x000000000000791b */ /* 0x003fe20003800000 */
.L_x_151:
[----:B------:R-:W-:Y:S05]  /*2c10*/  BRA `(.L_x_152) ;  /* 0xffffffe400447947 */ /* 0x000fea000383ffff */
.L_x_125:
        /* <DEDUP_REMOVED lines=8> */
.L_x_154:
[----:B------:R-:W-:Y:S05]  /*2ca0*/  BSYNC B1 ;  /* 0x0000000000017941 */ /* 0x000fea0003800000 */
.L_x_153:
        /* <DEDUP_REMOVED lines=9> */
.L_x_155:
[----:B------:R-:W-:Y:S01]  /*2d40*/  FSETP.GEU.FTZ.AND P2, PT, R42, R25, PT ;  /* 0x000000192a00720b */ /* 0x000fe20003f5e000 */
[----:B------:R-:W-:Y:S02]  /*2d50*/  IMAD.MOV.U32 R23, RZ, RZ, R43 ;  /* 0x000000ffff177224 */ /* 0x000fe400078e002b */
[----:B------:R-:W-:-:S10]  /*2d60*/  IMAD.MOV.U32 R38, RZ, RZ, R24 ;  /* 0x000000ffff267224 */ /* 0x000fd400078e0018 */
[----:B------:R-:W-:Y:S05]  /*2d70*/  WARPSYNC.COLLECTIVE R20, `(.L_x_156) ;  /* 0x0000000014087348 */ /* 0x000fea0003c00000 */
[----:B------:R0:W1:Y:S02]  /*2d80*/  SHFL.BFLY P0, R24, R23, R22, R21 ;  /* 0x0c00001617187389 */ /* 0x0000640000000015 */
[----:B01----:R-:W-:Y:S01]  /*2d90*/  ENDCOLLECTIVE ;  /* 0x000000000000791b */ /* 0x003fe20003800000 */
.L_x_156:
        /* <DEDUP_REMOVED lines=11> */
.L_x_157:
[----:B------:R-:W-:Y:S02]  /*2e50*/  IMAD.MOV.U32 R23, RZ, RZ, R38 ;  /* 0x000000ffff177224 */ /* 0x000fe400078e0026 */
[----:B------:R-:W-:-:S07]  /*2e60*/  IMAD.MOV.U32 R36, RZ, RZ, R24 ;  /* 0x000000ffff247224 */ /* 0x000fce00078e0018 */
[----:B------:R-:W-:Y:S05]  /*2e70*/  WARPSYNC.COLLECTIVE R20, `(.L_x_158) ;  /* 0x0000000014087348 */ /* 0x000fea0003c00000 */
[----:B------:R0:W1:Y:S02]  /*2e80*/  SHFL.BFLY P0, R24, R23, R22, R21 ;  /* 0x0c00001617187389 */ /* 0x0000640000000015 */
[----:B01----:R-:W-:Y:S01]  /*2e90*/  ENDCOLLECTIVE ;  /* 0x000000000000791b */ /* 0x003fe20003800000 */
.L_x_158:
[----:B------:R-:W-:Y:S01]  /*2ea0*/  FSETP.GEU.FTZ.AND P1, PT, R37, R36, PT ;  /* 0x000000242500720b */ /* 0x000fe20003f3e000 */
[----:B------:R-:W-:-:S12]  /*2eb0*/  IMAD.MOV.U32 R23, RZ, RZ, R40 ;  /* 0x000000ffff177224 */ /* 0x000fd800078e0028 */
[----:B------:R-:W-:Y:S01]  /*2ec0*/  @P1 FSETP.NEU.FTZ.AND P2, PT, R37, R36, PT ;  /* 0x000000242500120b */ /* 0x000fe20003f5d000 */
[----:B------:R-:W-:-:S12]  /*2ed0*/  IMAD.MOV.U32 R43, RZ, RZ, R24 ;  /* 0x000000ffff2b7224 */ /* 0x000fd800078e0018 */
[----:B------:R-:W-:Y:S05]  /*2ee0*/  WARPSYNC.COLLECTIVE R20, `(.L_x_159) ;  /* 0x0000000014087348 */ /* 0x000fea0003c00000 */
[----:B------:R0:W1:Y:S02]  /*2ef0*/  SHFL.BFLY P0, R24, R23, R22, R21 ;  /* 0x0c00001617187389 */ /* 0x0000640000000015 */
[----:B01----:R-:W-:Y:S01]  /*2f00*/  ENDCOLLECTIVE ;  /* 0x000000000000791b */ /* 0x003fe20003800000 */
.L_x_159:
        /* <DEDUP_REMOVED lines=12> */
.L_x_160:
[----:B------:R-:W-:Y:S02]  /*2fd0*/  IMAD.MOV.U32 R23, RZ, RZ, R41 ;  /* 0x000000ffff177224 */ /* 0x000fe400078e0029 */
[----:B------:R-:W-:-:S07]  /*2fe0*/  IMAD.MOV.U32 R25, RZ, RZ, R24 ;  /* 0x000000ffff197224 */ /* 0x000fce00078e0018 */
[----:B------:R-:W-:Y:S05]  /*2ff0*/  WARPSYNC.COLLECTIVE R20, `(.L_x_161) ;  /* 0x0000000014087348 */ /* 0x000fea0003c00000 */
[----:B------:R0:W1:Y:S02]  /*3000*/  SHFL.BFLY P0, R24, R23, R22, R21 ;  /* 0x0c00001617187389 */ /* 0x0000640000000015 */
[----:B01----:R-:W-:Y:S01]  /*3010*/  ENDCOLLECTIVE ;  /* 0x000000000000791b */ /* 0x003fe20003800000 */
.L_x_161:
[----:B------:R-:W-:Y:S02]  /*3020*/  IMAD.MOV.U32 R23, RZ, RZ, R37 ;  /* 0x000000ffff177224 */ /* 0x000fe400078e0025 */
[----:B------:R-:W-:-:S07]  /*3030*/  IMAD.MOV.U32 R40, RZ, RZ, R24 ;  /* 0x000000ffff287224 */ /* 0x000fce00078e0018 */
[----:B------:R-:W-:Y:S05]  /*3040*/  WARPSYNC.COLLECTIVE R20, `(.L_x_162) ;  /* 0x0000000014087348 */ /* 0x000fea0003c00000 */
[----:B------:R0:W1:Y:S02]  /*3050*/  SHFL.BFLY P0, R24, R23, R22, R21 ;  /* 0x0c00001617187389 */ /* 0x0000640000000015 */
[----:B01----:R-:W-:Y:S01]  /*3060*/  ENDCOLLECTIVE ;  /* 0x000000000000791b */ /* 0x003fe20003800000 */
.L_x_162:
        /* <DEDUP_REMOVED lines=12> */
.L_x_163:
[----:B------:R-:W-:Y:S02]  /*3130*/  IMAD.MOV.U32 R23, RZ, RZ, R43 ;  /* 0x000000ffff177224 */ /* 0x000fe400078e002b */
[----:B------:R-:W-:-:S07]  /*3140*/  IMAD.MOV.U32 R25, RZ, RZ, R24 ;  /* 0x000000ffff197224 */ /* 0x000fce00078e0018 */
[----:B------:R-:W-:Y:S05]  /*3150*/  WARPSYNC.COLLECTIVE R20, `(.L_x_164) ;  /* 0x0000000014087348 */ /* 0x000fea0003c00000 */
[----:B------:R0:W1:Y:S02]  /*3160*/  SHFL.BFLY P0, R24, R23, R22, R21 ;  /* 0x0c00001617187389 */ /* 0x0000640000000015 */
[----:B01----:R-:W-:Y:S01]  /*3170*/  ENDCOLLECTIVE ;  /* 0x000000000000791b */ /* 0x003fe20003800000 */
.L_x_164:
[----:B------:R-:W-:Y:S01]  /*3180*/  FSETP.GEU.FTZ.AND P2, PT, R42, R25, PT ;  /* 0x000000192a00720b */ /* 0x000fe20003f5e000 */
[----:B------:R-:W-:-:S12]  /*3190*/  IMAD.MOV.U32 R23, RZ, RZ, R37 ;  /* 0x000000ffff177224 */ /* 0x000fd800078e0025 */
[----:B------:R-:W-:Y:S01]  /*31a0*/  @P2 FSETP.NEU.FTZ.AND P1, PT, R42, R25, PT ;  /* 0x000000192a00220b */ /* 0x000fe20003f3d000 */
[----:B------:R-:W-:-:S12]  /*31b0*/  IMAD.MOV.U32 R36, RZ, RZ, R24 ;  /* 0x000000ffff247224 */ /* 0x000fd800078e0018 */
[----:B------:R-:W-:Y:S05]  /*31c0*/  WARPSYNC.COLLECTIVE R20, `(.L_x_165) ;  /* 0x0000000014087348 */ /* 0x000fea0003c00000 */
[----:B------:R0:W1:Y:S02]  /*31d0*/  SHFL.BFLY P0, R24, R23, R22, R21 ;  /* 0x0c00001617187389 */ /* 0x0000640000000015 */
[----:B01----:R-:W-:Y:S01]  /*31e0*/  ENDCOLLECTIVE ;  /* 0x000000000000791b */ /* 0x003fe20003800000 */
.L_x_165:
        /* <DEDUP_REMOVED lines=11> */
.L_x_166:
[----:B------:R-:W-:Y:S02]  /*32a0*/  IMAD.MOV.U32 R23, RZ, RZ, R41 ;  /* 0x000000ffff177224 */ /* 0x000fe400078e0029 */
[----:B------:R-:W-:-:S07]  /*32b0*/  IMAD.MOV.U32 R25, RZ, RZ, R24 ;  /* 0x000000ffff197224 */ /* 0x000fce00078e0018 */
[----:B------:R-:W-:Y:S05]  /*32c0*/  WARPSYNC.COLLECTIVE R20, `(.L_x_167) ;  /* 0x0000000014087348 */ /* 0x000fea0003c00000 */
[----:B------:R0:W1:Y:S02]  /*32d0*/  SHFL.BFLY P0, R24, R23, R22, R21 ;  /* 0x0c00001617187389 */ /* 0x0000640000000015 */
[----:B01----:R-:W-:Y:S01]  /*32e0*/  ENDCOLLECTIVE ;  /* 0x000000000000791b */ /* 0x003fe20003800000 */
.L_x_167:
[----:B------:R-:W-:Y:S02]  /*32f0*/  IMAD.MOV.U32 R23, RZ, RZ, R45 ;  /* 0x000000ffff177224 */ /* 0x000fe400078e002d */
[----:B------:R-:W-:-:S07]  /*3300*/  IMAD.MOV.U32 R38, RZ, RZ, R24 ;  /* 0x000000ffff267224 */ /* 0x000fce00078e0018 */
[----:B------:R-:W-:Y:S05]  /*3310*/  WARPSYNC.COLLECTIVE R20, `(.L_x_168) ;  /* 0x0000000014087348 */ /* 0x000fea0003c00000 */
[----:B------:R0:W1:Y:S02]  /*3320*/  SHFL.BFLY P0, R24, R23, R22, R21 ;  /* 0x0c00001617187389 */ /* 0x0000640000000015 */
[----:B01----:R-:W-:Y:S01]  /*3330*/  ENDCOLLECTIVE ;  /* 0x000000000000791b */ /* 0x003fe20003800000 */
.L_x_168:
[----:B------:R-:W-:Y:S05]  /*3340*/  BRA `(.L_x_169) ;  /* 0xffffffe800387947 */ /* 0x000fea000383ffff */
.L_x_170:
        /* <DEDUP_REMOVED lines=11> */
.L_x_12107:


//--------------------- .text._ZN4vllm3moe10topkGatingILi10ELi320ELi4ELi4ELi32El13__nv_bfloat16LNS0_11ScoringFuncE1EEEvPKT5_PKbPfiPT4_PiiiibPKf --------------------------
	.section	.text._ZN4vllm3moe10topkGatingILi10ELi320ELi4ELi4ELi32El13__nv_bfloat16LNS0_11ScoringFuncE1EEEvPKT5_PKbPfiPT4_PiiiibPKf,"ax",@progbits
	.align	128
        .global         _ZN4vllm3moe10topkGatingILi10ELi320ELi4ELi4ELi32El13__nv_bfloat16LNS0_11ScoringFuncE1EEEvPKT5_PKbPfiPT4_PiiiibPKf
        .type           _ZN4vllm3moe10topkGatingILi10ELi320ELi4ELi4ELi32El13__nv_bfloat16LNS0_11ScoringFuncE1EEEvPKT5_PKbPfiPT4_PiiiibPKf,@function
        .size           _ZN4vllm3moe10topkGatingILi10ELi320ELi4ELi4ELi32El13__nv_bfloat16LNS0_11ScoringFuncE1EEEvPKT5_PKbPfiPT4_PiiiibPKf,(.L_x_12108 - _ZN4vllm3moe10topkGatingILi10ELi320ELi4ELi4ELi32El13__nv_bfloat16LNS0_11ScoringFuncE1EEEvPKT5_PKbPfiPT4_PiiiibPKf)
        .other          _ZN4vllm3moe10topkGatingILi10ELi320ELi4ELi4ELi32El13__nv_bfloat16LNS0_11ScoringFuncE1EEEvPKT5_PKbPfiPT4_PiiiibPKf,@"STO_CUDA_ENTRY STV_DEFAULT"
_ZN4vllm3moe10topkGatingILi10ELi320ELi4ELi4ELi32El13__nv_bfloat16LNS0_11ScoringFuncE1EEEvPKT5_PKbPfiPT4_PiiiibPKf:
.text._ZN4vllm3moe10topkGatingILi10ELi320ELi4ELi4ELi32El13__nv_bfloat16LNS0_11ScoringFuncE1EEEvPKT5_PKbPfiPT4_PiiiibPKf:
        /* <DEDUP_REMOVED lines=20> */
[----:B------:R-:W5:Y:S01]  /*0140*/  LDG.E R14, desc[UR6][R4.64+0x200] ;  /* 0x00020006040e7981 */ /* 0x000f62000c1e1900 */
[----:B------:R-:W-:-:S04]  /*0150*/  ISETP.NE.U32.AND P0, PT, RZ, UR4, PT ;  /* 0x00000004ff007c0c */ /* 0x000fc8000bf05070 */
[----:B------:R-:W-:-:S13]  /*0160*/  ISETP.NE.AND.EX P0, PT, RZ, UR5, PT, P0 ;  /* 0x00000005ff007c0c */ /* 0x000fda000bf05300 */
[----:B------:R-:W-:-:S04]  /*0170*/  @P0 IADD3 R6, P1, R29, UR4, RZ ;  /* 0x000000041d060c10 */ /* 0x000fc8000ff3e0ff */
[----:B------:R-:W-:Y:S01]  /*0180*/  @P0 LEA.HI.X.SX32 R7, R29, UR5, 0x1, P1 ;  /* 0x000000051d070c11 */ /* 0x000fe200088f0eff */
[----:B------:R-:W-:Y:S01]  /*0190*/  IMAD.MOV.U32 R27, RZ, RZ, 0x1 ;  /* 0x00000001ff1b7424 */ /* 0x000fe200078e00ff */
[----:B------:R-:W-:-:S03]  /*01a0*/  ULDC.64 UR4, c[0x0][0x250] ;  /* 0x0000940000047ab9 */ /* 0x000fc60000000a00 */
[----:B------:R0:W5:Y:S01]  /*01b0*/  @P0 LDG.E.U8 R0, desc[UR6][R6.64] ;  /* 0x0000000606000981 */ /* 0x000162000c1e1100 */
[C---:B--2---:R-:W-:Y:S01]  /*01c0*/  IMAD.U32 R2, R8.reuse, 0x10000, RZ ;  /* 0x0001000008027824 */ /* 0x044fe200078e00ff */
[----:B0-----:R-:W-:Y:S02]  /*01d0*/  PRMT R6, R8, 0x7632, R6 ;  /* 0x0000763208067816 */ /* 0x001fe40000000006 */
[C---:B---3--:R-:W-:Y:S01]  /*01e0*/  PRMT R8, R9.reuse, 0x7632, R8 ;  /* 0x0000763209087816 */ /* 0x048fe20000000008 */
[----:B------:R-:W-:Y:S02]  /*01f0*/  IMAD.U32 R3, R9, 0x10000, RZ ;  /* 0x0001000009037824 */ /* 0x000fe400078e00ff */
[----:B------:R-:W-:Y:S01]  /*0200*/  FMUL.FTZ R2, R2, -1.4426950216293334961 ;  /* 0xbfb8aa3b02027820 */ /* 0x000fe20000410000 */
[C---:B----4-:R-:W-:Y:S01]  /*0210*/  IMAD.U32 R4, R10.reuse, 0x10000, RZ ;  /* 0x000100000a047824 */ /* 0x050fe200078e00ff */
[----:B------:R-:W-:Y:S01]  /*0220*/  PRMT R9, R10, 0x7632, R9 ;  /* 0x000076320a097816 */ /* 0x000fe20000000009 */
[----:B------:R-:W-:-:S02]  /*0230*/  IMAD.U32 R8, R8, 0x10000, RZ ;  /* 0x0001000008087824 */ /* 0x000fc400078e00ff */
[----:B------:R-:W-:Y:S01]  /*0240*/  FMUL.FTZ R3, R3, -1.4426950216293334961 ;  /* 0xbfb8aa3b03037820 */ /* 0x000fe20000410000 */
[C---:B-----5:R-:W-:Y:S02]  /*0250*/  IMAD.U32 R5, R13.reuse, 0x10000, RZ ;  /* 0x000100000d057824 */ /* 0x060fe400078e00ff */
[----:B------:R-:W-:Y:S01]  /*0260*/  FMUL.FTZ R4, R4, -1.4426950216293334961 ;  /* 0xbfb8aa3b04047820 */ /* 0x000fe20000410000 */
[----:B------:R-:W-:Y:S01]  /*0270*/  FMUL.FTZ R11, R8, -1.4426950216293334961 ;  /* 0xbfb8aa3b080b7820 */ /* 0x000fe20000410000 */
[----:B------:R-:W-:Y:S01]  /*0280*/  PRMT R8, R13, 0x7632, R8 ;  /* 0x000076320d087816 */ /* 0x000fe20000000008 */
[C---:B------:R-:W-:Y:S01]  /*0290*/  IMAD.U32 R7, R14.reuse, 0x10000, RZ ;  /* 0x000100000e077824 */ /* 0x040fe200078e00ff */
[----:B------:R-:W-:Y:S01]  /*02a0*/  PRMT R10, R14, 0x7632, R10 ;  /* 0x000076320e0a7816 */ /* 0x000fe2000000000a */
[----:B------:R-:W-:Y:S01]  /*02b0*/  FMUL.FTZ R5, R5, -1.4426950216293334961 ;  /* 0xbfb8aa3b05057820 */ /* 0x000fe20000410000 */
[----:B------:R-:W-:Y:S02]  /*02c0*/  IMAD.U32 R9, R9, 0x10000, RZ ;  /* 0x0001000009097824 */ /* 0x000fe400078e00ff */
[----:B------:R-:W-:Y:S01]  /*02d0*/  FMUL.FTZ R12, R7, -1.4426950216293334961 ;  /* 0xbfb8aa3b070c7820 */ /* 0x000fe20000410000 */
[----:B------:R-:W-:Y:S01]  /*02e0*/  IMAD.U32 R7, R6, 0x10000, RZ ;  /* 0x0001000006077824 */ /* 0x000fe200078e00ff */
[----:B------:R-:W0:Y:S01]  /*02f0*/  MUFU.EX2 R2, R2 ;  /* 0x0000000200027308 */ /* 0x000e220000000800 */
[----:B------:R-:W-:-:S02]  /*0300*/  IMAD.U32 R8, R8, 0x10000, RZ ;  /* 0x0001000008087824 */ /* 0x000fc400078e00ff */
[----:B------:R-:W-:Y:S01]  /*0310*/  FMUL.FTZ R9, R9, -1.4426950216293334961 ;  /* 0xbfb8aa3b09097820 */ /* 0x000fe20000410000 */
[----:B------:R-:W-:Y:S02]  /*0320*/  IMAD.U32 R10, R10, 0x10000, RZ ;  /* 0x000100000a0a7824 */ /* 0x000fe400078e00ff */
[----:B------:R-:W-:Y:S01]  /*0330*/  FMUL.FTZ R7, R7, -1.4426950216293334961 ;  /* 0xbfb8aa3b07077820 */ /* 0x000fe20000410000 */
[----:B------:R-:W-:Y:S01]  /*0340*/  FMUL.FTZ R8, R8, -1.4426950216293334961 ;  /* 0xbfb8aa3b08087820 */ /* 0x000fe20000410000 */
[----:B------:R-:W-:Y:S01]  /*0350*/  FMUL.FTZ R10, R10, -1.4426950216293334961 ;  /* 0xbfb8aa3b0a0a7820 */ /* 0x000fe20000410000 */
[----:B------:R-:W1:Y:S08]  /*0360*/  MUFU.EX2 R3, R3 ;  /* 0x0000000300037308 */ /* 0x000e700000000800 */
[----:B------:R-:W2:Y:S01]  /*0370*/  MUFU.EX2 R4, R4 ;  /* 0x0000000400047308 */ /* 0x000ea20000000800 */
[----:B0-----:R-:W-:Y:S01]  /*0380*/  FADD.FTZ R2, R2, 1 ;  /* 0x3f80000002027421 */ /* 0x001fe20000010000 */
[----:B------:R-:W-:-:S06]  /*0390*/  @P0 ISETP.NE.AND P1, PT, R0, RZ, PT ;  /* 0x000000ff0000020c */ /* 0x000fcc0003f25270 */
[----:B------:R-:W0:Y:S01]  /*03a0*/  MUFU.EX2 R5, R5 ;  /* 0x0000000500057308 */ /* 0x000e220000000800 */
[----:B-1----:R-:W-:Y:S01]  /*03b0*/  FADD.FTZ R3, R3, 1 ;  /* 0x3f80000003037421 */ /* 0x002fe20000010000 */
[----:B------:R-:W-:Y:S02]  /*03c0*/  @P0 SEL R0, RZ, 0x1, P1 ;  /* 0x00000001ff000807 */ /* 0x000fe40000800000 */
[----:B------:R-:W-:Y:S02]  /*03d0*/  ISETP.NE.U32.AND P1, PT, RZ, UR4, PT ;  /* 0x00000004ff007c0c */ /* 0x000fe4000bf25070 */
[----:B------:R-:W-:Y:S02]  /*03e0*/  @P0 PRMT R27, R0, 0x7610, R27 ;  /* 0x00007610001b0816 */ /* 0x000fe4000000001b */
[----:B------:R-:W1:Y:S01]  /*03f0*/  MUFU.EX2 R6, R12 ;  /* 0x0000000c00067308 */ /* 0x000e620000000800 */
[----:B--2---:R-:W-:Y:S01]  /*0400*/  FADD.FTZ R4, R4, 1 ;  /* 0x3f80000004047421 */ /* 0x004fe20000010000 */
[----:B------:R-:W-:-:S06]  /*0410*/  ISETP.NE.AND.EX P0, PT, RZ, UR5, PT, P1 ;  /* 0x00000005ff007c0c */ /* 0x000fcc000bf05310 */
[----:B------:R-:W2:Y:S01]  /*0420*/  MUFU.EX2 R7, R7 ;  /* 0x0000000700077308 */ /* 0x000ea20000000800 */
[----:B0-----:R-:W-:-:S07]  /*0430*/  FADD.FTZ R5, R5, 1 ;  /* 0x3f80000005057421 */ /* 0x001fce0000010000 */
[----:B------:R-:W0:Y:S01]  /*0440*/  MUFU.EX2 R11, R11 ;  /* 0x0000000b000b7308 */ /* 0x000e220000000800 */
[----:B-1----:R-:W-:-:S07]  /*0450*/  FADD.FTZ R6, R6, 1 ;  /* 0x3f80000006067421 */ /* 0x002fce0000010000 */
[----:B------:R-:W1:Y:S01]  /*0460*/  MUFU.EX2 R9, R9 ;  /* 0x0000000900097308 */ /* 0x000e620000000800 */
[----:B--2---:R-:W-:-:S07]  /*0470*/  FADD.FTZ R7, R7, 1 ;  /* 0x3f80000007077421 */ /* 0x004fce0000010000 */
[----:B------:R-:W2:Y:S01]  /*0480*/  MUFU.EX2 R8, R8 ;  /* 0x0000000800087308 */ /* 0x000ea20000000800 */
[----:B0-----:R-:W-:-:S07]  /*0490*/  FADD.FTZ R11, R11, 1 ;  /* 0x3f8000000b0b7421 */ /* 0x001fce0000010000 */
[----:B------:R-:W0:Y:S01]  /*04a0*/  MUFU.EX2 R10, R10 ;  /* 0x0000000a000a7308 */ /* 0x000e220000000800 */
[----:B-1----:R-:W-:-:S07]  /*04b0*/  FADD.FTZ R9, R9, 1 ;  /* 0x3f80000009097421 */ /* 0x002fce0000010000 */
[----:B------:R-:W1:Y:S01]  /*04c0*/  MUFU.RCP R2, R2 ;  /* 0x0000000200027308 */ /* 0x000e620000001000 */
[----:B--2---:R-:W-:-:S07]  /*04d0*/  FADD.FTZ R8, R8, 1 ;  /* 0x3f80000008087421 */ /* 0x004fce0000010000 */
[----:B------:R-:W2:Y:S01]  /*04e0*/  MUFU.RCP R3, R3 ;  /* 0x0000000300037308 */ /* 0x000ea20000001000 */
[----:B0-----:R-:W-:-:S07]  /*04f0*/  FADD.FTZ R10, R10, 1 ;  /* 0x3f8000000a0a7421 */ /* 0x001fce0000010000 */
[----:B------:R-:W0:Y:S01]  /*0500*/  MUFU.RCP R4, R4 ;  /* 0x0000000400047308 */ /* 0x000e220000001000 */
[----:B-1----:R-:W-:-:S04]  /*0510*/  FSETP.GEU.FTZ.AND P4, PT, |R2|, +INF , PT ;  /* 0x7f8000000200780b */ /* 0x002fc80003f9e200 */
[----:B------:R-:W-:-:S03]  /*0520*/  FSEL R26, R2, RZ, !P4 ;  /* 0x000000ff021a7208 */ /* 0x000fc60006000000 */
[----:B------:R-:W1:Y:S01]  /*0530*/  MUFU.RCP R5, R5 ;  /* 0x0000000500057308 */ /* 0x000e620000001000 */
[----:B--2---:R-:W-:-:S04]  /*0540*/  FSETP.GEU.FTZ.AND P5, PT, |R3|, +INF , PT ;  /* 0x7f8000000300780b */ /* 0x004fc80003fbe200 */
[----:B------:R-:W-:-:S03]  /*0550*/  FSEL R25, R3, RZ, !P5 ;  /* 0x000000ff03197208 */ /* 0x000fc60006800000 */
[----:B------:R-:W2:Y:S01]  /*0560*/  MUFU.RCP R6, R6 ;  /* 0x0000000600067308 */ /* 0x000ea20000001000 */
[----:B0-----:R-:W-:-:S04]  /*0570*/  FSETP.GEU.FTZ.AND P3, PT, |R4|, +INF , PT ;  /* 0x7f8000000400780b */ /* 0x001fc80003f7e200 */
[----:B------:R-:W-:-:S03]  /*0580*/  FSEL R24, R4, RZ, !P3 ;  /* 0x000000ff04187208 */ /* 0x000fc60005800000 */
        /* <DEDUP_REMOVED lines=14> */
[----:B------:R-:W-:Y:S02]  /*0670*/  FSEL R19, R9, RZ, !P3 ;  /* 0x000000ff09137208 */ /* 0x000fe40005800000 */
[----:B0-----:R-:W-:-:S04]  /*0680*/  FSETP.GEU.FTZ.AND P1, PT, |R8|, +INF , PT ;  /* 0x7f8000000800780b */ /* 0x001fc80003f3e200 */
[----:B------:R-:W-:Y:S02]  /*0690*/  FSEL R18, R8, RZ, !P1 ;  /* 0x000000ff08127208 */ /* 0x000fe40004800000 */
[----:B-1----:R-:W-:-:S04]  /*06a0*/  FSETP.GEU.FTZ.AND P6, PT, |R10|, +INF , PT ;  /* 0x7f8000000a00780b */ /* 0x002fc80003fde200 */
[----:B------:R-:W-:Y:S01]  /*06b0*/  FSEL R17, R10, RZ, !P6 ;  /* 0x000000ff0a117208 */ /* 0x000fe20007000000 */
[----:B------:R-:W-:Y:S08]  /*06c0*/  @!P0 BRA `(.L_x_171) ;  /* 0x00000000005c8947 */ /* 0x000ff00003800000 */
        /* <DEDUP_REMOVED lines=22> */
[----:B------:R-:W-:Y:S06]  /*0830*/  BRA `(.L_x_172) ;  /* 0x0000000000287947 */ /* 0x000fec0003800000 */
.L_x_171:
        /* <DEDUP_REMOVED lines=9> */
[----:B------:R-:W-:-:S07]  /*08d0*/  IMAD.MOV.U32 R7, RZ, RZ, R17 ;  /* 0x000000ffff077224 */ /* 0x000fce00078e0011 */
.L_x_172:
        /* <DEDUP_REMOVED lines=16> */
.L_x_181:
[----:B------:R-:W-:Y:S01]  /*09e0*/  FSETP.GT.FTZ.AND P0, PT, R16, R15, PT ;  /* 0x0000000f1000720b */ /* 0x000fe20003f14000 */
[----:B------:R-:W-:-:S03]  /*09f0*/  UMOV UR4, 0xffffffff ;  /* 0xffffffff00047882 */ /* 0x000fc60000000000 */
        /* <DEDUP_REMOVED lines=12> */
[----:B------:R-:W-:Y:S02]  /*0ac0*/  FSEL R32, R12, R5, P4 ;  /* 0x000000050c207208 */ /* 0x000fe40002000000 */
[----:B------:R-:W-:Y:S02]  /*0ad0*/  SEL R4, R4, 0x41, !P2 ;  /* 0x0000004104047807 */ /* 0x000fe40005000000 */
[----:B------:R-:W-:Y:S02]  /*0ae0*/  FSETP.GT.FTZ.AND P0, PT, R9, R32, PT ;  /* 0x000000200900720b */ /* 0x000fe40003f14000 */
[----:B------:R-:W-:-:S02]  /*0af0*/  FSEL R3, R20, R3, P2 ;  /* 0x0000000314037208 */ /* 0x000fc40001000000 */
[----:B------:R-:W-:Y:S02]  /*0b00*/  FSEL R5, R9, R32, P0 ;  /* 0x0000002009057208 */ /* 0x000fe40000000000 */
[----:B------:R-:W-:Y:S02]  /*0b10*/  SEL R4, R4, 0x80, !P3 ;  /* 0x0000008004047807 */ /* 0x000fe40005800000 */
[----:B------:R-:W-:Y:S02]  /*0b20*/  FSETP.GT.FTZ.AND P1, PT, R10, R5, PT ;  /* 0x000000050a00720b */ /* 0x000fe40003f34000 */
[----:B------:R-:W-:Y:S02]  /*0b30*/  FSEL R2, R24, R3, P3 ;  /* 0x0000000318027208 */ /* 0x000fe40001800000 */
[----:B------:R-:W-:Y:S02]  /*0b40*/  SEL R4, R4, 0x81, !P4 ;  /* 0x0000008104047807 */ /* 0x000fe40006000000 */
[----:B------:R-:W-:-:S02]  /*0b50*/  FSEL R5, R10, R5, P1 ;  /* 0x000000050a057208 */ /* 0x000fc40000800000 */
[----:B------:R-:W-:Y:S02]  /*0b60*/  FSEL R2, R19, R2, P4 ;  /* 0x0000000213027208 */ /* 0x000fe40002000000 */
[----:B------:R-:W-:Y:S02]  /*0b70*/  SEL R4, R4, 0xc0, !P0 ;  /* 0x000000c004047807 */ /* 0x000fe40004000000 */
[-C--:B------:R-:W-:Y:S02]  /*0b80*/  FSETP.GT.FTZ.AND P2, PT, R8, R5.reuse, PT ;  /* 0x000000050800720b */ /* 0x080fe40003f54000 */
[----:B------:R-:W-:Y:S02]  /*0b90*/  FSEL R3, R23, R2, P0 ;  /* 0x0000000217037208 */ /* 0x000fe40000000000 */
[----:B------:R-:W-:Y:S02]  /*0ba0*/  SEL R4, R4, 0xc1, !P1 ;  /* 0x000000c104047807 */ /* 0x000fe40004800000 */
        /* <DEDUP_REMOVED lines=57> */
.L_x_209:
        /* <DEDUP_REMOVED lines=30> */
.L_x_177:
[----:B------:R-:W-:Y:S05]  /*1120*/  BSYNC B1 ;  /* 0x0000000000017941 */ /* 0x000fea0003800000 */
.L_x_176:
        /* <DEDUP_REMOVED lines=32> */
[----:B------:R-:W-:Y:S01]  /*1330*/  ISETP.EQ.AND P5, PT, R2, 0x24, PT ;  /* 0x000000240200780c */ /* 0x000fe20003fa2270 */
[----:B------:R-:W-:Y:S02]  /*1340*/  @P0 IMAD.MOV.U32 R14, RZ, RZ, -0x39e3c000 ;  /* 0xc61c4000ff0e0424 */ /* 0x000fe400078e00ff */
[----:B------:R-:W-:Y:S02]  /*1350*/  @P4 IMAD.MOV.U32 R11, RZ, RZ, -0x39e3c000 ;  /* 0xc61c4000ff0b4424 */ /* 0x000fe400078e00ff */
[----:B------:R-:W-:-:S02]  /*1360*/  @P3 IMAD.MOV.U32 R12, RZ, RZ, -0x39e3c000 ;  /* 0xc61c4000ff0c3424 */ /* 0x000fc400078e00ff */
[----:B------:R-:W-:Y:S02]  /*1370*/  @P2 IMAD.MOV.U32 R9, RZ, RZ, -0x39e3c000 ;  /* 0xc61c4000ff092424 */ /* 0x000fe400078e00ff */
[----:B------:R-:W-:Y:S02]  /*1380*/  @P1 IMAD.MOV.U32 R10, RZ, RZ, -0x39e3c000 ;  /* 0xc61c4000ff0a1424 */ /* 0x000fe400078e00ff */
[----:B------:R-:W-:Y:S02]  /*1390*/  @P6 IMAD.MOV.U32 R8, RZ, RZ, -0x39e3c000 ;  /* 0xc61c4000ff086424 */ /* 0x000fe400078e00ff */
[----:B------:R-:W-:-:S07]  /*13a0*/  @P5 IMAD.MOV.U32 R7, RZ, RZ, -0x39e3c000 ;  /* 0xc61c4000ff075424 */ /* 0x000fce00078e00ff */
.L_x_180:
[----:B------:R-:W-:Y:S05]  /*13b0*/  BSYNC B1 ;  /* 0x0000000000017941 */ /* 0x000fea0003800000 */
.L_x_179:
[----:B------:R-:W-:Y:S05]  /*13c0*/  BRA `(.L_x_181) ;  /* 0xfffffff400847947 */ /* 0x000fea000383ffff */
.L_x_174:
[----:B------:R-:W-:Y:S01]  /*13d0*/  IMAD.MOV.U32 R0, RZ, RZ, RZ ;  /* 0x000000ffff007224 */ /* 0x000fe200078e00ff */
[----:B------:R-:W-:Y:S01]  /*13e0*/  ULDC UR10, c[0x0][0x228] ;  /* 0x00008a00000a7ab9 */ /* 0x000fe20000000800 */
[----:B------:R-:W-:Y:S01]  /*13f0*/  ULDC UR11, c[0x0][0x240] ;  /* 0x00009000000b7ab9 */ /* 0x000fe20000000800 */
[----:B------:R-:W-:Y:S01]  /*1400*/  ULDC UR5, c[0x0][0x248] ;  /* 0x0000920000057ab9 */ /* 0x000fe20000000800 */
[----:B------:R-:W-:-:S05]  /*1410*/  ULDC.64 UR8, c[0x0][0x240] ;  /* 0x0000900000087ab9 */ /* 0x000fca0000000a00 */
.L_x_187:
        /* <DEDUP_REMOVED lines=86> */
.L_x_226:
        /* <DEDUP_REMOVED lines=29> */
.L_x_184:
[----:B------:R-:W-:Y:S05]  /*1b50*/  BSYNC B1 ;  /* 0x0000000000017941 */ /* 0x000fea0003800000 */
.L_x_183:
        /* <DEDUP_REMOVED lines=40> */
.L_x_186:
[----:B------:R-:W-:Y:S05]  /*1de0*/  BSYNC B1 ;  /* 0x0000000000017941 */ /* 0x000fea0003800000 */
.L_x_185:
[----:B------:R-:W-:Y:S05]  /*1df0*/  BRA `(.L_x_187) ;  /* 0xfffffff400887947 */ /* 0x000fea000383ffff */
.L_x_178:
[----:B------:R-:W-:Y:S05]  /*1e00*/  BSYNC B0 ;  /* 0x0000000000007941 */ /* 0x000fea0003800000 */
.L_x_173:
        /* <DEDUP_REMOVED lines=20> */
.L_x_190:
        /* <DEDUP_REMOVED lines=18> */
.L_x_189:
[----:B------:R-:W-:Y:S05]  /*2070*/  BSYNC B0 ;  /* 0x0000000000007941 */ /* 0x000fea0003800000 */
.L_x_188:
        /* <DEDUP_REMOVED lines=12> */
.L_x_192:
        /* <DEDUP_REMOVED lines=11> */
.L_x_191:
[----:B------:R-:W-:Y:S05]  /*21f0*/  EXIT ;  /* 0x000000000000794d */ /* 0x000fea0003800000 */
.L_x_175:
        /* <DEDUP_REMOVED lines=8> */
.L_x_194:
[----:B------:R-:W-:Y:S05]  /*2280*/  BSYNC B1 ;  /* 0x0000000000017941 */ /* 0x000fea0003800000 */
.L_x_193:
        /* <DEDUP_REMOVED lines=10> */
.L_x_195:
[----:B------:R-:W-:Y:S02]  /*2330*/  IMAD.MOV.U32 R5, RZ, RZ, R32 ;  /* 0x000000ffff057224 */ /* 0x000fe400078e0020 */
[----:B------:R-:W-:Y:S02]  /*2340*/  IMAD.MOV.U32 R34, RZ, RZ, R2 ;  /* 0x000000ffff227224 */ /* 0x000fe400078e0002 */
[----:B------:R-:W-:-:S07]  /*2350*/  IMAD.MOV.U32 R2, RZ, RZ, -0x1 ;  /* 0xffffffffff027424 */ /* 0x000fce00078e00ff */
[----:B------:R-:W-:Y:S05]  /*2360*/  WARPSYNC.COLLECTIVE R2, `(.L_x_196) ;  /* 0x0000000002087348 */ /* 0x000fea0003c00000 */
[----:B------:R0:W1:Y:S02]  /*2370*/  SHFL.BFLY P0, R2, R5, R4, R3 ;  /* 0x0c00000405027389 */ /* 0x0000640000000003 */
[----:B01----:R-:W-:Y:S01]  /*2380*/  ENDCOLLECTIVE ;  /* 0x000000000000791b */ /* 0x003fe20003800000 */
.L_x_196:
        /* <DEDUP_REMOVED lines=13> */
.L_x_197:
[----:B------:R-:W-:Y:S02]  /*2460*/  IMAD.MOV.U32 R5, RZ, RZ, R34 ;  /* 0x000000ffff057224 */ /* 0x000fe400078e0022 */
[----:B------:R-:W-:Y:S02]  /*2470*/  IMAD.MOV.U32 R31, RZ, RZ, R2 ;  /* 0x000000ffff1f7224 */ /* 0x000fe400078e0002 */
[----:B------:R-:W-:-:S03]  /*2480*/  IMAD.MOV.U32 R2, RZ, RZ, -0x1 ;  /* 0xffffffffff027424 */ /* 0x000fc600078e00ff */
[----:B------:R-:W-:-:S13]  /*2490*/  FSETP.GEU.FTZ.AND P1, PT, R36, R31, PT ;  /* 0x0000001f2400720b */ /* 0x000fda0003f3e000 */
[----:B------:R-:W-:Y:S05]  /*24a0*/  WARPSYNC.COLLECTIVE R2, `(.L_x_198) ;  /* 0x0000000002087348 */ /* 0x000fea0003c00000 */
[----:B------:R0:W1:Y:S02]  /*24b0*/  SHFL.BFLY P0, R2, R5, R4, R3 ;  /* 0x0c00000405027389 */ /* 0x0000640000000003 */
[----:B01----:R-:W-:Y:S01]  /*24c0*/  ENDCOLLECTIVE ;  /* 0x000000000000791b */ /* 0x003fe20003800000 */
.L_x_198:
[----:B------:R-:W-:Y:S01]  /*24d0*/  @P1 FSETP.NEU.FTZ.AND P2, PT, R36, R31, PT ;  /* 0x0000001f2400120b */ /* 0x000fe20003f5d000 */
[----:B------:R-:W-:Y:S02]  /*24e0*/  IMAD.MOV.U32 R5, RZ, RZ, R33 ;  /* 0x000000ffff057224 */ /* 0x000fe400078e0021 */
[----:B------:R-:W-:Y:S02]  /*24f0*/  IMAD.MOV.U32 R37, RZ, RZ, R2 ;  /* 0x000000ffff257224 */ /* 0x000fe400078e0002 */
[----:B------:R-:W-:-:S08]  /*2500*/  IMAD.MOV.U32 R2, RZ, RZ, -0x1 ;  /* 0xffffffffff027424 */ /* 0x000fd000078e00ff */
[----:B------:R-:W-:Y:S05]  /*2510*/  WARPSYNC.COLLECTIVE R2, `(.L_x_199) ;  /* 0x0000000002087348 */ /* 0x000fea0003c00000 */
[----:B------:R0:W1:Y:S02]  /*2520*/  SHFL.BFLY P0, R2, R5, R4, R3 ;  /* 0x0c00000405027389 */ /* 0x0000640000000003 */
[----:B01----:R-:W-:Y:S01]  /*2530*/  ENDCOLLECTIVE ;  /* 0x000000000000791b */ /* 0x003fe20003800000 */
.L_x_199:
        /* <DEDUP_REMOVED lines=13> */
.L_x_200:
[----:B------:R-:W-:Y:S02]  /*2610*/  IMAD.MOV.U32 R5, RZ, RZ, R37 ;  /* 0x000000ffff057224 */ /* 0x000fe400078e0025 */
[----:B------:R-:W-:Y:S02]  /*2620*/  IMAD.MOV.U32 R32, RZ, RZ, R2 ;  /* 0x000000ffff207224 */ /* 0x000fe400078e0002 */
[----:B------:R-:W-:-:S07]  /*2630*/  IMAD.MOV.U32 R2, RZ, RZ, -0x1 ;  /* 0xffffffffff027424 */ /* 0x000fce00078e00ff */
[----:B------:R-:W-:Y:S05]  /*2640*/  WARPSYNC.COLLECTIVE R2, `(.L_x_201) ;  /* 0x0000000002087348 */ /* 0x000fea0003c00000 */
[----:B------:R0:W1:Y:S02]  /*2650*/  SHFL.BFLY P0, R2, R5, R4, R3 ;  /* 0x0c00000405027389 */ /* 0x0000640000000003 */
[----:B01----:R-:W-:Y:S01]  /*2660*/  ENDCOLLECTIVE ;  /* 0x000000000000791b */ /* 0x003fe20003800000 */
.L_x_201:
[----:B------:R-:W-:Y:S02]  /*2670*/  IMAD.MOV.U32 R5, RZ, RZ, R36 ;  /* 0x000000ffff057224 */ /* 0x000fe400078e0024 */
[----:B------:R-:W-:Y:S02]  /*2680*/  IMAD.MOV.U32 R33, RZ, RZ, R2 ;  /* 0x000000ffff217224 */ /* 0x000fe400078e0002 */
[----:B------:R-:W-:-:S07]  /*2690*/  IMAD.MOV.U32 R2, RZ, RZ, -0x1 ;  /* 0xffffffffff027424 */ /* 0x000fce00078e00ff */
[----:B------:R-:W-:Y:S05]  /*26a0*/  WARPSYNC.COLLECTIVE R2, `(.L_x_202) ;  /* 0x0000000002087348 */ /* 0x000fea0003c00000 */
[----:B------:R0:W1:Y:S02]  /*26b0*/  SHFL.BFLY P0, R2, R5, R4, R3 ;  /* 0x0c00000405027389 */ /* 0x0000640000000003 */
[----:B01----:R-:W-:Y:S01]  /*26c0*/  ENDCOLLECTIVE ;  /* 0x000000000000791b */ /* 0x003fe20003800000 */
.L_x_202:
        /* <DEDUP_REMOVED lines=14> */
.L_x_203:
[----:B------:R-:W-:Y:S02]  /*27b0*/  IMAD.MOV.U32 R5, RZ, RZ, R33 ;  /* 0x000000ffff057224 */ /* 0x000fe400078e0021 */
[----:B------:R-:W-:Y:S02]  /*27c0*/  IMAD.MOV.U32 R32, RZ, RZ, R2 ;  /* 0x000000ffff207224 */ /* 0x000fe400078e0002 */
[----:B------:R-:W-:-:S03]  /*27d0*/  IMAD.MOV.U32 R2, RZ, RZ, -0x1 ;  /* 0xffffffffff027424 */ /* 0x000fc600078e00ff */
[----:B------:R-:W-:-:S13]  /*27e0*/  FSETP.GEU.FTZ.AND P2, PT, R31, R32, PT ;  /* 0x000000201f00720b */ /* 0x000fda0003f5e000 */
[----:B------:R-:W-:Y:S05]  /*27f0*/  WARPSYNC.COLLECTIVE R2, `(.L_x_204) ;  /* 0x0000000002087348 */ /* 0x000fea0003c00000 */
[----:B------:R0:W1:Y:S02]  /*2800*/  SHFL.BFLY P0, R2, R5, R4, R3 ;  /* 0x0c00000405027389 */ /* 0x0000640000000003 */
[----:B01----:R-:W-:Y:S01]  /*2810*/  ENDCOLLECTIVE ;  /* 0x000000000000791b */ /* 0x003fe20003800000 */
.L_x_204:
[----:B------:R-:W-:Y:S01]  /*2820*/  @P2 FSETP.NEU.FTZ.AND P1, PT, R31, R32, PT ;  /* 0x000000201f00220b */ /* 0x000fe20003f3d000 */
[----:B------:R-:W-:Y:S02]  /*2830*/  IMAD.MOV.U32 R5, RZ, RZ, R36 ;  /* 0x000000ffff057224 */ /* 0x000fe400078e0024 */
[----:B------:R-:W-:Y:S02]  /*2840*/  IMAD.MOV.U32 R34, RZ, RZ, R2 ;  /* 0x000000ffff227224 */ /* 0x000fe400078e0002 */
[----:B------:R-:W-:-:S08]  /*2850*/  IMAD.MOV.U32 R2, RZ, RZ, -0x1 ;  /* 0xffffffffff027424 */ /* 0x000fd000078e00ff */
[----:B------:R-:W-:Y:S05]  /*2860*/  WARPSYNC.COLLECTIVE R2, `(.L_x_205) ;  /* 0x0000000002087348 */ /* 0x000fea0003c00000 */
[----:B------:R0:W1:Y:S02]  /*2870*/  SHFL.BFLY P0, R2, R5, R4, R3 ;  /* 0x0c00000405027389 */ /* 0x0000640000000003 */
[----:B01----:R-:W-:Y:S01]  /*2880*/  ENDCOLLECTIVE ;  /* 0x000000000000791b */ /* 0x003fe20003800000 */
.L_x_205:
        /* <DEDUP_REMOVED lines=13> */
.L_x_206:
[----:B------:R-:W-:Y:S02]  /*2960*/  IMAD.MOV.U32 R5, RZ, RZ, R34 ;  /* 0x000000ffff057224 */ /* 0x000fe400078e0022 */
[----:B------:R-:W-:Y:S02]  /*2970*/  IMAD.MOV.U32 R37, RZ, RZ, R2 ;  /* 0x000000ffff257224 */ /* 0x000fe400078e0002 */
[----:B------:R-:W-:-:S07]  /*2980*/  IMAD.MOV.U32 R2, RZ, RZ, -0x1 ;  /* 0xffffffffff027424 */ /* 0x000fce00078e00ff */
[----:B------:R-:W-:Y:S05]  /*2990*/  WARPSYNC.COLLECTIVE R2, `(.L_x_207) ;  /* 0x0000000002087348 */ /* 0x000fea0003c00000 */
[----:B------:R0:W1:Y:S02]  /*29a0*/  SHFL.BFLY P0, R2, R5, R4, R3 ;  /* 0x0c00000405027389 */ /* 0x0000640000000003 */
[----:B01----:R-:W-:Y:S01]  /*29b0*/  ENDCOLLECTIVE ;  /* 0x000000000000791b */ /* 0x003fe20003800000 */
.L_x_207:
[----:B------:R-:W-:Y:S02]  /*29c0*/  IMAD.MOV.U32 R5, RZ, RZ, R31 ;  /* 0x000000ffff057224 */ /* 0x000fe400078e001f */
[----:B------:R-:W-:Y:S02]  /*29d0*/  IMAD.MOV.U32 R35, RZ, RZ, R2 ;  /* 0x000000ffff237224 */ /* 0x000fe400078e0002 */
[----:B------:R-:W-:-:S07]  /*29e0*/  IMAD.MOV.U32 R2, RZ, RZ, -0x1 ;  /* 0xffffffffff027424 */ /* 0x000fce00078e00ff */
[----:B------:R-:W-:Y:S05]  /*29f0*/  WARPSYNC.COLLECTIVE R2, `(.L_x_208) ;  /* 0x0000000002087348 */ /* 0x000fea0003c00000 */
[----:B------:R0:W1:Y:S02]  /*2a00*/  SHFL.BFLY P0, R2, R5, R4, R3 ;  /* 0x0c00000405027389 */ /* 0x0000640000000003 */
[----:B01----:R-:W-:Y:S01]  /*2a10*/  ENDCOLLECTIVE ;  /* 0x000000000000791b */ /* 0x003fe20003800000 */
.L_x_208:
[----:B------:R-:W-:Y:S01]  /*2a20*/  IMAD.MOV.U32 R36, RZ, RZ, R2 ;  /* 0x000000ffff247224 */ /* 0x000fe200078e0002 */
[----:B------:R-:W-:Y:S06]  /*2a30*/  BRA `(.L_x_209) ;  /* 0xffffffe400407947 */ /* 0x000fec000383ffff */
.L_x_182:
        /* <DEDUP_REMOVED lines=8> */
.L_x_211:
[----:B------:R-:W-:Y:S05]  /*2ac0*/  BSYNC B1 ;  /* 0x0000000000017941 */ /* 0x000fea0003800000 */
.L_x_210:
        /* <DEDUP_REMOVED lines=10> */
.L_x_212:
[----:B------:R-:W-:Y:S02]  /*2b70*/  IMAD.MOV.U32 R5, RZ, RZ, R32 ;  /* 0x000000ffff057224 */ /* 0x000fe400078e0020 */
[----:B------:R-:W-:Y:S02]  /*2b80*/  IMAD.MOV.U32 R34, RZ, RZ, R2 ;  /* 0x000000ffff227224 */ /* 0x000fe400078e0002 */
[----:B------:R-:W-:-:S07]  /*2b90*/  IMAD.MOV.U32 R2, RZ, RZ, -0x1 ;  /* 0xffffffffff027424 */ /* 0x000fce00078e00ff */
[----:B------:R-:W-:Y:S05]  /*2ba0*/  WARPSYNC.COLLECTIVE R2, `(.L_x_213) ;  /* 0x0000000002087348 */ /* 0x000fea0003c00000 */
[----:B------:R0:W1:Y:S02]  /*2bb0*/  SHFL.BFLY P0, R2, R5, R4, R3 ;  /* 0x0c00000405027389 */ /* 0x0000640000000003 */
[----:B01----:R-:W-:Y:S01]  /*2bc0*/  ENDCOLLECTIVE ;  /* 0x000000000000791b */ /* 0x003fe20003800000 */
.L_x_213:
        /* <DEDUP_REMOVED lines=13> */
.L_x_214:
[----:B------:R-:W-:Y:S02]  /*2ca0*/  IMAD.MOV.U32 R5, RZ, RZ, R34 ;  /* 0x000000ffff057224 */ /* 0x000fe400078e0022 */
[----:B------:R-:W-:Y:S02]  /*2cb0*/  IMAD.MOV.U32 R35, RZ, RZ, R2 ;  /* 0x000000ffff237224 */ /* 0x000fe400078e0002 */
[----:B------:R-:W-:-:S03]  /*2cc0*/  IMAD.MOV.U32 R2, RZ, RZ, -0x1 ;  /* 0xffffffffff027424 */ /* 0x000fc600078e00ff */
[----:B------:R-:W-:-:S13]  /*2cd0*/  FSETP.GEU.FTZ.AND P1, PT, R36, R35, PT ;  /* 0x000000232400720b */ /* 0x000fda0003f3e000 */
[----:B------:R-:W-:Y:S05]  /*2ce0*/  WARPSYNC.COLLECTIVE R2, `(.L_x_215) ;  /* 0x0000000002087348 */ /* 0x000fea0003c00000 */
[----:B------:R0:W1:Y:S02]  /*2cf0*/  SHFL.BFLY P0, R2, R5, R4, R3 ;  /* 0x0c00000405027389 */ /* 0x0000640000000003 */
[----:B01----:R-:W-:Y:S01]  /*2d00*/  ENDCOLLECTIVE ;  /* 0x000000000000791b */ /* 0x003fe20003800000 */
.L_x_215:
[----:B------:R-:W-:Y:S01]  /*2d10*/  @P1 FSETP.NEU.FTZ.AND P2, PT, R36, R35, PT ;  /* 0x000000232400120b */ /* 0x000fe20003f5d000 */
[----:B------:R-:W-:Y:S02]  /*2d20*/  IMAD.MOV.U32 R5, RZ, RZ, R31 ;  /* 0x000000ffff057224 */ /* 0x000fe400078e001f */
[----:B------:R-:W-:Y:S02]  /*2d30*/  IMAD.MOV.U32 R33, RZ, RZ, R2 ;  /* 0x000000ffff217224 */ /* 0x000fe400078e0002 */
[----:B------:R-:W-:-:S08]  /*2d40*/  IMAD.MOV.U32 R2, RZ, RZ, -0x1 ;  /* 0xffffffffff027424 */ /* 0x000fd000078e00ff */
[----:B------:R-:W-:Y:S05]  /*2d50*/  WARPSYNC.COLLECTIVE R2, `(.L_x_216) ;  /* 0x0000000002087348 */ /* 0x000fea0003c00000 */
[----:B------:R0:W1:Y:S02]  /*2d60*/  SHFL.BFLY P0, R2, R5, R4, R3 ;  /* 0x0c00000405027389 */ /* 0x0000640000000003 */
[----:B01----:R-:W-:Y:S01]  /*2d70*/  ENDCOLLECTIVE ;  /* 0x000000000000791b */ /* 0x003fe20003800000 */
.L_x_216:
        /* <DEDUP_REMOVED lines=13> */
.L_x_217:
[----:B------:R-:W-:Y:S02]  /*2e50*/  IMAD.MOV.U32 R5, RZ, RZ, R33 ;  /* 0x000000ffff057224 */ /* 0x000fe400078e0021 */
[----:B------:R-:W-:Y:S02]  /*2e60*/  IMAD.MOV.U32 R35, RZ, RZ, R2 ;  /* 0x000000ffff237224 */ /* 0x000fe400078e0002 */
[----:B------:R-:W-:-:S07]  /*2e70*/  IMAD.MOV.U32 R2, RZ, RZ, -0x1 ;  /* 0xffffffffff027424 */ /* 0x000fce00078e00ff */
[----:B------:R-:W-:Y:S05]  /*2e80*/  WARPSYNC.COLLECTIVE R2, `(.L_x_218) ;  /* 0x0000000002087348 */ /* 0x000fea0003c00000 */
[----:B------:R0:W1:Y:S02]  /*2e90*/  SHFL.BFLY P0, R2, R5, R4, R3 ;  /* 0x0c00000405027389 */ /* 0x0000640000000003 */
[----:B01----:R-:W-:Y:S01]  /*2ea0*/  ENDCOLLECTIVE ;  /* 0x000000000000791b */ /* 0x003fe20003800000 */
.L_x_218:
[----:B------:R-:W-:Y:S02]  /*2eb0*/  IMAD.MOV.U32 R5, RZ, RZ, R36 ;  /* 0x000000ffff057224 */ /* 0x000fe400078e0024 */
[----:B------:R-:W-:Y:S02]  /*2ec0*/  IMAD.MOV.U32 R31, RZ, RZ, R2 ;  /* 0x000000ffff1f7224 */ /* 0x000fe400078e0002 */
[----:B------:R-:W-:-:S07]  /*2ed0*/  IMAD.MOV.U32 R2, RZ, RZ, -0x1 ;  /* 0xffffffffff027424 */ /* 0x000fce00078e00ff */
[----:B------:R-:W-:Y:S05]  /*2ee0*/  WARPSYNC.COLLECTIVE R2, `(.L_x_219) ;  /* 0x0000000002087348 */ /* 0x000fea0003c00000 */
[----:B------:R0:W1:Y:S02]  /*2ef0*/  SHFL.BFLY P0, R2, R5, R4, R3 ;  /* 0x0c00000405027389 */ /* 0x0000640000000003 */
[----:B01----:R-:W-:Y:S01]  /*2f00*/  ENDCOLLECTIVE ;  /* 0x000000000000791b */ /* 0x003fe20003800000 */
.L_x_219:
        /* <DEDUP_REMOVED lines=14> */
.L_x_220:
[----:B------:R-:W-:Y:S02]  /*2ff0*/  IMAD.MOV.U32 R5, RZ, RZ, R31 ;  /* 0x000000ffff057224 */ /* 0x000fe400078e001f */
[----:B------:R-:W-:Y:S02]  /*3000*/  IMAD.MOV.U32 R35, RZ, RZ, R2 ;  /* 0x000000ffff237224 */ /* 0x000fe400078e0002 */
[----:B------:R-:W-:-:S03]  /*3010*/  IMAD.MOV.U32 R2, RZ, RZ, -0x1 ;  /* 0xffffffffff027424 */ /* 0x000fc600078e00ff */
[----:B------:R-:W-:-:S13]  /*3020*/  FSETP.GEU.FTZ.AND P2, PT, R32, R35, PT ;  /* 0x000000232000720b */ /* 0x000fda0003f5e000 */
[----:B------:R-:W-:Y:S05]  /*3030*/  WARPSYNC.COLLECTIVE R2, `(.L_x_221) ;  /* 0x0000000002087348 */ /* 0x000fea0003c00000 */
[----:B------:R0:W1:Y:S02]  /*3040*/  SHFL.BFLY P0, R2, R5, R4, R3 ;  /* 0x0c00000405027389 */ /* 0x0000640000000003 */
[----:B01----:R-:W-:Y:S01]  /*3050*/  ENDCOLLECTIVE ;  /* 0x000000000000791b */ /* 0x003fe20003800000 */
.L_x_221:
[----:B------:R-:W-:Y:S01]  /*3060*/  @P2 FSETP.NEU.FTZ.AND P1, PT, R32, R35, PT ;  /* 0x000000232000220b */ /* 0x000fe20003f3d000 */
[----:B------:R-:W-:Y:S02]  /*3070*/  IMAD.MOV.U32 R5, RZ, RZ, R36 ;  /* 0x000000ffff057224 */ /* 0x000fe400078e0024 */
[----:B------:R-:W-:Y:S02]  /*3080*/  IMAD.MOV.U32 R34, RZ, RZ, R2 ;  /* 0x000000ffff227224 */ /* 0x000fe400078e0002 */
[----:B------:R-:W-:-:S08]  /*3090*/  IMAD.MOV.U32 R2, RZ, RZ, -0x1 ;  /* 0xffffffffff027424 */ /* 0x000fd000078e00ff */
[----:B------:R-:W-:Y:S05]  /*30a0*/  WARPSYNC.COLLECTIVE R2, `(.L_x_222) ;  /* 0x0000000002087348 */ /* 0x000fea0003c00000 */
[----:B------:R0:W1:Y:S02]  /*30b0*/  SHFL.BFLY P0, R2, R5, R4, R3 ;  /* 0x0c00000405027389 */ /* 0x0000640000000003 */
[----:B01----:R-:W-:Y:S01]  /*30c0*/  ENDCOLLECTIVE ;  /* 0x000000000000791b */ /* 0x003fe20003800000 */
.L_x_222:
        /* <DEDUP_REMOVED lines=13> */
.L_x_223:
[----:B------:R-:W-:Y:S02]  /*31a0*/  IMAD.MOV.U32 R5, RZ, RZ, R34 ;  /* 0x000000ffff057224 */ /* 0x000fe400078e0022 */
[----:B------:R-:W-:Y:S02]  /*31b0*/  IMAD.MOV.U32 R32, RZ, RZ, R2 ;  /* 0x000000ffff207224 */ /* 0x000fe400078e0002 */
[----:B------:R-:W-:-:S07]  /*31c0*/  IMAD.MOV.U32 R2, RZ, RZ, -0x1 ;  /* 0xffffffffff027424 */ /* 0x000fce00078e00ff */
[----:B------:R-:W-:Y:S05]  /*31d0*/  WARPSYNC.COLLECTIVE R2, `(.L_x_224) ;  /* 0x0000000002087348 */ /* 0x000fea0003c00000 */
[----:B------:R0:W1:Y:S02]  /*31e0*/  SHFL.BFLY P0, R2, R5, R4, R3 ;  /* 0x0c00000405027389 */ /* 0x0000640000000003 */
[----:B01----:R-:W-:Y:S01]  /*31f0*/  ENDCOLLECTIVE ;  /* 0x000000000000791b */ /* 0x003fe20003800000 */
.L_x_224:
[----:B------:R-:W-:Y:S02]  /*3200*/  IMAD.MOV.U32 R5, RZ, RZ, R33 ;  /* 0x000000ffff057224 */ /* 0x000fe400078e0021 */
[----:B------:R-:W-:Y:S02]  /*3210*/  IMAD.MOV.U32 R37, RZ, RZ, R2 ;  /* 0x000000ffff257224 */ /* 0x000fe400078e0002 */
[----:B------:R-:W-:-:S07]  /*3220*/  IMAD.MOV.U32 R2, RZ, RZ, -0x1 ;  /* 0xffffffffff027424 */ /* 0x000fce00078e00ff */
[----:B------:R-:W-:Y:S05]  /*3230*/  WARPSYNC.COLLECTIVE R2, `(.L_x_225) ;  /* 0x0000000002087348 */ /* 0x000fea0003c00000 */
[----:B------:R0:W1:Y:S02]  /*3240*/  SHFL.BFLY P0, R2, R5, R4, R3 ;  /* 0x0c00000405027389 */ /* 0x0000640000000003 */
[----:B01----:R-:W-:Y:S01]  /*3250*/  ENDCOLLECTIVE ;  /* 0x000000000000791b */ /* 0x003fe20003800000 */
.L_x_225:
[----:B------:R-:W-:Y:S01]  /*3260*/  IMAD.MOV.U32 R36, RZ, RZ, R2 ;  /* 0x000000ffff247224 */ /* 0x000fe200078e0002 */
[----:B------:R-:W-:Y:S06]  /*3270*/  BRA `(.L_x_226) ;  /* 0xffffffe400c07947 */ /* 0x000fec000383ffff */
.L_x_227:
        /* <DEDUP_REMOVED lines=16> */
.L_x_12108:


//--------------------- .text._ZN4vllm3moe10topkGatingILi6ELi192ELi4ELi4ELi32El13__nv_bfloat16LNS0_11ScoringFuncE1EEEvPKT5_PKbPfiPT4_PiiiibPKf --------------------------
	.section	.text._ZN4vllm3moe10topkGatingILi6ELi192ELi4ELi4ELi32El13__nv_bfloat16LNS0_11ScoringFuncE1EEEvPKT5_PKbPfiPT4_PiiiibPKf,"ax",@progbits
	.align	128
        .global         _ZN4vllm3moe10topkGatingILi6ELi192ELi4ELi4ELi32El13__nv_bfloat16LNS0_11ScoringFuncE1EEEvPKT5_PKbPfiPT4_PiiiibPKf
        .type           _ZN4vllm3moe10topkGatingILi6ELi192ELi4ELi4ELi32El13__nv_bfloat16LNS0_11ScoringFuncE1EEEvPKT5_PKbPfiPT4_PiiiibPKf,@function
        .size           _ZN4vllm3moe10topkGatingILi6ELi192ELi4ELi4ELi32El13__nv_bfloat16LNS0_11ScoringFuncE1EEEvPKT5_PKbPfiPT4_PiiiibPKf,(.L_x_12109 - _ZN4vllm3moe10topkGatingILi6ELi192ELi4ELi4ELi32El13__nv_bfloat16LNS0_11ScoringFuncE1EEEvPKT5_PKbPfiPT4_PiiiibPKf)
        .other          _ZN4vllm3moe10topkGatingILi6ELi192ELi4ELi4ELi32El13__nv_bfloat16LNS0_11ScoringFuncE1EEEvPKT5_PKbPfiPT4_PiiiibPKf,@"STO_CUDA_ENTRY STV_DEFAULT"
_ZN4vllm3moe10topkGatingILi6ELi192ELi4ELi4ELi32El13__nv_bfloat16LNS0_11ScoringFuncE1EEEvPKT5_PKbPfiPT4_PiiiibPKf:
.text._ZN4vllm3moe10topkGatingILi6ELi192ELi4ELi4ELi32El13__nv_bfloat16LNS0_11ScoringFuncE1EEEvPKT5_PKbPfiPT4_PiiiibPKf:
        /* <DEDUP_REMOVED lines=12> */
[----:B------:R-:W-:Y:S01]  /*00c0*/  ULDC.64 UR4, c[0x0][0x218] ;  /* 0x0000860000047ab9 */ /* 0x000fe20000000a00 */
[----:B------:R-:W-:Y:S02]  /*00d0*/  ULDC.64 UR8, c[0x0][0x250] ;  /* 0x0000940000087ab9 */ /* 0x000fe40000000a00 */
[----:B------:R-:W-:-:S05]  /*00e0*/  LOP3.LUT R20, R20, 0x3e, RZ, 0xc0, !PT ;  /* 0x0000003e14147812 */ /* 0x000fca00078ec0ff */
[----:B------:R-:W-:-:S04]  /*00f0*/  IMAD R3, R21, 0xc0, R20 ;  /* 0x000000c015037824 */ /* 0x000fc800078e0214 */
[----:B0-----:R-:W-:-:S05]  /*0100*/  IMAD.WIDE R4, R3, 0x2, R4 ;  /* 0x0000000203047825 */ /* 0x001fca00078e0204 */
[----:B------:R-:W2:Y:S04]  /*0110*/  LDG.E R17, desc[UR6][R4.64] ;  /* 0x0000000604117981 */ /* 0x000ea8000c1e1900 */
[----:B------:R-:W3:Y:S04]  /*0120*/  LDG.E R8, desc[UR6][R4.64+0x80] ;  /* 0x0000800604087981 */ /* 0x000ee8000c1e1900 */
[----:B------:R-:W4:Y:S01]  /*0130*/  LDG.E R12, desc[UR6][R4.64+0x100] ;  /* 0x00010006040c7981 */ /* 0x000f22000c1e1900 */
[----:B------:R-:W-:Y:S02]  /*0140*/  ISETP.NE.U32.AND P1, PT, RZ, UR4, PT ;  /* 0x00000004ff007c0c */ /* 0x000fe4000bf25070 */
[----:B------:R-:W-:-:S02]  /*0150*/  ISETP.NE.U32.AND P0, PT, RZ, UR8, PT ;  /* 0x00000008ff007c0c */ /* 0x000fc4000bf05070 */
[----:B------:R-:W-:Y:S02]  /*0160*/  ISETP.NE.AND.EX P1, PT, RZ, UR5, PT, P1 ;  /* 0x00000005ff007c0c */ /* 0x000fe4000bf25310 */
[----:B------:R-:W-:-:S11]  /*0170*/  ISETP.NE.AND.EX P0, PT, RZ, UR9, PT, P0 ;  /* 0x00000009ff007c0c */ /* 0x000fd6000bf05300 */
[C---:B------:R-:W-:Y:S01]  /*0180*/  @P1 IADD3 R10, P2, R21.reuse, UR4, RZ ;  /* 0x00000004150a1c10 */ /* 0x040fe2000ff5e0ff */
[----:B------:R-:W-:Y:S01]  /*0190*/  ULDC UR4, c[0x0][0x240] ;  /* 0x0000900000047ab9 */ /* 0x000fe20000000800 */
[----:B------:R-:W0:Y:S02]  /*01a0*/  @P0 LDC.64 R14, c[0x0][0x250] ;  /* 0x00009400ff0e0b82 */ /* 0x000e240000000a00 */
[----:B------:R-:W-:-:S05]  /*01b0*/  @P1 LEA.HI.X.SX32 R11, R21, UR5, 0x1, P2 ;  /* 0x00000005150b1c11 */ /* 0x000fca00090f0eff */
[----:B------:R4:W5:Y:S01]  /*01c0*/  @P1 LDG.E.U8 R2, desc[UR6][R10.64] ;  /* 0x000000060a021981 */ /* 0x000962000c1e1100 */
[----:B0-----:R-:W-:-:S05]  /*01d0*/  @P0 IMAD.WIDE.U32 R14, R20, 0x4, R14 ;  /* 0x00000004140e0825 */ /* 0x001fca00078e000e */
[----:B------:R-:W5:Y:S04]  /*01e0*/  @P0 LDG.E R4, desc[UR6][R14.64] ;  /* 0x000000060e040981 */ /* 0x000f68000c1e1900 */
[----:B------:R-:W5:Y:S04]  /*01f0*/  @P0 LDG.E R5, desc[UR6][R14.64+0x100] ;  /* 0x000100060e050981 */ /* 0x000f68000c1e1900 */
[----:B------:R-:W5:Y:S04]  /*0200*/  @P0 LDG.E R0, desc[UR6][R14.64+0x200] ;  /* 0x000200060e000981 */ /* 0x000f68000c1e1900 */
[----:B------:R-:W5:Y:S04]  /*0210*/  @P0 LDG.E R3, desc[UR6][R14.64+0x4] ;  /* 0x000004060e030981 */ /* 0x000f68000c1e1900 */
[----:B------:R-:W5:Y:S04]  /*0220*/  @P0 LDG.E R7, desc[UR6][R14.64+0x104] ;  /* 0x000104060e070981 */ /* 0x000f68000c1e1900 */
[----:B------:R0:W5:Y:S01]  /*0230*/  @P0 LDG.E R6, desc[UR6][R14.64+0x204] ;  /* 0x000204060e060981 */ /* 0x000162000c1e1900 */
[----:B------:R-:W-:-:S02]  /*0240*/  IMAD.MOV.U32 R19, RZ, RZ, 0x1 ;  /* 0x00000001ff137424 */ /* 0x000fc400078e00ff */
[----:B------:R-:W-:Y:S02]  /*0250*/  IMAD.MOV.U32 R18, RZ, RZ, RZ ;  /* 0x000000ffff127224 */ /* 0x000fe400078e00ff */
[C---:B--2---:R-:W-:Y:S02]  /*0260*/  IMAD.U32 R9, R17.reuse, 0x10000, RZ ;  /* 0x0001000011097824 */ /* 0x044fe400078e00ff */
[----:B---3--:R-:W-:Y:S01]  /*0270*/  IMAD.U32 R13, R8, 0x10000, RZ ;  /* 0x00010000080d7824 */ /* 0x008fe200078e00ff */
[----:B------:R-:W-:Y:S01]  /*0280*/  PRMT R8, R17, 0x7632, R8 ;  /* 0x0000763211087816 */ /* 0x000fe20000000008 */
[----:B------:R-:W-:Y:S02]  /*0290*/  FMUL.FTZ R16, R9, -1.4426950216293334961 ;  /* 0xbfb8aa3b09107820 */ /* 0x000fe40000410000 */
[----:B------:R-:W-:Y:S01]  /*02a0*/  FMUL.FTZ R9, R13, -1.4426950216293334961 ;  /* 0xbfb8aa3b0d097820 */ /* 0x000fe20000410000 */
[C---:B----4-:R-:W-:Y:S01]  /*02b0*/  IMAD.U32 R11, R12.reuse, 0x10000, RZ ;  /* 0x000100000c0b7824 */ /* 0x050fe200078e00ff */
[----:B------:R-:W-:Y:S01]  /*02c0*/  PRMT R12, R12, 0x7632, R12 ;  /* 0x000076320c0c7816 */ /* 0x000fe2000000000c */
[C---:B------:R-:W-:Y:S01]  /*02d0*/  IMAD.U32 R13, R8.reuse, 0x10000, RZ ;  /* 0x00010000080d7824 */ /* 0x040fe200078e00ff */
[----:B------:R-:W-:Y:S01]  /*02e0*/  PRMT R8, R8, 0x7632, R8 ;  /* 0x0000763208087816 */ /* 0x000fe20000000008 */
[----:B------:R-:W-:Y:S01]  /*02f0*/  FMUL.FTZ R11, R11, -1.4426950216293334961 ;  /* 0xbfb8aa3b0b0b7820 */ /* 0x000fe20000410000 */
[----:B------:R-:W1:Y:S01]  /*0300*/  MUFU.EX2 R9, R9 ;  /* 0x0000000900097308 */ /* 0x000e620000000800 */
[----:B------:R-:W-:-:S02]  /*0310*/  IMAD.U32 R12, R12, 0x10000, RZ ;  /* 0x000100000c0c7824 */ /* 0x000fc400078e00ff */
[----:B------:R-:W-:Y:S01]  /*0320*/  FMUL.FTZ R13, R13, -1.4426950216293334961 ;  /* 0xbfb8aa3b0d0d7820 */ /* 0x000fe20000410000 */
[----:B------:R-:W-:Y:S02]  /*0330*/  IMAD.U32 R8, R8, 0x10000, RZ ;  /* 0x0001000008087824 */ /* 0x000fe400078e00ff */
[----:B------:R-:W-:Y:S02]  /*0340*/  FMUL.FTZ R12, R12, -1.4426950216293334961 ;  /* 0xbfb8aa3b0c0c7820 */ /* 0x000fe40000410000 */
[----:B------:R-:W-:Y:S01]  /*0350*/  FMUL.FTZ R8, R8, -1.4426950216293334961 ;  /* 0xbfb8aa3b08087820 */ /* 0x000fe20000410000 */
[----:B------:R-:W0:Y:S08]  /*0360*/  MUFU.EX2 R11, R11 ;  /* 0x0000000b000b7308 */ /* 0x000e300000000800 */
[----:B------:R-:W2:Y:S01]  /*0370*/  MUFU.EX2 R10, R16 ;  /* 0x00000010000a7308 */ /* 0x000ea20000000800 */
[----:B-1----:R-:W-:Y:S01]  /*0380*/  FADD.FTZ R9, R9, 1 ;  /* 0x3f80000009097421 */ /* 0x002fe20000010000 */
[----:B-----5:R-:W-:Y:S01]  /*0390*/  @P1 ISETP.NE.AND P2, PT, R2, RZ, PT ;  /* 0x000000ff0200120c */ /* 0x020fe20003f45270 */
[----:B------:R-:W-:-:S05]  /*03a0*/  IMAD.U32 R2, RZ, RZ, UR4 ;  /* 0x00000004ff027e24 */ /* 0x000fca000f8e00ff */
[----:B------:R-:W1:Y:S01]  /*03b0*/  MUFU.EX2 R8, R8 ;  /* 0x0000000800087308 */ /* 0x000e620000000800 */
[----:B0-----:R-:W-:-:S07]  /*03c0*/  FADD.FTZ R15, R11, 1 ;  /* 0x3f8000000b0f7421 */ /* 0x001fce0000010000 */
[----:B------:R-:W0:Y:S01]  /*03d0*/  MUFU.EX2 R13, R13 ;  /* 0x0000000d000d7308 */ /* 0x000e220000000800 */
[----:B--2---:R-:W-:-:S07]  /*03e0*/  FADD.FTZ R10, R10, 1 ;  /* 0x3f8000000a0a7421 */ /* 0x004fce0000010000 */
[----:B------:R-:W2:Y:S01]  /*03f0*/  MUFU.EX2 R12, R12 ;  /* 0x0000000c000c7308 */ /* 0x000ea20000000800 */
[----:B-1----:R-:W-:Y:S01]  /*0400*/  FADD.FTZ R11, R8, 1 ;  /* 0x3f800000080b7421 */ /* 0x002fe20000010000 */
[----:B------:R-:W-:-:S04]  /*0410*/  @P1 SEL R8, RZ, 0x1, P2 ;  /* 0x00000001ff081807 */ /* 0x000fc80001000000 */
[----:B------:R-:W-:Y:S02]  /*0420*/  @P1 PRMT R19, R8, 0x7610, R19 ;  /* 0x0000761008131816 */ /* 0x000fe40000000013 */
[----:B------:R-:W1:Y:S01]  /*0430*/  MUFU.RCP R16, R9 ;  /* 0x0000000900107308 */ /* 0x000e620000001000 */
[----:B0-----:R-:W-:Y:S01]  /*0440*/  FADD.FTZ R13, R13, 1 ;  /* 0x3f8000000d0d7421 */ /* 0x001fe20000010000 */
[----:B------:R-:W-:-:S06]  /*0450*/  ISETP.GE.AND P1, PT, R2, 0x1, PT ;  /* 0x000000010200780c */ /* 0x000fcc0003f26270 */
[----:B------:R-:W0:Y:S01]  /*0460*/  MUFU.RCP R17, R10 ;  /* 0x0000000a00117308 */ /* 0x000e220000001000 */
[----:B--2---:R-:W-:-:S07]  /*0470*/  FADD.FTZ R12, R12, 1 ;  /* 0x3f8000000c0c7421 */ /* 0x004fce0000010000 */
[----:B------:R-:W2:Y:S01]  /*0480*/  MUFU.RCP R15, R15 ;  /* 0x0000000f000f7308 */ /* 0x000ea20000001000 */
[----:B-1----:R-:W-:-:S04]  /*0490*/  FSETP.GEU.FTZ.AND P4, PT, |R16|, +INF , PT ;  /* 0x7f8000001000780b */ /* 0x002fc80003f9e200 */
[----:B------:R-:W-:-:S03]  /*04a0*/  FSEL R16, R16, RZ, !P4 ;  /* 0x000000ff10107208 */ /* 0x000fc60006000000 */
[----:B------:R-:W1:Y:S01]  /*04b0*/  MUFU.RCP R11, R11 ;  /* 0x0000000b000b7308 */ /* 0x000e620000001000 */
[----:B0-----:R-:W-:-:S04]  /*04c0*/  FSETP.GEU.FTZ.AND P3, PT, |R17|, +INF , PT ;  /* 0x7f8000001100780b */ /* 0x001fc80003f7e200 */
[----:B------:R-:W-:-:S03]  /*04d0*/  FSEL R17, R17, RZ, !P3 ;  /* 0x000000ff11117208 */ /* 0x000fc60005800000 */
[----:B------:R-:W0:Y:S01]  /*04e0*/  MUFU.RCP R13, R13 ;  /* 0x0000000d000d7308 */ /* 0x000e220000001000 */
[----:B--2---:R-:W-:-:S04]  /*04f0*/  FSETP.GEU.FTZ.AND P2, PT, |R15|, +INF , PT ;  /* 0x7f8000000f00780b */ /* 0x004fc80003f5e200 */
[----:B------:R-:W-:-:S03]  /*0500*/  FSEL R15, R15, RZ, !P2 ;  /* 0x000000ff0f0f7208 */ /* 0x000fc60005000000 */
[----:B------:R2:W3:Y:S01]  /*0510*/  MUFU.RCP R10, R12 ;  /* 0x0000000c000a7308 */ /* 0x0004e20000001000 */
[----:B-1----:R-:W-:Y:S01]  /*0520*/  FSETP.GEU.FTZ.AND P4, PT, |R11|, +INF , PT ;  /* 0x7f8000000b00780b */ /* 0x002fe20003f9e200 */
[----:B------:R-:W-:Y:S01]  /*0530*/  @P0 FADD.FTZ R9, R15, R0 ;  /* 0x000000000f090221 */ /* 0x000fe20000010000 */
[----:B------:R-:W-:Y:S01]  /*0540*/  @!P0 IMAD.MOV.U32 R9, RZ, RZ, R15 ;  /* 0x000000ffff098224 */ /* 0x000fe200078e000f */
[----:B0-----:R-:W-:Y:S02]  /*0550*/  FSETP.GEU.FTZ.AND P3, PT, |R13|, +INF , PT ;  /* 0x7f8000000d00780b */ /* 0x001fe40003f7e200 */
[----:B--2---:R-:W-:Y:S02]  /*0560*/  FSEL R12, R11, RZ, !P4 ;  /* 0x000000ff0b0c7208 */ /* 0x004fe40006000000 */
[----:B------:R-:W-:Y:S01]  /*0570*/  FSEL R14, R13, RZ, !P3 ;  /* 0x000000ff0d0e7208 */ /* 0x000fe20005800000 */
[----:B------:R-:W-:Y:S01]  /*0580*/  @P0 FADD.FTZ R13, R17, R4 ;  /* 0x00000004110d0221 */ /* 0x000fe20000010000 */
[----:B------:R-:W-:-:S02]  /*0590*/  @!P0 IMAD.MOV.U32 R13, RZ, RZ, R17 ;  /* 0x000000ffff0d8224 */ /* 0x000fc400078e0011 */
[----:B------:R-:W-:Y:S01]  /*05a0*/  @P0 FADD.FTZ R7, R12, R7 ;  /* 0x000000070c070221 */ /* 0x000fe20000010000 */
[----:B---3--:R-:W-:Y:S01]  /*05b0*/  FSETP.GEU.FTZ.AND P2, PT, |R10|, +INF , PT ;  /* 0x7f8000000a00780b */ /* 0x008fe20003f5e200 */
[----:B------:R-:W-:Y:S01]  /*05c0*/  @P0 FADD.FTZ R8, R14, R3 ;  /* 0x000000030e080221 */ /* 0x000fe20000010000 */
[----:B------:R-:W-:Y:S02]  /*05d0*/  @!P0 IMAD.MOV.U32 R8, RZ, RZ, R14 ;  /* 0x000000ffff088224 */ /* 0x000fe400078e000e */
[----:B------:R-:W-:Y:S01]  /*05e0*/  FSEL R11, R10, RZ, !P2 ;  /* 0x000000ff0a0b7208 */ /* 0x000fe20005000000 */
[----:B------:R-:W-:Y:S01]  /*05f0*/  @P0 FADD.FTZ R10, R16, R5 ;  /* 0x00000005100a0221 */ /* 0x000fe20000010000 */
[----:B------:R-:W-:Y:S02]  /*0600*/  @!P0 IMAD.MOV.U32 R10, RZ, RZ, R16 ;  /* 0x000000ffff0a8224 */ /* 0x000fe400078e0010 */
[----:B------:R-:W-:Y:S02]  /*0610*/  @!P0 IMAD.MOV.U32 R7, RZ, RZ, R12 ;  /* 0x000000ffff078224 */ /* 0x000fe400078e000c */
[----:B------:R-:W-:Y:S01]  /*0620*/  @P0 FADD.FTZ R6, R11, R6 ;  /* 0x000000060b060221 */ /* 0x000fe20000010000 */
[----:B------:R-:W-:Y:S01]  /*0630*/  @!P0 IMAD.MOV.U32 R6, RZ, RZ, R11 ;  /* 0x000000ffff068224 */ /* 0x000fe200078e000b */
[----:B------:R-:W-:Y:S06]  /*0640*/  @!P1 BRA `(.L_x_228) ;  /* 0x0000001000789947 */ /* 0x000fec0003800000 */
        /* <DEDUP_REMOVED lines=11> */
.L_x_236:
[----:B------:R-:W-:Y:S01]  /*0700*/  FSETP.GT.FTZ.AND P0, PT, R8, R13, PT ;  /* 0x0000000d0800720b */ /* 0x000fe20003f14000 */
[----:B------:R-:W-:-:S03]  /*0710*/  UMOV UR4, 0xffffffff ;  /* 0xffffffff00047882 */ /* 0x000fc60000000000 */
[----:B------:R-:W-:Y:S02]  /*0720*/  FSEL R3, R8, R13, P0 ;  /* 0x0000000d08037208 */ /* 0x000fe40000000000 */
[----:B------:R-:W-:Y:S02]  /*0730*/  SEL R0, RZ, 0x1, !P0 ;  /* 0x00000001ff007807 */ /* 0x000fe40004000000 */
[----:B------:R-:W-:-:S04]  /*0740*/  FSETP.GT.FTZ.AND P1, PT, R10, R3, PT ;  /* 0x000000030a00720b */ /* 0x000fc80003f34000 */
[----:B------:R-:W-:Y:S02]  /*0750*/  FSEL R2, R10, R3, P1 ;  /* 0x000000030a027208 */ /* 0x000fe40000800000 */
[----:B------:R-:W-:Y:S02]  /*0760*/  FSEL R3, R14, R17, P0 ;  /* 0x000000110e037208 */ /* 0x000fe40000000000 */
[CC--:B------:R-:W-:Y:S02]  /*0770*/  FSETP.GT.FTZ.AND P2, PT, R7.reuse, R2.reuse, PT ;  /* 0x000000020700720b */ /* 0x0c0fe40003f54000 */
[----:B------:R-:W-:Y:S02]  /*0780*/  SEL R0, R0, 0x40, !P1 ;  /* 0x0000004000007807 */ /* 0x000fe40004800000 */
[----:B------:R-:W-:Y:S02]  /*0790*/  FSEL R2, R7, R2, P2 ;  /* 0x0000000207027208 */ /* 0x000fe40001000000 */
[----:B------:R-:W-:-:S02]  /*07a0*/  FSEL R3, R16, R3, P1 ;  /* 0x0000000310037208 */ /* 0x000fc40000800000 */
[CC--:B------:R-:W-:Y:S02]  /*07b0*/  FSETP.GT.FTZ.AND P0, PT, R9.reuse, R2.reuse, PT ;  /* 0x000000020900720b */ /* 0x0c0fe40003f14000 */
[----:B------:R-:W-:Y:S02]  /*07c0*/  SEL R4, R0, 0x41, !P2 ;  /* 0x0000004100047807 */ /* 0x000fe40005000000 */
[----:B------:R-:W-:Y:S02]  /*07d0*/  FSEL R29, R9, R2, P0 ;  /* 0x00000002091d7208 */ /* 0x000fe40000000000 */
[----:B------:R-:W-:Y:S02]  /*07e0*/  FSEL R0, R12, R3, P2 ;  /* 0x000000030c007208 */ /* 0x000fe40001000000 */
[----:B------:R-:W-:Y:S02]  /*07f0*/  SEL R4, R4, 0x80, !P0 ;  /* 0x0000008004047807 */ /* 0x000fe40004000000 */
[----:B------:R-:W-:-:S02]  /*0800*/  FSETP.GT.FTZ.AND P1, PT, R6, R29, PT ;  /* 0x0000001d0600720b */ /* 0x000fc40003f34000 */
[----:B------:R-:W-:Y:S02]  /*0810*/  FSEL R0, R15, R0, P0 ;  /* 0x000000000f007208 */ /* 0x000fe40000000000 */
[----:B------:R-:W-:Y:S02]  /*0820*/  SEL R27, R4, 0x81, !P1 ;  /* 0x00000081041b7807 */ /* 0x000fe40004800000 */
[----:B------:R-:W-:Y:S02]  /*0830*/  FSEL R29, R6, R29, P1 ;  /* 0x0000001d061d7208 */ /* 0x000fe40000800000 */
[----:B------:R-:W-:Y:S02]  /*0840*/  FSEL R25, R11, R0, P1 ;  /* 0x000000000b197208 */ /* 0x000fe40000800000 */
[----:B------:R-:W-:Y:S01]  /*0850*/  LOP3.LUT R27, R20, R27, RZ, 0xfc, !PT ;  /* 0x0000001b141b7212 */ /* 0x000fe200078efcff */
        /* <DEDUP_REMOVED lines=48> */
.L_x_264:
[----:B-1----:R-:W-:Y:S01]  /*0b60*/  FSETP.GEU.FTZ.AND P2, PT, R27, R24, PT ;  /* 0x000000181b00720b */ /* 0x002fe20003f5e000 */
[----:B------:R-:W-:Y:S01]  /*0b70*/  BSSY B1, `(.L_x_231) ;  /* 0x000001d000017945 */ /* 0x000fe20003800000 */
[----:B------:R-:W-:-:S11]  /*0b80*/  PLOP3.LUT P0, PT, PT, PT, PT, 0x80, 0x0 ;  /* 0x000000000000781c */ /* 0x000fd60003f0f070 */
[----:B------:R-:W-:Y:S02]  /*0b90*/  @P2 FSETP.NEU.FTZ.AND P3, PT, R27, R24, PT ;  /* 0x000000181b00220b */ /* 0x000fe40003f7d000 */
[----:B------:R-:W-:Y:S02]  /*0ba0*/  LOP3.LUT P1, R24, R22, 0x1f, RZ, 0xc0, !PT ;  /* 0x0000001f16187812 */ /* 0x000fe4000782c0ff */
[----:B---3--:R-:W-:-:S04]  /*0bb0*/  @P2 ISETP.LT.AND P0, PT, R28, R0, !P3 ;  /* 0x000000001c00220c */ /* 0x008fc80005f01270 */
[----:B0-2---:R-:W-:Y:S01]  /*0bc0*/  FSEL R27, R29, R25, P0 ;  /* 0x000000191d1b7208 */ /* 0x005fe20000000000 */
[----:B------:R-:W-:Y:S01]  /*0bd0*/  VIADD R25, R26, 0x1 ;  /* 0x000000011a197836 */ /* 0x000fe20000000000 */
        /* <DEDUP_REMOVED lines=22> */
.L_x_232:
[----:B------:R-:W-:Y:S05]  /*0d40*/  BSYNC B1 ;  /* 0x0000000000017941 */ /* 0x000fea0003800000 */
.L_x_231:
[----:B------:R-:W-:-:S05]  /*0d50*/  IMAD.U32 R2, RZ, RZ, UR11 ;  /* 0x0000000bff027e24 */ /* 0x000fca000f8e00ff */
[----:B------:R-:W-:-:S13]  /*0d60*/  ISETP.GE.AND P0, PT, R25, R2, PT ;  /* 0x000000021900720c */ /* 0x000fda0003f06270 */
[----:B------:R-:W-:Y:S05]  /*0d70*/  @P0 BRA `(.L_x_233) ;  /* 0x0000000800a80947 */ /* 0x000fea0003800000 */
[----:B------:R-:W-:Y:S01]  /*0d80*/  LEA.HI R5, R0, R0, RZ, 0x1 ;  /* 0x0000000000057211 */ /* 0x000fe200078f08ff */
[----:B------:R-:W-:Y:S01]  /*0d90*/  BSSY B1, `(.L_x_234) ;  /* 0x000001c000017945 */ /* 0x000fe20003800000 */
[----:B0-----:R-:W-:Y:S02]  /*0da0*/  IMAD.MOV.U32 R26, RZ, RZ, R25 ;  /* 0x000000ffff1a7224 */ /* 0x001fe400078e0019 */
        /* <DEDUP_REMOVED lines=19> */
[----:B------:R-:W-:-:S03]  /*0ee0*/  ISETP.EQ.AND P5, PT, R0, 0x14, PT ;  /* 0x000000140000780c */ /* 0x000fc60003fa2270 */
[----:B------:R-:W-:Y:S02]  /*0ef0*/  @P0 IMAD.MOV.U32 R13, RZ, RZ, -0x39e3c000 ;  /* 0xc61c4000ff0d0424 */ /* 0x000fe400078e00ff */
[----:B------:R-:W-:Y:S02]  /*0f00*/  @P1 IMAD.MOV.U32 R8, RZ, RZ, -0x39e3c000 ;  /* 0xc61c4000ff081424 */ /* 0x000fe400078e00ff */
[----:B------:R-:W-:Y:S02]  /*0f10*/  @P2 IMAD.MOV.U32 R10, RZ, RZ, -0x39e3c000 ;  /* 0xc61c4000ff0a2424 */ /* 0x000fe400078e00ff */
[----:B------:R-:W-:Y:S02]  /*0f20*/  @P3 IMAD.MOV.U32 R7, RZ, RZ, -0x39e3c000 ;  /* 0xc61c4000ff073424 */ /* 0x000fe400078e00ff */
[----:B------:R-:W-:Y:S02]  /*0f30*/  @P4 IMAD.MOV.U32 R9, RZ, RZ, -0x39e3c000 ;  /* 0xc61c4000ff094424 */ /* 0x000fe400078e00ff */
[----:B------:R-:W-:-:S07]  /*0f40*/  @P5 IMAD.MOV.U32 R6, RZ, RZ, -0x39e3c000 ;  /* 0xc61c4000ff065424 */ /* 0x000fce00078e00ff */
.L_x_235:
[----:B------:R-:W-:Y:S05]  /*0f50*/  BSYNC B1 ;  /* 0x0000000000017941 */ /* 0x000fea0003800000 */
.L_x_234:
[----:B------:R-:W-:Y:S05]  /*0f60*/  BRA `(.L_x_236) ;  /* 0xfffffff400e47947 */ /* 0x000fea000383ffff */
.L_x_229:
[----:B------:R-:W-:Y:S01]  /*0f70*/  IMAD.MOV.U32 R0, RZ, RZ, RZ ;  /* 0x000000ffff007224 */ /* 0x000fe200078e00ff */
[----:B------:R-:W-:Y:S01]  /*0f80*/  ULDC UR10, c[0x0][0x228] ;  /* 0x00008a00000a7ab9 */ /* 0x000fe20000000800 */
[----:B------:R-:W-:Y:S01]  /*0f90*/  ULDC UR11, c[0x0][0x240] ;  /* 0x00009000000b7ab9 */ /* 0x000fe20000000800 */
[----:B------:R-:W-:Y:S01]  /*0fa0*/  ULDC UR5, c[0x0][0x248] ;  /* 0x0000920000057ab9 */ /* 0x000fe20000000800 */
[----:B------:R-:W-:-:S05]  /*0fb0*/  ULDC.64 UR8, c[0x0][0x240] ;  /* 0x0000900000087ab9 */ /* 0x000fca0000000a00 */
.L_x_242:
        /* <DEDUP_REMOVED lines=64> */
[----:B--2---:R-:W-:Y:S02]  /*13c0*/  FSEL R28, R27, R26, P0 ;  /* 0x0000001a1b1c7208 */ /* 0x004fe40000000000 */
[----:B------:R-:W-:Y:S02]  /*13d0*/  FSEL R25, R25, R24, P0 ;  /* 0x0000001819197208 */ /* 0x000fe40000000000 */
[----:B------:R-:W-:Y:S02]  /*13e0*/  SEL R27, R2, R29, P0 ;  /* 0x0000001d021b7207 */ /* 0x000fe40000000000 */
[----:B------:R0:W1:Y:S04]  /*13f0*/  SHFL.BFLY PT, R29, R28, 0x1, 0x1f ;  /* 0x0c201f001c1d7f89 */ /* 0x00006800000e0000 */
[----:B------:R0:W2:Y:S04]  /*1400*/  SHFL.BFLY PT, R24, R25, 0x1, 0x1f ;  /* 0x0c201f0019187f89 */ /* 0x0000a800000e0000 */
[----:B------:R0:W3:Y:S02]  /*1410*/  SHFL.BFLY PT, R26, R27, 0x1, 0x1f ;  /* 0x0c201f001b1a7f89 */ /* 0x0000e400000e0000 */
.L_x_281:
[----:B--2---:R-:W-:Y:S01]  /*1420*/  FSETP.GEU.FTZ.AND P1, PT, R25, R24, PT ;  /* 0x000000181900720b */ /* 0x004fe20003f3e000 */
[----:B------:R-:W-:Y:S01]  /*1430*/  BSSY B1, `(.L_x_238) ;  /* 0x000001c000017945 */ /* 0x000fe20003800000 */
[----:B------:R-:W-:-:S11]  /*1440*/  PLOP3.LUT P0, PT, PT, PT, PT, 0x80, 0x0 ;  /* 0x000000000000781c */ /* 0x000fd60003f0f070 */
[----:B------:R-:W-:Y:S01]  /*1450*/  @P1 FSETP.NEU.FTZ.AND P2, PT, R25, R24, PT ;  /* 0x000000181900120b */ /* 0x000fe20003f5d000 */
[----:B0-----:R-:W-:Y:S01]  /*1460*/  VIADD R25, R0, 0x1 ;  /* 0x0000000100197836 */ /* 0x001fe20000000000 */
[----:B------:R-:W-:Y:S02]  /*1470*/  LOP3.LUT P3, R24, R22, 0x1f, RZ, 0xc0, !PT ;  /* 0x0000001f16187812 */ /* 0x000fe4000786c0ff */
[----:B---3--:R-:W-:-:S04]  /*1480*/  @P1 ISETP.LT.AND P0, PT, R26, R27, !P2 ;  /* 0x0000001b1a00120c */ /* 0x008fc80005701270 */
[----:B-1----:R-:W-:Y:S02]  /*1490*/  FSEL R5, R29, R28, P0 ;  /* 0x0000001c1d057208 */ /* 0x002fe40000000000 */
[----:B------:R-:W-:-:S05]  /*14a0*/  SEL R26, R26, R27, P0 ;  /* 0x0000001b1a1a7207 */ /* 0x000fca0000000000 */
[----:B------:R-:W-:Y:S05]  /*14b0*/  @P3 BRA `(.L_x_239) ;  /* 0x00000000004c3947 */ /* 0x000fea0003800000 */
[----:B------:R-:W0:Y:S01]  /*14c0*/  LDC.64 R2, c[0x0][0x220] ;  /* 0x00008800ff027b82 */ /* 0x000e220000000a00 */
[----:B------:R-:W-:Y:S01]  /*14d0*/  IMAD R27, R21, UR8, R0 ;  /* 0x00000008151b7c24 */ /* 0x000fe2000f8e0200 */
[C---:B------:R-:W-:Y:S02]  /*14e0*/  ISETP.GE.AND P0, PT, R26.reuse, UR9, PT ;  /* 0x000000091a007c0c */ /* 0x040fe4000bf06270 */
[----:B------:R-:W-:Y:S02]  /*14f0*/  PRMT R4, R19, 0x9910, RZ ;  /* 0x0000991013047816 */ /* 0x000fe400000000ff */
[----:B------:R-:W-:-:S04]  /*1500*/  ISETP.LT.AND P0, PT, R26, UR5, P0 ;  /* 0x000000051a007c0c */ /* 0x000fc80008701270 */
[----:B------:R-:W-:Y:S01]  /*1510*/  ISETP.NE.AND P0, PT, R4, RZ, P0 ;  /* 0x000000ff0400720c */ /* 0x000fe20000705270 */
[----:B------:R-:W-:Y:S02]  /*1520*/  VIADD R4, R26, -UR9 ;  /* 0x800000091a047c36 */ /* 0x000fe40008000000 */
[----:B0-----:R-:W-:Y:S02]  /*1530*/  IMAD.WIDE R28, R27, 0x4, R2 ;  /* 0x000000041b1c7825 */ /* 0x001fe400078e0202 */
[----:B------:R-:W0:Y:S03]  /*1540*/  LDC.64 R2, c[0x0][0x230] ;  /* 0x00008c00ff027b82 */ /* 0x000e260000000a00 */
[----:B------:R1:W-:Y:S05]  /*1550*/  STG.E desc[UR6][R28.64], R5 ;  /* 0x000000051c007986 */ /* 0x0003ea000c101906 */
[----:B-1----:R-:W1:Y:S01]  /*1560*/  LDC.64 R28, c[0x0][0x238] ;  /* 0x00008e00ff1c7b82 */ /* 0x002e620000000a00 */
[----:B------:R-:W-:-:S02]  /*1570*/  SHF.R.S32.HI R5, RZ, 0x1f, R4 ;  /* 0x0000001fff057819 */ /* 0x000fc40000011404 */
[----:B------:R-:W-:Y:S02]  /*1580*/  SEL R4, R4, 0xc0, P0 ;  /* 0x000000c004047807 */ /* 0x000fe40000000000 */
[----:B------:R-:W-:Y:S01]  /*1590*/  SEL R5, R5, RZ, P0 ;  /* 0x000000ff05057207 */ /* 0x000fe20000000000 */
[----:B0-----:R-:W-:-:S05]  /*15a0*/  IMAD.WIDE R2, R27, 0x8, R2 ;  /* 0x000000081b027825 */ /* 0x001fca00078e0202 */
[----:B------:R0:W-:Y:S01]  /*15b0*/  STG.E.64 desc[UR6][R2.64], R4 ;  /* 0x0000000402007986 */ /* 0x0001e2000c101b06 */
[----:B-1----:R-:W-:-:S04]  /*15c0*/  IMAD.WIDE R28, R27, 0x4, R28 ;  /* 0x000000041b1c7825 */ /* 0x002fc800078e021c */
[----:B------:R-:W-:-:S05]  /*15d0*/  IMAD R27, R0, UR10, R21 ;  /* 0x0000000a001b7c24 */ /* 0x000fca000f8e0215 */
[----:B------:R0:W-:Y:S02]  /*15e0*/  STG.E desc[UR6][R28.64], R27 ;  /* 0x0000001b1c007986 */ /* 0x0001e4000c101906 */
.L_x_239:
[----:B------:R-:W-:Y:S05]  /*15f0*/  BSYNC B1 ;  /* 0x0000000000017941 */ /* 0x000fea0003800000 */
.L_x_238:
        /* <DEDUP_REMOVED lines=32> */
.L_x_241:
[----:B------:R-:W-:Y:S05]  /*1800*/  BSYNC B1 ;  /* 0x0000000000017941 */ /* 0x000fea0003800000 */
.L_x_240:
[----:B------:R-:W-:Y:S05]  /*1810*/  BRA `(.L_x_242) ;  /* 0xfffffff400e87947 */ /* 0x000fea000383ffff */
.L_x_233:
[----:B------:R-:W-:Y:S05]  /*1820*/  BSYNC B0 ;  /* 0x0000000000007941 */ /* 0x000fea0003800000 */
.L_x_228:
        /* <DEDUP_REMOVED lines=16> */
[----:B------:R-:W1:Y:S01]  /*1930*/  LDC.64 R4, c[0x0][0x220] ;  /* 0x00008800ff047b82 */ /* 0x000e620000000a00 */
[----:B------:R2:W3:Y:S01]  /*1940*/  MUFU.RCP R19, R18 ;  /* 0x0000001200137308 */ /* 0x0004e20000001000 */
[----:B------:R-:W-:Y:S02]  /*1950*/  IMAD.IADD R0, R2, 0x1, -R3 ;  /* 0x0000000102007824 */ /* 0x000fe400078e0a03 */
[----:B------:R-:W-:-:S07]  /*1960*/  IMAD.MOV.U32 R9, RZ, RZ, RZ ;  /* 0x000000ffff097224 */ /* 0x000fce00078e00ff */
.L_x_245:
[----:B----4-:R-:W-:-:S04]  /*1970*/  IMAD R7, R21, R2, R9 ;  /* 0x0000000215077224 */ /* 0x010fc800078e0209 */
[----:B-1----:R-:W-:-:S05]  /*1980*/  IMAD.WIDE R6, R7, 0x4, R4 ;  /* 0x0000000407067825 */ /* 0x002fca00078e0204 */
[----:B------:R-:W3:Y:S04]  /*1990*/  LDG.E R8, desc[UR6][R6.64] ;  /* 0x0000000606087981 */ /* 0x000ee8000c1e1900 */
[----:B------:R-:W4:Y:S04]  /*19a0*/  LDG.E R10, desc[UR6][R6.64+0x4] ;  /* 0x00000406060a7981 */ /* 0x000f28000c1e1900 */
[----:B------:R-:W5:Y:S04]  /*19b0*/  LDG.E R12, desc[UR6][R6.64+0x8] ;  /* 0x00000806060c7981 */ /* 0x000f68000c1e1900 */
[----:B------:R-:W2:Y:S01]  /*19c0*/  LDG.E R14, desc[UR6][R6.64+0xc] ;  /* 0x00000c06060e7981 */ /* 0x000ea2000c1e1900 */
[----:B------:R-:W-:-:S02]  /*19d0*/  VIADD R0, R0, 0xfffffffc ;  /* 0xfffffffc00007836 */ /* 0x000fc40000000000 */
[----:B------:R-:W-:-:S03]  /*19e0*/  VIADD R9, R9, 0x4 ;  /* 0x0000000409097836 */ /* 0x000fc60000000000 */
[----:B------:R-:W-:Y:S01]  /*19f0*/  ISETP.NE.AND P0, PT, R0, RZ, PT ;  /* 0x000000ff0000720c */ /* 0x000fe20003f05270 */
[-C--:B---3--:R-:W-:Y:S01]  /*1a00*/  FMUL.FTZ R11, R8, R19.reuse ;  /* 0x00000013080b7220 */ /* 0x088fe20000410000 */
[----:B----4-:R-:W-:-:S04]  /*1a10*/  FMUL.FTZ R13, R10, R19 ;  /* 0x000000130a0d7220 */ /* 0x010fc80000410000 */
[----:B------:R4:W-:Y:S01]  /*1a20*/  STG.E desc[UR6][R6.64], R11 ;  /* 0x0000000b06007986 */ /* 0x0009e2000c101906 */
[----:B-----5:R-:W-:-:S03]  /*1a30*/  FMUL.FTZ R15, R12, R19 ;  /* 0x000000130c0f7220 */ /* 0x020fc60000410000 */
[----:B------:R4:W-:Y:S01]  /*1a40*/  STG.E desc[UR6][R6.64+0x4], R13 ;  /* 0x0000040d06007986 */ /* 0x0009e2000c101906 */
[----:B--2---:R-:W-:-:S03]  /*1a50*/  FMUL.FTZ R17, R14, R19 ;  /* 0x000000130e117220 */ /* 0x004fc60000410000 */
[----:B------:R4:W-:Y:S04]  /*1a60*/  STG.E desc[UR6][R6.64+0x8], R15 ;  /* 0x0000080f06007986 */ /* 0x0009e8000c101906 */
[----:B------:R4:W-:Y:S01]  /*1a70*/  STG.E desc[UR6][R6.64+0xc], R17 ;  /* 0x00000c1106007986 */ /* 0x0009e2000c101906 */
[----:B------:R-:W-:Y:S05]  /*1a80*/  @P0 BRA `(.L_x_245) ;  /* 0xfffffffc00b80947 */ /* 0x000fea000383ffff */
.L_x_244:
[----:B------:R-:W-:Y:S05]  /*1a90*/  BSYNC B0 ;  /* 0x0000000000007941 */ /* 0x000fea0003800000 */
.L_x_243:
[----:B------:R-:W-:Y:S05]  /*1aa0*/  @!P2 EXIT ;  /* 0x000000000000a94d */ /* 0x000fea0003800000 */
[----:B----4-:R-:W1:Y:S01]  /*1ab0*/  S2R R7, SR_TID.Y ;  /* 0x0000000000077919 */ /* 0x010e620000002200 */
[----:B------:R-:W2:Y:S01]  /*1ac0*/  LDC.64 R4, c[0x0][0x220] ;  /* 0x00008800ff047b82 */ /* 0x000ea20000000a00 */
[----:B------:R3:W4:Y:S01]  /*1ad0*/  MUFU.RCP R11, R18 ;  /* 0x00000012000b7308 */ /* 0x0007220000001000 */
[----:B------:R-:W-:Y:S01]  /*1ae0*/  BSSY B0, `(.L_x_246) ;  /* 0x0000011000007945 */ /* 0x000fe20003800000 */
[----:B-1----:R-:W-:-:S05]  /*1af0*/  LEA.HI R22, R22, R7, RZ, 0x1b ;  /* 0x0000000716167211 */ /* 0x002fca00078fd8ff */
[----:B------:R-:W-:-:S04]  /*1b00*/  IMAD R22, R23, 0x4, R22 ;  /* 0x0000000417167824 */ /* 0x000fc800078e0216 */
[----:B------:R-:W-:-:S04]  /*1b10*/  IMAD R9, R22, R2, R9 ;  /* 0x0000000216097224 */ /* 0x000fc800078e0209 */
[----:B--2---:R-:W-:-:S04]  /*1b20*/  IMAD.WIDE R4, R9, 0x4, R4 ;  /* 0x0000000409047825 */ /* 0x004fc800078e0204 */
[----:B------:R-:W-:Y:S02]  /*1b30*/  IMAD.MOV.U32 R0, RZ, RZ, R4 ;  /* 0x000000ffff007224 */ /* 0x000fe400078e0004 */
[----:B---34-:R-:W-:-:S07]  /*1b40*/  IMAD.MOV.U32 R9, RZ, RZ, R5 ;  /* 0x000000ffff097224 */ /* 0x018fce00078e0005 */
.L_x_247:
[----:B-1----:R-:W-:Y:S02]  /*1b50*/  IMAD.MOV.U32 R4, RZ, RZ, R0 ;  /* 0x000000ffff047224 */ /* 0x002fe400078e0000 */
        /* <DEDUP_REMOVED lines=10> */
.L_x_246:
[----:B------:R-:W-:Y:S05]  /*1c00*/  EXIT ;  /* 0x000000000000794d */ /* 0x000fea0003800000 */
.L_x_230:
        /* <DEDUP_REMOVED lines=8> */
.L_x_249:
[----:B------:R-:W-:Y:S05]  /*1c90*/  BSYNC B1 ;  /* 0x0000000000017941 */ /* 0x000fea0003800000 */
.L_x_248:
        /* <DEDUP_REMOVED lines=10> */
.L_x_250:
[----:B------:R-:W-:Y:S02]  /*1d40*/  IMAD.MOV.U32 R5, RZ, RZ, R27 ;  /* 0x000000ffff057224 */ /* 0x000fe400078e001b */
[----:B------:R-:W-:Y:S02]  /*1d50*/  IMAD.MOV.U32 R24, RZ, RZ, R2 ;  /* 0x000000ffff187224 */ /* 0x000fe400078e0002 */
[----:B------:R-:W-:-:S07]  /*1d60*/  IMAD.MOV.U32 R2, RZ, RZ, -0x1 ;  /* 0xffffffffff027424 */ /* 0x000fce00078e00ff */
[----:B------:R-:W-:Y:S05]  /*1d70*/  WARPSYNC.COLLECTIVE R2, `(.L_x_251) ;  /* 0x0000000002087348 */ /* 0x000fea0003c00000 */
[----:B------:R0:W1:Y:S02]  /*1d80*/  SHFL.BFLY P0, R2, R5, R4, R3 ;  /* 0x0c00000405027389 */ /* 0x0000640000000003 */
[----:B01----:R-:W-:Y:S01]  /*1d90*/  ENDCOLLECTIVE ;  /* 0x000000000000791b */ /* 0x003fe20003800000 */
.L_x_251:
        /* <DEDUP_REMOVED lines=13> */
.L_x_252:
[----:B------:R-:W-:Y:S02]  /*1e70*/  IMAD.MOV.U32 R5, RZ, RZ, R25 ;  /* 0x000000ffff057224 */ /* 0x000fe400078e0019 */
[----:B------:R-:W-:Y:S02]  /*1e80*/  IMAD.MOV.U32 R0, RZ, RZ, R2 ;  /* 0x000000ffff007224 */ /* 0x000fe400078e0002 */
[----:B------:R-:W-:-:S03]  /*1e90*/  IMAD.MOV.U32 R2, RZ, RZ, -0x1 ;  /* 0xffffffffff027424 */ /* 0x000fc600078e00ff */
[----:B------:R-:W-:-:S13]  /*1ea0*/  FSETP.GEU.FTZ.AND P1, PT, R29, R0, PT ;  /* 0x000000001d00720b */ /* 0x000fda0003f3e000 */
[----:B------:R-:W-:Y:S05]  /*1eb0*/  WARPSYNC.COLLECTIVE R2, `(.L_x_253) ;  /* 0x0000000002087348 */ /* 0x000fea0003c00000 */
[----:B------:R0:W1:Y:S02]  /*1ec0*/  SHFL.BFLY P0, R2, R5, R4, R3 ;  /* 0x0c00000405027389 */ /* 0x0000640000000003 */
[----:B01----:R-:W-:Y:S01]  /*1ed0*/  ENDCOLLECTIVE ;  /* 0x000000000000791b */ /* 0x003fe20003800000 */
.L_x_253:
[----:B------:R-:W-:Y:S01]  /*1ee0*/  @P1 FSETP.NEU.FTZ.AND P2, PT, R29, R0, PT ;  /* 0x000000001d00120b */ /* 0x000fe20003f5d000 */
[----:B------:R-:W-:Y:S02]  /*1ef0*/  IMAD.MOV.U32 R5, RZ, RZ, R28 ;  /* 0x000000ffff057224 */ /* 0x000fe400078e001c */
[----:B------:R-:W-:Y:S02]  /*1f00*/  IMAD.MOV.U32 R24, RZ, RZ, R2 ;  /* 0x000000ffff187224 */ /* 0x000fe400078e0002 */
[----:B------:R-:W-:-:S08]  /*1f10*/  IMAD.MOV.U32 R2, RZ, RZ, -0x1 ;  /* 0xffffffffff027424 */ /* 0x000fd000078e00ff */
[----:B------:R-:W-:Y:S05]  /*1f20*/  WARPSYNC.COLLECTIVE R2, `(.L_x_254) ;  /* 0x0000000002087348 */ /* 0x000fea0003c00000 */
[----:B------:R0:W1:Y:S02]  /*1f30*/  SHFL.BFLY P0, R2, R5, R4, R3 ;  /* 0x0c00000405027389 */ /* 0x0000640000000003 */
[----:B01----:R-:W-:Y:S01]  /*1f40*/  ENDCOLLECTIVE ;  /* 0x000000000000791b */ /* 0x003fe20003800000 */
.L_x_254:
[----:B------:R-:W-:Y:S01]  /*1f50*/  IMAD.MOV.U32 R4, RZ, RZ, 0x4 ;  /* 0x00000004ff047424 */ /* 0x000fe200078e00ff */
[-C--:B------:R-:W-:Y:S02]  /*1f60*/  @P1 ISETP.LT.AND P2, PT, R2, R28.reuse, !P2 ;  /* 0x0000001c0200120c */ /* 0x080fe40005741270 */
        /* <DEDUP_REMOVED lines=11> */
.L_x_255:
[----:B------:R-:W-:Y:S02]  /*2020*/  IMAD.MOV.U32 R5, RZ, RZ, R24 ;  /* 0x000000ffff057224 */ /* 0x000fe400078e0018 */
[----:B------:R-:W-:Y:S02]  /*2030*/  IMAD.MOV.U32 R27, RZ, RZ, R2 ;  /* 0x000000ffff1b7224 */ /* 0x000fe400078e0002 */
[----:B------:R-:W-:-:S07]  /*2040*/  IMAD.MOV.U32 R2, RZ, RZ, -0x1 ;  /* 0xffffffffff027424 */ /* 0x000fce00078e00ff */
[----:B------:R-:W-:Y:S05]  /*2050*/  WARPSYNC.COLLECTIVE R2, `(.L_x_256) ;  /* 0x0000000002087348 */ /* 0x000fea0003c00000 */
[----:B------:R0:W1:Y:S02]  /*2060*/  SHFL.BFLY P0, R2, R5, R4, R3 ;  /* 0x0c00000405027389 */ /* 0x0000640000000003 */
[----:B01----:R-:W-:Y:S01]  /*2070*/  ENDCOLLECTIVE ;  /* 0x000000000000791b */ /* 0x003fe20003800000 */
.L_x_256:
[----:B------:R-:W-:Y:S02]  /*2080*/  IMAD.MOV.U32 R5, RZ, RZ, R29 ;  /* 0x000000ffff057224 */ /* 0x000fe400078e001d */
[----:B------:R-:W-:Y:S02]  /*2090*/  IMAD.MOV.U32 R28, RZ, RZ, R2 ;  /* 0x000000ffff1c7224 */ /* 0x000fe400078e0002 */
[----:B------:R-:W-:-:S07]  /*20a0*/  IMAD.MOV.U32 R2, RZ, RZ, -0x1 ;  /* 0xffffffffff027424 */ /* 0x000fce00078e00ff */
[----:B------:R-:W-:Y:S05]  /*20b0*/  WARPSYNC.COLLECTIVE R2, `(.L_x_257) ;  /* 0x0000000002087348 */ /* 0x000fea0003c00000 */
[----:B------:R0:W1:Y:S02]  /*20c0*/  SHFL.BFLY P0, R2, R5, R4, R3 ;  /* 0x0c00000405027389 */ /* 0x0000640000000003 */
[----:B01----:R-:W-:Y:S01]  /*20d0*/  ENDCOLLECTIVE ;  /* 0x000000000000791b */ /* 0x003fe20003800000 */
.L_x_257:
        /* <DEDUP_REMOVED lines=13> */
.L_x_258:
[----:B------:R-:W-:Y:S02]  /*21b0*/  IMAD.MOV.U32 R5, RZ, RZ, R28 ;  /* 0x000000ffff057224 */ /* 0x000fe400078e001c */
[----:B------:R-:W-:Y:S02]  /*21c0*/  IMAD.MOV.U32 R27, RZ, RZ, R2 ;  /* 0x000000ffff1b7224 */ /* 0x000fe400078e0002 */
[----:B------:R-:W-:-:S03]  /*21d0*/  IMAD.MOV.U32 R2, RZ, RZ, -0x1 ;  /* 0xffffffffff027424 */ /* 0x000fc600078e00ff */
[----:B------:R-:W-:-:S13]  /*21e0*/  FSETP.GEU.FTZ.AND P2, PT, R0, R27, PT ;  /* 0x0000001b0000720b */ /* 0x000fda0003f5e000 */
[----:B------:R-:W-:Y:S05]  /*21f0*/  WARPSYNC.COLLECTIVE R2, `(.L_x_259) ;  /* 0x0000000002087348 */ /* 0x000fea0003c00000 */
[----:B------:R0:W1:Y:S02]  /*2200*/  SHFL.BFLY P0, R2, R5, R4, R3 ;  /* 0x0c00000405027389 */ /* 0x0000640000000003 */
[----:B01----:R-:W-:Y:S01]  /*2210*/  ENDCOLLECTIVE ;  /* 0x000000000000791b */ /* 0x003fe20003800000 */
.L_x_259:
[----:B------:R-:W-:Y:S01]  /*2220*/  @P2 FSETP.NEU.FTZ.AND P1, PT, R0, R27, PT ;  /* 0x0000001b0000220b */ /* 0x000fe20003f3d000 */
[----:B------:R-:W-:Y:S02]  /*2230*/  IMAD.MOV.U32 R5, RZ, RZ, R29 ;  /* 0x000000ffff057224 */ /* 0x000fe400078e001d */
[----:B------:R-:W-:Y:S02]  /*2240*/  IMAD.MOV.U32 R25, RZ, RZ, R2 ;  /* 0x000000ffff197224 */ /* 0x000fe400078e0002 */
[----:B------:R-:W-:-:S08]  /*2250*/  IMAD.MOV.U32 R2, RZ, RZ, -0x1 ;  /* 0xffffffffff027424 */ /* 0x000fd000078e00ff */
[----:B------:R-:W-:Y:S05]  /*2260*/  WARPSYNC.COLLECTIVE R2, `(.L_x_260) ;  /* 0x0000000002087348 */ /* 0x000fea0003c00000 */
[----:B------:R0:W1:Y:S02]  /*2270*/  SHFL.BFLY P0, R2, R5, R4, R3 ;  /* 0x0c00000405027389 */ /* 0x0000640000000003 */
[----:B01----:R-:W-:Y:S01]  /*2280*/  ENDCOLLECTIVE ;  /* 0x000000000000791b */ /* 0x003fe20003800000 */
.L_x_260:
[----:B------:R-:W-:Y:S01]  /*2290*/  IMAD.MOV.U32 R4, RZ, RZ, 0x1 ;  /* 0x00000001ff047424 */ /* 0x000fe200078e00ff */
[----:B------:R-:W-:Y:S02]  /*22a0*/  @P2 ISETP.LT.AND P1, PT, R2, R29, !P1 ;  /* 0x0000001d0200220c */ /* 0x000fe40004f21270 */
[----:B------:R-:W-:Y:S02]  /*22b0*/  PLOP3.LUT P0, PT, PT, PT, PT, 0x80, 0x0 ;  /* 0x000000000000781c */ /* 0x000fe40003f0f070 */
        /* <DEDUP_REMOVED lines=9> */
.L_x_261:
[----:B------:R-:W-:Y:S02]  /*2350*/  IMAD.MOV.U32 R5, RZ, RZ, R25 ;  /* 0x000000ffff057224 */ /* 0x000fe400078e0019 */
[----:B------:R-:W-:Y:S02]  /*2360*/  IMAD.MOV.U32 R24, RZ, RZ, R2 ;  /* 0x000000ffff187224 */ /* 0x000fe400078e0002 */
[----:B------:R-:W-:-:S07]  /*2370*/  IMAD.MOV.U32 R2, RZ, RZ, -0x1 ;  /* 0xffffffffff027424 */ /* 0x000fce00078e00ff */
[----:B------:R-:W-:Y:S05]  /*2380*/  WARPSYNC.COLLECTIVE R2, `(.L_x_262) ;  /* 0x0000000002087348 */ /* 0x000fea0003c00000 */
[----:B------:R0:W1:Y:S02]  /*2390*/  SHFL.BFLY P0, R2, R5, R4, R3 ;  /* 0x0c00000405027389 */ /* 0x0000640000000003 */
[----:B01----:R-:W-:Y:S01]  /*23a0*/  ENDCOLLECTIVE ;  /* 0x000000000000791b */ /* 0x003fe20003800000 */
.L_x_262:
[----:B------:R-:W-:Y:S02]  /*23b0*/  IMAD.MOV.U32 R5, RZ, RZ, R0 ;  /* 0x000000ffff057224 */ /* 0x000fe400078e0000 */
[----:B------:R-:W-:Y:S02]  /*23c0*/  IMAD.MOV.U32 R29, RZ, RZ, R2 ;  /* 0x000000ffff1d7224 */ /* 0x000fe400078e0002 */
[----:B------:R-:W-:-:S07]  /*23d0*/  IMAD.MOV.U32 R2, RZ, RZ, -0x1 ;  /* 0xffffffffff027424 */ /* 0x000fce00078e00ff */
[----:B------:R-:W-:Y:S05]  /*23e0*/  WARPSYNC.COLLECTIVE R2, `(.L_x_263) ;  /* 0x0000000002087348 */ /* 0x000fea0003c00000 */
[----:B------:R0:W1:Y:S02]  /*23f0*/  SHFL.BFLY P0, R2, R5, R4, R3 ;  /* 0x0c00000405027389 */ /* 0x0000640000000003 */
[----:B01----:R-:W-:Y:S01]  /*2400*/  ENDCOLLECTIVE ;  /* 0x000000000000791b */ /* 0x003fe20003800000 */
.L_x_263:
[----:B------:R-:W-:Y:S01]  /*2410*/  IMAD.MOV.U32 R28, RZ, RZ, R2 ;  /* 0x000000ffff1c7224 */ /* 0x000fe200078e0002 */
[----:B------:R-:W-:Y:S06]  /*2420*/  BRA `(.L_x_264) ;  /* 0xffffffe400cc7947 */ /* 0x000fec000383ffff */
.L_x_237:
        /* <DEDUP_REMOVED lines=8> */
.L_x_266:
[----:B------:R-:W-:Y:S05]  /*24b0*/  BSYNC B1 ;  /* 0x0000000000017941 */ /* 0x000fea0003800000 */
.L_x_265:
        /* <DEDUP_REMOVED lines=10> */
.L_x_267:
[----:B------:R-:W-:Y:S02]  /*2560*/  IMAD.MOV.U32 R5, RZ, RZ, R25 ;  /* 0x000000ffff057224 */ /* 0x000fe400078e0019 */
[----:B------:R-:W-:Y:S02]  /*2570*/  IMAD.MOV.U32 R27, RZ, RZ, R2 ;  /* 0x000000ffff1b7224 */ /* 0x000fe400078e0002 */
[----:B------:R-:W-:-:S07]  /*2580*/  IMAD.MOV.U32 R2, RZ, RZ, -0x1 ;  /* 0xffffffffff027424 */ /* 0x000fce00078e00ff */
[----:B------:R-:W-:Y:S05]  /*2590*/  WARPSYNC.COLLECTIVE R2, `(.L_x_268) ;  /* 0x0000000002087348 */ /* 0x000fea0003c00000 */
[----:B------:R0:W1:Y:S02]  /*25a0*/  SHFL.BFLY P0, R2, R5, R4, R3 ;  /* 0x0c00000405027389 */ /* 0x0000640000000003 */
[----:B01----:R-:W-:Y:S01]  /*25b0*/  ENDCOLLECTIVE ;  /* 0x000000000000791b */ /* 0x003fe20003800000 */
.L_x_268:
        /* <DEDUP_REMOVED lines=13> */
.L_x_269:
[----:B------:R-:W-:Y:S02]  /*2690*/  IMAD.MOV.U32 R5, RZ, RZ, R27 ;  /* 0x000000ffff057224 */ /* 0x000fe400078e001b */
[----:B------:R-:W-:Y:S02]  /*26a0*/  IMAD.MOV.U32 R24, RZ, RZ, R2 ;  /* 0x000000ffff187224 */ /* 0x000fe400078e0002 */
[----:B------:R-:W-:-:S03]  /*26b0*/  IMAD.MOV.U32 R2, RZ, RZ, -0x1 ;  /* 0xffffffffff027424 */ /* 0x000fc600078e00ff */
[----:B------:R-:W-:-:S13]  /*26c0*/  FSETP.GEU.FTZ.AND P1, PT, R29, R24, PT ;  /* 0x000000181d00720b */ /* 0x000fda0003f3e000 */
[----:B------:R-:W-:Y:S05]  /*26d0*/  WARPSYNC.COLLECTIVE R2, `(.L_x_270) ;  /* 0x0000000002087348 */ /* 0x000fea0003c00000 */
[----:B------:R0:W1:Y:S02]  /*26e0*/  SHFL.BFLY P0, R2, R5, R4, R3 ;  /* 0x0c00000405027389 */ /* 0x0000640000000003 */
[----:B01----:R-:W-:Y:S01]  /*26f0*/  ENDCOLLECTIVE ;  /* 0x000000000000791b */ /* 0x003fe20003800000 */
.L_x_270:
[----:B------:R-:W-:Y:S01]  /*2700*/  @P1 FSETP.NEU.FTZ.AND P2, PT, R29, R24, PT ;  /* 0x000000181d00120b */ /* 0x000fe20003f5d000 */
[----:B------:R-:W-:Y:S02]  /*2710*/  IMAD.MOV.U32 R5, RZ, RZ, R26 ;  /* 0x000000ffff057224 */ /* 0x000fe400078e001a */
[----:B------:R-:W-:Y:S02]  /*2720*/  IMAD.MOV.U32 R28, RZ, RZ, R2 ;  /* 0x000000ffff1c7224 */ /* 0x000fe400078e0002 */
[----:B------:R-:W-:-:S08]  /*2730*/  IMAD.MOV.U32 R2, RZ, RZ, -0x1 ;  /* 0xffffffffff027424 */ /* 0x000fd000078e00ff */
[----:B------:R-:W-:Y:S05]  /*2740*/  WARPSYNC.COLLECTIVE R2, `(.L_x_271) ;  /* 0x0000000002087348 */ /* 0x000fea0003c00000 */
[----:B------:R0:W1:Y:S02]  /*2750*/  SHFL.BFLY P0, R2, R5, R4, R3 ;  /* 0x0c00000405027389 */ /* 0x0000640000000003 */
[----:B01----:R-:W-:Y:S01]  /*2760*/  ENDCOLLECTIVE ;  /* 0x000000000000791b */ /* 0x003fe20003800000 */
.L_x_271:
        /* <DEDUP_REMOVED lines=13> */
.L_x_272:
[----:B------:R-:W-:Y:S02]  /*2840*/  IMAD.MOV.U32 R5, RZ, RZ, R28 ;  /* 0x000000ffff057224 */ /* 0x000fe400078e001c */
[----:B------:R-:W-:Y:S02]  /*2850*/  IMAD.MOV.U32 R25, RZ, RZ, R2 ;  /* 0x000000ffff197224 */ /* 0x000fe400078e0002 */
[----:B------:R-:W-:-:S07]  /*2860*/  IMAD.MOV.U32 R2, RZ, RZ, -0x1 ;  /* 0xffffffffff027424 */ /* 0x000fce00078e00ff */
[----:B------:R-:W-:Y:S05]  /*2870*/  WARPSYNC.COLLECTIVE R2, `(.L_x_273) ;  /* 0x0000000002087348 */ /* 0x000fea0003c00000 */
[----:B------:R0:W1:Y:S02]  /*2880*/  SHFL.BFLY P0, R2, R5, R4, R3 ;  /* 0x0c00000405027389 */ /* 0x0000640000000003 */
[----:B01----:R-:W-:Y:S01]  /*2890*/  ENDCOLLECTIVE ;  /* 0x000000000000791b */ /* 0x003fe20003800000 */
.L_x_273:
[----:B------:R-:W-:Y:S02]  /*28a0*/  IMAD.MOV.U32 R5, RZ, RZ, R29 ;  /* 0x000000ffff057224 */ /* 0x000fe400078e001d */
[----:B------:R-:W-:Y:S02]  /*28b0*/  IMAD.MOV.U32 R26, RZ, RZ, R2 ;  /* 0x000000ffff1a7224 */ /* 0x000fe400078e0002 */
[----:B------:R-:W-:-:S07]  /*28c0*/  IMAD.MOV.U32 R2, RZ, RZ, -0x1 ;  /* 0xffffffffff027424 */ /* 0x000fce00078e00ff */
[----:B------:R-:W-:Y:S05]  /*28d0*/  WARPSYNC.COLLECTIVE R2, `(.L_x_274) ;  /* 0x0000000002087348 */ /* 0x000fea0003c00000 */
[----:B------:R0:W1:Y:S02]  /*28e0*/  SHFL.BFLY P0, R2, R5, R4, R3 ;  /* 0x0c00000405027389 */ /* 0x0000640000000003 */
[----:B01----:R-:W-:Y:S01]  /*28f0*/  ENDCOLLECTIVE ;  /* 0x000000000000791b */ /* 0x003fe20003800000 */
.L_x_274:
        /* <DEDUP_REMOVED lines=13> */
.L_x_275:
[----:B------:R-:W-:Y:S02]  /*29d0*/  IMAD.MOV.U32 R5, RZ, RZ, R26 ;  /* 0x000000ffff057224 */ /* 0x000fe400078e001a */
[----:B------:R-:W-:Y:S02]  /*29e0*/  IMAD.MOV.U32 R25, RZ, RZ, R2 ;  /* 0x000000ffff197224 */ /* 0x000fe400078e0002 */
[----:B------:R-:W-:-:S03]  /*29f0*/  IMAD.MOV.U32 R2, RZ, RZ, -0x1 ;  /* 0xffffffffff027424 */ /* 0x000fc600078e00ff */
[----:B------:R-:W-:-:S13]  /*2a00*/  FSETP.GEU.FTZ.AND P2, PT, R24, R25, PT ;  /* 0x000000191800720b */ /* 0x000fda0003f5e000 */
[----:B------:R-:W-:Y:S05]  /*2a10*/  WARPSYNC.COLLECTIVE R2, `(.L_x_276) ;  /* 0x0000000002087348 */ /* 0x000fea0003c00000 */
[----:B------:R0:W1:Y:S02]  /*2a20*/  SHFL.BFLY P0, R2, R5, R4, R3 ;  /* 0x0c00000405027389 */ /* 0x0000640000000003 */
[----:B01----:R-:W-:Y:S01]  /*2a30*/  ENDCOLLECTIVE ;  /* 0x000000000000791b */ /* 0x003fe20003800000 */
.L_x_276:
[----:B------:R-:W-:Y:S01]  /*2a40*/  @P2 FSETP.NEU.FTZ.AND P1, PT, R24, R25, PT ;  /* 0x000000191800220b */ /* 0x000fe20003f3d000 */
[----:B------:R-:W-:Y:S02]  /*2a50*/  IMAD.MOV.U32 R5, RZ, RZ, R29 ;  /* 0x000000ffff057224 */ /* 0x000fe400078e001d */
[----:B------:R-:W-:Y:S02]  /*2a60*/  IMAD.MOV.U32 R27, RZ, RZ, R2 ;  /* 0x000000ffff1b7224 */ /* 0x000fe400078e0002 */
[----:B------:R-:W-:-:S08]  /*2a70*/  IMAD.MOV.U32 R2, RZ, RZ, -0x1 ;  /* 0xffffffffff027424 */ /* 0x000fd000078e00ff */
[----:B------:R-:W-:Y:S05]  /*2a80*/  WARPSYNC.COLLECTIVE R2, `(.L_x_277) ;  /* 0x0000000002087348 */ /* 0x000fea0003c00000 */
[----:B------:R0:W1:Y:S02]  /*2a90*/  SHFL.BFLY P0, R2, R5, R4, R3 ;  /* 0x0c00000405027389 */ /* 0x0000640000000003 */
[----:B01----:R-:W-:Y:S01]  /*2aa0*/  ENDCOLLECTIVE ;  /* 0x000000000000791b */ /* 0x003fe20003800000 */
.L_x_277:
[----:B------:R-:W-:Y:S01]  /*2ab0*/  IMAD.MOV.U32 R4, RZ, RZ, 0x1 ;  /* 0x00000001ff047424 */ /* 0x000fe200078e00ff */
[----:B------:R-:W-:Y:S02]  /*2ac0*/  @P2 ISETP.LT.AND P1, PT, R2, R29, !P1 ;  /* 0x0000001d0200220c */ /* 0x000fe40004f21270 */
[----:B------:R-:W-:Y:S02]  /*2ad0*/  PLOP3.LUT P0, PT, PT, PT, PT, 0x80, 0x0 ;  /* 0x000000000000781c */ /* 0x000fe40003f0f070 */
[----:B------:R-:W-:-:S04]  /*2ae0*/  @P2 PLOP3.LUT P0, PT, P1, PT, PT, 0x80, 0x0 ;  /* 0x000000000000281c */ /* 0x000fc80000f0f070 */
[----:B------:R-:W-:Y:S02]  /*2af0*/  FSEL R25, R25, R24, P0 ;  /* 0x0000001819197208 */ /* 0x000fe40000000000 */
[----:B------:R-:W-:Y:S02]  /*2b00*/  FSEL R28, R27, R26, P0 ;  /* 0x0000001a1b1c7208 */ /* 0x000fe40000000000 */
[----:B------:R-:W-:Y:S01]  /*2b10*/  SEL R27, R2, R29, P0 ;  /* 0x0000001d021b7207 */ /* 0x000fe20000000000 */
[----:B------:R-:W-:Y:S02]  /*2b20*/  IMAD.MOV.U32 R2, RZ, RZ, -0x1 ;  /* 0xffffffffff027424 */ /* 0x000fe400078e00ff */
[----:B------:R-:W-:-:S07]  /*2b30*/  IMAD.MOV.U32 R5, RZ, RZ, R25 ;  /* 0x000000ffff057224 */ /* 0x000fce00078e0019 */
[----:B------:R-:W-:Y:S05]  /*2b40*/  WARPSYNC.COLLECTIVE R2, `(.L_x_278) ;  /* 0x0000000002087348 */ /* 0x000fea0003c00000 */
[----:B------:R0:W1:Y:S02]  /*2b50*/  SHFL.BFLY P0, R2, R5, R4, R3 ;  /* 0x0c00000405027389 */ /* 0x0000640000000003 */
[----:B01----:R-:W-:Y:S01]  /*2b60*/  ENDCOLLECTIVE ;  /* 0x000000000000791b */ /* 0x003fe20003800000 */
.L_x_278:
[----:B------:R-:W-:Y:S02]  /*2b70*/  IMAD.MOV.U32 R5, RZ, RZ, R28 ;  /* 0x000000ffff057224 */ /* 0x000fe400078e001c */
[----:B------:R-:W-:Y:S02]  /*2b80*/  IMAD.MOV.U32 R24, RZ, RZ, R2 ;  /* 0x000000ffff187224 */ /* 0x000fe400078e0002 */
[----:B------:R-:W-:-:S07]  /*2b90*/  IMAD.MOV.U32 R2, RZ, RZ, -0x1 ;  /* 0xffffffffff027424 */ /* 0x000fce00078e00ff */
[----:B------:R-:W-:Y:S05]  /*2ba0*/  WARPSYNC.COLLECTIVE R2, `(.L_x_279) ;  /* 0x0000000002087348 */ /* 0x000fea0003c00000 */
[----:B------:R0:W1:Y:S02]  /*2bb0*/  SHFL.BFLY P0, R2, R5, R4, R3 ;  /* 0x0c00000405027389 */ /* 0x0000640000000003 */
[----:B01----:R-:W-:Y:S01]  /*2bc0*/  ENDCOLLECTIVE ;  /* 0x000000000000791b */ /* 0x003fe20003800000 */
.L_x_279:
[----:B------:R-:W-:Y:S02]  /*2bd0*/  IMAD.MOV.U32 R5, RZ, RZ, R27 ;  /* 0x000000ffff057224 */ /* 0x000fe400078e001b */
[----:B------:R-:W-:Y:S02]  /*2be0*/  IMAD.MOV.U32 R29, RZ, RZ, R2 ;  /* 0x000000ffff1d7224 */ /* 0x000fe400078e0002 */
[----:B------:R-:W-:-:S07]  /*2bf0*/  IMAD.MOV.U32 R2, RZ, RZ, -0x1 ;  /* 0xffffffffff027424 */ /* 0x000fce00078e00ff */
[----:B------:R-:W-:Y:S05]  /*2c00*/  WARPSYNC.COLLECTIVE R2, `(.L_x_280) ;  /* 0x0000000002087348 */ /* 0x000fea0003c00000 */
[----:B------:R0:W1:Y:S02]  /*2c10*/  SHFL.BFLY P0, R2, R5, R4, R3 ;  /* 0x0c00000405027389 */ /* 0x0000640000000003 */
[----:B01----:R-:W-:Y:S01]  /*2c20*/  ENDCOLLECTIVE ;  /* 0x000000000000791b */ /* 0x003fe20003800000 */
.L_x_280:
[----:B------:R-:W-:Y:S01]  /*2c30*/  IMAD.MOV.U32 R26, RZ, RZ, R2 ;  /* 0x000000ffff1a7224 */ /* 0x000fe200078e0002 */
[----:B------:R-:W-:Y:S06]  /*2c40*/  BRA `(.L_x_281) ;  /* 0xffffffe400f47947 */ /* 0x000fec000383ffff */
.L_x_282:
        /* <DEDUP_REMOVED lines=11> */
.L_x_12109:


//--------------------- .text._ZN4vllm3moe10topkGatingILi16ELi512ELi4ELi16ELi32El13__nv_bfloat16LNS0_11ScoringFuncE1EEEvPKT5_PKbPfiPT4_PiiiibPKf --------------------------
	.section	.text._ZN4vllm3moe10topkGatingILi16ELi512ELi4ELi16ELi32El13__nv_bfloat16LNS0_11ScoringFuncE1EEEvPKT5_PKbPfiPT4_PiiiibPKf,"ax",@progbits
	.align	128
        .global         _ZN4vllm3moe10topkGatingILi16ELi512ELi4ELi16ELi32El13__nv_bfloat16LNS0_11ScoringFuncE1EEEvPKT5_PKbPfiPT4_PiiiibPKf
        .type           _ZN4vllm3moe10topkGatingILi16ELi512ELi4ELi16ELi32El13__nv_bfloat16LNS0_11ScoringFuncE1EEEvPKT5_PKbPfiPT4_PiiiibPKf,@function
        .size           _ZN4vllm3moe10topkGatingILi16ELi512ELi4ELi16ELi32El13__nv_bfloat16LNS0_11ScoringFuncE1EEEvPKT5_PKbPfiPT4_PiiiibPKf,(.L_x_12110 - _ZN4vllm3moe10topkGatingILi16ELi512ELi4ELi16ELi32El13__nv_bfloat16LNS0_11ScoringFuncE1EEEvPKT5_PKbPfiPT4_PiiiibPKf)
        .other          _ZN4vllm3moe10topkGatingILi16ELi512ELi4ELi16ELi32El13__nv_bfloat16LNS0_11ScoringFuncE1EEEvPKT5_PKbPfiPT4_PiiiibPKf,@"STO_CUDA_ENTRY STV_DEFAULT"
_ZN4vllm3moe10topkGatingILi16ELi512ELi4ELi16ELi32El13__nv_bfloat16LNS0_11ScoringFuncE1EEEvPKT5_PKbPfiPT4_PiiiibPKf:
.text._ZN4vllm3moe10topkGatingILi16ELi512ELi4ELi16ELi32El13__nv_bfloat16LNS0_11ScoringFuncE1EEEvPKT5_PKbPfiPT4_PiiiibPKf:
        /* <DEDUP_REMOVED lines=16> */
[----:B------:R-:W2:Y:S04]  /*0100*/  LDG.E.128 R8, desc[UR6][R16.64] ;  /* 0x0000000610087981 */ /* 0x000ea8000c1e1d00 */
[----:B------:R0:W3:Y:S01]  /*0110*/  LDG.E.128 R4, desc[UR6][R16.64+0x200] ;  /* 0x0002000610047981 */ /* 0x0000e2000c1e1d00 */
[----:B------:R-:W-:-:S04]  /*0120*/  ISETP.NE.U32.AND P0, PT, RZ, UR4, PT ;  /* 0x00000004ff007c0c */ /* 0x000fc8000bf05070 */
[----:B------:R-:W-:-:S13]  /*0130*/  ISETP.NE.AND.EX P0, PT, RZ, UR5, PT, P0 ;  /* 0x00000005ff007c0c */ /* 0x000fda000bf05300 */
[----:B------:R-:W-:-:S04]  /*0140*/  @P0 IADD3 R12, P1, R2, UR4, RZ ;  /* 0x00000004020c0c10 */ /* 0x000fc8000ff3e0ff */
[----:B------:R-:W-:Y:S01]  /*0150*/  @P0 LEA.HI.X.SX32 R13, R2, UR5, 0x1, P1 ;  /* 0x00000005020d0c11 */ /* 0x000fe200088f0eff */
[----:B------:R-:W-:-:S04]  /*0160*/  ULDC.64 UR4, c[0x0][0x250] ;  /* 0x0000940000047ab9 */ /* 0x000fc80000000a00 */
[----:B------:R1:W4:Y:S01]  /*0170*/  @P0 LDG.E.U8 R12, desc[UR6][R12.64] ;  /* 0x000000060c0c0981 */ /* 0x000322000c1e1100 */
[C---:B--2---:R-:W-:Y:S01]  /*0180*/  IMAD.U32 R14, R8.reuse, 0x10000, RZ ;  /* 0x00010000080e7824 */ /* 0x044fe200078e00ff */
[----:B------:R-:W-:Y:S01]  /*0190*/  PRMT R8, R8, 0x7632, R8 ;  /* 0x0000763208087816 */ /* 0x000fe20000000008 */
[C---:B0-----:R-:W-:Y:S01]  /*01a0*/  IMAD.U32 R17, R10.reuse, 0x10000, RZ ;  /* 0x000100000a117824 */ /* 0x041fe200078e00ff */
[----:B------:R-:W-:Y:S01]  /*01b0*/  PRMT R10, R10, 0x7632, R10 ;  /* 0x000076320a0a7816 */ /* 0x000fe2000000000a */
[----:B---3--:R-:W-:Y:S02]  /*01c0*/  IMAD.U32 R20, R7, 0x10000, RZ ;  /* 0x0001000007147824 */ /* 0x008fe400078e00ff */
[----:B------:R-:W-:Y:S01]  /*01d0*/  FMUL.FTZ R15, R14, -1.4426950216293334961 ;  /* 0xbfb8aa3b0e0f7820 */ /* 0x000fe20000410000 */
[C---:B------:R-:W-:Y:S01]  /*01e0*/  IMAD.U32 R14, R9.reuse, 0x10000, RZ ;  /* 0x00010000090e7824 */ /* 0x040fe200078e00ff */
[----:B------:R-:W-:Y:S01]  /*01f0*/  PRMT R9, R9, 0x7632, R9 ;  /* 0x0000763209097816 */ /* 0x000fe20000000009 */
[----:B------:R-:W-:Y:S01]  /*0200*/  FMUL.FTZ R24, R20, -1.4426950216293334961 ;  /* 0xbfb8aa3b14187820 */ /* 0x000fe20000410000 */
[----:B------:R-:W-:-:S02]  /*0210*/  IMAD.U32 R20, R8, 0x10000, RZ ;  /* 0x0001000008147824 */ /* 0x000fc400078e00ff */
[----:B------:R-:W-:Y:S01]  /*0220*/  FMUL.FTZ R16, R14, -1.4426950216293334961 ;  /* 0xbfb8aa3b0e107820 */ /* 0x000fe20000410000 */
[----:B------:R-:W-:Y:S01]  /*0230*/  FMUL.FTZ R14, R17, -1.4426950216293334961 ;  /* 0xbfb8aa3b110e7820 */ /* 0x000fe20000410000 */
[----:B------:R-:W-:Y:S02]  /*0240*/  IMAD.U32 R17, R11, 0x10000, RZ ;  /* 0x000100000b117824 */ /* 0x000fe400078e00ff */
[----:B------:R-:W-:Y:S01]  /*0250*/  FMUL.FTZ R21, R20, -1.4426950216293334961 ;  /* 0xbfb8aa3b14157820 */ /* 0x000fe20000410000 */
[----:B------:R-:W-:Y:S01]  /*0260*/  IMAD.U32 R20, R9, 0x10000, RZ ;  /* 0x0001000009147824 */ /* 0x000fe200078e00ff */
[----:B------:R-:W-:Y:S01]  /*0270*/  PRMT R11, R11, 0x7632, R11 ;  /* 0x000076320b0b7816 */ /* 0x000fe2000000000b */
[C---:B------:R-:W-:Y:S01]  /*0280*/  IMAD.U32 R18, R4.reuse, 0x10000, RZ ;  /* 0x0001000004127824 */ /* 0x040fe200078e00ff */
[----:B------:R-:W-:Y:S01]  /*0290*/  PRMT R4, R4, 0x7632, R4 ;  /* 0x0000763204047816 */ /* 0x000fe20000000004 */
[----:B------:R-:W-:Y:S01]  /*02a0*/  FMUL.FTZ R22, R20, -1.4426950216293334961 ;  /* 0xbfb8aa3b14167820 */ /* 0x000fe20000410000 */
[----:B------:R-:W-:-:S02]  /*02b0*/  IMAD.U32 R20, R10, 0x10000, RZ ;  /* 0x000100000a147824 */ /* 0x000fc400078e00ff */
[----:B-1----:R-:W-:Y:S01]  /*02c0*/  FMUL.FTZ R13, R17, -1.4426950216293334961 ;  /* 0xbfb8aa3b110d7820 */ /* 0x002fe20000410000 */
[----:B------:R-:W-:Y:S01]  /*02d0*/  FMUL.FTZ R17, R18, -1.4426950216293334961 ;  /* 0xbfb8aa3b12117820 */ /* 0x000fe20000410000 */
[----:B------:R0:W1:Y:S01]  /*02e0*/  MUFU.EX2 R8, R24 ;  /* 0x0000001800087308 */ /* 0x0000620000000800 */
[----:B------:R-:W-:Y:S01]  /*02f0*/  FMUL.FTZ R23, R20, -1.4426950216293334961 ;  /* 0xbfb8aa3b14177820 */ /* 0x000fe20000410000 */
[----:B------:R-:W-:Y:S01]  /*0300*/  IMAD.U32 R20, R11, 0x10000, RZ ;  /* 0x000100000b147824 */ /* 0x000fe200078e00ff */
[----:B------:R-:W-:Y:S01]  /*0310*/  PRMT R7, R7, 0x7632, R7 ;  /* 0x0000763207077816 */ /* 0x000fe20000000007 */
[C---:B------:R-:W-:Y:S01]  /*0320*/  IMAD.U32 R18, R5.reuse, 0x10000, RZ ;  /* 0x0001000005127824 */ /* 0x040fe200078e00ff */
[----:B------:R-:W-:Y:S01]  /*0330*/  PRMT R5, R5, 0x7632, R5 ;  /* 0x0000763205057816 */ /* 0x000fe20000000005 */
[C---:B------:R-:W-:Y:S01]  /*0340*/  IMAD.U32 R19, R6.reuse, 0x10000, RZ ;  /* 0x0001000006137824 */ /* 0x040fe200078e00ff */
[----:B------:R-:W-:Y:S01]  /*0350*/  PRMT R6, R6, 0x7632, R6 ;  /* 0x0000763206067816 */ /* 0x000fe20000000006 */
[----:B------:R-:W2:Y:S01]  /*0360*/  MUFU.EX2 R15, R15 ;  /* 0x0000000f000f7308 */ /* 0x000ea20000000800 */
[----:B0-----:R-:W-:Y:S01]  /*0370*/  FMUL.FTZ R24, R20, -1.4426950216293334961 ;  /* 0xbfb8aa3b14187820 */ /* 0x001fe20000410000 */
[----:B------:R-:W-:-:S02]  /*0380*/  IMAD.U32 R20, R4, 0x10000, RZ ;  /* 0x0001000004147824 */ /* 0x000fc400078e00ff */
[----:B------:R-:W-:Y:S01]  /*0390*/  FMUL.FTZ R18, R18, -1.4426950216293334961 ;  /* 0xbfb8aa3b12127820 */ /* 0x000fe20000410000 */
[----:B------:R-:W-:Y:S01]  /*03a0*/  FMUL.FTZ R19, R19, -1.4426950216293334961 ;  /* 0xbfb8aa3b13137820 */ /* 0x000fe20000410000 */
[----:B------:R-:W-:Y:S01]  /*03b0*/  IMAD.U32 R6, R6, 0x10000, RZ ;  /* 0x0001000006067824 */ /* 0x000fe200078e00ff */
[----:B----4-:R-:W-:Y:S01]  /*03c0*/  @P0 ISETP.NE.AND P1, PT, R12, RZ, PT ;  /* 0x000000ff0c00020c */ /* 0x010fe20003f25270 */
[----:B------:R-:W-:Y:S01]  /*03d0*/  IMAD.U32 R7, R7, 0x10000, RZ ;  /* 0x0001000007077824 */ /* 0x000fe200078e00ff */
[----:B------:R0:W3:Y:S01]  /*03e0*/  MUFU.EX2 R9, R21 ;  /* 0x0000001500097308 */ /* 0x0000e20000000800 */
[----:B------:R-:W-:Y:S01]  /*03f0*/  FMUL.FTZ R6, R6, -1.4426950216293334961 ;  /* 0xbfb8aa3b06067820 */ /* 0x000fe20000410000 */
[----:B-1----:R-:W-:Y:S01]  /*0400*/  FADD.FTZ R8, R8, 1 ;  /* 0x3f80000008087421 */ /* 0x002fe20000010000 */
[----:B------:R-:W-:-:S05]  /*0410*/  FMUL.FTZ R7, R7, -1.4426950216293334961 ;  /* 0xbfb8aa3b07077820 */ /* 0x000fca0000410000 */
[----:B------:R-:W1:Y:S01]  /*0420*/  MUFU.EX2 R16, R16 ;  /* 0x0000001000107308 */ /* 0x000e620000000800 */
[----:B0-----:R-:W-:Y:S01]  /*0430*/  FMUL.FTZ R21, R20, -1.4426950216293334961 ;  /* 0xbfb8aa3b14157820 */ /* 0x001fe20000410000 */
[----:B------:R-:W-:Y:S02]  /*0440*/  IMAD.U32 R20, R5, 0x10000, RZ ;  /* 0x0001000005147824 */ /* 0x000fe400078e00ff */
[----:B--2---:R-:W-:Y:S02]  /*0450*/  FADD.FTZ R15, R15, 1 ;  /* 0x3f8000000f0f7421 */ /* 0x004fe40000010000 */
[----:B------:R-:W-:Y:S02]  /*0460*/  FMUL.FTZ R20, R20, -1.4426950216293334961 ;  /* 0xbfb8aa3b14147820 */ /* 0x000fe40000410000 */
[----:B------:R-:W0:Y:S01]  /*0470*/  MUFU.EX2 R14, R14 ;  /* 0x0000000e000e7308 */ /* 0x000e220000000800 */
[----:B---3--:R-:W-:-:S07]  /*0480*/  FADD.FTZ R9, R9, 1 ;  /* 0x3f80000009097421 */ /* 0x008fce0000010000 */
[----:B------:R-:W2:Y:S01]  /*0490*/  MUFU.EX2 R10, R22 ;  /* 0x00000016000a7308 */ /* 0x000ea20000000800 */
[----:B-1----:R-:W-:-:S07]  /*04a0*/  FADD.FTZ R16, R16, 1 ;  /* 0x3f80000010107421 */ /* 0x002fce0000010000 */
[----:B------:R-:W1:Y:S01]  /*04b0*/  MUFU.EX2 R13, R13 ;  /* 0x0000000d000d7308 */ /* 0x000e620000000800 */
[----:B0-----:R-:W-:-:S07]  /*04c0*/  FADD.FTZ R14, R14, 1 ;  /* 0x3f8000000e0e7421 */ /* 0x001fce0000010000 */
[----:B------:R-:W0:Y:S01]  /*04d0*/  MUFU.EX2 R17, R17 ;  /* 0x0000001100117308 */ /* 0x000e220000000800 */
[----:B--2---:R-:W-:-:S07]  /*04e0*/  FADD.FTZ R10, R10, 1 ;  /* 0x3f8000000a0a7421 */ /* 0x004fce0000010000 */
[----:B------:R-:W2:Y:S01]  /*04f0*/  MUFU.EX2 R18, R18 ;  /* 0x0000001200127308 */ /* 0x000ea20000000800 */
[----:B-1----:R-:W-:-:S07]  /*0500*/  FADD.FTZ R13, R13, 1 ;  /* 0x3f8000000d0d7421 */ /* 0x002fce0000010000 */
[----:B------:R-:W1:Y:S01]  /*0510*/  MUFU.EX2 R19, R19 ;  /* 0x0000001300137308 */ /* 0x000e620000000800 */
[----:B0-----:R-:W-:-:S07]  /*0520*/  FADD.FTZ R17, R17, 1 ;  /* 0x3f80000011117421 */ /* 0x001fce0000010000 */
[----:B------:R-:W0:Y:S01]  /*0530*/  MUFU.EX2 R11, R23 ;  /* 0x00000017000b7308 */ /* 0x000e220000000800 */
[----:B--2---:R-:W-:-:S07]  /*0540*/  FADD.FTZ R18, R18, 1 ;  /* 0x3f80000012127421 */ /* 0x004fce0000010000 */
[----:B------:R-:W-:Y:S01]  /*0550*/  MUFU.EX2 R4, R24 ;  /* 0x0000001800047308 */ /* 0x000fe20000000800 */
[----:B-1----:R-:W-:-:S07]  /*0560*/  FADD.FTZ R19, R19, 1 ;  /* 0x3f80000013137421 */ /* 0x002fce0000010000 */
[----:B------:R-:W1:Y:S01]  /*0570*/  MUFU.EX2 R22, R20 ;  /* 0x0000001400167308 */ /* 0x000e620000000800 */
[----:B0-----:R-:W-:-:S07]  /*0580*/  FADD.FTZ R11, R11, 1 ;  /* 0x3f8000000b0b7421 */ /* 0x001fce0000010000 */
[----:B------:R0:W2:Y:S08]  /*0590*/  MUFU.EX2 R24, R6 ;  /* 0x0000000600187308 */ /* 0x0000b00000000800 */
[----:B------:R-:W3:Y:S01]  /*05a0*/  MUFU.EX2 R26, R7 ;  /* 0x00000007001a7308 */ /* 0x000ee20000000800 */
[----:B-1----:R-:W-:Y:S01]  /*05b0*/  FADD.FTZ R22, R22, 1 ;  /* 0x3f80000016167421 */ /* 0x002fe20000010000 */
[----:B0-----:R-:W-:Y:S01]  /*05c0*/  FADD.FTZ R6, R4, 1 ;  /* 0x3f80000004067421 */ /* 0x001fe20000010000 */
[----:B------:R-:W-:-:S05]  /*05d0*/  IMAD.MOV.U32 R4, RZ, RZ, 0x1 ;  /* 0x00000001ff047424 */ /* 0x000fca00078e00ff */
[----:B------:R-:W0:Y:S01]  /*05e0*/  MUFU.EX2 R5, R21 ;  /* 0x0000001500057308 */ /* 0x000e220000000800 */
[----:B--2---:R-:W-:-:S07]  /*05f0*/  FADD.FTZ R24, R24, 1 ;  /* 0x3f80000018187421 */ /* 0x004fce0000010000 */
[----:B------:R-:W1:Y:S01]  /*0600*/  MUFU.RCP R15, R15 ;  /* 0x0000000f000f7308 */ /* 0x000e620000001000 */
[----:B---3--:R-:W-:-:S07]  /*0610*/  FADD.FTZ R26, R26, 1 ;  /* 0x3f8000001a1a7421 */ /* 0x008fce0000010000 */
[----:B------:R-:W2:Y:S01]  /*0620*/  MUFU.RCP R9, R9 ;  /* 0x0000000900097308 */ /* 0x000ea20000001000 */
[----:B0-----:R-:W-:Y:S01]  /*0630*/  FADD.FTZ R7, R5, 1 ;  /* 0x3f80000005077421 */ /* 0x001fe20000010000 */
[----:B------:R-:W-:Y:S02]  /*0640*/  @P0 SEL R5, RZ, 0x1, P1 ;  /* 0x00000001ff050807 */ /* 0x000fe40000800000 */
[----:B------:R-:W-:Y:S02]  /*0650*/  ISETP.NE.U32.AND P1, PT, RZ, UR4, PT ;  /* 0x00000004ff007c0c */ /* 0x000fe4000bf25070 */
[----:B------:R-:W-:Y:S02]  /*0660*/  @P0 PRMT R4, R5, 0x7610, R4 ;  /* 0x0000761005040816 */ /* 0x000fe40000000004 */
[----:B------:R-:W0:Y:S01]  /*0670*/  MUFU.RCP R16, R16 ;  /* 0x0000001000107308 */ /* 0x000e220000001000 */
[----:B------:R-:W-:Y:S02]  /*0680*/  ISETP.NE.AND.EX P0, PT, RZ, UR5, PT, P1 ;  /* 0x00000005ff007c0c */ /* 0x000fe4000bf05310 */
[----:B-1----:R-:W-:-:S04]  /*0690*/  FSETP.GEU.FTZ.AND P1, PT, |R15|, +INF , PT ;  /* 0x7f8000000f00780b */ /* 0x002fc80003f3e200 */
[----:B------:R-:W-:Y:S01]  /*06a0*/  FSEL R5, R15, RZ, !P1 ;  /* 0x000000ff0f057208 */ /* 0x000fe20004800000 */
[----:B------:R-:W1:Y:S01]  /*06b0*/  MUFU.RCP R14, R14 ;  /* 0x0000000e000e7308 */ /* 0x000e620000001000 */
[----:B--2---:R-:W-:-:S07]  /*06c0*/  FSETP.GEU.FTZ.AND P4, PT, |R9|, +INF , PT ;  /* 0x7f8000000900780b */ /* 0x004fce0003f9e200 */
[----:B------:R-:W2:Y:S01]  /*06d0*/  MUFU.RCP R10, R10 ;  /* 0x0000000a000a7308 */ /* 0x000ea20000001000 */
[----:B0-----:R-:W-:-:S07]  /*06e0*/  FSETP.GEU.FTZ.AND P3, PT, |R16|, +INF , PT ;  /* 0x7f8000001000780b */ /* 0x001fce0003f7e200 */
[----:B------:R-:W0:Y:S01]  /*06f0*/  MUFU.RCP R13, R13 ;  /* 0x0000000d000d7308 */ /* 0x000e220000001000 */
[----:B-1----:R-:W-:-:S07]  /*0700*/  FSETP.GEU.FTZ.AND P6, PT, |R14|, +INF , PT ;  /* 0x7f8000000e00780b */ /* 0x002fce0003fde200 */
[----:B------:R-:W1:Y:S01]  /*0710*/  MUFU.RCP R20, R17 ;  /* 0x0000001100147308 */ /* 0x000e620000001000 */
[----:B--2---:R-:W-:-:S07]  /*0720*/  FSETP.GEU.FTZ.AND P1, PT, |R10|, +INF , PT ;  /* 0x7f8000000a00780b */ /* 0x004fce0003f3e200 */
[----:B------:R-:W2:Y:S01]  /*0730*/  MUFU.RCP R21, R18 ;  /* 0x0000001200157308 */ /* 0x000ea20000001000 */
[----:B0-----:R-:W-:-:S07]  /*0740*/  FSETP.GEU.FTZ.AND P5, PT, |R13|, +INF , PT ;  /* 0x7f8000000d00780b */ /* 0x001fce0003fbe200 */
[----:B------:R-:W-:Y:S01]  /*0750*/  MUFU.RCP R23, R19 ;  /* 0x0000001300177308 */ /* 0x000fe20000001000 */
[----:B-1----:R-:W-:-:S07]  /*0760*/  FSETP.GEU.FTZ.AND P2, PT, |R20|, +INF , PT ;  /* 0x7f8000001400780b */ /* 0x002fce0003f5e200 */
[----:B------:R0:W1:Y:S08]  /*0770*/  MUFU.RCP R17, R11 ;  /* 0x0000000b00117308 */ /* 0x0000700000001000 */
[----:B------:R3:W4:Y:S01]  /*0780*/  MUFU.RCP R18, R6 ;  /* 0x0000000600127308 */ /* 0x0007220000001000 */
[----:B0-----:R-:W-:-:S07]  /*0790*/  FSEL R11, R20, RZ, !P2 ;  /* 0x000000ff140b7208 */ /* 0x001fce0005000000 */
[----:B------:R0:W5:Y:S01]  /*07a0*/  MUFU.RCP R19, R7 ;  /* 0x0000000700137308 */ /* 0x0001620000001000 */
[----:B---3--:R-:W-:Y:S02]  /*07b0*/  FSEL R6, R9, RZ, !P4 ;  /* 0x000000ff09067208 */ /* 0x008fe40006000000 */
[----:B------:R-:W-:Y:S02]  /*07c0*/  FSEL R9, R14, RZ, !P6 ;  /* 0x000000ff0e097208 */ /* 0x000fe40007000000 */
[----:B--2---:R-:W-:Y:S02]  /*07d0*/  FSETP.GEU.FTZ.AND P4, PT, |R21|, +INF , PT ;  /* 0x7f8000001500780b */ /* 0x004fe40003f9e200 */
[----:B-1----:R-:W-:Y:S01]  /*07e0*/  FSETP.GEU.FTZ.AND P6, PT, |R17|, +INF , PT ;  /* 0x7f8000001100780b */ /* 0x002fe20003fde200 */
[----:B------:R1:W2:Y:S01]  /*07f0*/  MUFU.RCP R25, R8 ;  /* 0x0000000800197308 */ /* 0x0002a20000001000 */
[----:B0-----:R-:W-:Y:S02]  /*0800*/  FSEL R7, R16, RZ, !P3 ;  /* 0x000000ff10077208 */ /* 0x001fe40005800000 */
[----:B------:R-:W-:-:S02]  /*0810*/  FSETP.GEU.FTZ.AND P3, PT, |R23|, +INF , PT ;  /* 0x7f8000001700780b */ /* 0x000fc40003f7e200 */
[----:B------:R-:W-:Y:S02]  /*0820*/  FSEL R12, R21, RZ, !P4 ;  /* 0x000000ff150c7208 */ /* 0x000fe40006000000 */
[----:B------:R-:W-:Y:S01]  /*0830*/  FSEL R14, R17, RZ, !P6 ;  /* 0x000000ff110e7208 */ /* 0x000fe20007000000 */
[----:B------:R-:W0:Y:S01]  /*0840*/  MUFU.RCP R22, R22 ;  /* 0x0000001600167308 */ /* 0x000e220000001000 */
[----:B-1----:R-:W-:Y:S02]  /*0850*/  FSEL R8, R10, RZ, !P1 ;  /* 0x000000ff0a087208 */ /* 0x002fe40004800000 */
[----:B------:R-:W-:Y:S02]  /*0860*/  FSEL R10, R13, RZ, !P5 ;  /* 0x000000ff0d0a7208 */ /* 0x000fe40006800000 */
[----:B----4-:R-:W-:Y:S02]  /*0870*/  FSETP.GEU.FTZ.AND P5, PT, |R18|, +INF , PT ;  /* 0x7f8000001200780b */ /* 0x010fe40003fbe200 */
[----:B-----5:R-:W-:Y:S01]  /*0880*/  FSETP.GEU.FTZ.AND P2, PT, |R19|, +INF , PT ;  /* 0x7f8000001300780b */ /* 0x020fe20003f5e200 */
[----:B------:R-:W1:Y:S01]  /*0890*/  MUFU.RCP R24, R24 ;  /* 0x0000001800187308 */ /* 0x000e620000001000 */
[----:B------:R-:W-:-:S02]  /*08a0*/  FSEL R13, R23, RZ, !P3 ;  /* 0x000000ff170d7208 */ /* 0x000fc40005800000 */
[----:B--2---:R-:W-:Y:S02]  /*08b0*/  FSETP.GEU.FTZ.AND P1, PT, |R25|, +INF , PT ;  /* 0x7f8000001900780b */ /* 0x004fe40003f3e200 */
[----:B------:R-:W-:Y:S02]  /*08c0*/  FSEL R16, R18, RZ, !P5 ;  /* 0x000000ff12107208 */ /* 0x000fe40006800000 */
[----:B------:R-:W-:Y:S01]  /*08d0*/  FSEL R17, R19, RZ, !P2 ;  /* 0x000000ff13117208 */ /* 0x000fe20005000000 */
[----:B------:R-:W2:Y:S01]  /*08e0*/  MUFU.RCP R26, R26 ;  /* 0x0000001a001a7308 */ /* 0x000ea20000001000 */
[C---:B0-----:R-:W-:Y:S02]  /*08f0*/  FSETP.GEU.FTZ.AND P4, PT, |R22|.reuse, +INF , PT ;  /* 0x7f8000001600780b */ /* 0x041fe40003f9e200 */
[----:B------:R-:W-:Y:S02]  /*0900*/  FSEL R15, R25, RZ, !P1 ;  /* 0x000000ff190f7208 */ /* 0x000fe40004800000 */
[----:B------:R-:W-:-:S02]  /*0910*/  FSEL R18, R22, RZ, !P4 ;  /* 0x000000ff16127208 */ /* 0x000fc40006000000 */
[----:B-1----:R-:W-:-:S04]  /*0920*/  FSETP.GEU.FTZ.AND P3, PT, |R24|, +INF , PT ;  /* 0x7f8000001800780b */ /* 0x002fc80003f7e200 */
[----:B------:R-:W-:Y:S02]  /*0930*/  FSEL R19, R24, RZ, !P3 ;  /* 0x000000ff18137208 */ /* 0x000fe40005800000 */
[----:B--2---:R-:W-:-:S04]  /*0940*/  FSETP.GEU.FTZ.AND P6, PT, |R26|, +INF , PT ;  /* 0x7f8000001a00780b */ /* 0x004fc80003fde200 */
        /* <DEDUP_REMOVED lines=37> */
.L_x_283:
        /* <DEDUP_REMOVED lines=16> */
.L_x_284:
        /* <DEDUP_REMOVED lines=16> */
.L_x_293:
        /* <DEDUP_REMOVED lines=25> */
[----:B------:R-:W-:Y:S02]  /*0f30*/  SEL R25, R25, 0x4, !P1 ;  /* 0x0000000419197807 */ /* 0x000fe40004800000 */
[CC--:B------:R-:W-:Y:S02]  /*0f40*/  FSETP.GT.FTZ.AND P0, PT, R36.reuse, R29.reuse, PT ;  /* 0x0000001d2400720b */ /* 0x0c0fe40003f14000 */
        /* <DEDUP_REMOVED lines=22> */
[CC--:B------:R-:W-:Y:S02]  /*10b0*/  FSETP.GT.FTZ.AND P0, PT, R41.reuse, R28.reuse, PT ;  /* 0x0000001c2900720b */ /* 0x0c0fe40003f14000 */
        /* <DEDUP_REMOVED lines=60> */
.L_x_321:
        /* <DEDUP_REMOVED lines=12> */
[----:B------:R-:W-:Y:S01]  /*1540*/  ISETP.GE.AND P0, PT, R43, UR9, PT ;  /* 0x000000092b007c0c */ /* 0x000fe2000bf06270 */
[----:B------:R-:W-:Y:S02]  /*1550*/  IMAD R49, R49, UR10, R2 ;  /* 0x0000000a31317c24 */ /* 0x000fe4000f8e0202 */
[----:B------:R-:W-:Y:S01]  /*1560*/  FADD.FTZ R46, R46, R47 ;  /* 0x0000002f2e2e7221 */ /* 0x000fe20000010000 */
[----:B------:R-:W-:Y:S02]  /*1570*/  ISETP.LT.AND P0, PT, R43, UR5, P0 ;  /* 0x000000052b007c0c */ /* 0x000fe40008701270 */
[----:B------:R-:W1:Y:S08]  /*1580*/  LDC.64 R26, c[0x0][0x230] ;  /* 0x00008c00ff1a7b82 */ /* 0x000e700000000a00 */
[----:B------:R-:W2:Y:S01]  /*1590*/  LDC.64 R28, c[0x0][0x238] ;  /* 0x00008e00ff1c7b82 */ /* 0x000ea20000000a00 */
[----:B0-----:R-:W-:Y:S01]  /*15a0*/  IMAD.WIDE R50, R53, 0x4, R24 ;  /* 0x0000000435327825 */ /* 0x001fe200078e0218 */
[----:B------:R-:W-:-:S04]  /*15b0*/  PRMT R24, R4, 0x9910, RZ ;  /* 0x0000991004187816 */ /* 0x000fc800000000ff */
[----:B------:R-:W-:Y:S01]  /*15c0*/  ISETP.NE.AND P0, PT, R24, RZ, P0 ;  /* 0x000000ff1800720c */ /* 0x000fe20000705270 */
[----:B------:R-:W-:Y:S01]  /*15d0*/  VIADD R24, R43, -UR9 ;  /* 0x800000092b187c36 */ /* 0x000fe20008000000 */
[----:B------:R0:W-:Y:S01]  /*15e0*/  STG.E desc[UR6][R50.64], R47 ;  /* 0x0000002f32007986 */ /* 0x0001e2000c101906 */
[----:B-1----:R-:W-:-:S03]  /*15f0*/  IMAD.WIDE R26, R53, 0x8, R26 ;  /* 0x00000008351a7825 */ /* 0x002fc600078e021a */
[----:B------:R-:W-:Y:S02]  /*1600*/  SHF.R.S32.HI R25, RZ, 0x1f, R24 ;  /* 0x0000001fff197819 */ /* 0x000fe40000011418 */
[----:B------:R-:W-:Y:S02]  /*1610*/  SEL R24, R24, 0x200, P0 ;  /* 0x0000020018187807 */ /* 0x000fe40000000000 */
[----:B------:R-:W-:Y:S01]  /*1620*/  SEL R25, R25, RZ, P0 ;  /* 0x000000ff19197207 */ /* 0x000fe20000000000 */
[----:B--2---:R-:W-:-:S04]  /*1630*/  IMAD.WIDE R28, R53, 0x4, R28 ;  /* 0x00000004351c7825 */ /* 0x004fc800078e021c */
[----:B------:R0:W-:Y:S04]  /*1640*/  STG.E.64 desc[UR6][R26.64], R24 ;  /* 0x000000181a007986 */ /* 0x0001e8000c101b06 */
[----:B------:R0:W-:Y:S02]  /*1650*/  STG.E desc[UR6][R28.64], R49 ;  /* 0x000000311c007986 */ /* 0x0001e4000c101906 */
.L_x_289:
[----:B------:R-:W-:Y:S05]  /*1660*/  BSYNC B1 ;  /* 0x0000000000017941 */ /* 0x000fea0003800000 */
.L_x_288:
[----:B0-----:R-:W-:-:S05]  /*1670*/  IMAD.U32 R25, RZ, RZ, UR11 ;  /* 0x0000000bff197e24 */ /* 0x001fca000f8e00ff */
[----:B------:R-:W-:-:S13]  /*1680*/  ISETP.GE.AND P0, PT, R45, R25, PT ;  /* 0x000000192d00720c */ /* 0x000fda0003f06270 */
[----:B------:R-:W-:Y:S05]  /*1690*/  @P0 BRA `(.L_x_290) ;  /* 0x0000000c00e80947 */ /* 0x000fea0003800000 */
[----:B------:R-:W-:Y:S01]  /*16a0*/  SHF.R.S32.HI R28, RZ, 0x1f, R43 ;  /* 0x0000001fff1c7819 */ /* 0x000fe2000001142b */
[----:B------:R-:W-:Y:S01]  /*16b0*/  BSSY B1, `(.L_x_291) ;  /* 0x0000030000017945 */ /* 0x000fe20003800000 */
[----:B------:R-:W-:Y:S02]  /*16c0*/  IMAD.MOV.U32 R49, RZ, RZ, R45 ;  /* 0x000000ffff317224 */ /* 0x000fe400078e002d */
[----:B------:R-:W-:-:S04]  /*16d0*/  LEA.HI R26, R28, R43, RZ, 0x3 ;  /* 0x0000002b1c1a7211 */ /* 0x000fc800078f18ff */
[--C-:B------:R-:W-:Y:S02]  /*16e0*/  SHF.R.S32.HI R24, RZ, 0x3, R26.reuse ;  /* 0x00000003ff187819 */ /* 0x100fe4000001141a */
[----:B------:R-:W-:-:S04]  /*16f0*/  SHF.R.S32.HI R25, RZ, 0x1f, R26 ;  /* 0x0000001fff197819 */ /* 0x000fc8000001141a */
[----:B------:R-:W-:-:S04]  /*1700*/  LEA.HI R25, R25, R24, RZ, 0x5 ;  /* 0x0000001819197211 */ /* 0x000fc800078f28ff */
[----:B------:R-:W-:-:S05]  /*1710*/  LOP3.LUT R25, R25, 0xffffffe0, RZ, 0xc0, !PT ;  /* 0xffffffe019197812 */ /* 0x000fca00078ec0ff */
[----:B------:R-:W-:-:S05]  /*1720*/  IMAD.IADD R25, R24, 0x1, -R25 ;  /* 0x0000000118197824 */ /* 0x000fca00078e0a19 */
[----:B------:R-:W-:-:S13]  /*1730*/  ISETP.NE.AND P0, PT, R44, R25, PT ;  /* 0x000000192c00720c */ /* 0x000fda0003f05270 */
[----:B------:R-:W-:Y:S05]  /*1740*/  @P0 BRA `(.L_x_292) ;  /* 0x0000000000980947 */ /* 0x000fea0003800000 */
        /* <DEDUP_REMOVED lines=38> */
.L_x_292:
[----:B------:R-:W-:Y:S05]  /*19b0*/  BSYNC B1 ;  /* 0x0000000000017941 */ /* 0x000fea0003800000 */
.L_x_291:
[----:B------:R-:W-:Y:S05]  /*19c0*/  BRA `(.L_x_293) ;  /* 0xfffffff000f47947 */ /* 0x000fea000383ffff */
.L_x_286:
[----:B------:R-:W-:Y:S01]  /*19d0*/  IMAD.MOV.U32 R47, RZ, RZ, RZ ;  /* 0x000000ffff2f7224 */ /* 0x000fe200078e00ff */
[----:B------:R-:W-:Y:S01]  /*19e0*/  ULDC UR10, c[0x0][0x228] ;  /* 0x00008a00000a7ab9 */ /* 0x000fe20000000800 */
[----:B------:R-:W-:Y:S01]  /*19f0*/  ULDC UR11, c[0x0][0x240] ;  /* 0x00009000000b7ab9 */ /* 0x000fe20000000800 */
[----:B------:R-:W-:Y:S01]  /*1a00*/  ULDC UR5, c[0x0][0x248] ;  /* 0x0000920000057ab9 */ /* 0x000fe20000000800 */
[----:B------:R-:W-:-:S05]  /*1a10*/  ULDC.64 UR8, c[0x0][0x240] ;  /* 0x0000900000087ab9 */ /* 0x000fca0000000a00 */
.L_x_299:
        /* <DEDUP_REMOVED lines=61> */
[----:B0-----:R-:W-:Y:S01]  /*1df0*/  FSEL R48, R20, R27, P1 ;  /* 0x0000001b14307208 */ /* 0x001fe20000800000 */
        /* <DEDUP_REMOVED lines=48> */
.L_x_338:
        /* <DEDUP_REMOVED lines=8> */
[----:B------:R-:W-:Y:S01]  /*2180*/  SEL R45, R28, R49, P0 ;  /* 0x000000311c2d7207 */ /* 0x000fe20000000000 */
[----:B------:R-:W-:Y:S06]  /*2190*/  @P3 BRA `(.L_x_296) ;  /* 0x00000000004c3947 */ /* 0x000fec0003800000 */
[----:B------:R-:W0:Y:S01]  /*21a0*/  LDC.64 R28, c[0x0][0x220] ;  /* 0x00008800ff1c7b82 */ /* 0x000e220000000a00 */
[----:B------:R-:W-:Y:S01]  /*21b0*/  IMAD R51, R2, UR8, R47 ;  /* 0x0000000802337c24 */ /* 0x000fe2000f8e022f */
[C---:B------:R-:W-:Y:S01]  /*21c0*/  ISETP.GE.AND P0, PT, R45.reuse, UR9, PT ;  /* 0x000000092d007c0c */ /* 0x040fe2000bf06270 */
[----:B------:R-:W-:Y:S02]  /*21d0*/  VIADD R50, R45, -UR9 ;  /* 0x800000092d327c36 */ /* 0x000fe40008000000 */
[----:B------:R-:W-:Y:S01]  /*21e0*/  IMAD R47, R47, UR10, R2 ;  /* 0x0000000a2f2f7c24 */ /* 0x000fe2000f8e0202 */
[----:B------:R-:W-:Y:S02]  /*21f0*/  ISETP.LT.AND P0, PT, R45, UR5, P0 ;  /* 0x000000052d007c0c */ /* 0x000fe40008701270 */
        /* <DEDUP_REMOVED lines=13> */
.L_x_296:
[----:B------:R-:W-:Y:S05]  /*22d0*/  BSYNC B1 ;  /* 0x0000000000017941 */ /* 0x000fea0003800000 */
.L_x_295:
[----:B---3--:R-:W-:-:S05]  /*22e0*/  IMAD.U32 R25, RZ, RZ, UR11 ;  /* 0x0000000bff197e24 */ /* 0x008fca000f8e00ff */
        /* <DEDUP_REMOVED lines=51> */
.L_x_298:
[----:B------:R-:W-:Y:S05]  /*2620*/  BSYNC B1 ;  /* 0x0000000000017941 */ /* 0x000fea0003800000 */
.L_x_297:
[----:B------:R-:W-:Y:S05]  /*2630*/  BRA `(.L_x_299) ;  /* 0xfffffff000f87947 */ /* 0x000fea000383ffff */
.L_x_290:
[----:B------:R-:W-:Y:S05]  /*2640*/  BSYNC B0 ;  /* 0x0000000000007941 */ /* 0x000fea0003800000 */
.L_x_285:
        /* <DEDUP_REMOVED lines=20> */
.L_x_302:
        /* <DEDUP_REMOVED lines=18> */
.L_x_301:
[----:B------:R-:W-:Y:S05]  /*28b0*/  BSYNC B0 ;  /* 0x0000000000007941 */ /* 0x000fea0003800000 */
.L_x_300:
[----:B------:R-:W-:Y:S05]  /*28c0*/  @!P2 EXIT ;  /* 0x000000000000a94d */ /* 0x000fea0003800000 */
[----:B------:R-:W1:Y:S01]  /*28d0*/  S2R R7, SR_TID.Y ;  /* 0x0000000000077919 */ /* 0x000e620000002200 */
[----:B------:R-:W2:Y:S01]  /*28e0*/  LDC.64 R2, c[0x0][0x220] ;  /* 0x00008800ff027b82 */ /* 0x000ea20000000a00 */
[----:B----4-:R3:W4:Y:S01]  /*28f0*/  MUFU.RCP R9, R46 ;  /* 0x0000002e00097308 */ /* 0x0107220000001000 */
[----:B------:R-:W-:Y:S01]  /*2900*/  BSSY B0, `(.L_x_303) ;  /* 0x0000012000007945 */ /* 0x000fe20003800000 */
[----:B------:R-:W5:Y:S01]  /*2910*/  S2R R5, SR_CTAID.X ;  /* 0x0000000000057919 */ /* 0x000f620000002500 */
[----:B-1----:R-:W-:-:S05]  /*2920*/  LEA.HI R0, R0, R7, RZ, 0x1b ;  /* 0x0000000700007211 */ /* 0x002fca00078fd8ff */
[----:B-----5:R-:W-:-:S04]  /*2930*/  IMAD R0, R5, 0x4, R0 ;  /* 0x0000000405007824 */ /* 0x020fc800078e0200 */
[----:B------:R-:W-:-:S04]  /*2940*/  IMAD R25, R0, R25, R10 ;  /* 0x0000001900197224 */ /* 0x000fc800078e020a */
[----:B--2---:R-:W-:-:S04]  /*2950*/  IMAD.WIDE R2, R25, 0x4, R2 ;  /* 0x0000000419027825 */ /* 0x004fc800078e0202 */
[----:B------:R-:W-:Y:S02]  /*2960*/  IMAD.MOV.U32 R0, RZ, RZ, R2 ;  /* 0x000000ffff007224 */ /* 0x000fe400078e0002 */
[----:B---34-:R-:W-:-:S07]  /*2970*/  IMAD.MOV.U32 R7, RZ, RZ, R3 ;  /* 0x000000ffff077224 */ /* 0x018fce00078e0003 */
.L_x_304:
        /* <DEDUP_REMOVED lines=11> */
.L_x_303:
[----:B------:R-:W-:Y:S05]  /*2a30*/  EXIT ;  /* 0x000000000000794d */ /* 0x000fea0003800000 */
.L_x_287:
        /* <DEDUP_REMOVED lines=8> */
.L_x_306:
[----:B------:R-:W-:Y:S05]  /*2ac0*/  BSYNC B1 ;  /* 0x0000000000017941 */ /* 0x000fea0003800000 */
.L_x_305:
        /* <DEDUP_REMOVED lines=9> */
.L_x_307:
[----:B------:R-:W-:Y:S01]  /*2b60*/  FSETP.GEU.FTZ.AND P2, PT, R50, R43, PT ;  /* 0x0000002b3200720b */ /* 0x000fe20003f5e000 */
[----:B------:R-:W-:Y:S02]  /*2b70*/  IMAD.MOV.U32 R27, RZ, RZ, R45 ;  /* 0x000000ffff1b7224 */ /* 0x000fe400078e002d */
[----:B------:R-:W-:-:S10]  /*2b80*/  IMAD.MOV.U32 R48, RZ, RZ, R28 ;  /* 0x000000ffff307224 */ /* 0x000fd400078e001c */
[----:B------:R-:W-:Y:S05]  /*2b90*/  WARPSYNC.COLLECTIVE R24, `(.L_x_308) ;  /* 0x0000000018087348 */ /* 0x000fea0003c00000 */
[----:B------:R0:W1:Y:S02]  /*2ba0*/  SHFL.BFLY P0, R28, R27, R26, R25 ;  /* 0x0c00001a1b1c7389 */ /* 0x0000640000000019 */
[----:B01----:R-:W-:Y:S01]  /*2bb0*/  ENDCOLLECTIVE ;  /* 0x000000000000791b */ /* 0x003fe20003800000 */
.L_x_308:
        /* <DEDUP_REMOVED lines=11> */
.L_x_309:
[----:B------:R-:W-:Y:S02]  /*2c70*/  IMAD.MOV.U32 R27, RZ, RZ, R48 ;  /* 0x000000ffff1b7224 */ /* 0x000fe400078e0030 */
[----:B------:R-:W-:-:S07]  /*2c80*/  IMAD.MOV.U32 R44, RZ, RZ, R28 ;  /* 0x000000ffff2c7224 */ /* 0x000fce00078e001c */
[----:B------:R-:W-:Y:S05]  /*2c90*/  WARPSYNC.COLLECTIVE R24, `(.L_x_310) ;  /* 0x0000000018087348 */ /* 0x000fea0003c00000 */
[----:B------:R0:W1:Y:S02]  /*2ca0*/  SHFL.BFLY P0, R28, R27, R26, R25 ;  /* 0x0c00001a1b1c7389 */ /* 0x0000640000000019 */
[----:B01----:R-:W-:Y:S01]  /*2cb0*/  ENDCOLLECTIVE ;  /* 0x000000000000791b */ /* 0x003fe20003800000 */
.L_x_310:
[----:B------:R-:W-:Y:S01]  /*2cc0*/  FSETP.GEU.FTZ.AND P1, PT, R53, R44, PT ;  /* 0x0000002c3500720b */ /* 0x000fe20003f3e000 */
[----:B------:R-:W-:-:S12]  /*2cd0*/  IMAD.MOV.U32 R27, RZ, RZ, R47 ;  /* 0x000000ffff1b7224 */ /* 0x000fd800078e002f */
[----:B------:R-:W-:Y:S01]  /*2ce0*/  @P1 FSETP.NEU.FTZ.AND P2, PT, R53, R44, PT ;  /* 0x0000002c3500120b */ /* 0x000fe20003f5d000 */
[----:B------:R-:W-:-:S12]  /*2cf0*/  IMAD.MOV.U32 R51, RZ, RZ, R28 ;  /* 0x000000ffff337224 */ /* 0x000fd800078e001c */
[----:B------:R-:W-:Y:S05]  /*2d00*/  WARPSYNC.COLLECTIVE R24, `(.L_x_311) ;  /* 0x0000000018087348 */ /* 0x000fea0003c00000 */
[----:B------:R0:W1:Y:S02]  /*2d10*/  SHFL.BFLY P0, R28, R27, R26, R25 ;  /* 0x0c00001a1b1c7389 */ /* 0x0000640000000019 */
[----:B01----:R-:W-:Y:S01]  /*2d20*/  ENDCOLLECTIVE ;  /* 0x000000000000791b */ /* 0x003fe20003800000 */
.L_x_311:
        /* <DEDUP_REMOVED lines=12> */
.L_x_312:
[----:B------:R-:W-:Y:S02]  /*2df0*/  IMAD.MOV.U32 R27, RZ, RZ, R29 ;  /* 0x000000ffff1b7224 */ /* 0x000fe400078e001d */
[----:B------:R-:W-:-:S07]  /*2e00*/  IMAD.MOV.U32 R43, RZ, RZ, R28 ;  /* 0x000000ffff2b7224 */ /* 0x000fce00078e001c */
[----:B------:R-:W-:Y:S05]  /*2e10*/  WARPSYNC.COLLECTIVE R24, `(.L_x_313) ;  /* 0x0000000018087348 */ /* 0x000fea0003c00000 */
[----:B------:R0:W1:Y:S02]  /*2e20*/  SHFL.BFLY P0, R28, R27, R26, R25 ;  /* 0x0c00001a1b1c7389 */ /* 0x0000640000000019 */
[----:B01----:R-:W-:Y:S01]  /*2e30*/  ENDCOLLECTIVE ;  /* 0x000000000000791b */ /* 0x003fe20003800000 */
.L_x_313:
[----:B------:R-:W-:Y:S02]  /*2e40*/  IMAD.MOV.U32 R27, RZ, RZ, R45 ;  /* 0x000000ffff1b7224 */ /* 0x000fe400078e002d */
[----:B------:R-:W-:-:S07]  /*2e50*/  IMAD.MOV.U32 R50, RZ, RZ, R28 ;  /* 0x000000ffff327224 */ /* 0x000fce00078e001c */
[----:B------:R-:W-:Y:S05]  /*2e60*/  WARPSYNC.COLLECTIVE R24, `(.L_x_314) ;  /* 0x0000000018087348 */ /* 0x000fea0003c00000 */
[----:B------:R0:W1:Y:S02]  /*2e70*/  SHFL.BFLY P0, R28, R27, R26, R25 ;  /* 0x0c00001a1b1c7389 */ /* 0x0000640000000019 */
[----:B01----:R-:W-:Y:S01]  /*2e80*/  ENDCOLLECTIVE ;  /* 0x000000000000791b */ /* 0x003fe20003800000 */
.L_x_314:
        /* <DEDUP_REMOVED lines=12> */
.L_x_315:
[----:B------:R-:W-:Y:S02]  /*2f50*/  IMAD.MOV.U32 R27, RZ, RZ, R51 ;  /* 0x000000ffff1b7224 */ /* 0x000fe400078e0033 */
[----:B------:R-:W-:-:S07]  /*2f60*/  IMAD.MOV.U32 R43, RZ, RZ, R28 ;  /* 0x000000ffff2b7224 */ /* 0x000fce00078e001c */
[----:B------:R-:W-:Y:S05]  /*2f70*/  WARPSYNC.COLLECTIVE R24, `(.L_x_316) ;  /* 0x0000000018087348 */ /* 0x000fea0003c00000 */
[----:B------:R0:W1:Y:S02]  /*2f80*/  SHFL.BFLY P0, R28, R27, R26, R25 ;  /* 0x0c00001a1b1c7389 */ /* 0x0000640000000019 */
[----:B01----:R-:W-:Y:S01]  /*2f90*/  ENDCOLLECTIVE ;  /* 0x000000000000791b */ /* 0x003fe20003800000 */
.L_x_316:
[----:B------:R-:W-:Y:S01]  /*2fa0*/  FSETP.GEU.FTZ.AND P2, PT, R52, R43, PT ;  /* 0x0000002b3400720b */ /* 0x000fe20003f5e000 */
[----:B------:R-:W-:-:S12]  /*2fb0*/  IMAD.MOV.U32 R27, RZ, RZ, R45 ;  /* 0x000000ffff1b7224 */ /* 0x000fd800078e002d */
[----:B------:R-:W-:Y:S01]  /*2fc0*/  @P2 FSETP.NEU.FTZ.AND P1, PT, R52, R43, PT ;  /* 0x0000002b3400220b */ /* 0x000fe20003f3d000 */
[----:B------:R-:W-:-:S12]  /*2fd0*/  IMAD.MOV.U32 R44, RZ, RZ, R28 ;  /* 0x000000ffff2c7224 */ /* 0x000fd800078e001c */
[----:B------:R-:W-:Y:S05]  /*2fe0*/  WARPSYNC.COLLECTIVE R24, `(.L_x_317) ;  /* 0x0000000018087348 */ /* 0x000fea0003c00000 */
[----:B------:R0:W1:Y:S02]  /*2ff0*/  SHFL.BFLY P0, R28, R27, R26, R25 ;  /* 0x0c00001a1b1c7389 */ /* 0x0000640000000019 */
[----:B01----:R-:W-:Y:S01]  /*3000*/  ENDCOLLECTIVE ;  /* 0x000000000000791b */ /* 0x003fe20003800000 */
.L_x_317:
        /* <DEDUP_REMOVED lines=11> */
.L_x_318:
[----:B------:R-:W-:Y:S02]  /*30c0*/  IMAD.MOV.U32 R27, RZ, RZ, R50 ;  /* 0x000000ffff1b7224 */ /* 0x000fe400078e0032 */
[----:B------:R-:W-:-:S07]  /*30d0*/  IMAD.MOV.U32 R29, RZ, RZ, R28 ;  /* 0x000000ffff1d7224 */ /* 0x000fce00078e001c */
[----:B------:R-:W-:Y:S05]  /*30e0*/  WARPSYNC.COLLECTIVE R24, `(.L_x_319) ;  /* 0x0000000018087348 */ /* 0x000fea0003c00000 */
[----:B------:R0:W1:Y:S02]  /*30f0*/  SHFL.BFLY P0, R28, R27, R26, R25 ;  /* 0x0c00001a1b1c7389 */ /* 0x0000640000000019 */
[----:B01----:R-:W-:Y:S01]  /*3100*/  ENDCOLLECTIVE ;  /* 0x000000000000791b */ /* 0x003fe20003800000 */
.L_x_319:
[----:B------:R-:W-:Y:S02]  /*3110*/  IMAD.MOV.U32 R27, RZ, RZ, R43 ;  /* 0x000000ffff1b7224 */ /* 0x000fe400078e002b */
[----:B------:R-:W-:-:S07]  /*3120*/  IMAD.MOV.U32 R47, RZ, RZ, R28 ;  /* 0x000000ffff2f7224 */ /* 0x000fce00078e001c */
[----:B------:R-:W-:Y:S05]  /*3130*/  WARPSYNC.COLLECTIVE R24, `(.L_x_320) ;  /* 0x0000000018087348 */ /* 0x000fea0003c00000 */
[----:B------:R0:W1:Y:S02]  /*3140*/  SHFL.BFLY P0, R28, R27, R26, R25 ;  /* 0x0c00001a1b1c7389 */ /* 0x0000640000000019 */
[----:B01----:R-:W-:Y:S01]  /*3150*/  ENDCOLLECTIVE ;  /* 0x000000000000791b */ /* 0x003fe20003800000 */
.L_x_320:
[----:B------:R-:W-:Y:S05]  /*3160*/  BRA `(.L_x_321) ;  /* 0xffffffe000c47947 */ /* 0x000fea000383ffff */
.L_x_294:
        /* <DEDUP_REMOVED lines=8> */
.L_x_323:
[----:B------:R-:W-:Y:S05]  /*31f0*/  BSYNC B1 ;  /* 0x0000000000017941 */ /* 0x000fea0003800000 */
.L_x_322:
        /* <DEDUP_REMOVED lines=9> */
.L_x_324:
[----:B------:R-:W-:Y:S01]  /*3290*/  FSETP.GEU.FTZ.AND P2, PT, R50, R29, PT ;  /* 0x0000001d3200720b */ /* 0x000fe20003f5e000 */
[----:B------:R-:W-:Y:S02]  /*32a0*/  IMAD.MOV.U32 R27, RZ, RZ, R51 ;  /* 0x000000ffff1b7224 */ /* 0x000fe400078e0033 */
[----:B------:R-:W-:-:S10]  /*32b0*/  IMAD.MOV.U32 R45, RZ, RZ, R28 ;  /* 0x000000ffff2d7224 */ /* 0x000fd400078e001c */
[----:B------:R-:W-:Y:S05]  /*32c0*/  WARPSYNC.COLLECTIVE R24, `(.L_x_325) ;  /* 0x0000000018087348 */ /* 0x000fea0003c00000 */
[----:B------:R0:W1:Y:S02]  /*32d0*/  SHFL.BFLY P0, R28, R27, R26, R25 ;  /* 0x0c00001a1b1c7389 */ /* 0x0000640000000019 */
[----:B01----:R-:W-:Y:S01]  /*32e0*/  ENDCOLLECTIVE ;  /* 0x000000000000791b */ /* 0x003fe20003800000 */
.L_x_325:
        /* <DEDUP_REMOVED lines=11> */
.L_x_326:
[----:B------:R-:W-:Y:S02]  /*33a0*/  IMAD.MOV.U32 R27, RZ, RZ, R45 ;  /* 0x000000ffff1b7224 */ /* 0x000fe400078e002d */
[----:B------:R-:W-:-:S07]  /*33b0*/  IMAD.MOV.U32 R44, RZ, RZ, R28 ;  /* 0x000000ffff2c7224 */ /* 0x000fce00078e001c */
[----:B------:R-:W-:Y:S05]  /*33c0*/  WARPSYNC.COLLECTIVE R24, `(.L_x_327) ;  /* 0x0000000018087348 */ /* 0x000fea0003c00000 */
[----:B------:R0:W1:Y:S02]  /*33d0*/  SHFL.BFLY P0, R28, R27, R26, R25 ;  /* 0x0c00001a1b1c7389 */ /* 0x0000640000000019 */
[----:B01----:R-:W-:Y:S01]  /*33e0*/  ENDCOLLECTIVE ;  /* 0x000000000000791b */ /* 0x003fe20003800000 */
.L_x_327:
[----:B------:R-:W-:Y:S01]  /*33f0*/  FSETP.GEU.FTZ.AND P1, PT, R43, R44, PT ;  /* 0x0000002c2b00720b */ /* 0x000fe20003f3e000 */
[----:B------:R-:W-:-:S12]  /*3400*/  IMAD.MOV.U32 R27, RZ, RZ, R49 ;  /* 0x000000ffff1b7224 */ /* 0x000fd800078e0031 */
[----:B------:R-:W-:Y:S01]  /*3410*/  @P1 FSETP.NEU.FTZ.AND P2, PT, R43, R44, PT ;  /* 0x0000002c2b00120b */ /* 0x000fe20003f5d000 */
[----:B------:R-:W-:-:S12]  /*3420*/  IMAD.MOV.U32 R50, RZ, RZ, R28 ;  /* 0x000000ffff327224 */ /* 0x000fd800078e001c */
[----:B------:R-:W-:Y:S05]  /*3430*/  WARPSYNC.COLLECTIVE R24, `(.L_x_328) ;  /* 0x0000000018087348 */ /* 0x000fea0003c00000 */
[----:B------:R0:W1:Y:S02]  /*3440*/  SHFL.BFLY P0, R28, R27, R26, R25 ;  /* 0x0c00001a1b1c7389 */ /* 0x0000640000000019 */
[----:B01----:R-:W-:Y:S01]  /*3450*/  ENDCOLLECTIVE ;  /* 0x000000000000791b */ /* 0x003fe20003800000 */
.L_x_328:
        /* <DEDUP_REMOVED lines=12> */
.L_x_329:
[----:B------:R-:W-:Y:S02]  /*3520*/  IMAD.MOV.U32 R27, RZ, RZ, R48 ;  /* 0x000000ffff1b7224 */ /* 0x000fe400078e0030 */
[----:B------:R-:W-:-:S07]  /*3530*/  IMAD.MOV.U32 R29, RZ, RZ, R28 ;  /* 0x000000ffff1d7224 */ /* 0x000fce00078e001c */
[----:B------:R-:W-:Y:S05]  /*3540*/  WARPSYNC.COLLECTIVE R24, `(.L_x_330) ;  /* 0x0000000018087348 */ /* 0x000fea0003c00000 */
[----:B------:R0:W1:Y:S02]  /*3550*/  SHFL.BFLY P0, R28, R27, R26, R25 ;  /* 0x0c00001a1b1c7389 */ /* 0x0000640000000019 */
[----:B01----:R-:W-:Y:S01]  /*3560*/  ENDCOLLECTIVE ;  /* 0x000000000000791b */ /* 0x003fe20003800000 */
.L_x_330:
[----:B------:R-:W-:Y:S02]  /*3570*/  IMAD.MOV.U32 R27, RZ, RZ, R43 ;  /* 0x000000ffff1b7224 */ /* 0x000fe400078e002b */
[----:B------:R-:W-:-:S07]  /*3580*/  IMAD.MOV.U32 R49, RZ, RZ, R28 ;  /* 0x000000ffff317224 */ /* 0x000fce00078e001c */
[----:B------:R-:W-:Y:S05]  /*3590*/  WARPSYNC.COLLECTIVE R24, `(.L_x_331) ;  /* 0x0000000018087348 */ /* 0x000fea0003c00000 */
[----:B------:R0:W1:Y:S02]  /*35a0*/  SHFL.BFLY P0, R28, R27, R26, R25 ;  /* 0x0c00001a1b1c7389 */ /* 0x0000640000000019 */
[----:B01----:R-:W-:Y:S01]  /*35b0*/  ENDCOLLECTIVE ;  /* 0x000000000000791b */ /* 0x003fe20003800000 */
.L_x_331:
        /* <DEDUP_REMOVED lines=12> */
.L_x_332:
[----:B------:R-:W-:Y:S02]  /*3680*/  IMAD.MOV.U32 R27, RZ, RZ, R50 ;  /* 0x000000ffff1b7224 */ /* 0x000fe400078e0032 */
[----:B------:R-:W-:-:S07]  /*3690*/  IMAD.MOV.U32 R29, RZ, RZ, R28 ;  /* 0x000000ffff1d7224 */ /* 0x000fce00078e001c */
[----:B------:R-:W-:Y:S05]  /*36a0*/  WARPSYNC.COLLECTIVE R24, `(.L_x_333) ;  /* 0x0000000018087348 */ /* 0x000fea0003c00000 */
[----:B------:R0:W1:Y:S02]  /*36b0*/  SHFL.BFLY P0, R28, R27, R26, R25 ;  /* 0x0c00001a1b1c7389 */ /* 0x0000640000000019 */
[----:B01----:R-:W-:Y:S01]  /*36c0*/  ENDCOLLECTIVE ;  /* 0x000000000000791b */ /* 0x003fe20003800000 */
.L_x_333:
[----:B------:R-:W-:Y:S01]  /*36d0*/  FSETP.GEU.FTZ.AND P2, PT, R44, R29, PT ;  /* 0x0000001d2c00720b */ /* 0x000fe20003f5e000 */
[----:B------:R-:W-:-:S12]  /*36e0*/  IMAD.MOV.U32 R27, RZ, RZ, R51 ;  /* 0x000000ffff1b7224 */ /* 0x000fd800078e0033 */
[----:B------:R-:W-:Y:S01]  /*36f0*/  @P2 FSETP.NEU.FTZ.AND P1, PT, R44, R29, PT ;  /* 0x0000001d2c00220b */ /* 0x000fe20003f3d000 */
[----:B------:R-:W-:-:S12]  /*3700*/  IMAD.MOV.U32 R43, RZ, RZ, R28 ;  /* 0x000000ffff2b7224 */ /* 0x000fd800078e001c */
[----:B------:R-:W-:Y:S05]  /*3710*/  WARPSYNC.COLLECTIVE R24, `(.L_x_334) ;  /* 0x0000000018087348 */ /* 0x000fea0003c00000 */
[----:B------:R0:W1:Y:S02]  /*3720*/  SHFL.BFLY P0, R28, R27, R26, R25 ;  /* 0x0c00001a1b1c7389 */ /* 0x0000640000000019 */
[----:B01----:R-:W-:Y:S01]  /*3730*/  ENDCOLLECTIVE ;  /* 0x000000000000791b */ /* 0x003fe20003800000 */
.L_x_334:
        /* <DEDUP_REMOVED lines=11> */
.L_x_335:
[----:B------:R-:W-:Y:S02]  /*37f0*/  IMAD.MOV.U32 R27, RZ, RZ, R52 ;  /* 0x000000ffff1b7224 */ /* 0x000fe400078e0034 */
[----:B------:R-:W-:-:S07]  /*3800*/  IMAD.MOV.U32 R29, RZ, RZ, R28 ;  /* 0x000000ffff1d7224 */ /* 0x000fce00078e001c */
[----:B------:R-:W-:Y:S05]  /*3810*/  WARPSYNC.COLLECTIVE R24, `(.L_x_336) ;  /* 0x0000000018087348 */ /* 0x000fea0003c00000 */
[----:B------:R0:W1:Y:S02]  /*3820*/  SHFL.BFLY P0, R28, R27, R26, R25 ;  /* 0x0c00001a1b1c7389 */ /* 0x0000640000000019 */
[----:B01----:R-:W-:Y:S01]  /*3830*/  ENDCOLLECTIVE ;  /* 0x000000000000791b */ /* 0x003fe20003800000 */
.L_x_336:
[----:B------:R-:W-:Y:S02]  /*3840*/  IMAD.MOV.U32 R27, RZ, RZ, R49 ;  /* 0x000000ffff1b7224 */ /* 0x000fe400078e0031 */
[----:B------:R-:W-:-:S07]  /*3850*/  IMAD.MOV.U32 R45, RZ, RZ, R28 ;  /* 0x000000ffff2d7224 */ /* 0x000fce00078e001c */
[----:B------:R-:W-:Y:S05]  /*3860*/  WARPSYNC.COLLECTIVE R24, `(.L_x_337) ;  /* 0x0000000018087348 */ /* 0x000fea0003c00000 */
[----:B------:R0:W1:Y:S02]  /*3870*/  SHFL.BFLY P0, R28, R27, R26, R25 ;  /* 0x0c00001a1b1c7389 */ /* 0x0000640000000019 */
[----:B01----:R-:W-:Y:S01]  /*3880*/  ENDCOLLECTIVE ;  /* 0x000000000000791b */ /* 0x003fe20003800000 */
.L_x_337:
[----:B------:R-:W-:Y:S05]  /*3890*/  BRA `(.L_x_338) ;  /* 0xffffffe800187947 */ /* 0x000fea000383ffff */
.L_x_339:
        /* <DEDUP_REMOVED lines=14> */
.L_x_12110:


//--------------------- .text._ZN4vllm3moe10topkGatingILi8ELi256ELi4ELi16ELi32El13__nv_bfloat16LNS0_11ScoringFuncE1EEEvPKT5_PKbPfiPT4_PiiiibPKf --------------------------
	.section	.text._ZN4vllm3moe10topkGatingILi8ELi256ELi4ELi16ELi32El13__nv_bfloat16LNS0_11ScoringFuncE1EEEvPKT5_PKbPfiPT4_PiiiibPKf,"ax",@progbits
	.align	128
        .global         _ZN4vllm3moe10topkGatingILi8ELi256ELi4ELi16ELi32El13__nv_bfloat16LNS0_11ScoringFuncE1EEEvPKT5_PKbPfiPT4_PiiiibPKf
        .type           _ZN4vllm3moe10topkGatingILi8ELi256ELi4ELi16ELi32El13__nv_bfloat16LNS0_11ScoringFuncE1EEEvPKT5_PKbPfiPT4_PiiiibPKf,@function
        .size           _ZN4vllm3moe10topkGatingILi8ELi256ELi4ELi16ELi32El13__nv_bfloat16LNS0_11ScoringFuncE1EEEvPKT5_PKbPfiPT4_PiiiibPKf,(.L_x_12111 - _ZN4vllm3moe10topkGatingILi8ELi256ELi4ELi16ELi32El13__nv_bfloat16LNS0_11ScoringFuncE1EEEvPKT5_PKbPfiPT4_PiiiibPKf)
        .other          _ZN4vllm3moe10topkGatingILi8ELi256ELi4ELi16ELi32El13__nv_bfloat16LNS0_11ScoringFuncE1EEEvPKT5_PKbPfiPT4_PiiiibPKf,@"STO_CUDA_ENTRY STV_DEFAULT"
_ZN4vllm3moe10topkGatingILi8ELi256ELi4ELi16ELi32El13__nv_bfloat16LNS0_11ScoringFuncE1EEEvPKT5_PKbPfiPT4_PiiiibPKf:
.text._ZN4vllm3moe10topkGatingILi8ELi256ELi4ELi16ELi32El13__nv_bfloat16LNS0_11ScoringFuncE1EEEvPKT5_PKbPfiPT4_PiiiibPKf:
        /* <DEDUP_REMOVED lines=16> */
[----:B0-----:R-:W-:-:S06]  /*0100*/  IMAD.WIDE R4, R7, 0x2, R4 ;  /* 0x0000000207047825 */ /* 0x001fcc00078e0204 */
[----:B------:R-:W2:Y:S01]  /*0110*/  LDG.E.128 R4, desc[UR6][R4.64] ;  /* 0x0000000604047981 */ /* 0x000ea2000c1e1d00 */
[----:B------:R-:W-:Y:S02]  /*0120*/  ISETP.NE.U32.AND P1, PT, RZ, UR4, PT ;  /* 0x00000004ff007c0c */ /* 0x000fe4000bf25070 */
[----:B------:R-:W-:Y:S02]  /*0130*/  ISETP.NE.U32.AND P0, PT, RZ, UR8, PT ;  /* 0x00000008ff007c0c */ /* 0x000fe4000bf05070 */
[----:B------:R-:W-:Y:S02]  /*0140*/  ISETP.NE.AND.EX P1, PT, RZ, UR5, PT, P1 ;  /* 0x00000005ff007c0c */ /* 0x000fe4000bf25310 */
[----:B------:R-:W-:-:S11]  /*0150*/  ISETP.NE.AND.EX P0, PT, RZ, UR9, PT, P0 ;  /* 0x00000009ff007c0c */ /* 0x000fd6000bf05300 */
[C---:B------:R-:W-:Y:S01]  /*0160*/  @P1 IADD3 R8, P2, R2.reuse, UR4, RZ ;  /* 0x0000000402081c10 */ /* 0x040fe2000ff5e0ff */
[----:B------:R-:W-:Y:S01]  /*0170*/  ULDC UR4, c[0x0][0x240] ;  /* 0x0000900000047ab9 */ /* 0x000fe20000000800 */
[----:B------:R-:W0:Y:S02]  /*0180*/  @P0 LDC.64 R12, c[0x0][0x250] ;  /* 0x00009400ff0c0b82 */ /* 0x000e240000000a00 */
[----:B------:R-:W-:-:S05]  /*0190*/  @P1 LEA.HI.X.SX32 R9, R2, UR5, 0x1, P2 ;  /* 0x0000000502091c11 */ /* 0x000fca00090f0eff */
[----:B------:R1:W3:Y:S01]  /*01a0*/  @P1 LDG.E.U8 R8, desc[UR6][R8.64] ;  /* 0x0000000608081981 */ /* 0x0002e2000c1e1100 */
[----:B0-----:R-:W-:-:S05]  /*01b0*/  @P0 IMAD.WIDE.U32 R12, R3, 0x4, R12 ;  /* 0x00000004030c0825 */ /* 0x001fca00078e000c */
[----:B------:R-:W4:Y:S04]  /*01c0*/  @P0 LDG.E R14, desc[UR6][R12.64+0x8] ;  /* 0x000008060c0e0981 */ /* 0x000f28000c1e1900 */
[----:B------:R-:W5:Y:S04]  /*01d0*/  @P0 LDG.E R15, desc[UR6][R12.64] ;  /* 0x000000060c0f0981 */ /* 0x000f68000c1e1900 */
[----:B------:R-:W5:Y:S04]  /*01e0*/  @P0 LDG.E R21, desc[UR6][R12.64+0x10] ;  /* 0x000010060c150981 */ /* 0x000f68000c1e1900 */
[----:B------:R-:W5:Y:S04]  /*01f0*/  @P0 LDG.E R18, desc[UR6][R12.64+0x18] ;  /* 0x000018060c120981 */ /* 0x000f68000c1e1900 */
[----:B------:R-:W5:Y:S04]  /*0200*/  @P0 LDG.E R19, desc[UR6][R12.64+0xc] ;  /* 0x00000c060c130981 */ /* 0x000f68000c1e1900 */
[----:B------:R-:W5:Y:S04]  /*0210*/  @P0 LDG.E R26, desc[UR6][R12.64+0x4] ;  /* 0x000004060c1a0981 */ /* 0x000f68000c1e1900 */
[----:B------:R-:W5:Y:S04]  /*0220*/  @P0 LDG.E R25, desc[UR6][R12.64+0x14] ;  /* 0x000014060c190981 */ /* 0x000f68000c1e1900 */
[----:B------:R0:W5:Y:S01]  /*0230*/  @P0 LDG.E R16, desc[UR6][R12.64+0x1c] ;  /* 0x00001c060c100981 */ /* 0x000162000c1e1900 */
[C---:B--2---:R-:W-:Y:S01]  /*0240*/  IMAD.U32 R10, R4.reuse, 0x10000, RZ ;  /* 0x00010000040a7824 */ /* 0x044fe200078e00ff */
[----:B------:R-:W-:Y:S01]  /*0250*/  PRMT R4, R4, 0x7632, R4 ;  /* 0x0000763204047816 */ /* 0x000fe20000000004 */
[C---:B-1----:R-:W-:Y:S01]  /*0260*/  IMAD.U32 R9, R5.reuse, 0x10000, RZ ;  /* 0x0001000005097824 */ /* 0x042fe200078e00ff */
[----:B------:R-:W-:Y:S01]  /*0270*/  PRMT R5, R5, 0x7632, R5 ;  /* 0x0000763205057816 */ /* 0x000fe20000000005 */
[----:B------:R-:W-:Y:S01]  /*0280*/  FMUL.FTZ R11, R10, -1.4426950216293334961 ;  /* 0xbfb8aa3b0a0b7820 */ /* 0x000fe20000410000 */
[C---:B------:R-:W-:Y:S01]  /*0290*/  IMAD.U32 R10, R6.reuse, 0x10000, RZ ;  /* 0x00010000060a7824 */ /* 0x040fe200078e00ff */
[----:B------:R-:W-:Y:S01]  /*02a0*/  PRMT R6, R6, 0x7632, R6 ;  /* 0x0000763206067816 */ /* 0x000fe20000000006 */
[----:B0-----:R-:W-:-:S02]  /*02b0*/  IMAD.U32 R12, R4, 0x10000, RZ ;  /* 0x00010000040c7824 */ /* 0x001fc400078e00ff */
[----:B------:R-:W-:Y:S01]  /*02c0*/  FMUL.FTZ R9, R9, -1.4426950216293334961 ;  /* 0xbfb8aa3b09097820 */ /* 0x000fe20000410000 */
[C---:B------:R-:W-:Y:S01]  /*02d0*/  IMAD.U32 R17, R7.reuse, 0x10000, RZ ;  /* 0x0001000007117824 */ /* 0x040fe200078e00ff */
[----:B------:R-:W-:Y:S01]  /*02e0*/  PRMT R7, R7, 0x7632, R7 ;  /* 0x0000763207077816 */ /* 0x000fe20000000007 */
[----:B------:R-:W-:Y:S01]  /*02f0*/  FMUL.FTZ R13, R12, -1.4426950216293334961 ;  /* 0xbfb8aa3b0c0d7820 */ /* 0x000fe20000410000 */
[----:B------:R-:W-:Y:S01]  /*0300*/  FMUL.FTZ R10, R10, -1.4426950216293334961 ;  /* 0xbfb8aa3b0a0a7820 */ /* 0x000fe20000410000 */
[----:B------:R-:W-:Y:S01]  /*0310*/  FMUL.FTZ R17, R17, -1.4426950216293334961 ;  /* 0xbfb8aa3b11117820 */ /* 0x000fe20000410000 */
[----:B------:R-:W-:Y:S01]  /*0320*/  IMAD.U32 R12, R5, 0x10000, RZ ;  /* 0x00010000050c7824 */ /* 0x000fe200078e00ff */
[----:B------:R-:W0:Y:S01]  /*0330*/  MUFU.EX2 R9, R9 ;  /* 0x0000000900097308 */ /* 0x000e220000000800 */
[----:B------:R-:W-:Y:S02]  /*0340*/  IMAD.U32 R6, R6, 0x10000, RZ ;  /* 0x0001000006067824 */ /* 0x000fe400078e00ff */
[----:B------:R-:W-:-:S02]  /*0350*/  IMAD.U32 R7, R7, 0x10000, RZ ;  /* 0x0001000007077824 */ /* 0x000fc400078e00ff */
[----:B------:R-:W-:Y:S02]  /*0360*/  FMUL.FTZ R12, R12, -1.4426950216293334961 ;  /* 0xbfb8aa3b0c0c7820 */ /* 0x000fe40000410000 */
[----:B------:R-:W-:Y:S01]  /*0370*/  FMUL.FTZ R22, R7, -1.4426950216293334961 ;  /* 0xbfb8aa3b07167820 */ /* 0x000fe20000410000 */
[----:B------:R1:W2:Y:S01]  /*0380*/  MUFU.EX2 R4, R17 ;  /* 0x0000001100047308 */ /* 0x0002a20000000800 */
[----:B---3--:R-:W-:-:S07]  /*0390*/  @P1 ISETP.NE.AND P2, PT, R8, RZ, PT ;  /* 0x000000ff0800120c */ /* 0x008fce0003f45270 */
[----:B------:R-:W3:Y:S01]  /*03a0*/  MUFU.EX2 R10, R10 ;  /* 0x0000000a000a7308 */ /* 0x000ee20000000800 */
[----:B-1----:R-:W-:Y:S01]  /*03b0*/  FMUL.FTZ R17, R6, -1.4426950216293334961 ;  /* 0xbfb8aa3b06117820 */ /* 0x002fe20000410000 */
[----:B0-----:R-:W-:-:S06]  /*03c0*/  FADD.FTZ R7, R9, 1 ;  /* 0x3f80000009077421 */ /* 0x001fcc0000010000 */
[----:B------:R-:W0:Y:S01]  /*03d0*/  MUFU.EX2 R11, R11 ;  /* 0x0000000b000b7308 */ /* 0x000e220000000800 */
[----:B--2---:R-:W-:-:S07]  /*03e0*/  FADD.FTZ R4, R4, 1 ;  /* 0x3f80000004047421 */ /* 0x004fce0000010000 */
[----:B------:R-:W1:Y:S01]  /*03f0*/  MUFU.EX2 R12, R12 ;  /* 0x0000000c000c7308 */ /* 0x000e620000000800 */
[----:B---3--:R-:W-:-:S07]  /*0400*/  FADD.FTZ R10, R10, 1 ;  /* 0x3f8000000a0a7421 */ /* 0x008fce0000010000 */
[----:B------:R-:W2:Y:S01]  /*0410*/  MUFU.EX2 R17, R17 ;  /* 0x0000001100117308 */ /* 0x000ea20000000800 */
[----:B0-----:R-:W-:-:S07]  /*0420*/  FADD.FTZ R6, R11, 1 ;  /* 0x3f8000000b067421 */ /* 0x001fce0000010000 */
[----:B------:R-:W0:Y:S01]  /*0430*/  MUFU.EX2 R22, R22 ;  /* 0x0000001600167308 */ /* 0x000e220000000800 */
[----:B-1----:R-:W-:-:S07]  /*0440*/  FADD.FTZ R12, R12, 1 ;  /* 0x3f8000000c0c7421 */ /* 0x002fce0000010000 */
[----:B------:R2:W1:Y:S08]  /*0450*/  MUFU.EX2 R5, R13 ;  /* 0x0000000d00057308 */ /* 0x0004700000000800 */
[----:B------:R-:W3:Y:S01]  /*0460*/  MUFU.RCP R7, R7 ;  /* 0x0000000700077308 */ /* 0x000ee20000001000 */
[----:B--2---:R-:W-:Y:S01]  /*0470*/  FADD.FTZ R13, R17, 1 ;  /* 0x3f800000110d7421 */ /* 0x004fe20000010000 */
[----:B0-----:R-:W-:Y:S01]  /*0480*/  FADD.FTZ R22, R22, 1 ;  /* 0x3f80000016167421 */ /* 0x001fe20000010000 */
[----:B------:R-:W-:-:S05]  /*0490*/  IMAD.U32 R17, RZ, RZ, UR4 ;  /* 0x00000004ff117e24 */ /* 0x000fca000f8e00ff */
[----:B------:R-:W0:Y:S01]  /*04a0*/  MUFU.RCP R10, R10 ;  /* 0x0000000a000a7308 */ /* 0x000e220000001000 */
[----:B-1----:R-:W-:Y:S01]  /*04b0*/  FADD.FTZ R9, R5, 1 ;  /* 0x3f80000005097421 */ /* 0x002fe20000010000 */
[----:B------:R-:W-:-:S06]  /*04c0*/  IMAD.MOV.U32 R5, RZ, RZ, 0x1 ;  /* 0x00000001ff057424 */ /* 0x000fcc00078e00ff */
[----:B------:R-:W1:Y:S01]  /*04d0*/  MUFU.RCP R6, R6 ;  /* 0x0000000600067308 */ /* 0x000e620000001000 */
[----:B---3--:R-:W-:-:S04]  /*04e0*/  FSETP.GEU.FTZ.AND P5, PT, |R7|, +INF , PT ;  /* 0x7f8000000700780b */ /* 0x008fc80003fbe200 */
[----:B------:R-:W-:-:S03]  /*04f0*/  FSEL R7, R7, RZ, !P5 ;  /* 0x000000ff07077208 */ /* 0x000fc60006800000 */
[----:B------:R2:W3:Y:S02]  /*0500*/  MUFU.RCP R20, R4 ;  /* 0x0000000400147308 */ /* 0x0004e40000001000 */
[----:B----4-:R-:W-:Y:S01]  /*0510*/  @P0 FADD.FTZ R14, R7, R14 ;  /* 0x0000000e070e0221 */ /* 0x010fe20000010000 */
[----:B------:R-:W-:-:S05]  /*0520*/  @!P0 IMAD.MOV.U32 R14, RZ, RZ, R7 ;  /* 0x000000ffff0e8224 */ /* 0x000fca00078e0007 */
[----:B------:R-:W4:Y:S01]  /*0530*/  MUFU.RCP R12, R12 ;  /* 0x0000000c000c7308 */ /* 0x000f220000001000 */
[----:B--2---:R-:W-:Y:S02]  /*0540*/  PRMT R4, R5, 0x7610, R4 ;  /* 0x0000761005047816 */ /* 0x004fe40000000004 */
[----:B------:R-:W-:Y:S02]  /*0550*/  @P1 SEL R5, RZ, 0x1, P2 ;  /* 0x00000001ff051807 */ /* 0x000fe40001000000 */
[----:B0-----:R-:W-:Y:S02]  /*0560*/  FSETP.GEU.FTZ.AND P2, PT, |R10|, +INF , PT ;  /* 0x7f8000000a00780b */ /* 0x001fe40003f5e200 */
[----:B------:R-:W-:Y:S01]  /*0570*/  @P1 PRMT R4, R5, 0x7610, R4 ;  /* 0x0000761005041816 */ /* 0x000fe20000000004 */
[----:B------:R-:W0:Y:S01]  /*0580*/  MUFU.RCP R13, R13 ;  /* 0x0000000d000d7308 */ /* 0x000e220000001000 */
[----:B------:R-:W-:Y:S01]  /*0590*/  ISETP.GE.AND P1, PT, R17, 0x1, PT ;  /* 0x000000011100780c */ /* 0x000fe20003f26270 */
[----:B------:R-:W-:Y:S01]  /*05a0*/  IMAD.MOV.U32 R5, RZ, RZ, RZ ;  /* 0x000000ffff057224 */ /* 0x000fe200078e00ff */
[----:B-1----:R-:W-:-:S02]  /*05b0*/  FSETP.GEU.FTZ.AND P4, PT, |R6|, +INF , PT ;  /* 0x7f8000000600780b */ /* 0x002fc40003f9e200 */
[----:B---3--:R-:W-:Y:S02]  /*05c0*/  FSETP.GEU.FTZ.AND P3, PT, |R20|, +INF , PT ;  /* 0x7f8000001400780b */ /* 0x008fe40003f7e200 */
[----:B------:R-:W-:Y:S01]  /*05d0*/  FSEL R8, R10, RZ, !P2 ;  /* 0x000000ff0a087208 */ /* 0x000fe20005000000 */
[----:B------:R1:W2:Y:S01]  /*05e0*/  MUFU.RCP R11, R9 ;  /* 0x00000009000b7308 */ /* 0x0002a20000001000 */
[----:B----4-:R-:W-:Y:S02]  /*05f0*/  FSETP.GEU.FTZ.AND P5, PT, |R12|, +INF , PT ;  /* 0x7f8000000c00780b */ /* 0x010fe40003fbe200 */
[----:B------:R-:W-:Y:S02]  /*0600*/  FSEL R6, R6, RZ, !P4 ;  /* 0x000000ff06067208 */ /* 0x000fe40006000000 */
[----:B------:R-:W-:-:S03]  /*0610*/  FSEL R10, R12, RZ, !P5 ;  /* 0x000000ff0c0a7208 */ /* 0x000fc60006800000 */
[----:B------:R-:W3:Y:S01]  /*0620*/  MUFU.RCP R22, R22 ;  /* 0x0000001600167308 */ /* 0x000ee20000001000 */
[C---:B0-----:R-:W-:Y:S01]  /*0630*/  FSETP.GEU.FTZ.AND P2, PT, |R13|.reuse, +INF , PT ;  /* 0x7f8000000d00780b */ /* 0x041fe20003f5e200 */
[----:B-----5:R-:W-:Y:S01]  /*0640*/  @P0 FADD.FTZ R15, R6, R15 ;  /* 0x0000000f060f0221 */ /* 0x020fe20000010000 */
[----:B-1----:R-:W-:Y:S01]  /*0650*/  FSEL R9, R20, RZ, !P3 ;  /* 0x000000ff14097208 */ /* 0x002fe20005800000 */
[----:B------:R-:W-:Y:S01]  /*0660*/  @P0 FADD.FTZ R24, R10, R19 ;  /* 0x000000130a180221 */ /* 0x000fe20000010000 */
[----:B------:R-:W-:Y:S01]  /*0670*/  FSEL R12, R13, RZ, !P2 ;  /* 0x000000ff0d0c7208 */ /* 0x000fe20005000000 */
[----:B------:R-:W-:Y:S02]  /*0680*/  @!P0 IMAD.MOV.U32 R15, RZ, RZ, R6 ;  /* 0x000000ffff0f8224 */ /* 0x000fe400078e0006 */
[----:B------:R-:W-:Y:S01]  /*0690*/  @P0 FADD.FTZ R23, R9, R18 ;  /* 0x0000001209170221 */ /* 0x000fe20000010000 */
[----:B--2---:R-:W-:Y:S01]  /*06a0*/  FSETP.GEU.FTZ.AND P4, PT, |R11|, +INF , PT ;  /* 0x7f8000000b00780b */ /* 0x004fe20003f9e200 */
[----:B------:R-:W-:Y:S01]  /*06b0*/  @P0 FADD.FTZ R25, R12, R25 ;  /* 0x000000190c190221 */ /* 0x000fe20000010000 */
[----:B------:R-:W-:-:S02]  /*06c0*/  @!P0 IMAD.MOV.U32 R23, RZ, RZ, R9 ;  /* 0x000000ffff178224 */ /* 0x000fc400078e0009 */
[----:B------:R-:W-:Y:S01]  /*06d0*/  FSEL R11, R11, RZ, !P4 ;  /* 0x000000ff0b0b7208 */ /* 0x000fe20006000000 */
[----:B------:R-:W-:Y:S02]  /*06e0*/  @!P0 IMAD.MOV.U32 R24, RZ, RZ, R10 ;  /* 0x000000ffff188224 */ /* 0x000fe400078e000a */
[----:B------:R-:W-:Y:S01]  /*06f0*/  @!P0 IMAD.MOV.U32 R25, RZ, RZ, R12 ;  /* 0x000000ffff198224 */ /* 0x000fe200078e000c */
[C---:B---3--:R-:W-:Y:S01]  /*0700*/  FSETP.GEU.FTZ.AND P3, PT, |R22|.reuse, +INF , PT ;  /* 0x7f8000001600780b */ /* 0x048fe20003f7e200 */
[----:B------:R-:W-:Y:S01]  /*0710*/  @P0 FADD.FTZ R26, R11, R26 ;  /* 0x0000001a0b1a0221 */ /* 0x000fe20000010000 */
[----:B------:R-:W-:Y:S02]  /*0720*/  @!P0 IMAD.MOV.U32 R26, RZ, RZ, R11 ;  /* 0x000000ffff1a8224 */ /* 0x000fe400078e000b */
[----:B------:R-:W-:Y:S01]  /*0730*/  FSEL R13, R22, RZ, !P3 ;  /* 0x000000ff160d7208 */ /* 0x000fe20005800000 */
[----:B------:R-:W-:Y:S01]  /*0740*/  @P0 FADD.FTZ R22, R8, R21 ;  /* 0x0000001508160221 */ /* 0x000fe20000010000 */
[----:B------:R-:W-:-:S03]  /*0750*/  @!P0 IMAD.MOV.U32 R22, RZ, RZ, R8 ;  /* 0x000000ffff168224 */ /* 0x000fc600078e0008 */
        /* <DEDUP_REMOVED lines=14> */
.L_x_348:
[----:B------:R-:W-:Y:S01]  /*0840*/  FSETP.GT.FTZ.AND P0, PT, R26, R15, PT ;  /* 0x0000000f1a00720b */ /* 0x000fe20003f14000 */
[----:B------:R-:W-:-:S03]  /*0850*/  UMOV UR4, 0xffffffff ;  /* 0xffffffff00047882 */ /* 0x000fc60000000000 */
[----:B------:R-:W-:Y:S02]  /*0860*/  FSEL R17, R26, R15, P0 ;  /* 0x0000000f1a117208 */ /* 0x000fe40000000000 */
[----:B------:R-:W-:Y:S02]  /*0870*/  FSEL R16, R11, R6, P0 ;  /* 0x000000060b107208 */ /* 0x000fe40000000000 */
[----:B------:R-:W-:-:S04]  /*0880*/  FSETP.GT.FTZ.AND P1, PT, R14, R17, PT ;  /* 0x000000110e00720b */ /* 0x000fc80003f34000 */
[----:B------:R-:W-:-:S04]  /*0890*/  FSEL R17, R14, R17, P1 ;  /* 0x000000110e117208 */ /* 0x000fc80000800000 */
[----:B------:R-:W-:-:S04]  /*08a0*/  FSETP.GT.FTZ.AND P2, PT, R24, R17, PT ;  /* 0x000000111800720b */ /* 0x000fc80003f54000 */
[----:B------:R-:W-:Y:S02]  /*08b0*/  FSEL R19, R24, R17, P2 ;  /* 0x0000001118137208 */ /* 0x000fe40001000000 */
[----:B------:R-:W-:Y:S02]  /*08c0*/  SEL R17, RZ, 0x1, !P0 ;  /* 0x00000001ff117807 */ /* 0x000fe40004000000 */
        /* <DEDUP_REMOVED lines=69> */
.L_x_376:
        /* <DEDUP_REMOVED lines=30> */
.L_x_344:
[----:B------:R-:W-:Y:S05]  /*0f00*/  BSYNC B1 ;  /* 0x0000000000017941 */ /* 0x000fea0003800000 */
.L_x_343:
        /* <DEDUP_REMOVED lines=28> */
[----:B------:R-:W-:Y:S01]  /*10d0*/  ISETP.EQ.AND P6, PT, R16, 0x1c, PT ;  /* 0x0000001c1000780c */ /* 0x000fe20003fc2270 */
[----:B------:R-:W-:Y:S02]  /*10e0*/  @P5 IMAD.MOV.U32 R26, RZ, RZ, -0x39e3c000 ;  /* 0xc61c4000ff1a5424 */ /* 0x000fe400078e00ff */
[----:B------:R-:W-:Y:S02]  /*10f0*/  @P4 IMAD.MOV.U32 R14, RZ, RZ, -0x39e3c000 ;  /* 0xc61c4000ff0e4424 */ /* 0x000fe400078e00ff */
[----:B------:R-:W-:Y:S02]  /*1100*/  @P3 IMAD.MOV.U32 R24, RZ, RZ, -0x39e3c000 ;  /* 0xc61c4000ff183424 */ /* 0x000fe400078e00ff */
[----:B------:R-:W-:Y:S02]  /*1110*/  @P2 IMAD.MOV.U32 R22, RZ, RZ, -0x39e3c000 ;  /* 0xc61c4000ff162424 */ /* 0x000fe400078e00ff */
[----:B------:R-:W-:-:S02]  /*1120*/  @P1 IMAD.MOV.U32 R25, RZ, RZ, -0x39e3c000 ;  /* 0xc61c4000ff191424 */ /* 0x000fc400078e00ff */
[----:B------:R-:W-:Y:S02]  /*1130*/  @P0 IMAD.MOV.U32 R23, RZ, RZ, -0x39e3c000 ;  /* 0xc61c4000ff170424 */ /* 0x000fe400078e00ff */
[----:B------:R-:W-:-:S07]  /*1140*/  @P6 IMAD.MOV.U32 R27, RZ, RZ, -0x39e3c000 ;  /* 0xc61c4000ff1b6424 */ /* 0x000fce00078e00ff */
.L_x_347:
[----:B------:R-:W-:Y:S05]  /*1150*/  BSYNC B1 ;  /* 0x0000000000017941 */ /* 0x000fea0003800000 */
.L_x_346:
[----:B------:R-:W-:Y:S05]  /*1160*/  BRA `(.L_x_348) ;  /* 0xfffffff400b47947 */ /* 0x000fea000383ffff */
.L_x_341:
[----:B------:R-:W-:Y:S01]  /*1170*/  IMAD.MOV.U32 R31, RZ, RZ, RZ ;  /* 0x000000ffff1f7224 */ /* 0x000fe200078e00ff */
[----:B------:R-:W-:Y:S01]  /*1180*/  ULDC UR10, c[0x0][0x228] ;  /* 0x00008a00000a7ab9 */ /* 0x000fe20000000800 */
[----:B------:R-:W-:Y:S01]  /*1190*/  ULDC UR11, c[0x0][0x240] ;  /* 0x00009000000b7ab9 */ /* 0x000fe20000000800 */
[----:B------:R-:W-:Y:S01]  /*11a0*/  ULDC UR5, c[0x0][0x248] ;  /* 0x0000920000057ab9 */ /* 0x000fe20000000800 */
[----:B------:R-:W-:-:S05]  /*11b0*/  ULDC.64 UR8, c[0x0][0x240] ;  /* 0x0000900000087ab9 */ /* 0x000fca0000000a00 */
.L_x_354:
        /* <DEDUP_REMOVED lines=78> */
.L_x_393:
        /* <DEDUP_REMOVED lines=29> */
.L_x_351:
[----:B------:R-:W-:Y:S05]  /*1870*/  BSYNC B1 ;  /* 0x0000000000017941 */ /* 0x000fea0003800000 */
.L_x_350:
        /* <DEDUP_REMOVED lines=36> */
.L_x_353:
[----:B------:R-:W-:Y:S05]  /*1ac0*/  BSYNC B1 ;  /* 0x0000000000017941 */ /* 0x000fea0003800000 */
.L_x_352:
[----:B------:R-:W-:Y:S05]  /*1ad0*/  BRA `(.L_x_354) ;  /* 0xfffffff400b87947 */ /* 0x000fea000383ffff */
.L_x_345:
[----:B------:R-:W-:Y:S05]  /*1ae0*/  BSYNC B0 ;  /* 0x0000000000007941 */ /* 0x000fea0003800000 */
.L_x_340:
        /* <DEDUP_REMOVED lines=20> */
.L_x_357:
        /* <DEDUP_REMOVED lines=18> */
.L_x_356:
[----:B------:R-:W-:Y:S05]  /*1d50*/  BSYNC B0 ;  /* 0x0000000000007941 */ /* 0x000fea0003800000 */
.L_x_355:
[----:B------:R-:W-:Y:S05]  /*1d60*/  @!P2 EXIT ;  /* 0x000000000000a94d */ /* 0x000fea0003800000 */
[----:B---3--:R-:W0:Y:S01]  /*1d70*/  S2R R7, SR_TID.Y ;  /* 0x0000000000077919 */ /* 0x008e220000002200 */
[----:B------:R-:W2:Y:S01]  /*1d80*/  LDC.64 R2, c[0x0][0x220] ;  /* 0x00008800ff027b82 */ /* 0x000ea20000000a00 */
[----:B------:R3:W4:Y:S01]  /*1d90*/  MUFU.RCP R9, R16 ;  /* 0x0000001000097308 */ /* 0x0007220000001000 */
[----:B------:R-:W-:Y:S01]  /*1da0*/  BSSY B0, `(.L_x_358) ;  /* 0x0000012000007945 */ /* 0x000fe20003800000 */
[----:B------:R-:W5:Y:S01]  /*1db0*/  S2R R5, SR_CTAID.X ;  /* 0x0000000000057919 */ /* 0x000f620000002500 */
[----:B0-----:R-:W-:-:S05]  /*1dc0*/  LEA.HI R0, R0, R7, RZ, 0x1b ;  /* 0x0000000700007211 */ /* 0x001fca00078fd8ff */
[----:B-----5:R-:W-:-:S04]  /*1dd0*/  IMAD R0, R5, 0x4, R0 ;  /* 0x0000000405007824 */ /* 0x020fc800078e0200 */
[----:B------:R-:W-:-:S04]  /*1de0*/  IMAD R17, R0, R17, R10 ;  /* 0x0000001100117224 */ /* 0x000fc800078e020a */
[----:B--2---:R-:W-:-:S04]  /*1df0*/  IMAD.WIDE R2, R17, 0x4, R2 ;  /* 0x0000000411027825 */ /* 0x004fc800078e0202 */
[----:B------:R-:W-:Y:S02]  /*1e00*/  IMAD.MOV.U32 R0, RZ, RZ, R2 ;  /* 0x000000ffff007224 */ /* 0x000fe400078e0002 */
[----:B---34-:R-:W-:-:S07]  /*1e10*/  IMAD.MOV.U32 R7, RZ, RZ, R3 ;  /* 0x000000ffff077224 */ /* 0x018fce00078e0003 */
.L_x_359:
        /* <DEDUP_REMOVED lines=11> */
.L_x_358:
[----:B------:R-:W-:Y:S05]  /*1ed0*/  EXIT ;  /* 0x000000000000794d */ /* 0x000fea0003800000 */
.L_x_342:
        /* <DEDUP_REMOVED lines=8> */
.L_x_361:
[----:B------:R-:W-:Y:S05]  /*1f60*/  BSYNC B1 ;  /* 0x0000000000017941 */ /* 0x000fea0003800000 */
.L_x_360:
        /* <DEDUP_REMOVED lines=9> */
.L_x_362:
[----:B------:R-:W-:Y:S01]  /*2000*/  FSETP.GEU.FTZ.AND P2, PT, R35, R28, PT ;  /* 0x0000001c2300720b */ /* 0x000fe20003f5e000 */
[----:B------:R-:W-:Y:S02]  /*2010*/  IMAD.MOV.U32 R19, RZ, RZ, R37 ;  /* 0x000000ffff137224 */ /* 0x000fe400078e0025 */
[----:B------:R-:W-:-:S10]  /*2020*/  IMAD.MOV.U32 R32, RZ, RZ, R20 ;  /* 0x000000ffff207224 */ /* 0x000fd400078e0014 */
[----:B------:R-:W-:Y:S05]  /*2030*/  WARPSYNC.COLLECTIVE R16, `(.L_x_363) ;  /* 0x0000000010087348 */ /* 0x000fea0003c00000 */
[----:B------:R0:W1:Y:S02]  /*2040*/  SHFL.BFLY P0, R20, R19, R18, R17 ;  /* 0x0c00001213147389 */ /* 0x0000640000000011 */
[----:B01----:R-:W-:Y:S01]  /*2050*/  ENDCOLLECTIVE ;  /* 0x000000000000791b */ /* 0x003fe20003800000 */
.L_x_363:
        /* <DEDUP_REMOVED lines=11> */
.L_x_364:
[----:B------:R-:W-:Y:S02]  /*2110*/  IMAD.MOV.U32 R19, RZ, RZ, R32 ;  /* 0x000000ffff137224 */ /* 0x000fe400078e0020 */
[----:B------:R-:W-:-:S07]  /*2120*/  IMAD.MOV.U32 R29, RZ, RZ, R20 ;  /* 0x000000ffff1d7224 */ /* 0x000fce00078e0014 */
[----:B------:R-:W-:Y:S05]  /*2130*/  WARPSYNC.COLLECTIVE R16, `(.L_x_365) ;  /* 0x0000000010087348 */ /* 0x000fea0003c00000 */
[----:B------:R0:W1:Y:S02]  /*2140*/  SHFL.BFLY P0, R20, R19, R18, R17 ;  /* 0x0c00001213147389 */ /* 0x0000640000000011 */
[----:B01----:R-:W-:Y:S01]  /*2150*/  ENDCOLLECTIVE ;  /* 0x000000000000791b */ /* 0x003fe20003800000 */
.L_x_365:
[----:B------:R-:W-:Y:S01]  /*2160*/  FSETP.GEU.FTZ.AND P1, PT, R30, R29, PT ;  /* 0x0000001d1e00720b */ /* 0x000fe20003f3e000 */
[----:B------:R-:W-:-:S12]  /*2170*/  IMAD.MOV.U32 R19, RZ, RZ, R33 ;  /* 0x000000ffff137224 */ /* 0x000fd800078e0021 */
[----:B------:R-:W-:Y:S01]  /*2180*/  @P1 FSETP.NEU.FTZ.AND P2, PT, R30, R29, PT ;  /* 0x0000001d1e00120b */ /* 0x000fe20003f5d000 */
[----:B------:R-:W-:-:S12]  /*2190*/  IMAD.MOV.U32 R35, RZ, RZ, R20 ;  /* 0x000000ffff237224 */ /* 0x000fd800078e0014 */
[----:B------:R-:W-:Y:S05]  /*21a0*/  WARPSYNC.COLLECTIVE R16, `(.L_x_366) ;  /* 0x0000000010087348 */ /* 0x000fea0003c00000 */
[----:B------:R0:W1:Y:S02]  /*21b0*/  SHFL.BFLY P0, R20, R19, R18, R17 ;  /* 0x0c00001213147389 */ /* 0x0000640000000011 */
[----:B01----:R-:W-:Y:S01]  /*21c0*/  ENDCOLLECTIVE ;  /* 0x000000000000791b */ /* 0x003fe20003800000 */
.L_x_366:
        /* <DEDUP_REMOVED lines=12> */
.L_x_367:
[----:B------:R-:W-:Y:S02]  /*2290*/  IMAD.MOV.U32 R19, RZ, RZ, R21 ;  /* 0x000000ffff137224 */ /* 0x000fe400078e0015 */
[----:B------:R-:W-:-:S07]  /*22a0*/  IMAD.MOV.U32 R28, RZ, RZ, R20 ;  /* 0x000000ffff1c7224 */ /* 0x000fce00078e0014 */
[----:B------:R-:W-:Y:S05]  /*22b0*/  WARPSYNC.COLLECTIVE R16, `(.L_x_368) ;  /* 0x0000000010087348 */ /* 0x000fea0003c00000 */
[----:B------:R0:W1:Y:S02]  /*22c0*/  SHFL.BFLY P0, R20, R19, R18, R17 ;  /* 0x0c00001213147389 */ /* 0x0000640000000011 */
[----:B01----:R-:W-:Y:S01]  /*22d0*/  ENDCOLLECTIVE ;  /* 0x000000000000791b */ /* 0x003fe20003800000 */
.L_x_368:
[----:B------:R-:W-:Y:S02]  /*22e0*/  IMAD.MOV.U32 R19, RZ, RZ, R30 ;  /* 0x000000ffff137224 */ /* 0x000fe400078e001e */
[----:B------:R-:W-:-:S07]  /*22f0*/  IMAD.MOV.U32 R34, RZ, RZ, R20 ;  /* 0x000000ffff227224 */ /* 0x000fce00078e0014 */
[----:B------:R-:W-:Y:S05]  /*2300*/  WARPSYNC.COLLECTIVE R16, `(.L_x_369) ;  /* 0x0000000010087348 */ /* 0x000fea0003c00000 */
[----:B------:R0:W1:Y:S02]  /*2310*/  SHFL.BFLY P0, R20, R19, R18, R17 ;  /* 0x0c00001213147389 */ /* 0x0000640000000011 */
[----:B01----:R-:W-:Y:S01]  /*2320*/  ENDCOLLECTIVE ;  /* 0x000000000000791b */ /* 0x003fe20003800000 */
.L_x_369:
        /* <DEDUP_REMOVED lines=12> */
.L_x_370:
[----:B------:R-:W-:Y:S02]  /*23f0*/  IMAD.MOV.U32 R19, RZ, RZ, R34 ;  /* 0x000000ffff137224 */ /* 0x000fe400078e0022 */
[----:B------:R-:W-:-:S07]  /*2400*/  IMAD.MOV.U32 R28, RZ, RZ, R20 ;  /* 0x000000ffff1c7224 */ /* 0x000fce00078e0014 */
[----:B------:R-:W-:Y:S05]  /*2410*/  WARPSYNC.COLLECTIVE R16, `(.L_x_371) ;  /* 0x0000000010087348 */ /* 0x000fea0003c00000 */
[----:B------:R0:W1:Y:S02]  /*2420*/  SHFL.BFLY P0, R20, R19, R18, R17 ;  /* 0x0c00001213147389 */ /* 0x0000640000000011 */
[----:B01----:R-:W-:Y:S01]  /*2430*/  ENDCOLLECTIVE ;  /* 0x000000000000791b */ /* 0x003fe20003800000 */
.L_x_371:
[----:B------:R-:W-:Y:S01]  /*2440*/  FSETP.GEU.FTZ.AND P2, PT, R33, R28, PT ;  /* 0x0000001c2100720b */ /* 0x000fe20003f5e000 */
[----:B------:R-:W-:-:S12]  /*2450*/  IMAD.MOV.U32 R19, RZ, RZ, R35 ;  /* 0x000000ffff137224 */ /* 0x000fd800078e0023 */
[----:B------:R-:W-:Y:S01]  /*2460*/  @P2 FSETP.NEU.FTZ.AND P1, PT, R33, R28, PT ;  /* 0x0000001c2100220b */ /* 0x000fe20003f3d000 */
[----:B------:R-:W-:-:S12]  /*2470*/  IMAD.MOV.U32 R29, RZ, RZ, R20 ;  /* 0x000000ffff1d7224 */ /* 0x000fd800078e0014 */
[----:B------:R-:W-:Y:S05]  /*2480*/  WARPSYNC.COLLECTIVE R16, `(.L_x_372) ;  /* 0x0000000010087348 */ /* 0x000fea0003c00000 */
[----:B------:R0:W1:Y:S02]  /*2490*/  SHFL.BFLY P0, R20, R19, R18, R17 ;  /* 0x0c00001213147389 */ /* 0x0000640000000011 */
[----:B01----:R-:W-:Y:S01]  /*24a0*/  ENDCOLLECTIVE ;  /* 0x000000000000791b */ /* 0x003fe20003800000 */
.L_x_372:
        /* <DEDUP_REMOVED lines=11> */
.L_x_373:
[----:B------:R-:W-:Y:S02]  /*2560*/  IMAD.MOV.U32 R19, RZ, RZ, R33 ;  /* 0x000000ffff137224 */ /* 0x000fe400078e0021 */
[----:B------:R-:W-:-:S07]  /*2570*/  IMAD.MOV.U32 R21, RZ, RZ, R20 ;  /* 0x000000ffff157224 */ /* 0x000fce00078e0014 */
[----:B------:R-:W-:Y:S05]  /*2580*/  WARPSYNC.COLLECTIVE R16, `(.L_x_374) ;  /* 0x0000000010087348 */ /* 0x000fea0003c00000 */
[----:B------:R0:W1:Y:S02]  /*2590*/  SHFL.BFLY P0, R20, R19, R18, R17 ;  /* 0x0c00001213147389 */ /* 0x0000640000000011 */
[----:B01----:R-:W-:Y:S01]  /*25a0*/  ENDCOLLECTIVE ;  /* 0x000000000000791b */ /* 0x003fe20003800000 */
.L_x_374:
[----:B------:R-:W-:Y:S02]  /*25b0*/  IMAD.MOV.U32 R19, RZ, RZ, R37 ;  /* 0x000000ffff137224 */ /* 0x000fe400078e0025 */
[----:B------:R-:W-:-:S07]  /*25c0*/  IMAD.MOV.U32 R32, RZ, RZ, R20 ;  /* 0x000000ffff207224 */ /* 0x000fce00078e0014 */
[----:B------:R-:W-:Y:S05]  /*25d0*/  WARPSYNC.COLLECTIVE R16, `(.L_x_375) ;  /* 0x0000000010087348 */ /* 0x000fea0003c00000 */
[----:B------:R0:W1:Y:S02]  /*25e0*/  SHFL.BFLY P0, R20, R19, R18, R17 ;  /* 0x0c00001213147389 */ /* 0x0000640000000011 */
[----:B01----:R-:W-:Y:S01]  /*25f0*/  ENDCOLLECTIVE ;  /* 0x000000000000791b */ /* 0x003fe20003800000 */
.L_x_375:
[----:B------:R-:W-:Y:S05]  /*2600*/  BRA `(.L_x_376) ;  /* 0xffffffe400c47947 */ /* 0x000fea000383ffff */
.L_x_349:
        /* <DEDUP_REMOVED lines=8> */
.L_x_378:
[----:B------:R-:W-:Y:S05]  /*2690*/  BSYNC B1 ;  /* 0x0000000000017941 */ /* 0x000fea0003800000 */
.L_x_377:
        /* <DEDUP_REMOVED lines=9> */
.L_x_379:
[----:B------:R-:W-:Y:S01]  /*2730*/  FSETP.GEU.FTZ.AND P2, PT, R34, R21, PT ;  /* 0x000000152200720b */ /* 0x000fe20003f5e000 */
[----:B------:R-:W-:Y:S02]  /*2740*/  IMAD.MOV.U32 R19, RZ, RZ, R35 ;  /* 0x000000ffff137224 */ /* 0x000fe400078e0023 */
[----:B------:R-:W-:-:S10]  /*2750*/  IMAD.MOV.U32 R30, RZ, RZ, R20 ;  /* 0x000000ffff1e7224 */ /* 0x000fd400078e0014 */
[----:B------:R-:W-:Y:S05]  /*2760*/  WARPSYNC.COLLECTIVE R16, `(.L_x_380) ;  /* 0x0000000010087348 */ /* 0x000fea0003c00000 */
[----:B------:R0:W1:Y:S02]  /*2770*/  SHFL.BFLY P0, R20, R19, R18, R17 ;  /* 0x0c00001213147389 */ /* 0x0000640000000011 */
[----:B01----:R-:W-:Y:S01]  /*2780*/  ENDCOLLECTIVE ;  /* 0x000000000000791b */ /* 0x003fe20003800000 */
.L_x_380:
        /* <DEDUP_REMOVED lines=11> */
.L_x_381:
[----:B------:R-:W-:Y:S02]  /*2840*/  IMAD.MOV.U32 R19, RZ, RZ, R30 ;  /* 0x000000ffff137224 */ /* 0x000fe400078e001e */
[----:B------:R-:W-:-:S07]  /*2850*/  IMAD.MOV.U32 R28, RZ, RZ, R20 ;  /* 0x000000ffff1c7224 */ /* 0x000fce00078e0014 */
[----:B------:R-:W-:Y:S05]  /*2860*/  WARPSYNC.COLLECTIVE R16, `(.L_x_382) ;  /* 0x0000000010087348 */ /* 0x000fea0003c00000 */
[----:B------:R0:W1:Y:S02]  /*2870*/  SHFL.BFLY P0, R20, R19, R18, R17 ;  /* 0x0c00001213147389 */ /* 0x0000640000000011 */
[----:B01----:R-:W-:Y:S01]  /*2880*/  ENDCOLLECTIVE ;  /* 0x000000000000791b */ /* 0x003fe20003800000 */
.L_x_382:
[----:B------:R-:W-:Y:S01]  /*2890*/  FSETP.GEU.FTZ.AND P1, PT, R29, R28, PT ;  /* 0x0000001c1d00720b */ /* 0x000fe20003f3e000 */
[----:B------:R-:W-:-:S12]  /*28a0*/  IMAD.MOV.U32 R19, RZ, RZ, R32 ;  /* 0x000000ffff137224 */ /* 0x000fd800078e0020 */
[----:B------:R-:W-:Y:S01]  /*28b0*/  @P1 FSETP.NEU.FTZ.AND P2, PT, R29, R28, PT ;  /* 0x0000001c1d00120b */ /* 0x000fe20003f5d000 */
[----:B------:R-:W-:-:S12]  /*28c0*/  IMAD.MOV.U32 R35, RZ, RZ, R20 ;  /* 0x000000ffff237224 */ /* 0x000fd800078e0014 */
[----:B------:R-:W-:Y:S05]  /*28d0*/  WARPSYNC.COLLECTIVE R16, `(.L_x_383) ;  /* 0x0000000010087348 */ /* 0x000fea0003c00000 */
[----:B------:R0:W1:Y:S02]  /*28e0*/  SHFL.BFLY P0, R20, R19, R18, R17 ;  /* 0x0c00001213147389 */ /* 0x0000640000000011 */
[----:B01----:R-:W-:Y:S01]  /*28f0*/  ENDCOLLECTIVE ;  /* 0x000000000000791b */ /* 0x003fe20003800000 */
.L_x_383:
        /* <DEDUP_REMOVED lines=12> */
.L_x_384:
[----:B------:R-:W-:Y:S02]  /*29c0*/  IMAD.MOV.U32 R19, RZ, RZ, R33 ;  /* 0x000000ffff137224 */ /* 0x000fe400078e0021 */
[----:B------:R-:W-:-:S07]  /*29d0*/  IMAD.MOV.U32 R21, RZ, RZ, R20 ;  /* 0x000000ffff157224 */ /* 0x000fce00078e0014 */
[----:B------:R-:W-:Y:S05]  /*29e0*/  WARPSYNC.COLLECTIVE R16, `(.L_x_385) ;  /* 0x0000000010087348 */ /* 0x000fea0003c00000 */
[----:B------:R0:W1:Y:S02]  /*29f0*/  SHFL.BFLY P0, R20, R19, R18, R17 ;  /* 0x0c00001213147389 */ /* 0x0000640000000011 */
[----:B01----:R-:W-:Y:S01]  /*2a00*/  ENDCOLLECTIVE ;  /* 0x000000000000791b */ /* 0x003fe20003800000 */
.L_x_385:
[----:B------:R-:W-:Y:S02]  /*2a10*/  IMAD.MOV.U32 R19, RZ, RZ, R29 ;  /* 0x000000ffff137224 */ /* 0x000fe400078e001d */
[----:B------:R-:W-:-:S07]  /*2a20*/  IMAD.MOV.U32 R32, RZ, RZ, R20 ;  /* 0x000000ffff207224 */ /* 0x000fce00078e0014 */
[----:B------:R-:W-:Y:S05]  /*2a30*/  WARPSYNC.COLLECTIVE R16, `(.L_x_386) ;  /* 0x0000000010087348 */ /* 0x000fea0003c00000 */
[----:B------:R0:W1:Y:S02]  /*2a40*/  SHFL.BFLY P0, R20, R19, R18, R17 ;  /* 0x0c00001213147389 */ /* 0x0000640000000011 */
[----:B01----:R-:W-:Y:S01]  /*2a50*/  ENDCOLLECTIVE ;  /* 0x000000000000791b */ /* 0x003fe20003800000 */
.L_x_386:
        /* <DEDUP_REMOVED lines=12> */
.L_x_387:
[----:B------:R-:W-:Y:S02]  /*2b20*/  IMAD.MOV.U32 R19, RZ, RZ, R35 ;  /* 0x000000ffff137224 */ /* 0x000fe400078e0023 */
[----:B------:R-:W-:-:S07]  /*2b30*/  IMAD.MOV.U32 R21, RZ, RZ, R20 ;  /* 0x000000ffff157224 */ /* 0x000fce00078e0014 */
[----:B------:R-:W-:Y:S05]  /*2b40*/  WARPSYNC.COLLECTIVE R16, `(.L_x_388) ;  /* 0x0000000010087348 */ /* 0x000fea0003c00000 */
[----:B------:R0:W1:Y:S02]  /*2b50*/  SHFL.BFLY P0, R20, R19, R18, R17 ;  /* 0x0c00001213147389 */ /* 0x0000640000000011 */
[----:B01----:R-:W-:Y:S01]  /*2b60*/  ENDCOLLECTIVE ;  /* 0x000000000000791b */ /* 0x003fe20003800000 */
.L_x_388:
[----:B------:R-:W-:Y:S01]  /*2b70*/  FSETP.GEU.FTZ.AND P2, PT, R34, R21, PT ;  /* 0x000000152200720b */ /* 0x000fe20003f5e000 */
[----:B------:R-:W-:-:S12]  /*2b80*/  IMAD.MOV.U32 R19, RZ, RZ, R29 ;  /* 0x000000ffff137224 */ /* 0x000fd800078e001d */
[----:B------:R-:W-:Y:S01]  /*2b90*/  @P2 FSETP.NEU.FTZ.AND P1, PT, R34, R21, PT ;  /* 0x000000152200220b */ /* 0x000fe20003f3d000 */
[----:B------:R-:W-:-:S12]  /*2ba0*/  IMAD.MOV.U32 R28, RZ, RZ, R20 ;  /* 0x000000ffff1c7224 */ /* 0x000fd800078e0014 */
[----:B------:R-:W-:Y:S05]  /*2bb0*/  WARPSYNC.COLLECTIVE R16, `(.L_x_389) ;  /* 0x0000000010087348 */ /* 0x000fea0003c00000 */
[----:B------:R0:W1:Y:S02]  /*2bc0*/  SHFL.BFLY P0, R20, R19, R18, R17 ;  /* 0x0c00001213147389 */ /* 0x0000640000000011 */
[----:B01----:R-:W-:Y:S01]  /*2bd0*/  ENDCOLLECTIVE ;  /* 0x000000000000791b */ /* 0x003fe20003800000 */
.L_x_389:
        /* <DEDUP_REMOVED lines=11> */
.L_x_390:
[----:B------:R-:W-:Y:S02]  /*2c90*/  IMAD.MOV.U32 R19, RZ, RZ, R33 ;  /* 0x000000ffff137224 */ /* 0x000fe400078e0021 */
[----:B------:R-:W-:-:S07]  /*2ca0*/  IMAD.MOV.U32 R21, RZ, RZ, R20 ;  /* 0x000000ffff157224 */ /* 0x000fce00078e0014 */
[----:B------:R-:W-:Y:S05]  /*2cb0*/  WARPSYNC.COLLECTIVE R16, `(.L_x_391) ;  /* 0x0000000010087348 */ /* 0x000fea0003c00000 */
[----:B------:R0:W1:Y:S02]  /*2cc0*/  SHFL.BFLY P0, R20, R19, R18, R17 ;  /* 0x0c00001213147389 */ /* 0x0000640000000011 */
[----:B01----:R-:W-:Y:S01]  /*2cd0*/  ENDCOLLECTIVE ;  /* 0x000000000000791b */ /* 0x003fe20003800000 */
.L_x_391:
[----:B------:R-:W-:Y:S02]  /*2ce0*/  IMAD.MOV.U32 R19, RZ, RZ, R37 ;  /* 0x000000ffff137224 */ /* 0x000fe400078e0025 */
[----:B------:R-:W-:-:S07]  /*2cf0*/  IMAD.MOV.U32 R30, RZ, RZ, R20 ;  /* 0x000000ffff1e7224 */ /* 0x000fce00078e0014 */
[----:B------:R-:W-:Y:S05]  /*2d00*/  WARPSYNC.COLLECTIVE R16, `(.L_x_392) ;  /* 0x0000000010087348 */ /* 0x000fea0003c00000 */
[----:B------:R0:W1:Y:S02]  /*2d10*/  SHFL.BFLY P0, R20, R19, R18, R17 ;  /* 0x0c00001213147389 */ /* 0x0000640000000011 */
[----:B01----:R-:W-:Y:S01]  /*2d20*/  ENDCOLLECTIVE ;  /* 0x000000000000791b */ /* 0x003fe20003800000 */
.L_x_392:
[----:B------:R-:W-:Y:S05]  /*2d30*/  BRA `(.L_x_393) ;  /* 0xffffffe800587947 */ /* 0x000fea000383ffff */
.L_x_394:
        /* <DEDUP_REMOVED lines=12> */
.L_x_12111:


//--------------------- .text._ZN4vllm3moe10topkGatingILi8ELi128ELi4ELi16ELi32El13__nv_bfloat16LNS0_11ScoringFuncE1EEEvPKT5_PKbPfiPT4_PiiiibPKf --------------------------
	.section	.text._ZN4vllm3moe10topkGatingILi8ELi128ELi4ELi16ELi32El13__nv_bfloat16LNS0_11ScoringFuncE1EEEvPKT5_PKbPfiPT4_PiiiibPKf,"ax",@progbits
	.align	128
        .global         _ZN4vllm3moe10topkGatingILi8ELi128ELi4ELi16ELi32El13__nv_bfloat16LNS0_11ScoringFuncE1EEEvPKT5_PKbPfiPT4_PiiiibPKf
        .type           _ZN4vllm3moe10topkGatingILi8ELi128ELi4ELi16ELi32El13__nv_bfloat16LNS0_11ScoringFuncE1EEEvPKT5_PKbPfiPT4_PiiiibPKf,@function
        .size           _ZN4vllm3moe10topkGatingILi8ELi128ELi4ELi16ELi32El13__nv_bfloat16LNS0_11ScoringFuncE1EEEvPKT5_PKbPfiPT4_PiiiibPKf,(.L_x_12112 - _ZN4vllm3moe10topkGatingILi8ELi128ELi4ELi16ELi32El13__nv_bfloat16LNS0_11ScoringFuncE1EEEvPKT5_PKbPfiPT4_PiiiibPKf)
        .other          _ZN4vllm3moe10topkGatingILi8ELi128ELi4ELi16ELi32El13__nv_bfloat16LNS0_11ScoringFuncE1EEEvPKT5_PKbPfiPT4_PiiiibPKf,@"STO_CUDA_ENTRY STV_DEFAULT"
_ZN4vllm3moe10topkGatingILi8ELi128ELi4ELi16ELi32El13__nv_bfloat16LNS0_11ScoringFuncE1EEEvPKT5_PKbPfiPT4_PiiiibPKf:
.text._ZN4vllm3moe10topkGatingILi8ELi128ELi4ELi16ELi32El13__nv_bfloat16LNS0_11ScoringFuncE1EEEvPKT5_PKbPfiPT4_PiiiibPKf:
[----:B------:R-:W-:Y:S01]  /*0000*/  LDC R1, c[0x0][0x28] ;  /* 0x00000a00ff017b82 */ /* 0x000fe20000000800 */
[----:B------:R-:W0:Y:S01]  /*0010*/  S2R R2, SR_CTAID.X ;  /* 0x0000000000027919 */ /* 0x000e220000002500 */
[----:B------:R-:W-:Y:S01]  /*0020*/  ULDC UR4, c[0x0][0x228] ;  /* 0x00008a0000047ab9 */ /* 0x000fe20000000800 */
[----:B------:R-:W0:Y:S01]  /*0030*/  S2R R3, SR_TID.Y ;  /* 0x0000000000037919 */ /* 0x000e220000002200 */
[----:B------:R-:W1:Y:S01]  /*0040*/  S2R R0, SR_TID.X ;  /* 0x0000000000007919 */ /* 0x000e620000002100 */
[----:B0-----:R-:W-:-:S04]  /*0050*/  IMAD R3, R2, 0x4, R3 ;  /* 0x0000000402037824 */ /* 0x001fc800078e0203 */
[----:B------:R-:W-:-:S05]  /*0060*/  IMAD.SHL.U32 R3, R3, 0x2, RZ ;  /* 0x0000000203037824 */ /* 0x000fca00078e00ff */
        /* <DEDUP_REMOVED lines=126> */
.L_x_403:
        /* <DEDUP_REMOVED lines=64> */
[----:B------:R0:W1:Y:S01]  /*0c50*/  SHFL.BFLY PT, R21, R30, 0x1, 0x101f ;  /* 0x0c301f001e157f89 */ /* 0x00006200000e0000 */
[----:B------:R-:W-:-:S03]  /*0c60*/  PLOP3.LUT P0, PT, PT, PT, PT, 0x80, 0x0 ;  /* 0x000000000000781c */ /* 0x000fc60003f0f070 */
[----:B------:R0:W2:Y:S04]  /*0c70*/  SHFL.BFLY PT, R32, R33, 0x1, 0x101f ;  /* 0x0c301f0021207f89 */ /* 0x0000a800000e0000 */
[----:B------:R0:W3:Y:S06]  /*0c80*/  SHFL.BFLY PT, R20, R35, 0x1, 0x101f ;  /* 0x0c301f0023147f89 */ /* 0x0000ec00000e0000 */
.L_x_428:
[----:B-1----:R-:W-:Y:S01]  /*0c90*/  FSETP.GEU.FTZ.AND P2, PT, R30, R21, PT ;  /* 0x000000151e00720b */ /* 0x002fe20003f5e000 */
[----:B------:R-:W-:Y:S01]  /*0ca0*/  BSSY B1, `(.L_x_398) ;  /* 0x000001c000017945 */ /* 0x000fe20003800000 */
[----:B------:R-:W-:-:S11]  /*0cb0*/  LOP3.LUT P1, R29, R0, 0xf, RZ, 0xc0, !PT ;  /* 0x0000000f001d7812 */ /* 0x000fd6000782c0ff */
[----:B------:R-:W-:Y:S01]  /*0cc0*/  @P2 FSETP.NEU.FTZ.AND P3, PT, R30, R21, PT ;  /* 0x000000151e00220b */ /* 0x000fe20003f7d000 */
[----:B0-----:R-:W-:-:S03]  /*0cd0*/  VIADD R30, R31, 0x1 ;  /* 0x000000011f1e7836 */ /* 0x001fc60000000000 */
[----:B---3--:R-:W-:-:S04]  /*0ce0*/  @P2 ISETP.LT.AND P0, PT, R20, R35, !P3 ;  /* 0x000000231400220c */ /* 0x008fc80005f01270 */
[----:B--2---:R-:W-:Y:S02]  /*0cf0*/  FSEL R32, R32, R33, P0 ;  /* 0x0000002120207208 */ /* 0x004fe40000000000 */
[----:B------:R-:W-:Y:S01]  /*0d00*/  SEL R28, R20, R35, P0 ;  /* 0x00000023141c7207 */ /* 0x000fe20000000000 */
        /* <DEDUP_REMOVED lines=21> */
.L_x_399:
[----:B------:R-:W-:Y:S05]  /*0e60*/  BSYNC B1 ;  /* 0x0000000000017941 */ /* 0x000fea0003800000 */
.L_x_398:
        /* <DEDUP_REMOVED lines=36> */
.L_x_402:
[----:B------:R-:W-:Y:S05]  /*10b0*/  BSYNC B1 ;  /* 0x0000000000017941 */ /* 0x000fea0003800000 */
.L_x_401:
[----:B------:R-:W-:Y:S05]  /*10c0*/  BRA `(.L_x_403) ;  /* 0xfffffff400e07947 */ /* 0x000fea000383ffff */
.L_x_396:
[----:B------:R-:W-:Y:S01]  /*10d0*/  IMAD.MOV.U32 R31, RZ, RZ, RZ ;  /* 0x000000ffff1f7224 */ /* 0x000fe200078e00ff */
[----:B------:R-:W-:Y:S01]  /*10e0*/  ULDC UR10, c[0x0][0x228] ;  /* 0x00008a00000a7ab9 */ /* 0x000fe20000000800 */
[----:B------:R-:W-:Y:S01]  /*10f0*/  ULDC UR11, c[0x0][0x240] ;  /* 0x00009000000b7ab9 */ /* 0x000fe20000000800 */
[----:B------:R-:W-:Y:S01]  /*1100*/  ULDC UR5, c[0x0][0x248] ;  /* 0x0000920000057ab9 */ /* 0x000fe20000000800 */
[----:B------:R-:W-:-:S05]  /*1110*/  ULDC.64 UR8, c[0x0][0x240] ;  /* 0x0000900000087ab9 */ /* 0x000fca0000000a00 */
.L_x_409:
        /* <DEDUP_REMOVED lines=68> */
.L_x_442:
[----:B-1----:R-:W-:Y:S01]  /*1560*/  FSETP.GEU.FTZ.AND P1, PT, R28, R21, PT ;  /* 0x000000151c00720b */ /* 0x002fe20003f3e000 */
[----:B------:R-:W-:Y:S01]  /*1570*/  BSSY B1, `(.L_x_405) ;  /* 0x000001b000017945 */ /* 0x000fe20003800000 */
[----:B------:R-:W-:-:S11]  /*1580*/  VIADD R29, R31, 0x1 ;  /* 0x000000011f1d7836 */ /* 0x000fd60000000000 */
        /* <DEDUP_REMOVED lines=25> */
.L_x_406:
[----:B------:R-:W-:Y:S05]  /*1720*/  BSYNC B1 ;  /* 0x0000000000017941 */ /* 0x000fea0003800000 */
.L_x_405:
        /* <DEDUP_REMOVED lines=36> */
.L_x_408:
[----:B------:R-:W-:Y:S05]  /*1970*/  BSYNC B1 ;  /* 0x0000000000017941 */ /* 0x000fea0003800000 */
.L_x_407:
[----:B------:R-:W-:Y:S05]  /*1980*/  BRA `(.L_x_409) ;  /* 0xfffffff400e47947 */ /* 0x000fea000383ffff */
.L_x_400:
[----:B------:R-:W-:Y:S05]  /*1990*/  BSYNC B0 ;  /* 0x0000000000007941 */ /* 0x000fea0003800000 */
.L_x_395:
        /* <DEDUP_REMOVED lines=20> */
.L_x_412:
        /* <DEDUP_REMOVED lines=18> */
.L_x_411:
[----:B------:R-:W-:Y:S05]  /*1c00*/  BSYNC B0 ;  /* 0x0000000000007941 */ /* 0x000fea0003800000 */
.L_x_410:
[----:B------:R-:W-:Y:S05]  /*1c10*/  @!P2 EXIT ;  /* 0x000000000000a94d */ /* 0x000fea0003800000 */
[----:B------:R-:W0:Y:S01]  /*1c20*/  S2UR UR4, SR_CTAID.X ;  /* 0x00000000000479c3 */ /* 0x000e220000002500 */
[----:B------:R-:W2:Y:S01]  /*1c30*/  S2R R5, SR_TID.Y ;  /* 0x0000000000057919 */ /* 0x000ea20000002200 */
[----:B---3--:R3:W4:Y:S01]  /*1c40*/  MUFU.RCP R9, R16 ;  /* 0x0000001000097308 */ /* 0x0087220000001000 */
[----:B------:R-:W-:Y:S05]  /*1c50*/  BSSY B0, `(.L_x_413) ;  /* 0x0000013000007945 */ /* 0x000fea0003800000 */
[----:B------:R-:W5:Y:S01]  /*1c60*/  LDC.64 R2, c[0x0][0x220] ;  /* 0x00008800ff027b82 */ /* 0x000f620000000a00 */
[----:B0-----:R-:W-:-:S06]  /*1c70*/  USHF.L.U32 UR4, UR4, 0x3, URZ ;  /* 0x0000000304047899 */ /* 0x001fcc000800063f */
[----:B------:R-:W-:-:S05]  /*1c80*/  LEA.HI R0, R0, UR4, RZ, 0x1c ;  /* 0x0000000400007c11 */ /* 0x000fca000f8fe0ff */
[----:B--2---:R-:W-:-:S04]  /*1c90*/  IMAD R0, R5, 0x2, R0 ;  /* 0x0000000205007824 */ /* 0x004fc800078e0200 */
[----:B------:R-:W-:-:S04]  /*1ca0*/  IMAD R17, R0, R17, R10 ;  /* 0x0000001100117224 */ /* 0x000fc800078e020a */
[----:B-----5:R-:W-:-:S04]  /*1cb0*/  IMAD.WIDE R2, R17, 0x4, R2 ;  /* 0x0000000411027825 */ /* 0x020fc800078e0202 */
[----:B------:R-:W-:Y:S02]  /*1cc0*/  IMAD.MOV.U32 R0, RZ, RZ, R2 ;  /* 0x000000ffff007224 */ /* 0x000fe400078e0002 */
[----:B---34-:R-:W-:-:S07]  /*1cd0*/  IMAD.MOV.U32 R7, RZ, RZ, R3 ;  /* 0x000000ffff077224 */ /* 0x018fce00078e0003 */
.L_x_414:
        /* <DEDUP_REMOVED lines=11> */
.L_x_413:
[----:B------:R-:W-:Y:S05]  /*1d90*/  EXIT ;  /* 0x000000000000794d */ /* 0x000fea0003800000 */
.L_x_397:
        /* <DEDUP_REMOVED lines=8> */
.L_x_416:
[----:B------:R-:W-:Y:S05]  /*1e20*/  BSYNC B1 ;  /* 0x0000000000017941 */ /* 0x000fea0003800000 */
.L_x_415:
[----:B------:R-:W-:Y:S02]  /*1e30*/  IMAD.MOV.U32 R19, RZ, RZ, R21 ;  /* 0x000000ffff137224 */ /* 0x000fe400078e0015 */
[----:B------:R-:W-:Y:S02]  /*1e40*/  IMAD.MOV.U32 R18, RZ, RZ, 0x8 ;  /* 0x00000008ff127424 */ /* 0x000fe400078e00ff */
[----:B------:R-:W-:Y:S02]  /*1e50*/  IMAD.MOV.U32 R17, RZ, RZ, 0x101f ;  /* 0x0000101fff117424 */ /* 0x000fe400078e00ff */
[----:B------:R-:W-:Y:S02]  /*1e60*/  IMAD.MOV.U32 R16, RZ, RZ, -0x1 ;  /* 0xffffffffff107424 */ /* 0x000fe400078e00ff */
[----:B------:R-:W-:-:S07]  /*1e70*/  IMAD.MOV.U32 R28, RZ, RZ, R20 ;  /* 0x000000ffff1c7224 */ /* 0x000fce00078e0014 */
[----:B------:R-:W-:Y:S05]  /*1e80*/  WARPSYNC.COLLECTIVE R16, `(.L_x_417) ;  /* 0x0000000010087348 */ /* 0x000fea0003c00000 */
[----:B------:R0:W1:Y:S02]  /*1e90*/  SHFL.BFLY P0, R20, R19, R18, R17 ;  /* 0x0c00001213147389 */ /* 0x0000640000000011 */
[----:B01----:R-:W-:Y:S01]  /*1ea0*/  ENDCOLLECTIVE ;  /* 0x000000000000791b */ /* 0x003fe20003800000 */
.L_x_417:
[----:B------:R-:W-:Y:S01]  /*1eb0*/  FSETP.GEU.FTZ.AND P2, PT, R33, R28, PT ;  /* 0x0000001c2100720b */ /* 0x000fe20003f5e000 */
[----:B------:R-:W-:-:S12]  /*1ec0*/  IMAD.MOV.U32 R19, RZ, RZ, R35 ;  /* 0x000000ffff137224 */ /* 0x000fd800078e0023 */
[----:B------:R-:W-:Y:S01]  /*1ed0*/  @P2 FSETP.NEU.FTZ.AND P1, PT, R33, R28, PT ;  /* 0x0000001c2100220b */ /* 0x000fe20003f3d000 */
[----:B------:R-:W-:-:S12]  /*1ee0*/  IMAD.MOV.U32 R30, RZ, RZ, R20 ;  /* 0x000000ffff1e7224 */ /* 0x000fd800078e0014 */
[----:B------:R-:W-:Y:S05]  /*1ef0*/  WARPSYNC.COLLECTIVE R16, `(.L_x_418) ;  /* 0x0000000010087348 */ /* 0x000fea0003c00000 */
[----:B------:R0:W1:Y:S02]  /*1f00*/  SHFL.BFLY P0, R20, R19, R18, R17 ;  /* 0x0c00001213147389 */ /* 0x0000640000000011 */
[----:B01----:R-:W-:Y:S01]  /*1f10*/  ENDCOLLECTIVE ;  /* 0x000000000000791b */ /* 0x003fe20003800000 */
.L_x_418:
        /* <DEDUP_REMOVED lines=12> */
.L_x_419:
[----:B------:R-:W-:Y:S02]  /*1fe0*/  IMAD.MOV.U32 R19, RZ, RZ, R28 ;  /* 0x000000ffff137224 */ /* 0x000fe400078e001c */
[----:B------:R-:W-:-:S07]  /*1ff0*/  IMAD.MOV.U32 R32, RZ, RZ, R20 ;  /* 0x000000ffff207224 */ /* 0x000fce00078e0014 */
[----:B------:R-:W-:Y:S05]  /*2000*/  WARPSYNC.COLLECTIVE R16, `(.L_x_420) ;  /* 0x0000000010087348 */ /* 0x000fea0003c00000 */
[----:B------:R0:W1:Y:S02]  /*2010*/  SHFL.BFLY P0, R20, R19, R18, R17 ;  /* 0x0c00001213147389 */ /* 0x0000640000000011 */
[----:B01----:R-:W-:Y:S01]  /*2020*/  ENDCOLLECTIVE ;  /* 0x000000000000791b */ /* 0x003fe20003800000 */
.L_x_420:
[----:B------:R-:W-:Y:S02]  /*2030*/  IMAD.MOV.U32 R19, RZ, RZ, R29 ;  /* 0x000000ffff137224 */ /* 0x000fe400078e001d */
[----:B------:R-:W-:-:S07]  /*2040*/  IMAD.MOV.U32 R33, RZ, RZ, R20 ;  /* 0x000000ffff217224 */ /* 0x000fce00078e0014 */
[----:B------:R-:W-:Y:S05]  /*2050*/  WARPSYNC.COLLECTIVE R16, `(.L_x_421) ;  /* 0x0000000010087348 */ /* 0x000fea0003c00000 */
[----:B------:R0:W1:Y:S02]  /*2060*/  SHFL.BFLY P0, R20, R19, R18, R17 ;  /* 0x0c00001213147389 */ /* 0x0000640000000011 */
[----:B01----:R-:W-:Y:S01]  /*2070*/  ENDCOLLECTIVE ;  /* 0x000000000000791b */ /* 0x003fe20003800000 */
.L_x_421:
        /* <DEDUP_REMOVED lines=12> */
.L_x_422:
[----:B------:R-:W-:Y:S02]  /*2140*/  IMAD.MOV.U32 R19, RZ, RZ, R34 ;  /* 0x000000ffff137224 */ /* 0x000fe400078e0022 */
[----:B------:R-:W-:-:S07]  /*2150*/  IMAD.MOV.U32 R30, RZ, RZ, R20 ;  /* 0x000000ffff1e7224 */ /* 0x000fce00078e0014 */
[----:B------:R-:W-:Y:S05]  /*2160*/  WARPSYNC.COLLECTIVE R16, `(.L_x_423) ;  /* 0x0000000010087348 */ /* 0x000fea0003c00000 */
[----:B------:R0:W1:Y:S02]  /*2170*/  SHFL.BFLY P0, R20, R19, R18, R17 ;  /* 0x0c00001213147389 */ /* 0x0000640000000011 */
[----:B01----:R-:W-:Y:S01]  /*2180*/  ENDCOLLECTIVE ;  /* 0x000000000000791b */ /* 0x003fe20003800000 */
.L_x_423:
[----:B------:R-:W-:Y:S01]  /*2190*/  FSETP.GEU.FTZ.AND P2, PT, R35, R30, PT ;  /* 0x0000001e2300720b */ /* 0x000fe20003f5e000 */
[----:B------:R-:W-:-:S12]  /*21a0*/  IMAD.MOV.U32 R19, RZ, RZ, R29 ;  /* 0x000000ffff137224 */ /* 0x000fd800078e001d */
[----:B------:R-:W-:Y:S01]  /*21b0*/  @P2 FSETP.NEU.FTZ.AND P1, PT, R35, R30, PT ;  /* 0x0000001e2300220b */ /* 0x000fe20003f3d000 */
[----:B------:R-:W-:-:S12]  /*21c0*/  IMAD.MOV.U32 R21, RZ, RZ, R20 ;  /* 0x000000ffff157224 */ /* 0x000fd800078e0014 */
[----:B------:R-:W-:Y:S05]  /*21d0*/  WARPSYNC.COLLECTIVE R16, `(.L_x_424) ;  /* 0x0000000010087348 */ /* 0x000fea0003c00000 */
[----:B------:R0:W1:Y:S02]  /*21e0*/  SHFL.BFLY P0, R20, R19, R18, R17 ;  /* 0x0c00001213147389 */ /* 0x0000640000000011 */
[----:B01----:R-:W-:Y:S01]  /*21f0*/  ENDCOLLECTIVE ;  /* 0x000000000000791b */ /* 0x003fe20003800000 */
.L_x_424:
        /* <DEDUP_REMOVED lines=11> */
.L_x_425:
[----:B------:R-:W-:Y:S02]  /*22b0*/  IMAD.MOV.U32 R19, RZ, RZ, R33 ;  /* 0x000000ffff137224 */ /* 0x000fe400078e0021 */
[----:B------:R-:W-:-:S07]  /*22c0*/  IMAD.MOV.U32 R21, RZ, RZ, R20 ;  /* 0x000000ffff157224 */ /* 0x000fce00078e0014 */
[----:B------:R-:W-:Y:S05]  /*22d0*/  WARPSYNC.COLLECTIVE R16, `(.L_x_426) ;  /* 0x0000000010087348 */ /* 0x000fea0003c00000 */
[----:B------:R0:W1:Y:S02]  /*22e0*/  SHFL.BFLY P0, R20, R19, R18, R17 ;  /* 0x0c00001213147389 */ /* 0x0000640000000011 */
[----:B01----:R-:W-:Y:S01]  /*22f0*/  ENDCOLLECTIVE ;  /* 0x000000000000791b */ /* 0x003fe20003800000 */
.L_x_426:
[----:B------:R-:W-:Y:S02]  /*2300*/  IMAD.MOV.U32 R19, RZ, RZ, R35 ;  /* 0x000000ffff137224 */ /* 0x000fe400078e0023 */
[----:B------:R-:W-:-:S07]  /*2310*/  IMAD.MOV.U32 R32, RZ, RZ, R20 ;  /* 0x000000ffff207224 */ /* 0x000fce00078e0014 */
[----:B------:R-:W-:Y:S05]  /*2320*/  WARPSYNC.COLLECTIVE R16, `(.L_x_427) ;  /* 0x0000000010087348 */ /* 0x000fea0003c00000 */
[----:B------:R0:W1:Y:S02]  /*2330*/  SHFL.BFLY P0, R20, R19, R18, R17 ;  /* 0x0c00001213147389 */ /* 0x0000640000000011 */
[----:B01----:R-:W-:Y:S01]  /*2340*/  ENDCOLLECTIVE ;  /* 0x000000000000791b */ /* 0x003fe20003800000 */
.L_x_427:
[----:B------:R-:W-:Y:S01]  /*2350*/  PLOP3.LUT P0, PT, PT, PT, PT, 0x80, 0x0 ;  /* 0x000000000000781c */ /* 0x000fe20003f0f070 */
[----:B------:R-:W-:-:S12]  /*2360*/  BRA `(.L_x_428) ;  /* 0xffffffe800487947 */ /* 0x000fd8000383ffff */
.L_x_404:
        /* <DEDUP_REMOVED lines=8> */
.L_x_430:
[----:B------:R-:W-:Y:S05]  /*23f0*/  BSYNC B1 ;  /* 0x0000000000017941 */ /* 0x000fea0003800000 */
.L_x_429:
        /* <DEDUP_REMOVED lines=8> */
.L_x_431:
[----:B------:R-:W-:Y:S01]  /*2480*/  FSETP.GEU.FTZ.AND P2, PT, R32, R21, PT ;  /* 0x000000152000720b */ /* 0x000fe20003f5e000 */
[----:B------:R-:W-:-:S12]  /*2490*/  IMAD.MOV.U32 R19, RZ, RZ, R33 ;  /* 0x000000ffff137224 */ /* 0x000fd800078e0021 */
[----:B------:R-:W-:Y:S01]  /*24a0*/  @P2 FSETP.NEU.FTZ.AND P1, PT, R32, R21, PT ;  /* 0x000000152000220b */ /* 0x000fe20003f3d000 */
[----:B------:R-:W-:-:S12]  /*24b0*/  IMAD.MOV.U32 R28, RZ, RZ, R20 ;  /* 0x000000ffff1c7224 */ /* 0x000fd800078e0014 */
[----:B------:R-:W-:Y:S05]  /*24c0*/  WARPSYNC.COLLECTIVE R16, `(.L_x_432) ;  /* 0x0000000010087348 */ /* 0x000fea0003c00000 */
[----:B------:R0:W1:Y:S02]  /*24d0*/  SHFL.BFLY P0, R20, R19, R18, R17 ;  /* 0x0c00001213147389 */ /* 0x0000640000000011 */
[----:B01----:R-:W-:Y:S01]  /*24e0*/  ENDCOLLECTIVE ;  /* 0x000000000000791b */ /* 0x003fe20003800000 */
.L_x_432:
        /* <DEDUP_REMOVED lines=12> */
.L_x_433:
[----:B------:R-:W-:Y:S02]  /*25b0*/  IMAD.MOV.U32 R19, RZ, RZ, R28 ;  /* 0x000000ffff137224 */ /* 0x000fe400078e001c */
[----:B------:R-:W-:-:S07]  /*25c0*/  IMAD.MOV.U32 R30, RZ, RZ, R20 ;  /* 0x000000ffff1e7224 */ /* 0x000fce00078e0014 */
[----:B------:R-:W-:Y:S05]  /*25d0*/  WARPSYNC.COLLECTIVE R16, `(.L_x_434) ;  /* 0x0000000010087348 */ /* 0x000fea0003c00000 */
[----:B------:R0:W1:Y:S02]  /*25e0*/  SHFL.BFLY P0, R20, R19, R18, R17 ;  /* 0x0c00001213147389 */ /* 0x0000640000000011 */
[----:B01----:R-:W-:Y:S01]  /*25f0*/  ENDCOLLECTIVE ;  /* 0x000000000000791b */ /* 0x003fe20003800000 */
.L_x_434:
[----:B------:R-:W-:Y:S02]  /*2600*/  IMAD.MOV.U32 R19, RZ, RZ, R21 ;  /* 0x000000ffff137224 */ /* 0x000fe400078e0015 */
[----:B------:R-:W-:-:S07]  /*2610*/  IMAD.MOV.U32 R33, RZ, RZ, R20 ;  /* 0x000000ffff217224 */ /* 0x000fce00078e0014 */
[----:B------:R-:W-:Y:S05]  /*2620*/  WARPSYNC.COLLECTIVE R16, `(.L_x_435) ;  /* 0x0000000010087348 */ /* 0x000fea0003c00000 */
[----:B------:R0:W1:Y:S02]  /*2630*/  SHFL.BFLY P0, R20, R19, R18, R17 ;  /* 0x0c00001213147389 */ /* 0x0000640000000011 */
[----:B01----:R-:W-:Y:S01]  /*2640*/  ENDCOLLECTIVE ;  /* 0x000000000000791b */ /* 0x003fe20003800000 */
.L_x_435:
        /* <DEDUP_REMOVED lines=12> */
.L_x_436:
[----:B------:R-:W-:Y:S02]  /*2710*/  IMAD.MOV.U32 R19, RZ, RZ, R32 ;  /* 0x000000ffff137224 */ /* 0x000fe400078e0020 */
[----:B------:R-:W-:-:S07]  /*2720*/  IMAD.MOV.U32 R30, RZ, RZ, R20 ;  /* 0x000000ffff1e7224 */ /* 0x000fce00078e0014 */
[----:B------:R-:W-:Y:S05]  /*2730*/  WARPSYNC.COLLECTIVE R16, `(.L_x_437) ;  /* 0x0000000010087348 */ /* 0x000fea0003c00000 */
[----:B------:R0:W1:Y:S02]  /*2740*/  SHFL.BFLY P0, R20, R19, R18, R17 ;  /* 0x0c00001213147389 */ /* 0x0000640000000011 */
[----:B01----:R-:W-:Y:S01]  /*2750*/  ENDCOLLECTIVE ;  /* 0x000000000000791b */ /* 0x003fe20003800000 */
.L_x_437:
[----:B------:R-:W-:Y:S01]  /*2760*/  FSETP.GEU.FTZ.AND P2, PT, R37, R30, PT ;  /* 0x0000001e2500720b */ /* 0x000fe20003f5e000 */
[----:B------:R-:W-:-:S12]  /*2770*/  IMAD.MOV.U32 R19, RZ, RZ, R35 ;  /* 0x000000ffff137224 */ /* 0x000fd800078e0023 */
[----:B------:R-:W-:Y:S01]  /*2780*/  @P2 FSETP.NEU.FTZ.AND P1, PT, R37, R30, PT ;  /* 0x0000001e2500220b */ /* 0x000fe20003f3d000 */
[----:B------:R-:W-:-:S12]  /*2790*/  IMAD.MOV.U32 R21, RZ, RZ, R20 ;  /* 0x000000ffff157224 */ /* 0x000fd800078e0014 */
[----:B------:R-:W-:Y:S05]  /*27a0*/  WARPSYNC.COLLECTIVE R16, `(.L_x_438) ;  /* 0x0000000010087348 */ /* 0x000fea0003c00000 */
[----:B------:R0:W1:Y:S02]  /*27b0*/  SHFL.BFLY P0, R20, R19, R18, R17 ;  /* 0x0c00001213147389 */ /* 0x0000640000000011 */
[----:B01----:R-:W-:Y:S01]  /*27c0*/  ENDCOLLECTIVE ;  /* 0x000000000000791b */ /* 0x003fe20003800000 */
.L_x_438:
        /* <DEDUP_REMOVED lines=11> */
.L_x_439:
[----:B------:R-:W-:Y:S02]  /*2880*/  IMAD.MOV.U32 R19, RZ, RZ, R33 ;  /* 0x000000ffff137224 */ /* 0x000fe400078e0021 */
[----:B------:R-:W-:-:S07]  /*2890*/  IMAD.MOV.U32 R21, RZ, RZ, R20 ;  /* 0x000000ffff157224 */ /* 0x000fce00078e0014 */
[----:B------:R-:W-:Y:S05]  /*28a0*/  WARPSYNC.COLLECTIVE R16, `(.L_x_440) ;  /* 0x0000000010087348 */ /* 0x000fea0003c00000 */
[----:B------:R0:W1:Y:S02]  /*28b0*/  SHFL.BFLY P0, R20, R19, R18, R17 ;  /* 0x0c00001213147389 */ /* 0x0000640000000011 */
[----:B01----:R-:W-:Y:S01]  /*28c0*/  ENDCOLLECTIVE ;  /* 0x000000000000791b */ /* 0x003fe20003800000 */
.L_x_440:
[----:B------:R-:W-:Y:S02]  /*28d0*/  IMAD.MOV.U32 R19, RZ, RZ, R37 ;  /* 0x000000ffff137224 */ /* 0x000fe400078e0025 */
[----:B------:R-:W-:-:S07]  /*28e0*/  IMAD.MOV.U32 R30, RZ, RZ, R20 ;  /* 0x000000ffff1e7224 */ /* 0x000fce00078e0014 */
[----:B------:R-:W-:Y:S05]  /*28f0*/  WARPSYNC.COLLECTIVE R16, `(.L_x_441) ;  /* 0x0000000010087348 */ /* 0x000fea0003c00000 */
[----:B------:R0:W1:Y:S02]  /*2900*/  SHFL.BFLY P0, R20, R19, R18, R17 ;  /* 0x0c00001213147389 */ /* 0x0000640000000011 */
[----:B01----:R-:W-:Y:S01]  /*2910*/  ENDCOLLECTIVE ;  /* 0x000000000000791b */ /* 0x003fe20003800000 */
.L_x_441:
[----:B------:R-:W-:Y:S01]  /*2920*/  PLOP3.LUT P0, PT, PT, PT, PT, 0x80, 0x0 ;  /* 0x000000000000781c */ /* 0x000fe20003f0f070 */
[----:B------:R-:W-:-:S12]  /*2930*/  BRA `(.L_x_442) ;  /* 0xffffffec00087947 */ /* 0x000fd8000383ffff */
.L_x_443:
        /* <DEDUP_REMOVED lines=12> */
.L_x_12112:


//--------------------- .text._ZN4vllm3moe10topkGatingILi8ELi64ELi4ELi16ELi32El13__nv_bfloat16LNS0_11ScoringFuncE1EEEvPKT5_PKbPfiPT4_PiiiibPKf --------------------------
	.section	.text._ZN4vllm3moe10topkGatingILi8ELi64ELi4ELi16ELi32El13__nv_bfloat16LNS0_11ScoringFuncE1EEEvPKT5_PKbPfiPT4_PiiiibPKf,"ax",@progbits
	.align	128
        .global         _ZN4vllm3moe10topkGatingILi8ELi64ELi4ELi16ELi32El13__nv_bfloat16LNS0_11ScoringFuncE1EEEvPKT5_PKbPfiPT4_PiiiibPKf
        .type           _ZN4vllm3moe10topkGatingILi8ELi64ELi4ELi16ELi32El13__nv_bfloat16LNS0_11ScoringFuncE1EEEvPKT5_PKbPfiPT4_PiiiibPKf,@function
        .size           _ZN4vllm3moe10topkGatingILi8ELi64ELi4ELi16ELi32El13__nv_bfloat16LNS0_11ScoringFuncE1EEEvPKT5_PKbPfiPT4_PiiiibPKf,(.L_x_12113 - _ZN4vllm3moe10topkGatingILi8ELi64ELi4ELi16ELi32El13__nv_bfloat16LNS0_11ScoringFuncE1EEEvPKT5_PKbPfiPT4_PiiiibPKf)
        .other          _ZN4vllm3moe10topkGatingILi8ELi64ELi4ELi16ELi32El13__nv_bfloat16LNS0_11ScoringFuncE1EEEvPKT5_PKbPfiPT4_PiiiibPKf,@"STO_CUDA_ENTRY STV_DEFAULT"
_ZN4vllm3moe10topkGatingILi8ELi64ELi4ELi16ELi32El13__nv_bfloat16LNS0_11ScoringFuncE1EEEvPKT5_PKbPfiPT4_PiiiibPKf:
.text._ZN4vllm3moe10topkGatingILi8ELi64ELi4ELi16ELi32El13__nv_bfloat16LNS0_11ScoringFuncE1EEEvPKT5_PKbPfiPT4_PiiiibPKf:
        /* <DEDUP_REMOVED lines=133> */
.L_x_452:
        /* <DEDUP_REMOVED lines=56> */
.L_x_474:
        /* <DEDUP_REMOVED lines=30> */
.L_x_448:
[----:B------:R-:W-:Y:S05]  /*0db0*/  BSYNC B1 ;  /* 0x0000000000017941 */ /* 0x000fea0003800000 */
.L_x_447:
        /* <DEDUP_REMOVED lines=36> */
.L_x_451:
[----:B------:R-:W-:Y:S05]  /*1000*/  BSYNC B1 ;  /* 0x0000000000017941 */ /* 0x000fea0003800000 */
.L_x_450:
[----:B------:R-:W-:Y:S05]  /*1010*/  BRA `(.L_x_452) ;  /* 0xfffffff8000c7947 */ /* 0x000fea000383ffff */
.L_x_445:
[----:B------:R-:W-:Y:S01]  /*1020*/  IMAD.MOV.U32 R31, RZ, RZ, RZ ;  /* 0x000000ffff1f7224 */ /* 0x000fe200078e00ff */
[----:B------:R-:W-:Y:S01]  /*1030*/  ULDC UR10, c[0x0][0x228] ;  /* 0x00008a00000a7ab9 */ /* 0x000fe20000000800 */
[----:B------:R-:W-:Y:S01]  /*1040*/  ULDC UR11, c[0x0][0x240] ;  /* 0x00009000000b7ab9 */ /* 0x000fe20000000800 */
[----:B------:R-:W-:Y:S01]  /*1050*/  ULDC UR5, c[0x0][0x248] ;  /* 0x0000920000057ab9 */ /* 0x000fe20000000800 */
[----:B------:R-:W-:-:S05]  /*1060*/  ULDC.64 UR8, c[0x0][0x240] ;  /* 0x0000900000087ab9 */ /* 0x000fca0000000a00 */
.L_x_458:
        /* <DEDUP_REMOVED lines=56> */
.L_x_485:
        /* <DEDUP_REMOVED lines=29> */
.L_x_455:
[----:B------:R-:W-:Y:S05]  /*15c0*/  BSYNC B1 ;  /* 0x0000000000017941 */ /* 0x000fea0003800000 */
.L_x_454:
        /* <DEDUP_REMOVED lines=36> */
.L_x_457:
[----:B------:R-:W-:Y:S05]  /*1810*/  BSYNC B1 ;  /* 0x0000000000017941 */ /* 0x000fea0003800000 */
.L_x_456:
[----:B------:R-:W-:Y:S05]  /*1820*/  BRA `(.L_x_458) ;  /* 0xfffffff800107947 */ /* 0x000fea000383ffff */
.L_x_449:
[----:B------:R-:W-:Y:S05]  /*1830*/  BSYNC B0 ;  /* 0x0000000000007941 */ /* 0x000fea0003800000 */
.L_x_444:
        /* <DEDUP_REMOVED lines=20> */
.L_x_461:
        /* <DEDUP_REMOVED lines=18> */
.L_x_460:
[----:B------:R-:W-:Y:S05]  /*1aa0*/  BSYNC B0 ;  /* 0x0000000000007941 */ /* 0x000fea0003800000 */
.L_x_459:
        /* <DEDUP_REMOVED lines=13> */
.L_x_463:
        /* <DEDUP_REMOVED lines=11> */
.L_x_462:
[----:B------:R-:W-:Y:S05]  /*1c30*/  EXIT ;  /* 0x000000000000794d */ /* 0x000fea0003800000 */
.L_x_446:
        /* <DEDUP_REMOVED lines=8> */
.L_x_465:
[----:B------:R-:W-:Y:S05]  /*1cc0*/  BSYNC B1 ;  /* 0x0000000000017941 */ /* 0x000fea0003800000 */
.L_x_464:
        /* <DEDUP_REMOVED lines=8> */
.L_x_466:
[----:B------:R-:W-:Y:S01]  /*1d50*/  FSETP.GEU.FTZ.AND P2, PT, R29, R28, PT ;  /* 0x0000001c1d00720b */ /* 0x000fe20003f5e000 */
[----:B------:R-:W-:-:S12]  /*1d60*/  IMAD.MOV.U32 R19, RZ, RZ, R33 ;  /* 0x000000ffff137224 */ /* 0x000fd800078e0021 */
[----:B------:R-:W-:Y:S01]  /*1d70*/  @P2 FSETP.NEU.FTZ.AND P1, PT, R29, R28, PT ;  /* 0x0000001c1d00220b */ /* 0x000fe20003f3d000 */
[----:B------:R-:W-:-:S12]  /*1d80*/  IMAD.MOV.U32 R30, RZ, RZ, R20 ;  /* 0x000000ffff1e7224 */ /* 0x000fd800078e0014 */
[----:B------:R-:W-:Y:S05]  /*1d90*/  WARPSYNC.COLLECTIVE R16, `(.L_x_467) ;  /* 0x0000000010087348 */ /* 0x000fea0003c00000 */
[----:B------:R0:W1:Y:S02]  /*1da0*/  SHFL.BFLY P0, R20, R19, R18, R17 ;  /* 0x0c00001213147389 */ /* 0x0000640000000011 */
[----:B01----:R-:W-:Y:S01]  /*1db0*/  ENDCOLLECTIVE ;  /* 0x000000000000791b */ /* 0x003fe20003800000 */
.L_x_467:
        /* <DEDUP_REMOVED lines=11> */
.L_x_468:
[----:B------:R-:W-:Y:S02]  /*1e70*/  IMAD.MOV.U32 R19, RZ, RZ, R30 ;  /* 0x000000ffff137224 */ /* 0x000fe400078e001e */
[----:B------:R-:W-:-:S07]  /*1e80*/  IMAD.MOV.U32 R28, RZ, RZ, R20 ;  /* 0x000000ffff1c7224 */ /* 0x000fce00078e0014 */
[----:B------:R-:W-:Y:S05]  /*1e90*/  WARPSYNC.COLLECTIVE R16, `(.L_x_469) ;  /* 0x0000000010087348 */ /* 0x000fea0003c00000 */
[----:B------:R0:W1:Y:S02]  /*1ea0*/  SHFL.BFLY P0, R20, R19, R18, R17 ;  /* 0x0c00001213147389 */ /* 0x0000640000000011 */
[----:B01----:R-:W-:Y:S01]  /*1eb0*/  ENDCOLLECTIVE ;  /* 0x000000000000791b */ /* 0x003fe20003800000 */
.L_x_469:
[----:B------:R-:W-:Y:S01]  /*1ec0*/  FSETP.GEU.FTZ.AND P2, PT, R35, R28, PT ;  /* 0x0000001c2300720b */ /* 0x000fe20003f5e000 */
[----:B------:R-:W-:-:S12]  /*1ed0*/  IMAD.MOV.U32 R19, RZ, RZ, R37 ;  /* 0x000000ffff137224 */ /* 0x000fd800078e0025 */
[----:B------:R-:W-:Y:S01]  /*1ee0*/  @P2 FSETP.NEU.FTZ.AND P1, PT, R35, R28, PT ;  /* 0x0000001c2300220b */ /* 0x000fe20003f3d000 */
[----:B------:R-:W-:-:S12]  /*1ef0*/  IMAD.MOV.U32 R29, RZ, RZ, R20 ;  /* 0x000000ffff1d7224 */ /* 0x000fd800078e0014 */
[----:B------:R-:W-:Y:S05]  /*1f00*/  WARPSYNC.COLLECTIVE R16, `(.L_x_470) ;  /* 0x0000000010087348 */ /* 0x000fea0003c00000 */
[----:B------:R0:W1:Y:S02]  /*1f10*/  SHFL.BFLY P0, R20, R19, R18, R17 ;  /* 0x0c00001213147389 */ /* 0x0000640000000011 */
[----:B01----:R-:W-:Y:S01]  /*1f20*/  ENDCOLLECTIVE ;  /* 0x000000000000791b */ /* 0x003fe20003800000 */
.L_x_470:
        /* <DEDUP_REMOVED lines=11> */
.L_x_471:
[----:B------:R-:W-:Y:S02]  /*1fe0*/  IMAD.MOV.U32 R19, RZ, RZ, R33 ;  /* 0x000000ffff137224 */ /* 0x000fe400078e0021 */
[----:B------:R-:W-:-:S07]  /*1ff0*/  IMAD.MOV.U32 R21, RZ, RZ, R20 ;  /* 0x000000ffff157224 */ /* 0x000fce00078e0014 */
[----:B------:R-:W-:Y:S05]  /*2000*/  WARPSYNC.COLLECTIVE R16, `(.L_x_472) ;  /* 0x0000000010087348 */ /* 0x000fea0003c00000 */
[----:B------:R0:W1:Y:S02]  /*2010*/  SHFL.BFLY P0, R20, R19, R18, R17 ;  /* 0x0c00001213147389 */ /* 0x0000640000000011 */
[----:B01----:R-:W-:Y:S01]  /*2020*/  ENDCOLLECTIVE ;  /* 0x000000000000791b */ /* 0x003fe20003800000 */
.L_x_472:
[----:B------:R-:W-:Y:S02]  /*2030*/  IMAD.MOV.U32 R19, RZ, RZ, R35 ;  /* 0x000000ffff137224 */ /* 0x000fe400078e0023 */
[----:B------:R-:W-:-:S07]  /*2040*/  IMAD.MOV.U32 R32, RZ, RZ, R20 ;  /* 0x000000ffff207224 */ /* 0x000fce00078e0014 */
[----:B------:R-:W-:Y:S05]  /*2050*/  WARPSYNC.COLLECTIVE R16, `(.L_x_473) ;  /* 0x0000000010087348 */ /* 0x000fea0003c00000 */
[----:B------:R0:W1:Y:S02]  /*2060*/  SHFL.BFLY P0, R20, R19, R18, R17 ;  /* 0x0c00001213147389 */ /* 0x0000640000000011 */
[----:B01----:R-:W-:Y:S01]  /*2070*/  ENDCOLLECTIVE ;  /* 0x000000000000791b */ /* 0x003fe20003800000 */
.L_x_473:
[----:B------:R-:W-:Y:S05]  /*2080*/  BRA `(.L_x_474) ;  /* 0xffffffe800d07947 */ /* 0x000fea000383ffff */
.L_x_453:
        /* <DEDUP_REMOVED lines=8> */
.L_x_476:
[----:B------:R-:W-:Y:S05]  /*2110*/  BSYNC B1 ;  /* 0x0000000000017941 */ /* 0x000fea0003800000 */
.L_x_475:
        /* <DEDUP_REMOVED lines=8> */
.L_x_477:
[----:B------:R-:W-:Y:S01]  /*21a0*/  FSETP.GEU.FTZ.AND P2, PT, R29, R28, PT ;  /* 0x0000001c1d00720b */ /* 0x000fe20003f5e000 */
[----:B------:R-:W-:-:S12]  /*21b0*/  IMAD.MOV.U32 R19, RZ, RZ, R37 ;  /* 0x000000ffff137224 */ /* 0x000fd800078e0025 */
[----:B------:R-:W-:Y:S01]  /*21c0*/  @P2 FSETP.NEU.FTZ.AND P1, PT, R29, R28, PT ;  /* 0x0000001c1d00220b */ /* 0x000fe20003f3d000 */
[----:B------:R-:W-:-:S12]  /*21d0*/  IMAD.MOV.U32 R30, RZ, RZ, R20 ;  /* 0x000000ffff1e7224 */ /* 0x000fd800078e0014 */
[----:B------:R-:W-:Y:S05]  /*21e0*/  WARPSYNC.COLLECTIVE R16, `(.L_x_478) ;  /* 0x0000000010087348 */ /* 0x000fea0003c00000 */
[----:B------:R0:W1:Y:S02]  /*21f0*/  SHFL.BFLY P0, R20, R19, R18, R17 ;  /* 0x0c00001213147389 */ /* 0x0000640000000011 */
[----:B01----:R-:W-:Y:S01]  /*2200*/  ENDCOLLECTIVE ;  /* 0x000000000000791b */ /* 0x003fe20003800000 */
.L_x_478:
        /* <DEDUP_REMOVED lines=11> */
.L_x_479:
[----:B------:R-:W-:Y:S02]  /*22c0*/  IMAD.MOV.U32 R19, RZ, RZ, R32 ;  /* 0x000000ffff137224 */ /* 0x000fe400078e0020 */
[----:B------:R-:W-:-:S07]  /*22d0*/  IMAD.MOV.U32 R28, RZ, RZ, R20 ;  /* 0x000000ffff1c7224 */ /* 0x000fce00078e0014 */
[----:B------:R-:W-:Y:S05]  /*22e0*/  WARPSYNC.COLLECTIVE R16, `(.L_x_480) ;  /* 0x0000000010087348 */ /* 0x000fea0003c00000 */
[----:B------:R0:W1:Y:S02]  /*22f0*/  SHFL.BFLY P0, R20, R19, R18, R17 ;  /* 0x0c00001213147389 */ /* 0x0000640000000011 */
[----:B01----:R-:W-:Y:S01]  /*2300*/  ENDCOLLECTIVE ;  /* 0x000000000000791b */ /* 0x003fe20003800000 */
.L_x_480:
[----:B------:R-:W-:Y:S01]  /*2310*/  FSETP.GEU.FTZ.AND P2, PT, R33, R28, PT ;  /* 0x0000001c2100720b */ /* 0x000fe20003f5e000 */
[----:B------:R-:W-:-:S12]  /*2320*/  IMAD.MOV.U32 R19, RZ, RZ, R35 ;  /* 0x000000ffff137224 */ /* 0x000fd800078e0023 */
[----:B------:R-:W-:Y:S01]  /*2330*/  @P2 FSETP.NEU.FTZ.AND P1, PT, R33, R28, PT ;  /* 0x0000001c2100220b */ /* 0x000fe20003f3d000 */
[----:B------:R-:W-:-:S12]  /*2340*/  IMAD.MOV.U32 R29, RZ, RZ, R20 ;  /* 0x000000ffff1d7224 */ /* 0x000fd800078e0014 */
[----:B------:R-:W-:Y:S05]  /*2350*/  WARPSYNC.COLLECTIVE R16, `(.L_x_481) ;  /* 0x0000000010087348 */ /* 0x000fea0003c00000 */
[----:B------:R0:W1:Y:S02]  /*2360*/  SHFL.BFLY P0, R20, R19, R18, R17 ;  /* 0x0c00001213147389 */ /* 0x0000640000000011 */
[----:B01----:R-:W-:Y:S01]  /*2370*/  ENDCOLLECTIVE ;  /* 0x000000000000791b */ /* 0x003fe20003800000 */
.L_x_481:
        /* <DEDUP_REMOVED lines=11> */
.L_x_482:
[----:B------:R-:W-:Y:S02]  /*2430*/  IMAD.MOV.U32 R19, RZ, RZ, R33 ;  /* 0x000000ffff137224 */ /* 0x000fe400078e0021 */
[----:B------:R-:W-:-:S07]  /*2440*/  IMAD.MOV.U32 R21, RZ, RZ, R20 ;  /* 0x000000ffff157224 */ /* 0x000fce00078e0014 */
[----:B------:R-:W-:Y:S05]  /*2450*/  WARPSYNC.COLLECTIVE R16, `(.L_x_483) ;  /* 0x0000000010087348 */ /* 0x000fea0003c00000 */
[----:B------:R0:W1:Y:S02]  /*2460*/  SHFL.BFLY P0, R20, R19, R18, R17 ;  /* 0x0c00001213147389 */ /* 0x0000640000000011 */
[----:B01----:R-:W-:Y:S01]  /*2470*/  ENDCOLLECTIVE ;  /* 0x000000000000791b */ /* 0x003fe20003800000 */
.L_x_483:
[----:B------:R-:W-:Y:S02]  /*2480*/  IMAD.MOV.U32 R19, RZ, RZ, R37 ;  /* 0x000000ffff137224 */ /* 0x000fe400078e0025 */
[----:B------:R-:W-:-:S07]  /*2490*/  IMAD.MOV.U32 R30, RZ, RZ, R20 ;  /* 0x000000ffff1e7224 */ /* 0x000fce00078e0014 */
[----:B------:R-:W-:Y:S05]  /*24a0*/  WARPSYNC.COLLECTIVE R16, `(.L_x_484) ;  /* 0x0000000010087348 */ /* 0x000fea0003c00000 */
[----:B------:R0:W1:Y:S02]  /*24b0*/  SHFL.BFLY P0, R20, R19, R18, R17 ;  /* 0x0c00001213147389 */ /* 0x0000640000000011 */
[----:B01----:R-:W-:Y:S01]  /*24c0*/  ENDCOLLECTIVE ;  /* 0x000000000000791b */ /* 0x003fe20003800000 */
.L_x_484:
[----:B------:R-:W-:Y:S05]  /*24d0*/  BRA `(.L_x_485) ;  /* 0xffffffec00c47947 */ /* 0x000fea000383ffff */
.L_x_486:
        /* <DEDUP_REMOVED lines=10> */
.L_x_12113:


//--------------------- .text._ZN4vllm3moe10topkGatingILi8ELi32ELi4ELi16ELi32El13__nv_bfloat16LNS0_11ScoringFuncE1EEEvPKT5_PKbPfiPT4_PiiiibPKf --------------------------
	.section	.text._ZN4vllm3moe10topkGatingILi8ELi32ELi4ELi16ELi32El13__nv_bfloat16LNS0_11ScoringFuncE1EEEvPKT5_PKbPfiPT4_PiiiibPKf,"ax",@progbits
	.align	128
        .global         _ZN4vllm3moe10topkGatingILi8ELi32ELi4ELi16ELi32El13__nv_bfloat16LNS0_11ScoringFuncE1EEEvPKT5_PKbPfiPT4_PiiiibPKf
        .type           _ZN4vllm3moe10topkGatingILi8ELi32ELi4ELi16ELi32El13__nv_bfloat16LNS0_11ScoringFuncE1EEEvPKT5_PKbPfiPT4_PiiiibPKf,@function
        .size           _ZN4vllm3moe10topkGatingILi8ELi32ELi4ELi16ELi32El13__nv_bfloat16LNS0_11ScoringFuncE1EEEvPKT5_PKbPfiPT4_PiiiibPKf,(.L_x_12114 - _ZN4vllm3moe10topkGatingILi8ELi32ELi4ELi16ELi32El13__nv_bfloat16LNS0_11ScoringFuncE1EEEvPKT5_PKbPfiPT4_PiiiibPKf)
        .other          _ZN4vllm3moe10topkGatingILi8ELi32ELi4ELi16ELi32El13__nv_bfloat16LNS0_11ScoringFuncE1EEEvPKT5_PKbPfiPT4_PiiiibPKf,@"STO_CUDA_ENTRY STV_DEFAULT"
_ZN4vllm3moe10topkGatingILi8ELi32ELi4ELi16ELi32El13__nv_bfloat16LNS0_11ScoringFuncE1EEEvPKT5_PKbPfiPT4_PiiiibPKf:
.text._ZN4vllm3moe10topkGatingILi8ELi32ELi4ELi16ELi32El13__nv_bfloat16LNS0_11ScoringFuncE1EEEvPKT5_PKbPfiPT4_PiiiibPKf:
        /* <DEDUP_REMOVED lines=133> */
.L_x_495:
        /* <DEDUP_REMOVED lines=30> */
[----:B0-----:R-:W-:Y:S06]  /*0a30*/  BRA.DIV UR4, `(.L_x_489) ;  /* 0x0000001204287947 */ /* 0x001fec000b800000 */
        /* <DEDUP_REMOVED lines=15> */
.L_x_514:
[----:B-1----:R-:W-:Y:S01]  /*0b30*/  FSETP.GEU.FTZ.AND P2, PT, R34, R21, PT ;  /* 0x000000152200720b */ /* 0x002fe20003f5e000 */
[----:B------:R-:W-:Y:S01]  /*0b40*/  BSSY B1, `(.L_x_490) ;  /* 0x000001c000017945 */ /* 0x000fe20003800000 */
[----:B------:R-:W-:Y:S01]  /*0b50*/  LOP3.LUT P1, R29, R0, 0x3, RZ, 0xc0, !PT ;  /* 0x00000003001d7812 */ /* 0x000fe2000782c0ff */
[----:B------:R-:W-:-:S10]  /*0b60*/  VIADD R30, R31, 0x1 ;  /* 0x000000011f1e7836 */ /* 0x000fd40000000000 */
        /* <DEDUP_REMOVED lines=25> */
.L_x_491:
[----:B------:R-:W-:Y:S05]  /*0d00*/  BSYNC B1 ;  /* 0x0000000000017941 */ /* 0x000fea0003800000 */
.L_x_490:
        /* <DEDUP_REMOVED lines=36> */
.L_x_494:
[----:B------:R-:W-:Y:S05]  /*0f50*/  BSYNC B1 ;  /* 0x0000000000017941 */ /* 0x000fea0003800000 */
.L_x_493:
[----:B------:R-:W-:Y:S05]  /*0f60*/  BRA `(.L_x_495) ;  /* 0xfffffff800387947 */ /* 0x000fea000383ffff */
.L_x_488:
[----:B------:R-:W-:Y:S01]  /*0f70*/  IMAD.MOV.U32 R31, RZ, RZ, RZ ;  /* 0x000000ffff1f7224 */ /* 0x000fe200078e00ff */
[----:B------:R-:W-:Y:S01]  /*0f80*/  ULDC UR10, c[0x0][0x228] ;  /* 0x00008a00000a7ab9 */ /* 0x000fe20000000800 */
[----:B------:R-:W-:Y:S01]  /*0f90*/  ULDC UR11, c[0x0][0x240] ;  /* 0x00009000000b7ab9 */ /* 0x000fe20000000800 */
[----:B------:R-:W-:Y:S01]  /*0fa0*/  ULDC UR5, c[0x0][0x248] ;  /* 0x0000920000057ab9 */ /* 0x000fe20000000800 */
[----:B------:R-:W-:-:S05]  /*0fb0*/  ULDC.64 UR8, c[0x0][0x240] ;  /* 0x0000900000087ab9 */ /* 0x000fca0000000a00 */
.L_x_501:
        /* <DEDUP_REMOVED lines=46> */
.L_x_522:
        /* <DEDUP_REMOVED lines=9> */
[----:B------:R-:W1:Y:S01]  /*1330*/  LDC.64 R18, c[0x0][0x220] ;  /* 0x00008800ff127b82 */ /* 0x000e620000000a00 */
[----:B0-----:R-:W-:Y:S01]  /*1340*/  IMAD R33, R2, UR8, R31 ;  /* 0x0000000802217c24 */ /* 0x001fe2000f8e021f */
[----:B------:R-:W-:Y:S01]  /*1350*/  ISETP.GE.AND P0, PT, R30, UR9, PT ;  /* 0x000000091e007c0c */ /* 0x000fe2000bf06270 */
[----:B------:R-:W-:-:S03]  /*1360*/  IMAD R31, R31, UR10, R2 ;  /* 0x0000000a1f1f7c24 */ /* 0x000fc6000f8e0202 */
[----:B------:R-:W-:Y:S02]  /*1370*/  ISETP.LT.AND P0, PT, R30, UR5, P0 ;  /* 0x000000051e007c0c */ /* 0x000fe40008701270 */
[----:B------:R-:W0:Y:S08]  /*1380*/  LDC.64 R20, c[0x0][0x230] ;  /* 0x00008c00ff147b82 */ /* 0x000e300000000a00 */
[----:B------:R-:W2:Y:S01]  /*1390*/  LDC.64 R16, c[0x0][0x238] ;  /* 0x00008e00ff107b82 */ /* 0x000ea20000000a00 */
[----:B-1----:R-:W-:Y:S01]  /*13a0*/  IMAD.WIDE R34, R33, 0x4, R18 ;  /* 0x0000000421227825 */ /* 0x002fe200078e0212 */
[----:B------:R-:W-:-:S03]  /*13b0*/  PRMT R19, R4, 0x9910, RZ ;  /* 0x0000991004137816 */ /* 0x000fc600000000ff */
[----:B------:R-:W-:Y:S01]  /*13c0*/  VIADD R18, R30, -UR9 ;  /* 0x800000091e127c36 */ /* 0x000fe20008000000 */
[----:B------:R-:W-:Y:S01]  /*13d0*/  ISETP.NE.AND P0, PT, R19, RZ, P0 ;  /* 0x000000ff1300720c */ /* 0x000fe20000705270 */
[----:B------:R1:W-:Y:S01]  /*13e0*/  STG.E desc[UR6][R34.64], R37 ;  /* 0x0000002522007986 */ /* 0x0003e2000c101906 */
[----:B0-----:R-:W-:Y:S02]  /*13f0*/  IMAD.WIDE R20, R33, 0x8, R20 ;  /* 0x0000000821147825 */ /* 0x001fe400078e0214 */
[----:B------:R-:W-:Y:S02]  /*1400*/  SHF.R.S32.HI R19, RZ, 0x1f, R18 ;  /* 0x0000001fff137819 */ /* 0x000fe40000011412 */
[----:B------:R-:W-:Y:S02]  /*1410*/  SEL R18, R18, 0x20, P0 ;  /* 0x0000002012127807 */ /* 0x000fe40000000000 */
[----:B------:R-:W-:Y:S01]  /*1420*/  SEL R19, R19, RZ, P0 ;  /* 0x000000ff13137207 */ /* 0x000fe20000000000 */
[----:B--2---:R-:W-:-:S04]  /*1430*/  IMAD.WIDE R16, R33, 0x4, R16 ;  /* 0x0000000421107825 */ /* 0x004fc800078e0210 */
[----:B------:R1:W-:Y:S04]  /*1440*/  STG.E.64 desc[UR6][R20.64], R18 ;  /* 0x0000001214007986 */ /* 0x0003e8000c101b06 */
[----:B------:R1:W-:Y:S02]  /*1450*/  STG.E desc[UR6][R16.64], R31 ;  /* 0x0000001f10007986 */ /* 0x0003e4000c101906 */
.L_x_498:
[----:B------:R-:W-:Y:S05]  /*1460*/  BSYNC B1 ;  /* 0x0000000000017941 */ /* 0x000fea0003800000 */
.L_x_497:
[----:B-1----:R-:W-:-:S05]  /*1470*/  IMAD.U32 R17, RZ, RZ, UR11 ;  /* 0x0000000bff117e24 */ /* 0x002fca000f8e00ff */
        /* <DEDUP_REMOVED lines=35> */
.L_x_500:
[----:B------:R-:W-:Y:S05]  /*16b0*/  BSYNC B1 ;  /* 0x0000000000017941 */ /* 0x000fea0003800000 */
.L_x_499:
[----:B------:R-:W-:Y:S05]  /*16c0*/  BRA `(.L_x_501) ;  /* 0xfffffff8003c7947 */ /* 0x000fea000383ffff */
.L_x_492:
[----:B------:R-:W-:Y:S05]  /*16d0*/  BSYNC B0 ;  /* 0x0000000000007941 */ /* 0x000fea0003800000 */
.L_x_487:
        /* <DEDUP_REMOVED lines=20> */
.L_x_504:
        /* <DEDUP_REMOVED lines=18> */
.L_x_503:
[----:B------:R-:W-:Y:S05]  /*1940*/  BSYNC B0 ;  /* 0x0000000000007941 */ /* 0x000fea0003800000 */
.L_x_502:
[----:B------:R-:W-:Y:S05]  /*1950*/  @!P2 EXIT ;  /* 0x000000000000a94d */ /* 0x000fea0003800000 */
[----:B------:R-:W1:Y:S01]  /*1960*/  S2UR UR4, SR_CTAID.X ;  /* 0x00000000000479c3 */ /* 0x000e620000002500 */
[----:B------:R-:W2:Y:S01]  /*1970*/  S2R R5, SR_TID.Y ;  /* 0x0000000000057919 */ /* 0x000ea20000002200 */
[----:B----4-:R3:W4:Y:S01]  /*1980*/  MUFU.RCP R9, R16 ;  /* 0x0000001000097308 */ /* 0x0107220000001000 */
[----:B------:R-:W-:Y:S05]  /*1990*/  BSSY B0, `(.L_x_505) ;  /* 0x0000013000007945 */ /* 0x000fea0003800000 */
[----:B------:R-:W5:Y:S01]  /*19a0*/  LDC.64 R2, c[0x0][0x220] ;  /* 0x00008800ff027b82 */ /* 0x000f620000000a00 */
[----:B-1----:R-:W-:-:S06]  /*19b0*/  USHF.L.U32 UR4, UR4, 0x5, URZ ;  /* 0x0000000504047899 */ /* 0x002fcc000800063f */
[----:B------:R-:W-:-:S05]  /*19c0*/  LEA.HI R0, R0, UR4, RZ, 0x1e ;  /* 0x0000000400007c11 */ /* 0x000fca000f8ff0ff */
[----:B--2---:R-:W-:-:S04]  /*19d0*/  IMAD R0, R5, 0x8, R0 ;  /* 0x0000000805007824 */ /* 0x004fc800078e0200 */
[----:B------:R-:W-:-:S04]  /*19e0*/  IMAD R17, R0, R17, R10 ;  /* 0x0000001100117224 */ /* 0x000fc800078e020a */
[----:B-----5:R-:W-:-:S04]  /*19f0*/  IMAD.WIDE R2, R17, 0x4, R2 ;  /* 0x0000000411027825 */ /* 0x020fc800078e0202 */
[----:B------:R-:W-:Y:S02]  /*1a00*/  IMAD.MOV.U32 R0, RZ, RZ, R2 ;  /* 0x000000ffff007224 */ /* 0x000fe400078e0002 */
[----:B---34-:R-:W-:-:S07]  /*1a10*/  IMAD.MOV.U32 R7, RZ, RZ, R3 ;  /* 0x000000ffff077224 */ /* 0x018fce00078e0003 */
.L_x_506:
        /* <DEDUP_REMOVED lines=11> */
.L_x_505:
[----:B------:R-:W-:Y:S05]  /*1ad0*/  EXIT ;  /* 0x000000000000794d */ /* 0x000fea0003800000 */
.L_x_489:
        /* <DEDUP_REMOVED lines=8> */
.L_x_508:
[----:B------:R-:W-:Y:S05]  /*1b60*/  BSYNC B1 ;  /* 0x0000000000017941 */ /* 0x000fea0003800000 */
.L_x_507:
        /* <DEDUP_REMOVED lines=8> */
.L_x_509:
[----:B------:R-:W-:Y:S01]  /*1bf0*/  FSETP.GEU.FTZ.AND P2, PT, R30, R21, PT ;  /* 0x000000151e00720b */ /* 0x000fe20003f5e000 */
[----:B------:R-:W-:-:S12]  /*1c00*/  IMAD.MOV.U32 R16, RZ, RZ, R33 ;  /* 0x000000ffff107224 */ /* 0x000fd800078e0021 */
[----:B------:R-:W-:Y:S01]  /*1c10*/  @P2 FSETP.NEU.FTZ.AND P1, PT, R30, R21, PT ;  /* 0x000000151e00220b */ /* 0x000fe20003f3d000 */
[----:B------:R-:W-:-:S12]  /*1c20*/  IMAD.MOV.U32 R28, RZ, RZ, R20 ;  /* 0x000000ffff1c7224 */ /* 0x000fd800078e0014 */
[----:B------:R-:W-:Y:S05]  /*1c30*/  WARPSYNC.COLLECTIVE R19, `(.L_x_510) ;  /* 0x0000000013087348 */ /* 0x000fea0003c00000 */
[----:B------:R0:W1:Y:S02]  /*1c40*/  SHFL.BFLY P0, R20, R16, R17, R18 ;  /* 0x0c00001110147389 */ /* 0x0000640000000012 */
[----:B01----:R-:W-:Y:S01]  /*1c50*/  ENDCOLLECTIVE ;  /* 0x000000000000791b */ /* 0x003fe20003800000 */
.L_x_510:
        /* <DEDUP_REMOVED lines=11> */
.L_x_511:
[----:B------:R-:W-:Y:S02]  /*1d10*/  IMAD.MOV.U32 R16, RZ, RZ, R35 ;  /* 0x000000ffff107224 */ /* 0x000fe400078e0023 */
[----:B------:R-:W-:-:S07]  /*1d20*/  IMAD.MOV.U32 R21, RZ, RZ, R20 ;  /* 0x000000ffff157224 */ /* 0x000fce00078e0014 */
[----:B------:R-:W-:Y:S05]  /*1d30*/  WARPSYNC.COLLECTIVE R19, `(.L_x_512) ;  /* 0x0000000013087348 */ /* 0x000fea0003c00000 */
[----:B------:R0:W1:Y:S02]  /*1d40*/  SHFL.BFLY P0, R20, R16, R17, R18 ;  /* 0x0c00001110147389 */ /* 0x0000640000000012 */
[----:B01----:R-:W-:Y:S01]  /*1d50*/  ENDCOLLECTIVE ;  /* 0x000000000000791b */ /* 0x003fe20003800000 */
.L_x_512:
[----:B------:R-:W-:Y:S02]  /*1d60*/  IMAD.MOV.U32 R16, RZ, RZ, R37 ;  /* 0x000000ffff107224 */ /* 0x000fe400078e0025 */
[----:B------:R-:W-:-:S07]  /*1d70*/  IMAD.MOV.U32 R32, RZ, RZ, R20 ;  /* 0x000000ffff207224 */ /* 0x000fce00078e0014 */
[----:B------:R-:W-:Y:S05]  /*1d80*/  WARPSYNC.COLLECTIVE R19, `(.L_x_513) ;  /* 0x0000000013087348 */ /* 0x000fea0003c00000 */
[----:B------:R0:W1:Y:S02]  /*1d90*/  SHFL.BFLY P0, R20, R16, R17, R18 ;  /* 0x0c00001110147389 */ /* 0x0000640000000012 */
[----:B01----:R-:W-:Y:S01]  /*1da0*/  ENDCOLLECTIVE ;  /* 0x000000000000791b */ /* 0x003fe20003800000 */
.L_x_513:
[----:B------:R-:W-:Y:S01]  /*1db0*/  PLOP3.LUT P0, PT, PT, PT, PT, 0x80, 0x0 ;  /* 0x000000000000781c */ /* 0x000fe20003f0f070 */
[----:B------:R-:W-:-:S12]  /*1dc0*/  BRA `(.L_x_514) ;  /* 0xffffffec00587947 */ /* 0x000fd8000383ffff */
.L_x_496:
        /* <DEDUP_REMOVED lines=8> */
.L_x_516:
[----:B------:R-:W-:Y:S05]  /*1e50*/  BSYNC B1 ;  /* 0x0000000000017941 */ /* 0x000fea0003800000 */
.L_x_515:
        /* <DEDUP_REMOVED lines=8> */
.L_x_517:
[----:B------:R-:W-:Y:S01]  /*1ee0*/  FSETP.GEU.FTZ.AND P2, PT, R30, R21, PT ;  /* 0x000000151e00720b */ /* 0x000fe20003f5e000 */
[----:B------:R-:W-:-:S12]  /*1ef0*/  IMAD.MOV.U32 R16, RZ, RZ, R37 ;  /* 0x000000ffff107224 */ /* 0x000fd800078e0025 */
[----:B------:R-:W-:Y:S01]  /*1f00*/  @P2 FSETP.NEU.FTZ.AND P1, PT, R30, R21, PT ;  /* 0x000000151e00220b */ /* 0x000fe20003f3d000 */
[----:B------:R-:W-:-:S12]  /*1f10*/  IMAD.MOV.U32 R28, RZ, RZ, R20 ;  /* 0x000000ffff1c7224 */ /* 0x000fd800078e0014 */
[----:B------:R-:W-:Y:S05]  /*1f20*/  WARPSYNC.COLLECTIVE R19, `(.L_x_518) ;  /* 0x0000000013087348 */ /* 0x000fea0003c00000 */
[----:B------:R0:W1:Y:S02]  /*1f30*/  SHFL.BFLY P0, R20, R16, R17, R18 ;  /* 0x0c00001110147389 */ /* 0x0000640000000012 */
[----:B01----:R-:W-:Y:S01]  /*1f40*/  ENDCOLLECTIVE ;  /* 0x000000000000791b */ /* 0x003fe20003800000 */
.L_x_518:
        /* <DEDUP_REMOVED lines=11> */
.L_x_519:
[----:B------:R-:W-:Y:S02]  /*2000*/  IMAD.MOV.U32 R16, RZ, RZ, R33 ;  /* 0x000000ffff107224 */ /* 0x000fe400078e0021 */
[----:B------:R-:W-:-:S07]  /*2010*/  IMAD.MOV.U32 R21, RZ, RZ, R20 ;  /* 0x000000ffff157224 */ /* 0x000fce00078e0014 */
[----:B------:R-:W-:Y:S05]  /*2020*/  WARPSYNC.COLLECTIVE R19, `(.L_x_520) ;  /* 0x0000000013087348 */ /* 0x000fea0003c00000 */
[----:B------:R0:W1:Y:S02]  /*2030*/  SHFL.BFLY P0, R20, R16, R17, R18 ;  /* 0x0c00001110147389 */ /* 0x0000640000000012 */
[----:B01----:R-:W-:Y:S01]  /*2040*/  ENDCOLLECTIVE ;  /* 0x000000000000791b */ /* 0x003fe20003800000 */
.L_x_520:
[----:B------:R-:W-:Y:S02]  /*2050*/  IMAD.MOV.U32 R16, RZ, RZ, R35 ;  /* 0x000000ffff107224 */ /* 0x000fe400078e0023 */
[----:B------:R-:W-:-:S07]  /*2060*/  IMAD.MOV.U32 R30, RZ, RZ, R20 ;  /* 0x000000ffff1e7224 */ /* 0x000fce00078e0014 */
[----:B------:R-:W-:Y:S05]  /*2070*/  WARPSYNC.COLLECTIVE R19, `(.L_x_521) ;  /* 0x0000000013087348 */ /* 0x000fea0003c00000 */
[----:B------:R0:W1:Y:S02]  /*2080*/  SHFL.BFLY P0, R20, R16, R17, R18 ;  /* 0x0c00001110147389 */ /* 0x0000640000000012 */
[----:B01----:R-:W-:Y:S01]  /*2090*/  ENDCOLLECTIVE ;  /* 0x000000000000791b */ /* 0x003fe20003800000 */
.L_x_521:
[----:B------:R-:W-:Y:S01]  /*20a0*/  PLOP3.LUT P0, PT, PT, PT, PT, 0x80, 0x0 ;  /* 0x000000000000781c */ /* 0x000fe20003f0f070 */
[----:B------:R-:W-:-:S12]  /*20b0*/  BRA `(.L_x_522) ;  /* 0xfffffff000787947 */ /* 0x000fd8000383ffff */
.L_x_523:
        /* <DEDUP_REMOVED lines=12> */
.L_x_12114:


//--------------------- .text._ZN4vllm3moe10topkGatingILi8ELi16ELi4ELi16ELi32El13__nv_bfloat16LNS0_11ScoringFuncE1EEEvPKT5_PKbPfiPT4_PiiiibPKf --------------------------
	.section	.text._ZN4vllm3moe10topkGatingILi8ELi16ELi4ELi16ELi32El13__nv_bfloat16LNS0_11ScoringFuncE1EEEvPKT5_PKbPfiPT4_PiiiibPKf,"ax",@progbits
	.align	128
        .global         _ZN4vllm3moe10topkGatingILi8ELi16ELi4ELi16ELi32El13__nv_bfloat16LNS0_11ScoringFuncE1EEEvPKT5_PKbPfiPT4_PiiiibPKf
        .type           _ZN4vllm3moe10topkGatingILi8ELi16ELi4ELi16ELi32El13__nv_bfloat16LNS0_11ScoringFuncE1EEEvPKT5_PKbPfiPT4_PiiiibPKf,@function
        .size           _ZN4vllm3moe10topkGatingILi8ELi16ELi4ELi16ELi32El13__nv_bfloat16LNS0_11ScoringFuncE1EEEvPKT5_PKbPfiPT4_PiiiibPKf,(.L_x_12115 - _ZN4vllm3moe10topkGatingILi8ELi16ELi4ELi16ELi32El13__nv_bfloat16LNS0_11ScoringFuncE1EEEvPKT5_PKbPfiPT4_PiiiibPKf)
        .other          _ZN4vllm3moe10topkGatingILi8ELi16ELi4ELi16ELi32El13__nv_bfloat16LNS0_11ScoringFuncE1EEEvPKT5_PKbPfiPT4_PiiiibPKf,@"STO_CUDA_ENTRY STV_DEFAULT"
_ZN4vllm3moe10topkGatingILi8ELi16ELi4ELi16ELi32El13__nv_bfloat16LNS0_11ScoringFuncE1EEEvPKT5_PKbPfiPT4_PiiiibPKf:
.text._ZN4vllm3moe10topkGatingILi8ELi16ELi4ELi16ELi32El13__nv_bfloat16LNS0_11ScoringFuncE1EEEvPKT5_PKbPfiPT4_PiiiibPKf:
[----:B------:R-:W-:Y:S01]  /*0000*/  LDC R1, c[0x0][0x28] ;  /* 0x00000a00ff017b82 */ /* 0x000fe20000000800 */
[----:B------:R-:W0:Y:S01]  /*0010*/  S2R R2, SR_CTAID.X ;  /* 0x0000000000027919 */ /* 0x000e220000002500 */
[----:B------:R-:W-:Y:S01]  /*0020*/  ULDC UR4, c[0x0][0x228] ;  /* 0x00008a0000047ab9 */ /* 0x000fe20000000800 */
[----:B------:R-:W0:Y:S01]  /*0030*/  S2R R3, SR_TID.Y ;  /* 0x0000000000037919 */ /* 0x000e220000002200 */
[----:B------:R-:W1:Y:S01]  /*0040*/  S2R R0, SR_TID.X ;  /* 0x0000000000007919 */ /* 0x000e620000002100 */
[----:B0-----:R-:W-:Y:S01]  /*0050*/  IMAD R3, R2, 0x4, R3 ;  /* 0x0000000402037824 */ /* 0x001fe200078e0203 */
[----:B-1----:R-:W-:-:S05]  /*0060*/  SHF.R.U32.HI R2, RZ, 0x1, R0 ;  /* 0x00000001ff027819 */ /* 0x002fca0000011600 */
[----:B------:R-:W-:-:S05]  /*0070*/  IMAD.U32 R2, R3, 0x10, R2 ;  /* 0x0000001003027824 */ /* 0x000fca00078e0002 */
        /* <DEDUP_REMOVED lines=125> */
.L_x_532:
        /* <DEDUP_REMOVED lines=31> */
[----:B------:R0:W1:Y:S04]  /*0a40*/  SHFL.BFLY PT, R16, R17, 0x1, 0x1e1f ;  /* 0x0c3e1f0011107f89 */ /* 0x00006800000e0000 */
[----:B------:R0:W2:Y:S04]  /*0a50*/  SHFL.BFLY PT, R32, R19, 0x1, 0x1e1f ;  /* 0x0c3e1f0013207f89 */ /* 0x0000a800000e0000 */
[----:B------:R0:W3:Y:S02]  /*0a60*/  SHFL.BFLY PT, R28, R21, 0x1, 0x1e1f ;  /* 0x0c3e1f00151c7f89 */ /* 0x0000e400000e0000 */
.L_x_548:
[----:B-1----:R-:W-:Y:S01]  /*0a70*/  FSETP.GEU.FTZ.AND P1, PT, R17, R16, PT ;  /* 0x000000101100720b */ /* 0x002fe20003f3e000 */
[----:B------:R-:W-:Y:S01]  /*0a80*/  BSSY B1, `(.L_x_527) ;  /* 0x000001e000017945 */ /* 0x000fe20003800000 */
[----:B------:R-:W-:Y:S01]  /*0a90*/  LOP3.LUT R29, R0, 0x1, RZ, 0xc0, !PT ;  /* 0x00000001001d7812 */ /* 0x000fe200078ec0ff */
[----:B------:R-:W-:Y:S01]  /*0aa0*/  VIADD R30, R31, 0x1 ;  /* 0x000000011f1e7836 */ /* 0x000fe20000000000 */
[----:B------:R-:W-:Y:S02]  /*0ab0*/  PLOP3.LUT P0, PT, PT, PT, PT, 0x80, 0x0 ;  /* 0x000000000000781c */ /* 0x000fe40003f0f070 */
[----:B------:R-:W-:-:S07]  /*0ac0*/  ISETP.NE.U32.AND P3, PT, R29, 0x1, PT ;  /* 0x000000011d00780c */ /* 0x000fce0003f65070 */
[----:B------:R-:W-:-:S04]  /*0ad0*/  @P1 FSETP.NEU.FTZ.AND P2, PT, R17, R16, PT ;  /* 0x000000101100120b */ /* 0x000fc80003f5d000 */
[----:B---3--:R-:W-:-:S04]  /*0ae0*/  @P1 ISETP.LT.AND P0, PT, R28, R21, !P2 ;  /* 0x000000151c00120c */ /* 0x008fc80005701270 */
[----:B--2---:R-:W-:Y:S02]  /*0af0*/  FSEL R32, R32, R19, P0 ;  /* 0x0000001320207208 */ /* 0x004fe40000000000 */
[----:B------:R-:W-:Y:S01]  /*0b00*/  SEL R28, R28, R21, P0 ;  /* 0x000000151c1c7207 */ /* 0x000fe20000000000 */
[----:B------:R-:W-:Y:S06]  /*0b10*/  @!P3 BRA `(.L_x_528) ;  /* 0x000000000050b947 */ /* 0x000fec0003800000 */
[----:B0-----:R-:W0:Y:S01]  /*0b20*/  LDC.64 R20, c[0x0][0x220] ;  /* 0x00008800ff147b82 */ /* 0x001e220000000a00 */
        /* <DEDUP_REMOVED lines=19> */
.L_x_528:
[----:B------:R-:W-:Y:S05]  /*0c60*/  BSYNC B1 ;  /* 0x0000000000017941 */ /* 0x000fea0003800000 */
.L_x_527:
[----:B0--3--:R-:W-:-:S05]  /*0c70*/  IMAD.U32 R17, RZ, RZ, UR11 ;  /* 0x0000000bff117e24 */ /* 0x009fca000f8e00ff */
[----:B------:R-:W-:-:S13]  /*0c80*/  ISETP.GE.AND P0, PT, R30, R17, PT ;  /* 0x000000111e00720c */ /* 0x000fda0003f06270 */
[----:B------:R-:W-:Y:S05]  /*0c90*/  @P0 BRA `(.L_x_529) ;  /* 0x0000000800340947 */ /* 0x000fea0003800000 */
[----:B------:R-:W-:Y:S01]  /*0ca0*/  SHF.R.S32.HI R19, RZ, 0x1f, R28 ;  /* 0x0000001fff137819 */ /* 0x000fe2000001141c */
[----:B------:R-:W-:Y:S01]  /*0cb0*/  BSSY B1, `(.L_x_530) ;  /* 0x000001f000017945 */ /* 0x000fe20003800000 */
[----:B------:R-:W-:Y:S02]  /*0cc0*/  IMAD.MOV.U32 R31, RZ, RZ, R30 ;  /* 0x000000ffff1f7224 */ /* 0x000fe400078e001e */
[----:B------:R-:W-:-:S04]  /*0cd0*/  LEA.HI R21, R19, R28, RZ, 0x3 ;  /* 0x0000001c13157211 */ /* 0x000fc800078f18ff */
        /* <DEDUP_REMOVED lines=28> */
.L_x_531:
[----:B------:R-:W-:Y:S05]  /*0ea0*/  BSYNC B1 ;  /* 0x0000000000017941 */ /* 0x000fea0003800000 */
.L_x_530:
[----:B------:R-:W-:Y:S05]  /*0eb0*/  BRA `(.L_x_532) ;  /* 0xfffffff800647947 */ /* 0x000fea000383ffff */
.L_x_525:
[----:B------:R-:W-:Y:S01]  /*0ec0*/  IMAD.MOV.U32 R31, RZ, RZ, RZ ;  /* 0x000000ffff1f7224 */ /* 0x000fe200078e00ff */
[----:B------:R-:W-:Y:S01]  /*0ed0*/  ULDC UR10, c[0x0][0x228] ;  /* 0x00008a00000a7ab9 */ /* 0x000fe20000000800 */
[----:B------:R-:W-:Y:S01]  /*0ee0*/  ULDC UR11, c[0x0][0x240] ;  /* 0x00009000000b7ab9 */ /* 0x000fe20000000800 */
[----:B------:R-:W-:Y:S01]  /*0ef0*/  ULDC UR5, c[0x0][0x248] ;  /* 0x0000920000057ab9 */ /* 0x000fe20000000800 */
[----:B------:R-:W-:-:S05]  /*0f00*/  ULDC.64 UR8, c[0x0][0x240] ;  /* 0x0000900000087ab9 */ /* 0x000fca0000000a00 */
.L_x_538:
        /* <DEDUP_REMOVED lines=34> */
.L_x_553:
        /* <DEDUP_REMOVED lines=30> */
.L_x_535:
[----:B------:R-:W-:Y:S05]  /*1310*/  BSYNC B1 ;  /* 0x0000000000017941 */ /* 0x000fea0003800000 */
.L_x_534:
[----:B---3--:R-:W-:-:S05]  /*1320*/  IMAD.U32 R17, RZ, RZ, UR11 ;  /* 0x0000000bff117e24 */ /* 0x008fca000f8e00ff */
[----:B------:R-:W-:-:S13]  /*1330*/  ISETP.GE.AND P0, PT, R29, R17, PT ;  /* 0x000000111d00720c */ /* 0x000fda0003f06270 */
[----:B------:R-:W-:Y:S05]  /*1340*/  @P0 BRA `(.L_x_529) ;  /* 0x0000000000880947 */ /* 0x000fea0003800000 */
[----:B0-----:R-:W-:Y:S01]  /*1350*/  SHF.R.S32.HI R19, RZ, 0x1f, R30 ;  /* 0x0000001fff137819 */ /* 0x001fe2000001141e */
        /* <DEDUP_REMOVED lines=31> */
.L_x_537:
[----:B------:R-:W-:Y:S05]  /*1550*/  BSYNC B1 ;  /* 0x0000000000017941 */ /* 0x000fea0003800000 */
.L_x_536:
[----:B------:R-:W-:Y:S05]  /*1560*/  BRA `(.L_x_538) ;  /* 0xfffffff800687947 */ /* 0x000fea000383ffff */
.L_x_529:
[----:B------:R-:W-:Y:S05]  /*1570*/  BSYNC B0 ;  /* 0x0000000000007941 */ /* 0x000fea0003800000 */
.L_x_524:
[----:B------:R-:W-:Y:S01]  /*1580*/  ULDC.U8 UR4, c[0x0][0x24c] ;  /* 0x0000930000047ab9 */ /* 0x000fe20000000000 */
[----:B------:R-:W-:Y:S01]  /*1590*/  LOP3.LUT R3, R0, 0x1, RZ, 0xc0, !PT ;  /* 0x0000000100037812 */ /* 0x000fe200078ec0ff */
[----:B------:R-:W-:-:S06]  /*15a0*/  UPRMT UR4, UR4, 0x8880, URZ ;  /* 0x0000888004047896 */ /* 0x000fcc000800003f */
[----:B------:R-:W-:-:S04]  /*15b0*/  ISETP.NE.AND P0, PT, RZ, UR4, PT ;  /* 0x00000004ff007c0c */ /* 0x000fc8000bf05270 */
[----:B------:R-:W-:-:S13]  /*15c0*/  ISETP.EQ.U32.OR P0, PT, R3, 0x1, !P0 ;  /* 0x000000010300780c */ /* 0x000fda0004702470 */
        /* <DEDUP_REMOVED lines=13> */
[----:B0-----:R0:W2:Y:S01]  /*16a0*/  MUFU.RCP R18, R16 ;  /* 0x0000001000127308 */ /* 0x0010a20000001000 */
[----:B------:R-:W-:Y:S02]  /*16b0*/  IMAD.IADD R3, R17, 0x1, -R6 ;  /* 0x0000000111037824 */ /* 0x000fe400078e0a06 */
[----:B------:R-:W-:-:S07]  /*16c0*/  IMAD.MOV.U32 R10, RZ, RZ, RZ ;  /* 0x000000ffff0a7224 */ /* 0x000fce00078e00ff */
.L_x_541:
[----:B---3--:R-:W-:-:S04]  /*16d0*/  IMAD R9, R2, R17, R10 ;  /* 0x0000001102097224 */ /* 0x008fc800078e020a */
[----:B-1----:R-:W-:-:S05]  /*16e0*/  IMAD.WIDE R8, R9, 0x4, R4 ;  /* 0x0000000409087825 */ /* 0x002fca00078e0204 */
        /* <DEDUP_REMOVED lines=16> */
.L_x_540:
[----:B------:R-:W-:Y:S05]  /*17f0*/  BSYNC B0 ;  /* 0x0000000000007941 */ /* 0x000fea0003800000 */
.L_x_539:
[----:B------:R-:W-:Y:S05]  /*1800*/  @!P2 EXIT ;  /* 0x000000000000a94d */ /* 0x000fea0003800000 */
[----:B------:R-:W1:Y:S01]  /*1810*/  S2R R4, SR_CTAID.X ;  /* 0x0000000000047919 */ /* 0x000e620000002500 */
[----:B------:R-:W2:Y:S01]  /*1820*/  LDC.64 R2, c[0x0][0x220] ;  /* 0x00008800ff027b82 */ /* 0x000ea20000000a00 */
[----:B---3--:R-:W-:Y:S01]  /*1830*/  SHF.R.U32.HI R7, RZ, 0x1, R0 ;  /* 0x00000001ff077819 */ /* 0x008fe20000011600 */
[----:B------:R3:W4:Y:S01]  /*1840*/  MUFU.RCP R9, R16 ;  /* 0x0000001000097308 */ /* 0x0007220000001000 */
[----:B------:R-:W5:Y:S01]  /*1850*/  S2R R5, SR_TID.Y ;  /* 0x0000000000057919 */ /* 0x000f620000002200 */
[----:B------:R-:W-:Y:S02]  /*1860*/  BSSY B0, `(.L_x_542) ;  /* 0x0000011000007945 */ /* 0x000fe40003800000 */
[----:B-1----:R-:W-:-:S04]  /*1870*/  IMAD R0, R4, 0x40, R7 ;  /* 0x0000004004007824 */ /* 0x002fc800078e0207 */
[----:B-----5:R-:W-:-:S04]  /*1880*/  IMAD R0, R5, 0x10, R0 ;  /* 0x0000001005007824 */ /* 0x020fc800078e0200 */
[----:B------:R-:W-:-:S04]  /*1890*/  IMAD R17, R0, R17, R10 ;  /* 0x0000001100117224 */ /* 0x000fc800078e020a */
[----:B--2---:R-:W-:-:S04]  /*18a0*/  IMAD.WIDE R2, R17, 0x4, R2 ;  /* 0x0000000411027825 */ /* 0x004fc800078e0202 */
[----:B------:R-:W-:Y:S02]  /*18b0*/  IMAD.MOV.U32 R0, RZ, RZ, R2 ;  /* 0x000000ffff007224 */ /* 0x000fe400078e0002 */
[----:B---34-:R-:W-:-:S07]  /*18c0*/  IMAD.MOV.U32 R7, RZ, RZ, R3 ;  /* 0x000000ffff077224 */ /* 0x018fce00078e0003 */
.L_x_543:
        /* <DEDUP_REMOVED lines=11> */
.L_x_542:
[----:B------:R-:W-:Y:S05]  /*1980*/  EXIT ;  /* 0x000000000000794d */ /* 0x000fea0003800000 */
.L_x_526:
        /* <DEDUP_REMOVED lines=8> */
.L_x_545:
[----:B------:R-:W-:Y:S05]  /*1a10*/  BSYNC B1 ;  /* 0x0000000000017941 */ /* 0x000fea0003800000 */
.L_x_544:
        /* <DEDUP_REMOVED lines=8> */
.L_x_546:
[----:B------:R-:W-:Y:S02]  /*1aa0*/  IMAD.MOV.U32 R29, RZ, RZ, R21 ;  /* 0x000000ffff1d7224 */ /* 0x000fe400078e0015 */
[----:B------:R-:W-:-:S07]  /*1ab0*/  IMAD.MOV.U32 R32, RZ, RZ, R28 ;  /* 0x000000ffff207224 */ /* 0x000fce00078e001c */
[----:B------:R-:W-:Y:S05]  /*1ac0*/  WARPSYNC.COLLECTIVE R20, `(.L_x_547) ;  /* 0x0000000014087348 */ /* 0x000fea0003c00000 */
[----:B------:R0:W1:Y:S02]  /*1ad0*/  SHFL.BFLY P0, R28, R29, R33, R34 ;  /* 0x0c0000211d1c7389 */ /* 0x0000640000000022 */
[----:B01----:R-:W-:Y:S01]  /*1ae0*/  ENDCOLLECTIVE ;  /* 0x000000000000791b */ /* 0x003fe20003800000 */
.L_x_547:
[----:B------:R-:W-:Y:S05]  /*1af0*/  BRA `(.L_x_548) ;  /* 0xffffffec00dc7947 */ /* 0x000fea000383ffff */
.L_x_533:
        /* <DEDUP_REMOVED lines=8> */
.L_x_550:
[----:B------:R-:W-:Y:S05]  /*1b80*/  BSYNC B1 ;  /* 0x0000000000017941 */ /* 0x000fea0003800000 */
.L_x_549:
        /* <DEDUP_REMOVED lines=8> */
.L_x_551:
[----:B------:R-:W-:Y:S02]  /*1c10*/  IMAD.MOV.U32 R29, RZ, RZ, R21 ;  /* 0x000000ffff1d7224 */ /* 0x000fe400078e0015 */
[----:B------:R-:W-:-:S07]  /*1c20*/  IMAD.MOV.U32 R17, RZ, RZ, R28 ;  /* 0x000000ffff117224 */ /* 0x000fce00078e001c */
[----:B------:R-:W-:Y:S05]  /*1c30*/  WARPSYNC.COLLECTIVE R20, `(.L_x_552) ;  /* 0x0000000014087348 */ /* 0x000fea0003c00000 */
[----:B------:R0:W1:Y:S02]  /*1c40*/  SHFL.BFLY P0, R28, R29, R33, R34 ;  /* 0x0c0000211d1c7389 */ /* 0x0000640000000022 */
[----:B01----:R-:W-:Y:S01]  /*1c50*/  ENDCOLLECTIVE ;  /* 0x000000000000791b */ /* 0x003fe20003800000 */
.L_x_552:
[----:B------:R-:W-:Y:S01]  /*1c60*/  IMAD.MOV.U32 R30, RZ, RZ, R28 ;  /* 0x000000ffff1e7224 */ /* 0x000fe200078e001c */
[----:B------:R-:W-:Y:S06]  /*1c70*/  BRA `(.L_x_553) ;  /* 0xfffffff4002c7947 */ /* 0x000fec000383ffff */
.L_x_554:
        /* <DEDUP_REMOVED lines=16> */
.L_x_12115:


//--------------------- .text._ZN4vllm3moe10topkGatingILi8ELi8ELi4ELi16ELi32El13__nv_bfloat16LNS0_11ScoringFuncE1EEEvPKT5_PKbPfiPT4_PiiiibPKf --------------------------
	.section	.text._ZN4vllm3moe10topkGatingILi8ELi8ELi4ELi16ELi32El13__nv_bfloat16LNS0_11ScoringFuncE1EEEvPKT5_PKbPfiPT4_PiiiibPKf,"ax",@progbits
	.align	128
        .global         _ZN4vllm3moe10topkGatingILi8ELi8ELi4ELi16ELi32El13__nv_bfloat16LNS0_11ScoringFuncE1EEEvPKT5_PKbPfiPT4_PiiiibPKf
        .type           _ZN4vllm3moe10topkGatingILi8ELi8ELi4ELi16ELi32El13__nv_bfloat16LNS0_11ScoringFuncE1EEEvPKT5_PKbPfiPT4_PiiiibPKf,@function
        .size           _ZN4vllm3moe10topkGatingILi8ELi8ELi4ELi16ELi32El13__nv_bfloat16LNS0_11ScoringFuncE1EEEvPKT5_PKbPfiPT4_PiiiibPKf,(.L_x_12116 - _ZN4vllm3moe10topkGatingILi8ELi8ELi4ELi16ELi32El13__nv_bfloat16LNS0_11ScoringFuncE1EEEvPKT5_PKbPfiPT4_PiiiibPKf)
        .other          _ZN4vllm3moe10topkGatingILi8ELi8ELi4ELi16ELi32El13__nv_bfloat16LNS0_11ScoringFuncE1EEEvPKT5_PKbPfiPT4_PiiiibPKf,@"STO_CUDA_ENTRY STV_DEFAULT"
_ZN4vllm3moe10topkGatingILi8ELi8ELi4ELi16ELi32El13__nv_bfloat16LNS0_11ScoringFuncE1EEEvPKT5_PKbPfiPT4_PiiiibPKf:
.text._ZN4vllm3moe10topkGatingILi8ELi8ELi4ELi16ELi32El13__nv_bfloat16LNS0_11ScoringFuncE1EEEvPKT5_PKbPfiPT4_PiiiibPKf:
[----:B------:R-:W-:Y:S01]  /*0000*/  LDC R1, c[0x0][0x28] ;  /* 0x00000a00ff017b82 */ /* 0x000fe20000000800 */
[----:B------:R-:W0:Y:S01]  /*0010*/  S2R R23, SR_TID.Y ;  /* 0x0000000000177919 */ /* 0x000e220000002200 */
[----:B------:R-:W-:Y:S01]  /*0020*/  ULDC UR5, c[0x0][0x228] ;  /* 0x00008a0000057ab9 */ /* 0x000fe20000000800 */
[----:B------:R-:W0:Y:S01]  /*0030*/  S2R R2, SR_TID.X ;  /* 0x0000000000027919 */ /* 0x000e220000002100 */
[----:B------:R-:W1:Y:S01]  /*0040*/  S2R R0, SR_CTAID.X ;  /* 0x0000000000007919 */ /* 0x000e620000002500 */
[----:B0-----:R-:W-:-:S04]  /*0050*/  IMAD R23, R23, 0x20, R2 ;  /* 0x0000002017177824 */ /* 0x001fc800078e0202 */
[----:B-1----:R-:W-:-:S05]  /*0060*/  IMAD R23, R0, 0x80, R23 ;  /* 0x0000008000177824 */ /* 0x002fca00078e0217 */
[----:B------:R-:W-:-:S13]  /*0070*/  ISETP.GE.AND P0, PT, R23, UR5, PT ;  /* 0x0000000517007c0c */ /* 0x000fda000bf06270 */
[----:B------:R-:W-:Y:S05]  /*0080*/  @P0 EXIT ;  /* 0x000000000000094d */ /* 0x000fea0003800000 */
[----:B------:R-:W0:Y:S01]  /*0090*/  LDC.64 R4, c[0x0][0x210] ;  /* 0x00008400ff047b82 */ /* 0x000e220000000a00 */
[----:B------:R-:W-:Y:S01]  /*00a0*/  IMAD.SHL.U32 R3, R23, 0x8, RZ ;  /* 0x0000000817037824 */ /* 0x000fe200078e00ff */
[----:B------:R-:W-:Y:S01]  /*00b0*/  ULDC.64 UR6, c[0x0][0x208] ;  /* 0x0000820000067ab9 */ /* 0x000fe20000000a00 */
[----:B------:R-:W-:Y:S01]  /*00c0*/  ULDC.64 UR8, c[0x0][0x218] ;  /* 0x0000860000087ab9 */ /* 0x000fe20000000a00 */
[----:B------:R-:W-:Y:S01]  /*00d0*/  ULDC.64 UR10, c[0x0][0x250] ;  /* 0x00009400000a7ab9 */ /* 0x000fe20000000a00 */
[----:B------:R-:W-:Y:S01]  /*00e0*/  ISETP.NE.U32.AND P1, PT, RZ, UR8, PT ;  /* 0x00000008ff007c0c */ /* 0x000fe2000bf25070 */
[----:B------:R-:W-:Y:S01]  /*00f0*/  IMAD.MOV.U32 R15, RZ, RZ, 0x1 ;  /* 0x00000001ff0f7424 */ /* 0x000fe200078e00ff */
[----:B------:R-:W-:Y:S01]  /*0100*/  ULDC UR4, c[0x0][0x240] ;  /* 0x0000900000047ab9 */ /* 0x000fe20000000800 */
[----:B0-----:R-:W-:-:S06]  /*0110*/  IMAD.WIDE R4, R3, 0x2, R4 ;  /* 0x0000000203047825 */ /* 0x001fcc00078e0204 */
[----:B------:R-:W2:Y:S01]  /*0120*/  LDG.E.128 R4, desc[UR6][R4.64] ;  /* 0x0000000604047981 */ /* 0x000ea2000c1e1d00 */
[----:B------:R-:W-:Y:S02]  /*0130*/  ISETP.NE.AND.EX P1, PT, RZ, UR9, PT, P1 ;  /* 0x00000009ff007c0c */ /* 0x000fe4000bf25310 */
[----:B------:R-:W-:-:S04]  /*0140*/  ISETP.NE.U32.AND P0, PT, RZ, UR10, PT ;  /* 0x0000000aff007c0c */ /* 0x000fc8000bf05070 */
[----:B------:R-:W-:-:S07]  /*0150*/  ISETP.NE.AND.EX P0, PT, RZ, UR11, PT, P0 ;  /* 0x0000000bff007c0c */ /* 0x000fce000bf05300 */
[----:B------:R-:W-:-:S04]  /*0160*/  @P1 IADD3 R8, P2, R23, UR8, RZ ;  /* 0x0000000817081c10 */ /* 0x000fc8000ff5e0ff */
[----:B------:R-:W-:-:S05]  /*0170*/  @P1 LEA.HI.X.SX32 R9, R23, UR9, 0x1, P2 ;  /* 0x0000000917091c11 */ /* 0x000fca00090f0eff */
[----:B------:R0:W3:Y:S01]  /*0180*/  @P1 LDG.E.U8 R8, desc[UR6][R8.64] ;  /* 0x0000000608081981 */ /* 0x0000e2000c1e1100 */
[----:B------:R-:W1:Y:S03]  /*0190*/  @P0 LDC.64 R12, c[0x0][0x250] ;  /* 0x00009400ff0c0b82 */ /* 0x000e660000000a00 */
[----:B-1----:R-:W4:Y:S04]  /*01a0*/  @P0 LDG.E R3, desc[UR6][R12.64+0x10] ;  /* 0x000010060c030981 */ /* 0x002f28000c1e1900 */
[----:B------:R-:W5:Y:S04]  /*01b0*/  @P0 LDG.E R2, desc[UR6][R12.64+0x18] ;  /* 0x000018060c020981 */ /* 0x000f68000c1e1900 */
[----:B------:R-:W5:Y:S04]  /*01c0*/  @P0 LDG.E R0, desc[UR6][R12.64+0xc] ;  /* 0x00000c060c000981 */ /* 0x000f68000c1e1900 */
[----:B------:R-:W5:Y:S04]  /*01d0*/  @P0 LDG.E R20, desc[UR6][R12.64+0x8] ;  /* 0x000008060c140981 */ /* 0x000f68000c1e1900 */
[----:B------:R-:W5:Y:S04]  /*01e0*/  @P0 LDG.E R18, desc[UR6][R12.64] ;  /* 0x000000060c120981 */ /* 0x000f68000c1e1900 */
[----:B------:R-:W5:Y:S04]  /*01f0*/  @P0 LDG.E R19, desc[UR6][R12.64+0x4] ;  /* 0x000004060c130981 */ /* 0x000f68000c1e1900 */
[----:B------:R-:W5:Y:S04]  /*0200*/  @P0 LDG.E R17, desc[UR6][R12.64+0x14] ;  /* 0x000014060c110981 */ /* 0x000f68000c1e1900 */
[----:B------:R1:W5:Y:S01]  /*0210*/  @P0 LDG.E R22, desc[UR6][R12.64+0x1c] ;  /* 0x00001c060c160981 */ /* 0x000362000c1e1900 */
[----:B------:R-:W-:-:S02]  /*0220*/  IMAD.U32 R16, RZ, RZ, UR4 ;  /* 0x00000004ff107e24 */ /* 0x000fc4000f8e00ff */
[----:B------:R-:W-:Y:S02]  /*0230*/  IMAD.MOV.U32 R27, RZ, RZ, RZ ;  /* 0x000000ffff1b7224 */ /* 0x000fe400078e00ff */
[----:B--2---:R-:W-:Y:S02]  /*0240*/  IMAD.U32 R10, R4, 0x10000, RZ ;  /* 0x00010000040a7824 */ /* 0x004fe400078e00ff */
[C---:B0-----:R-:W-:Y:S01]  /*0250*/  IMAD.U32 R9, R5.reuse, 0x10000, RZ ;  /* 0x0001000005097824 */ /* 0x041fe200078e00ff */
[----:B------:R-:W-:Y:S01]  /*0260*/  PRMT R5, R5, 0x7632, R5 ;  /* 0x0000763205057816 */ /* 0x000fe20000000005 */
[----:B------:R-:W-:Y:S01]  /*0270*/  FMUL.FTZ R11, R10, -1.4426950216293334961 ;  /* 0xbfb8aa3b0a0b7820 */ /* 0x000fe20000410000 */
[C---:B------:R-:W-:Y:S01]  /*0280*/  IMAD.U32 R10, R6.reuse, 0x10000, RZ ;  /* 0x00010000060a7824 */ /* 0x040fe200078e00ff */
[----:B------:R-:W-:Y:S01]  /*0290*/  PRMT R6, R6, 0x7632, R6 ;  /* 0x0000763206067816 */ /* 0x000fe20000000006 */
[----:B------:R-:W-:Y:S01]  /*02a0*/  FMUL.FTZ R9, R9, -1.4426950216293334961 ;  /* 0xbfb8aa3b09097820 */ /* 0x000fe20000410000 */
[----:B------:R-:W-:Y:S01]  /*02b0*/  PRMT R4, R4, 0x7632, R4 ;  /* 0x0000763204047816 */ /* 0x000fe20000000004 */
[----:B------:R-:W-:Y:S01]  /*02c0*/  FMUL.FTZ R10, R10, -1.4426950216293334961 ;  /* 0xbfb8aa3b0a0a7820 */ /* 0x000fe20000410000 */
[C---:B------:R-:W-:Y:S01]  /*02d0*/  IMAD.U32 R14, R7.reuse, 0x10000, RZ ;  /* 0x00010000070e7824 */ /* 0x040fe200078e00ff */
[----:B------:R-:W-:Y:S01]  /*02e0*/  PRMT R7, R7, 0x7632, R7 ;  /* 0x0000763207077816 */ /* 0x000fe20000000007 */
[----:B------:R-:W-:-:S02]  /*02f0*/  IMAD.U32 R5, R5, 0x10000, RZ ;  /* 0x0001000005057824 */ /* 0x000fc400078e00ff */
[----:B------:R-:W-:Y:S02]  /*0300*/  IMAD.U32 R6, R6, 0x10000, RZ ;  /* 0x0001000006067824 */ /* 0x000fe400078e00ff */
[----:B------:R-:W-:Y:S01]  /*0310*/  FMUL.FTZ R14, R14, -1.4426950216293334961 ;  /* 0xbfb8aa3b0e0e7820 */ /* 0x000fe20000410000 */
[----:B-1----:R-:W-:Y:S02]  /*0320*/  IMAD.U32 R12, R4, 0x10000, RZ ;  /* 0x00010000040c7824 */ /* 0x002fe400078e00ff */
[----:B------:R-:W-:Y:S01]  /*0330*/  FMUL.FTZ R5, R5, -1.4426950216293334961 ;  /* 0xbfb8aa3b05057820 */ /* 0x000fe20000410000 */
[----:B------:R-:W0:Y:S01]  /*0340*/  MUFU.EX2 R11, R11 ;  /* 0x0000000b000b7308 */ /* 0x000e220000000800 */
[----:B------:R-:W-:Y:S02]  /*0350*/  IMAD.U32 R7, R7, 0x10000, RZ ;  /* 0x0001000007077824 */ /* 0x000fe400078e00ff */
[----:B------:R-:W-:Y:S01]  /*0360*/  FMUL.FTZ R13, R6, -1.4426950216293334961 ;  /* 0xbfb8aa3b060d7820 */ /* 0x000fe20000410000 */
[----:B------:R-:W-:-:S04]  /*0370*/  FMUL.FTZ R12, R12, -1.4426950216293334961 ;  /* 0xbfb8aa3b0c0c7820 */ /* 0x000fc80000410000 */
[----:B------:R-:W1:Y:S01]  /*0380*/  MUFU.EX2 R9, R9 ;  /* 0x0000000900097308 */ /* 0x000e620000000800 */
[----:B------:R-:W-:-:S07]  /*0390*/  FMUL.FTZ R7, R7, -1.4426950216293334961 ;  /* 0xbfb8aa3b07077820 */ /* 0x000fce0000410000 */
[----:B------:R-:W2:Y:S08]  /*03a0*/  MUFU.EX2 R10, R10 ;  /* 0x0000000a000a7308 */ /* 0x000eb00000000800 */
[----:B------:R-:W3:Y:S08]  /*03b0*/  MUFU.EX2 R4, R14 ;  /* 0x0000000e00047308 */ /* 0x000ef00000000800 */
[----:B------:R-:W3:Y:S08]  /*03c0*/  MUFU.EX2 R5, R5 ;  /* 0x0000000500057308 */ /* 0x000ef00000000800 */
[----:B------:R-:W4:Y:S08]  /*03d0*/  MUFU.EX2 R13, R13 ;  /* 0x0000000d000d7308 */ /* 0x000f300000000800 */
[----:B------:R-:W4:Y:S08]  /*03e0*/  MUFU.EX2 R12, R12 ;  /* 0x0000000c000c7308 */ /* 0x000f300000000800 */
[----:B------:R-:W5:Y:S01]  /*03f0*/  MUFU.EX2 R14, R7 ;  /* 0x00000007000e7308 */ /* 0x000f620000000800 */
[----:B0-----:R-:W-:Y:S01]  /*0400*/  FADD.FTZ R11, R11, 1 ;  /* 0x3f8000000b0b7421 */ /* 0x001fe20000010000 */
[----:B-1----:R-:W-:Y:S01]  /*0410*/  FADD.FTZ R9, R9, 1 ;  /* 0x3f80000009097421 */ /* 0x002fe20000010000 */
[----:B--2---:R-:W-:Y:S01]  /*0420*/  FADD.FTZ R6, R10, 1 ;  /* 0x3f8000000a067421 */ /* 0x004fe20000010000 */
[----:B---3--:R-:W-:Y:S01]  /*0430*/  FADD.FTZ R4, R4, 1 ;  /* 0x3f80000004047421 */ /* 0x008fe20000010000 */
[----:B------:R-:W-:Y:S01]  /*0440*/  FADD.FTZ R5, R5, 1 ;  /* 0x3f80000005057421 */ /* 0x000fe20000010000 */
[----:B----4-:R-:W-:Y:S01]  /*0450*/  FADD.FTZ R13, R13, 1 ;  /* 0x3f8000000d0d7421 */ /* 0x010fe20000010000 */
[----:B------:R-:W-:Y:S01]  /*0460*/  @P1 ISETP.NE.AND P2, PT, R8, RZ, PT ;  /* 0x000000ff0800120c */ /* 0x000fe20003f45270 */
[----:B------:R-:W0:Y:S01]  /*0470*/  MUFU.RCP R11, R11 ;  /* 0x0000000b000b7308 */ /* 0x000e220000001000 */
[----:B------:R-:W-:-:S07]  /*0480*/  FADD.FTZ R12, R12, 1 ;  /* 0x3f8000000c0c7421 */ /* 0x000fce0000010000 */
[----:B------:R-:W1:Y:S01]  /*0490*/  MUFU.RCP R9, R9 ;  /* 0x0000000900097308 */ /* 0x000e620000001000 */
[----:B-----5:R-:W-:-:S07]  /*04a0*/  FADD.FTZ R8, R14, 1 ;  /* 0x3f8000000e087421 */ /* 0x020fce0000010000 */
[----:B------:R-:W2:Y:S08]  /*04b0*/  MUFU.RCP R6, R6 ;  /* 0x0000000600067308 */ /* 0x000eb00000001000 */
[----:B------:R3:W4:Y:S08]  /*04c0*/  MUFU.RCP R21, R4 ;  /* 0x0000000400157308 */ /* 0x0007300000001000 */
[----:B------:R-:W5:Y:S08]  /*04d0*/  MUFU.RCP R5, R5 ;  /* 0x0000000500057308 */ /* 0x000f700000001000 */
[----:B------:R5:W5:Y:S01]  /*04e0*/  MUFU.RCP R7, R13 ;  /* 0x0000000d00077308 */ /* 0x000b620000001000 */
[----:B------:R-:W-:-:S07]  /*04f0*/  PRMT R14, R15, 0x7610, R14 ;  /* 0x000076100f0e7816 */ /* 0x000fce000000000e */
[----:B------:R5:W5:Y:S01]  /*0500*/  MUFU.RCP R10, R12 ;  /* 0x0000000c000a7308 */ /* 0x000b620000001000 */
[----:B---3--:R-:W-:-:S07]  /*0510*/  @P1 SEL R4, RZ, 0x1, P2 ;  /* 0x00000001ff041807 */ /* 0x008fce0001000000 */
[----:B------:R-:W3:Y:S01]  /*0520*/  MUFU.RCP R24, R8 ;  /* 0x0000000800187308 */ /* 0x000ee20000001000 */
[----:B------:R-:W-:Y:S02]  /*0530*/  @P1 PRMT R14, R4, 0x7610, R14 ;  /* 0x00007610040e1816 */ /* 0x000fe4000000000e */
[----:B0-----:R-:W-:Y:S02]  /*0540*/  FSETP.GEU.FTZ.AND P4, PT, |R11|, +INF , PT ;  /* 0x7f8000000b00780b */ /* 0x001fe40003f9e200 */
[----:B-1----:R-:W-:Y:S02]  /*0550*/  FSETP.GEU.FTZ.AND P5, PT, |R9|, +INF , PT ;  /* 0x7f8000000900780b */ /* 0x002fe40003fbe200 */
[----:B--2---:R-:W-:Y:S02]  /*0560*/  FSETP.GEU.FTZ.AND P2, PT, |R6|, +INF , PT ;  /* 0x7f8000000600780b */ /* 0x004fe40003f5e200 */
[----:B------:R-:W-:Y:S02]  /*0570*/  ISETP.GE.AND P1, PT, R16, 0x1, PT ;  /* 0x000000011000780c */ /* 0x000fe40003f26270 */
[----:B----4-:R-:W-:-:S02]  /*0580*/  FSETP.GEU.FTZ.AND P3, PT, |R21|, +INF , PT ;  /* 0x7f8000001500780b */ /* 0x010fc40003f7e200 */
[----:B------:R-:W-:Y:S02]  /*0590*/  FSEL R15, R11, RZ, !P4 ;  /* 0x000000ff0b0f7208 */ /* 0x000fe40006000000 */
[----:B-----5:R-:W-:Y:S02]  /*05a0*/  FSEL R13, R9, RZ, !P5 ;  /* 0x000000ff090d7208 */ /* 0x020fe40006800000 */
[----:B------:R-:W-:Y:S02]  /*05b0*/  FSEL R12, R6, RZ, !P2 ;  /* 0x000000ff060c7208 */ /* 0x000fe40005000000 */
[----:B------:R-:W-:Y:S02]  /*05c0*/  FSETP.GEU.FTZ.AND P5, PT, |R5|, +INF , PT ;  /* 0x7f8000000500780b */ /* 0x000fe40003fbe200 */
[----:B------:R-:W-:Y:S02]  /*05d0*/  FSETP.GEU.FTZ.AND P2, PT, |R7|, +INF , PT ;  /* 0x7f8000000700780b */ /* 0x000fe40003f5e200 */
[----:B------:R-:W-:-:S02]  /*05e0*/  FSEL R11, R21, RZ, !P3 ;  /* 0x000000ff150b7208 */ /* 0x000fc40005800000 */
[----:B------:R-:W-:Y:S02]  /*05f0*/  FSETP.GEU.FTZ.AND P4, PT, |R10|, +INF , PT ;  /* 0x7f8000000a00780b */ /* 0x000fe40003f9e200 */
[----:B---3--:R-:W-:Y:S02]  /*0600*/  FSETP.GEU.FTZ.AND P3, PT, |R24|, +INF , PT ;  /* 0x7f8000001800780b */ /* 0x008fe40003f7e200 */
[----:B------:R-:W-:Y:S02]  /*0610*/  FSEL R9, R5, RZ, !P5 ;  /* 0x000000ff05097208 */ /* 0x000fe40006800000 */
[----:B------:R-:W-:Y:S02]  /*0620*/  FSEL R8, R7, RZ, !P2 ;  /* 0x000000ff07087208 */ /* 0x000fe40005000000 */
[----:B------:R-:W-:Y:S02]  /*0630*/  FSEL R10, R10, RZ, !P4 ;  /* 0x000000ff0a0a7208 */ /* 0x000fe40006000000 */
[----:B------:R-:W-:Y:S01]  /*0640*/  FSEL R7, R24, RZ, !P3 ;  /* 0x000000ff18077208 */ /* 0x000fe20005800000 */
[----:B------:R-:W-:Y:S01]  /*0650*/  @P0 FADD.FTZ R24, R12, R3 ;  /* 0x000000030c180221 */ /* 0x000fe20000010000 */
[----:B------:R-:W-:Y:S01]  /*0660*/  @P0 FADD.FTZ R4, R11, R2 ;  /* 0x000000020b040221 */ /* 0x000fe20000010000 */
[----:B------:R-:W-:Y:S01]  /*0670*/  @P0 FADD.FTZ R3, R9, R0 ;  /* 0x0000000009030221 */ /* 0x000fe20000010000 */
[----:B------:R-:W-:Y:S01]  /*0680*/  @P0 FADD.FTZ R6, R13, R20 ;  /* 0x000000140d060221 */ /* 0x000fe20000010000 */
[----:B------:R-:W-:Y:S01]  /*0690*/  @P0 FADD.FTZ R5, R15, R18 ;  /* 0x000000120f050221 */ /* 0x000fe20000010000 */
[----:B------:R-:W-:Y:S01]  /*06a0*/  @P0 FADD.FTZ R2, R10, R19 ;  /* 0x000000130a020221 */ /* 0x000fe20000010000 */
[----:B------:R-:W-:Y:S01]  /*06b0*/  @P0 FADD.FTZ R0, R8, R17 ;  /* 0x0000001108000221 */ /* 0x000fe20000010000 */
[----:B------:R-:W-:Y:S01]  /*06c0*/  @P0 FADD.FTZ R22, R7, R22 ;  /* 0x0000001607160221 */ /* 0x000fe20000010000 */
[----:B------:R-:W-:-:S02]  /*06d0*/  @!P0 IMAD.MOV.U32 R6, RZ, RZ, R13 ;  /* 0x000000ffff068224 */ /* 0x000fc400078e000d */
[----:B------:R-:W-:Y:S02]  /*06e0*/  @!P0 IMAD.MOV.U32 R5, RZ, RZ, R15 ;  /* 0x000000ffff058224 */ /* 0x000fe400078e000f */
[----:B------:R-:W-:Y:S02]  /*06f0*/  @!P0 IMAD.MOV.U32 R24, RZ, RZ, R12 ;  /* 0x000000ffff188224 */ /* 0x000fe400078e000c */
[----:B------:R-:W-:Y:S02]  /*0700*/  @!P0 IMAD.MOV.U32 R4, RZ, RZ, R11 ;  /* 0x000000ffff048224 */ /* 0x000fe400078e000b */
[----:B------:R-:W-:Y:S02]  /*0710*/  @!P0 IMAD.MOV.U32 R3, RZ, RZ, R9 ;  /* 0x000000ffff038224 */ /* 0x000fe400078e0009 */
[----:B------:R-:W-:Y:S02]  /*0720*/  @!P0 IMAD.MOV.U32 R2, RZ, RZ, R10 ;  /* 0x000000ffff028224 */ /* 0x000fe400078e000a */
[----:B------:R-:W-:-:S02]  /*0730*/  @!P0 IMAD.MOV.U32 R0, RZ, RZ, R8 ;  /* 0x000000ffff008224 */ /* 0x000fc400078e0008 */
[----:B------:R-:W-:Y:S01]  /*0740*/  @!P0 IMAD.MOV.U32 R22, RZ, RZ, R7 ;  /* 0x000000ffff168224 */ /* 0x000fe200078e0007 */
[----:B------:R-:W-:Y:S06]  /*0750*/  @!P1 BRA `(.L_x_555) ;  /* 0x0000001800149947 */ /* 0x000fec0003800000 */
[----:B------:R-:W-:Y:S01]  /*0760*/  ULDC.U8 UR4, c[0x0][0x24c] ;  /* 0x0000930000047ab9 */ /* 0x000fe20000000000 */
[----:B------:R-:W-:Y:S01]  /*0770*/  LOP3.LUT R33, R16, 0x1, RZ, 0xc0, !PT ;  /* 0x0000000110217812 */ /* 0x000fe200078ec0ff */
[----:B------:R-:W-:-:S06]  /*0780*/  UPRMT UR4, UR4, 0x8880, URZ ;  /* 0x0000888004047896 */ /* 0x000fcc000800003f */
[----:B------:R-:W-:-:S13]  /*0790*/  ISETP.NE.AND P0, PT, RZ, UR4, PT ;  /* 0x00000004ff007c0c */ /* 0x000fda000bf05270 */
[----:B------:R-:W-:Y:S05]  /*07a0*/  @!P0 BRA `(.L_x_556) ;  /* 0x0000000c00088947 */ /* 0x000fea0003800000 */
[----:B------:R-:W-:Y:S01]  /*07b0*/  ISETP.NE.AND P0, PT, R16, 0x1, PT ;  /* 0x000000011000780c */ /* 0x000fe20003f05270 */
[----:B------:R-:W-:Y:S02]  /*07c0*/  IMAD.MOV.U32 R27, RZ, RZ, RZ ;  /* 0x000000ffff1b7224 */ /* 0x000fe400078e00ff */
[----:B------:R-:W-:-:S10]  /*07d0*/  IMAD.MOV.U32 R28, RZ, RZ, RZ ;  /* 0x000000ffff1c7224 */ /* 0x000fd400078e00ff */
[----:B------:R-:W-:Y:S05]  /*07e0*/  @!P0 BRA `(.L_x_557) ;  /* 0x0000000800248947 */ /* 0x000fea0003800000 */
[----:B------:R-:W-:Y:S01]  /*07f0*/  PRMT R25, R14, 0x9910, RZ ;  /* 0x000099100e197816 */ /* 0x000fe200000000ff */
[----:B------:R-:W-:Y:S01]  /*0800*/  IMAD.IADD R26, R16, 0x1, -R33 ;  /* 0x00000001101a7824 */ /* 0x000fe200078e0a21 */
[----:B------:R-:W-:Y:S01]  /*0810*/  ULDC UR4, c[0x0][0x248] ;  /* 0x0000920000047ab9 */ /* 0x000fe20000000800 */
[----:B------:R-:W-:Y:S01]  /*0820*/  IMAD.MOV.U32 R27, RZ, RZ, RZ ;  /* 0x000000ffff1b7224 */ /* 0x000fe200078e00ff */
[----:B------:R-:W-:Y:S01]  /*0830*/  ULDC UR5, c[0x0][0x228] ;  /* 0x00008a0000057ab9 */ /* 0x000fe20000000800 */
[----:B------:R-:W-:-:S07]  /*0840*/  IMAD.MOV.U32 R28, RZ, RZ, RZ ;  /* 0x000000ffff1c7224 */ /* 0x000fce00078e00ff */
.L_x_560:
[-C--:B------:R-:W-:Y:S01]  /*0850*/  FSETP.GT.FTZ.AND P2, PT, R2, R5.reuse, PT ;  /* 0x000000050200720b */ /* 0x080fe20003f54000 */
[----:B0-----:R-:W0:Y:S01]  /*0860*/  LDC.64 R20, c[0x0][0x220] ;  /* 0x00008800ff147b82 */ /* 0x001e220000000a00 */
[----:B------:R-:W-:Y:S02]  /*0870*/  VIADD R29, R28, 0x1 ;  /* 0x000000011c1d7836 */ /* 0x000fe40000000000 */
[----:B------:R-:W-:Y:S02]  /*0880*/  FSEL R17, R2, R5, P2 ;  /* 0x0000000502117208 */ /* 0x000fe40001000000 */
[----:B------:R-:W-:Y:S02]  /*0890*/  SEL R18, RZ, 0x1, !P2 ;  /* 0x00000001ff127807 */ /* 0x000fe40005000000 */
[----:B------:R-:W-:Y:S02]  /*08a0*/  FSETP.GT.FTZ.AND P1, PT, R6, R17, PT ;  /* 0x000000110600720b */ /* 0x000fe40003f34000 */
[----:B------:R-:W-:-:S02]  /*08b0*/  FSEL R32, R10, R15, P2 ;  /* 0x0000000f0a207208 */ /* 0x000fc40001000000 */
[----:B------:R-:W-:Y:S02]  /*08c0*/  FSEL R16, R6, R17, P1 ;  /* 0x0000001106107208 */ /* 0x000fe40000800000 */
[----:B------:R-:W-:Y:S02]  /*08d0*/  SEL R18, R18, 0x2, !P1 ;  /* 0x0000000212127807 */ /* 0x000fe40004800000 */
[----:B------:R-:W-:-:S04]  /*08e0*/  FSETP.GT.FTZ.AND P3, PT, R3, R16, PT ;  /* 0x000000100300720b */ /* 0x000fc80003f74000 */
[----:B------:R-:W-:Y:S02]  /*08f0*/  FSEL R19, R3, R16, P3 ;  /* 0x0000001003137208 */ /* 0x000fe40001800000 */
[----:B------:R-:W1:Y:S01]  /*0900*/  LDC.64 R16, c[0x0][0x240] ;  /* 0x00009000ff107b82 */ /* 0x000e620000000a00 */
[----:B------:R-:W-:Y:S02]  /*0910*/  SEL R18, R18, 0x3, !P3 ;  /* 0x0000000312127807 */ /* 0x000fe40005800000 */
[----:B------:R-:W-:-:S04]  /*0920*/  FSETP.GT.FTZ.AND P0, PT, R24, R19, PT ;  /* 0x000000131800720b */ /* 0x000fc80003f14000 */
[----:B------:R-:W-:Y:S02]  /*0930*/  FSEL R19, R24, R19, P0 ;  /* 0x0000001318137208 */ /* 0x000fe40000000000 */
[----:B------:R-:W-:Y:S02]  /*0940*/  SEL R18, R18, 0x4, !P0 ;  /* 0x0000000412127807 */ /* 0x000fe40004000000 */
[----:B------:R-:W-:-:S04]  /*0950*/  FSETP.GT.FTZ.AND P6, PT, R0, R19, PT ;  /* 0x000000130000720b */ /* 0x000fc80003fd4000 */
[----:B------:R-:W-:Y:S02]  /*0960*/  FSEL R19, R0, R19, P6 ;  /* 0x0000001300137208 */ /* 0x000fe40003000000 */
[----:B------:R-:W-:Y:S02]  /*0970*/  SEL R18, R18, 0x5, !P6 ;  /* 0x0000000512127807 */ /* 0x000fe40007000000 */
[----:B------:R-:W-:-:S04]  /*0980*/  FSETP.GT.FTZ.AND P5, PT, R4, R19, PT ;  /* 0x000000130400720b */ /* 0x000fc80003fb4000 */
[----:B------:R-:W-:Y:S02]  /*0990*/  FSEL R19, R4, R19, P5 ;  /* 0x0000001304137208 */ /* 0x000fe40002800000 */
[----:B-1----:R-:W-:Y:S02]  /*09a0*/  ISETP.GE.AND P2, PT, R29, R16, PT ;  /* 0x000000101d00720c */ /* 0x002fe40003f46270 */
[----:B------:R-:W-:Y:S02]  /*09b0*/  FSETP.GT.FTZ.AND P4, PT, R22, R19, PT ;  /* 0x000000131600720b */ /* 0x000fe40003f94000 */
[----:B------:R-:W-:-:S04]  /*09c0*/  SEL R18, R18, 0x6, !P5 ;  /* 0x0000000612127807 */ /* 0x000fc80006800000 */
[----:B------:R-:W-:-:S05]  /*09d0*/  SEL R30, R18, 0x7, !P4 ;  /* 0x00000007121e7807 */ /* 0x000fca0006000000 */
[----:B0-----:R-:W-:Y:S05]  /*09e0*/  @P2 BRA `(.L_x_558) ;  /* 0x0000000000482947 */ /* 0x001fea0003800000 */
[----:B------:R-:W-:-:S05]  /*09f0*/  IMAD.SHL.U32 R18, R30, 0x4, RZ ;  /* 0x000000041e127824 */ /* 0x000fca00078e00ff */
[----:B------:R-:W-:-:S04]  /*0a00*/  LOP3.LUT R18, R18, 0x3fc, RZ, 0xe2, !PT ;  /* 0x000003fc12127812 */ /* 0x000fc800078ee2ff */
[----:B------:R-:W-:-:S13]  /*0a10*/  ISETP.EQ.AND P2, PT, R18, RZ, PT ;  /* 0x000000ff1200720c */ /* 0x000fda0003f42270 */
[----:B------:R-:W-:Y:S01]  /*0a20*/  @P2 IMAD.MOV.U32 R5, RZ, RZ, -0x39e3c000 ;  /* 0xc61c4000ff052424 */ /* 0x000fe200078e00ff */
[----:B------:R-:W-:-:S13]  /*0a30*/  ISETP.EQ.AND P2, PT, R18, 0x4, PT ;  /* 0x000000041200780c */ /* 0x000fda0003f42270 */
        /* <DEDUP_REMOVED lines=12> */
[----:B------:R-:W-:-:S07]  /*0b00*/  @P2 IMAD.MOV.U32 R22, RZ, RZ, -0x39e3c000 ;  /* 0xc61c4000ff162424 */ /* 0x000fce00078e00ff */
.L_x_558:
[CC--:B------:R-:W-:Y:S01]  /*0b10*/  FSETP.GT.FTZ.AND P2, PT, R2.reuse, R5.reuse, PT ;  /* 0x000000050200720b */ /* 0x0c0fe20003f54000 */
[----:B------:R-:W0:Y:S01]  /*0b20*/  LDC.64 R18, c[0x0][0x230] ;  /* 0x00008c00ff127b82 */ /* 0x000e220000000a00 */
[----:B------:R-:W-:Y:S01]  /*0b30*/  FSEL R32, R13, R32, P1 ;  /* 0x000000200d207208 */ /* 0x000fe20000800000 */
[----:B------:R-:W-:Y:S01]  /*0b40*/  IMAD R29, R23, R16, R28 ;  /* 0x00000010171d7224 */ /* 0x000fe200078e021c */
[----:B------:R-:W-:Y:S01]  /*0b50*/  FSEL R31, R2, R5, P2 ;  /* 0x00000005021f7208 */ /* 0x000fe20001000000 */
[----:B------:R-:W-:Y:S01]  /*0b60*/  VIADD R26, R26, 0xfffffffe ;  /* 0xfffffffe1a1a7836 */ /* 0x000fe20000000000 */
[----:B------:R-:W-:Y:S01]  /*0b70*/  FSEL R33, R9, R32, P3 ;  /* 0x0000002009217208 */ /* 0x000fe20001800000 */
[----:B------:R-:W-:Y:S01]  /*0b80*/  IMAD.WIDE R20, R29, 0x4, R20 ;  /* 0x000000041d147825 */ /* 0x000fe200078e0214 */
[----:B------:R-:W-:Y:S02]  /*0b90*/  FSETP.GT.FTZ.AND P1, PT, R6, R31, PT ;  /* 0x0000001f0600720b */ /* 0x000fe40003f34000 */
[----:B------:R-:W-:-:S02]  /*0ba0*/  FSEL R33, R12, R33, P0 ;  /* 0x000000210c217208 */ /* 0x000fc40000000000 */
[----:B------:R-:W-:Y:S02]  /*0bb0*/  FSEL R31, R6, R31, P1 ;  /* 0x0000001f061f7208 */ /* 0x000fe40000800000 */
[C---:B------:R-:W-:Y:S02]  /*0bc0*/  ISETP.GE.AND P0, PT, R30.reuse, R17, PT ;  /* 0x000000111e00720c */ /* 0x040fe40003f06270 */
[C---:B------:R-:W-:Y:S02]  /*0bd0*/  FSETP.GT.FTZ.AND P3, PT, R3.reuse, R31, PT ;  /* 0x0000001f0300720b */ /* 0x040fe40003f74000 */
[C---:B------:R-:W-:Y:S01]  /*0be0*/  ISETP.LT.AND P0, PT, R30.reuse, UR4, P0 ;  /* 0x000000041e007c0c */ /* 0x040fe20008701270 */
[----:B------:R-:W-:Y:S01]  /*0bf0*/  IMAD.IADD R30, R30, 0x1, -R17 ;  /* 0x000000011e1e7824 */ /* 0x000fe200078e0a11 */
[----:B------:R-:W-:Y:S02]  /*0c00*/  FSEL R32, R8, R33, P6 ;  /* 0x0000002108207208 */ /* 0x000fe40003000000 */
[----:B------:R-:W-:-:S02]  /*0c10*/  FSEL R31, R3, R31, P3 ;  /* 0x0000001f031f7208 */ /* 0x000fc40001800000 */
[----:B------:R-:W-:Y:S01]  /*0c20*/  FSEL R32, R11, R32, P5 ;  /* 0x000000200b207208 */ /* 0x000fe20002800000 */
[----:B0-----:R-:W-:Y:S01]  /*0c30*/  IMAD.WIDE R18, R29, 0x8, R18 ;  /* 0x000000081d127825 */ /* 0x001fe200078e0212 */
[----:B------:R-:W-:Y:S02]  /*0c40*/  ISETP.NE.AND P0, PT, R25, RZ, P0 ;  /* 0x000000ff1900720c */ /* 0x000fe40000705270 */
[----:B------:R-:W-:Y:S02]  /*0c50*/  SHF.R.S32.HI R33, RZ, 0x1f, R30 ;  /* 0x0000001fff217819 */ /* 0x000fe4000001141e */
[CC--:B------:R-:W-:Y:S02]  /*0c60*/  FSETP.GT.FTZ.AND P5, PT, R24.reuse, R31.reuse, PT ;  /* 0x0000001f1800720b */ /* 0x0c0fe40003fb4000 */
[----:B------:R-:W-:Y:S02]  /*0c70*/  SEL R35, R33, RZ, P0 ;  /* 0x000000ff21237207 */ /* 0x000fe40000000000 */
[----:B------:R-:W-:-:S02]  /*0c80*/  FSEL R31, R24, R31, P5 ;  /* 0x0000001f181f7208 */ /* 0x000fc40002800000 */
[----:B------:R-:W-:Y:S02]  /*0c90*/  SEL R33, RZ, 0x1, !P2 ;  /* 0x00000001ff217807 */ /* 0x000fe40005000000 */
[CC--:B------:R-:W-:Y:S02]  /*0ca0*/  FSETP.GT.FTZ.AND P6, PT, R0.reuse, R31.reuse, PT ;  /* 0x0000001f0000720b */ /* 0x0c0fe40003fd4000 */
[----:B------:R-:W-:Y:S02]  /*0cb0*/  SEL R33, R33, 0x2, !P1 ;  /* 0x0000000221217807 */ /* 0x000fe40004800000 */
[----:B------:R-:W-:Y:S02]  /*0cc0*/  FSEL R37, R0, R31, P6 ;  /* 0x0000001f00257208 */ /* 0x000fe40003000000 */
[----:B------:R-:W-:Y:S02]  /*0cd0*/  SEL R33, R33, 0x3, !P3 ;  /* 0x0000000321217807 */ /* 0x000fe40005800000 */
[----:B------:R-:W-:-:S02]  /*0ce0*/  FSEL R32, R7, R32, P4 ;  /* 0x0000002007207208 */ /* 0x000fc40002000000 */
[----:B------:R-:W-:Y:S02]  /*0cf0*/  FSETP.GT.FTZ.AND P4, PT, R4, R37, PT ;  /* 0x000000250400720b */ /* 0x000fe40003f94000 */
[----:B------:R-:W-:Y:S01]  /*0d00*/  SEL R33, R33, 0x4, !P5 ;  /* 0x0000000421217807 */ /* 0x000fe20006800000 */
[----:B------:R0:W-:Y:S01]  /*0d10*/  STG.E desc[UR6][R20.64], R32 ;  /* 0x0000002014007986 */ /* 0x0001e2000c101906 */
[----:B------:R-:W-:Y:S02]  /*0d20*/  SEL R34, R30, 0x8, P0 ;  /* 0x000000081e227807 */ /* 0x000fe40000000000 */
[----:B------:R-:W1:Y:S01]  /*0d30*/  LDC.64 R30, c[0x0][0x238] ;  /* 0x00008e00ff1e7b82 */ /* 0x000e620000000a00 */
[----:B------:R-:W-:Y:S02]  /*0d40*/  FSEL R36, R10, R15, P2 ;  /* 0x0000000f0a247208 */ /* 0x000fe40001000000 */
[----:B------:R-:W-:Y:S01]  /*0d50*/  FSEL R37, R4, R37, P4 ;  /* 0x0000002504257208 */ /* 0x000fe20002000000 */
[----:B------:R2:W-:Y:S01]  /*0d60*/  STG.E.64 desc[UR6][R18.64], R34 ;  /* 0x0000002212007986 */ /* 0x0005e2000c101b06 */
[----:B------:R-:W-:-:S02]  /*0d70*/  SEL R33, R33, 0x5, !P6 ;  /* 0x0000000521217807 */ /* 0x000fc40007000000 */
[----:B------:R-:W-:Y:S02]  /*0d80*/  FSEL R36, R13, R36, P1 ;  /* 0x000000240d247208 */ /* 0x000fe40000800000 */
[----:B------:R-:W-:Y:S01]  /*0d90*/  FSETP.GT.FTZ.AND P2, PT, R22, R37, PT ;  /* 0x000000251600720b */ /* 0x000fe20003f54000 */
[----:B0-----:R-:W-:Y:S01]  /*0da0*/  FADD.FTZ R32, R32, R27 ;  /* 0x0000001b20207221 */ /* 0x001fe20000010000 */
[----:B--2---:R-:W-:Y:S02]  /*0db0*/  SEL R34, R33, 0x6, !P4 ;  /* 0x0000000621227807 */ /* 0x004fe40006000000 */
[----:B------:R-:W-:Y:S02]  /*0dc0*/  FSEL R33, R9, R36, P3 ;  /* 0x0000002409217208 */ /* 0x000fe40001800000 */
[----:B------:R-:W-:Y:S02]  /*0dd0*/  SEL R36, R34, 0x7, !P2 ;  /* 0x0000000722247807 */ /* 0x000fe40005000000 */
[----:B------:R-:W-:Y:S01]  /*0de0*/  FSEL R33, R12, R33, P5 ;  /* 0x000000210c217208 */ /* 0x000fe20002800000 */
[----:B-1----:R-:W-:Y:S01]  /*0df0*/  IMAD.WIDE R30, R29, 0x4, R30 ;  /* 0x000000041d1e7825 */ /* 0x002fe200078e021e */
[----:B------:R-:W-:-:S02]  /*0e00*/  ISETP.GE.AND P0, PT, R36, R17, PT ;  /* 0x000000112400720c */ /* 0x000fc40003f06270 */
[----:B------:R-:W-:Y:S01]  /*0e10*/  FSEL R34, R8, R33, P6 ;  /* 0x0000002108227208 */ /* 0x000fe20003000000 */
[C---:B------:R-:W-:Y:S01]  /*0e20*/  IMAD.IADD R35, R36.reuse, 0x1, -R17 ;  /* 0x0000000124237824 */ /* 0x040fe200078e0a11 */
[----:B------:R-:W-:Y:S01]  /*0e30*/  ISETP.LT.AND P0, PT, R36, UR4, P0 ;  /* 0x0000000424007c0c */ /* 0x000fe20008701270 */
[C---:B------:R-:W-:Y:S01]  /*0e40*/  IMAD R17, R28.reuse, UR5, R23 ;  /* 0x000000051c117c24 */ /* 0x040fe2000f8e0217 */
[----:B------:R-:W-:Y:S01]  /*0e50*/  FSEL R34, R11, R34, P4 ;  /* 0x000000220b227208 */ /* 0x000fe20002000000 */
[----:B------:R-:W-:Y:S01]  /*0e60*/  VIADD R28, R28, 0x2 ;  /* 0x000000021c1c7836 */ /* 0x000fe20000000000 */
[----:B------:R-:W-:Y:S02]  /*0e70*/  ISETP.NE.AND P0, PT, R25, RZ, P0 ;  /* 0x000000ff1900720c */ /* 0x000fe40000705270 */
[----:B------:R-:W-:Y:S01]  /*0e80*/  SHF.R.S32.HI R33, RZ, 0x1f, R35 ;  /* 0x0000001fff217819 */ /* 0x000fe20000011423 */
[----:B------:R0:W-:Y:S01]  /*0e90*/  STG.E desc[UR6][R30.64], R17 ;  /* 0x000000111e007986 */ /* 0x0001e2000c101906 */
[----:B------:R-:W-:-:S02]  /*0ea0*/  ISETP.GE.AND P1, PT, R28, R16, PT ;  /* 0x000000101c00720c */ /* 0x000fc40003f26270 */
[----:B------:R-:W-:Y:S02]  /*0eb0*/  FSEL R29, R7, R34, P2 ;  /* 0x00000022071d7208 */ /* 0x000fe40001000000 */
[----:B------:R-:W-:Y:S02]  /*0ec0*/  SEL R34, R35, 0x8, P0 ;  /* 0x0000000823227807 */ /* 0x000fe40000000000 */
[----:B------:R-:W-:Y:S01]  /*0ed0*/  SEL R35, R33, RZ, P0 ;  /* 0x000000ff21237207 */ /* 0x000fe20000000000 */
[----:B------:R-:W-:Y:S01]  /*0ee0*/  VIADD R33, R17, UR5 ;  /* 0x0000000511217c36 */ /* 0x000fe20008000000 */
[----:B------:R0:W-:Y:S01]  /*0ef0*/  STG.E desc[UR6][R20.64+0x4], R29 ;  /* 0x0000041d14007986 */ /* 0x0001e2000c101906 */
[----:B------:R-:W-:Y:S01]  /*0f00*/  ISETP.NE.AND P0, PT, R26, RZ, PT ;  /* 0x000000ff1a00720c */ /* 0x000fe20003f05270 */
[----:B------:R-:W-:Y:S02]  /*0f10*/  FADD.FTZ R27, R32, R29 ;  /* 0x0000001d201b7221 */ /* 0x000fe40000010000 */
[----:B------:R0:W-:Y:S04]  /*0f20*/  STG.E.64 desc[UR6][R18.64+0x8], R34 ;  /* 0x0000082212007986 */ /* 0x0001e8000c101b06 */
[----:B------:R0:W-:Y:S01]  /*0f30*/  STG.E desc[UR6][R30.64+0x4], R33 ;  /* 0x000004211e007986 */ /* 0x0001e2000c101906 */
[----:B------:R-:W-:Y:S05]  /*0f40*/  @P1 BRA `(.L_x_559) ;  /* 0x0000000000481947 */ /* 0x000fea0003800000 */
[----:B0-----:R-:W-:-:S05]  /*0f50*/  IMAD.SHL.U32 R17, R36, 0x4, RZ ;  /* 0x0000000424117824 */ /* 0x001fca00078e00ff */
[----:B------:R-:W-:-:S04]  /*0f60*/  LOP3.LUT R17, R17, 0x3fc, RZ, 0xe2, !PT ;  /* 0x000003fc11117812 */ /* 0x000fc800078ee2ff */
[C---:B------:R-:W-:Y:S02]  /*0f70*/  ISETP.EQ.AND P6, PT, R17.reuse, RZ, PT ;  /* 0x000000ff1100720c */ /* 0x040fe40003fc2270 */
[C---:B------:R-:W-:Y:S02]  /*0f80*/  ISETP.EQ.AND P1, PT, R17.reuse, 0x4, PT ;  /* 0x000000041100780c */ /* 0x040fe40003f22270 */
[C---:B------:R-:W-:Y:S02]  /*0f90*/  ISETP.EQ.AND P2, PT, R17.reuse, 0x8, PT ;  /* 0x000000081100780c */ /* 0x040fe40003f42270 */
[C---:B------:R-:W-:Y:S02]  /*0fa0*/  ISETP.EQ.AND P3, PT, R17.reuse, 0xc, PT ;  /* 0x0000000c1100780c */ /* 0x040fe40003f62270 */
[C---:B------:R-:W-:Y:S02]  /*0fb0*/  ISETP.EQ.AND P4, PT, R17.reuse, 0x10, PT ;  /* 0x000000101100780c */ /* 0x040fe40003f82270 */
[----:B------:R-:W-:-:S03]  /*0fc0*/  ISETP.EQ.AND P5, PT, R17, 0x14, PT ;  /* 0x000000141100780c */ /* 0x000fc60003fa2270 */
[----:B------:R-:W-:Y:S01]  /*0fd0*/  @P6 IMAD.MOV.U32 R5, RZ, RZ, -0x39e3c000 ;  /* 0xc61c4000ff056424 */ /* 0x000fe200078e00ff */
[C---:B------:R-:W-:Y:S01]  /*0fe0*/  ISETP.EQ.AND P6, PT, R17.reuse, 0x18, PT ;  /* 0x000000181100780c */ /* 0x040fe20003fc2270 */
[----:B------:R-:W-:Y:S01]  /*0ff0*/  @P1 IMAD.MOV.U32 R2, RZ, RZ, -0x39e3c000 ;  /* 0xc61c4000ff021424 */ /* 0x000fe200078e00ff */
[----:B------:R-:W-:Y:S01]  /*1000*/  ISETP.EQ.AND P1, PT, R17, 0x1c, PT ;  /* 0x0000001c1100780c */ /* 0x000fe20003f22270 */
[----:B------:R-:W-:Y:S02]  /*1010*/  @P2 IMAD.MOV.U32 R6, RZ, RZ, -0x39e3c000 ;  /* 0xc61c4000ff062424 */ /* 0x000fe400078e00ff */
[----:B------:R-:W-:Y:S02]  /*1020*/  @P3 IMAD.MOV.U32 R3, RZ, RZ, -0x39e3c000 ;  /* 0xc61c4000ff033424 */ /* 0x000fe400078e00ff */
[----:B------:R-:W-:Y:S02]  /*1030*/  @P4 IMAD.MOV.U32 R24, RZ, RZ, -0x39e3c000 ;  /* 0xc61c4000ff184424 */ /* 0x000fe400078e00ff */
[----:B------:R-:W-:-:S04]  /*1040*/  @P5 IMAD.MOV.U32 R0, RZ, RZ, -0x39e3c000 ;  /* 0xc61c4000ff005424 */ /* 0x000fc800078e00ff */
[----:B------:R-:W-:Y:S02]  /*1050*/  @P6 IMAD.MOV.U32 R4, RZ, RZ, -0x39e3c000 ;  /* 0xc61c4000ff046424 */ /* 0x000fe400078e00ff */
[----:B------:R-:W-:-:S07]  /*1060*/  @P1 IMAD.MOV.U32 R22, RZ, RZ, -0x39e3c000 ;  /* 0xc61c4000ff161424 */ /* 0x000fce00078e00ff */
.L_x_559:
[----:B------:R-:W-:Y:S05]  /*1070*/  @P0 BRA `(.L_x_560) ;  /* 0xfffffff400f40947 */ /* 0x000fea000383ffff */
.L_x_557:
[----:B0-----:R-:W-:-:S04]  /*1080*/  LOP3.LUT R17, R16, 0x1, RZ, 0xc0, !PT ;  /* 0x0000000110117812 */ /* 0x001fc800078ec0ff */
[----:B------:R-:W-:-:S13]  /*1090*/  ISETP.NE.U32.AND P0, PT, R17, 0x1, PT ;  /* 0x000000011100780c */ /* 0x000fda0003f05070 */
[----:B------:R-:W-:Y:S05]  /*10a0*/  @P0 BRA `(.L_x_555) ;  /* 0x0000000c00c00947 */ /* 0x000fea0003800000 */
[CC--:B------:R-:W-:Y:S01]  /*10b0*/  FSETP.GT.FTZ.AND P0, PT, R2.reuse, R5.reuse, PT ;  /* 0x000000050200720b */ /* 0x0c0fe20003f14000 */
[----:B------:R-:W0:Y:S01]  /*10c0*/  LDC.64 R18, c[0x0][0x220] ;  /* 0x00008800ff127b82 */ /* 0x000e220000000a00 */
[----:B------:R-:W-:Y:S01]  /*10d0*/  ULDC UR4, c[0x0][0x244] ;  /* 0x0000910000047ab9 */ /* 0x000fe20000000800 */
[----:B------:R-:W-:Y:S01]  /*10e0*/  ULDC UR8, c[0x0][0x248] ;  /* 0x0000920000087ab9 */ /* 0x000fe20000000800 */
[----:B------:R-:W-:Y:S02]  /*10f0*/  FSEL R5, R2, R5, P0 ;  /* 0x0000000502057208 */ /* 0x000fe40000000000 */
[----:B------:R-:W-:Y:S02]  /*1100*/  SEL R2, RZ, 0x1, !P0 ;  /* 0x00000001ff027807 */ /* 0x000fe40004000000 */
[----:B------:R-:W-:Y:S02]  /*1110*/  FSETP.GT.FTZ.AND P1, PT, R6, R5, PT ;  /* 0x000000050600720b */ /* 0x000fe40003f34000 */
[----:B------:R-:W-:-:S02]  /*1120*/  FSEL R10, R10, R15, P0 ;  /* 0x0000000f0a0a7208 */ /* 0x000fc40000000000 */
[----:B------:R-:W-:Y:S02]  /*1130*/  FSEL R6, R6, R5, P1 ;  /* 0x0000000506067208 */ /* 0x000fe40000800000 */
[----:B------:R-:W-:Y:S02]  /*1140*/  SEL R2, R2, 0x2, !P1 ;  /* 0x0000000202027807 */ /* 0x000fe40004800000 */
[----:B------:R-:W-:Y:S02]  /*1150*/  FSETP.GT.FTZ.AND P2, PT, R3, R6, PT ;  /* 0x000000060300720b */ /* 0x000fe40003f54000 */
[----:B------:R-:W-:Y:S02]  /*1160*/  FSEL R10, R13, R10, P1 ;  /* 0x0000000a0d0a7208 */ /* 0x000fe40000800000 */
        /* <DEDUP_REMOVED lines=11> */
[----:B------:R-:W-:Y:S01]  /*1220*/  FSEL R8, R8, R9, P4 ;  /* 0x0000000908087208 */ /* 0x000fe20002000000 */
[----:B------:R-:W-:Y:S01]  /*1230*/  IMAD R9, R23, R16, R28 ;  /* 0x0000001017097224 */ /* 0x000fe200078e021c */
[----:B------:R-:W-:Y:S02]  /*1240*/  FSEL R13, R4, R3, P5 ;  /* 0x00000003040d7208 */ /* 0x000fe40002800000 */
[----:B------:R-:W1:Y:S01]  /*1250*/  LDC.64 R4, c[0x0][0x230] ;  /* 0x00008c00ff047b82 */ /* 0x000e620000000a00 */
[----:B------:R-:W-:Y:S01]  /*1260*/  SEL R0, R0, 0x6, !P5 ;  /* 0x0000000600007807 */ /* 0x000fe20006800000 */
[----:B0-----:R-:W-:Y:S01]  /*1270*/  IMAD.WIDE R18, R9, 0x4, R18 ;  /* 0x0000000409127825 */ /* 0x001fe200078e0212 */
[----:B------:R-:W-:-:S02]  /*1280*/  FSETP.GT.FTZ.AND P1, PT, R22, R13, PT ;  /* 0x0000000d1600720b */ /* 0x000fc40003f34000 */
[----:B------:R-:W-:Y:S02]  /*1290*/  FSEL R8, R11, R8, P5 ;  /* 0x000000080b087208 */ /* 0x000fe40002800000 */
[----:B------:R-:W-:Y:S01]  /*12a0*/  SEL R6, R0, 0x7, !P1 ;  /* 0x0000000700067807 */ /* 0x000fe20004800000 */
[----:B------:R-:W0:Y:S01]  /*12b0*/  LDC.64 R2, c[0x0][0x238] ;  /* 0x00008e00ff027b82 */ /* 0x000e220000000a00 */
[----:B------:R-:W-:Y:S02]  /*12c0*/  PRMT R0, R14, 0x9910, RZ ;  /* 0x000099100e007816 */ /* 0x000fe400000000ff */
[C---:B------:R-:W-:Y:S02]  /*12d0*/  ISETP.GE.AND P0, PT, R6.reuse, UR4, PT ;  /* 0x0000000406007c0c */ /* 0x040fe4000bf06270 */
[----:B------:R-:W-:Y:S02]  /*12e0*/  FSEL R8, R7, R8, P1 ;  /* 0x0000000807087208 */ /* 0x000fe40000800000 */
[C---:B------:R-:W-:Y:S01]  /*12f0*/  ISETP.LT.AND P0, PT, R6.reuse, UR8, P0 ;  /* 0x0000000806007c0c */ /* 0x040fe20008701270 */
[----:B------:R-:W-:-:S02]  /*1300*/  VIADD R6, R6, -UR4 ;  /* 0x8000000406067c36 */ /* 0x000fc40008000000 */
[----:B------:R2:W-:Y:S01]  /*1310*/  STG.E desc[UR6][R18.64], R8 ;  /* 0x0000000812007986 */ /* 0x0005e2000c101906 */
[----:B------:R-:W-:Y:S01]  /*1320*/  ISETP.NE.AND P0, PT, R0, RZ, P0 ;  /* 0x000000ff0000720c */ /* 0x000fe20000705270 */
[----:B------:R-:W-:Y:S01]  /*1330*/  FADD.FTZ R27, R27, R8 ;  /* 0x000000081b1b7221 */ /* 0x000fe20000010000 */
[----:B------:R-:W-:Y:S02]  /*1340*/  SHF.R.S32.HI R0, RZ, 0x1f, R6 ;  /* 0x0000001fff007819 */ /* 0x000fe40000011406 */
[----:B------:R-:W-:Y:S01]  /*1350*/  SEL R6, R6, 0x8, P0 ;  /* 0x0000000806067807 */ /* 0x000fe20000000000 */
[----:B-1----:R-:W-:Y:S01]  /*1360*/  IMAD.WIDE R4, R9, 0x8, R4 ;  /* 0x0000000809047825 */ /* 0x002fe200078e0204 */
[----:B------:R-:W-:-:S05]  /*1370*/  SEL R7, R0, RZ, P0 ;  /* 0x000000ff00077207 */ /* 0x000fca0000000000 */
[----:B------:R2:W-:Y:S01]  /*1380*/  STG.E.64 desc[UR6][R4.64], R6 ;  /* 0x0000000604007986 */ /* 0x0005e2000c101b06 */
[----:B0-----:R-:W-:-:S04]  /*1390*/  IMAD.WIDE R2, R9, 0x4, R2 ;  /* 0x0000000409027825 */ /* 0x001fc800078e0202 */
[----:B------:R-:W-:-:S05]  /*13a0*/  IMAD R9, R28, UR5, R23 ;  /* 0x000000051c097c24 */ /* 0x000fca000f8e0217 */
[----:B------:R2:W-:Y:S01]  /*13b0*/  STG.E desc[UR6][R2.64], R9 ;  /* 0x0000000902007986 */ /* 0x0005e2000c101906 */
[----:B------:R-:W-:Y:S05]  /*13c0*/  BRA `(.L_x_555) ;  /* 0x0000000800f87947 */ /* 0x000fea0003800000 */
.L_x_556:
[----:B------:R-:W-:Y:S01]  /*13d0*/  ISETP.NE.AND P0, PT, R16, 0x1, PT ;  /* 0x000000011000780c */ /* 0x000fe20003f05270 */
[----:B------:R-:W-:-:S12]  /*13e0*/  IMAD.MOV.U32 R32, RZ, RZ, RZ ;  /* 0x000000ffff207224 */ /* 0x000fd800078e00ff */
[----:B------:R-:W-:Y:S05]  /*13f0*/  @!P0 BRA `(.L_x_561) ;  /* 0x0000000800188947 */ /* 0x000fea0003800000 */
[----:B------:R-:W-:Y:S01]  /*1400*/  PRMT R25, R14, 0x9910, RZ ;  /* 0x000099100e197816 */ /* 0x000fe200000000ff */
[----:B------:R-:W-:Y:S01]  /*1410*/  IMAD.IADD R33, R16, 0x1, -R33 ;  /* 0x0000000110217824 */ /* 0x000fe200078e0a21 */
[----:B------:R-:W-:Y:S01]  /*1420*/  ULDC UR4, c[0x0][0x248] ;  /* 0x0000920000047ab9 */ /* 0x000fe20000000800 */
[----:B------:R-:W-:Y:S01]  /*1430*/  IMAD.MOV.U32 R32, RZ, RZ, RZ ;  /* 0x000000ffff207224 */ /* 0x000fe200078e00ff */
[----:B------:R-:W-:-:S06]  /*1440*/  ULDC UR5, c[0x0][0x228] ;  /* 0x00008a0000057ab9 */ /* 0x000fcc0000000800 */
.L_x_564:
[----:B------:R-:W-:-:S04]  /*1450*/  FSETP.GT.FTZ.AND P0, PT, R2, R5, PT ;  /* 0x000000050200720b */ /* 0x000fc80003f14000 */
[----:B0-----:R-:W-:Y:S02]  /*1460*/  FSEL R17, R2, R5, P0 ;  /* 0x0000000502117208 */ /* 0x001fe40000000000 */
[----:B------:R-:W-:Y:S02]  /*1470*/  SEL R18, RZ, 0x1, !P0 ;  /* 0x00000001ff127807 */ /* 0x000fe40004000000 */
[----:B------:R-:W-:-:S04]  /*1480*/  FSETP.GT.FTZ.AND P6, PT, R6, R17, PT ;  /* 0x000000110600720b */ /* 0x000fc80003fd4000 */
[----:B------:R-:W-:Y:S02]  /*1490*/  FSEL R16, R6, R17, P6 ;  /* 0x0000001106107208 */ /* 0x000fe40003000000 */
[----:B------:R-:W-:Y:S02]  /*14a0*/  SEL R18, R18, 0x2, !P6 ;  /* 0x0000000212127807 */ /* 0x000fe40007000000 */
[----:B------:R-:W-:-:S04]  /*14b0*/  FSETP.GT.FTZ.AND P5, PT, R3, R16, PT ;  /* 0x000000100300720b */ /* 0x000fc80003fb4000 */
[----:B------:R-:W-:Y:S02]  /*14c0*/  FSEL R19, R3, R16, P5 ;  /* 0x0000001003137208 */ /* 0x000fe40002800000 */
[----:B------:R-:W0:Y:S01]  /*14d0*/  LDC.64 R16, c[0x0][0x240] ;  /* 0x00009000ff107b82 */ /* 0x000e220000000a00 */
[----:B------:R-:W-:Y:S02]  /*14e0*/  SEL R20, R18, 0x3, !P5 ;  /* 0x0000000312147807 */ /* 0x000fe40006800000 */
[----:B------:R-:W-:Y:S02]  /*14f0*/  FSETP.GT.FTZ.AND P2, PT, R24, R19, PT ;  /* 0x000000131800720b */ /* 0x000fe40003f54000 */
[----:B------:R-:W-:Y:S02]  /*1500*/  FSEL R18, R10, R15, P0 ;  /* 0x0000000f0a127208 */ /* 0x000fe40000000000 */
[----:B------:R-:W-:Y:S02]  /*1510*/  FSEL R19, R24, R19, P2 ;  /* 0x0000001318137208 */ /* 0x000fe40001000000 */
[----:B------:R-:W-:-:S02]  /*1520*/  SEL R20, R20, 0x4, !P2 ;  /* 0x0000000414147807 */ /* 0x000fc40005000000 */
[----:B------:R-:W-:-:S04]  /*1530*/  FSETP.GT.FTZ.AND P4, PT, R0, R19, PT ;  /* 0x000000130000720b */ /* 0x000fc80003f94000 */
[----:B------:R-:W-:Y:S02]  /*1540*/  FSEL R19, R0, R19, P4 ;  /* 0x0000001300137208 */ /* 0x000fe40002000000 */
[----:B------:R-:W-:Y:S02]  /*1550*/  SEL R20, R20, 0x5, !P4 ;  /* 0x0000000514147807 */ /* 0x000fe40006000000 */
[----:B------:R-:W-:-:S04]  /*1560*/  FSETP.GT.FTZ.AND P3, PT, R4, R19, PT ;  /* 0x000000130400720b */ /* 0x000fc80003f74000 */
[----:B------:R-:W-:Y:S01]  /*1570*/  FSEL R21, R4, R19, P3 ;  /* 0x0000001304157208 */ /* 0x000fe20001800000 */
[----:B------:R-:W-:Y:S01]  /*1580*/  VIADD R19, R32, 0x1 ;  /* 0x0000000120137836 */ /* 0x000fe20000000000 */
[----:B------:R-:W-:Y:S02]  /*1590*/  SEL R20, R20, 0x6, !P3 ;  /* 0x0000000614147807 */ /* 0x000fe40005800000 */
[----:B------:R-:W-:Y:S02]  /*15a0*/  FSETP.GT.FTZ.AND P1, PT, R22, R21, PT ;  /* 0x000000151600720b */ /* 0x000fe40003f34000 */
[----:B0-----:R-:W-:Y:S02]  /*15b0*/  ISETP.GE.AND P0, PT, R19, R16, PT ;  /* 0x000000101300720c */ /* 0x001fe40003f06270 */
[----:B------:R-:W-:-:S11]  /*15c0*/  SEL R28, R20, 0x7, !P1 ;  /* 0x00000007141c7807 */ /* 0x000fd60004800000 */
[----:B------:R-:W-:Y:S05]  /*15d0*/  @P0 BRA `(.L_x_562) ;  /* 0x0000000000480947 */ /* 0x000fea0003800000 */
        /* <DEDUP_REMOVED lines=18> */
.L_x_562:
[CC--:B------:R-:W-:Y:S01]  /*1700*/  FSETP.GT.FTZ.AND P0, PT, R2.reuse, R5.reuse, PT ;  /* 0x000000050200720b */ /* 0x0c0fe20003f14000 */
[----:B------:R-:W0:Y:S01]  /*1710*/  LDC.64 R26, c[0x0][0x220] ;  /* 0x00008800ff1a7b82 */ /* 0x000e220000000a00 */
[----:B------:R-:W-:Y:S01]  /*1720*/  FSEL R20, R13, R18, P6 ;  /* 0x000000120d147208 */ /* 0x000fe20003000000 */
[----:B------:R-:W-:Y:S01]  /*1730*/  VIADD R33, R33, 0xfffffffe ;  /* 0xfffffffe21217836 */ /* 0x000fe20000000000 */
[----:B------:R-:W-:Y:S02]  /*1740*/  FSEL R19, R2, R5, P0 ;  /* 0x0000000502137208 */ /* 0x000fe40000000000 */
[----:B------:R-:W-:Y:S02]  /*1750*/  FSEL R21, R9, R20, P5 ;  /* 0x0000001409157208 */ /* 0x000fe40002800000 */
[----:B------:R-:W-:Y:S02]  /*1760*/  FSETP.GT.FTZ.AND P6, PT, R6, R19, PT ;  /* 0x000000130600720b */ /* 0x000fe40003fd4000 */
[----:B------:R-:W-:-:S02]  /*1770*/  FSEL R29, R12, R21, P2 ;  /* 0x000000150c1d7208 */ /* 0x000fc40001000000 */
[----:B------:R-:W-:Y:S01]  /*1780*/  FSEL R18, R6, R19, P6 ;  /* 0x0000001306127208 */ /* 0x000fe20003000000 */
[----:B------:R-:W1:Y:S01]  /*1790*/  LDC.64 R20, c[0x0][0x230] ;  /* 0x00008c00ff147b82 */ /* 0x000e620000000a00 */
[----:B------:R-:W-:Y:S02]  /*17a0*/  FSEL R30, R8, R29, P4 ;  /* 0x0000001d081e7208 */ /* 0x000fe40002000000 */
[CC--:B------:R-:W-:Y:S02]  /*17b0*/  FSETP.GT.FTZ.AND P5, PT, R3.reuse, R18.reuse, PT ;  /* 0x000000120300720b */ /* 0x0c0fe40003fb4000 */
[----:B------:R-:W-:Y:S02]  /*17c0*/  SEL R29, RZ, 0x1, !P0 ;  /* 0x00000001ff1d7807 */ /* 0x000fe40004000000 */
[----:B------:R-:W-:Y:S02]  /*17d0*/  FSEL R19, R3, R18, P5 ;  /* 0x0000001203137208 */ /* 0x000fe40002800000 */
[----:B------:R-:W-:Y:S01]  /*17e0*/  SEL R31, R29, 0x2, !P6 ;  /* 0x000000021d1f7807 */ /* 0x000fe20007000000 */
[----:B------:R-:W-:Y:S01]  /*17f0*/  IMAD R29, R23, R16, R32 ;  /* 0x00000010171d7224 */ /* 0x000fe200078e0220 */
[----:B------:R-:W-:-:S02]  /*1800*/  FSETP.GT.FTZ.AND P2, PT, R24, R19, PT ;  /* 0x000000131800720b */ /* 0x000fc40003f54000 */
[----:B------:R-:W-:Y:S01]  /*1810*/  FSEL R30, R11, R30, P3 ;  /* 0x0000001e0b1e7208 */ /* 0x000fe20001800000 */
[----:B0-----:R-:W-:Y:S01]  /*1820*/  IMAD.WIDE R26, R29, 0x4, R26 ;  /* 0x000000041d1a7825 */ /* 0x001fe200078e021a */
[----:B------:R-:W-:Y:S02]  /*1830*/  FSEL R35, R24, R19, P2 ;  /* 0x0000001318237208 */ /* 0x000fe40001000000 */
[----:B------:R-:W0:Y:S01]  /*1840*/  LDC.64 R18, c[0x0][0x238] ;  /* 0x00008e00ff127b82 */ /* 0x000e220000000a00 */
[----:B------:R-:W-:Y:S02]  /*1850*/  SEL R31, R31, 0x3, !P5 ;  /* 0x000000031f1f7807 */ /* 0x000fe40006800000 */
[CC--:B------:R-:W-:Y:S02]  /*1860*/  FSETP.GT.FTZ.AND P4, PT, R0.reuse, R35.reuse, PT ;  /* 0x000000230000720b */ /* 0x0c0fe40003f94000 */
[----:B------:R-:W-:Y:S02]  /*1870*/  FSEL R37, R7, R30, P1 ;  /* 0x0000001e07257208 */ /* 0x000fe40000800000 */
[----:B------:R-:W-:Y:S01]  /*1880*/  FSEL R35, R0, R35, P4 ;  /* 0x0000002300237208 */ /* 0x000fe20002000000 */
[----:B-1----:R-:W-:Y:S01]  /*1890*/  IMAD.WIDE R20, R29, 0x8, R20 ;  /* 0x000000081d147825 */ /* 0x002fe200078e0214 */
[----:B------:R-:W-:Y:S01]  /*18a0*/  FSEL R30, R10, R15, P0 ;  /* 0x0000000f0a1e7208 */ /* 0x000fe20000000000 */
[----:B------:R1:W-:Y:S01]  /*18b0*/  STG.E desc[UR6][R26.64], R37 ;  /* 0x000000251a007986 */ /* 0x0003e2000c101906 */
[----:B------:R-:W-:-:S02]  /*18c0*/  FSETP.GT.FTZ.AND P3, PT, R4, R35, PT ;  /* 0x000000230400720b */ /* 0x000fc40003f74000 */
[----:B------:R-:W-:Y:S02]  /*18d0*/  SEL R31, R31, 0x4, !P2 ;  /* 0x000000041f1f7807 */ /* 0x000fe40005000000 */
[----:B------:R-:W-:Y:S02]  /*18e0*/  ISETP.GE.AND P0, PT, R28, R17, PT ;  /* 0x000000111c00720c */ /* 0x000fe40003f06270 */
[----:B------:R-:W-:Y:S02]  /*18f0*/  FSEL R30, R13, R30, P6 ;  /* 0x0000001e0d1e7208 */ /* 0x000fe40003000000 */
[----:B------:R-:W-:Y:S02]  /*1900*/  FSEL R35, R4, R35, P3 ;  /* 0x0000002304237208 */ /* 0x000fe40001800000 */
[----:B------:R-:W-:Y:S02]  /*1910*/  SEL R31, R31, 0x5, !P4 ;  /* 0x000000051f1f7807 */ /* 0x000fe40006000000 */
[----:B------:R-:W-:Y:S01]  /*1920*/  ISETP.LT.AND P0, PT, R28, UR4, P0 ;  /* 0x000000041c007c0c */ /* 0x000fe20008701270 */
[----:B0-----:R-:W-:Y:S01]  /*1930*/  IMAD.WIDE R18, R29, 0x4, R18 ;  /* 0x000000041d127825 */ /* 0x001fe200078e0212 */
[----:B------:R-:W-:-:S02]  /*1940*/  FSEL R29, R9, R30, P5 ;  /* 0x0000001e091d7208 */ /* 0x000fc40002800000 */
[----:B------:R-:W-:Y:S01]  /*1950*/  FSETP.GT.FTZ.AND P1, PT, R22, R35, PT ;  /* 0x000000231600720b */ /* 0x000fe20003f34000 */
[----:B------:R-:W-:Y:S01]  /*1960*/  IMAD.IADD R28, R28, 0x1, -R17 ;  /* 0x000000011c1c7824 */ /* 0x000fe200078e0a11 */
[----:B------:R-:W-:Y:S01]  /*1970*/  SEL R31, R31, 0x6, !P3 ;  /* 0x000000061f1f7807 */ /* 0x000fe20005800000 */
[C---:B------:R-:W-:Y:S01]  /*1980*/  IMAD R35, R32.reuse, UR5, R23 ;  /* 0x0000000520237c24 */ /* 0x040fe2000f8e0217 */
[----:B------:R-:W-:Y:S01]  /*1990*/  ISETP.NE.AND P0, PT, R25, RZ, P0 ;  /* 0x000000ff1900720c */ /* 0x000fe20000705270 */
[----:B------:R-:W-:Y:S01]  /*19a0*/  VIADD R32, R32, 0x2 ;  /* 0x0000000220207836 */ /* 0x000fe20000000000 */
[----:B------:R-:W-:Y:S02]  /*19b0*/  FSEL R29, R12, R29, P2 ;  /* 0x0000001d0c1d7208 */ /* 0x000fe40001000000 */
[----:B------:R-:W-:Y:S02]  /*19c0*/  SEL R34, R31, 0x7, !P1 ;  /* 0x000000071f227807 */ /* 0x000fe40004800000 */
[----:B------:R-:W-:-:S02]  /*19d0*/  SHF.R.S32.HI R31, RZ, 0x1f, R28 ;  /* 0x0000001fff1f7819 */ /* 0x000fc4000001141c */
[----:B------:R-:W-:Y:S02]  /*19e0*/  SEL R30, R28, 0x8, P0 ;  /* 0x000000081c1e7807 */ /* 0x000fe40000000000 */
[----:B------:R-:W-:Y:S02]  /*19f0*/  FSEL R28, R8, R29, P4 ;  /* 0x0000001d081c7208 */ /* 0x000fe40002000000 */
[C---:B------:R-:W-:Y:S01]  /*1a00*/  ISETP.GE.AND P5, PT, R34.reuse, R17, PT ;  /* 0x000000112200720c */ /* 0x040fe20003fa6270 */
[C---:B------:R-:W-:Y:S01]  /*1a10*/  IMAD.IADD R17, R34.reuse, 0x1, -R17 ;  /* 0x0000000122117824 */ /* 0x040fe200078e0a11 */
[----:B------:R-:W-:Y:S02]  /*1a20*/  FSEL R28, R11, R28, P3 ;  /* 0x0000001c0b1c7208 */ /* 0x000fe40001800000 */
[----:B------:R-:W-:Y:S02]  /*1a30*/  ISETP.LT.AND P5, PT, R34, UR4, P5 ;  /* 0x0000000422007c0c */ /* 0x000fe4000afa1270 */
[----:B-1----:R-:W-:-:S02]  /*1a40*/  FSEL R37, R7, R28, P1 ;  /* 0x0000001c07257208 */ /* 0x002fc40000800000 */
[----:B------:R-:W-:Y:S02]  /*1a50*/  ISETP.GE.AND P1, PT, R32, R16, PT ;  /* 0x000000102000720c */ /* 0x000fe40003f26270 */
[----:B------:R-:W-:Y:S02]  /*1a60*/  ISETP.NE.AND P5, PT, R25, RZ, P5 ;  /* 0x000000ff1900720c */ /* 0x000fe40002fa5270 */
[----:B------:R-:W-:Y:S02]  /*1a70*/  SHF.R.S32.HI R29, RZ, 0x1f, R17 ;  /* 0x0000001fff1d7819 */ /* 0x000fe40000011411 */
[----:B------:R-:W-:Y:S02]  /*1a80*/  SEL R31, R31, RZ, P0 ;  /* 0x000000ff1f1f7207 */ /* 0x000fe40000000000 */
[----:B------:R-:W-:Y:S01]  /*1a90*/  SEL R28, R17, 0x8, P5 ;  /* 0x00000008111c7807 */ /* 0x000fe20002800000 */
[----:B------:R-:W-:Y:S01]  /*1aa0*/  VIADD R17, R35, UR5 ;  /* 0x0000000523117c36 */ /* 0x000fe20008000000 */
[----:B------:R-:W-:Y:S01]  /*1ab0*/  SEL R29, R29, RZ, P5 ;  /* 0x000000ff1d1d7207 */ /* 0x000fe20002800000 */
[----:B------:R0:W-:Y:S01]  /*1ac0*/  STG.E.64 desc[UR6][R20.64], R30 ;  /* 0x0000001e14007986 */ /* 0x0001e2000c101b06 */
[----:B------:R-:W-:-:S03]  /*1ad0*/  ISETP.NE.AND P0, PT, R33, RZ, PT ;  /* 0x000000ff2100720c */ /* 0x000fc60003f05270 */
[----:B------:R0:W-:Y:S04]  /*1ae0*/  STG.E desc[UR6][R18.64], R35 ;  /* 0x0000002312007986 */ /* 0x0001e8000c101906 */
[----:B------:R0:W-:Y:S04]  /*1af0*/  STG.E desc[UR6][R26.64+0x4], R37 ;  /* 0x000004251a007986 */ /* 0x0001e8000c101906 */
        /* <DEDUP_REMOVED lines=21> */
.L_x_563:
[----:B------:R-:W-:Y:S05]  /*1c50*/  @P0 BRA `(.L_x_564) ;  /* 0xfffffff400fc0947 */ /* 0x000fea000383ffff */
.L_x_561:
[----:B0-----:R-:W-:Y:S01]  /*1c60*/  LOP3.LUT R17, R16, 0x1, RZ, 0xc0, !PT ;  /* 0x0000000110117812 */ /* 0x001fe200078ec0ff */
[----:B------:R-:W-:-:S03]  /*1c70*/  IMAD.MOV.U32 R27, RZ, RZ, RZ ;  /* 0x000000ffff1b7224 */ /* 0x000fc600078e00ff */
[----:B------:R-:W-:-:S13]  /*1c80*/  ISETP.NE.U32.AND P0, PT, R17, 0x1, PT ;  /* 0x000000011100780c */ /* 0x000fda0003f05070 */
[----:B------:R-:W-:Y:S05]  /*1c90*/  @P0 BRA `(.L_x_555) ;  /* 0x0000000000c40947 */ /* 0x000fea0003800000 */
[CC--:B------:R-:W-:Y:S01]  /*1ca0*/  FSETP.GT.FTZ.AND P0, PT, R2.reuse, R5.reuse, PT ;  /* 0x000000050200720b */ /* 0x0c0fe20003f14000 */
[----:B------:R-:W0:Y:S01]  /*1cb0*/  LDC.64 R18, c[0x0][0x220] ;  /* 0x00008800ff127b82 */ /* 0x000e220000000a00 */
[----:B------:R-:W-:Y:S01]  /*1cc0*/  ULDC UR4, c[0x0][0x244] ;  /* 0x0000910000047ab9 */ /* 0x000fe20000000800 */
[----:B------:R-:W-:Y:S01]  /*1cd0*/  ULDC UR8, c[0x0][0x248] ;  /* 0x0000920000087ab9 */ /* 0x000fe20000000800 */
[----:B------:R-:W-:Y:S01]  /*1ce0*/  FSEL R5, R2, R5, P0 ;  /* 0x0000000502057208 */ /* 0x000fe20000000000 */
[----:B------:R-:W-:Y:S01]  /*1cf0*/  IMAD.MOV.U32 R27, RZ, RZ, RZ ;  /* 0x000000ffff1b7224 */ /* 0x000fe200078e00ff */
        /* <DEDUP_REMOVED lines=12> */
[----:B------:R-:W-:Y:S02]  /*1dc0*/  FSEL R9, R12, R9, P3 ;  /* 0x000000090c097208 */ /* 0x000fe40001800000 */
[----:B------:R-:W-:-:S04]  /*1dd0*/  FSETP.GT.FTZ.AND P4, PT, R0, R3, PT ;  /* 0x000000030000720b */ /* 0x000fc80003f94000 */
[----:B------:R-:W-:Y:S02]  /*1de0*/  FSEL R3, R0, R3, P4 ;  /* 0x0000000300037208 */ /* 0x000fe40002000000 */
[----:B------:R-:W-:Y:S02]  /*1df0*/  SEL R0, R2, 0x4, !P3 ;  /* 0x0000000402007807 */ /* 0x000fe40005800000 */
[-C--:B------:R-:W-:Y:S02]  /*1e00*/  FSETP.GT.FTZ.AND P5, PT, R4, R3.reuse, PT ;  /* 0x000000030400720b */ /* 0x080fe40003fb4000 */
[----:B------:R-:W-:Y:S02]  /*1e10*/  SEL R0, R0, 0x5, !P4 ;  /* 0x0000000500007807 */ /* 0x000fe40006000000 */
[----:B------:R-:W-:Y:S02]  /*1e20*/  FSEL R13, R4, R3, P5 ;  /* 0x00000003040d7208 */ /* 0x000fe40002800000 */
[----:B------:R-:W1:Y:S01]  /*1e30*/  LDC.64 R2, c[0x0][0x230] ;  /* 0x00008c00ff027b82 */ /* 0x000e620000000a00 */
[----:B------:R-:W-:-:S02]  /*1e40*/  SEL R0, R0, 0x6, !P5 ;  /* 0x0000000600007807 */ /* 0x000fc40006800000 */
[----:B------:R-:W-:Y:S02]  /*1e50*/  FSETP.GT.FTZ.AND P1, PT, R22, R13, PT ;  /* 0x0000000d1600720b */ /* 0x000fe40003f34000 */
[----:B------:R-:W-:Y:S01]  /*1e60*/  FSEL R8, R8, R9, P4 ;  /* 0x0000000908087208 */ /* 0x000fe20002000000 */
[----:B------:R-:W-:Y:S01]  /*1e70*/  IMAD R9, R23, R16, R32 ;  /* 0x0000001017097224 */ /* 0x000fe200078e0220 */
[----:B------:R-:W-:Y:S01]  /*1e80*/  SEL R6, R0, 0x7, !P1 ;  /* 0x0000000700067807 */ /* 0x000fe20004800000 */
[----:B------:R-:W2:Y:S01]  /*1e90*/  LDC.64 R4, c[0x0][0x238] ;  /* 0x00008e00ff047b82 */ /* 0x000ea20000000a00 */
[----:B------:R-:W-:Y:S01]  /*1ea0*/  PRMT R0, R14, 0x9910, RZ ;  /* 0x000099100e007816 */ /* 0x000fe200000000ff */
[----:B0-----:R-:W-:Y:S01]  /*1eb0*/  IMAD.WIDE R18, R9, 0x4, R18 ;  /* 0x0000000409127825 */ /* 0x001fe200078e0212 */
[----:B------:R-:W-:Y:S02]  /*1ec0*/  ISETP.GE.AND P0, PT, R6, UR4, PT ;  /* 0x0000000406007c0c */ /* 0x000fe4000bf06270 */
[----:B------:R-:W-:-:S02]  /*1ed0*/  FSEL R8, R11, R8, P5 ;  /* 0x000000080b087208 */ /* 0x000fc40002800000 */
[C---:B------:R-:W-:Y:S01]  /*1ee0*/  ISETP.LT.AND P0, PT, R6.reuse, UR8, P0 ;  /* 0x0000000806007c0c */ /* 0x040fe20008701270 */
[----:B------:R-:W-:Y:S01]  /*1ef0*/  VIADD R6, R6, -UR4 ;  /* 0x8000000406067c36 */ /* 0x000fe20008000000 */
[----:B------:R-:W-:Y:S02]  /*1f00*/  FSEL R11, R7, R8, P1 ;  /* 0x00000008070b7208 */ /* 0x000fe40000800000 */
[----:B------:R-:W-:Y:S02]  /*1f10*/  ISETP.NE.AND P0, PT, R0, RZ, P0 ;  /* 0x000000ff0000720c */ /* 0x000fe40000705270 */
[----:B------:R-:W-:Y:S01]  /*1f20*/  SHF.R.S32.HI R0, RZ, 0x1f, R6 ;  /* 0x0000001fff007819 */ /* 0x000fe20000011406 */
[----:B------:R0:W-:Y:S01]  /*1f30*/  STG.E desc[UR6][R18.64], R11 ;  /* 0x0000000b12007986 */ /* 0x0001e2000c101906 */
[----:B------:R-:W-:Y:S01]  /*1f40*/  SEL R6, R6, 0x8, P0 ;  /* 0x0000000806067807 */ /* 0x000fe20000000000 */
[----:B-1----:R-:W-:Y:S01]  /*1f50*/  IMAD.WIDE R2, R9, 0x8, R2 ;  /* 0x0000000809027825 */ /* 0x002fe200078e0202 */
[----:B------:R-:W-:-:S05]  /*1f60*/  SEL R7, R0, RZ, P0 ;  /* 0x000000ff00077207 */ /* 0x000fca0000000000 */
[----:B------:R0:W-:Y:S01]  /*1f70*/  STG.E.64 desc[UR6][R2.64], R6 ;  /* 0x0000000602007986 */ /* 0x0001e2000c101b06 */
[----:B--2---:R-:W-:-:S04]  /*1f80*/  IMAD.WIDE R4, R9, 0x4, R4 ;  /* 0x0000000409047825 */ /* 0x004fc800078e0204 */
[----:B------:R-:W-:-:S05]  /*1f90*/  IMAD R9, R32, UR5, R23 ;  /* 0x0000000520097c24 */ /* 0x000fca000f8e0217 */
[----:B------:R0:W-:Y:S02]  /*1fa0*/  STG.E desc[UR6][R4.64], R9 ;  /* 0x0000000904007986 */ /* 0x0001e4000c101906 */
.L_x_555:
[----:B------:R-:W-:Y:S02]  /*1fb0*/  ULDC.U8 UR4, c[0x0][0x24c] ;  /* 0x0000930000047ab9 */ /* 0x000fe40000000000 */
[----:B------:R-:W-:-:S06]  /*1fc0*/  UPRMT UR4, UR4, 0x8880, URZ ;  /* 0x0000888004047896 */ /* 0x000fcc000800003f */
[----:B------:R-:W-:-:S13]  /*1fd0*/  ISETP.NE.AND P0, PT, RZ, UR4, PT ;  /* 0x00000004ff007c0c */ /* 0x000fda000bf05270 */
[----:B------:R-:W-:Y:S05]  /*1fe0*/  @!P0 EXIT ;  /* 0x000000000000894d */ /* 0x000fea0003800000 */
[----:B------:R-:W-:-:S13]  /*1ff0*/  ISETP.GE.AND P0, PT, R16, 0x1, PT ;  /* 0x000000011000780c */ /* 0x000fda0003f06270 */
[----:B------:R-:W-:Y:S05]  /*2000*/  @!P0 EXIT ;  /* 0x000000000000894d */ /* 0x000fea0003800000 */
[C---:B------:R-:W-:Y:S01]  /*2010*/  VIADD R0, R16.reuse, 0xffffffff ;  /* 0xffffffff10007836 */ /* 0x040fe20000000000 */
[C---:B------:R-:W-:Y:S01]  /*2020*/  FSETP.GT.FTZ.AND P0, PT, R27.reuse, RZ, PT ;  /* 0x000000ff1b00720b */ /* 0x040fe20003f14000 */
[----:B------:R-:W-:Y:S01]  /*2030*/  UMOV UR4, URZ ;  /* 0x0000003f00047c82 */ /* 0x000fe20008000000 */
[----:B0-2---:R-:W-:Y:S02]  /*2040*/  LOP3.LUT R3, R16, 0x3, RZ, 0xc0, !PT ;  /* 0x0000000310037812 */ /* 0x005fe400078ec0ff */
[----:B------:R-:W-:Y:S02]  /*2050*/  ISETP.GE.U32.AND P1, PT, R0, 0x3, PT ;  /* 0x000000030000780c */ /* 0x000fe40003f26070 */
[----:B------:R-:W-:-:S11]  /*2060*/  FSEL R27, R27, 1, P0 ;  /* 0x3f8000001b1b7808 */ /* 0x000fd60000000000 */
[----:B------:R-:W-:Y:S05]  /*2070*/  @!P1 BRA `(.L_x_565) ;  /* 0x00000008000c9947 */ /* 0x000fea0003800000 */
[----:B------:R-:W-:Y:S01]  /*2080*/  IMAD.IADD R0, R16, 0x1, -R3 ;  /* 0x0000000110007824 */ /* 0x000fe200078e0a03 */
[----:B------:R-:W-:-:S04]  /*2090*/  UMOV UR4, URZ ;  /* 0x0000003f00047c82 */ /* 0x000fc80008000000 */
[----:B------:R-:W-:-:S13]  /*20a0*/  ISETP.GT.AND P0, PT, R0, RZ, PT ;  /* 0x000000ff0000720c */ /* 0x000fda0003f04270 */
[----:B------:R-:W-:Y:S05]  /*20b0*/  @!P0 BRA `(.L_x_566) ;  /* 0x0000000400ac8947 */ /* 0x000fea0003800000 */
[----:B------:R-:W-:Y:S02]  /*20c0*/  ISETP.GT.AND P1, PT, R0, 0xc, PT ;  /* 0x0000000c0000780c */ /* 0x000fe40003f24270 */
[----:B------:R-:W-:-:S11]  /*20d0*/  PLOP3.LUT P0, PT, PT, PT, PT, 0x80, 0x0 ;  /* 0x000000000000781c */ /* 0x000fd60003f0f070 */
[----:B------:R-:W-:Y:S05]  /*20e0*/  @!P1 BRA `(.L_x_567) ;  /* 0x0000000400089947 */ /* 0x000fea0003800000 */
[----:B------:R0:W1:Y:S01]  /*20f0*/  MUFU.RCP R2, R27 ;  /* 0x0000001b00027308 */ /* 0x0000620000001000 */
[----:B------:R-:W-:-:S13]  /*2100*/  PLOP3.LUT P0, PT, PT, PT, PT, 0x8, 0x0 ;  /* 0x000000000000781c */ /* 0x000fda0003f0e170 */
.L_x_568:
[----:B---3--:R-:W2:Y:S01]  /*2110*/  LDC.64 R4, c[0x0][0x220] ;  /* 0x00008800ff047b82 */ /* 0x008ea20000000a00 */
[----:B------:R-:W-:-:S04]  /*2120*/  IMAD R9, R23, R16, UR4 ;  /* 0x0000000417097e24 */ /* 0x000fc8000f8e0210 */
[----:B--2---:R-:W-:-:S05]  /*2130*/  IMAD.WIDE R8, R9, 0x4, R4 ;  /* 0x0000000409087825 */ /* 0x004fca00078e0204 */
[----:B------:R-:W1:Y:S04]  /*2140*/  LDG.E R7, desc[UR6][R8.64] ;  /* 0x0000000608077981 */ /* 0x000e68000c1e1900 */
[----:B------:R-:W2:Y:S04]  /*2150*/  LDG.E R13, desc[UR6][R8.64+0x4] ;  /* 0x00000406080d7981 */ /* 0x000ea8000c1e1900 */
[----:B------:R-:W3:Y:S04]  /*2160*/  LDG.E R15, desc[UR6][R8.64+0x8] ;  /* 0x00000806080f7981 */ /* 0x000ee8000c1e1900 */
[----:B------:R-:W4:Y:S01]  /*2170*/  LDG.E R17, desc[UR6][R8.64+0xc] ;  /* 0x00000c0608117981 */ /* 0x000f22000c1e1900 */
[----:B------:R-:W-:-:S06]  /*2180*/  UIADD3 UR5, UR4, 0x4, URZ ;  /* 0x0000000404057890 */ /* 0x000fcc000fffe03f */
[----:B------:R-:W-:Y:S02]  /*2190*/  IMAD R19, R23, R16, UR5 ;  /* 0x0000000517137e24 */ /* 0x000fe4000f8e0210 */
[----:B-1----:R-:W-:Y:S02]  /*21a0*/  FMUL.FTZ R11, R7, R2 ;  /* 0x00000002070b7220 */ /* 0x002fe40000410000 */
[----:B------:R-:W-:-:S04]  /*21b0*/  IMAD.WIDE R6, R19, 0x4, R4 ;  /* 0x0000000413067825 */ /* 0x000fc800078e0204 */
[-C--:B--2---:R-:W-:Y:S01]  /*21c0*/  FMUL.FTZ R13, R13, R2.reuse ;  /* 0x000000020d0d7220 */ /* 0x084fe20000410000 */
[----:B------:R-:W-:Y:S01]  /*21d0*/  STG.E desc[UR6][R8.64], R11 ;  /* 0x0000000b08007986 */ /* 0x000fe2000c101906 */
[----:B---3--:R-:W-:-:S03]  /*21e0*/  FMUL.FTZ R15, R15, R2 ;  /* 0x000000020f0f7220 */ /* 0x008fc60000410000 */
[----:B------:R-:W-:Y:S01]  /*21f0*/  STG.E desc[UR6][R8.64+0x4], R13 ;  /* 0x0000040d08007986 */ /* 0x000fe2000c101906 */
[----:B----4-:R-:W-:-:S03]  /*2200*/  FMUL.FTZ R17, R17, R2 ;  /* 0x0000000211117220 */ /* 0x010fc60000410000 */
[----:B------:R-:W-:Y:S04]  /*2210*/  STG.E desc[UR6][R8.64+0x8], R15 ;  /* 0x0000080f08007986 */ /* 0x000fe8000c101906 */
[----:B------:R1:W-:Y:S04]  /*2220*/  STG.E desc[UR6][R8.64+0xc], R17 ;  /* 0x00000c1108007986 */ /* 0x0003e8000c101906 */
[----:B------:R-:W2:Y:S04]  /*2230*/  LDG.E R19, desc[UR6][R6.64] ;  /* 0x0000000606137981 */ /* 0x000ea8000c1e1900 */
[----:B------:R-:W3:Y:S04]  /*2240*/  LDG.E R21, desc[UR6][R6.64+0x4] ;  /* 0x0000040606157981 */ /* 0x000ee8000c1e1900 */
[----:B------:R-:W4:Y:S04]  /*2250*/  LDG.E R25, desc[UR6][R6.64+0x8] ;  /* 0x0000080606197981 */ /* 0x000f28000c1e1900 */
[----:B------:R-:W5:Y:S01]  /*2260*/  LDG.E R29, desc[UR6][R6.64+0xc] ;  /* 0x00000c06061d7981 */ /* 0x000f62000c1e1900 */
[----:B------:R-:W-:-:S06]  /*2270*/  UIADD3 UR5, UR4, 0x8, URZ ;  /* 0x0000000804057890 */ /* 0x000fcc000fffe03f */
[----:B------:R-:W-:-:S04]  /*2280*/  IMAD R31, R23, R16, UR5 ;  /* 0x00000005171f7e24 */ /* 0x000fc8000f8e0210 */
[----:B-1----:R-:W-:-:S04]  /*2290*/  IMAD.WIDE R8, R31, 0x4, R4 ;  /* 0x000000041f087825 */ /* 0x002fc800078e0204 */
[-C--:B--2---:R-:W-:Y:S01]  /*22a0*/  FMUL.FTZ R19, R19, R2.reuse ;  /* 0x0000000213137220 */ /* 0x084fe20000410000 */
[----:B---3--:R-:W-:-:S04]  /*22b0*/  FMUL.FTZ R21, R21, R2 ;  /* 0x0000000215157220 */ /* 0x008fc80000410000 */
[----:B------:R-:W-:Y:S01]  /*22c0*/  STG.E desc[UR6][R6.64], R19 ;  /* 0x0000001306007986 */ /* 0x000fe2000c101906 */
[----:B----4-:R-:W-:-:S03]  /*22d0*/  FMUL.FTZ R25, R25, R2 ;  /* 0x0000000219197220 */ /* 0x010fc60000410000 */
[----:B------:R-:W-:Y:S01]  /*22e0*/  STG.E desc[UR6][R6.64+0x4], R21 ;  /* 0x0000041506007986 */ /* 0x000fe2000c101906 */
[----:B-----5:R-:W-:-:S03]  /*22f0*/  FMUL.FTZ R29, R29, R2 ;  /* 0x000000021d1d7220 */ /* 0x020fc60000410000 */
        /* <DEDUP_REMOVED lines=8> */
[----:B------:R-:W-:-:S04]  /*2380*/  IMAD.WIDE R4, R31, 0x4, R4 ;  /* 0x000000041f047825 */ /* 0x000fc800078e0204 */
[-C--:B--2---:R-:W-:Y:S01]  /*2390*/  FMUL.FTZ R11, R11, R2.reuse ;  /* 0x000000020b0b7220 */ /* 0x084fe20000410000 */
[----:B---3--:R-:W-:-:S04]  /*23a0*/  FMUL.FTZ R13, R13, R2 ;  /* 0x000000020d0d7220 */ /* 0x008fc80000410000 */
[----:B------:R2:W-:Y:S01]  /*23b0*/  STG.E desc[UR6][R8.64], R11 ;  /* 0x0000000b08007986 */ /* 0x0005e2000c101906 */
[----:B----4-:R-:W-:-:S03]  /*23c0*/  FMUL.FTZ R15, R15, R2 ;  /* 0x000000020f0f7220 */ /* 0x010fc60000410000 */
[----:B------:R2:W-:Y:S01]  /*23d0*/  STG.E desc[UR6][R8.64+0x4], R13 ;  /* 0x0000040d08007986 */ /* 0x0005e2000c101906 */
[----:B-----5:R-:W-:-:S03]  /*23e0*/  FMUL.FTZ R17, R17, R2 ;  /* 0x0000000211117220 */ /* 0x020fc60000410000 */
[----:B------:R2:W-:Y:S04]  /*23f0*/  STG.E desc[UR6][R8.64+0x8], R15 ;  /* 0x0000080f08007986 */ /* 0x0005e8000c101906 */
[----:B------:R2:W-:Y:S04]  /*2400*/  STG.E desc[UR6][R8.64+0xc], R17 ;  /* 0x00000c1108007986 */ /* 0x0005e8000c101906 */
[----:B-1----:R-:W3:Y:S04]  /*2410*/  LDG.E R7, desc[UR6][R4.64] ;  /* 0x0000000604077981 */ /* 0x002ee8000c1e1900 */
[----:B------:R-:W4:Y:S04]  /*2420*/  LDG.E R19, desc[UR6][R4.64+0x4] ;  /* 0x0000040604137981 */ /* 0x000f28000c1e1900 */
[----:B------:R-:W5:Y:S04]  /*2430*/  LDG.E R21, desc[UR6][R4.64+0x8] ;  /* 0x0000080604157981 */ /* 0x000f68000c1e1900 */
[----:B------:R-:W2:Y:S01]  /*2440*/  LDG.E R25, desc[UR6][R4.64+0xc] ;  /* 0x00000c0604197981 */ /* 0x000ea2000c1e1900 */
[----:B------:R-:W-:Y:S01]  /*2450*/  VIADD R0, R0, 0xfffffff0 ;  /* 0xfffffff000007836 */ /* 0x000fe20000000000 */
[----:B------:R-:W-:-:S04]  /*2460*/  UIADD3 UR4, UR4, 0x10, URZ ;  /* 0x0000001004047890 */ /* 0x000fc8000fffe03f */
[----:B------:R-:W-:Y:S01]  /*2470*/  ISETP.GT.AND P1, PT, R0, 0xc, PT ;  /* 0x0000000c0000780c */ /* 0x000fe20003f24270 */
        /* <DEDUP_REMOVED lines=9> */
.L_x_567:
[----:B------:R-:W-:-:S13]  /*2510*/  ISETP.GT.AND P1, PT, R0, 0x4, PT ;  /* 0x000000040000780c */ /* 0x000fda0003f24270 */
[----:B------:R-:W-:Y:S05]  /*2520*/  @!P1 BRA `(.L_x_569) ;  /* 0x0000000000889947 */ /* 0x000fea0003800000 */
[----:B---3--:R-:W1:Y:S01]  /*2530*/  LDC.64 R4, c[0x0][0x220] ;  /* 0x00008800ff047b82 */ /* 0x008e620000000a00 */
[----:B------:R-:W-:-:S04]  /*2540*/  IMAD R7, R23, R16, UR4 ;  /* 0x0000000417077e24 */ /* 0x000fc8000f8e0210 */
[----:B-1----:R-:W-:-:S05]  /*2550*/  IMAD.WIDE R6, R7, 0x4, R4 ;  /* 0x0000000407067825 */ /* 0x002fca00078e0204 */
[----:B------:R-:W2:Y:S04]  /*2560*/  LDG.E R2, desc[UR6][R6.64] ;  /* 0x0000000606027981 */ /* 0x000ea8000c1e1900 */
[----:B------:R-:W3:Y:S04]  /*2570*/  LDG.E R8, desc[UR6][R6.64+0x4] ;  /* 0x0000040606087981 */ /* 0x000ee8000c1e1900 */
[----:B------:R-:W4:Y:S04]  /*2580*/  LDG.E R10, desc[UR6][R6.64+0x8] ;  /* 0x00000806060a7981 */ /* 0x000f28000c1e1900 */
[----:B------:R-:W5:Y:S01]  /*2590*/  LDG.E R12, desc[UR6][R6.64+0xc] ;  /* 0x00000c06060c7981 */ /* 0x000f62000c1e1900 */
[----:B------:R-:W2:Y:S01]  /*25a0*/  MUFU.RCP R25, R27 ;  /* 0x0000001b00197308 */ /* 0x000ea20000001000 */
        /* <DEDUP_REMOVED lines=11> */
[----:B------:R-:W3:Y:S04]  /*2660*/  LDG.E R2, desc[UR6][R4.64] ;  /* 0x0000000604027981 */ /* 0x000ee8000c1e1900 */
[----:B------:R-:W4:Y:S04]  /*2670*/  LDG.E R8, desc[UR6][R4.64+0x4] ;  /* 0x0000040604087981 */ /* 0x000f28000c1e1900 */
[----:B------:R-:W5:Y:S04]  /*2680*/  LDG.E R10, desc[UR6][R4.64+0x8] ;  /* 0x00000806040a7981 */ /* 0x000f68000c1e1900 */
[----:B------:R-:W1:Y:S01]  /*2690*/  LDG.E R12, desc[UR6][R4.64+0xc] ;  /* 0x00000c06040c7981 */ /* 0x000e62000c1e1900 */
[----:B------:R-:W-:Y:S01]  /*26a0*/  PLOP3.LUT P0, PT, PT, PT, PT, 0x8, 0x0 ;  /* 0x000000000000781c */ /* 0x000fe20003f0e170 */
[----:B------:R-:W-:Y:S01]  /*26b0*/  VIADD R0, R0, 0xfffffff8 ;  /* 0xfffffff800007836 */ /* 0x000fe20000000000 */
[----:B------:R-:W-:Y:S01]  /*26c0*/  UIADD3 UR4, UR4, 0x8, URZ ;  /* 0x0000000804047890 */ /* 0x000fe2000fffe03f */
[-C--:B---3--:R-:W-:Y:S01]  /*26d0*/  FMUL.FTZ R17, R2, R25.reuse ;  /* 0x0000001902117220 */ /* 0x088fe20000410000 */
[----:B----4-:R-:W-:-:S04]  /*26e0*/  FMUL.FTZ R19, R8, R25 ;  /* 0x0000001908137220 */ /* 0x010fc80000410000 */
[----:B------:R2:W-:Y:S01]  /*26f0*/  STG.E desc[UR6][R4.64], R17 ;  /* 0x0000001104007986 */ /* 0x0005e2000c101906 */
[----:B-----5:R-:W-:-:S03]  /*2700*/  FMUL.FTZ R21, R10, R25 ;  /* 0x000000190a157220 */ /* 0x020fc60000410000 */
[----:B------:R2:W-:Y:S01]  /*2710*/  STG.E desc[UR6][R4.64+0x4], R19 ;  /* 0x0000041304007986 */ /* 0x0005e2000c101906 */
[----:B-1----:R-:W-:-:S03]  /*2720*/  FMUL.FTZ R9, R12, R25 ;  /* 0x000000190c097220 */ /* 0x002fc60000410000 */
[----:B------:R2:W-:Y:S04]  /*2730*/  STG.E desc[UR6][R4.64+0x8], R21 ;  /* 0x0000081504007986 */ /* 0x0005e8000c101906 */
[----:B------:R2:W-:Y:S02]  /*2740*/  STG.E desc[UR6][R4.64+0xc], R9 ;  /* 0x00000c0904007986 */ /* 0x0005e4000c101906 */
.L_x_569:
[----:B------:R-:W-:-:S13]  /*2750*/  ISETP.NE.OR P0, PT, R0, RZ, P0 ;  /* 0x000000ff0000720c */ /* 0x000fda0000705670 */
[----:B------:R-:W-:Y:S05]  /*2760*/  @!P0 BRA `(.L_x_565) ;  /* 0x0000000000508947 */ /* 0x000fea0003800000 */
.L_x_566:
[----:B--23--:R-:W1:Y:S01]  /*2770*/  LDC.64 R4, c[0x0][0x220] ;  /* 0x00008800ff047b82 */ /* 0x00ce620000000a00 */
[----:B------:R2:W3:Y:S02]  /*2780*/  MUFU.RCP R17, R27 ;  /* 0x0000001b00117308 */ /* 0x0004e40000001000 */
.L_x_570:
[----:B----4-:R-:W-:-:S04]  /*2790*/  IMAD R7, R23, R16, UR4 ;  /* 0x0000000417077e24 */ /* 0x010fc8000f8e0210 */
[----:B-1----:R-:W-:-:S05]  /*27a0*/  IMAD.WIDE R6, R7, 0x4, R4 ;  /* 0x0000000407067825 */ /* 0x002fca00078e0204 */
[----:B------:R-:W3:Y:S04]  /*27b0*/  LDG.E R2, desc[UR6][R6.64] ;  /* 0x0000000606027981 */ /* 0x000ee8000c1e1900 */
[----:B------:R-:W4:Y:S04]  /*27c0*/  LDG.E R8, desc[UR6][R6.64+0x4] ;  /* 0x0000040606087981 */ /* 0x000f28000c1e1900 */
[----:B------:R-:W5:Y:S04]  /*27d0*/  LDG.E R10, desc[UR6][R6.64+0x8] ;  /* 0x00000806060a7981 */ /* 0x000f68000c1e1900 */
[----:B------:R-:W2:Y:S01]  /*27e0*/  LDG.E R12, desc[UR6][R6.64+0xc] ;  /* 0x00000c06060c7981 */ /* 0x000ea2000c1e1900 */
[----:B------:R-:W-:Y:S01]  /*27f0*/  VIADD R0, R0, 0xfffffffc ;  /* 0xfffffffc00007836 */ /* 0x000fe20000000000 */
[----:B------:R-:W-:-:S04]  /*2800*/  UIADD3 UR4, UR4, 0x4, URZ ;  /* 0x0000000404047890 */ /* 0x000fc8000fffe03f */
        /* <DEDUP_REMOVED lines=10> */
.L_x_565:
[----:B------:R-:W-:-:S13]  /*28b0*/  ISETP.NE.AND P0, PT, R3, RZ, PT ;  /* 0x000000ff0300720c */ /* 0x000fda0003f05270 */
[----:B------:R-:W-:Y:S05]  /*28c0*/  @!P0 EXIT ;  /* 0x000000000000894d */ /* 0x000fea0003800000 */
[----:B--23--:R-:W1:Y:S01]  /*28d0*/  LDC.64 R4, c[0x0][0x220] ;  /* 0x00008800ff047b82 */ /* 0x00ce620000000a00 */
[----:B0-----:R-:W0:Y:S01]  /*28e0*/  MUFU.RCP R27, R27 ;  /* 0x0000001b001b7308 */ /* 0x001e220000001000 */
[----:B------:R-:W-:-:S04]  /*28f0*/  IMAD R23, R23, R16, UR4 ;  /* 0x0000000417177e24 */ /* 0x000fc8000f8e0210 */
[----:B-1----:R-:W-:-:S04]  /*2900*/  IMAD.WIDE R4, R23, 0x4, R4 ;  /* 0x0000000417047825 */ /* 0x002fc800078e0204 */
[----:B------:R-:W-:Y:S02]  /*2910*/  IMAD.MOV.U32 R0, RZ, RZ, R4 ;  /* 0x000000ffff007224 */ /* 0x000fe400078e0004 */
[----:B0---4-:R-:W-:-:S07]  /*2920*/  IMAD.MOV.U32 R9, RZ, RZ, R5 ;  /* 0x000000ffff097224 */ /* 0x011fce00078e0005 */
.L_x_571:
        /* <DEDUP_REMOVED lines=10> */
[----:B------:R-:W-:Y:S05]  /*29d0*/  EXIT ;  /* 0x000000000000794d */ /* 0x000fea0003800000 */
.L_x_572:
        /* <DEDUP_REMOVED lines=10> */
.L_x_12116:


//--------------------- .text._ZN4vllm3moe10topkGatingILi4ELi4ELi4ELi8ELi32El13__nv_bfloat16LNS0_11ScoringFuncE1EEEvPKT5_PKbPfiPT4_PiiiibPKf --------------------------
	.section	.text._ZN4vllm3moe10topkGatingILi4ELi4ELi4ELi8ELi32El13__nv_bfloat16LNS0_11ScoringFuncE1EEEvPKT5_PKbPfiPT4_PiiiibPKf,"ax",@progbits
	.align	128
        .global         _ZN4vllm3moe10topkGatingILi4ELi4ELi4ELi8ELi32El13__nv_bfloat16LNS0_11ScoringFuncE1EEEvPKT5_PKbPfiPT4_PiiiibPKf
        .type           _ZN4vllm3moe10topkGatingILi4ELi4ELi4ELi8ELi32El13__nv_bfloat16LNS0_11ScoringFuncE1EEEvPKT5_PKbPfiPT4_PiiiibPKf,@function
        .size           _ZN4vllm3moe10topkGatingILi4ELi4ELi4ELi8ELi32El13__nv_bfloat16LNS0_11ScoringFuncE1EEEvPKT5_PKbPfiPT4_PiiiibPKf,(.L_x_12117 - _ZN4vllm3moe10topkGatingILi4ELi4ELi4ELi8ELi32El13__nv_bfloat16LNS0_11ScoringFuncE1EEEvPKT5_PKbPfiPT4_PiiiibPKf)
        .other          _ZN4vllm3moe10topkGatingILi4ELi4ELi4ELi8ELi32El13__nv_bfloat16LNS0_11ScoringFuncE1EEEvPKT5_PKbPfiPT4_PiiiibPKf,@"STO_CUDA_ENTRY STV_DEFAULT"
_ZN4vllm3moe10topkGatingILi4ELi4ELi4ELi8ELi32El13__nv_bfloat16LNS0_11ScoringFuncE1EEEvPKT5_PKbPfiPT4_PiiiibPKf:
.text._ZN4vllm3moe10topkGatingILi4ELi4ELi4ELi8ELi32El13__nv_bfloat16LNS0_11ScoringFuncE1EEEvPKT5_PKbPfiPT4_PiiiibPKf:
        /* <DEDUP_REMOVED lines=14> */
[----:B0-----:R-:W-:-:S06]  /*00e0*/  IMAD.WIDE R2, R5, 0x2, R2 ;  /* 0x0000000205027825 */ /* 0x001fcc00078e0202 */
[----:B------:R-:W2:Y:S01]  /*00f0*/  LDG.E.64 R2, desc[UR10][R2.64] ;  /* 0x0000000a02027981 */ /* 0x000ea2000c1e1b00 */
[----:B------:R-:W-:Y:S02]  /*0100*/  ISETP.NE.U32.AND P1, PT, RZ, UR4, PT ;  /* 0x00000004ff007c0c */ /* 0x000fe4000bf25070 */
[----:B------:R-:W-:Y:S01]  /*0110*/  ISETP.NE.U32.AND P0, PT, RZ, UR8, PT ;  /* 0x00000008ff007c0c */ /* 0x000fe2000bf05070 */
[----:B------:R-:W-:Y:S01]  /*0120*/  ULDC UR8, c[0x0][0x240] ;  /* 0x0000900000087ab9 */ /* 0x000fe20000000800 */
[----:B------:R-:W-:Y:S02]  /*0130*/  ISETP.NE.AND.EX P1, PT, RZ, UR5, PT, P1 ;  /* 0x00000005ff007c0c */ /* 0x000fe4000bf25310 */
[----:B------:R-:W-:-:S11]  /*0140*/  ISETP.NE.AND.EX P0, PT, RZ, UR9, PT, P0 ;  /* 0x00000009ff007c0c */ /* 0x000fd6000bf05300 */
[C---:B------:R-:W-:Y:S02]  /*0150*/  @P1 IADD3 R8, P2, R10.reuse, UR4, RZ ;  /* 0x000000040a081c10 */ /* 0x040fe4000ff5e0ff */
[----:B------:R-:W0:Y:S02]  /*0160*/  @P0 LDC.64 R6, c[0x0][0x250] ;  /* 0x00009400ff060b82 */ /* 0x000e240000000a00 */
[----:B------:R-:W-:-:S05]  /*0170*/  @P1 LEA.HI.X.SX32 R9, R10, UR5, 0x1, P2 ;  /* 0x000000050a091c11 */ /* 0x000fca00090f0eff */
[----:B------:R1:W3:Y:S04]  /*0180*/  @P1 LDG.E.U8 R5, desc[UR10][R8.64] ;  /* 0x0000000a08051981 */ /* 0x0002e8000c1e1100 */
[----:B0-----:R-:W4:Y:S04]  /*0190*/  @P0 LDG.E R22, desc[UR10][R6.64] ;  /* 0x0000000a06160981 */ /* 0x001f28000c1e1900 */
[----:B------:R-:W5:Y:S04]  /*01a0*/  @P0 LDG.E R4, desc[UR10][R6.64+0x8] ;  /* 0x0000080a06040981 */ /* 0x000f68000c1e1900 */
[----:B------:R-:W4:Y:S04]  /*01b0*/  @P0 LDG.E R21, desc[UR10][R6.64+0x4] ;  /* 0x0000040a06150981 */ /* 0x000f28000c1e1900 */
[----:B------:R0:W4:Y:S01]  /*01c0*/  @P0 LDG.E R0, desc[UR10][R6.64+0xc] ;  /* 0x00000c0a06000981 */ /* 0x000122000c1e1900 */
[----:B-1----:R-:W-:Y:S01]  /*01d0*/  IMAD.MOV.U32 R8, RZ, RZ, 0x1 ;  /* 0x00000001ff087424 */ /* 0x002fe200078e00ff */
[----:B------:R-:W-:Y:S01]  /*01e0*/  UISETP.GE.AND UP0, UPT, UR8, 0x1, UPT ;  /* 0x000000010800788c */ /* 0x000fe2000bf06270 */
[C---:B--2---:R-:W-:Y:S01]  /*01f0*/  IMAD.U32 R12, R2.reuse, 0x10000, RZ ;  /* 0x00010000020c7824 */ /* 0x044fe200078e00ff */
[----:B------:R-:W-:-:S03]  /*0200*/  PRMT R2, R2, 0x7632, R2 ;  /* 0x0000763202027816 */ /* 0x000fc60000000002 */
[----:B------:R-:W-:Y:S01]  /*0210*/  FMUL.FTZ R13, R12, -1.4426950216293334961 ;  /* 0xbfb8aa3b0c0d7820 */ /* 0x000fe20000410000 */
[C---:B------:R-:W-:Y:S01]  /*0220*/  IMAD.U32 R12, R3.reuse, 0x10000, RZ ;  /* 0x00010000030c7824 */ /* 0x040fe200078e00ff */
[----:B------:R-:W-:Y:S01]  /*0230*/  PRMT R3, R3, 0x7632, R3 ;  /* 0x0000763203037816 */ /* 0x000fe20000000003 */
[----:B------:R-:W-:Y:S02]  /*0240*/  IMAD.U32 R2, R2, 0x10000, RZ ;  /* 0x0001000002027824 */ /* 0x000fe400078e00ff */
[----:B------:R-:W-:Y:S01]  /*0250*/  FMUL.FTZ R12, R12, -1.4426950216293334961 ;  /* 0xbfb8aa3b0c0c7820 */ /* 0x000fe20000410000 */
[----:B------:R-:W1:Y:S01]  /*0260*/  MUFU.EX2 R13, R13 ;  /* 0x0000000d000d7308 */ /* 0x000e620000000800 */
[----:B------:R-:W-:Y:S02]  /*0270*/  IMAD.U32 R3, R3, 0x10000, RZ ;  /* 0x0001000003037824 */ /* 0x000fe400078e00ff */
[----:B------:R-:W-:Y:S02]  /*0280*/  FMUL.FTZ R2, R2, -1.4426950216293334961 ;  /* 0xbfb8aa3b02027820 */ /* 0x000fe40000410000 */
[----:B0-----:R-:W-:-:S03]  /*0290*/  FMUL.FTZ R7, R3, -1.4426950216293334961 ;  /* 0xbfb8aa3b03077820 */ /* 0x001fc60000410000 */
[----:B------:R-:W0:Y:S08]  /*02a0*/  MUFU.EX2 R12, R12 ;  /* 0x0000000c000c7308 */ /* 0x000e300000000800 */
[----:B------:R-:W2:Y:S01]  /*02b0*/  MUFU.EX2 R2, R2 ;  /* 0x0000000200027308 */ /* 0x000ea20000000800 */
[----:B-1----:R-:W-:Y:S01]  /*02c0*/  FADD.FTZ R13, R13, 1 ;  /* 0x3f8000000d0d7421 */ /* 0x002fe20000010000 */
[----:B---3--:R-:W-:-:S06]  /*02d0*/  @P1 ISETP.NE.AND P2, PT, R5, RZ, PT ;  /* 0x000000ff0500120c */ /* 0x008fcc0003f45270 */
[----:B------:R-:W1:Y:S01]  /*02e0*/  MUFU.EX2 R7, R7 ;  /* 0x0000000700077308 */ /* 0x000e620000000800 */
[----:B0-----:R-:W-:-:S07]  /*02f0*/  FADD.FTZ R6, R12, 1 ;  /* 0x3f8000000c067421 */ /* 0x001fce0000010000 */
[----:B------:R-:W0:Y:S01]  /*0300*/  MUFU.RCP R13, R13 ;  /* 0x0000000d000d7308 */ /* 0x000e220000001000 */
[----:B--2---:R-:W-:Y:S01]  /*0310*/  FADD.FTZ R3, R2, 1 ;  /* 0x3f80000002037421 */ /* 0x004fe20000010000 */
[----:B------:R-:W-:-:S04]  /*0320*/  @P1 SEL R2, RZ, 0x1, P2 ;  /* 0x00000001ff021807 */ /* 0x000fc80001000000 */
[----:B------:R-:W-:Y:S01]  /*0330*/  @P1 PRMT R8, R2, 0x7610, R8 ;  /* 0x0000761002081816 */ /* 0x000fe20000000008 */
[----:B------:R-:W-:Y:S01]  /*0340*/  IMAD.MOV.U32 R2, RZ, RZ, RZ ;  /* 0x000000ffff027224 */ /* 0x000fe200078e00ff */
[----:B------:R-:W2:Y:S01]  /*0350*/  MUFU.RCP R6, R6 ;  /* 0x0000000600067308 */ /* 0x000ea20000001000 */
[----:B-1----:R-:W-:-:S07]  /*0360*/  FADD.FTZ R9, R7, 1 ;  /* 0x3f80000007097421 */ /* 0x002fce0000010000 */
[----:B------:R-:W1:Y:S01]  /*0370*/  MUFU.RCP R3, R3 ;  /* 0x0000000300037308 */ /* 0x000e620000001000 */
[----:B0-----:R-:W-:-:S07]  /*0380*/  FSETP.GEU.FTZ.AND P1, PT, |R13|, +INF , PT ;  /* 0x7f8000000d00780b */ /* 0x001fce0003f3e200 */
[----:B------:R0:W3:Y:S01]  /*0390*/  MUFU.RCP R12, R9 ;  /* 0x00000009000c7308 */ /* 0x0000e20000001000 */
[----:B--2---:R-:W-:-:S04]  /*03a0*/  FSETP.GEU.FTZ.AND P3, PT, |R6|, +INF , PT ;  /* 0x7f8000000600780b */ /* 0x004fc80003f7e200 */
[----:B------:R-:W-:Y:S02]  /*03b0*/  FSEL R7, R6, RZ, !P3 ;  /* 0x000000ff06077208 */ /* 0x000fe40005800000 */
[----:B0-----:R-:W-:-:S03]  /*03c0*/  FSEL R9, R13, RZ, !P1 ;  /* 0x000000ff0d097208 */ /* 0x001fc60004800000 */
[----:B-----5:R-:W-:Y:S01]  /*03d0*/  @P0 FADD.FTZ R4, R7, R4 ;  /* 0x0000000407040221 */ /* 0x020fe20000010000 */
[----:B------:R-:W-:Y:S01]  /*03e0*/  PLOP3.LUT P1, PT, PT, PT, UP0, 0x80, 0x0 ;  /* 0x000000000000781c */ /* 0x000fe20003f2f008 */
[----:B------:R-:W-:Y:S01]  /*03f0*/  @!P0 IMAD.MOV.U32 R4, RZ, RZ, R7 ;  /* 0x000000ffff048224 */ /* 0x000fe200078e0007 */
[----:B-1----:R-:W-:Y:S01]  /*0400*/  FSETP.GEU.FTZ.AND P2, PT, |R3|, +INF , PT ;  /* 0x7f8000000300780b */ /* 0x002fe20003f5e200 */
[----:B----4-:R-:W-:Y:S01]  /*0410*/  @P0 FADD.FTZ R22, R9, R22 ;  /* 0x0000001609160221 */ /* 0x010fe20000010000 */
[----:B------:R-:W-:Y:S01]  /*0420*/  @!P0 IMAD.MOV.U32 R22, RZ, RZ, R9 ;  /* 0x000000ffff168224 */ /* 0x000fe200078e0009 */
[C---:B---3--:R-:W-:Y:S02]  /*0430*/  FSETP.GEU.FTZ.AND P4, PT, |R12|.reuse, +INF , PT ;  /* 0x7f8000000c00780b */ /* 0x048fe40003f9e200 */
[----:B------:R-:W-:Y:S02]  /*0440*/  FSEL R6, R3, RZ, !P2 ;  /* 0x000000ff03067208 */ /* 0x000fe40005000000 */
[----:B------:R-:W-:-:S03]  /*0450*/  FSEL R5, R12, RZ, !P4 ;  /* 0x000000ff0c057208 */ /* 0x000fc60006000000 */
[----:B------:R-:W-:Y:S01]  /*0460*/  @P0 FADD.FTZ R21, R6, R21 ;  /* 0x0000001506150221 */ /* 0x000fe20000010000 */
[----:B------:R-:W-:Y:S02]  /*0470*/  @!P0 IMAD.MOV.U32 R21, RZ, RZ, R6 ;  /* 0x000000ffff158224 */ /* 0x000fe400078e0006 */
[----:B------:R-:W-:Y:S01]  /*0480*/  @P0 FADD.FTZ R3, R5, R0 ;  /* 0x0000000005030221 */ /* 0x000fe20000010000 */
[----:B------:R-:W-:Y:S01]  /*0490*/  @!P0 IMAD.MOV.U32 R3, RZ, RZ, R5 ;  /* 0x000000ffff038224 */ /* 0x000fe200078e0005 */
[----:B------:R-:W-:Y:S06]  /*04a0*/  @!P1 BRA `(.L_x_573) ;  /* 0x0000001c00989947 */ /* 0x000fec0003800000 */
[----:B------:R-:W-:Y:S01]  /*04b0*/  ULDC.U8 UR4, c[0x0][0x24c] ;  /* 0x0000930000047ab9 */ /* 0x000fe20000000000 */
[----:B------:R-:W-:Y:S02]  /*04c0*/  UIADD3 UR6, UR8, -0x1, URZ ;  /* 0xffffffff08067890 */ /* 0x000fe4000fffe03f */
[----:B------:R-:W-:Y:S02]  /*04d0*/  UPRMT UR4, UR4, 0x8880, URZ ;  /* 0x0000888004047896 */ /* 0x000fe4000800003f */
[----:B------:R-:W-:-:S04]  /*04e0*/  ULOP3.LUT UR5, UR8, 0x3, URZ, 0xc0, !UPT ;  /* 0x0000000308057892 */ /* 0x000fc8000f8ec03f */
[----:B------:R-:W-:-:S13]  /*04f0*/  ISETP.NE.AND P0, PT, RZ, UR4, PT ;  /* 0x00000004ff007c0c */ /* 0x000fda000bf05270 */
[----:B------:R-:W-:Y:S05]  /*0500*/  @!P0 BRA `(.L_x_574) ;  /* 0x0000000c00d08947 */ /* 0x000fea0003800000 */
[----:B------:R-:W-:Y:S01]  /*0510*/  UISETP.GE.U32.AND UP0, UPT, UR6, 0x3, UPT ;  /* 0x000000030600788c */ /* 0x000fe2000bf06070 */
[----:B------:R-:W-:Y:S01]  /*0520*/  IMAD.MOV.U32 R2, RZ, RZ, RZ ;  /* 0x000000ffff027224 */ /* 0x000fe200078e00ff */
[----:B------:R-:W-:-:S04]  /*0530*/  UMOV UR4, URZ ;  /* 0x0000003f00047c82 */ /* 0x000fc80008000000 */
[----:B------:R-:W-:-:S13]  /*0540*/  PLOP3.LUT P0, PT, PT, PT, UP0, 0x80, 0x0 ;  /* 0x000000000000781c */ /* 0x000fda0003f0f008 */
[----:B------:R-:W-:Y:S05]  /*0550*/  @!P0 BRA `(.L_x_575) ;  /* 0x00000008008c8947 */ /* 0x000fea0003800000 */
[----:B------:R-:W-:Y:S01]  /*0560*/  PRMT R0, R8, 0x9910, RZ ;  /* 0x0000991008007816 */ /* 0x000fe200000000ff */
[----:B------:R-:W-:Y:S01]  /*0570*/  IMAD.MOV.U32 R2, RZ, RZ, RZ ;  /* 0x000000ffff027224 */ /* 0x000fe200078e00ff */
[----:B------:R-:W-:Y:S01]  /*0580*/  UIADD3 UR5, -UR5, UR8, URZ ;  /* 0x0000000805057290 */ /* 0x000fe2000fffe13f */
[----:B------:R-:W-:Y:S01]  /*0590*/  UMOV UR4, URZ ;  /* 0x0000003f00047c82 */ /* 0x000fe20008000000 */
[----:B------:R-:W-:Y:S01]  /*05a0*/  ULDC UR7, c[0x0][0x228] ;  /* 0x00008a0000077ab9 */ /* 0x000fe20000000800 */
[----:B------:R-:W-:Y:S01]  /*05b0*/  ULDC UR12, c[0x0][0x248] ;  /* 0x00009200000c7ab9 */ /* 0x000fe20000000800 */
[----:B------:R-:W-:-:S08]  /*05c0*/  ULDC.64 UR8, c[0x0][0x240] ;  /* 0x0000900000087ab9 */ /* 0x000fd00000000a00 */
.L_x_580:
[CC--:B------:R-:W-:Y:S01]  /*05d0*/  FSETP.GT.FTZ.AND P2, PT, R21.reuse, R22.reuse, PT ;  /* 0x000000161500720b */ /* 0x0c0fe20003f54000 */
[----:B0-----:R-:W0:Y:S01]  /*05e0*/  LDC.64 R14, c[0x0][0x220] ;  /* 0x00008800ff0e7b82 */ /* 0x001e220000000a00 */
[----:B------:R-:W-:Y:S01]  /*05f0*/  UIADD3 UR6, UR4, 0x1, URZ ;  /* 0x0000000104067890 */ /* 0x000fe2000fffe03f */
[----:B------:R-:W-:Y:S01]  /*0600*/  IMAD.U32 R23, RZ, RZ, UR8 ;  /* 0x00000008ff177e24 */ /* 0x000fe2000f8e00ff */
[----:B------:R-:W-:Y:S02]  /*0610*/  FSEL R13, R21, R22, P2 ;  /* 0x00000016150d7208 */ /* 0x000fe40001000000 */
[----:B------:R-:W-:Y:S01]  /*0620*/  SEL R16, RZ, 0x1, !P2 ;  /* 0x00000001ff107807 */ /* 0x000fe20005000000 */
[----:B------:R-:W-:Y:S01]  /*0630*/  UISETP.GE.AND UP0, UPT, UR6, UR8, UPT ;  /* 0x000000080600728c */ /* 0x000fe2000bf06270 */
[----:B------:R-:W-:Y:S01]  /*0640*/  FSETP.GT.FTZ.AND P3, PT, R4, R13, PT ;  /* 0x0000000d0400720b */ /* 0x000fe20003f74000 */
[----:B------:R-:W-:-:S03]  /*0650*/  IMAD R23, R10, R23, UR4 ;  /* 0x000000040a177e24 */ /* 0x000fc6000f8e0217 */
[----:B------:R-:W-:Y:S02]  /*0660*/  FSEL R18, R4, R13, P3 ;  /* 0x0000000d04127208 */ /* 0x000fe40001800000 */
[----:B------:R-:W-:Y:S01]  /*0670*/  SEL R16, R16, 0x2, !P3 ;  /* 0x0000000210107807 */ /* 0x000fe20005800000 */
[----:B------:R-:W1:Y:S01]  /*0680*/  LDC.64 R12, c[0x0][0x230] ;  /* 0x00008c00ff0c7b82 */ /* 0x000e620000000a00 */
[----:B------:R-:W-:-:S04]  /*0690*/  FSETP.GT.FTZ.AND P4, PT, R3, R18, PT ;  /* 0x000000120300720b */ /* 0x000fc80003f94000 */
[----:B------:R-:W-:Y:S02]  /*06a0*/  SEL R24, R16, 0x3, !P4 ;  /* 0x0000000310187807 */ /* 0x000fe40006000000 */
[----:B------:R-:W-:Y:S02]  /*06b0*/  FSEL R16, R6, R9, P2 ;  /* 0x0000000906107208 */ /* 0x000fe40001000000 */
[C---:B------:R-:W-:Y:S01]  /*06c0*/  ISETP.GE.AND P0, PT, R24.reuse, UR9, PT ;  /* 0x0000000918007c0c */ /* 0x040fe2000bf06270 */
[C---:B------:R-:W-:Y:S01]  /*06d0*/  VIADD R18, R24.reuse, -UR9 ;  /* 0x8000000918127c36 */ /* 0x040fe20008000000 */
[----:B------:R-:W-:Y:S01]  /*06e0*/  FSEL R16, R7, R16, P3 ;  /* 0x0000001007107208 */ /* 0x000fe20001800000 */
[----:B0-----:R-:W-:Y:S01]  /*06f0*/  IMAD.WIDE R14, R23, 0x4, R14 ;  /* 0x00000004170e7825 */ /* 0x001fe200078e020e */
[----:B------:R-:W-:Y:S02]  /*0700*/  ISETP.LT.AND P0, PT, R24, UR12, P0 ;  /* 0x0000000c18007c0c */ /* 0x000fe40008701270 */
[----:B------:R-:W-:-:S02]  /*0710*/  SHF.R.S32.HI R17, RZ, 0x1f, R18 ;  /* 0x0000001fff117819 */ /* 0x000fc40000011412 */
[----:B------:R-:W-:Y:S02]  /*0720*/  ISETP.NE.AND P0, PT, R0, RZ, P0 ;  /* 0x000000ff0000720c */ /* 0x000fe40000705270 */
[----:B------:R-:W-:Y:S02]  /*0730*/  FSEL R25, R5, R16, P4 ;  /* 0x0000001005197208 */ /* 0x000fe40002000000 */
[----:B------:R-:W-:Y:S02]  /*0740*/  SEL R19, R17, RZ, P0 ;  /* 0x000000ff11137207 */ /* 0x000fe40000000000 */
[----:B------:R-:W0:Y:S01]  /*0750*/  LDC.64 R16, c[0x0][0x238] ;  /* 0x00008e00ff107b82 */ /* 0x000e220000000a00 */
[----:B------:R-:W-:Y:S01]  /*0760*/  SEL R18, R18, 0x4, P0 ;  /* 0x0000000412127807 */ /* 0x000fe20000000000 */
[----:B-1----:R-:W-:Y:S01]  /*0770*/  IMAD.WIDE R12, R23, 0x8, R12 ;  /* 0x00000008170c7825 */ /* 0x002fe200078e020c */
[----:B------:R-:W-:Y:S01]  /*0780*/  PLOP3.LUT P0, PT, PT, PT, UP0, 0x80, 0x0 ;  /* 0x000000000000781c */ /* 0x000fe20003f0f008 */
[----:B------:R1:W-:Y:S02]  /*0790*/  STG.E desc[UR10][R14.64], R25 ;  /* 0x000000190e007986 */ /* 0x0003e4000c10190a */
[----:B------:R-:W-:-:S02]  /*07a0*/  FADD.FTZ R2, R25, R2 ;  /* 0x0000000219027221 */ /* 0x000fc40000010000 */
[----:B------:R1:W-:Y:S08]  /*07b0*/  STG.E.64 desc[UR10][R12.64], R18 ;  /* 0x000000120c007986 */ /* 0x0003f0000c101b0a */
[----:B------:R-:W-:Y:S05]  /*07c0*/  @P0 BRA `(.L_x_576) ;  /* 0x0000000000240947 */ /* 0x000fea0003800000 */
[----:B------:R-:W-:-:S05]  /*07d0*/  IMAD.SHL.U32 R24, R24, 0x4, RZ ;  /* 0x0000000418187824 */ /* 0x000fca00078e00ff */
[C---:B------:R-:W-:Y:S02]  /*07e0*/  ISETP.EQ.AND P0, PT, R24.reuse, RZ, PT ;  /* 0x000000ff1800720c */ /* 0x040fe40003f02270 */
[C---:B------:R-:W-:Y:S02]  /*07f0*/  ISETP.EQ.AND P2, PT, R24.reuse, 0x4, PT ;  /* 0x000000041800780c */ /* 0x040fe40003f42270 */
[C---:B------:R-:W-:Y:S02]  /*0800*/  ISETP.EQ.AND P3, PT, R24.reuse, 0x8, PT ;  /* 0x000000081800780c */ /* 0x040fe40003f62270 */
[----:B------:R-:W-:-:S07]  /*0810*/  ISETP.EQ.AND P4, PT, R24, 0xc, PT ;  /* 0x0000000c1800780c */ /* 0x000fce0003f82270 */
[----:B------:R-:W-:Y:S02]  /*0820*/  @P0 IMAD.MOV.U32 R22, RZ, RZ, -0x39e3c000 ;  /* 0xc61c4000ff160424 */ /* 0x000fe400078e00ff */
[----:B------:R-:W-:Y:S02]  /*0830*/  @P2 IMAD.MOV.U32 R21, RZ, RZ, -0x39e3c000 ;  /* 0xc61c4000ff152424 */ /* 0x000fe400078e00ff */
[----:B------:R-:W-:Y:S02]  /*0840*/  @P3 IMAD.MOV.U32 R4, RZ, RZ, -0x39e3c000 ;  /* 0xc61c4000ff043424 */ /* 0x000fe400078e00ff */
[----:B------:R-:W-:-:S07]  /*0850*/  @P4 IMAD.MOV.U32 R3, RZ, RZ, -0x39e3c000 ;  /* 0xc61c4000ff034424 */ /* 0x000fce00078e00ff */
.L_x_576:
[-C--:B------:R-:W-:Y:S01]  /*0860*/  FSETP.GT.FTZ.AND P0, PT, R21, R22.reuse, PT ;  /* 0x000000161500720b */ /* 0x080fe20003f14000 */
[----:B------:R-:W-:Y:S01]  /*0870*/  UIADD3 UR6, UR4, 0x2, URZ ;  /* 0x0000000204067890 */ /* 0x000fe2000fffe03f */
[----:B0-----:R-:W-:Y:S02]  /*0880*/  IMAD.WIDE R16, R23, 0x4, R16 ;  /* 0x0000000417107825 */ /* 0x001fe400078e0210 */
[----:B-1----:R-:W-:Y:S01]  /*0890*/  FSEL R19, R21, R22, P0 ;  /* 0x0000001615137208 */ /* 0x002fe20000000000 */
[----:B------:R-:W-:Y:S01]  /*08a0*/  UISETP.GE.AND UP0, UPT, UR6, UR8, UPT ;  /* 0x000000080600728c */ /* 0x000fe2000bf06270 */
[----:B------:R-:W-:Y:S02]  /*08b0*/  IMAD.U32 R23, RZ, RZ, UR7 ;  /* 0x00000007ff177e24 */ /* 0x000fe4000f8e00ff */
[----:B------:R-:W-:Y:S02]  /*08c0*/  FSETP.GT.FTZ.AND P2, PT, R4, R19, PT ;  /* 0x000000130400720b */ /* 0x000fe40003f54000 */
[----:B------:R-:W-:-:S02]  /*08d0*/  IMAD R23, R23, UR4, R10 ;  /* 0x0000000417177c24 */ /* 0x000fc4000f8e020a */
[----:B------:R-:W-:-:S03]  /*08e0*/  FSEL R18, R4, R19, P2 ;  /* 0x0000001304127208 */ /* 0x000fc60001000000 */
[----:B------:R0:W-:Y:S01]  /*08f0*/  STG.E desc[UR10][R16.64], R23 ;  /* 0x0000001710007986 */ /* 0x0001e2000c10190a */
[----:B------:R-:W-:Y:S02]  /*0900*/  FSETP.GT.FTZ.AND P3, PT, R3, R18, PT ;  /* 0x000000120300720b */ /* 0x000fe40003f74000 */
[----:B------:R-:W-:-:S04]  /*0910*/  FSEL R18, R6, R9, P0 ;  /* 0x0000000906127208 */ /* 0x000fc80000000000 */
[----:B------:R-:W-:-:S04]  /*0920*/  FSEL R18, R7, R18, P2 ;  /* 0x0000001207127208 */ /* 0x000fc80001000000 */
[----:B------:R-:W-:Y:S02]  /*0930*/  FSEL R25, R5, R18, P3 ;  /* 0x0000001205197208 */ /* 0x000fe40001800000 */
[----:B------:R-:W-:-:S03]  /*0940*/  SEL R18, RZ, 0x1, !P0 ;  /* 0x00000001ff127807 */ /* 0x000fc60004000000 */
[----:B------:R0:W-:Y:S01]  /*0950*/  STG.E desc[UR10][R14.64+0x4], R25 ;  /* 0x000004190e007986 */ /* 0x0001e2000c10190a */
[----:B------:R-:W-:Y:S01]  /*0960*/  SEL R18, R18, 0x2, !P2 ;  /* 0x0000000212127807 */ /* 0x000fe20005000000 */
[----:B------:R-:W-:-:S03]  /*0970*/  FADD.FTZ R2, R2, R25 ;  /* 0x0000001902027221 */ /* 0x000fc60000010000 */
[----:B------:R-:W-:-:S04]  /*0980*/  SEL R24, R18, 0x3, !P3 ;  /* 0x0000000312187807 */ /* 0x000fc80005800000 */
[C---:B------:R-:W-:Y:S01]  /*0990*/  ISETP.GE.AND P0, PT, R24.reuse, UR9, PT ;  /* 0x0000000918007c0c */ /* 0x040fe2000bf06270 */
[----:B------:R-:W-:-:S03]  /*09a0*/  VIADD R18, R24, -UR9 ;  /* 0x8000000918127c36 */ /* 0x000fc60008000000 */
[----:B------:R-:W-:Y:S02]  /*09b0*/  ISETP.LT.AND P0, PT, R24, UR12, P0 ;  /* 0x0000000c18007c0c */ /* 0x000fe40008701270 */
[----:B------:R-:W-:Y:S02]  /*09c0*/  SHF.R.S32.HI R19, RZ, 0x1f, R18 ;  /* 0x0000001fff137819 */ /* 0x000fe40000011412 */
[----:B------:R-:W-:-:S04]  /*09d0*/  ISETP.NE.AND P0, PT, R0, RZ, P0 ;  /* 0x000000ff0000720c */ /* 0x000fc80000705270 */
[----:B------:R-:W-:Y:S02]  /*09e0*/  SEL R18, R18, 0x4, P0 ;  /* 0x0000000412127807 */ /* 0x000fe40000000000 */
[----:B------:R-:W-:Y:S02]  /*09f0*/  SEL R19, R19, RZ, P0 ;  /* 0x000000ff13137207 */ /* 0x000fe40000000000 */
[----:B------:R-:W-:-:S03]  /*0a00*/  PLOP3.LUT P0, PT, PT, PT, UP0, 0x80, 0x0 ;  /* 0x000000000000781c */ /* 0x000fc60003f0f008 */
[----:B------:R0:W-:Y:S10]  /*0a10*/  STG.E.64 desc[UR10][R12.64+0x8], R18 ;  /* 0x000008120c007986 */ /* 0x0001f4000c101b0a */
        /* <DEDUP_REMOVED lines=10> */
.L_x_577:
[-C--:B------:R-:W-:Y:S01]  /*0ac0*/  FSETP.GT.FTZ.AND P0, PT, R21, R22.reuse, PT ;  /* 0x000000161500720b */ /* 0x080fe20003f14000 */
[----:B------:R-:W-:Y:S01]  /*0ad0*/  UIADD3 UR6, UR4, 0x3, URZ ;  /* 0x0000000304067890 */ /* 0x000fe2000fffe03f */
[----:B0-----:R-:W-:Y:S02]  /*0ae0*/  VIADD R23, R23, UR7 ;  /* 0x0000000717177c36 */ /* 0x001fe40008000000 */
[----:B------:R-:W-:Y:S01]  /*0af0*/  FSEL R19, R21, R22, P0 ;  /* 0x0000001615137208 */ /* 0x000fe20000000000 */
[----:B------:R-:W-:Y:S02]  /*0b00*/  UISETP.GE.AND UP0, UPT, UR6, UR8, UPT ;  /* 0x000000080600728c */ /* 0x000fe4000bf06270 */
[----:B------:R0:W-:Y:S01]  /*0b10*/  STG.E desc[UR10][R16.64+0x4], R23 ;  /* 0x0000041710007986 */ /* 0x0001e2000c10190a */
[----:B------:R-:W-:-:S04]  /*0b20*/  FSETP.GT.FTZ.AND P2, PT, R4, R19, PT ;  /* 0x000000130400720b */ /* 0x000fc80003f54000 */
[----:B------:R-:W-:-:S04]  /*0b30*/  FSEL R18, R4, R19, P2 ;  /* 0x0000001304127208 */ /* 0x000fc80001000000 */
        /* <DEDUP_REMOVED lines=28> */
.L_x_578:
[-C--:B------:R-:W-:Y:S01]  /*0d00*/  FSETP.GT.FTZ.AND P2, PT, R21, R22.reuse, PT ;  /* 0x000000161500720b */ /* 0x080fe20003f54000 */
[----:B------:R-:W-:Y:S01]  /*0d10*/  UIADD3 UR4, UR4, 0x4, URZ ;  /* 0x0000000404047890 */ /* 0x000fe2000fffe03f */
[----:B------:R-:W-:Y:S01]  /*0d20*/  VIADD R27, R23, UR7 ;  /* 0x00000007171b7c36 */ /* 0x000fe20008000000 */
[----:B------:R-:W-:Y:S01]  /*0d30*/  UIADD3 UR5, UR5, -0x4, URZ ;  /* 0xfffffffc05057890 */ /* 0x000fe2000fffe03f */
[----:B0-----:R-:W-:Y:S01]  /*0d40*/  FSEL R19, R21, R22, P2 ;  /* 0x0000001615137208 */ /* 0x001fe20001000000 */
[----:B------:R-:W-:Y:S01]  /*0d50*/  UISETP.GE.AND UP0, UPT, UR4, UR8, UPT ;  /* 0x000000080400728c */ /* 0x000fe2000bf06270 */
[----:B------:R-:W-:Y:S01]  /*0d60*/  SEL R18, RZ, 0x1, !P2 ;  /* 0x00000001ff127807 */ /* 0x000fe20005000000 */
[----:B------:R0:W-:Y:S01]  /*0d70*/  STG.E desc[UR10][R16.64+0x8], R27 ;  /* 0x0000081b10007986 */ /* 0x0001e2000c10190a */
[----:B------:R-:W-:Y:S02]  /*0d80*/  FSETP.GT.FTZ.AND P3, PT, R4, R19, PT ;  /* 0x000000130400720b */ /* 0x000fe40003f74000 */
[----:B------:R-:W-:-:S02]  /*0d90*/  ISETP.NE.AND P5, PT, RZ, UR5, PT ;  /* 0x00000005ff007c0c */ /* 0x000fc4000bfa5270 */
[----:B------:R-:W-:Y:S02]  /*0da0*/  FSEL R24, R4, R19, P3 ;  /* 0x0000001304187208 */ /* 0x000fe40001800000 */
[----:B------:R-:W-:Y:S02]  /*0db0*/  SEL R18, R18, 0x2, !P3 ;  /* 0x0000000212127807 */ /* 0x000fe40005800000 */
[----:B------:R-:W-:-:S04]  /*0dc0*/  FSETP.GT.FTZ.AND P4, PT, R3, R24, PT ;  /* 0x000000180300720b */ /* 0x000fc80003f94000 */
[----:B------:R-:W-:Y:S02]  /*0dd0*/  SEL R24, R18, 0x3, !P4 ;  /* 0x0000000312187807 */ /* 0x000fe40006000000 */
[----:B------:R-:W-:Y:S02]  /*0de0*/  FSEL R18, R6, R9, P2 ;  /* 0x0000000906127208 */ /* 0x000fe40001000000 */
[C---:B------:R-:W-:Y:S01]  /*0df0*/  ISETP.GE.AND P0, PT, R24.reuse, UR9, PT ;  /* 0x0000000918007c0c */ /* 0x040fe2000bf06270 */
[C---:B------:R-:W-:Y:S01]  /*0e00*/  VIADD R19, R24.reuse, -UR9 ;  /* 0x8000000918137c36 */ /* 0x040fe20008000000 */
[----:B------:R-:W-:Y:S02]  /*0e10*/  FSEL R18, R7, R18, P3 ;  /* 0x0000001207127208 */ /* 0x000fe40001800000 */
[----:B------:R-:W-:Y:S02]  /*0e20*/  ISETP.LT.AND P0, PT, R24, UR12, P0 ;  /* 0x0000000c18007c0c */ /* 0x000fe40008701270 */
[----:B------:R-:W-:-:S02]  /*0e30*/  SHF.R.S32.HI R25, RZ, 0x1f, R19 ;  /* 0x0000001fff197819 */ /* 0x000fc40000011413 */
[----:B------:R-:W-:Y:S02]  /*0e40*/  ISETP.NE.AND P0, PT, R0, RZ, P0 ;  /* 0x000000ff0000720c */ /* 0x000fe40000705270 */
[----:B------:R-:W-:Y:S02]  /*0e50*/  FSEL R23, R5, R18, P4 ;  /* 0x0000001205177208 */ /* 0x000fe40002000000 */
[----:B------:R-:W-:Y:S02]  /*0e60*/  SEL R18, R19, 0x4, P0 ;  /* 0x0000000413127807 */ /* 0x000fe40000000000 */
[----:B------:R-:W-:Y:S01]  /*0e70*/  SEL R19, R25, RZ, P0 ;  /* 0x000000ff19137207 */ /* 0x000fe20000000000 */
[----:B------:R-:W-:Y:S01]  /*0e80*/  VIADD R25, R27, UR7 ;  /* 0x000000071b197c36 */ /* 0x000fe20008000000 */
[----:B------:R-:W-:Y:S01]  /*0e90*/  PLOP3.LUT P0, PT, PT, PT, UP0, 0x80, 0x0 ;  /* 0x000000000000781c */ /* 0x000fe20003f0f008 */
[----:B------:R0:W-:Y:S01]  /*0ea0*/  STG.E desc[UR10][R14.64+0xc], R23 ;  /* 0x00000c170e007986 */ /* 0x0001e2000c10190a */
[----:B------:R-:W-:-:S03]  /*0eb0*/  FADD.FTZ R2, R2, R23 ;  /* 0x0000001702027221 */ /* 0x000fc60000010000 */
[----:B------:R0:W-:Y:S04]  /*0ec0*/  STG.E.64 desc[UR10][R12.64+0x18], R18 ;  /* 0x000018120c007986 */ /* 0x0001e8000c101b0a */
[----:B------:R0:W-:Y:S04]  /*0ed0*/  STG.E desc[UR10][R16.64+0xc], R25 ;  /* 0x00000c1910007986 */ /* 0x0001e8000c10190a */
        /* <DEDUP_REMOVED lines=10> */
.L_x_579:
[----:B------:R-:W-:Y:S05]  /*0f80*/  @P5 BRA `(.L_x_580) ;  /* 0xfffffff400905947 */ /* 0x000fea000383ffff */
.L_x_575:
[----:B------:R-:W-:-:S06]  /*0f90*/  ULOP3.LUT UP0, UR5, UR8, 0x3, URZ, 0xc0, !UPT ;  /* 0x0000000308057892 */ /* 0x000fcc000f80c03f */
[----:B------:R-:W-:-:S13]  /*0fa0*/  PLOP3.LUT P0, PT, PT, PT, UP0, 0x80, 0x0 ;  /* 0x000000000000781c */ /* 0x000fda0003f0f008 */
[----:B------:R-:W-:Y:S05]  /*0fb0*/  @!P0 BRA `(.L_x_573) ;  /* 0x0000001000d48947 */ /* 0x000fea0003800000 */
[----:B------:R-:W1:Y:S01]  /*0fc0*/  S2R R0, SR_TID.X ;  /* 0x0000000000007919 */ /* 0x000e620000002100 */
[----:B0-----:R-:W0:Y:S01]  /*0fd0*/  LDC.64 R14, c[0x0][0x230] ;  /* 0x00008c00ff0e7b82 */ /* 0x001e220000000a00 */
[----:B------:R-:W-:Y:S01]  /*0fe0*/  IMAD.U32 R19, RZ, RZ, UR7 ;  /* 0x00000007ff137e24 */ /* 0x000fe2000f8e00ff */
[----:B------:R-:W-:Y:S01]  /*0ff0*/  PRMT R18, R8, 0x9910, RZ ;  /* 0x0000991008127816 */ /* 0x000fe200000000ff */
[----:B------:R-:W-:Y:S01]  /*1000*/  IMAD.U32 R23, RZ, RZ, UR8 ;  /* 0x00000008ff177e24 */ /* 0x000fe2000f8e00ff */
[----:B------:R-:W-:Y:S01]  /*1010*/  ULDC UR12, c[0x0][0x228] ;  /* 0x00008a00000c7ab9 */ /* 0x000fe20000000800 */
[----:B------:R-:W-:Y:S01]  /*1020*/  ULDC UR6, c[0x0][0x248] ;  /* 0x0000920000067ab9 */ /* 0x000fe20000000800 */
[----:B------:R-:W-:Y:S02]  /*1030*/  ULDC.64 UR8, c[0x0][0x240] ;  /* 0x0000900000087ab9 */ /* 0x000fe40000000a00 */
[----:B------:R-:W2:Y:S08]  /*1040*/  LDC.64 R12, c[0x0][0x220] ;  /* 0x00008800ff0c7b82 */ /* 0x000eb00000000a00 */
[----:B------:R-:W3:Y:S01]  /*1050*/  LDC.64 R16, c[0x0][0x238] ;  /* 0x00008e00ff107b82 */ /* 0x000ee20000000a00 */
[----:B-1----:R-:W-:-:S02]  /*1060*/  IMAD R0, R19, UR4, R0 ;  /* 0x0000000413007c24 */ /* 0x002fc4000f8e0200 */
[----:B------:R-:W-:Y:S01]  /*1070*/  IMAD R19, R10, R23, UR4 ;  /* 0x000000040a137e24 */ /* 0x000fe2000f8e0217 */
[----:B------:R-:W-:Y:S01]  /*1080*/  UIADD3 UR4, UR4, 0x1, URZ ;  /* 0x0000000104047890 */ /* 0x000fe2000fffe03f */
[----:B------:R-:W-:Y:S02]  /*1090*/  IMAD R11, R11, 0x80, R0 ;  /* 0x000000800b0b7824 */ /* 0x000fe400078e0200 */
[----:B0-----:R-:W-:-:S04]  /*10a0*/  IMAD.WIDE R14, R19, 0x8, R14 ;  /* 0x00000008130e7825 */ /* 0x001fc800078e020e */
[----:B--2---:R-:W-:-:S04]  /*10b0*/  IMAD.WIDE R12, R19, 0x4, R12 ;  /* 0x00000004130c7825 */ /* 0x004fc800078e020c */
[----:B---3--:R-:W-:-:S04]  /*10c0*/  IMAD.WIDE R16, R19, 0x4, R16 ;  /* 0x0000000413107825 */ /* 0x008fc800078e0210 */
[----:B------:R-:W-:Y:S02]  /*10d0*/  IMAD R20, R20, 0x20, R11 ;  /* 0x0000002014147824 */ /* 0x000fe400078e020b */
[----:B------:R-:W-:Y:S02]  /*10e0*/  IMAD.MOV.U32 R0, RZ, RZ, R14 ;  /* 0x000000ffff007224 */ /* 0x000fe400078e000e */
[----:B------:R-:W-:Y:S02]  /*10f0*/  IMAD.MOV.U32 R11, RZ, RZ, R15 ;  /* 0x000000ffff0b7224 */ /* 0x000fe400078e000f */
[----:B------:R-:W-:Y:S02]  /*1100*/  IMAD.MOV.U32 R8, RZ, RZ, R12 ;  /* 0x000000ffff087224 */ /* 0x000fe400078e000c */
[----:B------:R-:W-:-:S07]  /*1110*/  IMAD.MOV.U32 R19, RZ, RZ, R13 ;  /* 0x000000ffff137224 */ /* 0x000fce00078e000d */
.L_x_582:
[CC--:B------:R-:W-:Y:S01]  /*1120*/  FSETP.GT.FTZ.AND P2, PT, R21.reuse, R22.reuse, PT ;  /* 0x000000161500720b */ /* 0x0c0fe20003f54000 */
[----:B------:R-:W-:Y:S01]  /*1130*/  UISETP.GE.AND UP0, UPT, UR4, UR8, UPT ;  /* 0x000000080400728c */ /* 0x000fe2000bf06270 */
[----:B------:R-:W-:Y:S01]  /*1140*/  IMAD.MOV.U32 R15, RZ, RZ, R19 ;  /* 0x000000ffff0f7224 */ /* 0x000fe200078e0013 */
[----:B------:R-:W-:Y:S01]  /*1150*/  UIADD3 UR5, UR5, -0x1, URZ ;  /* 0xffffffff05057890 */ /* 0x000fe2000fffe03f */
[----:B------:R-:W-:Y:S02]  /*1160*/  FSEL R13, R21, R22, P2 ;  /* 0x00000016150d7208 */ /* 0x000fe40001000000 */
[----:B------:R-:W-:Y:S02]  /*1170*/  SEL R12, RZ, 0x1, !P2 ;  /* 0x00000001ff0c7807 */ /* 0x000fe40005000000 */
[----:B------:R-:W-:Y:S02]  /*1180*/  FSETP.GT.FTZ.AND P3, PT, R4, R13, PT ;  /* 0x0000000d0400720b */ /* 0x000fe40003f74000 */
[----:B------:R-:W-:-:S02]  /*1190*/  PLOP3.LUT P5, PT, PT, PT, UP0, 0x80, 0x0 ;  /* 0x000000000000781c */ /* 0x000fc40003faf008 */
[----:B------:R-:W-:Y:S02]  /*11a0*/  FSEL R14, R4, R13, P3 ;  /* 0x0000000d040e7208 */ /* 0x000fe40001800000 */
[----:B------:R-:W-:Y:S02]  /*11b0*/  SEL R12, R12, 0x2, !P3 ;  /* 0x000000020c0c7807 */ /* 0x000fe40005800000 */
[----:B------:R-:W-:Y:S02]  /*11c0*/  FSETP.GT.FTZ.AND P4, PT, R3, R14, PT ;  /* 0x0000000e0300720b */ /* 0x000fe40003f94000 */
[----:B------:R-:W-:Y:S02]  /*11d0*/  FSEL R14, R6, R9, P2 ;  /* 0x00000009060e7208 */ /* 0x000fe40001000000 */
[----:B------:R-:W-:Y:S02]  /*11e0*/  SEL R23, R12, 0x3, !P4 ;  /* 0x000000030c177807 */ /* 0x000fe40006000000 */
[----:B------:R-:W-:-:S02]  /*11f0*/  FSEL R14, R7, R14, P3 ;  /* 0x0000000e070e7208 */ /* 0x000fc40001800000 */
[C---:B------:R-:W-:Y:S01]  /*1200*/  ISETP.GE.AND P0, PT, R23.reuse, UR9, PT ;  /* 0x0000000917007c0c */ /* 0x040fe2000bf06270 */
[----:B------:R-:W-:Y:S01]  /*1210*/  VIADD R12, R23, -UR9 ;  /* 0x80000009170c7c36 */ /* 0x000fe20008000000 */
[----:B------:R-:W-:Y:S01]  /*1220*/  FSEL R25, R5, R14, P4 ;  /* 0x0000000e05197208 */ /* 0x000fe20002000000 */
[----:B------:R-:W-:Y:S01]  /*1230*/  IMAD.MOV.U32 R14, RZ, RZ, R8 ;  /* 0x000000ffff0e7224 */ /* 0x000fe200078e0008 */
[----:B------:R-:W-:Y:S02]  /*1240*/  ISETP.LT.AND P0, PT, R23, UR6, P0 ;  /* 0x0000000617007c0c */ /* 0x000fe40008701270 */
[----:B------:R-:W-:Y:S01]  /*1250*/  SHF.R.S32.HI R13, RZ, 0x1f, R12 ;  /* 0x0000001fff0d7819 */ /* 0x000fe2000001140c */
[----:B------:R-:W-:Y:S01]  /*1260*/  FADD.FTZ R2, R25, R2 ;  /* 0x0000000219027221 */ /* 0x000fe20000010000 */
[----:B------:R-:W-:Y:S01]  /*1270*/  ISETP.NE.AND P0, PT, R18, RZ, P0 ;  /* 0x000000ff1200720c */ /* 0x000fe20000705270 */
[----:B------:R0:W-:Y:S01]  /*1280*/  STG.E desc[UR10][R14.64], R25 ;  /* 0x000000190e007986 */ /* 0x0001e2000c10190a */
[----:B------:R-:W-:-:S02]  /*1290*/  ISETP.NE.AND P4, PT, RZ, UR5, PT ;  /* 0x00000005ff007c0c */ /* 0x000fc4000bf85270 */
[----:B------:R-:W-:Y:S02]  /*12a0*/  SEL R12, R12, 0x4, P0 ;  /* 0x000000040c0c7807 */ /* 0x000fe40000000000 */
[----:B------:R-:W-:Y:S02]  /*12b0*/  SEL R13, R13, RZ, P0 ;  /* 0x000000ff0d0d7207 */ /* 0x000fe40000000000 */
[----:B------:R-:W-:Y:S02]  /*12c0*/  IADD3 R24, P0, R16, 0x4, RZ ;  /* 0x0000000410187810 */ /* 0x000fe40007f1e0ff */
[----:B------:R-:W-:Y:S01]  /*12d0*/  IADD3 R8, P3, R8, 0x4, RZ ;  /* 0x0000000408087810 */ /* 0x000fe20007f7e0ff */
[----:B0-----:R-:W-:Y:S01]  /*12e0*/  IMAD.MOV.U32 R14, RZ, RZ, R0 ;  /* 0x000000ffff0e7224 */ /* 0x001fe200078e0000 */
[----:B------:R-:W-:Y:S01]  /*12f0*/  IADD3 R0, P2, R0, 0x8, RZ ;  /* 0x0000000800007810 */ /* 0x000fe20007f5e0ff */
[----:B------:R-:W-:-:S05]  /*1300*/  IMAD.MOV.U32 R15, RZ, RZ, R11 ;  /* 0x000000ffff0f7224 */ /* 0x000fca00078e000b */
[----:B------:R0:W-:Y:S04]  /*1310*/  STG.E.64 desc[UR10][R14.64], R12 ;  /* 0x0000000c0e007986 */ /* 0x0001e8000c101b0a */
[----:B------:R0:W-:Y:S01]  /*1320*/  STG.E desc[UR10][R16.64], R20 ;  /* 0x0000001410007986 */ /* 0x0001e2000c10190a */
[----:B------:R-:W-:Y:S05]  /*1330*/  @P5 BRA `(.L_x_581) ;  /* 0x0000000000245947 */ /* 0x000fea0003800000 */
[----:B------:R-:W-:-:S05]  /*1340*/  IMAD.SHL.U32 R23, R23, 0x4, RZ ;  /* 0x0000000417177824 */ /* 0x000fca00078e00ff */
[C---:B------:R-:W-:Y:S02]  /*1350*/  ISETP.EQ.AND P6, PT, R23.reuse, RZ, PT ;  /* 0x000000ff1700720c */ /* 0x040fe40003fc2270 */
[----:B------:R-:W-:-:S11]  /*1360*/  ISETP.EQ.AND P5, PT, R23, 0x4, PT ;  /* 0x000000041700780c */ /* 0x000fd60003fa2270 */
[----:B------:R-:W-:Y:S01]  /*1370*/  @P6 IMAD.MOV.U32 R22, RZ, RZ, -0x39e3c000 ;  /* 0xc61c4000ff166424 */ /* 0x000fe200078e00ff */
[C---:B------:R-:W-:Y:S01]  /*1380*/  ISETP.EQ.AND P6, PT, R23.reuse, 0x8, PT ;  /* 0x000000081700780c */ /* 0x040fe20003fc2270 */
[----:B------:R-:W-:Y:S01]  /*1390*/  @P5 IMAD.MOV.U32 R21, RZ, RZ, -0x39e3c000 ;  /* 0xc61c4000ff155424 */ /* 0x000fe200078e00ff */
[----:B------:R-:W-:-:S11]  /*13a0*/  ISETP.EQ.AND P5, PT, R23, 0xc, PT ;  /* 0x0000000c1700780c */ /* 0x000fd60003fa2270 */
[----:B------:R-:W-:Y:S02]  /*13b0*/  @P6 IMAD.MOV.U32 R4, RZ, RZ, -0x39e3c000 ;  /* 0xc61c4000ff046424 */ /* 0x000fe400078e00ff */
[----:B------:R-:W-:-:S07]  /*13c0*/  @P5 IMAD.MOV.U32 R3, RZ, RZ, -0x39e3c000 ;  /* 0xc61c4000ff035424 */ /* 0x000fce00078e00ff */
.L_x_581:
[----:B0-----:R-:W-:Y:S02]  /*13d0*/  VIADD R20, R20, UR12 ;  /* 0x0000000c14147c36 */ /* 0x001fe40008000000 */
[----:B------:R-:W-:Y:S02]  /*13e0*/  IMAD.X R17, RZ, RZ, R17, P0 ;  /* 0x000000ffff117224 */ /* 0x000fe400000e0611 */
[----:B------:R-:W-:Y:S02]  /*13f0*/  IMAD.X R11, RZ, RZ, R11, P2 ;  /* 0x000000ffff0b7224 */ /* 0x000fe400010e060b */
[----:B------:R-:W-:Y:S01]  /*1400*/  IMAD.X R19, RZ, RZ, R19, P3 ;  /* 0x000000ffff137224 */ /* 0x000fe200018e0613 */
[----:B------:R-:W-:Y:S06]  /*1410*/  @!P4 BRA `(.L_x_573) ;  /* 0x0000000c00bcc947 */ /* 0x000fec0003800000 */
[----:B------:R-:W-:Y:S01]  /*1420*/  IMAD.MOV.U32 R16, RZ, RZ, R24 ;  /* 0x000000ffff107224 */ /* 0x000fe200078e0018 */
[----:B------:R-:W-:Y:S01]  /*1430*/  UIADD3 UR4, UR4, 0x1, URZ ;  /* 0x0000000104047890 */ /* 0x000fe2000fffe03f */
[----:B------:R-:W-:Y:S11]  /*1440*/  BRA `(.L_x_582) ;  /* 0xfffffffc00347947 */ /* 0x000ff6000383ffff */
.L_x_574:
[----:B------:R-:W-:Y:S01]  /*1450*/  UISETP.GE.U32.AND UP0, UPT, UR6, 0x3, UPT ;  /* 0x000000030600788c */ /* 0x000fe2000bf06070 */
[----:B------:R-:W-:-:S05]  /*1460*/  UMOV UR4, URZ ;  /* 0x0000003f00047c82 */ /* 0x000fca0008000000 */
[----:B------:R-:W-:-:S13]  /*1470*/  PLOP3.LUT P0, PT, PT, PT, UP0, 0x80, 0x0 ;  /* 0x000000000000781c */ /* 0x000fda0003f0f008 */
[----:B------:R-:W-:Y:S05]  /*1480*/  @!P0 BRA `(.L_x_583) ;  /* 0x0000000800788947 */ /* 0x000fea0003800000 */
[----:B------:R-:W-:Y:S01]  /*1490*/  PRMT R0, R8, 0x9910, RZ ;  /* 0x0000991008007816 */ /* 0x000fe200000000ff */
[----:B------:R-:W-:Y:S01]  /*14a0*/  UIADD3 UR6, -UR5, UR8, URZ ;  /* 0x0000000805067290 */ /* 0x000fe2000fffe13f */
[----:B------:R-:W-:Y:S01]  /*14b0*/  UMOV UR4, URZ ;  /* 0x0000003f00047c82 */ /* 0x000fe20008000000 */
[----:B------:R-:W-:Y:S01]  /*14c0*/  ULDC UR7, c[0x0][0x228] ;  /* 0x00008a0000077ab9 */ /* 0x000fe20000000800 */
[----:B------:R-:W-:Y:S01]  /*14d0*/  ULDC UR13, c[0x0][0x248] ;  /* 0x00009200000d7ab9 */ /* 0x000fe20000000800 */
[----:B------:R-:W-:-:S08]  /*14e0*/  ULDC.64 UR8, c[0x0][0x240] ;  /* 0x0000900000087ab9 */ /* 0x000fd00000000a00 */
.L_x_588:
        /* <DEDUP_REMOVED lines=28> */
[----:B------:R1:W-:Y:S04]  /*16b0*/  STG.E desc[UR10][R14.64], R25 ;  /* 0x000000190e007986 */ /* 0x0003e8000c10190a */
        /* <DEDUP_REMOVED lines=11> */
.L_x_584:
        /* <DEDUP_REMOVED lines=16> */
[----:B------:R-:W-:-:S04]  /*1870*/  SEL R18, R18, 0x2, !P2 ;  /* 0x0000000212127807 */ /* 0x000fc80005000000 */
        /* <DEDUP_REMOVED lines=20> */
.L_x_585:
        /* <DEDUP_REMOVED lines=35> */
.L_x_586:
        /* <DEDUP_REMOVED lines=26> */
[----:B------:R0:W-:Y:S04]  /*1d90*/  STG.E desc[UR10][R14.64+0xc], R23 ;  /* 0x00000c170e007986 */ /* 0x0001e8000c10190a */
        /* <DEDUP_REMOVED lines=12> */
.L_x_587:
[----:B------:R-:W-:Y:S05]  /*1e60*/  @P5 BRA `(.L_x_588) ;  /* 0xfffffff400a05947 */ /* 0x000fea000383ffff */
.L_x_583:
[----:B------:R-:W-:-:S13]  /*1e70*/  ISETP.NE.AND P0, PT, RZ, UR5, PT ;  /* 0x00000005ff007c0c */ /* 0x000fda000bf05270 */
        /* <DEDUP_REMOVED lines=23> */
.L_x_590:
[CC--:B------:R-:W-:Y:S01]  /*1ff0*/  FSETP.GT.FTZ.AND P2, PT, R21.reuse, R22.reuse, PT ;  /* 0x000000161500720b */ /* 0x0c0fe20003f54000 */
[----:B------:R-:W-:Y:S01]  /*2000*/  UISETP.GE.AND UP0, UPT, UR4, UR8, UPT ;  /* 0x000000080400728c */ /* 0x000fe2000bf06270 */
[----:B------:R-:W-:Y:S01]  /*2010*/  IMAD.MOV.U32 R15, RZ, RZ, R19 ;  /* 0x000000ffff0f7224 */ /* 0x000fe200078e0013 */
[----:B------:R-:W-:Y:S01]  /*2020*/  UIADD3 UR5, UR5, -0x1, URZ ;  /* 0xffffffff05057890 */ /* 0x000fe2000fffe03f */
[----:B------:R-:W-:Y:S01]  /*2030*/  FSEL R13, R21, R22, P2 ;  /* 0x00000016150d7208 */ /* 0x000fe20001000000 */
[----:B------:R-:W-:Y:S01]  /*2040*/  UIADD3 UR4, UR4, 0x1, URZ ;  /* 0x0000000104047890 */ /* 0x000fe2000fffe03f */
        /* <DEDUP_REMOVED lines=14> */
[----:B------:R-:W-:Y:S02]  /*2130*/  SHF.R.S32.HI R13, RZ, 0x1f, R12 ;  /* 0x0000001fff0d7819 */ /* 0x000fe4000001140c */
[----:B------:R-:W-:Y:S01]  /*2140*/  ISETP.NE.AND P0, PT, R18, RZ, P0 ;  /* 0x000000ff1200720c */ /* 0x000fe20000705270 */
[----:B------:R0:W-:Y:S01]  /*2150*/  STG.E desc[UR10][R14.64], R25 ;  /* 0x000000190e007986 */ /* 0x0001e2000c10190a */
[----:B------:R-:W-:-:S02]  /*2160*/  ISETP.NE.AND P4, PT, RZ, UR5, PT ;  /* 0x00000005ff007c0c */ /* 0x000fc4000bf85270 */
[----:B------:R-:W-:Y:S02]  /*2170*/  SEL R12, R12, 0x4, P0 ;  /* 0x000000040c0c7807 */ /* 0x000fe40000000000 */
[----:B------:R-:W-:Y:S02]  /*2180*/  SEL R13, R13, RZ, P0 ;  /* 0x000000ff0d0d7207 */ /* 0x000fe40000000000 */
[----:B------:R-:W-:Y:S01]  /*2190*/  IADD3 R8, P3, R8, 0x4, RZ ;  /* 0x0000000408087810 */ /* 0x000fe20007f7e0ff */
[----:B0-----:R-:W-:Y:S01]  /*21a0*/  IMAD.MOV.U32 R14, RZ, RZ, R0 ;  /* 0x000000ffff0e7224 */ /* 0x001fe200078e0000 */
[----:B------:R-:W-:Y:S01]  /*21b0*/  IADD3 R0, P2, R0, 0x8, RZ ;  /* 0x0000000800007810 */ /* 0x000fe20007f5e0ff */
[----:B------:R-:W-:-:S05]  /*21c0*/  IMAD.MOV.U32 R15, RZ, RZ, R11 ;  /* 0x000000ffff0f7224 */ /* 0x000fca00078e000b */
[----:B------:R0:W-:Y:S02]  /*21d0*/  STG.E.64 desc[UR10][R14.64], R12 ;  /* 0x0000000c0e007986 */ /* 0x0001e4000c101b0a */
[----:B0-----:R-:W-:Y:S01]  /*21e0*/  IMAD.MOV.U32 R12, RZ, RZ, R16 ;  /* 0x000000ffff0c7224 */ /* 0x001fe200078e0010 */
[----:B------:R-:W-:Y:S01]  /*21f0*/  IADD3 R16, P0, R16, 0x4, RZ ;  /* 0x0000000410107810 */ /* 0x000fe20007f1e0ff */
[----:B------:R-:W-:-:S05]  /*2200*/  IMAD.MOV.U32 R13, RZ, RZ, R17 ;  /* 0x000000ffff0d7224 */ /* 0x000fca00078e0011 */
[----:B------:R0:W-:Y:S01]  /*2210*/  STG.E desc[UR10][R12.64], R20 ;  /* 0x000000140c007986 */ /* 0x0001e2000c10190a */
[----:B------:R-:W-:Y:S06]  /*2220*/  @P5 BRA `(.L_x_589) ;  /* 0x0000000000245947 */ /* 0x000fec0003800000 */
        /* <DEDUP_REMOVED lines=9> */
.L_x_589:
[----:B------:R-:W-:Y:S02]  /*22c0*/  IMAD.X R17, RZ, RZ, R17, P0 ;  /* 0x000000ffff117224 */ /* 0x000fe400000e0611 */
[----:B------:R-:W-:Y:S02]  /*22d0*/  IMAD.X R11, RZ, RZ, R11, P2 ;  /* 0x000000ffff0b7224 */ /* 0x000fe400010e060b */
[----:B------:R-:W-:Y:S02]  /*22e0*/  IMAD.X R19, RZ, RZ, R19, P3 ;  /* 0x000000ffff137224 */ /* 0x000fe400018e0613 */
[----:B0-----:R-:W-:Y:S01]  /*22f0*/  VIADD R20, R20, UR12 ;  /* 0x0000000c14147c36 */ /* 0x001fe20008000000 */
[----:B------:R-:W-:Y:S06]  /*2300*/  @P4 BRA `(.L_x_590) ;  /* 0xfffffffc00384947 */ /* 0x000fec000383ffff */
.L_x_573:
[----:B------:R-:W-:Y:S02]  /*2310*/  ULDC.U8 UR4, c[0x0][0x24c] ;  /* 0x0000930000047ab9 */ /* 0x000fe40000000000 */
[----:B------:R-:W-:-:S06]  /*2320*/  UPRMT UR4, UR4, 0x8880, URZ ;  /* 0x0000888004047896 */ /* 0x000fcc000800003f */
[----:B------:R-:W-:-:S13]  /*2330*/  ISETP.NE.AND P0, PT, RZ, UR4, PT ;  /* 0x00000004ff007c0c */ /* 0x000fda000bf05270 */
[----:B------:R-:W-:Y:S05]  /*2340*/  @!P0 EXIT ;  /* 0x000000000000894d */ /* 0x000fea0003800000 */
[----:B------:R-:W-:Y:S05]  /*2350*/  @!P1 EXIT ;  /* 0x000000000000994d */ /* 0x000fea0003800000 */
[----:B------:R-:W-:Y:S01]  /*2360*/  UIADD3 UR4, UR8, -0x1, URZ ;  /* 0xffffffff08047890 */ /* 0x000fe2000fffe03f */
[----:B------:R-:W-:-:S03]  /*2370*/  FSETP.GT.FTZ.AND P0, PT, R2, RZ, PT ;  /* 0x000000ff0200720b */ /* 0x000fc60003f14000 */
[----:B------:R-:W-:Y:S01]  /*2380*/  UISETP.GE.U32.AND UP0, UPT, UR4, 0x3, UPT ;  /* 0x000000030400788c */ /* 0x000fe2000bf06070 */
[----:B------:R-:W-:Y:S01]  /*2390*/  FSEL R2, R2, 1, P0 ;  /* 0x3f80000002027808 */ /* 0x000fe20000000000 */
[----:B------:R-:W-:-:S04]  /*23a0*/  ULOP3.LUT UR4, UR8, 0x3, URZ, 0xc0, !UPT ;  /* 0x0000000308047892 */ /* 0x000fc8000f8ec03f */
[----:B------:R-:W-:Y:S02]  /*23b0*/  PLOP3.LUT P1, PT, PT, PT, UP0, 0x80, 0x0 ;  /* 0x000000000000781c */ /* 0x000fe40003f2f008 */
[----:B------:R-:W-:Y:S01]  /*23c0*/  IMAD.U32 R0, RZ, RZ, UR4 ;  /* 0x00000004ff007e24 */ /* 0x000fe2000f8e00ff */
[----:B------:R-:W-:-:S10]  /*23d0*/  UMOV UR4, URZ ;  /* 0x0000003f00047c82 */ /* 0x000fd40008000000 */
[----:B------:R-:W-:Y:S05]  /*23e0*/  @!P1 BRA `(.L_x_591) ;  /* 0x0000000800289947 */ /* 0x000fea0003800000 */
[----:B------:R-:W-:Y:S01]  /*23f0*/  IADD3 R3, -R0, UR8, RZ ;  /* 0x0000000800037c10 */ /* 0x000fe2000fffe1ff */
[----:B------:R-:W-:-:S03]  /*2400*/  UMOV UR4, URZ ;  /* 0x0000003f00047c82 */ /* 0x000fc60008000000 */
[----:B------:R-:W-:-:S13]  /*2410*/  ISETP.GT.AND P0, PT, R3, RZ, PT ;  /* 0x000000ff0300720c */ /* 0x000fda0003f04270 */
[----:B------:R-:W-:Y:S05]  /*2420*/  @!P0 BRA `(.L_x_592) ;  /* 0x0000000400c48947 */ /* 0x000fea0003800000 */
[----:B------:R-:W-:Y:S02]  /*2430*/  ISETP.GT.AND P1, PT, R3, 0xc, PT ;  /* 0x0000000c0300780c */ /* 0x000fe40003f24270 */
[----:B------:R-:W-:-:S11]  /*2440*/  PLOP3.LUT P0, PT, PT, PT, PT, 0x80, 0x0 ;  /* 0x000000000000781c */ /* 0x000fd60003f0f070 */
[----:B------:R-:W-:Y:S05]  /*2450*/  @!P1 BRA `(.L_x_593) ;  /* 0x0000000400189947 */ /* 0x000fea0003800000 */
[----:B------:R1:W2:Y:S01]  /*2460*/  MUFU.RCP R11, R2 ;  /* 0x00000002000b7308 */ /* 0x0002a20000001000 */
[----:B------:R-:W-:-:S13]  /*2470*/  PLOP3.LUT P0, PT, PT, PT, PT, 0x8, 0x0 ;  /* 0x000000000000781c */ /* 0x000fda0003f0e170 */
.L_x_594:
[----:B---3--:R-:W3:Y:S01]  /*2480*/  LDC.64 R4, c[0x0][0x220] ;  /* 0x00008800ff047b82 */ /* 0x008ee20000000a00 */
[----:B------:R-:W-:-:S04]  /*2490*/  IMAD.U32 R7, RZ, RZ, UR4 ;  /* 0x00000004ff077e24 */ /* 0x000fc8000f8e00ff */
[----:B------:R-:W-:-:S04]  /*24a0*/  IMAD R7, R10, UR8, R7 ;  /* 0x000000080a077c24 */ /* 0x000fc8000f8e0207 */
[----:B---3--:R-:W-:-:S05]  /*24b0*/  IMAD.WIDE R6, R7, 0x4, R4 ;  /* 0x0000000407067825 */ /* 0x008fca00078e0204 */
[----:B------:R-:W2:Y:S04]  /*24c0*/  LDG.E R8, desc[UR10][R6.64] ;  /* 0x0000000a06087981 */ /* 0x000ea8000c1e1900 */
[----:B0-----:R-:W3:Y:S04]  /*24d0*/  LDG.E R12, desc[UR10][R6.64+0x4] ;  /* 0x0000040a060c7981 */ /* 0x001ee8000c1e1900 */
[----:B------:R-:W4:Y:S04]  /*24e0*/  LDG.E R14, desc[UR10][R6.64+0x8] ;  /* 0x0000080a060e7981 */ /* 0x000f28000c1e1900 */
[----:B------:R-:W5:Y:S01]  /*24f0*/  LDG.E R16, desc[UR10][R6.64+0xc] ;  /* 0x00000c0a06107981 */ /* 0x000f62000c1e1900 */
[----:B------:R-:W-:-:S06]  /*2500*/  UIADD3 UR5, UR4, 0x4, URZ ;  /* 0x0000000404057890 */ /* 0x000fcc000fffe03f */
[----:B------:R-:W-:-:S04]  /*2510*/  IMAD.U32 R9, RZ, RZ, UR5 ;  /* 0x00000005ff097e24 */ /* 0x000fc8000f8e00ff */
[----:B------:R-:W-:Y:S02]  /*2520*/  IMAD R9, R10, UR8, R9 ;  /* 0x000000080a097c24 */ /* 0x000fe4000f8e0209 */
[----:B--2---:R-:W-:Y:S02]  /*2530*/  FMUL.FTZ R13, R8, R11 ;  /* 0x0000000b080d7220 */ /* 0x004fe40000410000 */
[----:B------:R-:W-:-:S04]  /*2540*/  IMAD.WIDE R8, R9, 0x4, R4 ;  /* 0x0000000409087825 */ /* 0x000fc800078e0204 */
[-C--:B---3--:R-:W-:Y:S01]  /*2550*/  FMUL.FTZ R15, R12, R11.reuse ;  /* 0x0000000b0c0f7220 */ /* 0x088fe20000410000 */
        /* <DEDUP_REMOVED lines=11> */
[----:B------:R-:W-:-:S04]  /*2610*/  IMAD.U32 R21, RZ, RZ, UR5 ;  /* 0x00000005ff157e24 */ /* 0x000fc8000f8e00ff */
[----:B------:R-:W-:-:S04]  /*2620*/  IMAD R21, R10, UR8, R21 ;  /* 0x000000080a157c24 */ /* 0x000fc8000f8e0215 */
[----:B0-----:R-:W-:-:S04]  /*2630*/  IMAD.WIDE R6, R21, 0x4, R4 ;  /* 0x0000000415067825 */ /* 0x001fc800078e0204 */
        /* <DEDUP_REMOVED lines=8> */
[----:B------:R-:W0:Y:S04]  /*26c0*/  LDG.E R12, desc[UR10][R6.64] ;  /* 0x0000000a060c7981 */ /* 0x000e28000c1e1900 */
[----:B------:R-:W2:Y:S04]  /*26d0*/  LDG.E R14, desc[UR10][R6.64+0x4] ;  /* 0x0000040a060e7981 */ /* 0x000ea8000c1e1900 */
[----:B------:R-:W3:Y:S04]  /*26e0*/  LDG.E R16, desc[UR10][R6.64+0x8] ;  /* 0x0000080a06107981 */ /* 0x000ee8000c1e1900 */
[----:B------:R-:W4:Y:S01]  /*26f0*/  LDG.E R18, desc[UR10][R6.64+0xc] ;  /* 0x00000c0a06127981 */ /* 0x000f22000c1e1900 */
[----:B------:R-:W-:-:S06]  /*2700*/  UIADD3 UR5, UR4, 0xc, URZ ;  /* 0x0000000c04057890 */ /* 0x000fcc000fffe03f */
[----:B------:R-:W-:-:S04]  /*2710*/  IMAD.U32 R21, RZ, RZ, UR5 ;  /* 0x00000005ff157e24 */ /* 0x000fc8000f8e00ff */
[----:B------:R-:W-:-:S04]  /*2720*/  IMAD R21, R10, UR8, R21 ;  /* 0x000000080a157c24 */ /* 0x000fc8000f8e0215 */
[----:B------:R-:W-:-:S04]  /*2730*/  IMAD.WIDE R4, R21, 0x4, R4 ;  /* 0x0000000415047825 */ /* 0x000fc800078e0204 */
[-C--:B0-----:R-:W-:Y:S01]  /*2740*/  FMUL.FTZ R13, R12, R11.reuse ;  /* 0x0000000b0c0d7220 */ /* 0x081fe20000410000 */
[----:B--2---:R-:W-:-:S04]  /*2750*/  FMUL.FTZ R15, R14, R11 ;  /* 0x0000000b0e0f7220 */ /* 0x004fc80000410000 */
[----:B------:R0:W-:Y:S01]  /*2760*/  STG.E desc[UR10][R6.64], R13 ;  /* 0x0000000d06007986 */ /* 0x0001e2000c10190a */
[----:B---3--:R-:W-:-:S03]  /*2770*/  FMUL.FTZ R17, R16, R11 ;  /* 0x0000000b10117220 */ /* 0x008fc60000410000 */
[----:B------:R3:W-:Y:S01]  /*2780*/  STG.E desc[UR10][R6.64+0x4], R15 ;  /* 0x0000040f06007986 */ /* 0x0007e2000c10190a */
[----:B----4-:R-:W-:-:S03]  /*2790*/  FMUL.FTZ R9, R18, R11 ;  /* 0x0000000b12097220 */ /* 0x010fc60000410000 */
[----:B------:R3:W-:Y:S04]  /*27a0*/  STG.E desc[UR10][R6.64+0x8], R17 ;  /* 0x0000081106007986 */ /* 0x0007e8000c10190a */
[----:B------:R3:W-:Y:S04]  /*27b0*/  STG.E desc[UR10][R6.64+0xc], R9 ;  /* 0x00000c0906007986 */ /* 0x0007e8000c10190a */
[----:B------:R-:W2:Y:S04]  /*27c0*/  LDG.E R8, desc[UR10][R4.64] ;  /* 0x0000000a04087981 */ /* 0x000ea8000c1e1900 */
[----:B------:R-:W4:Y:S04]  /*27d0*/  LDG.E R12, desc[UR10][R4.64+0x4] ;  /* 0x0000040a040c7981 */ /* 0x000f28000c1e1900 */
[----:B------:R-:W5:Y:S04]  /*27e0*/  LDG.E R14, desc[UR10][R4.64+0x8] ;  /* 0x0000080a040e7981 */ /* 0x000f68000c1e1900 */
[----:B------:R-:W0:Y:S01]  /*27f0*/  LDG.E R16, desc[UR10][R4.64+0xc] ;  /* 0x00000c0a04107981 */ /* 0x000e22000c1e1900 */
[----:B------:R-:W-:Y:S01]  /*2800*/  VIADD R3, R3, 0xfffffff0 ;  /* 0xfffffff003037836 */ /* 0x000fe20000000000 */
[----:B------:R-:W-:-:S04]  /*2810*/  UIADD3 UR4, UR4, 0x10, URZ ;  /* 0x0000001004047890 */ /* 0x000fc8000fffe03f */
[----:B------:R-:W-:Y:S01]  /*2820*/  ISETP.GT.AND P1, PT, R3, 0xc, PT ;  /* 0x0000000c0300780c */ /* 0x000fe20003f24270 */
[-C--:B--2---:R-:W-:Y:S01]  /*2830*/  FMUL.FTZ R19, R8, R11.reuse ;  /* 0x0000000b08137220 */ /* 0x084fe20000410000 */
[----:B----4-:R-:W-:-:S04]  /*2840*/  FMUL.FTZ R21, R12, R11 ;  /* 0x0000000b0c157220 */ /* 0x010fc80000410000 */
[----:B------:R3:W-:Y:S01]  /*2850*/  STG.E desc[UR10][R4.64], R19 ;  /* 0x0000001304007986 */ /* 0x0007e2000c10190a */
[----:B-----5:R-:W-:-:S03]  /*2860*/  FMUL.FTZ R23, R14, R11 ;  /* 0x0000000b0e177220 */ /* 0x020fc60000410000 */
[----:B------:R3:W-:Y:S01]  /*2870*/  STG.E desc[UR10][R4.64+0x4], R21 ;  /* 0x0000041504007986 */ /* 0x0007e2000c10190a */
[----:B0-----:R-:W-:-:S03]  /*2880*/  FMUL.FTZ R13, R16, R11 ;  /* 0x0000000b100d7220 */ /* 0x001fc60000410000 */
[----:B------:R3:W-:Y:S04]  /*2890*/  STG.E desc[UR10][R4.64+0x8], R23 ;  /* 0x0000081704007986 */ /* 0x0007e8000c10190a */
[----:B------:R3:W-:Y:S01]  /*28a0*/  STG.E desc[UR10][R4.64+0xc], R13 ;  /* 0x00000c0d04007986 */ /* 0x0007e2000c10190a */
[----:B------:R-:W-:Y:S05]  /*28b0*/  @P1 BRA `(.L_x_594) ;  /* 0xfffffff800f01947 */ /* 0x000fea000383ffff */
.L_x_593:
[----:B------:R-:W-:-:S13]  /*28c0*/  ISETP.GT.AND P1, PT, R3, 0x4, PT ;  /* 0x000000040300780c */ /* 0x000fda0003f24270 */
[----:B------:R-:W-:Y:S05]  /*28d0*/  @!P1 BRA `(.L_x_595) ;  /* 0x0000000000909947 */ /* 0x000fea0003800000 */
[----:B---3--:R-:W2:Y:S01]  /*28e0*/  LDC.64 R6, c[0x0][0x220] ;  /* 0x00008800ff067b82 */ /* 0x008ea20000000a00 */
[----:B------:R-:W-:-:S04]  /*28f0*/  IMAD.U32 R5, RZ, RZ, UR4 ;  /* 0x00000004ff057e24 */ /* 0x000fc8000f8e00ff */
[----:B------:R-:W-:-:S04]  /*2900*/  IMAD R5, R10, UR8, R5 ;  /* 0x000000080a057c24 */ /* 0x000fc8000f8e0205 */
[----:B--2---:R-:W-:-:S05]  /*2910*/  IMAD.WIDE R4, R5, 0x4, R6 ;  /* 0x0000000405047825 */ /* 0x004fca00078e0206 */
[----:B------:R-:W2:Y:S04]  /*2920*/  LDG.E R8, desc[UR10][R4.64] ;  /* 0x0000000a04087981 */ /* 0x000ea8000c1e1900 */
[----:B------:R-:W3:Y:S04]  /*2930*/  LDG.E R11, desc[UR10][R4.64+0x4] ;  /* 0x0000040a040b7981 */ /* 0x000ee8000c1e1900 */
[----:B0-----:R-:W4:Y:S04]  /*2940*/  LDG.E R12, desc[UR10][R4.64+0x8] ;  /* 0x0000080a040c7981 */ /* 0x001f28000c1e1900 */
[----:B------:R-:W5:Y:S01]  /*2950*/  LDG.E R14, desc[UR10][R4.64+0xc] ;  /* 0x00000c0a040e7981 */ /* 0x000f62000c1e1900 */
[----:B------:R-:W2:Y:S01]  /*2960*/  MUFU.RCP R23, R2 ;  /* 0x0000000200177308 */ /* 0x000ea20000001000 */
[----:B------:R-:W-:-:S06]  /*2970*/  UIADD3 UR5, UR4, 0x4, URZ ;  /* 0x0000000404057890 */ /* 0x000fcc000fffe03f */
[----:B------:R-:W-:-:S04]  /*2980*/  IMAD.U32 R17, RZ, RZ, UR5 ;  /* 0x00000005ff117e24 */ /* 0x000fc8000f8e00ff */
[----:B------:R-:W-:-:S04]  /*2990*/  IMAD R17, R10, UR8, R17 ;  /* 0x000000080a117c24 */ /* 0x000fc8000f8e0211 */
        /* <DEDUP_REMOVED lines=12> */
[----:B------:R-:W0:Y:S01]  /*2a60*/  LDG.E R16, desc[UR10][R6.64+0xc] ;  /* 0x00000c0a06107981 */ /* 0x000e22000c1e1900 */
        /* <DEDUP_REMOVED lines=8> */
[----:B0-----:R-:W-:-:S03]  /*2af0*/  FMUL.FTZ R9, R16, R23 ;  /* 0x0000001710097220 */ /* 0x001fc60000410000 */
[----:B------:R2:W-:Y:S04]  /*2b00*/  STG.E desc[UR10][R6.64+0x8], R21 ;  /* 0x0000081506007986 */ /* 0x0005e8000c10190a */
[----:B------:R2:W-:Y:S02]  /*2b10*/  STG.E desc[UR10][R6.64+0xc], R9 ;  /* 0x00000c0906007986 */ /* 0x0005e4000c10190a */
.L_x_595:
[----:B------:R-:W-:-:S13]  /*2b20*/  ISETP.NE.OR P0, PT, R3, RZ, P0 ;  /* 0x000000ff0300720c */ /* 0x000fda0000705670 */
[----:B------:R-:W-:Y:S05]  /*2b30*/  @!P0 BRA `(.L_x_591) ;  /* 0x0000000000548947 */ /* 0x000fea0003800000 */
.L_x_592:
[----:B--23--:R-:W2:Y:S01]  /*2b40*/  LDC.64 R4, c[0x0][0x220] ;  /* 0x00008800ff047b82 */ /* 0x00cea20000000a00 */
[----:B0-----:R0:W3:Y:S02]  /*2b50*/  MUFU.RCP R17, R2 ;  /* 0x0000000200117308 */ /* 0x0010e40000001000 */
.L_x_596:
[----:B--2---:R-:W-:-:S04]  /*2b60*/  IMAD.U32 R7, RZ, RZ, UR4 ;  /* 0x00000004ff077e24 */ /* 0x004fc8000f8e00ff */
[----:B------:R-:W-:-:S04]  /*2b70*/  IMAD R7, R10, UR8, R7 ;  /* 0x000000080a077c24 */ /* 0x000fc8000f8e0207 */
[----:B--2---:R-:W-:-:S05]  /*2b80*/  IMAD.WIDE R6, R7, 0x4, R4 ;  /* 0x0000000407067825 */ /* 0x004fca00078e0204 */
[----:B------:R-:W3:Y:S04]  /*2b90*/  LDG.E R8, desc[UR10][R6.64] ;  /* 0x0000000a06087981 */ /* 0x000ee8000c1e1900 */
[----:B------:R-:W2:Y:S04]  /*2ba0*/  LDG.E R11, desc[UR10][R6.64+0x4] ;  /* 0x0000040a060b7981 */ /* 0x000ea8000c1e1900 */
[----:B------:R-:W4:Y:S04]  /*2bb0*/  LDG.E R12, desc[UR10][R6.64+0x8] ;  /* 0x0000080a060c7981 */ /* 0x000f28000c1e1900 */
[----:B------:R-:W5:Y:S01]  /*2bc0*/  LDG.E R14, desc[UR10][R6.64+0xc] ;  /* 0x00000c0a060e7981 */ /* 0x000f62000c1e1900 */
[----:B------:R-:W-:Y:S01]  /*2bd0*/  VIADD R3, R3, 0xfffffffc ;  /* 0xfffffffc03037836 */ /* 0x000fe20000000000 */
[----:B------:R-:W-:-:S04]  /*2be0*/  UIADD3 UR4, UR4, 0x4, URZ ;  /* 0x0000000404047890 */ /* 0x000fc8000fffe03f */
[----:B------:R-:W-:Y:S01]  /*2bf0*/  ISETP.NE.AND P0, PT, R3, RZ, PT ;  /* 0x000000ff0300720c */ /* 0x000fe20003f05270 */
[-C--:B---3--:R-:W-:Y:S01]  /*2c00*/  FMUL.FTZ R9, R8, R17.reuse ;  /* 0x0000001108097220 */ /* 0x088fe20000410000 */
[----:B--2---:R-:W-:-:S04]  /*2c10*/  FMUL.FTZ R11, R11, R17 ;  /* 0x000000110b0b7220 */ /* 0x004fc80000410000 */
[----:B------:R2:W-:Y:S01]  /*2c20*/  STG.E desc[UR10][R6.64], R9 ;  /* 0x0000000906007986 */ /* 0x0005e2000c10190a */
[----:B----4-:R-:W-:-:S03]  /*2c30*/  FMUL.FTZ R13, R12, R17 ;  /* 0x000000110c0d7220 */ /* 0x010fc60000410000 */
[----:B------:R2:W-:Y:S01]  /*2c40*/  STG.E desc[UR10][R6.64+0x4], R11 ;  /* 0x0000040b06007986 */ /* 0x0005e2000c10190a */
[----:B-----5:R-:W-:-:S03]  /*2c50*/  FMUL.FTZ R15, R14, R17 ;  /* 0x000000110e0f7220 */ /* 0x020fc60000410000 */
[----:B------:R2:W-:Y:S04]  /*2c60*/  STG.E desc[UR10][R6.64+0x8], R13 ;  /* 0x0000080d06007986 */ /* 0x0005e8000c10190a */
[----:B------:R2:W-:Y:S01]  /*2c70*/  STG.E desc[UR10][R6.64+0xc], R15 ;  /* 0x00000c0f06007986 */ /* 0x0005e2000c10190a */
[----:B------:R-:W-:Y:S05]  /*2c80*/  @P0 BRA `(.L_x_596) ;  /* 0xfffffffc00b40947 */ /* 0x000fea000383ffff */
.L_x_591:
[----:B------:R-:W-:-:S13]  /*2c90*/  ISETP.NE.AND P0, PT, R0, RZ, PT ;  /* 0x000000ff0000720c */ /* 0x000fda0003f05270 */
[----:B------:R-:W-:Y:S05]  /*2ca0*/  @!P0 EXIT ;  /* 0x000000000000894d */ /* 0x000fea0003800000 */
[----:B--23--:R-:W2:Y:S01]  /*2cb0*/  LDC.64 R4, c[0x0][0x220] ;  /* 0x00008800ff047b82 */ /* 0x00cea20000000a00 */
[----:B------:R3:W4:Y:S01]  /*2cc0*/  MUFU.RCP R7, R2 ;  /* 0x0000000200077308 */ /* 0x0007220000001000 */
[----:B------:R-:W-:-:S04]  /*2cd0*/  IMAD.U32 R3, RZ, RZ, UR4 ;  /* 0x00000004ff037e24 */ /* 0x000fc8000f8e00ff */
[----:B------:R-:W-:-:S04]  /*2ce0*/  IMAD R3, R10, UR8, R3 ;  /* 0x000000080a037c24 */ /* 0x000fc8000f8e0203 */
[----:B--234-:R-:W-:-:S07]  /*2cf0*/  IMAD.WIDE R4, R3, 0x4, R4 ;  /* 0x0000000403047825 */ /* 0x01cfce00078e0204 */
.L_x_597:
[----:B01----:R-:W-:Y:S02]  /*2d00*/  IMAD.MOV.U32 R2, RZ, RZ, R4 ;  /* 0x000000ffff027224 */ /* 0x003fe400078e0004 */
[----:B------:R-:W-:-:S05]  /*2d10*/  IMAD.MOV.U32 R3, RZ, RZ, R5 ;  /* 0x000000ffff037224 */ /* 0x000fca00078e0005 */
[----:B------:R-:W2:Y:S01]  /*2d20*/  LDG.E R4, desc[UR10][R2.64] ;  /* 0x0000000a02047981 */ /* 0x000ea2000c1e1900 */
[----:B------:R-:W-:-:S05]  /*2d30*/  VIADD R0, R0, 0xffffffff ;  /* 0xffffffff00007836 */ /* 0x000fca0000000000 */
[----:B------:R-:W-:Y:S01]  /*2d40*/  ISETP.NE.AND P0, PT, R0, RZ, PT ;  /* 0x000000ff0000720c */ /* 0x000fe20003f05270 */
[----:B--2---:R-:W-:Y:S01]  /*2d50*/  FMUL.FTZ R5, R4, R7 ;  /* 0x0000000704057220 */ /* 0x004fe20000410000 */
[----:B------:R-:W-:-:S04]  /*2d60*/  IADD3 R4, P1, R2, 0x4, RZ ;  /* 0x0000000402047810 */ /* 0x000fc80007f3e0ff */
[----:B------:R0:W-:Y:S02]  /*2d70*/  STG.E desc[UR10][R2.64], R5 ;  /* 0x0000000502007986 */ /* 0x0001e4000c10190a */
[----:B0-----:R-:W-:-:S05]  /*2d80*/  IMAD.X R5, RZ, RZ, R3, P1 ;  /* 0x000000ffff057224 */ /* 0x001fca00008e0603 */
[----:B------:R-:W-:Y:S05]  /*2d90*/  @P0 BRA `(.L_x_597) ;  /* 0xfffffffc00d80947 */ /* 0x000fea000383ffff */
[----:B------:R-:W-:Y:S05]  /*2da0*/  EXIT ;  /* 0x000000000000794d */ /* 0x000fea0003800000 */
.L_x_598:
        /* <DEDUP_REMOVED lines=13> */
.L_x_12117:


//--------------------- .text._ZN4vllm3moe10topkGatingILi2ELi2ELi4ELi4ELi32El13__nv_bfloat16LNS0_11ScoringFuncE1EEEvPKT5_PKbPfiPT4_PiiiibPKf --------------------------
	.section	.text._ZN4vllm3moe10topkGatingILi2ELi2ELi4ELi4ELi32El13__nv_bfloat16LNS0_11ScoringFuncE1EEEvPKT5_PKbPfiPT4_PiiiibPKf,"ax",@progbits
	.align	128
        .global         _ZN4vllm3moe10topkGatingILi2ELi2ELi4ELi4ELi32El13__nv_bfloat16LNS0_11ScoringFuncE1EEEvPKT5_PKbPfiPT4_PiiiibPKf
        .type           _ZN4vllm3moe10topkGatingILi2ELi2ELi4ELi4ELi32El13__nv_bfloat16LNS0_11ScoringFuncE1EEEvPKT5_PKbPfiPT4_PiiiibPKf,@function
        .size           _ZN4vllm3moe10topkGatingILi2ELi2ELi4ELi4ELi32El13__nv_bfloat16LNS0_11ScoringFuncE1EEEvPKT5_PKbPfiPT4_PiiiibPKf,(.L_x_12118 - _ZN4vllm3moe10topkGatingILi2ELi2ELi4ELi4ELi32El13__nv_bfloat16LNS0_11ScoringFuncE1EEEvPKT5_PKbPfiPT4_PiiiibPKf)
        .other          _ZN4vllm3moe10topkGatingILi2ELi2ELi4ELi4ELi32El13__nv_bfloat16LNS0_11ScoringFuncE1EEEvPKT5_PKbPfiPT4_PiiiibPKf,@"STO_CUDA_ENTRY STV_DEFAULT"
_ZN4vllm3moe10topkGatingILi2ELi2ELi4ELi4ELi32El13__nv_bfloat16LNS0_11ScoringFuncE1EEEvPKT5_PKbPfiPT4_PiiiibPKf:
.text._ZN4vllm3moe10topkGatingILi2ELi2ELi4ELi4ELi32El13__nv_bfloat16LNS0_11ScoringFuncE1EEEvPKT5_PKbPfiPT4_PiiiibPKf:
[----:B------:R-:W-:Y:S01]  /*0000*/  LDC R1, c[0x0][0x28] ;  /* 0x00000a00ff017b82 */ /* 0x000fe20000000800 */
[----:B------:R-:W0:Y:S01]  /*0010*/  S2R R27, SR_TID.Y ;  /* 0x00000000001b7919 */ /* 0x000e220000002200 */
[----:B------:R-:W-:Y:S02]  /*0020*/  ULDC UR4, c[0x0][0x228] ;  /* 0x00008a0000047ab9 */ /* 0x000fe40000000800 */
[----:B------:R-:W-:Y:S01]  /*0030*/  IMAD.U32 R22, RZ, RZ, UR4 ;  /* 0x00000004ff167e24 */ /* 0x000fe2000f8e00ff */
[----:B------:R-:W0:Y:S01]  /*0040*/  S2R R9, SR_TID.X ;  /* 0x0000000000097919 */ /* 0x000e220000002100 */
[----:B------:R-:W1:Y:S01]  /*0050*/  S2R R2, SR_CTAID.X ;  /* 0x0000000000027919 */ /* 0x000e620000002500 */
[----:B0-----:R-:W-:-:S04]  /*0060*/  IMAD R25, R27, 0x20, R9 ;  /* 0x000000201b197824 */ /* 0x001fc800078e0209 */
[----:B-1----:R-:W-:-:S05]  /*0070*/  IMAD R25, R2, 0x80, R25 ;  /* 0x0000008002197824 */ /* 0x002fca00078e0219 */
[----:B------:R-:W-:-:S13]  /*0080*/  ISETP.GE.AND P0, PT, R25, R22, PT ;  /* 0x000000161900720c */ /* 0x000fda0003f06270 */
[----:B------:R-:W-:Y:S05]  /*0090*/  @P0 EXIT ;  /* 0x000000000000094d */ /* 0x000fea0003800000 */
[----:B------:R-:W0:Y:S01]  /*00a0*/  LDC.64 R4, c[0x0][0x210] ;  /* 0x00008400ff047b82 */ /* 0x000e220000000a00 */
[----:B------:R-:W-:Y:S01]  /*00b0*/  IMAD.SHL.U32 R3, R25, 0x2, RZ ;  /* 0x0000000219037824 */ /* 0x000fe200078e00ff */
[----:B------:R-:W-:Y:S01]  /*00c0*/  ULDC.64 UR6, c[0x0][0x208] ;  /* 0x0000820000067ab9 */ /* 0x000fe20000000a00 */
[----:B------:R-:W-:Y:S01]  /*00d0*/  ULDC.64 UR8, c[0x0][0x250] ;  /* 0x0000940000087ab9 */ /* 0x000fe20000000a00 */
[----:B------:R-:W-:Y:S01]  /*00e0*/  ULDC.64 UR4, c[0x0][0x218] ;  /* 0x0000860000047ab9 */ /* 0x000fe20000000a00 */
[----:B0-----:R-:W-:-:S06]  /*00f0*/  IMAD.WIDE R4, R3, 0x2, R4 ;  /* 0x0000000203047825 */ /* 0x001fcc00078e0204 */
[----:B------:R-:W2:Y:S01]  /*0100*/  LDG.E R4, desc[UR6][R4.64] ;  /* 0x0000000604047981 */ /* 0x000ea2000c1e1900 */
[----:B------:R-:W-:Y:S02]  /*0110*/  ISETP.NE.U32.AND P0, PT, RZ, UR8, PT ;  /* 0x00000008ff007c0c */ /* 0x000fe4000bf05070 */
[----:B------:R-:W-:Y:S02]  /*0120*/  ISETP.NE.U32.AND P2, PT, RZ, UR4, PT ;  /* 0x00000004ff007c0c */ /* 0x000fe4000bf45070 */
[----:B------:R-:W-:Y:S02]  /*0130*/  ISETP.NE.AND.EX P0, PT, RZ, UR9, PT, P0 ;  /* 0x00000009ff007c0c */ /* 0x000fe4000bf05300 */
[----:B------:R-:W-:-:S11]  /*0140*/  ISETP.NE.AND.EX P2, PT, RZ, UR5, PT, P2 ;  /* 0x00000005ff007c0c */ /* 0x000fd6000bf45320 */
[----:B------:R-:W0:Y:S02]  /*0150*/  @P0 LDC.64 R6, c[0x0][0x250] ;  /* 0x00009400ff060b82 */ /* 0x000e240000000a00 */
[----:B------:R-:W-:Y:S01]  /*0160*/  @P2 IADD3 R10, P1, R25, UR4, RZ ;  /* 0x00000004190a2c10 */ /* 0x000fe2000ff3e0ff */
[----:B------:R-:W-:-:S03]  /*0170*/  ULDC UR4, c[0x0][0x240] ;  /* 0x0000900000047ab9 */ /* 0x000fc60000000800 */
[----:B------:R-:W-:-:S05]  /*0180*/  @P2 LEA.HI.X.SX32 R11, R25, UR5, 0x1, P1 ;  /* 0x00000005190b2c11 */ /* 0x000fca00088f0eff */
[----:B------:R-:W3:Y:S04]  /*0190*/  @P2 LDG.E.U8 R10, desc[UR6][R10.64] ;  /* 0x000000060a0a2981 */ /* 0x000ee8000c1e1100 */
[----:B0-----:R-:W4:Y:S04]  /*01a0*/  @P0 LDG.E R13, desc[UR6][R6.64] ;  /* 0x00000006060d0981 */ /* 0x001f28000c1e1900 */
[----:B------:R0:W5:Y:S01]  /*01b0*/  @P0 LDG.E R12, desc[UR6][R6.64+0x4] ;  /* 0x00000406060c0981 */ /* 0x000162000c1e1900 */
[----:B------:R-:W-:Y:S02]  /*01c0*/  IMAD.U32 R18, RZ, RZ, UR4 ;  /* 0x00000004ff127e24 */ /* 0x000fe4000f8e00ff */
[----:B0-----:R-:W-:-:S02]  /*01d0*/  IMAD.MOV.U32 R6, RZ, RZ, 0x1 ;  /* 0x00000001ff067424 */ /* 0x001fc400078e00ff */
[C---:B--2---:R-:W-:Y:S01]  /*01e0*/  IMAD.U32 R3, R4.reuse, 0x10000, RZ ;  /* 0x0001000004037824 */ /* 0x044fe200078e00ff */
[----:B------:R-:W-:-:S03]  /*01f0*/  PRMT R0, R4, 0x7632, R0 ;  /* 0x0000763204007816 */ /* 0x000fc60000000000 */
[----:B------:R-:W-:Y:S01]  /*0200*/  FMUL.FTZ R3, R3, -1.4426950216293334961 ;  /* 0xbfb8aa3b03037820 */ /* 0x000fe20000410000 */
[----:B------:R-:W-:-:S05]  /*0210*/  SHF.L.U32 R0, R0, 0x10, RZ ;  /* 0x0000001000007819 */ /* 0x000fca00000006ff */
[----:B------:R-:W0:Y:S01]  /*0220*/  MUFU.EX2 R3, R3 ;  /* 0x0000000300037308 */ /* 0x000e220000000800 */
[----:B------:R-:W-:-:S07]  /*0230*/  FMUL.FTZ R4, R0, -1.4426950216293334961 ;  /* 0xbfb8aa3b00047820 */ /* 0x000fce0000410000 */
[----:B------:R-:W1:Y:S01]  /*0240*/  MUFU.EX2 R4, R4 ;  /* 0x0000000400047308 */ /* 0x000e620000000800 */
[----:B0-----:R-:W-:Y:S01]  /*0250*/  FADD.FTZ R0, R3, 1 ;  /* 0x3f80000003007421 */ /* 0x001fe20000010000 */
[----:B---3--:R-:W-:-:S06]  /*0260*/  @P2 ISETP.NE.AND P3, PT, R10, RZ, PT ;  /* 0x000000ff0a00220c */ /* 0x008fcc0003f65270 */
[----:B------:R-:W0:Y:S01]  /*0270*/  MUFU.RCP R0, R0 ;  /* 0x0000000000007308 */ /* 0x000e220000001000 */
[----:B------:R-:W-:Y:S01]  /*0280*/  @P2 SEL R7, RZ, 0x1, P3 ;  /* 0x00000001ff072807 */ /* 0x000fe20001800000 */
[----:B-1----:R-:W-:-:S03]  /*0290*/  FADD.FTZ R8, R4, 1 ;  /* 0x3f80000004087421 */ /* 0x002fc60000010000 */
[----:B------:R-:W-:Y:S01]  /*02a0*/  @P2 PRMT R6, R7, 0x7610, R6 ;  /* 0x0000761007062816 */ /* 0x000fe20000000006 */
[----:B------:R-:W-:Y:S02]  /*02b0*/  IMAD.MOV.U32 R7, RZ, RZ, RZ ;  /* 0x000000ffff077224 */ /* 0x000fe400078e00ff */
[----:B------:R-:W1:Y:S01]  /*02c0*/  MUFU.RCP R8, R8 ;  /* 0x0000000800087308 */ /* 0x000e620000001000 */
[----:B0-----:R-:W-:-:S04]  /*02d0*/  FSETP.GEU.FTZ.AND P1, PT, |R0|, +INF , PT ;  /* 0x7f8000000000780b */ /* 0x001fc80003f3e200 */
[----:B------:R-:W-:Y:S02]  /*02e0*/  FSEL R4, R0, RZ, !P1 ;  /* 0x000000ff00047208 */ /* 0x000fe40004800000 */
[----:B------:R-:W-:Y:S02]  /*02f0*/  ISETP.GE.AND P1, PT, R18, 0x1, PT ;  /* 0x000000011200780c */ /* 0x000fe40003f26270 */
[----:B-1----:R-:W-:Y:S01]  /*0300*/  FSETP.GEU.FTZ.AND P4, PT, |R8|, +INF , PT ;  /* 0x7f8000000800780b */ /* 0x002fe20003f9e200 */
[----:B----4-:R-:W-:Y:S01]  /*0310*/  @P0 FADD.FTZ R3, R4, R13 ;  /* 0x0000000d04030221 */ /* 0x010fe20000010000 */
[----:B------:R-:W-:Y:S02]  /*0320*/  @!P0 IMAD.MOV.U32 R3, RZ, RZ, R4 ;  /* 0x000000ffff038224 */ /* 0x000fe400078e0004 */
[----:B------:R-:W-:-:S05]  /*0330*/  FSEL R5, R8, RZ, !P4 ;  /* 0x000000ff08057208 */ /* 0x000fca0006000000 */
[----:B-----5:R-:W-:Y:S01]  /*0340*/  @P0 FADD.FTZ R0, R5, R12 ;  /* 0x0000000c05000221 */ /* 0x020fe20000010000 */
[----:B------:R-:W-:Y:S01]  /*0350*/  @!P0 IMAD.MOV.U32 R0, RZ, RZ, R5 ;  /* 0x000000ffff008224 */ /* 0x000fe200078e0005 */
[----:B------:R-:W-:Y:S06]  /*0360*/  @!P1 BRA `(.L_x_599) ;  /* 0x0000001800509947 */ /* 0x000fec0003800000 */
[----:B------:R-:W-:Y:S01]  /*0370*/  ULDC.U8 UR4, c[0x0][0x24c] ;  /* 0x0000930000047ab9 */ /* 0x000fe20000000000 */
[----:B------:R-:W-:Y:S01]  /*0380*/  IADD3 R8, R18, -0x1, RZ ;  /* 0xffffffff12087810 */ /* 0x000fe20007ffe0ff */
[----:B------:R-:W-:-:S06]  /*0390*/  UPRMT UR4, UR4, 0x8880, URZ ;  /* 0x0000888004047896 */ /* 0x000fcc000800003f */
[----:B------:R-:W-:-:S13]  /*03a0*/  ISETP.NE.AND P0, PT, RZ, UR4, PT ;  /* 0x00000004ff007c0c */ /* 0x000fda000bf05270 */
[----:B------:R-:W-:Y:S05]  /*03b0*/  @!P0 BRA `(.L_x_600) ;  /* 0x0000000c002c8947 */ /* 0x000fea0003800000 */
[----:B------:R-:W-:Y:S01]  /*03c0*/  ISETP.GE.U32.AND P0, PT, R8, 0x3, PT ;  /* 0x000000030800780c */ /* 0x000fe20003f06070 */
[----:B------:R-:W-:Y:S01]  /*03d0*/  UMOV UR4, URZ ;  /* 0x0000003f00047c82 */ /* 0x000fe20008000000 */
[----:B------:R-:W-:-:S11]  /*03e0*/  IMAD.MOV.U32 R7, RZ, RZ, RZ ;  /* 0x000000ffff077224 */ /* 0x000fd600078e00ff */
[----:B------:R-:W-:Y:S05]  /*03f0*/  @!P0 BRA `(.L_x_601) ;  /* 0x0000000800188947 */ /* 0x000fea0003800000 */
[----:B------:R-:W-:Y:S01]  /*0400*/  IMAD.IADD R7, R9, 0x1, R22 ;  /* 0x0000000109077824 */ /* 0x000fe200078e0216 */
[----:B------:R-:W-:Y:S01]  /*0410*/  UMOV UR4, URZ ;  /* 0x0000003f00047c82 */ /* 0x000fe20008000000 */
[C---:B------:R-:W-:Y:S01]  /*0420*/  IMAD R10, R2.reuse, 0x80, R9 ;  /* 0x00000080020a7824 */ /* 0x040fe200078e0209 */
[----:B------:R-:W-:Y:S01]  /*0430*/  ULDC UR14, c[0x0][0x248] ;  /* 0x00009200000e7ab9 */ /* 0x000fe20000000800 */
[----:B------:R-:W-:Y:S01]  /*0440*/  IMAD R8, R2, 0x80, R7 ;  /* 0x0000008002087824 */ /* 0x000fe200078e0207 */
[----:B------:R-:W-:Y:S01]  /*0450*/  LOP3.LUT R7, R18, 0x3, RZ, 0xc0, !PT ;  /* 0x0000000312077812 */ /* 0x000fe200078ec0ff */
[----:B------:R-:W-:Y:S01]  /*0460*/  IMAD R23, R27, 0x20, R10 ;  /* 0x000000201b177824 */ /* 0x000fe200078e020a */
[----:B------:R-:W-:Y:S01]  /*0470*/  ULDC.64 UR12, c[0x0][0x220] ;  /* 0x00008800000c7ab9 */ /* 0x000fe20000000a00 */
[----:B------:R-:W-:Y:S01]  /*0480*/  IMAD R10, R25, R18, RZ ;  /* 0x00000012190a7224 */ /* 0x000fe200078e02ff */
[----:B------:R-:W-:Y:S01]  /*0490*/  LEA R27, R27, R8, 0x5 ;  /* 0x000000081b1b7211 */ /* 0x000fe200078e28ff */
[C-C-:B------:R-:W-:Y:S01]  /*04a0*/  IMAD R11, R22.reuse, 0x2, R23.reuse ;  /* 0x00000002160b7824 */ /* 0x140fe200078e0217 */
[----:B------:R-:W-:Y:S01]  /*04b0*/  ULDC.64 UR10, c[0x0][0x238] ;  /* 0x00008e00000a7ab9 */ /* 0x000fe20000000a00 */
[----:B------:R-:W-:Y:S01]  /*04c0*/  IMAD.IADD R8, R7, 0x1, -R18 ;  /* 0x0000000107087824 */ /* 0x000fe200078e0a12 */
[----:B------:R-:W-:Y:S01]  /*04d0*/  ULDC.64 UR8, c[0x0][0x230] ;  /* 0x00008c0000087ab9 */ /* 0x000fe20000000a00 */
[----:B------:R-:W-:-:S02]  /*04e0*/  IMAD R23, R22, 0x3, R23 ;  /* 0x0000000316177824 */ /* 0x000fc400078e0217 */
[----:B------:R-:W-:Y:S02]  /*04f0*/  IMAD.MOV.U32 R9, RZ, RZ, R25 ;  /* 0x000000ffff097224 */ /* 0x000fe400078e0019 */
[----:B------:R-:W-:-:S07]  /*0500*/  IMAD.MOV.U32 R7, RZ, RZ, RZ ;  /* 0x000000ffff077224 */ /* 0x000fce00078e00ff */
.L_x_602:
[----:B------:R-:W0:Y:S01]  /*0510*/  LDC.64 R18, c[0x0][0x240] ;  /* 0x00009000ff127b82 */ /* 0x000e220000000a00 */
[----:B------:R-:W-:Y:S01]  /*0520*/  UIADD3 UR5, UR4, 0x1, URZ ;  /* 0x0000000104057890 */ /* 0x000fe2000fffe03f */
[----:B------:R-:W-:Y:S01]  /*0530*/  FSETP.GT.FTZ.AND P5, PT, R0, R3, PT ;  /* 0x000000030000720b */ /* 0x000fe20003fb4000 */
[----:B------:R-:W-:Y:S01]  /*0540*/  IMAD.MOV.U32 R26, RZ, RZ, R3 ;  /* 0x000000ffff1a7224 */ /* 0x000fe200078e0003 */
[----:B------:R-:W-:Y:S01]  /*0550*/  MOV R25, R0 ;  /* 0x0000000000197202 */ /* 0x000fe20000000f00 */
[----:B------:R-:W-:Y:S01]  /*0560*/  IMAD.U32 R15, RZ, RZ, UR13 ;  /* 0x0000000dff0f7e24 */ /* 0x000fe2000f8e00ff */
[----:B------:R-:W-:Y:S01]  /*0570*/  SEL R20, RZ, 0x1, !P5 ;  /* 0x00000001ff147807 */ /* 0x000fe20006800000 */
[----:B------:R-:W-:Y:S01]  /*0580*/  IMAD.U32 R13, RZ, RZ, UR9 ;  /* 0x00000009ff0d7e24 */ /* 0x000fe2000f8e00ff */
[----:B------:R-:W-:Y:S02]  /*0590*/  PRMT R22, R6, 0x9910, RZ ;  /* 0x0000991006167816 */ /* 0x000fe400000000ff */
[----:B------:R-:W-:Y:S01]  /*05a0*/  MOV R14, UR12 ;  /* 0x0000000c000e7c02 */ /* 0x000fe20008000f00 */
[----:B------:R-:W-:Y:S01]  /*05b0*/  UIADD3 UR12, UP2, UR12, 0x10, URZ ;  /* 0x000000100c0c7890 */ /* 0x000fe2000ff5e03f */
[----:B------:R-:W-:-:S02]  /*05c0*/  FSEL R24, R5, R4, P5 ;  /* 0x0000000405187208 */ /* 0x000fc40002800000 */
[----:B------:R-:W-:Y:S01]  /*05d0*/  MOV R17, UR11 ;  /* 0x0000000b00117c02 */ /* 0x000fe20008000f00 */
[----:B------:R-:W-:Y:S01]  /*05e0*/  IMAD.WIDE R14, R10, 0x4, R14 ;  /* 0x000000040a0e7825 */ /* 0x000fe200078e020e */
[----:B------:R-:W-:-:S03]  /*05f0*/  UIADD3.X UR13, URZ, UR13, URZ, UP2, !UPT ;  /* 0x0000000d3f0d7290 */ /* 0x000fc600097fe43f */
[----:B------:R-:W-:Y:S01]  /*0600*/  FADD.FTZ R28, R24, R7 ;  /* 0x00000007181c7221 */ /* 0x000fe20000010000 */
[----:B------:R1:W-:Y:S01]  /*0610*/  STG.E desc[UR6][R14.64], R24 ;  /* 0x000000180e007986 */ /* 0x0003e2000c101906 */
[----:B0-----:R-:W-:Y:S01]  /*0620*/  ISETP.LE.AND P2, PT, R18, UR5, PT ;  /* 0x0000000512007c0c */ /* 0x001fe2000bf43270 */
[----:B------:R-:W-:Y:S01]  /*0630*/  UIADD3 UR5, UR4, 0x2, URZ ;  /* 0x0000000204057890 */ /* 0x000fe2000fffe03f */
[----:B------:R-:W-:-:S04]  /*0640*/  ISETP.GE.AND P0, PT, R20, R19, PT ;  /* 0x000000131400720c */ /* 0x000fc80003f06270 */
[----:B------:R-:W-:-:S04]  /*0650*/  ISETP.LT.AND P0, PT, R20, UR14, P0 ;  /* 0x0000000e14007c0c */ /* 0x000fc80008701270 */
[----:B------:R-:W-:-:S03]  /*0660*/  ISETP.NE.AND P0, PT, R22, RZ, P0 ;  /* 0x000000ff1600720c */ /* 0x000fc60000705270 */
[C---:B------:R-:W-:Y:S02]  /*0670*/  @!P2 IMAD.SHL.U32 R12, R20.reuse, 0x4, RZ ;  /* 0x00000004140ca824 */ /* 0x040fe400078e00ff */
[----:B------:R-:W-:-:S03]  /*0680*/  IMAD.IADD R20, R20, 0x1, -R19 ;  /* 0x0000000114147824 */ /* 0x000fc600078e0a13 */
[C---:B------:R-:W-:Y:S02]  /*0690*/  ISETP.EQ.AND P4, PT, R12.reuse, RZ, !P2 ;  /* 0x000000ff0c00720c */ /* 0x040fe40005782270 */
[----:B------:R-:W-:Y:S01]  /*06a0*/  ISETP.EQ.AND P3, PT, R12, 0x4, !P2 ;  /* 0x000000040c00780c */ /* 0x000fe20005762270 */
[----:B------:R-:W-:Y:S01]  /*06b0*/  IMAD.U32 R12, RZ, RZ, UR8 ;  /* 0x00000008ff0c7e24 */ /* 0x000fe2000f8e00ff */
[----:B------:R-:W-:Y:S01]  /*06c0*/  SHF.R.S32.HI R16, RZ, 0x1f, R20 ;  /* 0x0000001fff107819 */ /* 0x000fe20000011414 */
[----:B------:R-:W-:Y:S01]  /*06d0*/  UIADD3 UR8, UP1, UR8, 0x20, URZ ;  /* 0x0000002008087890 */ /* 0x000fe2000ff3e03f */
[----:B------:R-:W-:Y:S01]  /*06e0*/  SEL R20, R20, 0x2, P0 ;  /* 0x0000000214147807 */ /* 0x000fe20000000000 */
[----:B------:R-:W-:Y:S01]  /*06f0*/  IMAD.WIDE R12, R10, 0x8, R12 ;  /* 0x000000080a0c7825 */ /* 0x000fe200078e020c */
[----:B------:R-:W-:Y:S01]  /*0700*/  SEL R21, R16, RZ, P0 ;  /* 0x000000ff10157207 */ /* 0x000fe20000000000 */
[----:B------:R-:W-:Y:S02]  /*0710*/  UIADD3.X UR9, URZ, UR9, URZ, UP1, !UPT ;  /* 0x000000093f097290 */ /* 0x000fe40008ffe43f */
[----:B------:R-:W-:Y:S01]  /*0720*/  IMAD.U32 R16, RZ, RZ, UR10 ;  /* 0x0000000aff107e24 */ /* 0x000fe2000f8e00ff */
[----:B------:R-:W-:Y:S01]  /*0730*/  UIADD3 UR10, UP0, UR10, 0x10, URZ ;  /* 0x000000100a0a7890 */ /* 0x000fe2000ff1e03f */
[----:B------:R-:W-:Y:S01]  /*0740*/  @P4 IMAD.MOV.U32 R3, RZ, RZ, -0x39e3c000 ;  /* 0xc61c4000ff034424 */ /* 0x000fe200078e00ff */
[----:B------:R0:W-:Y:S01]  /*0750*/  STG.E.64 desc[UR6][R12.64], R20 ;  /* 0x000000140c007986 */ /* 0x0001e2000c101b06 */
[----:B------:R-:W-:Y:S01]  /*0760*/  @P3 IMAD.MOV.U32 R0, RZ, RZ, -0x39e3c000 ;  /* 0xc61c4000ff003424 */ /* 0x000fe200078e00ff */
[----:B------:R-:W-:Y:S01]  /*0770*/  UIADD3.X UR11, URZ, UR11, URZ, UP0, !UPT ;  /* 0x0000000b3f0b7290 */ /* 0x000fe200087fe43f */
[----:B------:R-:W-:-:S02]  /*0780*/  @!P2 IMAD.MOV.U32 R26, RZ, RZ, R3 ;  /* 0x000000ffff1aa224 */ /* 0x000fc400078e0003 */
[----:B------:R-:W-:Y:S02]  /*0790*/  @!P2 IMAD.MOV.U32 R25, RZ, RZ, R0 ;  /* 0x000000ffff19a224 */ /* 0x000fe400078e0000 */
[----:B------:R-:W-:-:S03]  /*07a0*/  IMAD.WIDE R16, R10, 0x4, R16 ;  /* 0x000000040a107825 */ /* 0x000fc600078e0210 */
[----:B------:R-:W-:Y:S02]  /*07b0*/  FSETP.GT.FTZ.AND P0, PT, R25, R26, PT ;  /* 0x0000001a1900720b */ /* 0x000fe40003f14000 */
[----:B------:R-:W-:Y:S02]  /*07c0*/  STG.E desc[UR6][R16.64], R9 ;  /* 0x0000000910007986 */ /* 0x000fe4000c101906 */
[----:B-1----:R-:W-:Y:S02]  /*07d0*/  SEL R24, RZ, 0x1, !P0 ;  /* 0x00000001ff187807 */ /* 0x002fe40004000000 */
[----:B------:R-:W-:Y:S02]  /*07e0*/  FSEL R29, R5, R4, P0 ;  /* 0x00000004051d7208 */ /* 0x000fe40000000000 */
[C---:B------:R-:W-:Y:S01]  /*07f0*/  ISETP.GE.AND P0, PT, R24.reuse, R19, PT ;  /* 0x000000131800720c */ /* 0x040fe20003f06270 */
[C---:B0-----:R-:W-:Y:S02]  /*0800*/  IMAD.IADD R20, R24.reuse, 0x1, -R19 ;  /* 0x0000000118147824 */ /* 0x041fe400078e0a13 */
[----:B------:R-:W-:Y:S01]  /*0810*/  STG.E desc[UR6][R14.64+0x4], R29 ;  /* 0x0000041d0e007986 */ /* 0x000fe2000c101906 */
[----:B------:R-:W-:Y:S01]  /*0820*/  ISETP.LT.AND P0, PT, R24, UR14, P0 ;  /* 0x0000000e18007c0c */ /* 0x000fe20008701270 */
[----:B------:R-:W-:Y:S01]  /*0830*/  FADD.FTZ R7, R28, R29 ;  /* 0x0000001d1c077221 */ /* 0x000fe20000010000 */
[----:B------:R-:W-:-:S02]  /*0840*/  SHF.R.S32.HI R21, RZ, 0x1f, R20 ;  /* 0x0000001fff157819 */ /* 0x000fc40000011414 */
[----:B------:R-:W-:-:S04]  /*0850*/  ISETP.NE.AND P0, PT, R22, RZ, P0 ;  /* 0x000000ff1600720c */ /* 0x000fc80000705270 */
[----:B------:R-:W-:Y:S02]  /*0860*/  SEL R20, R20, 0x2, P0 ;  /* 0x0000000214147807 */ /* 0x000fe40000000000 */
[----:B------:R-:W-:Y:S02]  /*0870*/  SEL R21, R21, RZ, P0 ;  /* 0x000000ff15157207 */ /* 0x000fe40000000000 */
[----:B------:R-:W-:Y:S01]  /*0880*/  ISETP.LE.AND P0, PT, R18, UR5, PT ;  /* 0x0000000512007c0c */ /* 0x000fe2000bf03270 */
[----:B------:R-:W-:Y:S02]  /*0890*/  UIADD3 UR5, UR4, 0x3, URZ ;  /* 0x0000000304057890 */ /* 0x000fe4000fffe03f */
[----:B------:R0:W-:Y:S01]  /*08a0*/  STG.E.64 desc[UR6][R12.64+0x8], R20 ;  /* 0x000008140c007986 */ /* 0x0001e2000c101b06 */
[----:B------:R-:W-:-:S03]  /*08b0*/  UIADD3 UR4, UR4, 0x4, URZ ;  /* 0x0000000404047890 */ /* 0x000fc6000fffe03f */
[----:B------:R-:W-:Y:S06]  /*08c0*/  STG.E desc[UR6][R16.64+0x4], R27 ;  /* 0x0000041b10007986 */ /* 0x000fec000c101906 */
[----:B------:R-:W-:-:S05]  /*08d0*/  @!P0 IMAD.SHL.U32 R24, R24, 0x4, RZ ;  /* 0x0000000418188824 */ /* 0x000fca00078e00ff */
[C---:B------:R-:W-:Y:S02]  /*08e0*/  ISETP.EQ.AND P3, PT, R24.reuse, 0x4, !P0 ;  /* 0x000000041800780c */ /* 0x040fe40004762270 */
[----:B------:R-:W-:-:S11]  /*08f0*/  ISETP.EQ.AND P2, PT, R24, RZ, !P0 ;  /* 0x000000ff1800720c */ /* 0x000fd60004742270 */
[----:B------:R-:W-:Y:S02]  /*0900*/  @P3 IMAD.MOV.U32 R0, RZ, RZ, -0x39e3c000 ;  /* 0xc61c4000ff003424 */ /* 0x000fe400078e00ff */
[----:B------:R-:W-:-:S03]  /*0910*/  @P2 IMAD.MOV.U32 R3, RZ, RZ, -0x39e3c000 ;  /* 0xc61c4000ff032424 */ /* 0x000fc600078e00ff */
[----:B------:R-:W-:Y:S01]  /*0920*/  @!P0 MOV R25, R0 ;  /* 0x0000000000198202 */ /* 0x000fe20000000f00 */
[----:B------:R-:W-:Y:S01]  /*0930*/  @!P0 IMAD.MOV.U32 R26, RZ, RZ, R3 ;  /* 0x000000ffff1a8224 */ /* 0x000fe200078e0003 */
[----:B------:R-:W-:-:S04]  /*0940*/  ISETP.LE.AND P0, PT, R18, UR5, PT ;  /* 0x0000000512007c0c */ /* 0x000fc8000bf03270 */
[----:B------:R-:W-:-:S04]  /*0950*/  FSETP.GT.FTZ.AND P2, PT, R25, R26, PT ;  /* 0x0000001a1900720b */ /* 0x000fc80003f54000 */
[----:B------:R-:W-:Y:S02]  /*0960*/  SEL R24, RZ, 0x1, !P2 ;  /* 0x00000001ff187807 */ /* 0x000fe40005000000 */
[----:B0-----:R-:W-:-:S03]  /*0970*/  FSEL R21, R5, R4, P2 ;  /* 0x0000000405157208 */ /* 0x001fc60001000000 */
[----:B------:R-:W-:Y:S02]  /*0980*/  @!P0 IMAD.SHL.U32 R20, R24, 0x4, RZ ;  /* 0x0000000418148824 */ /* 0x000fe400078e00ff */
[----:B------:R0:W-:Y:S01]  /*0990*/  STG.E desc[UR6][R14.64+0x8], R21 ;  /* 0x000008150e007986 */ /* 0x0001e2000c101906 */
[----:B------:R-:W-:Y:S02]  /*09a0*/  FADD.FTZ R7, R21, R7 ;  /* 0x0000000715077221 */ /* 0x000fe40000010000 */
[C---:B------:R-:W-:Y:S02]  /*09b0*/  ISETP.EQ.AND P2, PT, R20.reuse, RZ, !P0 ;  /* 0x000000ff1400720c */ /* 0x040fe40004742270 */
[----:B------:R-:W-:-:S11]  /*09c0*/  ISETP.EQ.AND P3, PT, R20, 0x4, !P0 ;  /* 0x000000041400780c */ /* 0x000fd60004762270 */
[----:B------:R-:W-:Y:S02]  /*09d0*/  @P2 IMAD.MOV.U32 R3, RZ, RZ, -0x39e3c000 ;  /* 0xc61c4000ff032424 */ /* 0x000fe400078e00ff */
[----:B------:R-:W-:Y:S01]  /*09e0*/  @P3 IMAD.MOV.U32 R0, RZ, RZ, -0x39e3c000 ;  /* 0xc61c4000ff003424 */ /* 0x000fe200078e00ff */
[----:B------:R-:W-:Y:S01]  /*09f0*/  ISETP.LE.AND P3, PT, R18, UR4, PT ;  /* 0x0000000412007c0c */ /* 0x000fe2000bf63270 */
[----:B------:R-:W-:Y:S02]  /*0a00*/  @!P0 IMAD.MOV.U32 R26, RZ, RZ, R3 ;  /* 0x000000ffff1a8224 */ /* 0x000fe400078e0003 */
[----:B------:R-:W-:Y:S01]  /*0a10*/  @!P0 IMAD.MOV.U32 R25, RZ, RZ, R0 ;  /* 0x000000ffff198224 */ /* 0x000fe200078e0000 */
[----:B------:R-:W-:-:S04]  /*0a20*/  ISETP.GE.AND P0, PT, R24, R19, PT ;  /* 0x000000131800720c */ /* 0x000fc80003f06270 */
[C---:B------:R-:W-:Y:S02]  /*0a30*/  ISETP.LT.AND P0, PT, R24.reuse, UR14, P0 ;  /* 0x0000000e18007c0c */ /* 0x040fe40008701270 */
[----:B------:R-:W-:Y:S02]  /*0a40*/  IADD3 R24, R24, -R19, RZ ;  /* 0x8000001318187210 */ /* 0x000fe40007ffe0ff */
[----:B------:R-:W-:Y:S02]  /*0a50*/  FSETP.GT.FTZ.AND P2, PT, R25, R26, PT ;  /* 0x0000001a1900720b */ /* 0x000fe40003f54000 */
[----:B------:R-:W-:Y:S02]  /*0a60*/  ISETP.NE.AND P0, PT, R22, RZ, P0 ;  /* 0x000000ff1600720c */ /* 0x000fe40000705270 */
[----:B------:R-:W-:Y:S02]  /*0a70*/  SHF.R.S32.HI R20, RZ, 0x1f, R24 ;  /* 0x0000001fff147819 */ /* 0x000fe40000011418 */
[----:B------:R-:W-:-:S02]  /*0a80*/  SEL R26, RZ, 0x1, !P2 ;  /* 0x00000001ff1a7807 */ /* 0x000fc40005000000 */
[----:B------:R-:W-:Y:S02]  /*0a90*/  SEL R24, R24, 0x2, P0 ;  /* 0x0000000218187807 */ /* 0x000fe40000000000 */
[----:B------:R-:W-:Y:S01]  /*0aa0*/  SEL R25, R20, RZ, P0 ;  /* 0x000000ff14197207 */ /* 0x000fe20000000000 */
[C---:B------:R-:W-:Y:S01]  /*0ab0*/  IMAD.IADD R20, R26.reuse, 0x1, -R19 ;  /* 0x000000011a147824 */ /* 0x040fe200078e0a13 */
[C---:B------:R-:W-:Y:S02]  /*0ac0*/  ISETP.GE.AND P0, PT, R26.reuse, R19, PT ;  /* 0x000000131a00720c */ /* 0x040fe40003f06270 */
[----:B------:R-:W-:Y:S01]  /*0ad0*/  FSEL R19, R5, R4, P2 ;  /* 0x0000000405137208 */ /* 0x000fe20001000000 */
[----:B------:R1:W-:Y:S01]  /*0ae0*/  STG.E.64 desc[UR6][R12.64+0x10], R24 ;  /* 0x000010180c007986 */ /* 0x0003e2000c101b06 */
[C---:B------:R-:W-:Y:S01]  /*0af0*/  ISETP.LT.AND P0, PT, R26.reuse, UR14, P0 ;  /* 0x0000000e1a007c0c */ /* 0x040fe20008701270 */
[----:B------:R-:W-:Y:S01]  /*0b00*/  @!P3 IMAD.SHL.U32 R26, R26, 0x4, RZ ;  /* 0x000000041a1ab824 */ /* 0x000fe200078e00ff */
[----:B0-----:R-:W-:Y:S01]  /*0b10*/  SHF.R.S32.HI R21, RZ, 0x1f, R20 ;  /* 0x0000001fff157819 */ /* 0x001fe20000011414 */
[----:B------:R0:W-:Y:S01]  /*0b20*/  STG.E desc[UR6][R16.64+0x8], R11 ;  /* 0x0000080b10007986 */ /* 0x0001e2000c101906 */
[----:B------:R-:W-:Y:S01]  /*0b30*/  ISETP.NE.AND P0, PT, R22, RZ, P0 ;  /* 0x000000ff1600720c */ /* 0x000fe20000705270 */
[----:B------:R-:W-:Y:S01]  /*0b40*/  FADD.FTZ R7, R7, R19 ;  /* 0x0000001307077221 */ /* 0x000fe20000010000 */
[----:B------:R-:W2:Y:S01]  /*0b50*/  LDC R22, c[0x0][0x228] ;  /* 0x00008a00ff167b82 */ /* 0x000ea20000000800 */
[----:B------:R-:W-:Y:S01]  /*0b60*/  ISETP.EQ.AND P2, PT, R26, RZ, !P3 ;  /* 0x000000ff1a00720c */ /* 0x000fe20005f42270 */
[----:B------:R-:W-:Y:S01]  /*0b70*/  STG.E desc[UR6][R14.64+0xc], R19 ;  /* 0x00000c130e007986 */ /* 0x000fe2000c101906 */
[----:B------:R-:W-:-:S02]  /*0b80*/  SEL R20, R20, 0x2, P0 ;  /* 0x0000000214147807 */ /* 0x000fc40000000000 */
[----:B------:R-:W-:Y:S01]  /*0b90*/  SEL R21, R21, RZ, P0 ;  /* 0x000000ff15157207 */ /* 0x000fe20000000000 */
[----:B-1----:R-:W-:Y:S01]  /*0ba0*/  VIADD R24, R8, UR4 ;  /* 0x0000000408187c36 */ /* 0x002fe20008000000 */
[----:B------:R-:W-:-:S03]  /*0bb0*/  ISETP.EQ.AND P3, PT, R26, 0x4, !P3 ;  /* 0x000000041a00780c */ /* 0x000fc60005f62270 */
[----:B------:R-:W-:Y:S01]  /*0bc0*/  STG.E.64 desc[UR6][R12.64+0x18], R20 ;  /* 0x000018140c007986 */ /* 0x000fe2000c101b06 */
[----:B------:R-:W-:-:S03]  /*0bd0*/  ISETP.NE.AND P0, PT, R24, RZ, PT ;  /* 0x000000ff1800720c */ /* 0x000fc60003f05270 */
[----:B------:R1:W-:Y:S01]  /*0be0*/  STG.E desc[UR6][R16.64+0xc], R23 ;  /* 0x00000c1710007986 */ /* 0x0003e2000c101906 */
[----:B------:R-:W-:-:S05]  /*0bf0*/  @P2 IMAD.MOV.U32 R3, RZ, RZ, -0x39e3c000 ;  /* 0xc61c4000ff032424 */ /* 0x000fca00078e00ff */
[----:B------:R-:W-:Y:S02]  /*0c00*/  @P3 IMAD.MOV.U32 R0, RZ, RZ, -0x39e3c000 ;  /* 0xc61c4000ff003424 */ /* 0x000fe400078e00ff */
[C---:B--2---:R-:W-:Y:S01]  /*0c10*/  IMAD R9, R22.reuse, 0x4, R9 ;  /* 0x0000000416097824 */ /* 0x044fe200078e0209 */
[C---:B0-----:R-:W-:Y:S01]  /*0c20*/  LEA R11, R22.reuse, R11, 0x2 ;  /* 0x0000000b160b7211 */ /* 0x041fe200078e10ff */
[C---:B------:R-:W-:Y:S02]  /*0c30*/  IMAD R27, R22.reuse, 0x4, R27 ;  /* 0x00000004161b7824 */ /* 0x040fe400078e021b */
[----:B-1----:R-:W-:Y:S01]  /*0c40*/  IMAD R23, R22, 0x4, R23 ;  /* 0x0000000416177824 */ /* 0x002fe200078e0217 */
[----:B------:R-:W-:Y:S06]  /*0c50*/  @P0 BRA `(.L_x_602) ;  /* 0xfffffff8002c0947 */ /* 0x000fec000383ffff */
.L_x_601:
[----:B------:R-:W-:-:S13]  /*0c60*/  LOP3.LUT P0, R13, R18, 0x3, RZ, 0xc0, !PT ;  /* 0x00000003120d7812 */ /* 0x000fda000780c0ff */
[----:B------:R-:W-:Y:S05]  /*0c70*/  @!P0 BRA `(.L_x_599) ;  /* 0x00000010000c8947 */ /* 0x000fea0003800000 */
[----:B------:R-:W0:Y:S01]  /*0c80*/  S2R R17, SR_TID.X ;  /* 0x0000000000117919 */ /* 0x000e220000002100 */
[----:B------:R-:W1:Y:S01]  /*0c90*/  LDC.64 R10, c[0x0][0x230] ;  /* 0x00008c00ff0a7b82 */ /* 0x000e620000000a00 */
[----:B------:R-:W-:Y:S01]  /*0ca0*/  PRMT R20, R6, 0x9910, RZ ;  /* 0x0000991006147816 */ /* 0x000fe200000000ff */
[----:B------:R-:W-:Y:S01]  /*0cb0*/  ULDC UR8, c[0x0][0x228] ;  /* 0x00008a0000087ab9 */ /* 0x000fe20000000800 */
[----:B------:R-:W0:Y:S01]  /*0cc0*/  S2R R12, SR_TID.Y ;  /* 0x00000000000c7919 */ /* 0x000e220000002200 */
[----:B------:R-:W-:-:S04]  /*0cd0*/  ULDC UR5, c[0x0][0x248] ;  /* 0x0000920000057ab9 */ /* 0x000fc80000000800 */
[----:B------:R-:W2:Y:S08]  /*0ce0*/  LDC.64 R8, c[0x0][0x220] ;  /* 0x00008800ff087b82 */ /* 0x000eb00000000a00 */
[----:B------:R-:W3:Y:S01]  /*0cf0*/  LDC.64 R14, c[0x0][0x238] ;  /* 0x00008e00ff0e7b82 */ /* 0x000ee20000000a00 */
[--C-:B0-----:R-:W-:Y:S02]  /*0d00*/  IMAD R21, R12, 0x20, R17.reuse ;  /* 0x000000200c157824 */ /* 0x101fe400078e0211 */
[----:B------:R-:W-:-:S02]  /*0d10*/  IMAD R17, R22, UR4, R17 ;  /* 0x0000000416117c24 */ /* 0x000fc4000f8e0211 */
[----:B------:R-:W-:-:S03]  /*0d20*/  IMAD R21, R2, 0x80, R21 ;  /* 0x0000008002157824 */ /* 0x000fc600078e0215 */
[----:B------:R-:W-:Y:S01]  /*0d30*/  LEA R17, R2, R17, 0x7 ;  /* 0x0000001102117211 */ /* 0x000fe200078e38ff */
[----:B------:R-:W-:Y:S01]  /*0d40*/  IMAD R21, R21, R18, UR4 ;  /* 0x0000000415157e24 */ /* 0x000fe2000f8e0212 */
[----:B------:R-:W-:Y:S01]  /*0d50*/  UIADD3 UR4, UR4, 0x1, URZ ;  /* 0x0000000104047890 */ /* 0x000fe2000fffe03f */
[----:B------:R-:W0:Y:S02]  /*0d60*/  LDC.64 R18, c[0x0][0x240] ;  /* 0x00009000ff127b82 */ /* 0x000e240000000a00 */
[----:B-1----:R-:W-:-:S04]  /*0d70*/  IMAD.WIDE R10, R21, 0x8, R10 ;  /* 0x00000008150a7825 */ /* 0x002fc800078e020a */
[----:B--2---:R-:W-:-:S04]  /*0d80*/  IMAD.WIDE R8, R21, 0x4, R8 ;  /* 0x0000000415087825 */ /* 0x004fc800078e0208 */
[----:B---3--:R-:W-:-:S04]  /*0d90*/  IMAD.WIDE R14, R21, 0x4, R14 ;  /* 0x00000004150e7825 */ /* 0x008fc800078e020e */
[----:B------:R-:W-:Y:S02]  /*0da0*/  IMAD R12, R12, 0x20, R17 ;  /* 0x000000200c0c7824 */ /* 0x000fe400078e0211 */
[----:B------:R-:W-:Y:S02]  /*0db0*/  IMAD.MOV.U32 R16, RZ, RZ, R10 ;  /* 0x000000ffff107224 */ /* 0x000fe400078e000a */
[----:B------:R-:W-:Y:S02]  /*0dc0*/  IMAD.MOV.U32 R17, RZ, RZ, R11 ;  /* 0x000000ffff117224 */ /* 0x000fe400078e000b */
[----:B------:R-:W-:Y:S02]  /*0dd0*/  IMAD.MOV.U32 R6, RZ, RZ, R8 ;  /* 0x000000ffff067224 */ /* 0x000fe400078e0008 */
[----:B------:R-:W-:-:S07]  /*0de0*/  IMAD.MOV.U32 R21, RZ, RZ, R9 ;  /* 0x000000ffff157224 */ /* 0x000fce00078e0009 */
.L_x_603:
[----:B------:R-:W-:Y:S01]  /*0df0*/  FSETP.GT.FTZ.AND P3, PT, R0, R3, PT ;  /* 0x000000030000720b */ /* 0x000fe20003f74000 */
[----:B------:R-:W-:Y:S01]  /*0e00*/  IMAD.MOV.U32 R10, RZ, RZ, R6 ;  /* 0x000000ffff0a7224 */ /* 0x000fe200078e0006 */
[----:B0-----:R-:W-:Y:S01]  /*0e10*/  ISETP.LE.AND P2, PT, R18, UR4, PT ;  /* 0x0000000412007c0c */ /* 0x001fe2000bf43270 */
[----:B------:R-:W-:Y:S01]  /*0e20*/  IMAD.MOV.U32 R11, RZ, RZ, R21 ;  /* 0x000000ffff0b7224 */ /* 0x000fe200078e0015 */
[----:B------:R-:W-:Y:S02]  /*0e30*/  SEL R24, RZ, 0x1, !P3 ;  /* 0x00000001ff187807 */ /* 0x000fe40005800000 */
[----:B------:R-:W-:Y:S02]  /*0e40*/  IADD3 R13, R13, -0x1, RZ ;  /* 0xffffffff0d0d7810 */ /* 0x000fe40007ffe0ff */
[CC--:B------:R-:W-:Y:S02]  /*0e50*/  ISETP.GE.AND P0, PT, R24.reuse, R19.reuse, PT ;  /* 0x000000131800720c */ /* 0x0c0fe40003f06270 */
[----:B------:R-:W-:-:S02]  /*0e60*/  IADD3 R8, R24, -R19, RZ ;  /* 0x8000001318087210 */ /* 0x000fc40007ffe0ff */
[C---:B------:R-:W-:Y:S02]  /*0e70*/  ISETP.LT.AND P0, PT, R24.reuse, UR5, P0 ;  /* 0x0000000518007c0c */ /* 0x040fe40008701270 */
[----:B------:R-:W-:Y:S01]  /*0e80*/  SHF.R.S32.HI R9, RZ, 0x1f, R8 ;  /* 0x0000001fff097819 */ /* 0x000fe20000011408 */
[----:B------:R-:W-:Y:S01]  /*0e90*/  @!P2 IMAD.SHL.U32 R24, R24, 0x4, RZ ;  /* 0x000000041818a824 */ /* 0x000fe200078e00ff */
[----:B------:R-:W-:Y:S02]  /*0ea0*/  ISETP.NE.AND P0, PT, R20, RZ, P0 ;  /* 0x000000ff1400720c */ /* 0x000fe40000705270 */
[----:B------:R-:W-:Y:S02]  /*0eb0*/  FSEL R22, R5, R4, P3 ;  /* 0x0000000405167208 */ /* 0x000fe40001800000 */
[----:B------:R-:W-:Y:S02]  /*0ec0*/  SEL R8, R8, 0x2, P0 ;  /* 0x0000000208087807 */ /* 0x000fe40000000000 */
[----:B------:R-:W-:Y:S01]  /*0ed0*/  SEL R9, R9, RZ, P0 ;  /* 0x000000ff09097207 */ /* 0x000fe20000000000 */
[----:B------:R0:W-:Y:S01]  /*0ee0*/  STG.E desc[UR6][R10.64], R22 ;  /* 0x000000160a007986 */ /* 0x0001e2000c101906 */
[----:B------:R-:W-:Y:S01]  /*0ef0*/  ISETP.NE.AND P3, PT, R13, RZ, PT ;  /* 0x000000ff0d00720c */ /* 0x000fe20003f65270 */
[----:B------:R-:W-:Y:S01]  /*0f00*/  FADD.FTZ R7, R22, R7 ;  /* 0x0000000716077221 */ /* 0x000fe20000010000 */
[----:B------:R-:W-:-:S02]  /*0f10*/  ISETP.EQ.AND P0, PT, R24, RZ, !P2 ;  /* 0x000000ff1800720c */ /* 0x000fc40005702270 */
[----:B------:R-:W-:Y:S02]  /*0f20*/  ISETP.EQ.AND P2, PT, R24, 0x4, !P2 ;  /* 0x000000041800780c */ /* 0x000fe40005742270 */
[----:B------:R-:W-:Y:S01]  /*0f30*/  IADD3 R23, P4, R14, 0x4, RZ ;  /* 0x000000040e177810 */ /* 0x000fe20007f9e0ff */
[----:B0-----:R-:W-:Y:S01]  /*0f40*/  IMAD.MOV.U32 R10, RZ, RZ, R16 ;  /* 0x000000ffff0a7224 */ /* 0x001fe200078e0010 */
[----:B------:R-:W-:Y:S01]  /*0f50*/  IADD3 R16, P5, R16, 0x8, RZ ;  /* 0x0000000810107810 */ /* 0x000fe20007fbe0ff */
[--C-:B------:R-:W-:Y:S01]  /*0f60*/  IMAD.MOV.U32 R11, RZ, RZ, R17.reuse ;  /* 0x000000ffff0b7224 */ /* 0x100fe200078e0011 */
[----:B------:R-:W-:Y:S01]  /*0f70*/  IADD3 R22, P6, R6, 0x4, RZ ;  /* 0x0000000406167810 */ /* 0x000fe20007fde0ff */
[----:B------:R-:W-:Y:S02]  /*0f80*/  VIADD R6, R12, UR8 ;  /* 0x000000080c067c36 */ /* 0x000fe40008000000 */
[----:B------:R-:W-:Y:S01]  /*0f90*/  IMAD.X R17, RZ, RZ, R17, P5 ;  /* 0x000000ffff117224 */ /* 0x000fe200028e0611 */
[----:B------:R0:W-:Y:S01]  /*0fa0*/  STG.E.64 desc[UR6][R10.64], R8 ;  /* 0x000000080a007986 */ /* 0x0001e2000c101b06 */
[----:B------:R-:W-:-:S02]  /*0fb0*/  IMAD.X R21, RZ, RZ, R21, P6 ;  /* 0x000000ffff157224 */ /* 0x000fc400030e0615 */
[----:B------:R-:W-:Y:S01]  /*0fc0*/  @P2 MOV R0, 0xc61c4000 ;  /* 0xc61c400000002802 */ /* 0x000fe20000000f00 */
[----:B------:R-:W-:Y:S01]  /*0fd0*/  @P0 IMAD.MOV.U32 R3, RZ, RZ, -0x39e3c000 ;  /* 0xc61c4000ff030424 */ /* 0x000fe200078e00ff */
[----:B------:R1:W-:Y:S01]  /*0fe0*/  STG.E desc[UR6][R14.64], R12 ;  /* 0x0000000c0e007986 */ /* 0x0003e2000c101906 */
[----:B0-----:R-:W-:Y:S01]  /*0ff0*/  IMAD.X R8, RZ, RZ, R15, P4 ;  /* 0x000000ffff087224 */ /* 0x001fe200020e060f */
[----:B------:R-:W-:Y:S06]  /*1000*/  @!P3 BRA `(.L_x_599) ;  /* 0x0000000c0028b947 */ /* 0x000fec0003800000 */
[----:B-1----:R-:W-:Y:S01]  /*1010*/  IMAD.MOV.U32 R12, RZ, RZ, R6 ;  /* 0x000000ffff0c7224 */ /* 0x002fe200078e0006 */
[----:B------:R-:W-:Y:S01]  /*1020*/  UIADD3 UR4, UR4, 0x1, URZ ;  /* 0x0000000104047890 */ /* 0x000fe2000fffe03f */
[----:B------:R-:W-:Y:S02]  /*1030*/  IMAD.MOV.U32 R14, RZ, RZ, R23 ;  /* 0x000000ffff0e7224 */ /* 0x000fe400078e0017 */
[----:B------:R-:W-:Y:S02]  /*1040*/  IMAD.MOV.U32 R15, RZ, RZ, R8 ;  /* 0x000000ffff0f7224 */ /* 0x000fe400078e0008 */
[----:B------:R-:W-:Y:S01]  /*1050*/  IMAD.MOV.U32 R6, RZ, RZ, R22 ;  /* 0x000000ffff067224 */ /* 0x000fe200078e0016 */
[----:B------:R-:W-:Y:S06]  /*1060*/  BRA `(.L_x_603) ;  /* 0xfffffffc00607947 */ /* 0x000fec000383ffff */
.L_x_600:
[----:B------:R-:W-:Y:S01]  /*1070*/  ISETP.GE.U32.AND P0, PT, R8, 0x3, PT ;  /* 0x000000030800780c */ /* 0x000fe20003f06070 */
[----:B------:R-:W-:-:S12]  /*1080*/  UMOV UR4, URZ ;  /* 0x0000003f00047c82 */ /* 0x000fd80008000000 */
[----:B------:R-:W-:Y:S05]  /*1090*/  @!P0 BRA `(.L_x_604) ;  /* 0x0000000800088947 */ /* 0x000fea0003800000 */
[----:B------:R-:W0:Y:S01]  /*10a0*/  S2R R11, SR_TID.X ;  /* 0x00000000000b7919 */ /* 0x000e220000002100 */
[----:B------:R-:W-:Y:S01]  /*10b0*/  LOP3.LUT R13, R18, 0x3, RZ, 0xc0, !PT ;  /* 0x00000003120d7812 */ /* 0x000fe200078ec0ff */
[-C--:B------:R-:W-:Y:S01]  /*10c0*/  IMAD R23, R25, R18.reuse, RZ ;  /* 0x0000001219177224 */ /* 0x080fe200078e02ff */
[----:B------:R-:W-:Y:S01]  /*10d0*/  UMOV UR4, URZ ;  /* 0x0000003f00047c82 */ /* 0x000fe20008000000 */
[----:B------:R-:W1:Y:S01]  /*10e0*/  S2R R21, SR_TID.Y ;  /* 0x0000000000157919 */ /* 0x000e620000002200 */
[----:B------:R-:W-:Y:S01]  /*10f0*/  IADD3 R20, R13, -R18, RZ ;  /* 0x800000120d147210 */ /* 0x000fe20007ffe0ff */
[----:B------:R-:W-:Y:S01]  /*1100*/  ULDC UR14, c[0x0][0x248] ;  /* 0x00009200000e7ab9 */ /* 0x000fe20000000800 */
[----:B------:R-:W-:Y:S01]  /*1110*/  ULDC.64 UR12, c[0x0][0x220] ;  /* 0x00008800000c7ab9 */ /* 0x000fe20000000a00 */
[----:B------:R-:W-:Y:S01]  /*1120*/  ULDC.64 UR10, c[0x0][0x238] ;  /* 0x00008e00000a7ab9 */ /* 0x000fe20000000a00 */
[----:B------:R-:W-:Y:S01]  /*1130*/  ULDC.64 UR8, c[0x0][0x230] ;  /* 0x00008c0000087ab9 */ /* 0x000fe20000000a00 */
[----:B0-----:R-:W-:Y:S01]  /*1140*/  IMAD.IADD R9, R11, 0x1, R22 ;  /* 0x000000010b097824 */ /* 0x001fe200078e0216 */
[----:B------:R-:W-:-:S03]  /*1150*/  LEA R8, R2, R11, 0x7 ;  /* 0x0000000b02087211 */ /* 0x000fc600078e38ff */
[----:B------:R-:W-:Y:S02]  /*1160*/  IMAD R9, R2, 0x80, R9 ;  /* 0x0000008002097824 */ /* 0x000fe400078e0209 */
[C---:B-1----:R-:W-:Y:S02]  /*1170*/  IMAD R11, R21.reuse, 0x20, R8 ;  /* 0x00000020150b7824 */ /* 0x042fe400078e0208 */
[----:B------:R-:W-:Y:S02]  /*1180*/  IMAD R21, R21, 0x20, R9 ;  /* 0x0000002015157824 */ /* 0x000fe400078e0209 */
[C-C-:B------:R-:W-:Y:S02]  /*1190*/  IMAD R8, R22.reuse, 0x2, R11.reuse ;  /* 0x0000000216087824 */ /* 0x140fe400078e020b */
[----:B------:R-:W-:-:S07]  /*11a0*/  IMAD R9, R22, 0x3, R11 ;  /* 0x0000000316097824 */ /* 0x000fce00078e020b */
.L_x_605:
[----:B------:R-:W0:Y:S01]  /*11b0*/  LDC.64 R18, c[0x0][0x240] ;  /* 0x00009000ff127b82 */ /* 0x000e220000000a00 */
[----:B------:R-:W-:Y:S01]  /*11c0*/  UIADD3 UR5, UR4, 0x1, URZ ;  /* 0x0000000104057890 */ /* 0x000fe2000fffe03f */
[----:B------:R-:W-:Y:S01]  /*11d0*/  FSETP.GT.FTZ.AND P5, PT, R0, R3, PT ;  /* 0x000000030000720b */ /* 0x000fe20003fb4000 */
[----:B------:R-:W-:Y:S01]  /*11e0*/  IMAD.MOV.U32 R22, RZ, RZ, R0 ;  /* 0x000000ffff167224 */ /* 0x000fe200078e0000 */
[----:B------:R-:W-:Y:S01]  /*11f0*/  PRMT R24, R6, 0x9910, RZ ;  /* 0x0000991006187816 */ /* 0x000fe200000000ff */
[----:B------:R-:W-:Y:S01]  /*1200*/  IMAD.MOV.U32 R27, RZ, RZ, R3 ;  /* 0x000000ffff1b7224 */ /* 0x000fe200078e0003 */
[----:B------:R-:W-:Y:S01]  /*1210*/  SEL R16, RZ, 0x1, !P5 ;  /* 0x00000001ff107807 */ /* 0x000fe20006800000 */
[----:B------:R-:W-:Y:S01]  /*1220*/  IMAD.U32 R10, RZ, RZ, UR12 ;  /* 0x0000000cff0a7e24 */ /* 0x000fe2000f8e00ff */
[----:B------:R-:W-:Y:S01]  /*1230*/  MOV R13, UR9 ;  /* 0x00000009000d7c02 */ /* 0x000fe20008000f00 */
[----:B------:R-:W-:Y:S01]  /*1240*/  IMAD.U32 R12, RZ, RZ, UR8 ;  /* 0x00000008ff0c7e24 */ /* 0x000fe2000f8e00ff */
[----:B------:R-:W-:Y:S01]  /*1250*/  FSEL R29, R5, R4, P5 ;  /* 0x00000004051d7208 */ /* 0x000fe20002800000 */
[----:B------:R-:W-:Y:S01]  /*1260*/  IMAD.U32 R15, RZ, RZ, UR11 ;  /* 0x0000000bff0f7e24 */ /* 0x000fe2000f8e00ff */
[----:B------:R-:W-:Y:S01]  /*1270*/  UIADD3 UR8, UP1, UR8, 0x20, URZ ;  /* 0x0000002008087890 */ /* 0x000fe2000ff3e03f */
[----:B------:R-:W-:Y:S01]  /*1280*/  IMAD.WIDE R12, R23, 0x8, R12 ;  /* 0x00000008170c7825 */ /* 0x000fe200078e020c */
[----:B------:R-:W-:-:S02]  /*1290*/  UIADD3 UR12, UP2, UR12, 0x10, URZ ;  /* 0x000000100c0c7890 */ /* 0x000fc4000ff5e03f */
[----:B------:R-:W-:Y:S01]  /*12a0*/  UIADD3.X UR9, URZ, UR9, URZ, UP1, !UPT ;  /* 0x000000093f097290 */ /* 0x000fe20008ffe43f */
[----:B0-----:R-:W-:Y:S01]  /*12b0*/  ISETP.LE.AND P2, PT, R18, UR5, PT ;  /* 0x0000000512007c0c */ /* 0x001fe2000bf43270 */
[----:B------:R-:W-:Y:S01]  /*12c0*/  UIADD3 UR5, UR4, 0x2, URZ ;  /* 0x0000000204057890 */ /* 0x000fe2000fffe03f */
[----:B------:R-:W-:-:S04]  /*12d0*/  ISETP.GE.AND P0, PT, R16, R19, PT ;  /* 0x000000131000720c */ /* 0x000fc80003f06270 */
[----:B------:R-:W-:-:S04]  /*12e0*/  ISETP.LT.AND P0, PT, R16, UR14, P0 ;  /* 0x0000000e10007c0c */ /* 0x000fc80008701270 */
[----:B------:R-:W-:-:S03]  /*12f0*/  ISETP.NE.AND P0, PT, R24, RZ, P0 ;  /* 0x000000ff1800720c */ /* 0x000fc60000705270 */
[C---:B------:R-:W-:Y:S02]  /*1300*/  @!P2 IMAD.SHL.U32 R11, R16.reuse, 0x4, RZ ;  /* 0x00000004100ba824 */ /* 0x040fe400078e00ff */
[----:B------:R-:W-:-:S03]  /*1310*/  IMAD.IADD R16, R16, 0x1, -R19 ;  /* 0x0000000110107824 */ /* 0x000fc600078e0a13 */
[C---:B------:R-:W-:Y:S02]  /*1320*/  ISETP.EQ.AND P4, PT, R11.reuse, 0x4, !P2 ;  /* 0x000000040b00780c */ /* 0x040fe40005782270 */
[----:B------:R-:W-:Y:S01]  /*1330*/  ISETP.EQ.AND P3, PT, R11, RZ, !P2 ;  /* 0x000000ff0b00720c */ /* 0x000fe20005762270 */
[----:B------:R-:W-:Y:S01]  /*1340*/  IMAD.U32 R11, RZ, RZ, UR13 ;  /* 0x0000000dff0b7e24 */ /* 0x000fe2000f8e00ff */
[----:B------:R-:W-:Y:S01]  /*1350*/  SHF.R.S32.HI R14, RZ, 0x1f, R16 ;  /* 0x0000001fff0e7819 */ /* 0x000fe20000011410 */
[----:B------:R-:W-:Y:S01]  /*1360*/  UIADD3.X UR13, URZ, UR13, URZ, UP2, !UPT ;  /* 0x0000000d3f0d7290 */ /* 0x000fe200097fe43f */
[----:B------:R-:W-:Y:S01]  /*1370*/  SEL R16, R16, 0x2, P0 ;  /* 0x0000000210107807 */ /* 0x000fe20000000000 */
[----:B------:R-:W-:Y:S01]  /*1380*/  IMAD.WIDE R10, R23, 0x4, R10 ;  /* 0x00000004170a7825 */ /* 0x000fe200078e020a */
[----:B------:R-:W-:-:S03]  /*1390*/  SEL R17, R14, RZ, P0 ;  /* 0x000000ff0e117207 */ /* 0x000fc60000000000 */
[----:B------:R-:W-:Y:S01]  /*13a0*/  IMAD.U32 R14, RZ, RZ, UR10 ;  /* 0x0000000aff0e7e24 */ /* 0x000fe2000f8e00ff */
[----:B------:R-:W-:Y:S01]  /*13b0*/  STG.E desc[UR6][R10.64], R29 ;  /* 0x0000001d0a007986 */ /* 0x000fe2000c101906 */
[----:B------:R-:W-:Y:S01]  /*13c0*/  @P4 MOV R0, 0xc61c4000 ;  /* 0xc61c400000004802 */ /* 0x000fe20000000f00 */
[----:B------:R-:W-:Y:S01]  /*13d0*/  UIADD3 UR10, UP0, UR10, 0x10, URZ ;  /* 0x000000100a0a7890 */ /* 0x000fe2000ff1e03f */
[----:B------:R-:W-:Y:S01]  /*13e0*/  @P3 IMAD.MOV.U32 R3, RZ, RZ, -0x39e3c000 ;  /* 0xc61c4000ff033424 */ /* 0x000fe200078e00ff */
[----:B------:R0:W-:Y:S01]  /*13f0*/  STG.E.64 desc[UR6][R12.64], R16 ;  /* 0x000000100c007986 */ /* 0x0001e2000c101b06 */
[----:B------:R-:W-:Y:S01]  /*1400*/  IMAD.WIDE R14, R23, 0x4, R14 ;  /* 0x00000004170e7825 */ /* 0x000fe200078e020e */
[----:B------:R-:W-:-:S03]  /*1410*/  UIADD3.X UR11, URZ, UR11, URZ, UP0, !UPT ;  /* 0x0000000b3f0b7290 */ /* 0x000fc600087fe43f */
[----:B------:R-:W-:Y:S01]  /*1420*/  @!P2 IMAD.MOV.U32 R27, RZ, RZ, R3 ;  /* 0x000000ffff1ba224 */ /* 0x000fe200078e0003 */
[----:B------:R-:W-:Y:S01]  /*1430*/  STG.E desc[UR6][R14.64], R25 ;  /* 0x000000190e007986 */ /* 0x000fe2000c101906 */
[----:B------:R-:W-:-:S05]  /*1440*/  @!P2 IMAD.MOV.U32 R22, RZ, RZ, R0 ;  /* 0x000000ffff16a224 */ /* 0x000fca00078e0000 */
[----:B------:R-:W-:-:S04]  /*1450*/  FSETP.GT.FTZ.AND P0, PT, R22, R27, PT ;  /* 0x0000001b1600720b */ /* 0x000fc80003f14000 */
[----:B------:R-:W-:Y:S02]  /*1460*/  SEL R26, RZ, 0x1, !P0 ;  /* 0x00000001ff1a7807 */ /* 0x000fe40004000000 */
[----:B------:R-:W-:Y:S02]  /*1470*/  FSEL R28, R5, R4, P0 ;  /* 0x00000004051c7208 */ /* 0x000fe40000000000 */
[CC--:B------:R-:W-:Y:S02]  /*1480*/  ISETP.GE.AND P0, PT, R26.reuse, R19.reuse, PT ;  /* 0x000000131a00720c */ /* 0x0c0fe40003f06270 */
[C---:B0-----:R-:W-:Y:S01]  /*1490*/  IADD3 R16, R26.reuse, -R19, RZ ;  /* 0x800000131a107210 */ /* 0x041fe20007ffe0ff */
[----:B------:R-:W-:Y:S01]  /*14a0*/  STG.E desc[UR6][R10.64+0x4], R28 ;  /* 0x0000041c0a007986 */ /* 0x000fe2000c101906 */
[----:B------:R-:W-:Y:S02]  /*14b0*/  ISETP.LT.AND P0, PT, R26, UR14, P0 ;  /* 0x0000000e1a007c0c */ /* 0x000fe40008701270 */
        /* <DEDUP_REMOVED lines=21> */
[----:B------:R0:W-:Y:S03]  /*1610*/  STG.E desc[UR6][R10.64+0x8], R17 ;  /* 0x000008110a007986 */ /* 0x0001e6000c101906 */
[C---:B------:R-:W-:Y:S02]  /*1620*/  ISETP.EQ.AND P3, PT, R16.reuse, 0x4, !P0 ;  /* 0x000000041000780c */ /* 0x040fe40004762270 */
[----:B------:R-:W-:Y:S01]  /*1630*/  ISETP.EQ.AND P2, PT, R16, RZ, !P0 ;  /* 0x000000ff1000720c */ /* 0x000fe20004742270 */
[----:B------:R-:W-:-:S05]  /*1640*/  IMAD.IADD R16, R26, 0x1, -R19 ;  /* 0x000000011a107824 */ /* 0x000fca00078e0a13 */
[----:B0-----:R-:W-:-:S05]  /*1650*/  SHF.R.S32.HI R17, RZ, 0x1f, R16 ;  /* 0x0000001fff117819 */ /* 0x001fca0000011410 */
[----:B------:R-:W-:Y:S01]  /*1660*/  @P3 IMAD.MOV.U32 R0, RZ, RZ, -0x39e3c000 ;  /* 0xc61c4000ff003424 */ /* 0x000fe200078e00ff */
[----:B------:R-:W-:Y:S01]  /*1670*/  ISETP.LE.AND P3, PT, R18, UR4, PT ;  /* 0x0000000412007c0c */ /* 0x000fe2000bf63270 */
[----:B------:R-:W-:-:S03]  /*1680*/  @P2 IMAD.MOV.U32 R3, RZ, RZ, -0x39e3c000 ;  /* 0xc61c4000ff032424 */ /* 0x000fc600078e00ff */
[----:B------:R-:W-:Y:S01]  /*1690*/  @!P0 MOV R22, R0 ;  /* 0x0000000000168202 */ /* 0x000fe20000000f00 */
[----:B------:R-:W-:Y:S01]  /*16a0*/  @!P0 IMAD.MOV.U32 R27, RZ, RZ, R3 ;  /* 0x000000ffff1b8224 */ /* 0x000fe200078e0003 */
[----:B------:R-:W-:-:S04]  /*16b0*/  ISETP.GE.AND P0, PT, R26, R19, PT ;  /* 0x000000131a00720c */ /* 0x000fc80003f06270 */
[----:B------:R-:W-:Y:S02]  /*16c0*/  ISETP.LT.AND P0, PT, R26, UR14, P0 ;  /* 0x0000000e1a007c0c */ /* 0x000fe40008701270 */
[----:B------:R-:W-:Y:S02]  /*16d0*/  FSETP.GT.FTZ.AND P2, PT, R22, R27, PT ;  /* 0x0000001b1600720b */ /* 0x000fe40003f54000 */
[----:B------:R-:W-:Y:S01]  /*16e0*/  ISETP.NE.AND P0, PT, R24, RZ, P0 ;  /* 0x000000ff1800720c */ /* 0x000fe20000705270 */
[----:B------:R-:W0:Y:S01]  /*16f0*/  LDC R22, c[0x0][0x228] ;  /* 0x00008a00ff167b82 */ /* 0x000e220000000800 */
[----:B------:R-:W-:Y:S02]  /*1700*/  SEL R28, RZ, 0x1, !P2 ;  /* 0x00000001ff1c7807 */ /* 0x000fe40005000000 */
[----:B------:R-:W-:Y:S02]  /*1710*/  SEL R16, R16, 0x2, P0 ;  /* 0x0000000210107807 */ /* 0x000fe40000000000 */
[----:B------:R-:W-:Y:S01]  /*1720*/  SEL R17, R17, RZ, P0 ;  /* 0x000000ff11117207 */ /* 0x000fe20000000000 */
[C---:B------:R-:W-:Y:S01]  /*1730*/  IMAD.IADD R26, R28.reuse, 0x1, -R19 ;  /* 0x000000011c1a7824 */ /* 0x040fe200078e0a13 */
[----:B------:R-:W-:-:S02]  /*1740*/  ISETP.GE.AND P0, PT, R28, R19, PT ;  /* 0x000000131c00720c */ /* 0x000fc40003f06270 */
[----:B------:R-:W-:Y:S01]  /*1750*/  FSEL R19, R5, R4, P2 ;  /* 0x0000000405137208 */ /* 0x000fe20001000000 */
[----:B------:R1:W-:Y:S01]  /*1760*/  STG.E.64 desc[UR6][R12.64+0x10], R16 ;  /* 0x000010100c007986 */ /* 0x0003e2000c101b06 */
[C---:B------:R-:W-:Y:S01]  /*1770*/  ISETP.LT.AND P0, PT, R28.reuse, UR14, P0 ;  /* 0x0000000e1c007c0c */ /* 0x040fe20008701270 */
[----:B------:R-:W-:Y:S02]  /*1780*/  @!P3 IMAD.SHL.U32 R28, R28, 0x4, RZ ;  /* 0x000000041c1cb824 */ /* 0x000fe400078e00ff */
[----:B------:R2:W-:Y:S01]  /*1790*/  STG.E desc[UR6][R14.64+0x8], R8 ;  /* 0x000008080e007986 */ /* 0x0005e2000c101906 */
[----:B------:R-:W-:Y:S02]  /*17a0*/  ISETP.NE.AND P0, PT, R24, RZ, P0 ;  /* 0x000000ff1800720c */ /* 0x000fe40000705270 */
[----:B------:R-:W-:Y:S01]  /*17b0*/  SHF.R.S32.HI R24, RZ, 0x1f, R26 ;  /* 0x0000001fff187819 */ /* 0x000fe2000001141a */
[----:B------:R-:W-:Y:S01]  /*17c0*/  STG.E desc[UR6][R10.64+0xc], R19 ;  /* 0x00000c130a007986 */ /* 0x000fe2000c101906 */
[----:B------:R-:W-:-:S02]  /*17d0*/  SEL R26, R26, 0x2, P0 ;  /* 0x000000021a1a7807 */ /* 0x000fc40000000000 */
[----:B------:R-:W-:Y:S02]  /*17e0*/  SEL R27, R24, RZ, P0 ;  /* 0x000000ff181b7207 */ /* 0x000fe40000000000 */
[----:B------:R-:W-:Y:S01]  /*17f0*/  ISETP.EQ.AND P2, PT, R28, RZ, !P3 ;  /* 0x000000ff1c00720c */ /* 0x000fe20005f42270 */
[----:B-1----:R-:W-:Y:S01]  /*1800*/  VIADD R16, R20, UR4 ;  /* 0x0000000414107c36 */ /* 0x002fe20008000000 */
[----:B------:R-:W-:Y:S01]  /*1810*/  ISETP.EQ.AND P3, PT, R28, 0x4, !P3 ;  /* 0x000000041c00780c */ /* 0x000fe20005f62270 */
[----:B------:R-:W-:Y:S01]  /*1820*/  STG.E.64 desc[UR6][R12.64+0x18], R26 ;  /* 0x0000181a0c007986 */ /* 0x000fe2000c101b06 */
[C---:B0-----:R-:W-:Y:S01]  /*1830*/  LEA R25, R22.reuse, R25, 0x2 ;  /* 0x0000001916197211 */ /* 0x041fe200078e10ff */
[----:B------:R-:W-:Y:S01]  /*1840*/  IMAD R21, R22, 0x4, R21 ;  /* 0x0000000416157824 */ /* 0x000fe200078e0215 */
[----:B------:R-:W-:Y:S01]  /*1850*/  ISETP.NE.AND P0, PT, R16, RZ, PT ;  /* 0x000000ff1000720c */ /* 0x000fe20003f05270 */
[----:B------:R0:W-:Y:S01]  /*1860*/  STG.E desc[UR6][R14.64+0xc], R9 ;  /* 0x00000c090e007986 */ /* 0x0001e2000c101906 */
[----:B--2---:R-:W-:-:S05]  /*1870*/  IMAD R8, R22, 0x4, R8 ;  /* 0x0000000416087824 */ /* 0x004fca00078e0208 */
[----:B------:R-:W-:Y:S02]  /*1880*/  @P2 IMAD.MOV.U32 R3, RZ, RZ, -0x39e3c000 ;  /* 0xc61c4000ff032424 */ /* 0x000fe400078e00ff */
[----:B------:R-:W-:Y:S01]  /*1890*/  @P3 IMAD.MOV.U32 R0, RZ, RZ, -0x39e3c000 ;  /* 0xc61c4000ff003424 */ /* 0x000fe200078e00ff */
[----:B0-----:R-:W-:-:S03]  /*18a0*/  LEA R9, R22, R9, 0x2 ;  /* 0x0000000916097211 */ /* 0x001fc600078e10ff */
[----:B------:R-:W-:Y:S05]  /*18b0*/  @P0 BRA `(.L_x_605) ;  /* 0xfffffff8003c0947 */ /* 0x000fea000383ffff */
.L_x_604:
[----:B------:R-:W-:-:S13]  /*18c0*/  LOP3.LUT P0, R15, R18, 0x3, RZ, 0xc0, !PT ;  /* 0x00000003120f7812 */ /* 0x000fda000780c0ff */
[----:B------:R-:W-:Y:S05]  /*18d0*/  @!P0 BRA `(.L_x_599) ;  /* 0x0000000000f48947 */ /* 0x000fea0003800000 */
[----:B------:R-:W0:Y:S01]  /*18e0*/  S2R R17, SR_TID.X ;  /* 0x0000000000117919 */ /* 0x000e220000002100 */
[----:B------:R-:W1:Y:S01]  /*18f0*/  LDC.64 R10, c[0x0][0x230] ;  /* 0x00008c00ff0a7b82 */ /* 0x000e620000000a00 */
[----:B------:R-:W-:Y:S01]  /*1900*/  IMAD.MOV.U32 R20, RZ, RZ, R15 ;  /* 0x000000ffff147224 */ /* 0x000fe200078e000f */
[----:B------:R-:W-:Y:S01]  /*1910*/  ULDC UR8, c[0x0][0x228] ;  /* 0x00008a0000087ab9 */ /* 0x000fe20000000800 */
[----:B------:R-:W0:Y:S01]  /*1920*/  S2R R14, SR_TID.Y ;  /* 0x00000000000e7919 */ /* 0x000e220000002200 */
[----:B------:R-:W-:-:S04]  /*1930*/  ULDC UR5, c[0x0][0x248] ;  /* 0x0000920000057ab9 */ /* 0x000fc80000000800 */
[----:B------:R-:W2:Y:S08]  /*1940*/  LDC.64 R8, c[0x0][0x220] ;  /* 0x00008800ff087b82 */ /* 0x000eb00000000a00 */
[----:B------:R-:W3:Y:S01]  /*1950*/  LDC.64 R12, c[0x0][0x238] ;  /* 0x00008e00ff0c7b82 */ /* 0x000ee20000000a00 */
[--C-:B0-----:R-:W-:Y:S02]  /*1960*/  IMAD R21, R14, 0x20, R17.reuse ;  /* 0x000000200e157824 */ /* 0x101fe400078e0211 */
[----:B------:R-:W-:-:S02]  /*1970*/  IMAD R17, R22, UR4, R17 ;  /* 0x0000000416117c24 */ /* 0x000fc4000f8e0211 */
[C---:B------:R-:W-:Y:S02]  /*1980*/  IMAD R21, R2.reuse, 0x80, R21 ;  /* 0x0000008002157824 */ /* 0x040fe400078e0215 */
[----:B------:R-:W-:Y:S02]  /*1990*/  IMAD R17, R2, 0x80, R17 ;  /* 0x0000008002117824 */ /* 0x000fe400078e0211 */
[----:B------:R-:W-:Y:S01]  /*19a0*/  IMAD R21, R21, R18, UR4 ;  /* 0x0000000415157e24 */ /* 0x000fe2000f8e0212 */
[----:B------:R-:W-:Y:S01]  /*19b0*/  UIADD3 UR4, UR4, 0x1, URZ ;  /* 0x0000000104047890 */ /* 0x000fe2000fffe03f */
[----:B------:R-:W0:Y:S01]  /*19c0*/  LDC.64 R18, c[0x0][0x240] ;  /* 0x00009000ff127b82 */ /* 0x000e220000000a00 */
[----:B------:R-:W-:Y:S02]  /*19d0*/  IMAD R14, R14, 0x20, R17 ;  /* 0x000000200e0e7824 */ /* 0x000fe400078e0211 */
[----:B-1----:R-:W-:-:S04]  /*19e0*/  IMAD.WIDE R10, R21, 0x8, R10 ;  /* 0x00000008150a7825 */ /* 0x002fc800078e020a */
[C---:B--2---:R-:W-:Y:S01]  /*19f0*/  IMAD.WIDE R8, R21.reuse, 0x4, R8 ;  /* 0x0000000415087825 */ /* 0x044fe200078e0208 */
[----:B------:R-:W-:Y:S02]  /*1a00*/  MOV R16, R10 ;  /* 0x0000000a00107202 */ /* 0x000fe40000000f00 */
[----:B------:R-:W-:Y:S01]  /*1a10*/  PRMT R10, R6, 0x9910, RZ ;  /* 0x00009910060a7816 */ /* 0x000fe200000000ff */
[----:B---3--:R-:W-:-:S03]  /*1a20*/  IMAD.WIDE R12, R21, 0x4, R12 ;  /* 0x00000004150c7825 */ /* 0x008fc600078e020c */
[----:B------:R-:W-:Y:S01]  /*1a30*/  MOV R15, R10 ;  /* 0x0000000a000f7202 */ /* 0x000fe20000000f00 */
[----:B------:R-:W-:Y:S02]  /*1a40*/  IMAD.MOV.U32 R17, RZ, RZ, R11 ;  /* 0x000000ffff117224 */ /* 0x000fe400078e000b */
[----:B------:R-:W-:Y:S02]  /*1a50*/  IMAD.MOV.U32 R6, RZ, RZ, R8 ;  /* 0x000000ffff067224 */ /* 0x000fe400078e0008 */
[----:B------:R-:W-:-:S07]  /*1a60*/  IMAD.MOV.U32 R21, RZ, RZ, R9 ;  /* 0x000000ffff157224 */ /* 0x000fce00078e0009 */
.L_x_606:
[----:B------:R-:W-:Y:S01]  /*1a70*/  FSETP.GT.FTZ.AND P3, PT, R0, R3, PT ;  /* 0x000000030000720b */ /* 0x000fe20003f74000 */
[----:B------:R-:W-:Y:S01]  /*1a80*/  IMAD.MOV.U32 R10, RZ, RZ, R6 ;  /* 0x000000ffff0a7224 */ /* 0x000fe200078e0006 */
[----:B0-----:R-:W-:Y:S01]  /*1a90*/  ISETP.LE.AND P2, PT, R18, UR4, PT ;  /* 0x0000000412007c0c */ /* 0x001fe2000bf43270 */
[----:B------:R-:W-:Y:S01]  /*1aa0*/  IMAD.MOV.U32 R11, RZ, RZ, R21 ;  /* 0x000000ffff0b7224 */ /* 0x000fe200078e0015 */
[----:B------:R-:W-:Y:S01]  /*1ab0*/  SEL R22, RZ, 0x1, !P3 ;  /* 0x00000001ff167807 */ /* 0x000fe20005800000 */
[----:B------:R-:W-:Y:S01]  /*1ac0*/  VIADD R20, R20, 0xffffffff ;  /* 0xffffffff14147836 */ /* 0x000fe20000000000 */
[----:B------:R-:W-:Y:S01]  /*1ad0*/  FSEL R23, R5, R4, P3 ;  /* 0x0000000405177208 */ /* 0x000fe20001800000 */
[----:B------:R-:W-:Y:S01]  /*1ae0*/  UIADD3 UR4, UR4, 0x1, URZ ;  /* 0x0000000104047890 */ /* 0x000fe2000fffe03f */
[C---:B------:R-:W-:Y:S01]  /*1af0*/  ISETP.GE.AND P0, PT, R22.reuse, R19, PT ;  /* 0x000000131600720c */ /* 0x040fe20003f06270 */
[----:B------:R-:W-:Y:S01]  /*1b00*/  IMAD.IADD R8, R22, 0x1, -R19 ;  /* 0x0000000116087824 */ /* 0x000fe200078e0a13 */
[----:B------:R-:W-:Y:S01]  /*1b10*/  ISETP.NE.AND P3, PT, R20, RZ, PT ;  /* 0x000000ff1400720c */ /* 0x000fe20003f65270 */
[----:B------:R0:W-:Y:S01]  /*1b20*/  STG.E desc[UR6][R10.64], R23 ;  /* 0x000000170a007986 */ /* 0x0001e2000c101906 */
[----:B------:R-:W-:-:S02]  /*1b30*/  ISETP.LT.AND P0, PT, R22, UR5, P0 ;  /* 0x0000000516007c0c */ /* 0x000fc40008701270 */
[----:B------:R-:W-:Y:S01]  /*1b40*/  SHF.R.S32.HI R9, RZ, 0x1f, R8 ;  /* 0x0000001fff097819 */ /* 0x000fe20000011408 */
[----:B------:R-:W-:Y:S01]  /*1b50*/  @!P2 IMAD.SHL.U32 R22, R22, 0x4, RZ ;  /* 0x000000041616a824 */ /* 0x000fe200078e00ff */
[----:B------:R-:W-:Y:S02]  /*1b60*/  ISETP.NE.AND P0, PT, R15, RZ, P0 ;  /* 0x000000ff0f00720c */ /* 0x000fe40000705270 */
[----:B------:R-:W-:Y:S02]  /*1b70*/  IADD3 R6, P6, R6, 0x4, RZ ;  /* 0x0000000406067810 */ /* 0x000fe40007fde0ff */
[----:B------:R-:W-:Y:S02]  /*1b80*/  SEL R8, R8, 0x2, P0 ;  /* 0x0000000208087807 */ /* 0x000fe40000000000 */
[----:B------:R-:W-:Y:S01]  /*1b90*/  SEL R9, R9, RZ, P0 ;  /* 0x000000ff09097207 */ /* 0x000fe20000000000 */
[----:B0-----:R-:W-:Y:S01]  /*1ba0*/  IMAD.MOV.U32 R10, RZ, RZ, R16 ;  /* 0x000000ffff0a7224 */ /* 0x001fe200078e0010 */
[----:B------:R-:W-:Y:S01]  /*1bb0*/  MOV R11, R17 ;  /* 0x00000011000b7202 */ /* 0x000fe20000000f00 */
[----:B------:R-:W-:Y:S01]  /*1bc0*/  IMAD.X R21, RZ, RZ, R21, P6 ;  /* 0x000000ffff157224 */ /* 0x000fe200030e0615 */
[----:B------:R-:W-:-:S02]  /*1bd0*/  ISETP.EQ.AND P0, PT, R22, RZ, !P2 ;  /* 0x000000ff1600720c */ /* 0x000fc40005702270 */
[----:B------:R-:W-:Y:S01]  /*1be0*/  ISETP.EQ.AND P2, PT, R22, 0x4, !P2 ;  /* 0x000000041600780c */ /* 0x000fe20005742270 */
[----:B------:R0:W-:Y:S01]  /*1bf0*/  STG.E.64 desc[UR6][R10.64], R8 ;  /* 0x000000080a007986 */ /* 0x0001e2000c101b06 */
[----:B------:R-:W-:-:S05]  /*1c00*/  IADD3 R16, P5, R16, 0x8, RZ ;  /* 0x0000000810107810 */ /* 0x000fca0007fbe0ff */
[----:B------:R-:W-:-:S04]  /*1c10*/  IMAD.X R17, RZ, RZ, R17, P5 ;  /* 0x000000ffff117224 */ /* 0x000fc800028e0611 */
[----:B------:R-:W-:Y:S02]  /*1c20*/  @P0 IMAD.MOV.U32 R3, RZ, RZ, -0x39e3c000 ;  /* 0xc61c4000ff030424 */ /* 0x000fe400078e00ff */
[----:B------:R-:W-:Y:S02]  /*1c30*/  @P2 IMAD.MOV.U32 R0, RZ, RZ, -0x39e3c000 ;  /* 0xc61c4000ff002424 */ /* 0x000fe400078e00ff */
[----:B0-----:R-:W-:Y:S01]  /*1c40*/  IMAD.MOV.U32 R8, RZ, RZ, R12 ;  /* 0x000000ffff087224 */ /* 0x001fe200078e000c */
[----:B------:R-:W-:Y:S01]  /*1c50*/  IADD3 R12, P4, R12, 0x4, RZ ;  /* 0x000000040c0c7810 */ /* 0x000fe20007f9e0ff */
[----:B------:R-:W-:-:S03]  /*1c60*/  IMAD.MOV.U32 R9, RZ, RZ, R13 ;  /* 0x000000ffff097224 */ /* 0x000fc600078e000d */
[----:B------:R-:W-:Y:S02]  /*1c70*/  IADD3.X R13, RZ, R13, RZ, P4, !PT ;  /* 0x0000000dff0d7210 */ /* 0x000fe400027fe4ff */
[----:B------:R0:W-:Y:S02]  /*1c80*/  STG.E desc[UR6][R8.64], R14 ;  /* 0x0000000e08007986 */ /* 0x0001e4000c101906 */
[----:B0-----:R-:W-:Y:S01]  /*1c90*/  IADD3 R14, R14, UR8, RZ ;  /* 0x000000080e0e7c10 */ /* 0x001fe2000fffe0ff */
[----:B------:R-:W-:Y:S06]  /*1ca0*/  @P3 BRA `(.L_x_606) ;  /* 0xfffffffc00703947 */ /* 0x000fec000383ffff */
.L_x_599:
[----:B------:R-:W-:Y:S02]  /*1cb0*/  ULDC.U8 UR4, c[0x0][0x24c] ;  /* 0x0000930000047ab9 */ /* 0x000fe40000000000 */
[----:B------:R-:W-:-:S06]  /*1cc0*/  UPRMT UR4, UR4, 0x8880, URZ ;  /* 0x0000888004047896 */ /* 0x000fcc000800003f */
[----:B------:R-:W-:-:S13]  /*1cd0*/  ISETP.NE.AND P0, PT, RZ, UR4, PT ;  /* 0x00000004ff007c0c */ /* 0x000fda000bf05270 */
[----:B------:R-:W-:Y:S05]  /*1ce0*/  @!P0 EXIT ;  /* 0x000000000000894d */ /* 0x000fea0003800000 */
[----:B------:R-:W-:Y:S05]  /*1cf0*/  @!P1 EXIT ;  /* 0x000000000000994d */ /* 0x000fea0003800000 */
[----:B------:R-:W0:Y:S01]  /*1d00*/  S2R R9, SR_TID.Y ;  /* 0x0000000000097919 */ /* 0x000e220000002200 */
[C---:B------:R-:W-:Y:S01]  /*1d10*/  VIADD R3, R18.reuse, 0xffffffff ;  /* 0xffffffff12037836 */ /* 0x040fe20000000000 */
[----:B------:R-:W-:Y:S01]  /*1d20*/  FSETP.GT.FTZ.AND P0, PT, R7, RZ, PT ;  /* 0x000000ff0700720b */ /* 0x000fe20003f14000 */
[----:B------:R-:W-:Y:S01]  /*1d30*/  UMOV UR4, URZ ;  /* 0x0000003f00047c82 */ /* 0x000fe20008000000 */
[----:B------:R-:W0:Y:S02]  /*1d40*/  S2R R0, SR_TID.X ;  /* 0x0000000000007919 */ /* 0x000e240000002100 */
[----:B------:R-:W-:Y:S02]  /*1d50*/  ISETP.GE.U32.AND P1, PT, R3, 0x3, PT ;  /* 0x000000030300780c */ /* 0x000fe40003f26070 */
[----:B------:R-:W-:Y:S02]  /*1d60*/  FSEL R7, R7, 1, P0 ;  /* 0x3f80000007077808 */ /* 0x000fe40000000000 */
[----:B------:R-:W-:Y:S01]  /*1d70*/  LOP3.LUT R3, R18, 0x3, RZ, 0xc0, !PT ;  /* 0x0000000312037812 */ /* 0x000fe200078ec0ff */
[----:B0-----:R-:W-:-:S08]  /*1d80*/  IMAD R9, R9, 0x20, R0 ;  /* 0x0000002009097824 */ /* 0x001fd000078e0200 */
[----:B------:R-:W-:Y:S05]  /*1d90*/  @!P1 BRA `(.L_x_607) ;  /* 0x0000000400f89947 */ /* 0x000fea0003800000 */
[----:B------:R-:W0:Y:S01]  /*1da0*/  LDC.64 R4, c[0x0][0x220] ;  /* 0x00008800ff047b82 */ /* 0x000e220000000a00 */
[----:B------:R-:W-:Y:S01]  /*1db0*/  IMAD.IADD R0, R18, 0x1, -R3 ;  /* 0x0000000112007824 */ /* 0x000fe200078e0a03 */
[----:B------:R-:W-:Y:S01]  /*1dc0*/  UMOV UR4, URZ ;  /* 0x0000003f00047c82 */ /* 0x000fe20008000000 */
[----:B------:R-:W-:-:S03]  /*1dd0*/  IMAD R11, R2, 0x80, R9 ;  /* 0x00000080020b7824 */ /* 0x000fc600078e0209 */
[----:B------:R-:W-:Y:S01]  /*1de0*/  ISETP.GT.AND P0, PT, R0, RZ, PT ;  /* 0x000000ff0000720c */ /* 0x000fe20003f04270 */
[----:B------:R-:W-:-:S04]  /*1df0*/  IMAD R11, R11, R18, RZ ;  /* 0x000000120b0b7224 */ /* 0x000fc800078e02ff */
[----:B0-----:R-:W-:-:S08]  /*1e00*/  IMAD.WIDE R4, R11, 0x4, R4 ;  /* 0x000000040b047825 */ /* 0x001fd000078e0204 */
[----:B------:R-:W-:Y:S05]  /*1e10*/  @!P0 BRA `(.L_x_608) ;  /* 0x0000000400848947 */ /* 0x000fea0003800000 */
[----:B------:R-:W-:Y:S02]  /*1e20*/  ISETP.GT.AND P1, PT, R0, 0xc, PT ;  /* 0x0000000c0000780c */ /* 0x000fe40003f24270 */
[----:B------:R-:W-:-:S11]  /*1e30*/  PLOP3.LUT P0, PT, PT, PT, PT, 0x80, 0x0 ;  /* 0x000000000000781c */ /* 0x000fd60003f0f070 */
[----:B------:R-:W-:Y:S05]  /*1e40*/  @!P1 BRA `(.L_x_609) ;  /* 0x0000000000e89947 */ /* 0x000fea0003800000 */
[----:B------:R0:W2:Y:S01]  /*1e50*/  MUFU.RCP R6, R7 ;  /* 0x0000000700067308 */ /* 0x0000a20000001000 */
[----:B------:R-:W-:-:S13]  /*1e60*/  PLOP3.LUT P0, PT, PT, PT, PT, 0x8, 0x0 ;  /* 0x000000000000781c */ /* 0x000fda0003f0e170 */
.L_x_610:
[----:B------:R-:W2:Y:S04]  /*1e70*/  LDG.E R8, desc[UR6][R4.64+0x14] ;  /* 0x0000140604087981 */ /* 0x000ea8000c1e1900 */
[----:B------:R-:W3:Y:S04]  /*1e80*/  LDG.E R21, desc[UR6][R4.64+0x1c] ;  /* 0x00001c0604157981 */ /* 0x000ee8000c1e1900 */
[----:B------:R-:W4:Y:S04]  /*1e90*/  LDG.E R10, desc[UR6][R4.64] ;  /* 0x00000006040a7981 */ /* 0x000f28000c1e1900 */
[----:B-1----:R-:W5:Y:S04]  /*1ea0*/  LDG.E R12, desc[UR6][R4.64+0x4] ;  /* 0x00000406040c7981 */ /* 0x002f68000c1e1900 */
        /* <DEDUP_REMOVED lines=12> */
[----:B------:R-:W-:-:S04]  /*1f70*/  IADD3 R0, R0, -0x10, RZ ;  /* 0xfffffff000007810 */ /* 0x000fc80007ffe0ff */
[----:B------:R-:W-:Y:S01]  /*1f80*/  ISETP.GT.AND P1, PT, R0, 0xc, PT ;  /* 0x0000000c0000780c */ /* 0x000fe20003f24270 */
[----:B------:R-:W-:Y:S01]  /*1f90*/  UIADD3 UR4, UR4, 0x10, URZ ;  /* 0x0000001004047890 */ /* 0x000fe2000fffe03f */
[-C--:B--2---:R-:W-:Y:S01]  /*1fa0*/  FMUL.FTZ R8, R8, R6.reuse ;  /* 0x0000000608087220 */ /* 0x084fe20000410000 */
[----:B---3--:R-:W-:-:S04]  /*1fb0*/  FMUL.FTZ R21, R21, R6 ;  /* 0x0000000615157220 */ /* 0x008fc80000410000 */
[----:B------:R1:W-:Y:S01]  /*1fc0*/  STG.E desc[UR6][R4.64+0x14], R8 ;  /* 0x0000140804007986 */ /* 0x0003e2000c101906 */
[----:B----4-:R-:W-:-:S03]  /*1fd0*/  FMUL.FTZ R10, R10, R6 ;  /* 0x000000060a0a7220 */ /* 0x010fc60000410000 */
[----:B------:R2:W-:Y:S01]  /*1fe0*/  STG.E desc[UR6][R4.64+0x1c], R21 ;  /* 0x00001c1504007986 */ /* 0x0005e2000c101906 */
[-C--:B-----5:R-:W-:Y:S01]  /*1ff0*/  FMUL.FTZ R12, R12, R6.reuse ;  /* 0x000000060c0c7220 */ /* 0x0a0fe20000410000 */
[-C--:B------:R-:W-:Y:S01]  /*2000*/  FMUL.FTZ R14, R14, R6.reuse ;  /* 0x000000060e0e7220 */ /* 0x080fe20000410000 */
[----:B-1----:R-:W-:Y:S01]  /*2010*/  IADD3 R8, P2, R4, 0x40, RZ ;  /* 0x0000004004087810 */ /* 0x002fe20007f5e0ff */
[-C--:B------:R-:W-:Y:S01]  /*2020*/  FMUL.FTZ R16, R16, R6.reuse ;  /* 0x0000000610107220 */ /* 0x080fe20000410000 */
        /* <DEDUP_REMOVED lines=9> */
[----:B------:R-:W-:Y:S01]  /*20c0*/  FMUL.FTZ R13, R13, R6 ;  /* 0x000000060d0d7220 */ /* 0x000fe20000410000 */
[----:B--2---:R-:W-:Y:S01]  /*20d0*/  IMAD.X R21, RZ, RZ, R5, P2 ;  /* 0x000000ffff157224 */ /* 0x004fe200010e0605 */
[----:B------:R-:W-:Y:S04]  /*20e0*/  STG.E desc[UR6][R4.64], R10 ;  /* 0x0000000a04007986 */ /* 0x000fe8000c101906 */
        /* <DEDUP_REMOVED lines=12> */
[----:B------:R1:W-:Y:S02]  /*21b0*/  STG.E desc[UR6][R4.64+0x3c], R13 ;  /* 0x00003c0d04007986 */ /* 0x0003e4000c101906 */
[----:B-1----:R-:W-:-:S02]  /*21c0*/  IMAD.MOV.U32 R4, RZ, RZ, R8 ;  /* 0x000000ffff047224 */ /* 0x002fc400078e0008 */
[----:B------:R-:W-:Y:S01]  /*21d0*/  IMAD.MOV.U32 R5, RZ, RZ, R21 ;  /* 0x000000ffff057224 */ /* 0x000fe200078e0015 */
[----:B------:R-:W-:Y:S06]  /*21e0*/  @P1 BRA `(.L_x_610) ;  /* 0xfffffffc00201947 */ /* 0x000fec000383ffff */
.L_x_609:
[----:B------:R-:W-:-:S13]  /*21f0*/  ISETP.GT.AND P1, PT, R0, 0x4, PT ;  /* 0x000000040000780c */ /* 0x000fda0003f24270 */
[----:B------:R-:W-:Y:S05]  /*2200*/  @!P1 BRA `(.L_x_611) ;  /* 0x0000000000809947 */ /* 0x000fea0003800000 */
[----:B------:R-:W2:Y:S04]  /*2210*/  LDG.E R6, desc[UR6][R4.64] ;  /* 0x0000000604067981 */ /* 0x000ea8000c1e1900 */
[----:B------:R-:W3:Y:S04]  /*2220*/  LDG.E R8, desc[UR6][R4.64+0x4] ;  /* 0x0000040604087981 */ /* 0x000ee8000c1e1900 */
[----:B------:R-:W4:Y:S04]  /*2230*/  LDG.E R10, desc[UR6][R4.64+0x8] ;  /* 0x00000806040a7981 */ /* 0x000f28000c1e1900 */
[----:B-1----:R-:W5:Y:S04]  /*2240*/  LDG.E R12, desc[UR6][R4.64+0xc] ;  /* 0x00000c06040c7981 */ /* 0x002f68000c1e1900 */
[----:B------:R-:W5:Y:S04]  /*2250*/  LDG.E R14, desc[UR6][R4.64+0x10] ;  /* 0x00001006040e7981 */ /* 0x000f68000c1e1900 */
[----:B------:R-:W5:Y:S04]  /*2260*/  LDG.E R16, desc[UR6][R4.64+0x14] ;  /* 0x0000140604107981 */ /* 0x000f68000c1e1900 */
[----:B------:R-:W5:Y:S04]  /*2270*/  LDG.E R20, desc[UR6][R4.64+0x18] ;  /* 0x0000180604147981 */ /* 0x000f68000c1e1900 */
[----:B------:R-:W5:Y:S01]  /*2280*/  LDG.E R22, desc[UR6][R4.64+0x1c] ;  /* 0x00001c0604167981 */ /* 0x000f62000c1e1900 */
[----:B------:R-:W2:Y:S01]  /*2290*/  MUFU.RCP R25, R7 ;  /* 0x0000000700197308 */ /* 0x000ea20000001000 */
[----:B------:R-:W-:Y:S01]  /*22a0*/  PLOP3.LUT P0, PT, PT, PT, PT, 0x8, 0x0 ;  /* 0x000000000000781c */ /* 0x000fe20003f0e170 */
[----:B------:R-:W-:Y:S01]  /*22b0*/  UIADD3 UR4, UR4, 0x8, URZ ;  /* 0x0000000804047890 */ /* 0x000fe2000fffe03f */
[----:B------:R-:W-:Y:S01]  /*22c0*/  IADD3 R0, R0, -0x8, RZ ;  /* 0xfffffff800007810 */ /* 0x000fe20007ffe0ff */
[-C--:B--2---:R-:W-:Y:S01]  /*22d0*/  FMUL.FTZ R11, R6, R25.reuse ;  /* 0x00000019060b7220 */ /* 0x084fe20000410000 */
[----:B------:R-:W-:Y:S01]  /*22e0*/  IADD3 R6, P1, R4, 0x20, RZ ;  /* 0x0000002004067810 */ /* 0x000fe20007f3e0ff */
[----:B---3--:R-:W-:-:S03]  /*22f0*/  FMUL.FTZ R13, R8, R25 ;  /* 0x00000019080d7220 */ /* 0x008fc60000410000 */
[----:B------:R1:W-:Y:S01]  /*2300*/  STG.E desc[UR6][R4.64], R11 ;  /* 0x0000000b04007986 */ /* 0x0003e2000c101906 */
[----:B----4-:R-:W-:-:S03]  /*2310*/  FMUL.FTZ R15, R10, R25 ;  /* 0x000000190a0f7220 */ /* 0x010fc60000410000 */
[----:B------:R-:W-:Y:S01]  /*2320*/  STG.E desc[UR6][R4.64+0x4], R13 ;  /* 0x0000040d04007986 */ /* 0x000fe2000c101906 */
[----:B-----5:R-:W-:-:S03]  /*2330*/  FMUL.FTZ R17, R12, R25 ;  /* 0x000000190c117220 */ /* 0x020fc60000410000 */
[----:B------:R-:W-:Y:S01]  /*2340*/  STG.E desc[UR6][R4.64+0x8], R15 ;  /* 0x0000080f04007986 */ /* 0x000fe2000c101906 */
[-C--:B------:R-:W-:Y:S01]  /*2350*/  FMUL.FTZ R19, R14, R25.reuse ;  /* 0x000000190e137220 */ /* 0x080fe20000410000 */
[----:B-1----:R-:W-:Y:S02]  /*2360*/  IMAD.X R11, RZ, RZ, R5, P1 ;  /* 0x000000ffff0b7224 */ /* 0x002fe400008e0605 */
[----:B------:R-:W-:Y:S01]  /*2370*/  STG.E desc[UR6][R4.64+0xc], R17 ;  /* 0x00000c1104007986 */ /* 0x000fe2000c101906 */
[----:B------:R-:W-:-:S03]  /*2380*/  FMUL.FTZ R21, R16, R25 ;  /* 0x0000001910157220 */ /* 0x000fc60000410000 */
[----:B------:R-:W-:Y:S01]  /*2390*/  STG.E desc[UR6][R4.64+0x10], R19 ;  /* 0x0000101304007986 */ /* 0x000fe2000c101906 */
[----:B------:R-:W-:-:S03]  /*23a0*/  FMUL.FTZ R23, R20, R25 ;  /* 0x0000001914177220 */ /* 0x000fc60000410000 */
[----:B------:R-:W-:Y:S01]  /*23b0*/  STG.E desc[UR6][R4.64+0x14], R21 ;  /* 0x0000141504007986 */ /* 0x000fe2000c101906 */
[----:B------:R-:W-:-:S03]  /*23c0*/  FMUL.FTZ R25, R22, R25 ;  /* 0x0000001916197220 */ /* 0x000fc60000410000 */
[----:B------:R-:W-:Y:S04]  /*23d0*/  STG.E desc[UR6][R4.64+0x18], R23 ;  /* 0x0000181704007986 */ /* 0x000fe8000c101906 */
[----:B------:R1:W-:Y:S02]  /*23e0*/  STG.E desc[UR6][R4.64+0x1c], R25 ;  /* 0x00001c1904007986 */ /* 0x0003e4000c101906 */
[----:B-1----:R-:W-:Y:S02]  /*23f0*/  IMAD.MOV.U32 R4, RZ, RZ, R6 ;  /* 0x000000ffff047224 */ /* 0x002fe400078e0006 */
[----:B------:R-:W-:-:S07]  /*2400*/  IMAD.MOV.U32 R5, RZ, RZ, R11 ;  /* 0x000000ffff057224 */ /* 0x000fce00078e000b */
.L_x_611:
[----:B------:R-:W-:-:S13]  /*2410*/  ISETP.NE.OR P0, PT, R0, RZ, P0 ;  /* 0x000000ff0000720c */ /* 0x000fda0000705670 */
[----:B------:R-:W-:Y:S05]  /*2420*/  @!P0 BRA `(.L_x_607) ;  /* 0x0000000000548947 */ /* 0x000fea0003800000 */
.L_x_608:
[----:B------:R2:W3:Y:S02]  /*2430*/  MUFU.RCP R21, R7 ;  /* 0x0000000700157308 */ /* 0x0004e40000001000 */
.L_x_612:
[----:B------:R-:W3:Y:S04]  /*2440*/  LDG.E R6, desc[UR6][R4.64] ;  /* 0x0000000604067981 */ /* 0x000ee8000c1e1900 */
[----:B------:R-:W4:Y:S04]  /*2450*/  LDG.E R8, desc[UR6][R4.64+0x4] ;  /* 0x0000040604087981 */ /* 0x000f28000c1e1900 */
[----:B------:R-:W5:Y:S04]  /*2460*/  LDG.E R10, desc[UR6][R4.64+0x8] ;  /* 0x00000806040a7981 */ /* 0x000f68000c1e1900 */
[----:B-1----:R-:W2:Y:S01]  /*2470*/  LDG.E R12, desc[UR6][R4.64+0xc] ;  /* 0x00000c06040c7981 */ /* 0x002ea2000c1e1900 */
[----:B------:R-:W-:Y:S01]  /*2480*/  VIADD R0, R0, 0xfffffffc ;  /* 0xfffffffc00007836 */ /* 0x000fe20000000000 */
[----:B------:R-:W-:-:S04]  /*2490*/  UIADD3 UR4, UR4, 0x4, URZ ;  /* 0x0000000404047890 */ /* 0x000fc8000fffe03f */
[----:B------:R-:W-:Y:S01]  /*24a0*/  ISETP.NE.AND P0, PT, R0, RZ, PT ;  /* 0x000000ff0000720c */ /* 0x000fe20003f05270 */
[-C--:B---3--:R-:W-:Y:S01]  /*24b0*/  FMUL.FTZ R11, R6, R21.reuse ;  /* 0x00000015060b7220 */ /* 0x088fe20000410000 */
[----:B------:R-:W-:Y:S01]  /*24c0*/  IADD3 R6, P1, R4, 0x10, RZ ;  /* 0x0000001004067810 */ /* 0x000fe20007f3e0ff */
[----:B----4-:R-:W-:-:S03]  /*24d0*/  FMUL.FTZ R13, R8, R21 ;  /* 0x00000015080d7220 */ /* 0x010fc60000410000 */
[----:B------:R-:W-:Y:S01]  /*24e0*/  STG.E desc[UR6][R4.64], R11 ;  /* 0x0000000b04007986 */ /* 0x000fe2000c101906 */
[----:B------:R-:W-:Y:S02]  /*24f0*/  IMAD.X R19, RZ, RZ, R5, P1 ;  /* 0x000000ffff137224 */ /* 0x000fe400008e0605 */
[-C--:B-----5:R-:W-:Y:S01]  /*2500*/  FMUL.FTZ R15, R10, R21.reuse ;  /* 0x000000150a0f7220 */ /* 0x0a0fe20000410000 */
[----:B------:R-:W-:Y:S01]  /*2510*/  STG.E desc[UR6][R4.64+0x4], R13 ;  /* 0x0000040d04007986 */ /* 0x000fe2000c101906 */
[----:B--2---:R-:W-:-:S03]  /*2520*/  FMUL.FTZ R17, R12, R21 ;  /* 0x000000150c117220 */ /* 0x004fc60000410000 */
[----:B------:R-:W-:Y:S04]  /*2530*/  STG.E desc[UR6][R4.64+0x8], R15 ;  /* 0x0000080f04007986 */ /* 0x000fe8000c101906 */
[----:B------:R1:W-:Y:S02]  /*2540*/  STG.E desc[UR6][R4.64+0xc], R17 ;  /* 0x00000c1104007986 */ /* 0x0003e4000c101906 */
[----:B-1----:R-:W-:Y:S01]  /*2550*/  MOV R4, R6 ;  /* 0x0000000600047202 */ /* 0x002fe20000000f00 */
[----:B------:R-:W-:Y:S01]  /*2560*/  IMAD.MOV.U32 R5, RZ, RZ, R19 ;  /* 0x000000ffff057224 */ /* 0x000fe200078e0013 */
[----:B------:R-:W-:Y:S06]  /*2570*/  @P0 BRA `(.L_x_612) ;  /* 0xfffffffc00b00947 */ /* 0x000fec000383ffff */
.L_x_607:
[----:B------:R-:W-:-:S13]  /*2580*/  ISETP.NE.AND P0, PT, R3, RZ, PT ;  /* 0x000000ff0300720c */ /* 0x000fda0003f05270 */
[----:B------:R-:W-:Y:S05]  /*2590*/  @!P0 EXIT ;  /* 0x000000000000894d */ /* 0x000fea0003800000 */
[----:B------:R-:W2:Y:S01]  /*25a0*/  LDC.64 R4, c[0x0][0x220] ;  /* 0x00008800ff047b82 */ /* 0x000ea20000000a00 */
[----:B------:R-:W-:Y:S01]  /*25b0*/  IMAD R9, R2, 0x80, R9 ;  /* 0x0000008002097824 */ /* 0x000fe200078e0209 */
[----:B------:R3:W4:Y:S03]  /*25c0*/  MUFU.RCP R11, R7 ;  /* 0x00000007000b7308 */ /* 0x0007260000001000 */
[----:B------:R-:W-:-:S04]  /*25d0*/  IMAD R9, R9, R18, UR4 ;  /* 0x0000000409097e24 */ /* 0x000fc8000f8e0212 */
[----:B--2---:R-:W-:-:S04]  /*25e0*/  IMAD.WIDE R4, R9, 0x4, R4 ;  /* 0x0000000409047825 */ /* 0x004fc800078e0204 */
[----:B------:R-:W-:Y:S02]  /*25f0*/  IMAD.MOV.U32 R0, RZ, RZ, R4 ;  /* 0x000000ffff007224 */ /* 0x000fe400078e0004 */
[----:B---34-:R-:W-:-:S07]  /*2600*/  IMAD.MOV.U32 R9, RZ, RZ, R5 ;  /* 0x000000ffff097224 */ /* 0x018fce00078e0005 */
.L_x_613:
[----:B--2---:R-:W-:Y:S01]  /*2610*/  MOV R4, R0 ;  /* 0x0000000000047202 */ /* 0x004fe20000000f00 */
[----:B------:R-:W-:-:S05]  /*2620*/  IMAD.MOV.U32 R5, RZ, RZ, R9 ;  /* 0x000000ffff057224 */ /* 0x000fca00078e0009 */
[----:B------:R-:W0:Y:S01]  /*2630*/  LDG.E R0, desc[UR6][R4.64] ;  /* 0x0000000604007981 */ /* 0x000e22000c1e1900 */
[----:B------:R-:W-:-:S05]  /*2640*/  VIADD R3, R3, 0xffffffff ;  /* 0xffffffff03037836 */ /* 0x000fca0000000000 */
[----:B------:R-:W-:Y:S01]  /*2650*/  ISETP.NE.AND P0, PT, R3, RZ, PT ;  /* 0x000000ff0300720c */ /* 0x000fe20003f05270 */
[----:B0-----:R-:W-:Y:S01]  /*2660*/  FMUL.FTZ R7, R0, R11 ;  /* 0x0000000b00077220 */ /* 0x001fe20000410000 */
[----:B------:R-:W-:-:S04]  /*2670*/  IADD3 R0, P1, R4, 0x4, RZ ;  /* 0x0000000404007810 */ /* 0x000fc80007f3e0ff */
[----:B------:R2:W-:Y:S01]  /*2680*/  STG.E desc[UR6][R4.64], R7 ;  /* 0x0000000704007986 */ /* 0x0005e2000c101906 */
[----:B------:R-:W-:-:S06]  /*2690*/  IMAD.X R9, RZ, RZ, R5, P1 ;  /* 0x000000ffff097224 */ /* 0x000fcc00008e0605 */
[----:B------:R-:W-:Y:S05]  /*26a0*/  @P0 BRA `(.L_x_613) ;  /* 0xfffffffc00d80947 */ /* 0x000fea000383ffff */
[----:B------:R-:W-:Y:S05]  /*26b0*/  EXIT ;  /* 0x000000000000794d */ /* 0x000fea0003800000 */
.L_x_614:
        /* <DEDUP_REMOVED lines=12> */
.L_x_12118:


//--------------------- .text._ZN4vllm3moe10topkGatingILi1ELi1ELi4ELi2ELi32El13__nv_bfloat16LNS0_11ScoringFuncE1EEEvPKT5_PKbPfiPT4_PiiiibPKf --------------------------
	.section	.text._ZN4vllm3moe10topkGatingILi1ELi1ELi4ELi2ELi32El13__nv_bfloat16LNS0_11ScoringFuncE1EEEvPKT5_PKbPfiPT4_PiiiibPKf,"ax",@progbits
	.align	128
        .global         _ZN4vllm3moe10topkGatingILi1ELi1ELi4ELi2ELi32El13__nv_bfloat16LNS0_11ScoringFuncE1EEEvPKT5_PKbPfiPT4_PiiiibPKf
        .type           _ZN4vllm3moe10topkGatingILi1ELi1ELi4ELi2ELi32El13__nv_bfloat16LNS0_11ScoringFuncE1EEEvPKT5_PKbPfiPT4_PiiiibPKf,@function
        .size           _ZN4vllm3moe10topkGatingILi1ELi1ELi4ELi2ELi32El13__nv_bfloat16LNS0_11ScoringFuncE1EEEvPKT5_PKbPfiPT4_PiiiibPKf,(.L_x_12119 - _ZN4vllm3moe10topkGatingILi1ELi1ELi4ELi2ELi32El13__nv_bfloat16LNS0_11ScoringFuncE1EEEvPKT5_PKbPfiPT4_PiiiibPKf)
        .other          _ZN4vllm3moe10topkGatingILi1ELi1ELi4ELi2ELi32El13__nv_bfloat16LNS0_11ScoringFuncE1EEEvPKT5_PKbPfiPT4_PiiiibPKf,@"STO_CUDA_ENTRY STV_DEFAULT"
_ZN4vllm3moe10topkGatingILi1ELi1ELi4ELi2ELi32El13__nv_bfloat16LNS0_11ScoringFuncE1EEEvPKT5_PKbPfiPT4_PiiiibPKf:
.text._ZN4vllm3moe10topkGatingILi1ELi1ELi4ELi2ELi32El13__nv_bfloat16LNS0_11ScoringFuncE1EEEvPKT5_PKbPfiPT4_PiiiibPKf:
[----:B------:R-:W-:Y:S01]  /*0000*/  LDC R1, c[0x0][0x28] ;  /* 0x00000a00ff017b82 */ /* 0x000fe20000000800 */
[----:B------:R-:W0:Y:S07]  /*0010*/  S2R R2, SR_TID.Y ;  /* 0x0000000000027919 */ /* 0x000e2e0000002200 */
[----:B------:R-:W1:Y:S01]  /*0020*/  LDC R7, c[0x0][0x228] ;  /* 0x00008a00ff077b82 */ /* 0x000e620000000800 */
[----:B------:R-:W-:Y:S01]  /*0030*/  ULDC.64 UR12, c[0x0][0x238] ;  /* 0x00008e00000c7ab9 */ /* 0x000fe20000000a00 */
[----:B------:R-:W-:Y:S01]  /*0040*/  ULDC.64 UR10, c[0x0][0x230] ;  /* 0x00008c00000a7ab9 */ /* 0x000fe20000000a00 */
[----:B------:R-:W0:Y:S01]  /*0050*/  S2R R3, SR_TID.X ;  /* 0x0000000000037919 */ /* 0x000e220000002100 */
[----:B------:R-:W2:Y:S01]  /*0060*/  S2R R8, SR_CTAID.X ;  /* 0x0000000000087919 */ /* 0x000ea20000002500 */
[----:B0-----:R-:W-:-:S04]  /*0070*/  IMAD R5, R2, 0x20, R3 ;  /* 0x0000002002057824 */ /* 0x001fc800078e0203 */
[----:B--2---:R-:W-:-:S05]  /*0080*/  IMAD R0, R8, 0x80, R5 ;  /* 0x0000008008007824 */ /* 0x004fca00078e0205 */
[----:B-1----:R-:W-:-:S13]  /*0090*/  ISETP.GE.AND P0, PT, R0, R7, PT ;  /* 0x000000070000720c */ /* 0x002fda0003f06270 */
[----:B------:R-:W-:Y:S05]  /*00a0*/  @P0 EXIT ;  /* 0x000000000000094d */ /* 0x000fea0003800000 */
[----:B------:R-:W0:Y:S01]  /*00b0*/  LDC.64 R10, c[0x0][0x210] ;  /* 0x00008400ff0a7b82 */ /* 0x000e220000000a00 */
[----:B------:R-:W-:Y:S01]  /*00c0*/  ULDC.64 UR6, c[0x0][0x208] ;  /* 0x0000820000067ab9 */ /* 0x000fe20000000a00 */
[----:B------:R-:W-:Y:S02]  /*00d0*/  ULDC.64 UR4, c[0x0][0x218] ;  /* 0x0000860000047ab9 */ /* 0x000fe40000000a00 */
[----:B------:R-:W-:-:S04]  /*00e0*/  ISETP.NE.U32.AND P0, PT, RZ, UR4, PT ;  /* 0x00000004ff007c0c */ /* 0x000fc8000bf05070 */
[----:B------:R-:W1:Y:S01]  /*00f0*/  LDC R5, c[0x0][0x240] ;  /* 0x00009000ff057b82 */ /* 0x000e620000000800 */
[----:B0-----:R-:W-:-:S06]  /*0100*/  IMAD.WIDE R10, R0, 0x2, R10 ;  /* 0x00000002000a7825 */ /* 0x001fcc00078e020a */
[----:B------:R0:W2:Y:S01]  /*0110*/  LDG.E.U16 R10, desc[UR6][R10.64] ;  /* 0x000000060a0a7981 */ /* 0x0000a2000c1e1500 */
[----:B------:R-:W-:-:S13]  /*0120*/  ISETP.NE.AND.EX P0, PT, RZ, UR5, PT, P0 ;  /* 0x00000005ff007c0c */ /* 0x000fda000bf05300 */
[----:B------:R-:W-:-:S04]  /*0130*/  @P0 IADD3 R12, P1, R0, UR4, RZ ;  /* 0x00000004000c0c10 */ /* 0x000fc8000ff3e0ff */
[----:B------:R-:W-:-:S05]  /*0140*/  @P0 LEA.HI.X.SX32 R13, R0, UR5, 0x1, P1 ;  /* 0x00000005000d0c11 */ /* 0x000fca00088f0eff */
[----:B------:R-:W3:Y:S01]  /*0150*/  @P0 LDG.E.U8 R12, desc[UR6][R12.64] ;  /* 0x000000060c0c0981 */ /* 0x000ee2000c1e1100 */
[----:B0-----:R-:W-:Y:S01]  /*0160*/  IMAD.MOV.U32 R11, RZ, RZ, 0x1 ;  /* 0x00000001ff0b7424 */ /* 0x001fe200078e00ff */
[----:B--2---:R-:W-:-:S05]  /*0170*/  SHF.L.U32 R4, R10, 0x10, RZ ;  /* 0x000000100a047819 */ /* 0x004fca00000006ff */
[----:B------:R-:W-:-:S06]  /*0180*/  FMUL.FTZ R9, R4, -1.4426950216293334961 ;  /* 0xbfb8aa3b04097820 */ /* 0x000fcc0000410000 */
[----:B------:R-:W0:Y:S01]  /*0190*/  MUFU.EX2 R9, R9 ;  /* 0x0000000900097308 */ /* 0x000e220000000800 */
[----:B---3--:R-:W-:-:S04]  /*01a0*/  @P0 ISETP.NE.AND P1, PT, R12, RZ, PT ;  /* 0x000000ff0c00020c */ /* 0x008fc80003f25270 */
[----:B------:R-:W-:Y:S01]  /*01b0*/  @P0 SEL R4, RZ, 0x1, P1 ;  /* 0x00000001ff040807 */ /* 0x000fe20000800000 */
[----:B0-----:R-:W-:Y:S01]  /*01c0*/  FADD.FTZ R10, R9, 1 ;  /* 0x3f800000090a7421 */ /* 0x001fe20000010000 */
[----:B-1----:R-:W-:Y:S02]  /*01d0*/  ISETP.GE.AND P1, PT, R5, 0x1, PT ;  /* 0x000000010500780c */ /* 0x002fe40003f26270 */
[----:B------:R-:W-:Y:S01]  /*01e0*/  @P0 PRMT R6, R4, 0x7610, R6 ;  /* 0x0000761004060816 */ /* 0x000fe20000000006 */
[----:B------:R-:W-:Y:S02]  /*01f0*/  IMAD.MOV.U32 R4, RZ, RZ, RZ ;  /* 0x000000ffff047224 */ /* 0x000fe400078e00ff */
[----:B------:R-:W0:Y:S01]  /*0200*/  MUFU.RCP R10, R10 ;  /* 0x0000000a000a7308 */ /* 0x000e220000001000 */
[----:B------:R-:W-:Y:S02]  /*0210*/  @!P0 PRMT R6, R11, 0x7610, R6 ;  /* 0x000076100b068816 */ /* 0x000fe40000000006 */
[----:B0-----:R-:W-:-:S04]  /*0220*/  FSETP.GEU.FTZ.AND P2, PT, |R10|, +INF , PT ;  /* 0x7f8000000a00780b */ /* 0x001fc80003f5e200 */
[----:B------:R-:W-:Y:S01]  /*0230*/  FSEL R9, R10, RZ, !P2 ;  /* 0x000000ff0a097208 */ /* 0x000fe20005000000 */
[----:B------:R-:W-:Y:S08]  /*0240*/  @!P1 BRA `(.L_x_615) ;  /* 0x0000000c00789947 */ /* 0x000ff00003800000 */
[----:B------:R-:W0:Y:S01]  /*0250*/  LDC R10, c[0x0][0x244] ;  /* 0x00009100ff0a7b82 */ /* 0x000e220000000800 */
[----:B------:R-:W-:Y:S01]  /*0260*/  ULDC.U8 UR4, c[0x0][0x24c] ;  /* 0x0000930000047ab9 */ /* 0x000fe20000000000 */
[----:B------:R-:W-:Y:S01]  /*0270*/  PRMT R6, R6, 0x9910, RZ ;  /* 0x0000991006067816 */ /* 0x000fe200000000ff */
[----:B------:R-:W-:-:S05]  /*0280*/  UPRMT UR4, UR4, 0x8880, URZ ;  /* 0x0000888004047896 */ /* 0x000fca000800003f */
[----:B------:R-:W1:Y:S01]  /*0290*/  LDC R11, c[0x0][0x248] ;  /* 0x00009200ff0b7b82 */ /* 0x000e620000000800 */
[----:B------:R-:W-:Y:S02]  /*02a0*/  ISETP.NE.AND P2, PT, RZ, UR4, PT ;  /* 0x00000004ff007c0c */ /* 0x000fe4000bf45270 */
[----:B0-----:R-:W-:-:S04]  /*02b0*/  ISETP.GE.AND P0, PT, R10, 0x1, PT ;  /* 0x000000010a00780c */ /* 0x001fc80003f06270 */
[----:B-1----:R-:W-:Y:S02]  /*02c0*/  ISETP.GT.AND P0, PT, R11, RZ, !P0 ;  /* 0x000000ff0b00720c */ /* 0x002fe40004704270 */
[C---:B------:R-:W-:Y:S02]  /*02d0*/  IADD3 R11, R5.reuse, -0x1, RZ ;  /* 0xffffffff050b7810 */ /* 0x040fe40007ffe0ff */
[----:B------:R-:W-:Y:S02]  /*02e0*/  ISETP.NE.AND P0, PT, R6, RZ, P0 ;  /* 0x000000ff0600720c */ /* 0x000fe40000705270 */
[----:B------:R-:W-:Y:S01]  /*02f0*/  LOP3.LUT R6, R5, 0x3, RZ, 0xc0, !PT ;  /* 0x0000000305067812 */ /* 0x000fe200078ec0ff */
[----:B------:R-:W-:Y:S10]  /*0300*/  @!P2 BRA `(.L_x_616) ;  /* 0x0000000400bca947 */ /* 0x000ff40003800000 */
[----:B------:R-:W-:Y:S01]  /*0310*/  ISETP.GE.U32.AND P2, PT, R11, 0x3, PT ;  /* 0x000000030b00780c */ /* 0x000fe20003f46070 */
[----:B------:R-:W-:Y:S01]  /*0320*/  UMOV UR4, URZ ;  /* 0x0000003f00047c82 */ /* 0x000fe20008000000 */
[----:B------:R-:W-:Y:S01]  /*0330*/  ISETP.NE.AND P3, PT, R6, RZ, PT ;  /* 0x000000ff0600720c */ /* 0x000fe20003f65270 */
[----:B------:R-:W-:-:S10]  /*0340*/  IMAD.MOV.U32 R4, RZ, RZ, RZ ;  /* 0x000000ffff047224 */ /* 0x000fd400078e00ff */
[----:B------:R-:W-:Y:S05]  /*0350*/  @!P2 BRA `(.L_x_617) ;  /* 0x0000000000e0a947 */ /* 0x000fea0003800000 */
[----:B------:R-:W-:Y:S01]  /*0360*/  IMAD.IADD R11, R3, 0x1, R7 ;  /* 0x00000001030b7824 */ /* 0x000fe200078e0207 */
[----:B------:R-:W-:Y:S01]  /*0370*/  LEA R3, R8, R3, 0x7 ;  /* 0x0000000308037211 */ /* 0x000fe200078e38ff */
[----:B------:R-:W-:Y:S01]  /*0380*/  HFMA2.MMA R4, -RZ, RZ, 0, 0 ;  /* 0x00000000ff047435 */ /* 0x000fe200000001ff */
[----:B------:R-:W-:Y:S01]  /*0390*/  IADD3 R13, -R10, RZ, RZ ;  /* 0x000000ff0a0d7210 */ /* 0x000fe20007ffe1ff */
[----:B------:R-:W-:Y:S01]  /*03a0*/  IMAD R11, R8, 0x80, R11 ;  /* 0x00000080080b7824 */ /* 0x000fe200078e020b */
[----:B------:R-:W-:Y:S01]  /*03b0*/  UMOV UR4, URZ ;  /* 0x0000003f00047c82 */ /* 0x000fe20008000000 */
[C---:B------:R-:W-:Y:S01]  /*03c0*/  IMAD R12, R2.reuse, 0x20, R3 ;  /* 0x00000020020c7824 */ /* 0x040fe200078e0203 */
[----:B------:R-:W-:Y:S01]  /*03d0*/  SHF.R.S32.HI R3, RZ, 0x1f, R13 ;  /* 0x0000001fff037819 */ /* 0x000fe2000001140d */
[----:B------:R-:W-:Y:S01]  /*03e0*/  IMAD.MOV.U32 R18, RZ, RZ, R0 ;  /* 0x000000ffff127224 */ /* 0x000fe200078e0000 */
[----:B------:R-:W-:Y:S01]  /*03f0*/  LEA R20, R2, R11, 0x5 ;  /* 0x0000000b02147211 */ /* 0x000fe200078e28ff */
[----:B------:R-:W-:Y:S01]  /*0400*/  IMAD.IADD R11, R6, 0x1, -R5 ;  /* 0x00000001060b7824 */ /* 0x000fe200078e0a05 */
[----:B------:R-:W-:Y:S01]  /*0410*/  SEL R2, R13, 0x1, P0 ;  /* 0x000000010d027807 */ /* 0x000fe20000000000 */
[----:B------:R-:W-:Y:S01]  /*0420*/  IMAD R21, R7, 0x3, R12 ;  /* 0x0000000307157824 */ /* 0x000fe200078e020c */
[----:B------:R-:W-:Y:S01]  /*0430*/  SEL R3, R3, RZ, P0 ;  /* 0x000000ff03037207 */ /* 0x000fe20000000000 */
[----:B------:R-:W-:Y:S01]  /*0440*/  ULDC.64 UR8, c[0x0][0x220] ;  /* 0x0000880000087ab9 */ /* 0x000fe20000000a00 */
[----:B------:R-:W-:-:S07]  /*0450*/  LEA R19, R7, R12, 0x1 ;  /* 0x0000000c07137211 */ /* 0x000fce00078e08ff */
.L_x_618:
[----:B------:R-:W-:Y:S01]  /*0460*/  MOV R15, UR9 ;  /* 0x00000009000f7c02 */ /* 0x000fe20008000f00 */
[----:B------:R-:W-:Y:S01]  /*0470*/  IMAD.U32 R14, RZ, RZ, UR8 ;  /* 0x00000008ff0e7e24 */ /* 0x000fe2000f8e00ff */
[----:B------:R-:W-:Y:S01]  /*0480*/  MOV R17, UR11 ;  /* 0x0000000b00117c02 */ /* 0x000fe20008000f00 */
[----:B------:R-:W-:Y:S01]  /*0490*/  IMAD R23, R0, R5, RZ ;  /* 0x0000000500177224 */ /* 0x000fe200078e02ff */
[----:B------:R-:W-:Y:S01]  /*04a0*/  MOV R13, UR13 ;  /* 0x0000000d000d7c02 */ /* 0x000fe20008000f00 */
[----:B------:R-:W-:Y:S02]  /*04b0*/  IMAD.U32 R16, RZ, RZ, UR10 ;  /* 0x0000000aff107e24 */ /* 0x000fe4000f8e00ff */
[----:B------:R-:W-:Y:S01]  /*04c0*/  FADD.FTZ R4, R9, R4 ;  /* 0x0000000409047221 */ /* 0x000fe20000010000 */
[----:B------:R-:W-:Y:S01]  /*04d0*/  IMAD.U32 R12, RZ, RZ, UR12 ;  /* 0x0000000cff0c7e24 */ /* 0x000fe2000f8e00ff */
[----:B------:R-:W-:Y:S01]  /*04e0*/  UIADD3 UR12, UP0, UR12, 0x10, URZ ;  /* 0x000000100c0c7890 */ /* 0x000fe2000ff1e03f */
[----:B------:R-:W-:-:S02]  /*04f0*/  VIADD R11, R11, 0x4 ;  /* 0x000000040b0b7836 */ /* 0x000fc40000000000 */
[----:B------:R-:W-:Y:S01]  /*0500*/  FADD.FTZ R4, R9, R4 ;  /* 0x0000000409047221 */ /* 0x000fe20000010000 */
[----:B------:R-:W-:Y:S01]  /*0510*/  IMAD.WIDE R14, R23, 0x4, R14 ;  /* 0x00000004170e7825 */ /* 0x000fe200078e020e */
[----:B------:R-:W-:Y:S01]  /*0520*/  UIADD3 UR10, UP1, UR10, 0x20, URZ ;  /* 0x000000200a0a7890 */ /* 0x000fe2000ff3e03f */
[----:B------:R-:W-:Y:S02]  /*0530*/  ISETP.NE.AND P2, PT, R11, RZ, PT ;  /* 0x000000ff0b00720c */ /* 0x000fe40003f45270 */
[----:B------:R-:W-:Y:S01]  /*0540*/  IMAD.WIDE R16, R23, 0x8, R16 ;  /* 0x0000000817107825 */ /* 0x000fe200078e0210 */
[----:B------:R-:W-:Y:S01]  /*0550*/  STG.E desc[UR6][R14.64], R9 ;  /* 0x000000090e007986 */ /* 0x000fe2000c101906 */
[----:B------:R-:W-:Y:S02]  /*0560*/  UIADD3 UR8, UP2, UR8, 0x10, URZ ;  /* 0x0000001008087890 */ /* 0x000fe4000ff5e03f */
[----:B------:R-:W-:Y:S01]  /*0570*/  FADD.FTZ R4, R9, R4 ;  /* 0x0000000409047221 */ /* 0x000fe20000010000 */
[----:B------:R-:W-:Y:S01]  /*0580*/  IMAD.WIDE R12, R23, 0x4, R12 ;  /* 0x00000004170c7825 */ /* 0x000fe200078e020c */
[----:B------:R-:W-:Y:S01]  /*0590*/  STG.E.64 desc[UR6][R16.64], R2 ;  /* 0x0000000210007986 */ /* 0x000fe2000c101b06 */
[----:B------:R-:W-:-:S02]  /*05a0*/  UIADD3 UR4, UR4, 0x4, URZ ;  /* 0x0000000404047890 */ /* 0x000fc4000fffe03f */
[----:B------:R-:W-:Y:S01]  /*05b0*/  FADD.FTZ R4, R9, R4 ;  /* 0x0000000409047221 */ /* 0x000fe20000010000 */
[----:B------:R-:W-:Y:S01]  /*05c0*/  UIADD3.X UR13, URZ, UR13, URZ, UP0, !UPT ;  /* 0x0000000d3f0d7290 */ /* 0x000fe200087fe43f */
[----:B------:R0:W-:Y:S01]  /*05d0*/  STG.E desc[UR6][R12.64], R18 ;  /* 0x000000120c007986 */ /* 0x0001e2000c101906 */
[----:B------:R-:W-:Y:S02]  /*05e0*/  UIADD3.X UR11, URZ, UR11, URZ, UP1, !UPT ;  /* 0x0000000b3f0b7290 */ /* 0x000fe40008ffe43f */
[----:B------:R-:W-:Y:S01]  /*05f0*/  UIADD3.X UR9, URZ, UR9, URZ, UP2, !UPT ;  /* 0x000000093f097290 */ /* 0x000fe200097fe43f */
[----:B------:R-:W-:Y:S04]  /*0600*/  STG.E desc[UR6][R14.64+0x4], R9 ;  /* 0x000004090e007986 */ /* 0x000fe8000c101906 */
[----:B------:R-:W-:Y:S04]  /*0610*/  STG.E.64 desc[UR6][R16.64+0x8], R2 ;  /* 0x0000080210007986 */ /* 0x000fe8000c101b06 */
[----:B------:R1:W-:Y:S01]  /*0620*/  STG.E desc[UR6][R12.64+0x4], R20 ;  /* 0x000004140c007986 */ /* 0x0003e2000c101906 */
[----:B0-----:R-:W-:-:S03]  /*0630*/  LEA R18, R7, R18, 0x2 ;  /* 0x0000001207127211 */ /* 0x001fc600078e10ff */
[----:B------:R-:W-:Y:S04]  /*0640*/  STG.E desc[UR6][R14.64+0x8], R9 ;  /* 0x000008090e007986 */ /* 0x000fe8000c101906 */
[----:B------:R-:W-:Y:S04]  /*0650*/  STG.E.64 desc[UR6][R16.64+0x10], R2 ;  /* 0x0000100210007986 */ /* 0x000fe8000c101b06 */
[----:B------:R0:W-:Y:S01]  /*0660*/  STG.E desc[UR6][R12.64+0x8], R19 ;  /* 0x000008130c007986 */ /* 0x0001e2000c101906 */
[----:B-1----:R-:W-:-:S03]  /*0670*/  IMAD R20, R7, 0x4, R20 ;  /* 0x0000000407147824 */ /* 0x002fc600078e0214 */
[----:B------:R-:W-:Y:S04]  /*0680*/  STG.E desc[UR6][R14.64+0xc], R9 ;  /* 0x00000c090e007986 */ /* 0x000fe8000c101906 */
[----:B------:R-:W-:Y:S04]  /*0690*/  STG.E.64 desc[UR6][R16.64+0x18], R2 ;  /* 0x0000180210007986 */ /* 0x000fe8000c101b06 */
[----:B------:R1:W-:Y:S01]  /*06a0*/  STG.E desc[UR6][R12.64+0xc], R21 ;  /* 0x00000c150c007986 */ /* 0x0003e2000c101906 */
[C---:B0-----:R-:W-:Y:S01]  /*06b0*/  LEA R19, R7.reuse, R19, 0x2 ;  /* 0x0000001307137211 */ /* 0x041fe200078e10ff */
[----:B-1----:R-:W-:Y:S01]  /*06c0*/  IMAD R21, R7, 0x4, R21 ;  /* 0x0000000407157824 */ /* 0x002fe200078e0215 */
[----:B------:R-:W-:Y:S06]  /*06d0*/  @P2 BRA `(.L_x_618) ;  /* 0xfffffffc00602947 */ /* 0x000fec000383ffff */
.L_x_617:
[----:B------:R-:W-:Y:S05]  /*06e0*/  @!P3 BRA `(.L_x_615) ;  /* 0x000000080050b947 */ /* 0x000fea0003800000 */
[----:B------:R-:W0:Y:S01]  /*06f0*/  S2R R2, SR_TID.X ;  /* 0x0000000000027919 */ /* 0x000e220000002100 */
[----:B------:R-:W1:Y:S01]  /*0700*/  LDC.64 R16, c[0x0][0x220] ;  /* 0x00008800ff107b82 */ /* 0x000e620000000a00 */
[----:B------:R-:W-:Y:S02]  /*0710*/  VIADD R6, R6, 0xffffffff ;  /* 0xffffffff06067836 */ /* 0x000fe40000000000 */
[----:B------:R-:W-:Y:S01]  /*0720*/  FADD.FTZ R4, R9, R4 ;  /* 0x0000000409047221 */ /* 0x000fe20000010000 */
[----:B------:R-:W2:Y:S01]  /*0730*/  S2R R19, SR_TID.Y ;  /* 0x0000000000137919 */ /* 0x000ea20000002200 */
[----:B------:R-:W-:-:S03]  /*0740*/  IMAD R11, R0, R5, UR4 ;  /* 0x00000004000b7e24 */ /* 0x000fc6000f8e0205 */
[----:B------:R-:W3:Y:S08]  /*0750*/  LDC.64 R14, c[0x0][0x230] ;  /* 0x00008c00ff0e7b82 */ /* 0x000ef00000000a00 */
[----:B------:R-:W4:Y:S01]  /*0760*/  LDC.64 R12, c[0x0][0x238] ;  /* 0x00008e00ff0c7b82 */ /* 0x000f220000000a00 */
[----:B-1----:R-:W-:-:S05]  /*0770*/  IMAD.WIDE R16, R11, 0x4, R16 ;  /* 0x000000040b107825 */ /* 0x002fca00078e0210 */
[----:B------:R1:W-:Y:S01]  /*0780*/  STG.E desc[UR6][R16.64], R9 ;  /* 0x0000000910007986 */ /* 0x0003e2000c101906 */
[----:B0-----:R-:W-:Y:S01]  /*0790*/  IMAD R3, R7, UR4, R2 ;  /* 0x0000000407037c24 */ /* 0x001fe2000f8e0202 */
[----:B------:R-:W-:Y:S01]  /*07a0*/  IADD3 R2, -R10, RZ, RZ ;  /* 0x000000ff0a027210 */ /* 0x000fe20007ffe1ff */
[----:B---3--:R-:W-:Y:S01]  /*07b0*/  IMAD.WIDE R14, R11, 0x8, R14 ;  /* 0x000000080b0e7825 */ /* 0x008fe200078e020e */
[----:B------:R-:W-:-:S03]  /*07c0*/  IADD3 R10, P4, R16, 0x4, RZ ;  /* 0x00000004100a7810 */ /* 0x000fc60007f9e0ff */
[----:B------:R-:W-:Y:S01]  /*07d0*/  IMAD R8, R8, 0x80, R3 ;  /* 0x0000008008087824 */ /* 0x000fe200078e0203 */
[----:B------:R-:W-:Y:S02]  /*07e0*/  SHF.R.S32.HI R3, RZ, 0x1f, R2 ;  /* 0x0000001fff037819 */ /* 0x000fe40000011402 */
[----:B------:R-:W-:Y:S01]  /*07f0*/  SEL R2, R2, 0x1, P0 ;  /* 0x0000000102027807 */ /* 0x000fe20000000000 */
[----:B----4-:R-:W-:Y:S01]  /*0800*/  IMAD.WIDE R12, R11, 0x4, R12 ;  /* 0x000000040b0c7825 */ /* 0x010fe200078e020c */
[----:B------:R-:W-:Y:S02]  /*0810*/  SEL R3, R3, RZ, P0 ;  /* 0x000000ff03037207 */ /* 0x000fe40000000000 */
[----:B------:R-:W-:Y:S02]  /*0820*/  ISETP.NE.AND P0, PT, R6, RZ, PT ;  /* 0x000000ff0600720c */ /* 0x000fe40003f05270 */
[----:B--2---:R-:W-:Y:S01]  /*0830*/  LEA R8, R19, R8, 0x5 ;  /* 0x0000000813087211 */ /* 0x004fe200078e28ff */
[----:B------:R1:W-:Y:S01]  /*0840*/  STG.E.64 desc[UR6][R14.64], R2 ;  /* 0x000000020e007986 */ /* 0x0003e2000c101b06 */
[----:B------:R-:W-:-:S02]  /*0850*/  IADD3 R18, P3, R14, 0x8, RZ ;  /* 0x000000080e127810 */ /* 0x000fc40007f7e0ff */
[----:B------:R-:W-:Y:S01]  /*0860*/  IADD3 R20, P2, R12, 0x4, RZ ;  /* 0x000000040c147810 */ /* 0x000fe20007f5e0ff */
[----:B------:R1:W-:Y:S01]  /*0870*/  STG.E desc[UR6][R12.64], R8 ;  /* 0x000000080c007986 */ /* 0x0003e2000c101906 */
[----:B------:R-:W-:Y:S01]  /*0880*/  IADD3.X R11, RZ, R17, RZ, P4, !PT ;  /* 0x00000011ff0b7210 */ /* 0x000fe200027fe4ff */
[----:B------:R-:W-:Y:S01]  /*0890*/  IMAD.X R19, RZ, RZ, R15, P3 ;  /* 0x000000ffff137224 */ /* 0x000fe200018e060f */
[----:B------:R-:W-:-:S03]  /*08a0*/  IADD3.X R21, RZ, R13, RZ, P2, !PT ;  /* 0x0000000dff157210 */ /* 0x000fc600017fe4ff */
[----:B------:R-:W-:Y:S06]  /*08b0*/  @!P0 BRA `(.L_x_615) ;  /* 0x0000000400dc8947 */ /* 0x000fec0003800000 */
[----:B-1----:R-:W-:-:S07]  /*08c0*/  IMAD.IADD R8, R8, 0x1, R7 ;  /* 0x0000000108087824 */ /* 0x002fce00078e0207 */
.L_x_619:
[----:B------:R-:W-:Y:S01]  /*08d0*/  IADD3 R6, R6, -0x1, RZ ;  /* 0xffffffff06067810 */ /* 0x000fe20007ffe0ff */
[----:B------:R-:W-:Y:S01]  /*08e0*/  IMAD.MOV.U32 R13, RZ, RZ, R19 ;  /* 0x000000ffff0d7224 */ /* 0x000fe200078e0013 */
[----:B------:R-:W-:Y:S01]  /*08f0*/  MOV R12, R18 ;  /* 0x00000012000c7202 */ /* 0x000fe20000000f00 */
[----:B------:R-:W-:Y:S01]  /*0900*/  IMAD.MOV.U32 R15, RZ, RZ, R21 ;  /* 0x000000ffff0f7224 */ /* 0x000fe200078e0015 */
[----:B------:R-:W-:Y:S01]  /*0910*/  ISETP.NE.AND P0, PT, R6, RZ, PT ;  /* 0x000000ff0600720c */ /* 0x000fe20003f05270 */
[----:B------:R0:W-:Y:S01]  /*0920*/  STG.E desc[UR6][R10.64], R9 ;  /* 0x000000090a007986 */ /* 0x0001e2000c101906 */
[----:B------:R-:W-:Y:S01]  /*0930*/  MOV R14, R20 ;  /* 0x00000014000e7202 */ /* 0x000fe20000000f00 */
[----:B------:R-:W-:Y:S01]  /*0940*/  FADD.FTZ R4, R9, R4 ;  /* 0x0000000409047221 */ /* 0x000fe20000010000 */
[----:B------:R-:W-:Y:S01]  /*0950*/  IADD3 R20, P2, R20, 0x4, RZ ;  /* 0x0000000414147810 */ /* 0x000fe20007f5e0ff */
[----:B------:R-:W-:Y:S01]  /*0960*/  STG.E.64 desc[UR6][R12.64], R2 ;  /* 0x000000020c007986 */ /* 0x000fe2000c101b06 */
[----:B------:R-:W-:-:S03]  /*0970*/  IADD3 R18, P3, R18, 0x8, RZ ;  /* 0x0000000812127810 */ /* 0x000fc60007f7e0ff */
[----:B------:R1:W-:Y:S01]  /*0980*/  STG.E desc[UR6][R14.64], R8 ;  /* 0x000000080e007986 */ /* 0x0003e2000c101906 */
[----:B------:R-:W-:Y:S01]  /*0990*/  IADD3.X R19, RZ, R19, RZ, P3, !PT ;  /* 0x00000013ff137210 */ /* 0x000fe20001ffe4ff */
[----:B------:R-:W-:Y:S01]  /*09a0*/  IMAD.X R21, RZ, RZ, R21, P2 ;  /* 0x000000ffff157224 */ /* 0x000fe200010e0615 */
[----:B0-----:R-:W-:-:S05]  /*09b0*/  IADD3 R10, P4, R10, 0x4, RZ ;  /* 0x000000040a0a7810 */ /* 0x001fca0007f9e0ff */
[----:B------:R-:W-:Y:S01]  /*09c0*/  IMAD.X R11, RZ, RZ, R11, P4 ;  /* 0x000000ffff0b7224 */ /* 0x000fe200020e060b */
[----:B-1----:R-:W-:Y:S01]  /*09d0*/  IADD3 R8, R8, R7, RZ ;  /* 0x0000000708087210 */ /* 0x002fe20007ffe0ff */
[----:B------:R-:W-:Y:S06]  /*09e0*/  @P0 BRA `(.L_x_619) ;  /* 0xfffffffc00b80947 */ /* 0x000fec000383ffff */
[----:B------:R-:W-:Y:S05]  /*09f0*/  BRA `(.L_x_615) ;  /* 0x00000004008c7947 */ /* 0x000fea0003800000 */
.L_x_616:
[----:B------:R-:W-:Y:S01]  /*0a00*/  ISETP.GE.U32.AND P2, PT, R11, 0x3, PT ;  /* 0x000000030b00780c */ /* 0x000fe20003f46070 */
[----:B------:R-:W-:Y:S01]  /*0a10*/  UMOV UR4, URZ ;  /* 0x0000003f00047c82 */ /* 0x000fe20008000000 */
[----:B------:R-:W-:-:S11]  /*0a20*/  ISETP.NE.AND P3, PT, R6, RZ, PT ;  /* 0x000000ff0600720c */ /* 0x000fd60003f65270 */
[----:B------:R-:W-:Y:S05]  /*0a30*/  @!P2 BRA `(.L_x_620) ;  /* 0x0000000000d4a947 */ /* 0x000fea0003800000 */
[----:B------:R-:W0:Y:S01]  /*0a40*/  S2R R11, SR_TID.X ;  /* 0x00000000000b7919 */ /* 0x000e220000002100 */
[----:B------:R-:W-:Y:S01]  /*0a50*/  IADD3 R2, -R10, RZ, RZ ;  /* 0x000000ff0a027210 */ /* 0x000fe20007ffe1ff */
[----:B------:R-:W-:Y:S01]  /*0a60*/  IMAD.IADD R19, R6, 0x1, -R5 ;  /* 0x0000000106137824 */ /* 0x000fe200078e0a05 */
[----:B------:R-:W-:Y:S01]  /*0a70*/  UMOV UR4, URZ ;  /* 0x0000003f00047c82 */ /* 0x000fe20008000000 */
[----:B------:R-:W1:Y:S01]  /*0a80*/  S2R R18, SR_TID.Y ;  /* 0x0000000000127919 */ /* 0x000e620000002200 */
[----:B------:R-:W-:Y:S01]  /*0a90*/  SHF.R.S32.HI R13, RZ, 0x1f, R2 ;  /* 0x0000001fff0d7819 */ /* 0x000fe20000011402 */
[----:B------:R-:W-:Y:S01]  /*0aa0*/  ULDC.64 UR8, c[0x0][0x220] ;  /* 0x0000880000087ab9 */ /* 0x000fe20000000a00 */
[----:B------:R-:W-:Y:S01]  /*0ab0*/  SEL R2, R2, 0x1, P0 ;  /* 0x0000000102027807 */ /* 0x000fe20000000000 */
[----:B0-----:R-:W-:Y:S02]  /*0ac0*/  IMAD.IADD R3, R11, 0x1, R7 ;  /* 0x000000010b037824 */ /* 0x001fe400078e0207 */
[----:B------:R-:W-:-:S03]  /*0ad0*/  IMAD R11, R8, 0x80, R11 ;  /* 0x00000080080b7824 */ /* 0x000fc600078e020b */
[----:B------:R-:W-:Y:S01]  /*0ae0*/  LEA R3, R8, R3, 0x7 ;  /* 0x0000000308037211 */ /* 0x000fe200078e38ff */
[C---:B-1----:R-:W-:Y:S01]  /*0af0*/  IMAD R12, R18.reuse, 0x20, R11 ;  /* 0x00000020120c7824 */ /* 0x042fe200078e020b */
[----:B------:R-:W-:Y:S02]  /*0b00*/  MOV R11, R0 ;  /* 0x00000000000b7202 */ /* 0x000fe40000000f00 */
[----:B------:R-:W-:Y:S01]  /*0b10*/  LEA R18, R18, R3, 0x5 ;  /* 0x0000000312127211 */ /* 0x000fe200078e28ff */
[--C-:B------:R-:W-:Y:S01]  /*0b20*/  IMAD R20, R7, 0x2, R12.reuse ;  /* 0x0000000207147824 */ /* 0x100fe200078e020c */
[----:B------:R-:W-:Y:S01]  /*0b30*/  SEL R3, R13, RZ, P0 ;  /* 0x000000ff0d037207 */ /* 0x000fe20000000000 */
[----:B------:R-:W-:-:S07]  /*0b40*/  IMAD R21, R7, 0x3, R12 ;  /* 0x0000000307157824 */ /* 0x000fce00078e020c */
.L_x_621:
[----:B------:R-:W-:Y:S01]  /*0b50*/  MOV R14, UR8 ;  /* 0x00000008000e7c02 */ /* 0x000fe20008000f00 */
[----:B------:R-:W-:Y:S01]  /*0b60*/  IMAD.U32 R15, RZ, RZ, UR9 ;  /* 0x00000009ff0f7e24 */ /* 0x000fe2000f8e00ff */
[----:B------:R-:W-:Y:S01]  /*0b70*/  MOV R16, UR10 ;  /* 0x0000000a00107c02 */ /* 0x000fe20008000f00 */
[----:B------:R-:W-:Y:S01]  /*0b80*/  IMAD R23, R0, R5, RZ ;  /* 0x0000000500177224 */ /* 0x000fe200078e02ff */
[----:B------:R-:W-:Y:S01]  /*0b90*/  MOV R12, UR12 ;  /* 0x0000000c000c7c02 */ /* 0x000fe20008000f00 */
[----:B------:R-:W-:Y:S01]  /*0ba0*/  IMAD.U32 R17, RZ, RZ, UR11 ;  /* 0x0000000bff117e24 */ /* 0x000fe2000f8e00ff */
[----:B------:R-:W-:Y:S01]  /*0bb0*/  IADD3 R19, R19, 0x4, RZ ;  /* 0x0000000413137810 */ /* 0x000fe20007ffe0ff */
[----:B------:R-:W-:Y:S01]  /*0bc0*/  IMAD.U32 R13, RZ, RZ, UR13 ;  /* 0x0000000dff0d7e24 */ /* 0x000fe2000f8e00ff */
[----:B------:R-:W-:Y:S01]  /*0bd0*/  UIADD3 UR12, UP1, UR12, 0x10, URZ ;  /* 0x000000100c0c7890 */ /* 0x000fe2000ff3e03f */
[----:B------:R-:W-:Y:S01]  /*0be0*/  IMAD.WIDE R14, R23, 0x4, R14 ;  /* 0x00000004170e7825 */ /* 0x000fe200078e020e */
[----:B------:R-:W-:Y:S01]  /*0bf0*/  ISETP.NE.AND P2, PT, R19, RZ, PT ;  /* 0x000000ff1300720c */ /* 0x000fe20003f45270 */
[----:B------:R-:W-:-:S02]  /*0c00*/  UIADD3 UR10, UP2, UR10, 0x20, URZ ;  /* 0x000000200a0a7890 */ /* 0x000fc4000ff5e03f */
[C---:B------:R-:W-:Y:S01]  /*0c10*/  IMAD.WIDE R16, R23.reuse, 0x8, R16 ;  /* 0x0000000817107825 */ /* 0x040fe200078e0210 */
[----:B------:R-:W-:Y:S01]  /*0c20*/  STG.E desc[UR6][R14.64], R9 ;  /* 0x000000090e007986 */ /* 0x000fe2000c101906 */
[----:B------:R-:W-:Y:S02]  /*0c30*/  UIADD3 UR8, UP0, UR8, 0x10, URZ ;  /* 0x0000001008087890 */ /* 0x000fe4000ff1e03f */
[----:B------:R-:W-:Y:S01]  /*0c40*/  IMAD.WIDE R12, R23, 0x4, R12 ;  /* 0x00000004170c7825 */ /* 0x000fe200078e020c */
[----:B------:R-:W-:Y:S01]  /*0c50*/  STG.E.64 desc[UR6][R16.64], R2 ;  /* 0x0000000210007986 */ /* 0x000fe2000c101b06 */
[----:B------:R-:W-:Y:S02]  /*0c60*/  UIADD3 UR4, UR4, 0x4, URZ ;  /* 0x0000000404047890 */ /* 0x000fe4000fffe03f */
[----:B------:R-:W-:Y:S01]  /*0c70*/  UIADD3.X UR13, URZ, UR13, URZ, UP1, !UPT ;  /* 0x0000000d3f0d7290 */ /* 0x000fe20008ffe43f */
[----:B------:R0:W-:Y:S01]  /*0c80*/  STG.E desc[UR6][R12.64], R11 ;  /* 0x0000000b0c007986 */ /* 0x0001e2000c101906 */
[----:B------:R-:W-:-:S02]  /*0c90*/  UIADD3.X UR11, URZ, UR11, URZ, UP2, !UPT ;  /* 0x0000000b3f0b7290 */ /* 0x000fc400097fe43f */
[----:B------:R-:W-:Y:S01]  /*0ca0*/  UIADD3.X UR9, URZ, UR9, URZ, UP0, !UPT ;  /* 0x000000093f097290 */ /* 0x000fe200087fe43f */
[----:B------:R-:W-:Y:S04]  /*0cb0*/  STG.E desc[UR6][R14.64+0x4], R9 ;  /* 0x000004090e007986 */ /* 0x000fe8000c101906 */
[----:B------:R-:W-:Y:S04]  /*0cc0*/  STG.E.64 desc[UR6][R16.64+0x8], R2 ;  /* 0x0000080210007986 */ /* 0x000fe8000c101b06 */
[----:B------:R1:W-:Y:S01]  /*0cd0*/  STG.E desc[UR6][R12.64+0x4], R18 ;  /* 0x000004120c007986 */ /* 0x0003e2000c101906 */
[----:B0-----:R-:W-:-:S03]  /*0ce0*/  IMAD R11, R7, 0x4, R11 ;  /* 0x00000004070b7824 */ /* 0x001fc600078e020b */
[----:B------:R-:W-:Y:S04]  /*0cf0*/  STG.E desc[UR6][R14.64+0x8], R9 ;  /* 0x000008090e007986 */ /* 0x000fe8000c101906 */
[----:B------:R-:W-:Y:S04]  /*0d00*/  STG.E.64 desc[UR6][R16.64+0x10], R2 ;  /* 0x0000100210007986 */ /* 0x000fe8000c101b06 */
[----:B------:R0:W-:Y:S01]  /*0d10*/  STG.E desc[UR6][R12.64+0x8], R20 ;  /* 0x000008140c007986 */ /* 0x0001e2000c101906 */
[----:B-1----:R-:W-:-:S03]  /*0d20*/  LEA R18, R7, R18, 0x2 ;  /* 0x0000001207127211 */ /* 0x002fc600078e10ff */
[----:B------:R-:W-:Y:S04]  /*0d30*/  STG.E desc[UR6][R14.64+0xc], R9 ;  /* 0x00000c090e007986 */ /* 0x000fe8000c101906 */
[----:B------:R-:W-:Y:S04]  /*0d40*/  STG.E.64 desc[UR6][R16.64+0x18], R2 ;  /* 0x0000180210007986 */ /* 0x000fe8000c101b06 */
[----:B------:R1:W-:Y:S01]  /*0d50*/  STG.E desc[UR6][R12.64+0xc], R21 ;  /* 0x00000c150c007986 */ /* 0x0003e2000c101906 */
[C---:B0-----:R-:W-:Y:S01]  /*0d60*/  IMAD R20, R7.reuse, 0x4, R20 ;  /* 0x0000000407147824 */ /* 0x041fe200078e0214 */
[----:B-1----:R-:W-:Y:S01]  /*0d70*/  LEA R21, R7, R21, 0x2 ;  /* 0x0000001507157211 */ /* 0x002fe200078e10ff */
[----:B------:R-:W-:Y:S06]  /*0d80*/  @P2 BRA `(.L_x_621) ;  /* 0xfffffffc00702947 */ /* 0x000fec000383ffff */
.L_x_620:
[----:B------:R-:W-:Y:S05]  /*0d90*/  @!P3 BRA `(.L_x_615) ;  /* 0x0000000000a4b947 */ /* 0x000fea0003800000 */
[----:B------:R-:W0:Y:S01]  /*0da0*/  S2R R16, SR_TID.X ;  /* 0x0000000000107919 */ /* 0x000e220000002100 */
[----:B------:R-:W1:Y:S01]  /*0db0*/  LDC.64 R14, c[0x0][0x238] ;  /* 0x00008e00ff0e7b82 */ /* 0x000e620000000a00 */
[----:B------:R-:W-:Y:S01]  /*0dc0*/  IMAD R17, R0, R5, UR4 ;  /* 0x0000000400117e24 */ /* 0x000fe2000f8e0205 */
[----:B------:R-:W2:Y:S01]  /*0dd0*/  S2R R19, SR_TID.Y ;  /* 0x0000000000137919 */ /* 0x000ea20000002200 */
[----:B------:R-:W-:-:S05]  /*0de0*/  IMAD.MOV R10, RZ, RZ, -R10 ;  /* 0x000000ffff0a7224 */ /* 0x000fca00078e0a0a */
[----:B------:R-:W3:Y:S08]  /*0df0*/  LDC.64 R2, c[0x0][0x220] ;  /* 0x00008800ff027b82 */ /* 0x000ef00000000a00 */
[----:B------:R-:W4:Y:S01]  /*0e00*/  LDC.64 R12, c[0x0][0x230] ;  /* 0x00008c00ff0c7b82 */ /* 0x000f220000000a00 */
[----:B-1----:R-:W-:-:S03]  /*0e10*/  IMAD.WIDE R14, R17, 0x4, R14 ;  /* 0x00000004110e7825 */ /* 0x002fc600078e020e */
[----:B------:R-:W-:Y:S01]  /*0e20*/  MOV R18, R14 ;  /* 0x0000000e00127202 */ /* 0x000fe20000000f00 */
[----:B0-----:R-:W-:Y:S02]  /*0e30*/  IMAD R11, R7, UR4, R16 ;  /* 0x00000004070b7c24 */ /* 0x001fe4000f8e0210 */
[----:B---3--:R-:W-:-:S04]  /*0e40*/  IMAD.WIDE R2, R17, 0x4, R2 ;  /* 0x0000000411027825 */ /* 0x008fc800078e0202 */
[----:B------:R-:W-:Y:S01]  /*0e50*/  IMAD R8, R8, 0x80, R11 ;  /* 0x0000008008087824 */ /* 0x000fe200078e020b */
[----:B------:R-:W-:Y:S01]  /*0e60*/  SHF.R.S32.HI R11, RZ, 0x1f, R10 ;  /* 0x0000001fff0b7819 */ /* 0x000fe2000001140a */
[----:B----4-:R-:W-:Y:S01]  /*0e70*/  IMAD.WIDE R12, R17, 0x8, R12 ;  /* 0x00000008110c7825 */ /* 0x010fe200078e020c */
[----:B------:R-:W-:Y:S02]  /*0e80*/  MOV R14, R2 ;  /* 0x00000002000e7202 */ /* 0x000fe40000000f00 */
[----:B--2---:R-:W-:Y:S01]  /*0e90*/  LEA R8, R19, R8, 0x5 ;  /* 0x0000000813087211 */ /* 0x004fe200078e28ff */
[----:B------:R-:W-:Y:S01]  /*0ea0*/  IMAD.MOV.U32 R19, RZ, RZ, R15 ;  /* 0x000000ffff137224 */ /* 0x000fe200078e000f */
[----:B------:R-:W-:Y:S01]  /*0eb0*/  MOV R16, R12 ;  /* 0x0000000c00107202 */ /* 0x000fe20000000f00 */
[----:B------:R-:W-:Y:S01]  /*0ec0*/  IMAD.MOV.U32 R15, RZ, RZ, R3 ;  /* 0x000000ffff0f7224 */ /* 0x000fe200078e0003 */
[----:B------:R-:W-:Y:S01]  /*0ed0*/  SEL R2, R10, 0x1, P0 ;  /* 0x000000010a027807 */ /* 0x000fe20000000000 */
[----:B------:R-:W-:Y:S01]  /*0ee0*/  IMAD.MOV.U32 R17, RZ, RZ, R13 ;  /* 0x000000ffff117224 */ /* 0x000fe200078e000d */
[----:B------:R-:W-:-:S07]  /*0ef0*/  SEL R3, R11, RZ, P0 ;  /* 0x000000ff0b037207 */ /* 0x000fce0000000000 */
.L_x_622:
[----:B------:R-:W-:Y:S01]  /*0f00*/  IADD3 R6, R6, -0x1, RZ ;  /* 0xffffffff06067810 */ /* 0x000fe20007ffe0ff */
[----:B------:R-:W-:Y:S01]  /*0f10*/  IMAD.MOV.U32 R13, RZ, RZ, R15 ;  /* 0x000000ffff0d7224 */ /* 0x000fe200078e000f */
[----:B------:R-:W-:Y:S01]  /*0f20*/  MOV R12, R14 ;  /* 0x0000000e000c7202 */ /* 0x000fe20000000f00 */
[--C-:B------:R-:W-:Y:S01]  /*0f30*/  IMAD.MOV.U32 R11, RZ, RZ, R17.reuse ;  /* 0x000000ffff0b7224 */ /* 0x100fe200078e0011 */
[----:B------:R-:W-:Y:S02]  /*0f40*/  ISETP.NE.AND P0, PT, R6, RZ, PT ;  /* 0x000000ff0600720c */ /* 0x000fe40003f05270 */
[----:B------:R-:W-:Y:S01]  /*0f50*/  MOV R10, R16 ;  /* 0x00000010000a7202 */ /* 0x000fe20000000f00 */
[----:B------:R0:W-:Y:S01]  /*0f60*/  STG.E desc[UR6][R12.64], R9 ;  /* 0x000000090c007986 */ /* 0x0001e2000c101906 */
[----:B------:R-:W-:Y:S02]  /*0f70*/  IADD3 R16, P3, R16, 0x8, RZ ;  /* 0x0000000810107810 */ /* 0x000fe40007f7e0ff */
[----:B------:R-:W-:Y:S01]  /*0f80*/  IADD3 R14, P4, R14, 0x4, RZ ;  /* 0x000000040e0e7810 */ /* 0x000fe20007f9e0ff */
[----:B------:R-:W-:Y:S02]  /*0f90*/  STG.E.64 desc[UR6][R10.64], R2 ;  /* 0x000000020a007986 */ /* 0x000fe4000c101b06 */
[----:B------:R-:W-:Y:S01]  /*0fa0*/  IMAD.X R17, RZ, RZ, R17, P3 ;  /* 0x000000ffff117224 */ /* 0x000fe200018e0611 */
[----:B------:R-:W-:-:S02]  /*0fb0*/  IADD3.X R15, RZ, R15, RZ, P4, !PT ;  /* 0x0000000fff0f7210 */ /* 0x000fc400027fe4ff */
[----:B0-----:R-:W-:Y:S01]  /*0fc0*/  MOV R12, R18 ;  /* 0x00000012000c7202 */ /* 0x001fe20000000f00 */
[----:B------:R-:W-:Y:S01]  /*0fd0*/  IMAD.MOV.U32 R13, RZ, RZ, R19 ;  /* 0x000000ffff0d7224 */ /* 0x000fe200078e0013 */
[----:B------:R-:W-:-:S04]  /*0fe0*/  IADD3 R18, P2, R18, 0x4, RZ ;  /* 0x0000000412127810 */ /* 0x000fc80007f5e0ff */
[----:B------:R0:W-:Y:S01]  /*0ff0*/  STG.E desc[UR6][R12.64], R8 ;  /* 0x000000080c007986 */ /* 0x0001e2000c101906 */
[----:B------:R-:W-:Y:S01]  /*1000*/  IMAD.X R19, RZ, RZ, R19, P2 ;  /* 0x000000ffff137224 */ /* 0x000fe200010e0613 */
[----:B0-----:R-:W-:Y:S01]  /*1010*/  IADD3 R8, R8, R7, RZ ;  /* 0x0000000708087210 */ /* 0x001fe20007ffe0ff */
[----:B------:R-:W-:Y:S06]  /*1020*/  @P0 BRA `(.L_x_622) ;  /* 0xfffffffc00b40947 */ /* 0x000fec000383ffff */
.L_x_615:
[----:B------:R-:W-:Y:S02]  /*1030*/  ULDC.U8 UR4, c[0x0][0x24c] ;  /* 0x0000930000047ab9 */ /* 0x000fe40000000000 */
[----:B------:R-:W-:-:S06]  /*1040*/  UPRMT UR4, UR4, 0x8880, URZ ;  /* 0x0000888004047896 */ /* 0x000fcc000800003f */
[----:B------:R-:W-:-:S13]  /*1050*/  ISETP.NE.AND P0, PT, RZ, UR4, PT ;  /* 0x00000004ff007c0c */ /* 0x000fda000bf05270 */
[----:B------:R-:W-:Y:S05]  /*1060*/  @!P0 EXIT ;  /* 0x000000000000894d */ /* 0x000fea0003800000 */
[----:B------:R-:W-:Y:S05]  /*1070*/  @!P1 EXIT ;  /* 0x000000000000994d */ /* 0x000fea0003800000 */
[----:B-1----:R-:W-:Y:S01]  /*1080*/  VIADD R2, R5, 0xffffffff ;  /* 0xffffffff05027836 */ /* 0x002fe20000000000 */
[----:B------:R-:W-:Y:S01]  /*1090*/  FSETP.GT.FTZ.AND P0, PT, R4, RZ, PT ;  /* 0x000000ff0400720b */ /* 0x000fe20003f14000 */
[----:B------:R-:W-:-:S03]  /*10a0*/  UMOV UR4, URZ ;  /* 0x0000003f00047c82 */ /* 0x000fc60008000000 */
[----:B------:R-:W-:Y:S02]  /*10b0*/  ISETP.GE.U32.AND P1, PT, R2, 0x3, PT ;  /* 0x000000030200780c */ /* 0x000fe40003f26070 */
[----:B------:R-:W-:Y:S02]  /*10c0*/  FSEL R6, R4, 1, P0 ;  /* 0x3f80000004067808 */ /* 0x000fe40000000000 */
[----:B------:R-:W-:-:S09]  /*10d0*/  LOP3.LUT R4, R5, 0x3, RZ, 0xc0, !PT ;  /* 0x0000000305047812 */ /* 0x000fd200078ec0ff */
[----:B------:R-:W-:Y:S05]  /*10e0*/  @!P1 BRA `(.L_x_623) ;  /* 0x0000000400f49947 */ /* 0x000fea0003800000 */
[----:B------:R-:W0:Y:S01]  /*10f0*/  LDC.64 R2, c[0x0][0x220] ;  /* 0x00008800ff027b82 */ /* 0x000e220000000a00 */
[-C--:B------:R-:W-:Y:S01]  /*1100*/  IADD3 R7, -R4, R5.reuse, RZ ;  /* 0x0000000504077210 */ /* 0x080fe20007ffe1ff */
[----:B------:R-:W-:Y:S01]  /*1110*/  IMAD R9, R0, R5, RZ ;  /* 0x0000000500097224 */ /* 0x000fe200078e02ff */
[----:B------:R-:W-:Y:S02]  /*1120*/  UMOV UR4, URZ ;  /* 0x0000003f00047c82 */ /* 0x000fe40008000000 */
[----:B------:R-:W-:Y:S01]  /*1130*/  ISETP.GT.AND P0, PT, R7, RZ, PT ;  /* 0x000000ff0700720c */ /* 0x000fe20003f04270 */
[----:B0-----:R-:W-:-:S12]  /*1140*/  IMAD.WIDE R2, R9, 0x4, R2 ;  /* 0x0000000409027825 */ /* 0x001fd800078e0202 */
[----:B------:R-:W-:Y:S05]  /*1150*/  @!P0 BRA `(.L_x_624) ;  /* 0x0000000400848947 */ /* 0x000fea0003800000 */
[----:B------:R-:W-:Y:S02]  /*1160*/  ISETP.GT.AND P1, PT, R7, 0xc, PT ;  /* 0x0000000c0700780c */ /* 0x000fe40003f24270 */
[----:B------:R-:W-:-:S11]  /*1170*/  PLOP3.LUT P0, PT, PT, PT, PT, 0x80, 0x0 ;  /* 0x000000000000781c */ /* 0x000fd60003f0f070 */
[----:B------:R-:W-:Y:S05]  /*1180*/  @!P1 BRA `(.L_x_625) ;  /* 0x0000000000e89947 */ /* 0x000fea0003800000 */
[----:B------:R0:W1:Y:S01]  /*1190*/  MUFU.RCP R8, R6 ;  /* 0x0000000600087308 */ /* 0x0000620000001000 */
[----:B------:R-:W-:-:S13]  /*11a0*/  PLOP3.LUT P0, PT, PT, PT, PT, 0x8, 0x0 ;  /* 0x000000000000781c */ /* 0x000fda0003f0e170 */
.L_x_626:
[----:B------:R-:W1:Y:S04]  /*11b0*/  LDG.E R10, desc[UR6][R2.64+0x4] ;  /* 0x00000406020a7981 */ /* 0x000e68000c1e1900 */
        /* <DEDUP_REMOVED lines=15> */
[----:B------:R-:W-:-:S05]  /*12b0*/  VIADD R7, R7, 0xfffffff0 ;  /* 0xfffffff007077836 */ /* 0x000fca0000000000 */
[----:B------:R-:W-:Y:S01]  /*12c0*/  ISETP.GT.AND P1, PT, R7, 0xc, PT ;  /* 0x0000000c0700780c */ /* 0x000fe20003f24270 */
[----:B------:R-:W-:Y:S01]  /*12d0*/  UIADD3 UR4, UR4, 0x10, URZ ;  /* 0x0000001004047890 */ /* 0x000fe2000fffe03f */
[-C--:B-1----:R-:W-:Y:S01]  /*12e0*/  FMUL.FTZ R10, R10, R8.reuse ;  /* 0x000000080a0a7220 */ /* 0x082fe20000410000 */
[----:B--2---:R-:W-:-:S04]  /*12f0*/  FMUL.FTZ R19, R19, R8 ;  /* 0x0000000813137220 */ /* 0x004fc80000410000 */
[----:B------:R1:W-:Y:S01]  /*1300*/  STG.E desc[UR6][R2.64+0x4], R10 ;  /* 0x0000040a02007986 */ /* 0x0003e2000c101906 */
[----:B---3--:R-:W-:-:S03]  /*1310*/  FMUL.FTZ R29, R29, R8 ;  /* 0x000000081d1d7220 */ /* 0x008fc60000410000 */
[----:B------:R2:W-:Y:S01]  /*1320*/  STG.E desc[UR6][R2.64+0x1c], R19 ;  /* 0x00001c1302007986 */ /* 0x0005e2000c101906 */
[-C--:B----4-:R-:W-:Y:S01]  /*1330*/  FMUL.FTZ R12, R12, R8.reuse ;  /* 0x000000080c0c7220 */ /* 0x090fe20000410000 */
[-C--:B-----5:R-:W-:Y:S01]  /*1340*/  FMUL.FTZ R14, R14, R8.reuse ;  /* 0x000000080e0e7220 */ /* 0x0a0fe20000410000 */
        /* <DEDUP_REMOVED lines=12> */
[----:B--2---:R-:W-:Y:S01]  /*1410*/  IADD3.X R19, RZ, R3, RZ, P2, !PT ;  /* 0x00000003ff137210 */ /* 0x004fe200017fe4ff */
        /* <DEDUP_REMOVED lines=14> */
[----:B-1----:R-:W-:Y:S01]  /*1500*/  IMAD.MOV.U32 R2, RZ, RZ, R10 ;  /* 0x000000ffff027224 */ /* 0x002fe200078e000a */
[----:B------:R-:W-:Y:S01]  /*1510*/  MOV R3, R19 ;  /* 0x0000001300037202 */ /* 0x000fe20000000f00 */
[----:B------:R-:W-:Y:S06]  /*1520*/  @P1 BRA `(.L_x_626) ;  /* 0xfffffffc00201947 */ /* 0x000fec000383ffff */
.L_x_625:
[----:B------:R-:W-:-:S13]  /*1530*/  ISETP.GT.AND P1, PT, R7, 0x4, PT ;  /* 0x000000040700780c */ /* 0x000fda0003f24270 */
[----:B------:R-:W-:Y:S05]  /*1540*/  @!P1 BRA `(.L_x_627) ;  /* 0x0000000000809947 */ /* 0x000fea0003800000 */
[----:B------:R-:W2:Y:S04]  /*1550*/  LDG.E R8, desc[UR6][R2.64] ;  /* 0x0000000602087981 */ /* 0x000ea8000c1e1900 */
[----:B------:R-:W3:Y:S04]  /*1560*/  LDG.E R10, desc[UR6][R2.64+0x4] ;  /* 0x00000406020a7981 */ /* 0x000ee8000c1e1900 */
[----:B------:R-:W4:Y:S04]  /*1570*/  LDG.E R12, desc[UR6][R2.64+0x8] ;  /* 0x00000806020c7981 */ /* 0x000f28000c1e1900 */
[----:B------:R-:W5:Y:S04]  /*1580*/  LDG.E R14, desc[UR6][R2.64+0xc] ;  /* 0x00000c06020e7981 */ /* 0x000f68000c1e1900 */
        /* <DEDUP_REMOVED lines=26> */
[----:B-1----:R-:W-:Y:S01]  /*1730*/  IMAD.MOV.U32 R2, RZ, RZ, R8 ;  /* 0x000000ffff027224 */ /* 0x002fe200078e0008 */
[----:B------:R-:W-:-:S07]  /*1740*/  MOV R3, R9 ;  /* 0x0000000900037202 */ /* 0x000fce0000000f00 */
.L_x_627:
[----:B------:R-:W-:-:S13]  /*1750*/  ISETP.NE.OR P0, PT, R7, RZ, P0 ;  /* 0x000000ff0700720c */ /* 0x000fda0000705670 */
[----:B------:R-:W-:Y:S05]  /*1760*/  @!P0 BRA `(.L_x_623) ;  /* 0x0000000000548947 */ /* 0x000fea0003800000 */
.L_x_624:
[----:B------:R1:W2:Y:S02]  /*1770*/  MUFU.RCP R19, R6 ;  /* 0x0000000600137308 */ /* 0x0002a40000001000 */
.L_x_628:
[----:B------:R-:W2:Y:S04]  /*1780*/  LDG.E R8, desc[UR6][R2.64] ;  /* 0x0000000602087981 */ /* 0x000ea8000c1e1900 */
[----:B------:R-:W3:Y:S04]  /*1790*/  LDG.E R10, desc[UR6][R2.64+0x4] ;  /* 0x00000406020a7981 */ /* 0x000ee8000c1e1900 */
[----:B------:R-:W4:Y:S04]  /*17a0*/  LDG.E R12, desc[UR6][R2.64+0x8] ;  /* 0x00000806020c7981 */ /* 0x000f28000c1e1900 */
[----:B------:R-:W5:Y:S01]  /*17b0*/  LDG.E R14, desc[UR6][R2.64+0xc] ;  /* 0x00000c06020e7981 */ /* 0x000f62000c1e1900 */
[----:B------:R-:W-:Y:S01]  /*17c0*/  VIADD R7, R7, 0xfffffffc ;  /* 0xfffffffc07077836 */ /* 0x000fe20000000000 */
[----:B------:R-:W-:-:S04]  /*17d0*/  UIADD3 UR4, UR4, 0x4, URZ ;  /* 0x0000000404047890 */ /* 0x000fc8000fffe03f */
[----:B------:R-:W-:Y:S01]  /*17e0*/  ISETP.NE.AND P0, PT, R7, RZ, PT ;  /* 0x000000ff0700720c */ /* 0x000fe20003f05270 */
[-C--:B--2---:R-:W-:Y:S01]  /*17f0*/  FMUL.FTZ R9, R8, R19.reuse ;  /* 0x0000001308097220 */ /* 0x084fe20000410000 */
[----:B------:R-:W-:Y:S01]  /*1800*/  IADD3 R8, P1, R2, 0x10, RZ ;  /* 0x0000001002087810 */ /* 0x000fe20007f3e0ff */
[----:B---3--:R-:W-:-:S03]  /*1810*/  FMUL.FTZ R11, R10, R19 ;  /* 0x000000130a0b7220 */ /* 0x008fc60000410000 */
[----:B------:R-:W-:Y:S01]  /*1820*/  IADD3.X R17, RZ, R3, RZ, P1, !PT ;  /* 0x00000003ff117210 */ /* 0x000fe20000ffe4ff */
[----:B------:R-:W-:Y:S01]  /*1830*/  STG.E desc[UR6][R2.64], R9 ;  /* 0x0000000902007986 */ /* 0x000fe2000c101906 */
[----:B----4-:R-:W-:-:S03]  /*1840*/  FMUL.FTZ R13, R12, R19 ;  /* 0x000000130c0d7220 */ /* 0x010fc60000410000 */
[----:B------:R-:W-:Y:S01]  /*1850*/  STG.E desc[UR6][R2.64+0x4], R11 ;  /* 0x0000040b02007986 */ /* 0x000fe2000c101906 */
[----:B-----5:R-:W-:-:S03]  /*1860*/  FMUL.FTZ R15, R14, R19 ;  /* 0x000000130e0f7220 */ /* 0x020fc60000410000 */
[----:B------:R-:W-:Y:S04]  /*1870*/  STG.E desc[UR6][R2.64+0x8], R13 ;  /* 0x0000080d02007986 */ /* 0x000fe8000c101906 */
[----:B------:R2:W-:Y:S02]  /*1880*/  STG.E desc[UR6][R2.64+0xc], R15 ;  /* 0x00000c0f02007986 */ /* 0x0005e4000c101906 */
[----:B--2---:R-:W-:Y:S01]  /*1890*/  IMAD.MOV.U32 R2, RZ, RZ, R8 ;  /* 0x000000ffff027224 */ /* 0x004fe200078e0008 */
[----:B------:R-:W-:Y:S01]  /*18a0*/  MOV R3, R17 ;  /* 0x0000001100037202 */ /* 0x000fe20000000f00 */
[----:B------:R-:W-:Y:S06]  /*18b0*/  @P0 BRA `(.L_x_628) ;  /* 0xfffffffc00b00947 */ /* 0x000fec000383ffff */
.L_x_623:
[----:B------:R-:W-:-:S13]  /*18c0*/  ISETP.NE.AND P0, PT, R4, RZ, PT ;  /* 0x000000ff0400720c */ /* 0x000fda0003f05270 */
[----:B------:R-:W-:Y:S05]  /*18d0*/  @!P0 EXIT ;  /* 0x000000000000894d */ /* 0x000fea0003800000 */
[----:B------:R-:W2:Y:S01]  /*18e0*/  LDC.64 R2, c[0x0][0x220] ;  /* 0x00008800ff027b82 */ /* 0x000ea20000000a00 */
[----:B------:R3:W4:Y:S01]  /*18f0*/  MUFU.RCP R9, R6 ;  /* 0x0000000600097308 */ /* 0x0007220000001000 */
[----:B------:R-:W-:-:S04]  /*1900*/  IMAD R5, R0, R5, UR4 ;  /* 0x0000000400057e24 */ /* 0x000fc8000f8e0205 */
[----:B--2---:R-:W-:-:S04]  /*1910*/  IMAD.WIDE R2, R5, 0x4, R2 ;  /* 0x0000000405027825 */ /* 0x004fc800078e0202 */
[----:B------:R-:W-:Y:S01]  /*1920*/  IMAD.MOV.U32 R0, RZ, RZ, R2 ;  /* 0x000000ffff007224 */ /* 0x000fe200078e0002 */
[----:B---34-:R-:W-:-:S07]  /*1930*/  MOV R7, R3 ;  /* 0x0000000300077202 */ /* 0x018fce0000000f00 */
.L_x_629:
[----:B--2---:R-:W-:Y:S01]  /*1940*/  IMAD.MOV.U32 R2, RZ, RZ, R0 ;  /* 0x000000ffff027224 */ /* 0x004fe200078e0000 */
[----:B------:R-:W-:-:S05]  /*1950*/  MOV R3, R7 ;  /* 0x0000000700037202 */ /* 0x000fca0000000f00 */
[----:B------:R-:W2:Y:S01]  /*1960*/  LDG.E R0, desc[UR6][R2.64] ;  /* 0x0000000602007981 */ /* 0x000ea2000c1e1900 */
[----:B------:R-:W-:-:S05]  /*1970*/  VIADD R4, R4, 0xffffffff ;  /* 0xffffffff04047836 */ /* 0x000fca0000000000 */
[----:B------:R-:W-:Y:S01]  /*1980*/  ISETP.NE.AND P0, PT, R4, RZ, PT ;  /* 0x000000ff0400720c */ /* 0x000fe20003f05270 */
[----:B--2---:R-:W-:Y:S01]  /*1990*/  FMUL.FTZ R5, R0, R9 ;  /* 0x0000000900057220 */ /* 0x004fe20000410000 */
[----:B------:R-:W-:-:S04]  /*19a0*/  IADD3 R0, P1, R2, 0x4, RZ ;  /* 0x0000000402007810 */ /* 0x000fc80007f3e0ff */
[----:B------:R2:W-:Y:S01]  /*19b0*/  STG.E desc[UR6][R2.64], R5 ;  /* 0x0000000502007986 */ /* 0x0005e2000c101906 */
[----:B------:R-:W-:-:S06]  /*19c0*/  IADD3.X R7, RZ, R3, RZ, P1, !PT ;  /* 0x00000003ff077210 */ /* 0x000fcc0000ffe4ff */
[----:B------:R-:W-:Y:S05]  /*19d0*/  @P0 BRA `(.L_x_629) ;  /* 0xfffffffc00d80947 */ /* 0x000fea000383ffff */
[----:B------:R-:W-:Y:S05]  /*19e0*/  EXIT ;  /* 0x000000000000794d */ /* 0x000fea0003800000 */
.L_x_630:
        /* <DEDUP_REMOVED lines=9> */
.L_x_12119:


//--------------------- .text._ZN4vllm3moe10topkGatingILi18ELi576ELi4ELi4ELi32Ej13__nv_bfloat16LNS0_11ScoringFuncE1EEEvPKT5_PKbPfiPT4_PiiiibPKf --------------------------
	.section	.text._ZN4vllm3moe10topkGatingILi18ELi576ELi4ELi4ELi32Ej13__nv_bfloat16LNS0_11ScoringFuncE1EEEvPKT5_PKbPfiPT4_PiiiibPKf,"ax",@progbits
	.align	128
        .global         _ZN4vllm3moe10topkGatingILi18ELi576ELi4ELi4ELi32Ej13__nv_bfloat16LNS0_11ScoringFuncE1EEEvPKT5_PKbPfiPT4_PiiiibPKf
        .type           _ZN4vllm3moe10topkGatingILi18ELi576ELi4ELi4ELi32Ej13__nv_bfloat16LNS0_11ScoringFuncE1EEEvPKT5_PKbPfiPT4_PiiiibPKf,@function
        .size           _ZN4vllm3moe10topkGatingILi18ELi576ELi4ELi4ELi32Ej13__nv_bfloat16LNS0_11ScoringFuncE1EEEvPKT5_PKbPfiPT4_PiiiibPKf,(.L_x_12120 - _ZN4vllm3moe10topkGatingILi18ELi576ELi4ELi4ELi32Ej13__nv_bfloat16LNS0_11ScoringFuncE1EEEvPKT5_PKbPfiPT4_PiiiibPKf)
        .other          _ZN4vllm3moe10topkGatingILi18ELi576ELi4ELi4ELi32Ej13__nv_bfloat16LNS0_11ScoringFuncE1EEEvPKT5_PKbPfiPT4_PiiiibPKf,@"STO_CUDA_ENTRY STV_DEFAULT"
_ZN4vllm3moe10topkGatingILi18ELi576ELi4ELi4ELi32Ej13__nv_bfloat16LNS0_11ScoringFuncE1EEEvPKT5_PKbPfiPT4_PiiiibPKf:
.text._ZN4vllm3moe10topkGatingILi18ELi576ELi4ELi4ELi32Ej13__nv_bfloat16LNS0_11ScoringFuncE1EEEvPKT5_PKbPfiPT4_PiiiibPKf:
        /* <DEDUP_REMOVED lines=212> */
.L_x_631:
        /* <DEDUP_REMOVED lines=18> */
.L_x_632:
        /* <DEDUP_REMOVED lines=16> */
.L_x_641:
        /* <DEDUP_REMOVED lines=118> */
.L_x_669:
        /* <DEDUP_REMOVED lines=13> */
[----:B------:R-:W-:Y:S01]  /*1790*/  FADD.FTZ R6, R6, R49 ;  /* 0x0000003106067221 */ /* 0x000fe20000010000 */
[----:B------:R-:W-:Y:S02]  /*17a0*/  PRMT R48, R43, 0x9910, RZ ;  /* 0x000099102b307816 */ /* 0x000fe400000000ff */
[----:B------:R-:W-:-:S04]  /*17b0*/  ISETP.LT.AND P0, PT, R47, UR5, P0 ;  /* 0x000000052f007c0c */ /* 0x000fc80008701270 */
[----:B------:R-:W-:Y:S01]  /*17c0*/  ISETP.NE.AND P0, PT, R48, RZ, P0 ;  /* 0x000000ff3000720c */ /* 0x000fe20000705270 */
[----:B------:R-:W-:-:S05]  /*17d0*/  VIADD R48, R47, -UR9 ;  /* 0x800000092f307c36 */ /* 0x000fca0008000000 */
[----:B------:R-:W-:Y:S01]  /*17e0*/  SEL R48, R48, 0x240, P0 ;  /* 0x0000024030307807 */ /* 0x000fe20000000000 */
[----:B0-----:R-:W-:-:S05]  /*17f0*/  IMAD.WIDE R2, R51, 0x4, R2 ;  /* 0x0000000433027825 */ /* 0x001fca00078e0202 */
[----:B------:R0:W-:Y:S02]  /*1800*/  STG.E desc[UR6][R2.64], R49 ;  /* 0x0000003102007986 */ /* 0x0001e4000c101906 */
[----:B0-----:R-:W0:Y:S02]  /*1810*/  LDC.64 R2, c[0x0][0x230] ;  /* 0x00008c00ff027b82 */ /* 0x001e240000000a00 */
[----:B0-----:R-:W-:-:S06]  /*1820*/  IMAD.WIDE R52, R51, 0x4, R2 ;  /* 0x0000000433347825 */ /* 0x001fcc00078e0202 */
[----:B------:R-:W0:Y:S01]  /*1830*/  LDC.64 R2, c[0x0][0x238] ;  /* 0x00008e00ff027b82 */ /* 0x000e220000000a00 */
[----:B------:R1:W-:Y:S01]  /*1840*/  STG.E desc[UR6][R52.64], R48 ;  /* 0x0000003034007986 */ /* 0x0003e2000c101906 */
[----:B0-----:R-:W-:-:S04]  /*1850*/  IMAD.WIDE R2, R51, 0x4, R2 ;  /* 0x0000000433027825 */ /* 0x001fc800078e0202 */
[----:B------:R-:W-:-:S05]  /*1860*/  IMAD R51, R0, UR10, R45 ;  /* 0x0000000a00337c24 */ /* 0x000fca000f8e022d */
[----:B------:R1:W-:Y:S02]  /*1870*/  STG.E desc[UR6][R2.64], R51 ;  /* 0x0000003302007986 */ /* 0x0003e4000c101906 */
.L_x_637:
[----:B------:R-:W-:Y:S05]  /*1880*/  BSYNC B1 ;  /* 0x0000000000017941 */ /* 0x000fea0003800000 */
.L_x_636:
[----:B------:R-:W-:-:S05]  /*1890*/  IMAD.U32 R0, RZ, RZ, UR11 ;  /* 0x0000000bff007e24 */ /* 0x000fca000f8e00ff */
[----:B------:R-:W-:-:S13]  /*18a0*/  ISETP.GE.AND P0, PT, R4, R0, PT ;  /* 0x000000000400720c */ /* 0x000fda0003f06270 */
[----:B------:R-:W-:Y:S05]  /*18b0*/  @P0 BRA `(.L_x_638) ;  /* 0x0000001000200947 */ /* 0x000fea0003800000 */
[----:B-1----:R-:W-:Y:S01]  /*18c0*/  LEA.HI R48, R47, R47, RZ, 0x1 ;  /* 0x0000002f2f307211 */ /* 0x002fe200078f08ff */
        /* <DEDUP_REMOVED lines=52> */
.L_x_640:
[----:B------:R-:W-:Y:S05]  /*1c10*/  BSYNC B1 ;  /* 0x0000000000017941 */ /* 0x000fea0003800000 */
.L_x_639:
[----:B------:R-:W-:Y:S05]  /*1c20*/  BRA `(.L_x_641) ;  /* 0xfffffff000cc7947 */ /* 0x000fea000383ffff */
.L_x_634:
[----:B------:R-:W-:Y:S01]  /*1c30*/  IMAD.MOV.U32 R0, RZ, RZ, RZ ;  /* 0x000000ffff007224 */ /* 0x000fe200078e00ff */
[----:B------:R-:W-:Y:S01]  /*1c40*/  ULDC UR10, c[0x0][0x228] ;  /* 0x00008a00000a7ab9 */ /* 0x000fe20000000800 */
[----:B------:R-:W-:Y:S01]  /*1c50*/  ULDC UR11, c[0x0][0x240] ;  /* 0x00009000000b7ab9 */ /* 0x000fe20000000800 */
[----:B------:R-:W-:Y:S01]  /*1c60*/  ULDC UR5, c[0x0][0x248] ;  /* 0x0000920000057ab9 */ /* 0x000fe20000000800 */
[----:B------:R-:W-:-:S05]  /*1c70*/  ULDC.64 UR8, c[0x0][0x240] ;  /* 0x0000900000087ab9 */ /* 0x000fca0000000a00 */
.L_x_647:
        /* <DEDUP_REMOVED lines=118> */
.L_x_686:
        /* <DEDUP_REMOVED lines=17> */
[----:B------:R-:W-:Y:S01]  /*24f0*/  SEL R48, R48, 0x240, P0 ;  /* 0x0000024030307807 */ /* 0x000fe20000000000 */
[C---:B0-----:R-:W-:Y:S02]  /*2500*/  IMAD.WIDE R52, R49.reuse, 0x4, R2 ;  /* 0x0000000431347825 */ /* 0x041fe400078e0202 */
[----:B------:R-:W0:Y:S03]  /*2510*/  LDC.64 R2, c[0x0][0x230] ;  /* 0x00008c00ff027b82 */ /* 0x000e260000000a00 */
[----:B------:R0:W-:Y:S02]  /*2520*/  STG.E desc[UR6][R52.64], R51 ;  /* 0x0000003334007986 */ /* 0x0001e4000c101906 */
[----:B0-----:R-:W-:-:S03]  /*2530*/  IMAD.WIDE R50, R49, 0x4, R2 ;  /* 0x0000000431327825 */ /* 0x001fc600078e0202 */
[----:B------:R-:W0:Y:S02]  /*2540*/  LDC.64 R2, c[0x0][0x238] ;  /* 0x00008e00ff027b82 */ /* 0x000e240000000a00 */
[----:B------:R1:W-:Y:S01]  /*2550*/  STG.E desc[UR6][R50.64], R48 ;  /* 0x0000003032007986 */ /* 0x0003e2000c101906 */
[----:B0-----:R-:W-:-:S04]  /*2560*/  IMAD.WIDE R2, R49, 0x4, R2 ;  /* 0x0000000431027825 */ /* 0x001fc800078e0202 */
[----:B------:R-:W-:-:S05]  /*2570*/  IMAD R49, R0, UR10, R45 ;  /* 0x0000000a00317c24 */ /* 0x000fca000f8e022d */
[----:B------:R1:W-:Y:S02]  /*2580*/  STG.E desc[UR6][R2.64], R49 ;  /* 0x0000003102007986 */ /* 0x0003e4000c101906 */
.L_x_644:
[----:B------:R-:W-:Y:S05]  /*2590*/  BSYNC B1 ;  /* 0x0000000000017941 */ /* 0x000fea0003800000 */
.L_x_643:
        /* <DEDUP_REMOVED lines=56> */
.L_x_646:
[----:B------:R-:W-:Y:S05]  /*2920*/  BSYNC B1 ;  /* 0x0000000000017941 */ /* 0x000fea0003800000 */
.L_x_645:
[----:B------:R-:W-:Y:S05]  /*2930*/  BRA `(.L_x_647) ;  /* 0xfffffff000d07947 */ /* 0x000fea000383ffff */
.L_x_638:
[----:B------:R-:W-:Y:S05]  /*2940*/  BSYNC B0 ;  /* 0x0000000000007941 */ /* 0x000fea0003800000 */
.L_x_633:
[----:B------:R-:W-:Y:S01]  /*2950*/  ULDC.U8 UR4, c[0x0][0x24c] ;  /* 0x0000930000047ab9 */ /* 0x000fe20000000000 */
[----:B------:R-:W-:Y:S01]  /*2960*/  LOP3.LUT P0, RZ, R46, 0x1f, RZ, 0xc0, !PT ;  /* 0x0000001f2eff7812 */ /* 0x000fe2000780c0ff */
[----:B------:R-:W-:-:S06]  /*2970*/  UPRMT UR4, UR4, 0x8880, URZ ;  /* 0x0000888004047896 */ /* 0x000fcc000800003f */
[----:B------:R-:W-:-:S13]  /*2980*/  ISETP.EQ.OR P0, PT, RZ, UR4, P0 ;  /* 0x00000004ff007c0c */ /* 0x000fda0008702670 */
[----:B------:R-:W-:Y:S05]  /*2990*/  @P0 EXIT ;  /* 0x000000000000094d */ /* 0x000fea0003800000 */
[----:B------:R-:W-:-:S13]  /*29a0*/  ISETP.GE.AND P0, PT, R0, 0x1, PT ;  /* 0x000000010000780c */ /* 0x000fda0003f06270 */
[----:B------:R-:W-:Y:S05]  /*29b0*/  @!P0 EXIT ;  /* 0x000000000000894d */ /* 0x000fea0003800000 */
[C---:B-1----:R-:W-:Y:S01]  /*29c0*/  VIADD R2, R0.reuse, 0xffffffff ;  /* 0xffffffff00027836 */ /* 0x042fe20000000000 */
        /* <DEDUP_REMOVED lines=12> */
.L_x_650:
        /* <DEDUP_REMOVED lines=18> */
.L_x_649:
[----:B------:R-:W-:Y:S05]  /*2bb0*/  BSYNC B0 ;  /* 0x0000000000007941 */ /* 0x000fea0003800000 */
.L_x_648:
        /* <DEDUP_REMOVED lines=12> */
.L_x_652:
        /* <DEDUP_REMOVED lines=11> */
.L_x_651:
[----:B------:R-:W-:Y:S05]  /*2d30*/  EXIT ;  /* 0x000000000000794d */ /* 0x000fea0003800000 */
.L_x_635:
        /* <DEDUP_REMOVED lines=8> */
.L_x_654:
[----:B------:R-:W-:Y:S05]  /*2dc0*/  BSYNC B1 ;  /* 0x0000000000017941 */ /* 0x000fea0003800000 */
.L_x_653:
        /* <DEDUP_REMOVED lines=9> */
.L_x_655:
[----:B------:R-:W-:Y:S01]  /*2e60*/  @P2 FSETP.NEU.FTZ.AND P1, PT, R53, R52, PT ;  /* 0x000000343500220b */ /* 0x000fe20003f3d000 */
[----:B------:R-:W-:Y:S02]  /*2e70*/  IMAD.MOV.U32 R5, RZ, RZ, R48 ;  /* 0x000000ffff057224 */ /* 0x000fe400078e0030 */
[----:B------:R-:W-:Y:S02]  /*2e80*/  IMAD.MOV.U32 R50, RZ, RZ, R2 ;  /* 0x000000ffff327224 */ /* 0x000fe400078e0002 */
[----:B------:R-:W-:-:S08]  /*2e90*/  IMAD.MOV.U32 R2, RZ, RZ, -0x1 ;  /* 0xffffffffff027424 */ /* 0x000fd000078e00ff */
[----:B------:R-:W-:Y:S05]  /*2ea0*/  WARPSYNC.COLLECTIVE R2, `(.L_x_656) ;  /* 0x0000000002087348 */ /* 0x000fea0003c00000 */
[----:B------:R0:W1:Y:S02]  /*2eb0*/  SHFL.BFLY P0, R2, R5, R4, R3 ;  /* 0x0c00000405027389 */ /* 0x0000640000000003 */
[----:B01----:R-:W-:Y:S01]  /*2ec0*/  ENDCOLLECTIVE ;  /* 0x000000000000791b */ /* 0x003fe20003800000 */
.L_x_656:
        /* <DEDUP_REMOVED lines=14> */
.L_x_657:
[----:B------:R-:W-:Y:S02]  /*2fb0*/  IMAD.MOV.U32 R5, RZ, RZ, R50 ;  /* 0x000000ffff057224 */ /* 0x000fe400078e0032 */
[----:B------:R-:W-:Y:S02]  /*2fc0*/  IMAD.MOV.U32 R47, RZ, RZ, R2 ;  /* 0x000000ffff2f7224 */ /* 0x000fe400078e0002 */
[----:B------:R-:W-:-:S07]  /*2fd0*/  IMAD.MOV.U32 R2, RZ, RZ, -0x1 ;  /* 0xffffffffff027424 */ /* 0x000fce00078e00ff */
[----:B------:R-:W-:Y:S05]  /*2fe0*/  WARPSYNC.COLLECTIVE R2, `(.L_x_658) ;  /* 0x0000000002087348 */ /* 0x000fea0003c00000 */
[----:B------:R0:W1:Y:S02]  /*2ff0*/  SHFL.BFLY P0, R2, R5, R4, R3 ;  /* 0x0c00000405027389 */ /* 0x0000640000000003 */
[----:B01----:R-:W-:Y:S01]  /*3000*/  ENDCOLLECTIVE ;  /* 0x000000000000791b */ /* 0x003fe20003800000 */
.L_x_658:
[----:B------:R-:W-:Y:S02]  /*3010*/  IMAD.MOV.U32 R5, RZ, RZ, R49 ;  /* 0x000000ffff057224 */ /* 0x000fe400078e0031 */
[----:B------:R-:W-:Y:S02]  /*3020*/  IMAD.MOV.U32 R53, RZ, RZ, R2 ;  /* 0x000000ffff357224 */ /* 0x000fe400078e0002 */
[----:B------:R-:W-:-:S07]  /*3030*/  IMAD.MOV.U32 R2, RZ, RZ, -0x1 ;  /* 0xffffffffff027424 */ /* 0x000fce00078e00ff */
[----:B------:R-:W-:Y:S05]  /*3040*/  WARPSYNC.COLLECTIVE R2, `(.L_x_659) ;  /* 0x0000000002087348 */ /* 0x000fea0003c00000 */
[----:B------:R0:W1:Y:S02]  /*3050*/  SHFL.BFLY P0, R2, R5, R4, R3 ;  /* 0x0c00000405027389 */ /* 0x0000640000000003 */
[----:B01----:R-:W-:Y:S01]  /*3060*/  ENDCOLLECTIVE ;  /* 0x000000000000791b */ /* 0x003fe20003800000 */
.L_x_659:
        /* <DEDUP_REMOVED lines=13> */
.L_x_660:
[----:B------:R-:W-:Y:S02]  /*3140*/  IMAD.MOV.U32 R5, RZ, RZ, R53 ;  /* 0x000000ffff057224 */ /* 0x000fe400078e0035 */
[----:B------:R-:W-:Y:S02]  /*3150*/  IMAD.MOV.U32 R48, RZ, RZ, R2 ;  /* 0x000000ffff307224 */ /* 0x000fe400078e0002 */
[----:B------:R-:W-:-:S03]  /*3160*/  IMAD.MOV.U32 R2, RZ, RZ, -0x1 ;  /* 0xffffffffff027424 */ /* 0x000fc600078e00ff */
[----:B------:R-:W-:-:S13]  /*3170*/  FSETP.GEU.FTZ.AND P1, PT, R47, R48, PT ;  /* 0x000000302f00720b */ /* 0x000fda0003f3e000 */
[----:B------:R-:W-:Y:S05]  /*3180*/  WARPSYNC.COLLECTIVE R2, `(.L_x_661) ;  /* 0x0000000002087348 */ /* 0x000fea0003c00000 */
[----:B------:R0:W1:Y:S02]  /*3190*/  SHFL.BFLY P0, R2, R5, R4, R3 ;  /* 0x0c00000405027389 */ /* 0x0000640000000003 */
[----:B01----:R-:W-:Y:S01]  /*31a0*/  ENDCOLLECTIVE ;  /* 0x000000000000791b */ /* 0x003fe20003800000 */
.L_x_661:
[----:B------:R-:W-:Y:S01]  /*31b0*/  @P1 FSETP.NEU.FTZ.AND P2, PT, R47, R48, PT ;  /* 0x000000302f00120b */ /* 0x000fe20003f5d000 */
[----:B------:R-:W-:Y:S02]  /*31c0*/  IMAD.MOV.U32 R5, RZ, RZ, R52 ;  /* 0x000000ffff057224 */ /* 0x000fe400078e0034 */
[----:B------:R-:W-:Y:S02]  /*31d0*/  IMAD.MOV.U32 R49, RZ, RZ, R2 ;  /* 0x000000ffff317224 */ /* 0x000fe400078e0002 */
[----:B------:R-:W-:-:S08]  /*31e0*/  IMAD.MOV.U32 R2, RZ, RZ, -0x1 ;  /* 0xffffffffff027424 */ /* 0x000fd000078e00ff */
[----:B------:R-:W-:Y:S05]  /*31f0*/  WARPSYNC.COLLECTIVE R2, `(.L_x_662) ;  /* 0x0000000002087348 */ /* 0x000fea0003c00000 */
[----:B------:R0:W1:Y:S02]  /*3200*/  SHFL.BFLY P0, R2, R5, R4, R3 ;  /* 0x0c00000405027389 */ /* 0x0000640000000003 */
[----:B01----:R-:W-:Y:S01]  /*3210*/  ENDCOLLECTIVE ;  /* 0x000000000000791b */ /* 0x003fe20003800000 */
.L_x_662:
        /* <DEDUP_REMOVED lines=13> */
.L_x_663:
[----:B------:R-:W-:Y:S02]  /*32f0*/  IMAD.MOV.U32 R5, RZ, RZ, R49 ;  /* 0x000000ffff057224 */ /* 0x000fe400078e0031 */
[----:B------:R-:W-:Y:S02]  /*3300*/  IMAD.MOV.U32 R48, RZ, RZ, R2 ;  /* 0x000000ffff307224 */ /* 0x000fe400078e0002 */
[----:B------:R-:W-:-:S03]  /*3310*/  IMAD.MOV.U32 R2, RZ, RZ, -0x1 ;  /* 0xffffffffff027424 */ /* 0x000fc600078e00ff */
[----:B------:R-:W-:-:S13]  /*3320*/  FSETP.GEU.FTZ.AND P2, PT, R47, R48, PT ;  /* 0x000000302f00720b */ /* 0x000fda0003f5e000 */
[----:B------:R-:W-:Y:S05]  /*3330*/  WARPSYNC.COLLECTIVE R2, `(.L_x_664) ;  /* 0x0000000002087348 */ /* 0x000fea0003c00000 */
[----:B------:R0:W1:Y:S02]  /*3340*/  SHFL.BFLY P0, R2, R5, R4, R3 ;  /* 0x0c00000405027389 */ /* 0x0000640000000003 */
[----:B01----:R-:W-:Y:S01]  /*3350*/  ENDCOLLECTIVE ;  /* 0x000000000000791b */ /* 0x003fe20003800000 */
.L_x_664:
[----:B------:R-:W-:Y:S01]  /*3360*/  @P2 FSETP.NEU.FTZ.AND P1, PT, R47, R48, PT ;  /* 0x000000302f00220b */ /* 0x000fe20003f3d000 */
[----:B------:R-:W-:Y:S02]  /*3370*/  IMAD.MOV.U32 R5, RZ, RZ, R52 ;  /* 0x000000ffff057224 */ /* 0x000fe400078e0034 */
[----:B------:R-:W-:Y:S02]  /*3380*/  IMAD.MOV.U32 R50, RZ, RZ, R2 ;  /* 0x000000ffff327224 */ /* 0x000fe400078e0002 */
[----:B------:R-:W-:-:S08]  /*3390*/  IMAD.MOV.U32 R2, RZ, RZ, -0x1 ;  /* 0xffffffffff027424 */ /* 0x000fd000078e00ff */
[----:B------:R-:W-:Y:S05]  /*33a0*/  WARPSYNC.COLLECTIVE R2, `(.L_x_665) ;  /* 0x0000000002087348 */ /* 0x000fea0003c00000 */
[----:B------:R0:W1:Y:S02]  /*33b0*/  SHFL.BFLY P0, R2, R5, R4, R3 ;  /* 0x0c00000405027389 */ /* 0x0000640000000003 */
[----:B01----:R-:W-:Y:S01]  /*33c0*/  ENDCOLLECTIVE ;  /* 0x000000000000791b */ /* 0x003fe20003800000 */
.L_x_665:
        /* <DEDUP_REMOVED lines=13> */
.L_x_666:
[----:B------:R-:W-:Y:S02]  /*34a0*/  IMAD.MOV.U32 R5, RZ, RZ, R50 ;  /* 0x000000ffff057224 */ /* 0x000fe400078e0032 */
[----:B------:R-:W-:Y:S02]  /*34b0*/  IMAD.MOV.U32 R53, RZ, RZ, R2 ;  /* 0x000000ffff357224 */ /* 0x000fe400078e0002 */
[----:B------:R-:W-:-:S07]  /*34c0*/  IMAD.MOV.U32 R2, RZ, RZ, -0x1 ;  /* 0xffffffffff027424 */ /* 0x000fce00078e00ff */
[----:B------:R-:W-:Y:S05]  /*34d0*/  WARPSYNC.COLLECTIVE R2, `(.L_x_667) ;  /* 0x0000000002087348 */ /* 0x000fea0003c00000 */
[----:B------:R0:W1:Y:S02]  /*34e0*/  SHFL.BFLY P0, R2, R5, R4, R3 ;  /* 0x0c00000405027389 */ /* 0x0000640000000003 */
[----:B01----:R-:W-:Y:S01]  /*34f0*/  ENDCOLLECTIVE ;  /* 0x000000000000791b */ /* 0x003fe20003800000 */
.L_x_667:
[----:B------:R-:W-:Y:S02]  /*3500*/  IMAD.MOV.U32 R5, RZ, RZ, R47 ;  /* 0x000000ffff057224 */ /* 0x000fe400078e002f */
[----:B------:R-:W-:Y:S02]  /*3510*/  IMAD.MOV.U32 R51, RZ, RZ, R2 ;  /* 0x000000ffff337224 */ /* 0x000fe400078e0002 */
[----:B------:R-:W-:-:S07]  /*3520*/  IMAD.MOV.U32 R2, RZ, RZ, -0x1 ;  /* 0xffffffffff027424 */ /* 0x000fce00078e00ff */
[----:B------:R-:W-:Y:S05]  /*3530*/  WARPSYNC.COLLECTIVE R2, `(.L_x_668) ;  /* 0x0000000002087348 */ /* 0x000fea0003c00000 */
[----:B------:R0:W1:Y:S02]  /*3540*/  SHFL.BFLY P0, R2, R5, R4, R3 ;  /* 0x0c00000405027389 */ /* 0x0000640000000003 */
[----:B01----:R-:W-:Y:S01]  /*3550*/  ENDCOLLECTIVE ;  /* 0x000000000000791b */ /* 0x003fe20003800000 */
.L_x_668:
[----:B------:R-:W-:Y:S01]  /*3560*/  IMAD.MOV.U32 R52, RZ, RZ, R2 ;  /* 0x000000ffff347224 */ /* 0x000fe200078e0002 */
[----:B------:R-:W-:Y:S06]  /*3570*/  BRA `(.L_x_669) ;  /* 0xffffffe000507947 */ /* 0x000fec000383ffff */
.L_x_642:
        /* <DEDUP_REMOVED lines=8> */
.L_x_671:
[----:B------:R-:W-:Y:S05]  /*3600*/  BSYNC B1 ;  /* 0x0000000000017941 */ /* 0x000fea0003800000 */
.L_x_670:
        /* <DEDUP_REMOVED lines=9> */
.L_x_672:
[----:B------:R-:W-:Y:S01]  /*36a0*/  @P2 FSETP.NEU.FTZ.AND P1, PT, R49, R52, PT ;  /* 0x000000343100220b */ /* 0x000fe20003f3d000 */
[----:B------:R-:W-:Y:S02]  /*36b0*/  IMAD.MOV.U32 R5, RZ, RZ, R48 ;  /* 0x000000ffff057224 */ /* 0x000fe400078e0030 */
[----:B------:R-:W-:Y:S02]  /*36c0*/  IMAD.MOV.U32 R50, RZ, RZ, R2 ;  /* 0x000000ffff327224 */ /* 0x000fe400078e0002 */
[----:B------:R-:W-:-:S08]  /*36d0*/  IMAD.MOV.U32 R2, RZ, RZ, -0x1 ;  /* 0xffffffffff027424 */ /* 0x000fd000078e00ff */
[----:B------:R-:W-:Y:S05]  /*36e0*/  WARPSYNC.COLLECTIVE R2, `(.L_x_673) ;  /* 0x0000000002087348 */ /* 0x000fea0003c00000 */
[----:B------:R0:W1:Y:S02]  /*36f0*/  SHFL.BFLY P0, R2, R5, R4, R3 ;  /* 0x0c00000405027389 */ /* 0x0000640000000003 */
[----:B01----:R-:W-:Y:S01]  /*3700*/  ENDCOLLECTIVE ;  /* 0x000000000000791b */ /* 0x003fe20003800000 */
.L_x_673:
        /* <DEDUP_REMOVED lines=14> */
.L_x_674:
[----:B------:R-:W-:Y:S02]  /*37f0*/  IMAD.MOV.U32 R5, RZ, RZ, R50 ;  /* 0x000000ffff057224 */ /* 0x000fe400078e0032 */
[----:B------:R-:W-:Y:S02]  /*3800*/  IMAD.MOV.U32 R51, RZ, RZ, R2 ;  /* 0x000000ffff337224 */ /* 0x000fe400078e0002 */
[----:B------:R-:W-:-:S07]  /*3810*/  IMAD.MOV.U32 R2, RZ, RZ, -0x1 ;  /* 0xffffffffff027424 */ /* 0x000fce00078e00ff */
[----:B------:R-:W-:Y:S05]  /*3820*/  WARPSYNC.COLLECTIVE R2, `(.L_x_675) ;  /* 0x0000000002087348 */ /* 0x000fea0003c00000 */
[----:B------:R0:W1:Y:S02]  /*3830*/  SHFL.BFLY P0, R2, R5, R4, R3 ;  /* 0x0c00000405027389 */ /* 0x0000640000000003 */
[----:B01----:R-:W-:Y:S01]  /*3840*/  ENDCOLLECTIVE ;  /* 0x000000000000791b */ /* 0x003fe20003800000 */
.L_x_675:
[----:B------:R-:W-:Y:S02]  /*3850*/  IMAD.MOV.U32 R5, RZ, RZ, R47 ;  /* 0x000000ffff057224 */ /* 0x000fe400078e002f */
[----:B------:R-:W-:Y:S02]  /*3860*/  IMAD.MOV.U32 R49, RZ, RZ, R2 ;  /* 0x000000ffff317224 */ /* 0x000fe400078e0002 */
[----:B------:R-:W-:-:S07]  /*3870*/  IMAD.MOV.U32 R2, RZ, RZ, -0x1 ;  /* 0xffffffffff027424 */ /* 0x000fce00078e00ff */
[----:B------:R-:W-:Y:S05]  /*3880*/  WARPSYNC.COLLECTIVE R2, `(.L_x_676) ;  /* 0x0000000002087348 */ /* 0x000fea0003c00000 */
[----:B------:R0:W1:Y:S02]  /*3890*/  SHFL.BFLY P0, R2, R5, R4, R3 ;  /* 0x0c00000405027389 */ /* 0x0000640000000003 */
[----:B01----:R-:W-:Y:S01]  /*38a0*/  ENDCOLLECTIVE ;  /* 0x000000000000791b */ /* 0x003fe20003800000 */
.L_x_676:
        /* <DEDUP_REMOVED lines=13> */
.L_x_677:
[----:B------:R-:W-:Y:S02]  /*3980*/  IMAD.MOV.U32 R5, RZ, RZ, R49 ;  /* 0x000000ffff057224 */ /* 0x000fe400078e0031 */
[----:B------:R-:W-:Y:S02]  /*3990*/  IMAD.MOV.U32 R51, RZ, RZ, R2 ;  /* 0x000000ffff337224 */ /* 0x000fe400078e0002 */
[----:B------:R-:W-:-:S03]  /*39a0*/  IMAD.MOV.U32 R2, RZ, RZ, -0x1 ;  /* 0xffffffffff027424 */ /* 0x000fc600078e00ff */
[----:B------:R-:W-:-:S13]  /*39b0*/  FSETP.GEU.FTZ.AND P1, PT, R48, R51, PT ;  /* 0x000000333000720b */ /* 0x000fda0003f3e000 */
[----:B------:R-:W-:Y:S05]  /*39c0*/  WARPSYNC.COLLECTIVE R2, `(.L_x_678) ;  /* 0x0000000002087348 */ /* 0x000fea0003c00000 */
[----:B------:R0:W1:Y:S02]  /*39d0*/  SHFL.BFLY P0, R2, R5, R4, R3 ;  /* 0x0c00000405027389 */ /* 0x0000640000000003 */
[----:B01----:R-:W-:Y:S01]  /*39e0*/  ENDCOLLECTIVE ;  /* 0x000000000000791b */ /* 0x003fe20003800000 */
.L_x_678:
[----:B------:R-:W-:Y:S01]  /*39f0*/  @P1 FSETP.NEU.FTZ.AND P2, PT, R48, R51, PT ;  /* 0x000000333000120b */ /* 0x000fe20003f5d000 */
[----:B------:R-:W-:Y:S02]  /*3a00*/  IMAD.MOV.U32 R5, RZ, RZ, R52 ;  /* 0x000000ffff057224 */ /* 0x000fe400078e0034 */
[----:B------:R-:W-:Y:S02]  /*3a10*/  IMAD.MOV.U32 R47, RZ, RZ, R2 ;  /* 0x000000ffff2f7224 */ /* 0x000fe400078e0002 */
[----:B------:R-:W-:-:S08]  /*3a20*/  IMAD.MOV.U32 R2, RZ, RZ, -0x1 ;  /* 0xffffffffff027424 */ /* 0x000fd000078e00ff */
[----:B------:R-:W-:Y:S05]  /*3a30*/  WARPSYNC.COLLECTIVE R2, `(.L_x_679) ;  /* 0x0000000002087348 */ /* 0x000fea0003c00000 */
[----:B------:R0:W1:Y:S02]  /*3a40*/  SHFL.BFLY P0, R2, R5, R4, R3 ;  /* 0x0c00000405027389 */ /* 0x0000640000000003 */
[----:B01----:R-:W-:Y:S01]  /*3a50*/  ENDCOLLECTIVE ;  /* 0x000000000000791b */ /* 0x003fe20003800000 */
.L_x_679:
        /* <DEDUP_REMOVED lines=13> */
.L_x_680:
[----:B------:R-:W-:Y:S02]  /*3b30*/  IMAD.MOV.U32 R5, RZ, RZ, R47 ;  /* 0x000000ffff057224 */ /* 0x000fe400078e002f */
[----:B------:R-:W-:Y:S02]  /*3b40*/  IMAD.MOV.U32 R51, RZ, RZ, R2 ;  /* 0x000000ffff337224 */ /* 0x000fe400078e0002 */
[----:B------:R-:W-:-:S03]  /*3b50*/  IMAD.MOV.U32 R2, RZ, RZ, -0x1 ;  /* 0xffffffffff027424 */ /* 0x000fc600078e00ff */
[----:B------:R-:W-:-:S13]  /*3b60*/  FSETP.GEU.FTZ.AND P2, PT, R48, R51, PT ;  /* 0x000000333000720b */ /* 0x000fda0003f5e000 */
[----:B------:R-:W-:Y:S05]  /*3b70*/  WARPSYNC.COLLECTIVE R2, `(.L_x_681) ;  /* 0x0000000002087348 */ /* 0x000fea0003c00000 */
[----:B------:R0:W1:Y:S02]  /*3b80*/  SHFL.BFLY P0, R2, R5, R4, R3 ;  /* 0x0c00000405027389 */ /* 0x0000640000000003 */
[----:B01----:R-:W-:Y:S01]  /*3b90*/  ENDCOLLECTIVE ;  /* 0x000000000000791b */ /* 0x003fe20003800000 */
.L_x_681:
[----:B------:R-:W-:Y:S01]  /*3ba0*/  @P2 FSETP.NEU.FTZ.AND P1, PT, R48, R51, PT ;  /* 0x000000333000220b */ /* 0x000fe20003f3d000 */
[----:B------:R-:W-:Y:S02]  /*3bb0*/  IMAD.MOV.U32 R5, RZ, RZ, R52 ;  /* 0x000000ffff057224 */ /* 0x000fe400078e0034 */
[----:B------:R-:W-:Y:S02]  /*3bc0*/  IMAD.MOV.U32 R50, RZ, RZ, R2 ;  /* 0x000000ffff327224 */ /* 0x000fe400078e0002 */
[----:B------:R-:W-:-:S08]  /*3bd0*/  IMAD.MOV.U32 R2, RZ, RZ, -0x1 ;  /* 0xffffffffff027424 */ /* 0x000fd000078e00ff */
[----:B------:R-:W-:Y:S05]  /*3be0*/  WARPSYNC.COLLECTIVE R2, `(.L_x_682) ;  /* 0x0000000002087348 */ /* 0x000fea0003c00000 */
[----:B------:R0:W1:Y:S02]  /*3bf0*/  SHFL.BFLY P0, R2, R5, R4, R3 ;  /* 0x0c00000405027389 */ /* 0x0000640000000003 */
[----:B01----:R-:W-:Y:S01]  /*3c00*/  ENDCOLLECTIVE ;  /* 0x000000000000791b */ /* 0x003fe20003800000 */
.L_x_682:
        /* <DEDUP_REMOVED lines=13> */
.L_x_683:
[----:B------:R-:W-:Y:S02]  /*3ce0*/  IMAD.MOV.U32 R5, RZ, RZ, R50 ;  /* 0x000000ffff057224 */ /* 0x000fe400078e0032 */
[----:B------:R-:W-:Y:S02]  /*3cf0*/  IMAD.MOV.U32 R52, RZ, RZ, R2 ;  /* 0x000000ffff347224 */ /* 0x000fe400078e0002 */
[----:B------:R-:W-:-:S07]  /*3d00*/  IMAD.MOV.U32 R2, RZ, RZ, -0x1 ;  /* 0xffffffffff027424 */ /* 0x000fce00078e00ff */
[----:B------:R-:W-:Y:S05]  /*3d10*/  WARPSYNC.COLLECTIVE R2, `(.L_x_684) ;  /* 0x0000000002087348 */ /* 0x000fea0003c00000 */
[----:B------:R0:W1:Y:S02]  /*3d20*/  SHFL.BFLY P0, R2, R5, R4, R3 ;  /* 0x0c00000405027389 */ /* 0x0000640000000003 */
[----:B01----:R-:W-:Y:S01]  /*3d30*/  ENDCOLLECTIVE ;  /* 0x000000000000791b */ /* 0x003fe20003800000 */
.L_x_684:
[----:B------:R-:W-:Y:S02]  /*3d40*/  IMAD.MOV.U32 R5, RZ, RZ, R48 ;  /* 0x000000ffff057224 */ /* 0x000fe400078e0030 */
[----:B------:R-:W-:Y:S02]  /*3d50*/  IMAD.MOV.U32 R49, RZ, RZ, R2 ;  /* 0x000000ffff317224 */ /* 0x000fe400078e0002 */
[----:B------:R-:W-:-:S07]  /*3d60*/  IMAD.MOV.U32 R2, RZ, RZ, -0x1 ;  /* 0xffffffffff027424 */ /* 0x000fce00078e00ff */
[----:B------:R-:W-:Y:S05]  /*3d70*/  WARPSYNC.COLLECTIVE R2, `(.L_x_685) ;  /* 0x0000000002087348 */ /* 0x000fea0003c00000 */
[----:B------:R0:W1:Y:S02]  /*3d80*/  SHFL.BFLY P0, R2, R5, R4, R3 ;  /* 0x0c00000405027389 */ /* 0x0000640000000003 */
[----:B01----:R-:W-:Y:S01]  /*3d90*/  ENDCOLLECTIVE ;  /* 0x000000000000791b */ /* 0x003fe20003800000 */
.L_x_685:
[----:B------:R-:W-:Y:S01]  /*3da0*/  IMAD.MOV.U32 R53, RZ, RZ, R2 ;  /* 0x000000ffff357224 */ /* 0x000fe200078e0002 */
[----:B------:R-:W-:Y:S06]  /*3db0*/  BRA `(.L_x_686) ;  /* 0xffffffe400887947 */ /* 0x000fec000383ffff */
.L_x_687:
        /* <DEDUP_REMOVED lines=12> */
.L_x_12120:


//--------------------- .text._ZN4vllm3moe10topkGatingILi14ELi448ELi4ELi4ELi32Ej13__nv_bfloat16LNS0_11ScoringFuncE1EEEvPKT5_PKbPfiPT4_PiiiibPKf --------------------------
	.section	.text._ZN4vllm3moe10topkGatingILi14ELi448ELi4ELi4ELi32Ej13__nv_bfloat16LNS0_11ScoringFuncE1EEEvPKT5_PKbPfiPT4_PiiiibPKf,"ax",@progbits
	.align	128
        .global         _ZN4vllm3moe10topkGatingILi14ELi448ELi4ELi4ELi32Ej13__nv_bfloat16LNS0_11ScoringFuncE1EEEvPKT5_PKbPfiPT4_PiiiibPKf
        .type           _ZN4vllm3moe10topkGatingILi14ELi448ELi4ELi4ELi32Ej13__nv_bfloat16LNS0_11ScoringFuncE1EEEvPKT5_PKbPfiPT4_PiiiibPKf,@function
        .size           _ZN4vllm3moe10topkGatingILi14ELi448ELi4ELi4ELi32Ej13__nv_bfloat16LNS0_11ScoringFuncE1EEEvPKT5_PKbPfiPT4_PiiiibPKf,(.L_x_12121 - _ZN4vllm3moe10topkGatingILi14ELi448ELi4ELi4ELi32Ej13__nv_bfloat16LNS0_11ScoringFuncE1EEEvPKT5_PKbPfiPT4_PiiiibPKf)
        .other          _ZN4vllm3moe10topkGatingILi14ELi448ELi4ELi4ELi32Ej13__nv_bfloat16LNS0_11ScoringFuncE1EEEvPKT5_PKbPfiPT4_PiiiibPKf,@"STO_CUDA_ENTRY STV_DEFAULT"
_ZN4vllm3moe10topkGatingILi14ELi448ELi4ELi4ELi32Ej13__nv_bfloat16LNS0_11ScoringFuncE1EEEvPKT5_PKbPfiPT4_PiiiibPKf:
.text._ZN4vllm3moe10topkGatingILi14ELi448ELi4ELi4ELi32Ej13__nv_bfloat16LNS0_11ScoringFuncE1EEEvPKT5_PKbPfiPT4_PiiiibPKf:
        /* <DEDUP_REMOVED lines=172> */
.L_x_688:
        /* <DEDUP_REMOVED lines=14> */
.L_x_689:
        /* <DEDUP_REMOVED lines=16> */
.L_x_698:
        /* <DEDUP_REMOVED lines=18> */
[----:B0-----:R-:W-:Y:S02]  /*0dc0*/  FSEL R40, R14, R5, P3 ;  /* 0x000000050e287208 */ /* 0x001fe40001800000 */
        /* <DEDUP_REMOVED lines=83> */
.L_x_726:
[----:B-1----:R-:W-:Y:S01]  /*1300*/  FSETP.GEU.FTZ.AND P2, PT, R42, R39, PT ;  /* 0x000000272a00720b */ /* 0x002fe20003f5e000 */
[----:B------:R-:W-:Y:S01]  /*1310*/  BSSY B1, `(.L_x_693) ;  /* 0x000001b000017945 */ /* 0x000fe20003800000 */
[----:B------:R-:W-:Y:S02]  /*1320*/  LOP3.LUT P1, R5, R38, 0x1f, RZ, 0xc0, !PT ;  /* 0x0000001f26057812 */ /* 0x000fe4000782c0ff */
[----:B------:R-:W-:-:S09]  /*1330*/  PLOP3.LUT P0, PT, PT, PT, PT, 0x80, 0x0 ;  /* 0x000000000000781c */ /* 0x000fd20003f0f070 */
[----:B------:R-:W-:Y:S01]  /*1340*/  @P2 FSETP.NEU.FTZ.AND P3, PT, R42, R39, PT ;  /* 0x000000272a00220b */ /* 0x000fe20003f7d000 */
[----:B------:R-:W-:-:S03]  /*1350*/  VIADD R39, R0, 0x1 ;  /* 0x0000000100277836 */ /* 0x000fc60000000000 */
[----:B---3--:R-:W-:-:S04]  /*1360*/  @P2 ISETP.LT.AND P0, PT, R45, R40, !P3 ;  /* 0x000000282d00220c */ /* 0x008fc80005f01270 */
[----:B--2---:R-:W-:Y:S02]  /*1370*/  FSEL R41, R44, R43, P0 ;  /* 0x0000002b2c297208 */ /* 0x004fe40000000000 */
[----:B------:R-:W-:Y:S01]  /*1380*/  SEL R4, R45, R40, P0 ;  /* 0x000000282d047207 */ /* 0x000fe20000000000 */
[----:B------:R-:W-:Y:S06]  /*1390*/  @P1 BRA `(.L_x_694) ;  /* 0x0000000000481947 */ /* 0x000fec0003800000 */
[----:B------:R-:W1:Y:S01]  /*13a0*/  LDC.64 R2, c[0x0][0x220] ;  /* 0x00008800ff027b82 */ /* 0x000e620000000a00 */
[----:B0-----:R-:W-:Y:S01]  /*13b0*/  IMAD R43, R37, UR8, R0 ;  /* 0x00000008252b7c24 */ /* 0x001fe2000f8e0200 */
[----:B------:R-:W-:Y:S01]  /*13c0*/  ISETP.GE.AND P0, PT, R4, UR9, PT ;  /* 0x0000000904007c0c */ /* 0x000fe2000bf06270 */
[----:B------:R-:W-:Y:S01]  /*13d0*/  FADD.FTZ R6, R6, R41 ;  /* 0x0000002906067221 */ /* 0x000fe20000010000 */
[----:B------:R-:W-:Y:S02]  /*13e0*/  PRMT R40, R35, 0x9910, RZ ;  /* 0x0000991023287816 */ /* 0x000fe400000000ff */
[----:B------:R-:W-:-:S04]  /*13f0*/  ISETP.LT.AND P0, PT, R4, UR5, P0 ;  /* 0x0000000504007c0c */ /* 0x000fc80008701270 */
[----:B------:R-:W-:Y:S01]  /*1400*/  ISETP.NE.AND P0, PT, R40, RZ, P0 ;  /* 0x000000ff2800720c */ /* 0x000fe20000705270 */
[----:B------:R-:W-:-:S05]  /*1410*/  VIADD R40, R4, -UR9 ;  /* 0x8000000904287c36 */ /* 0x000fca0008000000 */
[----:B------:R-:W-:Y:S01]  /*1420*/  SEL R40, R40, 0x1c0, P0 ;  /* 0x000001c028287807 */ /* 0x000fe20000000000 */
[----:B-1----:R-:W-:-:S05]  /*1430*/  IMAD.WIDE R2, R43, 0x4, R2 ;  /* 0x000000042b027825 */ /* 0x002fca00078e0202 */
        /* <DEDUP_REMOVED lines=8> */
.L_x_694:
[----:B------:R-:W-:Y:S05]  /*14c0*/  BSYNC B1 ;  /* 0x0000000000017941 */ /* 0x000fea0003800000 */
.L_x_693:
        /* <DEDUP_REMOVED lines=48> */
.L_x_697:
[----:B------:R-:W-:Y:S05]  /*17d0*/  BSYNC B1 ;  /* 0x0000000000017941 */ /* 0x000fea0003800000 */
.L_x_696:
[----:B------:R-:W-:Y:S05]  /*17e0*/  BRA `(.L_x_698) ;  /* 0xfffffff4002c7947 */ /* 0x000fea000383ffff */
.L_x_691:
[----:B------:R-:W-:Y:S01]  /*17f0*/  IMAD.MOV.U32 R0, RZ, RZ, RZ ;  /* 0x000000ffff007224 */ /* 0x000fe200078e00ff */
[----:B------:R-:W-:Y:S01]  /*1800*/  ULDC UR10, c[0x0][0x228] ;  /* 0x00008a00000a7ab9 */ /* 0x000fe20000000800 */
[----:B------:R-:W-:Y:S01]  /*1810*/  ULDC UR11, c[0x0][0x240] ;  /* 0x00009000000b7ab9 */ /* 0x000fe20000000800 */
[----:B------:R-:W-:Y:S01]  /*1820*/  ULDC UR5, c[0x0][0x248] ;  /* 0x0000920000057ab9 */ /* 0x000fe20000000800 */
[----:B------:R-:W-:-:S05]  /*1830*/  ULDC.64 UR8, c[0x0][0x240] ;  /* 0x0000900000087ab9 */ /* 0x000fca0000000a00 */
.L_x_704:
        /* <DEDUP_REMOVED lines=102> */
.L_x_743:
        /* <DEDUP_REMOVED lines=27> */
.L_x_701:
[----:B------:R-:W-:Y:S05]  /*2050*/  BSYNC B1 ;  /* 0x0000000000017941 */ /* 0x000fea0003800000 */
.L_x_700:
        /* <DEDUP_REMOVED lines=48> */
.L_x_703:
[----:B------:R-:W-:Y:S05]  /*2360*/  BSYNC B1 ;  /* 0x0000000000017941 */ /* 0x000fea0003800000 */
.L_x_702:
[----:B------:R-:W-:Y:S05]  /*2370*/  BRA `(.L_x_704) ;  /* 0xfffffff400307947 */ /* 0x000fea000383ffff */
.L_x_695:
[----:B------:R-:W-:Y:S05]  /*2380*/  BSYNC B0 ;  /* 0x0000000000007941 */ /* 0x000fea0003800000 */
.L_x_690:
        /* <DEDUP_REMOVED lines=20> */
.L_x_707:
        /* <DEDUP_REMOVED lines=18> */
.L_x_706:
[----:B------:R-:W-:Y:S05]  /*25f0*/  BSYNC B0 ;  /* 0x0000000000007941 */ /* 0x000fea0003800000 */
.L_x_705:
[----:B------:R-:W-:Y:S05]  /*2600*/  @!P2 EXIT ;  /* 0x000000000000a94d */ /* 0x000fea0003800000 */
[----:B----4-:R-:W1:Y:S01]  /*2610*/  S2R R11, SR_TID.Y ;  /* 0x00000000000b7919 */ /* 0x010e620000002200 */
[----:B------:R-:W2:Y:S01]  /*2620*/  LDC.64 R2, c[0x0][0x220] ;  /* 0x00008800ff027b82 */ /* 0x000ea20000000a00 */
[----:B------:R-:W-:Y:S01]  /*2630*/  BSSY B0, `(.L_x_708) ;  /* 0x0000013000007945 */ /* 0x000fe20003800000 */
[----:B------:R-:W3:Y:S01]  /*2640*/  S2R R5, SR_CTAID.X ;  /* 0x0000000000057919 */ /* 0x000ee20000002500 */
[----:B-1----:R-:W-:Y:S02]  /*2650*/  LEA.HI R38, R38, R11, RZ, 0x1b ;  /* 0x0000000b26267211 */ /* 0x002fe400078fd8ff */
[----:B------:R1:W4:Y:S03]  /*2660*/  MUFU.RCP R11, R16 ;  /* 0x00000010000b7308 */ /* 0x0003260000001000 */
[----:B---3--:R-:W-:-:S04]  /*2670*/  IMAD R38, R5, 0x4, R38 ;  /* 0x0000000405267824 */ /* 0x008fc800078e0226 */
[----:B------:R-:W-:-:S04]  /*2680*/  IMAD R9, R38, R0, R9 ;  /* 0x0000000026097224 */ /* 0x000fc800078e0209 */
[----:B--2---:R-:W-:-:S04]  /*2690*/  IMAD.WIDE R2, R9, 0x4, R2 ;  /* 0x0000000409027825 */ /* 0x004fc800078e0202 */
[----:B------:R-:W-:Y:S02]  /*26a0*/  IMAD.MOV.U32 R0, RZ, RZ, R2 ;  /* 0x000000ffff007224 */ /* 0x000fe400078e0002 */
[----:B-1--4-:R-:W-:-:S07]  /*26b0*/  IMAD.MOV.U32 R9, RZ, RZ, R3 ;  /* 0x000000ffff097224 */ /* 0x012fce00078e0003 */
.L_x_709:
        /* <DEDUP_REMOVED lines=11> */
.L_x_708:
[----:B------:R-:W-:Y:S05]  /*2770*/  EXIT ;  /* 0x000000000000794d */ /* 0x000fea0003800000 */
.L_x_692:
        /* <DEDUP_REMOVED lines=8> */
.L_x_711:
[----:B------:R-:W-:Y:S05]  /*2800*/  BSYNC B1 ;  /* 0x0000000000017941 */ /* 0x000fea0003800000 */
.L_x_710:
        /* <DEDUP_REMOVED lines=10> */
.L_x_712:
[----:B------:R-:W-:Y:S02]  /*28b0*/  IMAD.MOV.U32 R5, RZ, RZ, R40 ;  /* 0x000000ffff057224 */ /* 0x000fe400078e0028 */
[----:B------:R-:W-:Y:S02]  /*28c0*/  IMAD.MOV.U32 R42, RZ, RZ, R2 ;  /* 0x000000ffff2a7224 */ /* 0x000fe400078e0002 */
[----:B------:R-:W-:-:S07]  /*28d0*/  IMAD.MOV.U32 R2, RZ, RZ, -0x1 ;  /* 0xffffffffff027424 */ /* 0x000fce00078e00ff */
[----:B------:R-:W-:Y:S05]  /*28e0*/  WARPSYNC.COLLECTIVE R2, `(.L_x_713) ;  /* 0x0000000002087348 */ /* 0x000fea0003c00000 */
[----:B------:R0:W1:Y:S02]  /*28f0*/  SHFL.BFLY P0, R2, R5, R4, R3 ;  /* 0x0c00000405027389 */ /* 0x0000640000000003 */
[----:B01----:R-:W-:Y:S01]  /*2900*/  ENDCOLLECTIVE ;  /* 0x000000000000791b */ /* 0x003fe20003800000 */
.L_x_713:
        /* <DEDUP_REMOVED lines=13> */
.L_x_714:
[----:B------:R-:W-:Y:S02]  /*29e0*/  IMAD.MOV.U32 R5, RZ, RZ, R42 ;  /* 0x000000ffff057224 */ /* 0x000fe400078e002a */
[----:B------:R-:W-:Y:S02]  /*29f0*/  IMAD.MOV.U32 R39, RZ, RZ, R2 ;  /* 0x000000ffff277224 */ /* 0x000fe400078e0002 */
[----:B------:R-:W-:-:S03]  /*2a00*/  IMAD.MOV.U32 R2, RZ, RZ, -0x1 ;  /* 0xffffffffff027424 */ /* 0x000fc600078e00ff */
[----:B------:R-:W-:-:S13]  /*2a10*/  FSETP.GEU.FTZ.AND P1, PT, R44, R39, PT ;  /* 0x000000272c00720b */ /* 0x000fda0003f3e000 */
[----:B------:R-:W-:Y:S05]  /*2a20*/  WARPSYNC.COLLECTIVE R2, `(.L_x_715) ;  /* 0x0000000002087348 */ /* 0x000fea0003c00000 */
[----:B------:R0:W1:Y:S02]  /*2a30*/  SHFL.BFLY P0, R2, R5, R4, R3 ;  /* 0x0c00000405027389 */ /* 0x0000640000000003 */
[----:B01----:R-:W-:Y:S01]  /*2a40*/  ENDCOLLECTIVE ;  /* 0x000000000000791b */ /* 0x003fe20003800000 */
.L_x_715:
[----:B------:R-:W-:Y:S01]  /*2a50*/  @P1 FSETP.NEU.FTZ.AND P2, PT, R44, R39, PT ;  /* 0x000000272c00120b */ /* 0x000fe20003f5d000 */
[----:B------:R-:W-:Y:S02]  /*2a60*/  IMAD.MOV.U32 R5, RZ, RZ, R41 ;  /* 0x000000ffff057224 */ /* 0x000fe400078e0029 */
[----:B------:R-:W-:Y:S02]  /*2a70*/  IMAD.MOV.U32 R45, RZ, RZ, R2 ;  /* 0x000000ffff2d7224 */ /* 0x000fe400078e0002 */
[----:B------:R-:W-:-:S08]  /*2a80*/  IMAD.MOV.U32 R2, RZ, RZ, -0x1 ;  /* 0xffffffffff027424 */ /* 0x000fd000078e00ff */
[----:B------:R-:W-:Y:S05]  /*2a90*/  WARPSYNC.COLLECTIVE R2, `(.L_x_716) ;  /* 0x0000000002087348 */ /* 0x000fea0003c00000 */
[----:B------:R0:W1:Y:S02]  /*2aa0*/  SHFL.BFLY P0, R2, R5, R4, R3 ;  /* 0x0c00000405027389 */ /* 0x0000640000000003 */
[----:B01----:R-:W-:Y:S01]  /*2ab0*/  ENDCOLLECTIVE ;  /* 0x000000000000791b */ /* 0x003fe20003800000 */
.L_x_716:
        /* <DEDUP_REMOVED lines=13> */
.L_x_717:
[----:B------:R-:W-:Y:S02]  /*2b90*/  IMAD.MOV.U32 R5, RZ, RZ, R45 ;  /* 0x000000ffff057224 */ /* 0x000fe400078e002d */
[----:B------:R-:W-:Y:S02]  /*2ba0*/  IMAD.MOV.U32 R40, RZ, RZ, R2 ;  /* 0x000000ffff287224 */ /* 0x000fe400078e0002 */
[----:B------:R-:W-:-:S07]  /*2bb0*/  IMAD.MOV.U32 R2, RZ, RZ, -0x1 ;  /* 0xffffffffff027424 */ /* 0x000fce00078e00ff */
[----:B------:R-:W-:Y:S05]  /*2bc0*/  WARPSYNC.COLLECTIVE R2, `(.L_x_718) ;  /* 0x0000000002087348 */ /* 0x000fea0003c00000 */
[----:B------:R0:W1:Y:S02]  /*2bd0*/  SHFL.BFLY P0, R2, R5, R4, R3 ;  /* 0x0c00000405027389 */ /* 0x0000640000000003 */
[----:B01----:R-:W-:Y:S01]  /*2be0*/  ENDCOLLECTIVE ;  /* 0x000000000000791b */ /* 0x003fe20003800000 */
.L_x_718:
[----:B------:R-:W-:Y:S02]  /*2bf0*/  IMAD.MOV.U32 R5, RZ, RZ, R44 ;  /* 0x000000ffff057224 */ /* 0x000fe400078e002c */
[----:B------:R-:W-:Y:S02]  /*2c00*/  IMAD.MOV.U32 R41, RZ, RZ, R2 ;  /* 0x000000ffff297224 */ /* 0x000fe400078e0002 */
[----:B------:R-:W-:-:S07]  /*2c10*/  IMAD.MOV.U32 R2, RZ, RZ, -0x1 ;  /* 0xffffffffff027424 */ /* 0x000fce00078e00ff */
[----:B------:R-:W-:Y:S05]  /*2c20*/  WARPSYNC.COLLECTIVE R2, `(.L_x_719) ;  /* 0x0000000002087348 */ /* 0x000fea0003c00000 */
[----:B------:R0:W1:Y:S02]  /*2c30*/  SHFL.BFLY P0, R2, R5, R4, R3 ;  /* 0x0c00000405027389 */ /* 0x0000640000000003 */
[----:B01----:R-:W-:Y:S01]  /*2c40*/  ENDCOLLECTIVE ;  /* 0x000000000000791b */ /* 0x003fe20003800000 */
.L_x_719:
        /* <DEDUP_REMOVED lines=14> */
.L_x_720:
[----:B------:R-:W-:Y:S02]  /*2d30*/  IMAD.MOV.U32 R5, RZ, RZ, R41 ;  /* 0x000000ffff057224 */ /* 0x000fe400078e0029 */
[----:B------:R-:W-:Y:S02]  /*2d40*/  IMAD.MOV.U32 R40, RZ, RZ, R2 ;  /* 0x000000ffff287224 */ /* 0x000fe400078e0002 */
[----:B------:R-:W-:-:S03]  /*2d50*/  IMAD.MOV.U32 R2, RZ, RZ, -0x1 ;  /* 0xffffffffff027424 */ /* 0x000fc600078e00ff */
[----:B------:R-:W-:-:S13]  /*2d60*/  FSETP.GEU.FTZ.AND P2, PT, R39, R40, PT ;  /* 0x000000282700720b */ /* 0x000fda0003f5e000 */
[----:B------:R-:W-:Y:S05]  /*2d70*/  WARPSYNC.COLLECTIVE R2, `(.L_x_721) ;  /* 0x0000000002087348 */ /* 0x000fea0003c00000 */
[----:B------:R0:W1:Y:S02]  /*2d80*/  SHFL.BFLY P0, R2, R5, R4, R3 ;  /* 0x0c00000405027389 */ /* 0x0000640000000003 */
[----:B01----:R-:W-:Y:S01]  /*2d90*/  ENDCOLLECTIVE ;  /* 0x000000000000791b */ /* 0x003fe20003800000 */
.L_x_721:
[----:B------:R-:W-:Y:S01]  /*2da0*/  @P2 FSETP.NEU.FTZ.AND P1, PT, R39, R40, PT ;  /* 0x000000282700220b */ /* 0x000fe20003f3d000 */
[----:B------:R-:W-:Y:S02]  /*2db0*/  IMAD.MOV.U32 R5, RZ, RZ, R44 ;  /* 0x000000ffff057224 */ /* 0x000fe400078e002c */
[----:B------:R-:W-:Y:S02]  /*2dc0*/  IMAD.MOV.U32 R43, RZ, RZ, R2 ;  /* 0x000000ffff2b7224 */ /* 0x000fe400078e0002 */
[----:B------:R-:W-:-:S08]  /*2dd0*/  IMAD.MOV.U32 R2, RZ, RZ, -0x1 ;  /* 0xffffffffff027424 */ /* 0x000fd000078e00ff */
[----:B------:R-:W-:Y:S05]  /*2de0*/  WARPSYNC.COLLECTIVE R2, `(.L_x_722) ;  /* 0x0000000002087348 */ /* 0x000fea0003c00000 */
[----:B------:R0:W1:Y:S02]  /*2df0*/  SHFL.BFLY P0, R2, R5, R4, R3 ;  /* 0x0c00000405027389 */ /* 0x0000640000000003 */
[----:B01----:R-:W-:Y:S01]  /*2e00*/  ENDCOLLECTIVE ;  /* 0x000000000000791b */ /* 0x003fe20003800000 */
.L_x_722:
        /* <DEDUP_REMOVED lines=12> */
.L_x_723:
[----:B------:R-:W-:Y:S02]  /*2ed0*/  IMAD.MOV.U32 R5, RZ, RZ, R43 ;  /* 0x000000ffff057224 */ /* 0x000fe400078e002b */
[----:B------:R-:W-:Y:S02]  /*2ee0*/  IMAD.MOV.U32 R39, RZ, RZ, R2 ;  /* 0x000000ffff277224 */ /* 0x000fe400078e0002 */
[----:B------:R-:W-:-:S07]  /*2ef0*/  IMAD.MOV.U32 R2, RZ, RZ, -0x1 ;  /* 0xffffffffff027424 */ /* 0x000fce00078e00ff */
[----:B------:R-:W-:Y:S05]  /*2f00*/  WARPSYNC.COLLECTIVE R2, `(.L_x_724) ;  /* 0x0000000002087348 */ /* 0x000fea0003c00000 */
[----:B------:R0:W1:Y:S02]  /*2f10*/  SHFL.BFLY P0, R2, R5, R4, R3 ;  /* 0x0c00000405027389 */ /* 0x0000640000000003 */
[----:B01----:R-:W-:Y:S01]  /*2f20*/  ENDCOLLECTIVE ;  /* 0x000000000000791b */ /* 0x003fe20003800000 */
.L_x_724:
[----:B------:R-:W-:Y:S02]  /*2f30*/  IMAD.MOV.U32 R5, RZ, RZ, R40 ;  /* 0x000000ffff057224 */ /* 0x000fe400078e0028 */
[----:B------:R-:W-:Y:S02]  /*2f40*/  IMAD.MOV.U32 R44, RZ, RZ, R2 ;  /* 0x000000ffff2c7224 */ /* 0x000fe400078e0002 */
[----:B------:R-:W-:-:S07]  /*2f50*/  IMAD.MOV.U32 R2, RZ, RZ, -0x1 ;  /* 0xffffffffff027424 */ /* 0x000fce00078e00ff */
[----:B------:R-:W-:Y:S05]  /*2f60*/  WARPSYNC.COLLECTIVE R2, `(.L_x_725) ;  /* 0x0000000002087348 */ /* 0x000fea0003c00000 */
[----:B------:R0:W1:Y:S02]  /*2f70*/  SHFL.BFLY P0, R2, R5, R4, R3 ;  /* 0x0c00000405027389 */ /* 0x0000640000000003 */
[----:B01----:R-:W-:Y:S01]  /*2f80*/  ENDCOLLECTIVE ;  /* 0x000000000000791b */ /* 0x003fe20003800000 */
.L_x_725:
[----:B------:R-:W-:Y:S01]  /*2f90*/  IMAD.MOV.U32 R45, RZ, RZ, R2 ;  /* 0x000000ffff2d7224 */ /* 0x000fe200078e0002 */
[----:B------:R-:W-:Y:S06]  /*2fa0*/  BRA `(.L_x_726) ;  /* 0xffffffe000d47947 */ /* 0x000fec000383ffff */
.L_x_699:
        /* <DEDUP_REMOVED lines=8> */
.L_x_728:
[----:B------:R-:W-:Y:S05]  /*3030*/  BSYNC B1 ;  /* 0x0000000000017941 */ /* 0x000fea0003800000 */
.L_x_727:
        /* <DEDUP_REMOVED lines=10> */
.L_x_729:
[----:B------:R-:W-:Y:S02]  /*30e0*/  IMAD.MOV.U32 R5, RZ, RZ, R40 ;  /* 0x000000ffff057224 */ /* 0x000fe400078e0028 */
[----:B------:R-:W-:Y:S02]  /*30f0*/  IMAD.MOV.U32 R42, RZ, RZ, R2 ;  /* 0x000000ffff2a7224 */ /* 0x000fe400078e0002 */
[----:B------:R-:W-:-:S07]  /*3100*/  IMAD.MOV.U32 R2, RZ, RZ, -0x1 ;  /* 0xffffffffff027424 */ /* 0x000fce00078e00ff */
[----:B------:R-:W-:Y:S05]  /*3110*/  WARPSYNC.COLLECTIVE R2, `(.L_x_730) ;  /* 0x0000000002087348 */ /* 0x000fea0003c00000 */
[----:B------:R0:W1:Y:S02]  /*3120*/  SHFL.BFLY P0, R2, R5, R4, R3 ;  /* 0x0c00000405027389 */ /* 0x0000640000000003 */
[----:B01----:R-:W-:Y:S01]  /*3130*/  ENDCOLLECTIVE ;  /* 0x000000000000791b */ /* 0x003fe20003800000 */
.L_x_730:
        /* <DEDUP_REMOVED lines=13> */
.L_x_731:
[----:B------:R-:W-:Y:S02]  /*3210*/  IMAD.MOV.U32 R5, RZ, RZ, R42 ;  /* 0x000000ffff057224 */ /* 0x000fe400078e002a */
[----:B------:R-:W-:Y:S02]  /*3220*/  IMAD.MOV.U32 R43, RZ, RZ, R2 ;  /* 0x000000ffff2b7224 */ /* 0x000fe400078e0002 */
[----:B------:R-:W-:-:S03]  /*3230*/  IMAD.MOV.U32 R2, RZ, RZ, -0x1 ;  /* 0xffffffffff027424 */ /* 0x000fc600078e00ff */
[----:B------:R-:W-:-:S13]  /*3240*/  FSETP.GEU.FTZ.AND P1, PT, R44, R43, PT ;  /* 0x0000002b2c00720b */ /* 0x000fda0003f3e000 */
[----:B------:R-:W-:Y:S05]  /*3250*/  WARPSYNC.COLLECTIVE R2, `(.L_x_732) ;  /* 0x0000000002087348 */ /* 0x000fea0003c00000 */
[----:B------:R0:W1:Y:S02]  /*3260*/  SHFL.BFLY P0, R2, R5, R4, R3 ;  /* 0x0c00000405027389 */ /* 0x0000640000000003 */
[----:B01----:R-:W-:Y:S01]  /*3270*/  ENDCOLLECTIVE ;  /* 0x000000000000791b */ /* 0x003fe20003800000 */
.L_x_732:
[----:B------:R-:W-:Y:S01]  /*3280*/  @P1 FSETP.NEU.FTZ.AND P2, PT, R44, R43, PT ;  /* 0x0000002b2c00120b */ /* 0x000fe20003f5d000 */
[----:B------:R-:W-:Y:S02]  /*3290*/  IMAD.MOV.U32 R5, RZ, RZ, R39 ;  /* 0x000000ffff057224 */ /* 0x000fe400078e0027 */
[----:B------:R-:W-:Y:S02]  /*32a0*/  IMAD.MOV.U32 R41, RZ, RZ, R2 ;  /* 0x000000ffff297224 */ /* 0x000fe400078e0002 */
[----:B------:R-:W-:-:S08]  /*32b0*/  IMAD.MOV.U32 R2, RZ, RZ, -0x1 ;  /* 0xffffffffff027424 */ /* 0x000fd000078e00ff */
[----:B------:R-:W-:Y:S05]  /*32c0*/  WARPSYNC.COLLECTIVE R2, `(.L_x_733) ;  /* 0x0000000002087348 */ /* 0x000fea0003c00000 */
[----:B------:R0:W1:Y:S02]  /*32d0*/  SHFL.BFLY P0, R2, R5, R4, R3 ;  /* 0x0c00000405027389 */ /* 0x0000640000000003 */
[----:B01----:R-:W-:Y:S01]  /*32e0*/  ENDCOLLECTIVE ;  /* 0x000000000000791b */ /* 0x003fe20003800000 */
.L_x_733:
        /* <DEDUP_REMOVED lines=13> */
.L_x_734:
[----:B------:R-:W-:Y:S02]  /*33c0*/  IMAD.MOV.U32 R5, RZ, RZ, R41 ;  /* 0x000000ffff057224 */ /* 0x000fe400078e0029 */
[----:B------:R-:W-:Y:S02]  /*33d0*/  IMAD.MOV.U32 R43, RZ, RZ, R2 ;  /* 0x000000ffff2b7224 */ /* 0x000fe400078e0002 */
[----:B------:R-:W-:-:S07]  /*33e0*/  IMAD.MOV.U32 R2, RZ, RZ, -0x1 ;  /* 0xffffffffff027424 */ /* 0x000fce00078e00ff */
[----:B------:R-:W-:Y:S05]  /*33f0*/  WARPSYNC.COLLECTIVE R2, `(.L_x_735) ;  /* 0x0000000002087348 */ /* 0x000fea0003c00000 */
[----:B------:R0:W1:Y:S02]  /*3400*/  SHFL.BFLY P0, R2, R5, R4, R3 ;  /* 0x0c00000405027389 */ /* 0x0000640000000003 */
[----:B01----:R-:W-:Y:S01]  /*3410*/  ENDCOLLECTIVE ;  /* 0x000000000000791b */ /* 0x003fe20003800000 */
.L_x_735:
[----:B------:R-:W-:Y:S02]  /*3420*/  IMAD.MOV.U32 R5, RZ, RZ, R44 ;  /* 0x000000ffff057224 */ /* 0x000fe400078e002c */
[----:B------:R-:W-:Y:S02]  /*3430*/  IMAD.MOV.U32 R39, RZ, RZ, R2 ;  /* 0x000000ffff277224 */ /* 0x000fe400078e0002 */
[----:B------:R-:W-:-:S07]  /*3440*/  IMAD.MOV.U32 R2, RZ, RZ, -0x1 ;  /* 0xffffffffff027424 */ /* 0x000fce00078e00ff */
[----:B------:R-:W-:Y:S05]  /*3450*/  WARPSYNC.COLLECTIVE R2, `(.L_x_736) ;  /* 0x0000000002087348 */ /* 0x000fea0003c00000 */
[----:B------:R0:W1:Y:S02]  /*3460*/  SHFL.BFLY P0, R2, R5, R4, R3 ;  /* 0x0c00000405027389 */ /* 0x0000640000000003 */
[----:B01----:R-:W-:Y:S01]  /*3470*/  ENDCOLLECTIVE ;  /* 0x000000000000791b */ /* 0x003fe20003800000 */
.L_x_736:
        /* <DEDUP_REMOVED lines=14> */
.L_x_737:
[----:B------:R-:W-:Y:S02]  /*3560*/  IMAD.MOV.U32 R5, RZ, RZ, R39 ;  /* 0x000000ffff057224 */ /* 0x000fe400078e0027 */
[----:B------:R-:W-:Y:S02]  /*3570*/  IMAD.MOV.U32 R43, RZ, RZ, R2 ;  /* 0x000000ffff2b7224 */ /* 0x000fe400078e0002 */
[----:B------:R-:W-:-:S03]  /*3580*/  IMAD.MOV.U32 R2, RZ, RZ, -0x1 ;  /* 0xffffffffff027424 */ /* 0x000fc600078e00ff */
[----:B------:R-:W-:-:S13]  /*3590*/  FSETP.GEU.FTZ.AND P2, PT, R40, R43, PT ;  /* 0x0000002b2800720b */ /* 0x000fda0003f5e000 */
[----:B------:R-:W-:Y:S05]  /*35a0*/  WARPSYNC.COLLECTIVE R2, `(.L_x_738) ;  /* 0x0000000002087348 */ /* 0x000fea0003c00000 */
[----:B------:R0:W1:Y:S02]  /*35b0*/  SHFL.BFLY P0, R2, R5, R4, R3 ;  /* 0x0c00000405027389 */ /* 0x0000640000000003 */
[----:B01----:R-:W-:Y:S01]  /*35c0*/  ENDCOLLECTIVE ;  /* 0x000000000000791b */ /* 0x003fe20003800000 */
.L_x_738:
[----:B------:R-:W-:Y:S01]  /*35d0*/  @P2 FSETP.NEU.FTZ.AND P1, PT, R40, R43, PT ;  /* 0x0000002b2800220b */ /* 0x000fe20003f3d000 */
[----:B------:R-:W-:Y:S02]  /*35e0*/  IMAD.MOV.U32 R5, RZ, RZ, R44 ;  /* 0x000000ffff057224 */ /* 0x000fe400078e002c */
[----:B------:R-:W-:Y:S02]  /*35f0*/  IMAD.MOV.U32 R42, RZ, RZ, R2 ;  /* 0x000000ffff2a7224 */ /* 0x000fe400078e0002 */
[----:B------:R-:W-:-:S08]  /*3600*/  IMAD.MOV.U32 R2, RZ, RZ, -0x1 ;  /* 0xffffffffff027424 */ /* 0x000fd000078e00ff */
[----:B------:R-:W-:Y:S05]  /*3610*/  WARPSYNC.COLLECTIVE R2, `(.L_x_739) ;  /* 0x0000000002087348 */ /* 0x000fea0003c00000 */
[----:B------:R0:W1:Y:S02]  /*3620*/  SHFL.BFLY P0, R2, R5, R4, R3 ;  /* 0x0c00000405027389 */ /* 0x0000640000000003 */
[----:B01----:R-:W-:Y:S01]  /*3630*/  ENDCOLLECTIVE ;  /* 0x000000000000791b */ /* 0x003fe20003800000 */
.L_x_739:
        /* <DEDUP_REMOVED lines=13> */
.L_x_740:
[----:B------:R-:W-:Y:S02]  /*3710*/  IMAD.MOV.U32 R5, RZ, RZ, R42 ;  /* 0x000000ffff057224 */ /* 0x000fe400078e002a */
[----:B------:R-:W-:Y:S02]  /*3720*/  IMAD.MOV.U32 R44, RZ, RZ, R2 ;  /* 0x000000ffff2c7224 */ /* 0x000fe400078e0002 */
[----:B------:R-:W-:-:S07]  /*3730*/  IMAD.MOV.U32 R2, RZ, RZ, -0x1 ;  /* 0xffffffffff027424 */ /* 0x000fce00078e00ff */
[----:B------:R-:W-:Y:S05]  /*3740*/  WARPSYNC.COLLECTIVE R2, `(.L_x_741) ;  /* 0x0000000002087348 */ /* 0x000fea0003c00000 */
[----:B------:R0:W1:Y:S02]  /*3750*/  SHFL.BFLY P0, R2, R5, R4, R3 ;  /* 0x0c00000405027389 */ /* 0x0000640000000003 */
[----:B01----:R-:W-:Y:S01]  /*3760*/  ENDCOLLECTIVE ;  /* 0x000000000000791b */ /* 0x003fe20003800000 */
.L_x_741:
[----:B------:R-:W-:Y:S02]  /*3770*/  IMAD.MOV.U32 R5, RZ, RZ, R40 ;  /* 0x000000ffff057224 */ /* 0x000fe400078e0028 */
[----:B------:R-:W-:Y:S02]  /*3780*/  IMAD.MOV.U32 R41, RZ, RZ, R2 ;  /* 0x000000ffff297224 */ /* 0x000fe400078e0002 */
[----:B------:R-:W-:-:S07]  /*3790*/  IMAD.MOV.U32 R2, RZ, RZ, -0x1 ;  /* 0xffffffffff027424 */ /* 0x000fce00078e00ff */
[----:B------:R-:W-:Y:S05]  /*37a0*/  WARPSYNC.COLLECTIVE R2, `(.L_x_742) ;  /* 0x0000000002087348 */ /* 0x000fea0003c00000 */
[----:B------:R0:W1:Y:S02]  /*37b0*/  SHFL.BFLY P0, R2, R5, R4, R3 ;  /* 0x0c00000405027389 */ /* 0x0000640000000003 */
[----:B01----:R-:W-:Y:S01]  /*37c0*/  ENDCOLLECTIVE ;  /* 0x000000000000791b */ /* 0x003fe20003800000 */
.L_x_742:
[----:B------:R-:W-:Y:S01]  /*37d0*/  IMAD.MOV.U32 R45, RZ, RZ, R2 ;  /* 0x000000ffff2d7224 */ /* 0x000fe200078e0002 */
[----:B------:R-:W-:Y:S06]  /*37e0*/  BRA `(.L_x_743) ;  /* 0xffffffe400ac7947 */ /* 0x000fec000383ffff */
.L_x_744:
        /* <DEDUP_REMOVED lines=9> */
.L_x_12121:


//--------------------- .text._ZN4vllm3moe10topkGatingILi12ELi384ELi4ELi4ELi32Ej13__nv_bfloat16LNS0_11ScoringFuncE1EEEvPKT5_PKbPfiPT4_PiiiibPKf --------------------------
	.section	.text._ZN4vllm3moe10topkGatingILi12ELi384ELi4ELi4ELi32Ej13__nv_bfloat16LNS0_11ScoringFuncE1EEEvPKT5_PKbPfiPT4_PiiiibPKf,"ax",@progbits
	.align	128
        .global         _ZN4vllm3moe10topkGatingILi12ELi384ELi4ELi4ELi32Ej13__nv_bfloat16LNS0_11ScoringFuncE1EEEvPKT5_PKbPfiPT4_PiiiibPKf
        .type           _ZN4vllm3moe10topkGatingILi12ELi384ELi4ELi4ELi32Ej13__nv_bfloat16LNS0_11ScoringFuncE1EEEvPKT5_PKbPfiPT4_PiiiibPKf,@function
        .size           _ZN4vllm3moe10topkGatingILi12ELi384ELi4ELi4ELi32Ej13__nv_bfloat16LNS0_11ScoringFuncE1EEEvPKT5_PKbPfiPT4_PiiiibPKf,(.L_x_12122 - _ZN4vllm3moe10topkGatingILi12ELi384ELi4ELi4ELi32Ej13__nv_bfloat16LNS0_11ScoringFuncE1EEEvPKT5_PKbPfiPT4_PiiiibPKf)
        .other          _ZN4vllm3moe10topkGatingILi12ELi384ELi4ELi4ELi32Ej13__nv_bfloat16LNS0_11ScoringFuncE1EEEvPKT5_PKbPfiPT4_PiiiibPKf,@"STO_CUDA_ENTRY STV_DEFAULT"
_ZN4vllm3moe10topkGatingILi12ELi384ELi4ELi4ELi32Ej13__nv_bfloat16LNS0_11ScoringFuncE1EEEvPKT5_PKbPfiPT4_PiiiibPKf:
.text._ZN4vllm3moe10topkGatingILi12ELi384ELi4ELi4ELi32Ej13__nv_bfloat16LNS0_11ScoringFuncE1EEEvPKT5_PKbPfiPT4_PiiiibPKf:
        /* <DEDUP_REMOVED lines=153> */
.L_x_745:
        /* <DEDUP_REMOVED lines=12> */
.L_x_746:
        /* <DEDUP_REMOVED lines=16> */
.L_x_755:
        /* <DEDUP_REMOVED lines=94> */
.L_x_783:
        /* <DEDUP_REMOVED lines=11> */
[----:B------:R-:W-:Y:S01]  /*11e0*/  ISETP.GE.AND P0, PT, R35, UR9, PT ;  /* 0x0000000923007c0c */ /* 0x000fe2000bf06270 */
[----:B------:R-:W-:Y:S01]  /*11f0*/  IMAD R43, R2, UR8, R41 ;  /* 0x00000008022b7c24 */ /* 0x000fe2000f8e0229 */
[----:B------:R-:W-:Y:S01]  /*1200*/  PRMT R40, R4, 0x9910, RZ ;  /* 0x0000991004287816 */ /* 0x000fe200000000ff */
[----:B------:R-:W-:Y:S01]  /*1210*/  IMAD R41, R41, UR10, R2 ;  /* 0x0000000a29297c24 */ /* 0x000fe2000f8e0202 */
[C---:B------:R-:W-:Y:S01]  /*1220*/  ISETP.LT.AND P0, PT, R35.reuse, UR5, P0 ;  /* 0x0000000523007c0c */ /* 0x040fe20008701270 */
[----:B------:R-:W-:Y:S02]  /*1230*/  FADD.FTZ R38, R38, R39 ;  /* 0x0000002726267221 */ /* 0x000fe40000010000 */
[----:B------:R-:W1:Y:S01]  /*1240*/  LDC.64 R22, c[0x0][0x230] ;  /* 0x00008c00ff167b82 */ /* 0x000e620000000a00 */
[----:B------:R-:W-:Y:S01]  /*1250*/  ISETP.NE.AND P0, PT, R40, RZ, P0 ;  /* 0x000000ff2800720c */ /* 0x000fe20000705270 */
[----:B------:R-:W-:-:S06]  /*1260*/  VIADD R40, R35, -UR9 ;  /* 0x8000000923287c36 */ /* 0x000fcc0008000000 */
[----:B------:R-:W2:Y:S01]  /*1270*/  LDC.64 R20, c[0x0][0x238] ;  /* 0x00008e00ff147b82 */ /* 0x000ea20000000a00 */
[----:B0-----:R-:W-:-:S05]  /*1280*/  IMAD.WIDE R24, R43, 0x4, R24 ;  /* 0x000000042b187825 */ /* 0x001fca00078e0218 */
[----:B------:R0:W-:Y:S01]  /*1290*/  STG.E desc[UR6][R24.64], R39 ;  /* 0x0000002718007986 */ /* 0x0001e2000c101906 */
[----:B-1----:R-:W-:-:S04]  /*12a0*/  IMAD.WIDE R22, R43, 0x4, R22 ;  /* 0x000000042b167825 */ /* 0x002fc800078e0216 */
[----:B--2---:R-:W-:Y:S01]  /*12b0*/  IMAD.WIDE R20, R43, 0x4, R20 ;  /* 0x000000042b147825 */ /* 0x004fe200078e0214 */
[----:B------:R-:W-:-:S05]  /*12c0*/  SEL R43, R40, 0x180, P0 ;  /* 0x00000180282b7807 */ /* 0x000fca0000000000 */
[----:B------:R0:W-:Y:S04]  /*12d0*/  STG.E desc[UR6][R22.64], R43 ;  /* 0x0000002b16007986 */ /* 0x0001e8000c101906 */
[----:B------:R0:W-:Y:S02]  /*12e0*/  STG.E desc[UR6][R20.64], R41 ;  /* 0x0000002914007986 */ /* 0x0001e4000c101906 */
.L_x_751:
[----:B------:R-:W-:Y:S05]  /*12f0*/  BSYNC B1 ;  /* 0x0000000000017941 */ /* 0x000fea0003800000 */
.L_x_750:
        /* <DEDUP_REMOVED lines=44> */
.L_x_754:
[----:B------:R-:W-:Y:S05]  /*15c0*/  BSYNC B1 ;  /* 0x0000000000017941 */ /* 0x000fea0003800000 */
.L_x_753:
[----:B------:R-:W-:Y:S05]  /*15d0*/  BRA `(.L_x_755) ;  /* 0xfffffff4005c7947 */ /* 0x000fea000383ffff */
.L_x_748:
[----:B------:R-:W-:Y:S01]  /*15e0*/  IMAD.MOV.U32 R35, RZ, RZ, RZ ;  /* 0x000000ffff237224 */ /* 0x000fe200078e00ff */
[----:B------:R-:W-:Y:S01]  /*15f0*/  ULDC UR10, c[0x0][0x228] ;  /* 0x00008a00000a7ab9 */ /* 0x000fe20000000800 */
[----:B------:R-:W-:Y:S01]  /*1600*/  ULDC UR11, c[0x0][0x240] ;  /* 0x00009000000b7ab9 */ /* 0x000fe20000000800 */
[----:B------:R-:W-:Y:S01]  /*1610*/  ULDC UR5, c[0x0][0x248] ;  /* 0x0000920000057ab9 */ /* 0x000fe20000000800 */
[----:B------:R-:W-:-:S05]  /*1620*/  ULDC.64 UR8, c[0x0][0x240] ;  /* 0x0000900000087ab9 */ /* 0x000fca0000000a00 */
.L_x_761:
        /* <DEDUP_REMOVED lines=43> */
[----:B0-----:R-:W-:Y:S02]  /*18e0*/  FSEL R42, R34, R21, P1 ;  /* 0x00000015222a7208 */ /* 0x001fe40000800000 */
        /* <DEDUP_REMOVED lines=50> */
.L_x_800:
        /* <DEDUP_REMOVED lines=10> */
[----:B------:R-:W1:Y:S01]  /*1cb0*/  LDC.64 R24, c[0x0][0x220] ;  /* 0x00008800ff187b82 */ /* 0x000e620000000a00 */
[----:B------:R-:W-:Y:S01]  /*1cc0*/  ISETP.GE.AND P0, PT, R39, UR9, PT ;  /* 0x0000000927007c0c */ /* 0x000fe2000bf06270 */
[----:B------:R-:W-:Y:S01]  /*1cd0*/  IMAD R41, R2, UR8, R35 ;  /* 0x0000000802297c24 */ /* 0x000fe2000f8e0223 */
[----:B0-----:R-:W-:Y:S01]  /*1ce0*/  PRMT R40, R4, 0x9910, RZ ;  /* 0x0000991004287816 */ /* 0x001fe200000000ff */
[----:B------:R-:W-:Y:S01]  /*1cf0*/  IMAD R35, R35, UR10, R2 ;  /* 0x0000000a23237c24 */ /* 0x000fe2000f8e0202 */
[----:B------:R-:W-:-:S03]  /*1d00*/  ISETP.LT.AND P0, PT, R39, UR5, P0 ;  /* 0x0000000527007c0c */ /* 0x000fc60008701270 */
[----:B------:R-:W0:Y:S01]  /*1d10*/  LDC.64 R22, c[0x0][0x230] ;  /* 0x00008c00ff167b82 */ /* 0x000e220000000a00 */
[----:B------:R-:W-:Y:S01]  /*1d20*/  ISETP.NE.AND P0, PT, R40, RZ, P0 ;  /* 0x000000ff2800720c */ /* 0x000fe20000705270 */
[----:B------:R-:W-:-:S06]  /*1d30*/  VIADD R40, R39, -UR9 ;  /* 0x8000000927287c36 */ /* 0x000fcc0008000000 */
[----:B------:R-:W2:Y:S01]  /*1d40*/  LDC.64 R20, c[0x0][0x238] ;  /* 0x00008e00ff147b82 */ /* 0x000ea20000000a00 */
[----:B-1----:R-:W-:-:S05]  /*1d50*/  IMAD.WIDE R24, R41, 0x4, R24 ;  /* 0x0000000429187825 */ /* 0x002fca00078e0218 */
[----:B------:R1:W-:Y:S01]  /*1d60*/  STG.E desc[UR6][R24.64], R45 ;  /* 0x0000002d18007986 */ /* 0x0003e2000c101906 */
[----:B0-----:R-:W-:-:S04]  /*1d70*/  IMAD.WIDE R22, R41, 0x4, R22 ;  /* 0x0000000429167825 */ /* 0x001fc800078e0216 */
[----:B--2---:R-:W-:Y:S01]  /*1d80*/  IMAD.WIDE R20, R41, 0x4, R20 ;  /* 0x0000000429147825 */ /* 0x004fe200078e0214 */
[----:B------:R-:W-:-:S05]  /*1d90*/  SEL R41, R40, 0x180, P0 ;  /* 0x0000018028297807 */ /* 0x000fca0000000000 */
[----:B------:R1:W-:Y:S04]  /*1da0*/  STG.E desc[UR6][R22.64], R41 ;  /* 0x0000002916007986 */ /* 0x0003e8000c101906 */
[----:B------:R1:W-:Y:S02]  /*1db0*/  STG.E desc[UR6][R20.64], R35 ;  /* 0x0000002314007986 */ /* 0x0003e4000c101906 */
.L_x_758:
[----:B------:R-:W-:Y:S05]  /*1dc0*/  BSYNC B1 ;  /* 0x0000000000017941 */ /* 0x000fea0003800000 */
.L_x_757:
[----:B-1----:R-:W-:-:S05]  /*1dd0*/  IMAD.U32 R20, RZ, RZ, UR11 ;  /* 0x0000000bff147e24 */ /* 0x002fca000f8e00ff */
        /* <DEDUP_REMOVED lines=43> */
.L_x_760:
[----:B------:R-:W-:Y:S05]  /*2090*/  BSYNC B1 ;  /* 0x0000000000017941 */ /* 0x000fea0003800000 */
.L_x_759:
[----:B------:R-:W-:Y:S05]  /*20a0*/  BRA `(.L_x_761) ;  /* 0xfffffff400607947 */ /* 0x000fea000383ffff */
.L_x_752:
[----:B------:R-:W-:Y:S05]  /*20b0*/  BSYNC B0 ;  /* 0x0000000000007941 */ /* 0x000fea0003800000 */
.L_x_747:
        /* <DEDUP_REMOVED lines=10> */
[C---:B------:R-:W-:Y:S01]  /*2160*/  FSETP.GT.FTZ.AND P0, PT, R38.reuse, RZ, PT ;  /* 0x000000ff2600720b */ /* 0x040fe20003f14000 */
        /* <DEDUP_REMOVED lines=9> */
.L_x_764:
        /* <DEDUP_REMOVED lines=18> */
.L_x_763:
[----:B------:R-:W-:Y:S05]  /*2320*/  BSYNC B0 ;  /* 0x0000000000007941 */ /* 0x000fea0003800000 */
.L_x_762:
        /* <DEDUP_REMOVED lines=12> */
.L_x_766:
        /* <DEDUP_REMOVED lines=11> */
.L_x_765:
[----:B------:R-:W-:Y:S05]  /*24a0*/  EXIT ;  /* 0x000000000000794d */ /* 0x000fea0003800000 */
.L_x_749:
        /* <DEDUP_REMOVED lines=8> */
.L_x_768:
[----:B------:R-:W-:Y:S05]  /*2530*/  BSYNC B1 ;  /* 0x0000000000017941 */ /* 0x000fea0003800000 */
.L_x_767:
        /* <DEDUP_REMOVED lines=9> */
.L_x_769:
[----:B------:R-:W-:Y:S01]  /*25d0*/  FSETP.GEU.FTZ.AND P2, PT, R42, R35, PT ;  /* 0x000000232a00720b */ /* 0x000fe20003f5e000 */
[----:B------:R-:W-:Y:S02]  /*25e0*/  IMAD.MOV.U32 R23, RZ, RZ, R37 ;  /* 0x000000ffff177224 */ /* 0x000fe400078e0025 */
[----:B------:R-:W-:-:S10]  /*25f0*/  IMAD.MOV.U32 R40, RZ, RZ, R24 ;  /* 0x000000ffff287224 */ /* 0x000fd400078e0018 */
[----:B------:R-:W-:Y:S05]  /*2600*/  WARPSYNC.COLLECTIVE R20, `(.L_x_770) ;  /* 0x0000000014087348 */ /* 0x000fea0003c00000 */
[----:B------:R0:W1:Y:S02]  /*2610*/  SHFL.BFLY P0, R24, R23, R22, R21 ;  /* 0x0c00001617187389 */ /* 0x0000640000000015 */
[----:B01----:R-:W-:Y:S01]  /*2620*/  ENDCOLLECTIVE ;  /* 0x000000000000791b */ /* 0x003fe20003800000 */
.L_x_770:
        /* <DEDUP_REMOVED lines=11> */
.L_x_771:
[----:B------:R-:W-:Y:S02]  /*26e0*/  IMAD.MOV.U32 R23, RZ, RZ, R40 ;  /* 0x000000ffff177224 */ /* 0x000fe400078e0028 */
[----:B------:R-:W-:-:S07]  /*26f0*/  IMAD.MOV.U32 R36, RZ, RZ, R24 ;  /* 0x000000ffff247224 */ /* 0x000fce00078e0018 */
[----:B------:R-:W-:Y:S05]  /*2700*/  WARPSYNC.COLLECTIVE R20, `(.L_x_772) ;  /* 0x0000000014087348 */ /* 0x000fea0003c00000 */
[----:B------:R0:W1:Y:S02]  /*2710*/  SHFL.BFLY P0, R24, R23, R22, R21 ;  /* 0x0c00001617187389 */ /* 0x0000640000000015 */
[----:B01----:R-:W-:Y:S01]  /*2720*/  ENDCOLLECTIVE ;  /* 0x000000000000791b */ /* 0x003fe20003800000 */
.L_x_772:
[----:B------:R-:W-:Y:S01]  /*2730*/  FSETP.GEU.FTZ.AND P1, PT, R45, R36, PT ;  /* 0x000000242d00720b */ /* 0x000fe20003f3e000 */
[----:B------:R-:W-:-:S12]  /*2740*/  IMAD.MOV.U32 R23, RZ, RZ, R39 ;  /* 0x000000ffff177224 */ /* 0x000fd800078e0027 */
[----:B------:R-:W-:Y:S01]  /*2750*/  @P1 FSETP.NEU.FTZ.AND P2, PT, R45, R36, PT ;  /* 0x000000242d00120b */ /* 0x000fe20003f5d000 */
[----:B------:R-:W-:-:S12]  /*2760*/  IMAD.MOV.U32 R43, RZ, RZ, R24 ;  /* 0x000000ffff2b7224 */ /* 0x000fd800078e0018 */
[----:B------:R-:W-:Y:S05]  /*2770*/  WARPSYNC.COLLECTIVE R20, `(.L_x_773) ;  /* 0x0000000014087348 */ /* 0x000fea0003c00000 */
[----:B------:R0:W1:Y:S02]  /*2780*/  SHFL.BFLY P0, R24, R23, R22, R21 ;  /* 0x0c00001617187389 */ /* 0x0000640000000015 */
[----:B01----:R-:W-:Y:S01]  /*2790*/  ENDCOLLECTIVE ;  /* 0x000000000000791b */ /* 0x003fe20003800000 */
.L_x_773:
        /* <DEDUP_REMOVED lines=12> */
.L_x_774:
[----:B------:R-:W-:Y:S02]  /*2860*/  IMAD.MOV.U32 R23, RZ, RZ, R25 ;  /* 0x000000ffff177224 */ /* 0x000fe400078e0019 */
[----:B------:R-:W-:-:S07]  /*2870*/  IMAD.MOV.U32 R35, RZ, RZ, R24 ;  /* 0x000000ffff237224 */ /* 0x000fce00078e0018 */
[----:B------:R-:W-:Y:S05]  /*2880*/  WARPSYNC.COLLECTIVE R20, `(.L_x_775) ;  /* 0x0000000014087348 */ /* 0x000fea0003c00000 */
[----:B------:R0:W1:Y:S02]  /*2890*/  SHFL.BFLY P0, R24, R23, R22, R21 ;  /* 0x0c00001617187389 */ /* 0x0000640000000015 */
[----:B01----:R-:W-:Y:S01]  /*28a0*/  ENDCOLLECTIVE ;  /* 0x000000000000791b */ /* 0x003fe20003800000 */
.L_x_775:
[----:B------:R-:W-:Y:S02]  /*28b0*/  IMAD.MOV.U32 R23, RZ, RZ, R37 ;  /* 0x000000ffff177224 */ /* 0x000fe400078e0025 */
[----:B------:R-:W-:-:S07]  /*28c0*/  IMAD.MOV.U32 R42, RZ, RZ, R24 ;  /* 0x000000ffff2a7224 */ /* 0x000fce00078e0018 */
[----:B------:R-:W-:Y:S05]  /*28d0*/  WARPSYNC.COLLECTIVE R20, `(.L_x_776) ;  /* 0x0000000014087348 */ /* 0x000fea0003c00000 */
[----:B------:R0:W1:Y:S02]  /*28e0*/  SHFL.BFLY P0, R24, R23, R22, R21 ;  /* 0x0c00001617187389 */ /* 0x0000640000000015 */
[----:B01----:R-:W-:Y:S01]  /*28f0*/  ENDCOLLECTIVE ;  /* 0x000000000000791b */ /* 0x003fe20003800000 */
.L_x_776:
        /* <DEDUP_REMOVED lines=12> */
.L_x_777:
[----:B------:R-:W-:Y:S02]  /*29c0*/  IMAD.MOV.U32 R23, RZ, RZ, R43 ;  /* 0x000000ffff177224 */ /* 0x000fe400078e002b */
[----:B------:R-:W-:-:S07]  /*29d0*/  IMAD.MOV.U32 R35, RZ, RZ, R24 ;  /* 0x000000ffff237224 */ /* 0x000fce00078e0018 */
[----:B------:R-:W-:Y:S05]  /*29e0*/  WARPSYNC.COLLECTIVE R20, `(.L_x_778) ;  /* 0x0000000014087348 */ /* 0x000fea0003c00000 */
[----:B------:R0:W1:Y:S02]  /*29f0*/  SHFL.BFLY P0, R24, R23, R22, R21 ;  /* 0x0c00001617187389 */ /* 0x0000640000000015 */
[----:B01----:R-:W-:Y:S01]  /*2a00*/  ENDCOLLECTIVE ;  /* 0x000000000000791b */ /* 0x003fe20003800000 */
.L_x_778:
[----:B------:R-:W-:Y:S01]  /*2a10*/  FSETP.GEU.FTZ.AND P2, PT, R44, R35, PT ;  /* 0x000000232c00720b */ /* 0x000fe20003f5e000 */
[----:B------:R-:W-:-:S12]  /*2a20*/  IMAD.MOV.U32 R23, RZ, RZ, R37 ;  /* 0x000000ffff177224 */ /* 0x000fd800078e0025 */
[----:B------:R-:W-:Y:S01]  /*2a30*/  @P2 FSETP.NEU.FTZ.AND P1, PT, R44, R35, PT ;  /* 0x000000232c00220b */ /* 0x000fe20003f3d000 */
[----:B------:R-:W-:-:S12]  /*2a40*/  IMAD.MOV.U32 R36, RZ, RZ, R24 ;  /* 0x000000ffff247224 */ /* 0x000fd800078e0018 */
[----:B------:R-:W-:Y:S05]  /*2a50*/  WARPSYNC.COLLECTIVE R20, `(.L_x_779) ;  /* 0x0000000014087348 */ /* 0x000fea0003c00000 */
[----:B------:R0:W1:Y:S02]  /*2a60*/  SHFL.BFLY P0, R24, R23, R22, R21 ;  /* 0x0c00001617187389 */ /* 0x0000640000000015 */
[----:B01----:R-:W-:Y:S01]  /*2a70*/  ENDCOLLECTIVE ;  /* 0x000000000000791b */ /* 0x003fe20003800000 */
.L_x_779:
        /* <DEDUP_REMOVED lines=11> */
.L_x_780:
[----:B------:R-:W-:Y:S02]  /*2b30*/  IMAD.MOV.U32 R23, RZ, RZ, R42 ;  /* 0x000000ffff177224 */ /* 0x000fe400078e002a */
[----:B------:R-:W-:-:S07]  /*2b40*/  IMAD.MOV.U32 R25, RZ, RZ, R24 ;  /* 0x000000ffff197224 */ /* 0x000fce00078e0018 */
[----:B------:R-:W-:Y:S05]  /*2b50*/  WARPSYNC.COLLECTIVE R20, `(.L_x_781) ;  /* 0x0000000014087348 */ /* 0x000fea0003c00000 */
[----:B------:R0:W1:Y:S02]  /*2b60*/  SHFL.BFLY P0, R24, R23, R22, R21 ;  /* 0x0c00001617187389 */ /* 0x0000640000000015 */
[----:B01----:R-:W-:Y:S01]  /*2b70*/  ENDCOLLECTIVE ;  /* 0x000000000000791b */ /* 0x003fe20003800000 */
.L_x_781:
[----:B------:R-:W-:Y:S02]  /*2b80*/  IMAD.MOV.U32 R23, RZ, RZ, R35 ;  /* 0x000000ffff177224 */ /* 0x000fe400078e0023 */
[----:B------:R-:W-:-:S07]  /*2b90*/  IMAD.MOV.U32 R39, RZ, RZ, R24 ;  /* 0x000000ffff277224 */ /* 0x000fce00078e0018 */
[----:B------:R-:W-:Y:S05]  /*2ba0*/  WARPSYNC.COLLECTIVE R20, `(.L_x_782) ;  /* 0x0000000014087348 */ /* 0x000fea0003c00000 */
[----:B------:R0:W1:Y:S02]  /*2bb0*/  SHFL.BFLY P0, R24, R23, R22, R21 ;  /* 0x0c00001617187389 */ /* 0x0000640000000015 */
[----:B01----:R-:W-:Y:S01]  /*2bc0*/  ENDCOLLECTIVE ;  /* 0x000000000000791b */ /* 0x003fe20003800000 */
.L_x_782:
[----:B------:R-:W-:Y:S05]  /*2bd0*/  BRA `(.L_x_783) ;  /* 0xffffffe400547947 */ /* 0x000fea000383ffff */
.L_x_756:
        /* <DEDUP_REMOVED lines=8> */
.L_x_785:
[----:B------:R-:W-:Y:S05]  /*2c60*/  BSYNC B1 ;  /* 0x0000000000017941 */ /* 0x000fea0003800000 */
.L_x_784:
        /* <DEDUP_REMOVED lines=9> */
.L_x_786:
[----:B------:R-:W-:Y:S01]  /*2d00*/  FSETP.GEU.FTZ.AND P2, PT, R42, R25, PT ;  /* 0x000000192a00720b */ /* 0x000fe20003f5e000 */
[----:B------:R-:W-:Y:S02]  /*2d10*/  IMAD.MOV.U32 R23, RZ, RZ, R43 ;  /* 0x000000ffff177224 */ /* 0x000fe400078e002b */
[----:B------:R-:W-:-:S10]  /*2d20*/  IMAD.MOV.U32 R39, RZ, RZ, R24 ;  /* 0x000000ffff277224 */ /* 0x000fd400078e0018 */
[----:B------:R-:W-:Y:S05]  /*2d30*/  WARPSYNC.COLLECTIVE R20, `(.L_x_787) ;  /* 0x0000000014087348 */ /* 0x000fea0003c00000 */
[----:B------:R0:W1:Y:S02]  /*2d40*/  SHFL.BFLY P0, R24, R23, R22, R21 ;  /* 0x0c00001617187389 */ /* 0x0000640000000015 */
[----:B01----:R-:W-:Y:S01]  /*2d50*/  ENDCOLLECTIVE ;  /* 0x000000000000791b */ /* 0x003fe20003800000 */
.L_x_787:
        /* <DEDUP_REMOVED lines=11> */
.L_x_788:
[----:B------:R-:W-:Y:S02]  /*2e10*/  IMAD.MOV.U32 R23, RZ, RZ, R39 ;  /* 0x000000ffff177224 */ /* 0x000fe400078e0027 */
[----:B------:R-:W-:-:S07]  /*2e20*/  IMAD.MOV.U32 R36, RZ, RZ, R24 ;  /* 0x000000ffff247224 */ /* 0x000fce00078e0018 */
[----:B------:R-:W-:Y:S05]  /*2e30*/  WARPSYNC.COLLECTIVE R20, `(.L_x_789) ;  /* 0x0000000014087348 */ /* 0x000fea0003c00000 */
[----:B------:R0:W1:Y:S02]  /*2e40*/  SHFL.BFLY P0, R24, R23, R22, R21 ;  /* 0x0c00001617187389 */ /* 0x0000640000000015 */
[----:B01----:R-:W-:Y:S01]  /*2e50*/  ENDCOLLECTIVE ;  /* 0x000000000000791b */ /* 0x003fe20003800000 */
.L_x_789:
[----:B------:R-:W-:Y:S01]  /*2e60*/  FSETP.GEU.FTZ.AND P1, PT, R37, R36, PT ;  /* 0x000000242500720b */ /* 0x000fe20003f3e000 */
[----:B------:R-:W-:-:S12]  /*2e70*/  IMAD.MOV.U32 R23, RZ, RZ, R41 ;  /* 0x000000ffff177224 */ /* 0x000fd800078e0029 */
[----:B------:R-:W-:Y:S01]  /*2e80*/  @P1 FSETP.NEU.FTZ.AND P2, PT, R37, R36, PT ;  /* 0x000000242500120b */ /* 0x000fe20003f5d000 */
[----:B------:R-:W-:-:S12]  /*2e90*/  IMAD.MOV.U32 R42, RZ, RZ, R24 ;  /* 0x000000ffff2a7224 */ /* 0x000fd800078e0018 */
[----:B------:R-:W-:Y:S05]  /*2ea0*/  WARPSYNC.COLLECTIVE R20, `(.L_x_790) ;  /* 0x0000000014087348 */ /* 0x000fea0003c00000 */
[----:B------:R0:W1:Y:S02]  /*2eb0*/  SHFL.BFLY P0, R24, R23, R22, R21 ;  /* 0x0c00001617187389 */ /* 0x0000640000000015 */
[----:B01----:R-:W-:Y:S01]  /*2ec0*/  ENDCOLLECTIVE ;  /* 0x000000000000791b */ /* 0x003fe20003800000 */
.L_x_790:
        /* <DEDUP_REMOVED lines=12> */
.L_x_791:
[----:B------:R-:W-:Y:S02]  /*2f90*/  IMAD.MOV.U32 R23, RZ, RZ, R40 ;  /* 0x000000ffff177224 */ /* 0x000fe400078e0028 */
[----:B------:R-:W-:-:S07]  /*2fa0*/  IMAD.MOV.U32 R25, RZ, RZ, R24 ;  /* 0x000000ffff197224 */ /* 0x000fce00078e0018 */
[----:B------:R-:W-:Y:S05]  /*2fb0*/  WARPSYNC.COLLECTIVE R20, `(.L_x_792) ;  /* 0x0000000014087348 */ /* 0x000fea0003c00000 */
[----:B------:R0:W1:Y:S02]  /*2fc0*/  SHFL.BFLY P0, R24, R23, R22, R21 ;  /* 0x0c00001617187389 */ /* 0x0000640000000015 */
[----:B01----:R-:W-:Y:S01]  /*2fd0*/  ENDCOLLECTIVE ;  /* 0x000000000000791b */ /* 0x003fe20003800000 */
.L_x_792:
[----:B------:R-:W-:Y:S02]  /*2fe0*/  IMAD.MOV.U32 R23, RZ, RZ, R37 ;  /* 0x000000ffff177224 */ /* 0x000fe400078e0025 */
[----:B------:R-:W-:-:S07]  /*2ff0*/  IMAD.MOV.U32 R41, RZ, RZ, R24 ;  /* 0x000000ffff297224 */ /* 0x000fce00078e0018 */
[----:B------:R-:W-:Y:S05]  /*3000*/  WARPSYNC.COLLECTIVE R20, `(.L_x_793) ;  /* 0x0000000014087348 */ /* 0x000fea0003c00000 */
[----:B------:R0:W1:Y:S02]  /*3010*/  SHFL.BFLY P0, R24, R23, R22, R21 ;  /* 0x0c00001617187389 */ /* 0x0000640000000015 */
[----:B01----:R-:W-:Y:S01]  /*3020*/  ENDCOLLECTIVE ;  /* 0x000000000000791b */ /* 0x003fe20003800000 */
.L_x_793:
        /* <DEDUP_REMOVED lines=12> */
.L_x_794:
[----:B------:R-:W-:Y:S02]  /*30f0*/  IMAD.MOV.U32 R23, RZ, RZ, R41 ;  /* 0x000000ffff177224 */ /* 0x000fe400078e0029 */
[----:B------:R-:W-:-:S07]  /*3100*/  IMAD.MOV.U32 R25, RZ, RZ, R24 ;  /* 0x000000ffff197224 */ /* 0x000fce00078e0018 */
[----:B------:R-:W-:Y:S05]  /*3110*/  WARPSYNC.COLLECTIVE R20, `(.L_x_795) ;  /* 0x0000000014087348 */ /* 0x000fea0003c00000 */
[----:B------:R0:W1:Y:S02]  /*3120*/  SHFL.BFLY P0, R24, R23, R22, R21 ;  /* 0x0c00001617187389 */ /* 0x0000640000000015 */
[----:B01----:R-:W-:Y:S01]  /*3130*/  ENDCOLLECTIVE ;  /* 0x000000000000791b */ /* 0x003fe20003800000 */
.L_x_795:
[----:B------:R-:W-:Y:S01]  /*3140*/  FSETP.GEU.FTZ.AND P2, PT, R42, R25, PT ;  /* 0x000000192a00720b */ /* 0x000fe20003f5e000 */
[----:B------:R-:W-:-:S12]  /*3150*/  IMAD.MOV.U32 R23, RZ, RZ, R37 ;  /* 0x000000ffff177224 */ /* 0x000fd800078e0025 */
[----:B------:R-:W-:Y:S01]  /*3160*/  @P2 FSETP.NEU.FTZ.AND P1, PT, R42, R25, PT ;  /* 0x000000192a00220b */ /* 0x000fe20003f3d000 */
[----:B------:R-:W-:-:S12]  /*3170*/  IMAD.MOV.U32 R36, RZ, RZ, R24 ;  /* 0x000000ffff247224 */ /* 0x000fd800078e0018 */
[----:B------:R-:W-:Y:S05]  /*3180*/  WARPSYNC.COLLECTIVE R20, `(.L_x_796) ;  /* 0x0000000014087348 */ /* 0x000fea0003c00000 */
[----:B------:R0:W1:Y:S02]  /*3190*/  SHFL.BFLY P0, R24, R23, R22, R21 ;  /* 0x0c00001617187389 */ /* 0x0000640000000015 */
[----:B01----:R-:W-:Y:S01]  /*31a0*/  ENDCOLLECTIVE ;  /* 0x000000000000791b */ /* 0x003fe20003800000 */
.L_x_796:
        /* <DEDUP_REMOVED lines=11> */
.L_x_797:
[----:B------:R-:W-:Y:S02]  /*3260*/  IMAD.MOV.U32 R23, RZ, RZ, R42 ;  /* 0x000000ffff177224 */ /* 0x000fe400078e002a */
[----:B------:R-:W-:-:S07]  /*3270*/  IMAD.MOV.U32 R25, RZ, RZ, R24 ;  /* 0x000000ffff197224 */ /* 0x000fce00078e0018 */
[----:B------:R-:W-:Y:S05]  /*3280*/  WARPSYNC.COLLECTIVE R20, `(.L_x_798) ;  /* 0x0000000014087348 */ /* 0x000fea0003c00000 */
[----:B------:R0:W1:Y:S02]  /*3290*/  SHFL.BFLY P0, R24, R23, R22, R21 ;  /* 0x0c00001617187389 */ /* 0x0000640000000015 */
[----:B01----:R-:W-:Y:S01]  /*32a0*/  ENDCOLLECTIVE ;  /* 0x000000000000791b */ /* 0x003fe20003800000 */
.L_x_798:
[----:B------:R-:W-:Y:S02]  /*32b0*/  IMAD.MOV.U32 R23, RZ, RZ, R43 ;  /* 0x000000ffff177224 */ /* 0x000fe400078e002b */
[----:B------:R-:W-:-:S07]  /*32c0*/  IMAD.MOV.U32 R39, RZ, RZ, R24 ;  /* 0x000000ffff277224 */ /* 0x000fce00078e0018 */
[----:B------:R-:W-:Y:S05]  /*32d0*/  WARPSYNC.COLLECTIVE R20, `(.L_x_799) ;  /* 0x0000000014087348 */ /* 0x000fea0003c00000 */
[----:B------:R0:W1:Y:S02]  /*32e0*/  SHFL.BFLY P0, R24, R23, R22, R21 ;  /* 0x0c00001617187389 */ /* 0x0000640000000015 */
[----:B01----:R-:W-:Y:S01]  /*32f0*/  ENDCOLLECTIVE ;  /* 0x000000000000791b */ /* 0x003fe20003800000 */
.L_x_799:
[----:B------:R-:W-:Y:S05]  /*3300*/  BRA `(.L_x_800) ;  /* 0xffffffe800407947 */ /* 0x000fea000383ffff */
.L_x_801:
        /* <DEDUP_REMOVED lines=15> */
.L_x_12122:


//--------------------- .text._ZN4vllm3moe10topkGatingILi10ELi320ELi4ELi4ELi32Ej13__nv_bfloat16LNS0_11ScoringFuncE1EEEvPKT5_PKbPfiPT4_PiiiibPKf --------------------------
	.section	.text._ZN4vllm3moe10topkGatingILi10ELi320ELi4ELi4ELi32Ej13__nv_bfloat16LNS0_11ScoringFuncE1EEEvPKT5_PKbPfiPT4_PiiiibPKf,"ax",@progbits
	.align	128
        .global         _ZN4vllm3moe10topkGatingILi10ELi320ELi4ELi4ELi32Ej13__nv_bfloat16LNS0_11ScoringFuncE1EEEvPKT5_PKbPfiPT4_PiiiibPKf
        .type           _ZN4vllm3moe10topkGatingILi10ELi320ELi4ELi4ELi32Ej13__nv_bfloat16LNS0_11ScoringFuncE1EEEvPKT5_PKbPfiPT4_PiiiibPKf,@function
        .size           _ZN4vllm3moe10topkGatingILi10ELi320ELi4ELi4ELi32Ej13__nv_bfloat16LNS0_11ScoringFuncE1EEEvPKT5_PKbPfiPT4_PiiiibPKf,(.L_x_12123 - _ZN4vllm3moe10topkGatingILi10ELi320ELi4ELi4ELi32Ej13__nv_bfloat16LNS0_11ScoringFuncE1EEEvPKT5_PKbPfiPT4_PiiiibPKf)
        .other          _ZN4vllm3moe10topkGatingILi10ELi320ELi4ELi4ELi32Ej13__nv_bfloat16LNS0_11ScoringFuncE1EEEvPKT5_PKbPfiPT4_PiiiibPKf,@"STO_CUDA_ENTRY STV_DEFAULT"
_ZN4vllm3moe10topkGatingILi10ELi320ELi4ELi4ELi32Ej13__nv_bfloat16LNS0_11ScoringFuncE1EEEvPKT5_PKbPfiPT4_PiiiibPKf:
.text._ZN4vllm3moe10topkGatingILi10ELi320ELi4ELi4ELi32Ej13__nv_bfloat16LNS0_11ScoringFuncE1EEEvPKT5_PKbPfiPT4_PiiiibPKf:
        /* <DEDUP_REMOVED lines=132> */
.L_x_802:
        /* <DEDUP_REMOVED lines=10> */
.L_x_803:
        /* <DEDUP_REMOVED lines=16> */
.L_x_812:
        /* <DEDUP_REMOVED lines=14> */
[----:B0-----:R-:W-:Y:S02]  /*0ac0*/  FSEL R32, R12, R5, P4 ;  /* 0x000000050c207208 */ /* 0x001fe40002000000 */
        /* <DEDUP_REMOVED lines=71> */
.L_x_840:
        /* <DEDUP_REMOVED lines=28> */
.L_x_808:
[----:B------:R-:W-:Y:S05]  /*1100*/  BSYNC B1 ;  /* 0x0000000000017941 */ /* 0x000fea0003800000 */
.L_x_807:
        /* <DEDUP_REMOVED lines=40> */
.L_x_811:
[----:B------:R-:W-:Y:S05]  /*1390*/  BSYNC B1 ;  /* 0x0000000000017941 */ /* 0x000fea0003800000 */
.L_x_810:
[----:B------:R-:W-:Y:S05]  /*13a0*/  BRA `(.L_x_812) ;  /* 0xfffffff4008c7947 */ /* 0x000fea000383ffff */
.L_x_805:
[----:B------:R-:W-:Y:S01]  /*13b0*/  IMAD.MOV.U32 R0, RZ, RZ, RZ ;  /* 0x000000ffff007224 */ /* 0x000fe200078e00ff */
[----:B------:R-:W-:Y:S01]  /*13c0*/  ULDC UR10, c[0x0][0x228] ;  /* 0x00008a00000a7ab9 */ /* 0x000fe20000000800 */
[----:B------:R-:W-:Y:S01]  /*13d0*/  ULDC UR11, c[0x0][0x240] ;  /* 0x00009000000b7ab9 */ /* 0x000fe20000000800 */
[----:B------:R-:W-:Y:S01]  /*13e0*/  ULDC UR5, c[0x0][0x248] ;  /* 0x0000920000057ab9 */ /* 0x000fe20000000800 */
[----:B------:R-:W-:-:S05]  /*13f0*/  ULDC.64 UR8, c[0x0][0x240] ;  /* 0x0000900000087ab9 */ /* 0x000fca0000000a00 */
.L_x_818:
        /* <DEDUP_REMOVED lines=86> */
.L_x_857:
        /* <DEDUP_REMOVED lines=27> */
.L_x_815:
[----:B------:R-:W-:Y:S05]  /*1b10*/  BSYNC B1 ;  /* 0x0000000000017941 */ /* 0x000fea0003800000 */
.L_x_814:
        /* <DEDUP_REMOVED lines=40> */
.L_x_817:
[----:B------:R-:W-:Y:S05]  /*1da0*/  BSYNC B1 ;  /* 0x0000000000017941 */ /* 0x000fea0003800000 */
.L_x_816:
[----:B------:R-:W-:Y:S05]  /*1db0*/  BRA `(.L_x_818) ;  /* 0xfffffff400907947 */ /* 0x000fea000383ffff */
.L_x_809:
[----:B------:R-:W-:Y:S05]  /*1dc0*/  BSYNC B0 ;  /* 0x0000000000007941 */ /* 0x000fea0003800000 */
.L_x_804:
        /* <DEDUP_REMOVED lines=20> */
.L_x_821:
        /* <DEDUP_REMOVED lines=18> */
.L_x_820:
[----:B------:R-:W-:Y:S05]  /*2030*/  BSYNC B0 ;  /* 0x0000000000007941 */ /* 0x000fea0003800000 */
.L_x_819:
        /* <DEDUP_REMOVED lines=12> */
.L_x_823:
        /* <DEDUP_REMOVED lines=11> */
.L_x_822:
[----:B------:R-:W-:Y:S05]  /*21b0*/  EXIT ;  /* 0x000000000000794d */ /* 0x000fea0003800000 */
.L_x_806:
        /* <DEDUP_REMOVED lines=8> */
.L_x_825:
[----:B------:R-:W-:Y:S05]  /*2240*/  BSYNC B1 ;  /* 0x0000000000017941 */ /* 0x000fea0003800000 */
.L_x_824:
        /* <DEDUP_REMOVED lines=10> */
.L_x_826:
[----:B------:R-:W-:Y:S02]  /*22f0*/  IMAD.MOV.U32 R5, RZ, RZ, R32 ;  /* 0x000000ffff057224 */ /* 0x000fe400078e0020 */
[----:B------:R-:W-:Y:S02]  /*2300*/  IMAD.MOV.U32 R34, RZ, RZ, R2 ;  /* 0x000000ffff227224 */ /* 0x000fe400078e0002 */
[----:B------:R-:W-:-:S07]  /*2310*/  IMAD.MOV.U32 R2, RZ, RZ, -0x1 ;  /* 0xffffffffff027424 */ /* 0x000fce00078e00ff */
[----:B------:R-:W-:Y:S05]  /*2320*/  WARPSYNC.COLLECTIVE R2, `(.L_x_827) ;  /* 0x0000000002087348 */ /* 0x000fea0003c00000 */
[----:B------:R0:W1:Y:S02]  /*2330*/  SHFL.BFLY P0, R2, R5, R4, R3 ;  /* 0x0c00000405027389 */ /* 0x0000640000000003 */
[----:B01----:R-:W-:Y:S01]  /*2340*/  ENDCOLLECTIVE ;  /* 0x000000000000791b */ /* 0x003fe20003800000 */
.L_x_827:
        /* <DEDUP_REMOVED lines=13> */
.L_x_828:
[----:B------:R-:W-:Y:S02]  /*2420*/  IMAD.MOV.U32 R5, RZ, RZ, R34 ;  /* 0x000000ffff057224 */ /* 0x000fe400078e0022 */
[----:B------:R-:W-:Y:S02]  /*2430*/  IMAD.MOV.U32 R31, RZ, RZ, R2 ;  /* 0x000000ffff1f7224 */ /* 0x000fe400078e0002 */
[----:B------:R-:W-:-:S03]  /*2440*/  IMAD.MOV.U32 R2, RZ, RZ, -0x1 ;  /* 0xffffffffff027424 */ /* 0x000fc600078e00ff */
[----:B------:R-:W-:-:S13]  /*2450*/  FSETP.GEU.FTZ.AND P1, PT, R36, R31, PT ;  /* 0x0000001f2400720b */ /* 0x000fda0003f3e000 */
[----:B------:R-:W-:Y:S05]  /*2460*/  WARPSYNC.COLLECTIVE R2, `(.L_x_829) ;  /* 0x0000000002087348 */ /* 0x000fea0003c00000 */
[----:B------:R0:W1:Y:S02]  /*2470*/  SHFL.BFLY P0, R2, R5, R4, R3 ;  /* 0x0c00000405027389 */ /* 0x0000640000000003 */
[----:B01----:R-:W-:Y:S01]  /*2480*/  ENDCOLLECTIVE ;  /* 0x000000000000791b */ /* 0x003fe20003800000 */
.L_x_829:
[----:B------:R-:W-:Y:S01]  /*2490*/  @P1 FSETP.NEU.FTZ.AND P2, PT, R36, R31, PT ;  /* 0x0000001f2400120b */ /* 0x000fe20003f5d000 */
[----:B------:R-:W-:Y:S02]  /*24a0*/  IMAD.MOV.U32 R5, RZ, RZ, R33 ;  /* 0x000000ffff057224 */ /* 0x000fe400078e0021 */
[----:B------:R-:W-:Y:S02]  /*24b0*/  IMAD.MOV.U32 R37, RZ, RZ, R2 ;  /* 0x000000ffff257224 */ /* 0x000fe400078e0002 */
[----:B------:R-:W-:-:S08]  /*24c0*/  IMAD.MOV.U32 R2, RZ, RZ, -0x1 ;  /* 0xffffffffff027424 */ /* 0x000fd000078e00ff */
[----:B------:R-:W-:Y:S05]  /*24d0*/  WARPSYNC.COLLECTIVE R2, `(.L_x_830) ;  /* 0x0000000002087348 */ /* 0x000fea0003c00000 */
[----:B------:R0:W1:Y:S02]  /*24e0*/  SHFL.BFLY P0, R2, R5, R4, R3 ;  /* 0x0c00000405027389 */ /* 0x0000640000000003 */
[----:B01----:R-:W-:Y:S01]  /*24f0*/  ENDCOLLECTIVE ;  /* 0x000000000000791b */ /* 0x003fe20003800000 */
.L_x_830:
        /* <DEDUP_REMOVED lines=13> */
.L_x_831:
[----:B------:R-:W-:Y:S02]  /*25d0*/  IMAD.MOV.U32 R5, RZ, RZ, R37 ;  /* 0x000000ffff057224 */ /* 0x000fe400078e0025 */
[----:B------:R-:W-:Y:S02]  /*25e0*/  IMAD.MOV.U32 R32, RZ, RZ, R2 ;  /* 0x000000ffff207224 */ /* 0x000fe400078e0002 */
[----:B------:R-:W-:-:S07]  /*25f0*/  IMAD.MOV.U32 R2, RZ, RZ, -0x1 ;  /* 0xffffffffff027424 */ /* 0x000fce00078e00ff */
[----:B------:R-:W-:Y:S05]  /*2600*/  WARPSYNC.COLLECTIVE R2, `(.L_x_832) ;  /* 0x0000000002087348 */ /* 0x000fea0003c00000 */
[----:B------:R0:W1:Y:S02]  /*2610*/  SHFL.BFLY P0, R2, R5, R4, R3 ;  /* 0x0c00000405027389 */ /* 0x0000640000000003 */
[----:B01----:R-:W-:Y:S01]  /*2620*/  ENDCOLLECTIVE ;  /* 0x000000000000791b */ /* 0x003fe20003800000 */
.L_x_832:
[----:B------:R-:W-:Y:S02]  /*2630*/  IMAD.MOV.U32 R5, RZ, RZ, R36 ;  /* 0x000000ffff057224 */ /* 0x000fe400078e0024 */
[----:B------:R-:W-:Y:S02]  /*2640*/  IMAD.MOV.U32 R33, RZ, RZ, R2 ;  /* 0x000000ffff217224 */ /* 0x000fe400078e0002 */
[----:B------:R-:W-:-:S07]  /*2650*/  IMAD.MOV.U32 R2, RZ, RZ, -0x1 ;  /* 0xffffffffff027424 */ /* 0x000fce00078e00ff */
[----:B------:R-:W-:Y:S05]  /*2660*/  WARPSYNC.COLLECTIVE R2, `(.L_x_833) ;  /* 0x0000000002087348 */ /* 0x000fea0003c00000 */
[----:B------:R0:W1:Y:S02]  /*2670*/  SHFL.BFLY P0, R2, R5, R4, R3 ;  /* 0x0c00000405027389 */ /* 0x0000640000000003 */
[----:B01----:R-:W-:Y:S01]  /*2680*/  ENDCOLLECTIVE ;  /* 0x000000000000791b */ /* 0x003fe20003800000 */
.L_x_833:
        /* <DEDUP_REMOVED lines=14> */
.L_x_834:
[----:B------:R-:W-:Y:S02]  /*2770*/  IMAD.MOV.U32 R5, RZ, RZ, R33 ;  /* 0x000000ffff057224 */ /* 0x000fe400078e0021 */
[----:B------:R-:W-:Y:S02]  /*2780*/  IMAD.MOV.U32 R32, RZ, RZ, R2 ;  /* 0x000000ffff207224 */ /* 0x000fe400078e0002 */
[----:B------:R-:W-:-:S03]  /*2790*/  IMAD.MOV.U32 R2, RZ, RZ, -0x1 ;  /* 0xffffffffff027424 */ /* 0x000fc600078e00ff */
[----:B------:R-:W-:-:S13]  /*27a0*/  FSETP.GEU.FTZ.AND P2, PT, R31, R32, PT ;  /* 0x000000201f00720b */ /* 0x000fda0003f5e000 */
[----:B------:R-:W-:Y:S05]  /*27b0*/  WARPSYNC.COLLECTIVE R2, `(.L_x_835) ;  /* 0x0000000002087348 */ /* 0x000fea0003c00000 */
[----:B------:R0:W1:Y:S02]  /*27c0*/  SHFL.BFLY P0, R2, R5, R4, R3 ;  /* 0x0c00000405027389 */ /* 0x0000640000000003 */
[----:B01----:R-:W-:Y:S01]  /*27d0*/  ENDCOLLECTIVE ;  /* 0x000000000000791b */ /* 0x003fe20003800000 */
.L_x_835:
[----:B------:R-:W-:Y:S01]  /*27e0*/  @P2 FSETP.NEU.FTZ.AND P1, PT, R31, R32, PT ;  /* 0x000000201f00220b */ /* 0x000fe20003f3d000 */
[----:B------:R-:W-:Y:S02]  /*27f0*/  IMAD.MOV.U32 R5, RZ, RZ, R36 ;  /* 0x000000ffff057224 */ /* 0x000fe400078e0024 */
[----:B------:R-:W-:Y:S02]  /*2800*/  IMAD.MOV.U32 R35, RZ, RZ, R2 ;  /* 0x000000ffff237224 */ /* 0x000fe400078e0002 */
[----:B------:R-:W-:-:S08]  /*2810*/  IMAD.MOV.U32 R2, RZ, RZ, -0x1 ;  /* 0xffffffffff027424 */ /* 0x000fd000078e00ff */
[----:B------:R-:W-:Y:S05]  /*2820*/  WARPSYNC.COLLECTIVE R2, `(.L_x_836) ;  /* 0x0000000002087348 */ /* 0x000fea0003c00000 */
[----:B------:R0:W1:Y:S02]  /*2830*/  SHFL.BFLY P0, R2, R5, R4, R3 ;  /* 0x0c00000405027389 */ /* 0x0000640000000003 */
[----:B01----:R-:W-:Y:S01]  /*2840*/  ENDCOLLECTIVE ;  /* 0x000000000000791b */ /* 0x003fe20003800000 */
.L_x_836:
        /* <DEDUP_REMOVED lines=12> */
.L_x_837:
[----:B------:R-:W-:Y:S02]  /*2910*/  IMAD.MOV.U32 R5, RZ, RZ, R35 ;  /* 0x000000ffff057224 */ /* 0x000fe400078e0023 */
[----:B------:R-:W-:Y:S02]  /*2920*/  IMAD.MOV.U32 R31, RZ, RZ, R2 ;  /* 0x000000ffff1f7224 */ /* 0x000fe400078e0002 */
[----:B------:R-:W-:-:S07]  /*2930*/  IMAD.MOV.U32 R2, RZ, RZ, -0x1 ;  /* 0xffffffffff027424 */ /* 0x000fce00078e00ff */
[----:B------:R-:W-:Y:S05]  /*2940*/  WARPSYNC.COLLECTIVE R2, `(.L_x_838) ;  /* 0x0000000002087348 */ /* 0x000fea0003c00000 */
[----:B------:R0:W1:Y:S02]  /*2950*/  SHFL.BFLY P0, R2, R5, R4, R3 ;  /* 0x0c00000405027389 */ /* 0x0000640000000003 */
[----:B01----:R-:W-:Y:S01]  /*2960*/  ENDCOLLECTIVE ;  /* 0x000000000000791b */ /* 0x003fe20003800000 */
.L_x_838:
[----:B------:R-:W-:Y:S02]  /*2970*/  IMAD.MOV.U32 R5, RZ, RZ, R32 ;  /* 0x000000ffff057224 */ /* 0x000fe400078e0020 */
[----:B------:R-:W-:Y:S02]  /*2980*/  IMAD.MOV.U32 R36, RZ, RZ, R2 ;  /* 0x000000ffff247224 */ /* 0x000fe400078e0002 */
[----:B------:R-:W-:-:S07]  /*2990*/  IMAD.MOV.U32 R2, RZ, RZ, -0x1 ;  /* 0xffffffffff027424 */ /* 0x000fce00078e00ff */
[----:B------:R-:W-:Y:S05]  /*29a0*/  WARPSYNC.COLLECTIVE R2, `(.L_x_839) ;  /* 0x0000000002087348 */ /* 0x000fea0003c00000 */
[----:B------:R0:W1:Y:S02]  /*29b0*/  SHFL.BFLY P0, R2, R5, R4, R3 ;  /* 0x0c00000405027389 */ /* 0x0000640000000003 */
[----:B01----:R-:W-:Y:S01]  /*29c0*/  ENDCOLLECTIVE ;  /* 0x000000000000791b */ /* 0x003fe20003800000 */
.L_x_839:
[----:B------:R-:W-:Y:S01]  /*29d0*/  IMAD.MOV.U32 R37, RZ, RZ, R2 ;  /* 0x000000ffff257224 */ /* 0x000fe200078e0002 */
[----:B------:R-:W-:Y:S06]  /*29e0*/  BRA `(.L_x_840) ;  /* 0xffffffe400547947 */ /* 0x000fec000383ffff */
.L_x_813:
        /* <DEDUP_REMOVED lines=8> */
.L_x_842:
[----:B------:R-:W-:Y:S05]  /*2a70*/  BSYNC B1 ;  /* 0x0000000000017941 */ /* 0x000fea0003800000 */
.L_x_841:
        /* <DEDUP_REMOVED lines=10> */
.L_x_843:
[----:B------:R-:W-:Y:S02]  /*2b20*/  IMAD.MOV.U32 R5, RZ, RZ, R32 ;  /* 0x000000ffff057224 */ /* 0x000fe400078e0020 */
[----:B------:R-:W-:Y:S02]  /*2b30*/  IMAD.MOV.U32 R34, RZ, RZ, R2 ;  /* 0x000000ffff227224 */ /* 0x000fe400078e0002 */
[----:B------:R-:W-:-:S07]  /*2b40*/  IMAD.MOV.U32 R2, RZ, RZ, -0x1 ;  /* 0xffffffffff027424 */ /* 0x000fce00078e00ff */
[----:B------:R-:W-:Y:S05]  /*2b50*/  WARPSYNC.COLLECTIVE R2, `(.L_x_844) ;  /* 0x0000000002087348 */ /* 0x000fea0003c00000 */
[----:B------:R0:W1:Y:S02]  /*2b60*/  SHFL.BFLY P0, R2, R5, R4, R3 ;  /* 0x0c00000405027389 */ /* 0x0000640000000003 */
[----:B01----:R-:W-:Y:S01]  /*2b70*/  ENDCOLLECTIVE ;  /* 0x000000000000791b */ /* 0x003fe20003800000 */
.L_x_844:
        /* <DEDUP_REMOVED lines=13> */
.L_x_845:
[----:B------:R-:W-:Y:S02]  /*2c50*/  IMAD.MOV.U32 R5, RZ, RZ, R34 ;  /* 0x000000ffff057224 */ /* 0x000fe400078e0022 */
[----:B------:R-:W-:Y:S02]  /*2c60*/  IMAD.MOV.U32 R35, RZ, RZ, R2 ;  /* 0x000000ffff237224 */ /* 0x000fe400078e0002 */
[----:B------:R-:W-:-:S03]  /*2c70*/  IMAD.MOV.U32 R2, RZ, RZ, -0x1 ;  /* 0xffffffffff027424 */ /* 0x000fc600078e00ff */
[----:B------:R-:W-:-:S13]  /*2c80*/  FSETP.GEU.FTZ.AND P1, PT, R36, R35, PT ;  /* 0x000000232400720b */ /* 0x000fda0003f3e000 */
[----:B------:R-:W-:Y:S05]  /*2c90*/  WARPSYNC.COLLECTIVE R2, `(.L_x_846) ;  /* 0x0000000002087348 */ /* 0x000fea0003c00000 */
[----:B------:R0:W1:Y:S02]  /*2ca0*/  SHFL.BFLY P0, R2, R5, R4, R3 ;  /* 0x0c00000405027389 */ /* 0x0000640000000003 */
[----:B01----:R-:W-:Y:S01]  /*2cb0*/  ENDCOLLECTIVE ;  /* 0x000000000000791b */ /* 0x003fe20003800000 */
.L_x_846:
[----:B------:R-:W-:Y:S01]  /*2cc0*/  @P1 FSETP.NEU.FTZ.AND P2, PT, R36, R35, PT ;  /* 0x000000232400120b */ /* 0x000fe20003f5d000 */
[----:B------:R-:W-:Y:S02]  /*2cd0*/  IMAD.MOV.U32 R5, RZ, RZ, R31 ;  /* 0x000000ffff057224 */ /* 0x000fe400078e001f */
[----:B------:R-:W-:Y:S02]  /*2ce0*/  IMAD.MOV.U32 R33, RZ, RZ, R2 ;  /* 0x000000ffff217224 */ /* 0x000fe400078e0002 */
[----:B------:R-:W-:-:S08]  /*2cf0*/  IMAD.MOV.U32 R2, RZ, RZ, -0x1 ;  /* 0xffffffffff027424 */ /* 0x000fd000078e00ff */
[----:B------:R-:W-:Y:S05]  /*2d00*/  WARPSYNC.COLLECTIVE R2, `(.L_x_847) ;  /* 0x0000000002087348 */ /* 0x000fea0003c00000 */
[----:B------:R0:W1:Y:S02]  /*2d10*/  SHFL.BFLY P0, R2, R5, R4, R3 ;  /* 0x0c00000405027389 */ /* 0x0000640000000003 */
[----:B01----:R-:W-:Y:S01]  /*2d20*/  ENDCOLLECTIVE ;  /* 0x000000000000791b */ /* 0x003fe20003800000 */
.L_x_847:
        /* <DEDUP_REMOVED lines=13> */
.L_x_848:
[----:B------:R-:W-:Y:S02]  /*2e00*/  IMAD.MOV.U32 R5, RZ, RZ, R33 ;  /* 0x000000ffff057224 */ /* 0x000fe400078e0021 */
[----:B------:R-:W-:Y:S02]  /*2e10*/  IMAD.MOV.U32 R35, RZ, RZ, R2 ;  /* 0x000000ffff237224 */ /* 0x000fe400078e0002 */
[----:B------:R-:W-:-:S07]  /*2e20*/  IMAD.MOV.U32 R2, RZ, RZ, -0x1 ;  /* 0xffffffffff027424 */ /* 0x000fce00078e00ff */
[----:B------:R-:W-:Y:S05]  /*2e30*/  WARPSYNC.COLLECTIVE R2, `(.L_x_849) ;  /* 0x0000000002087348 */ /* 0x000fea0003c00000 */
[----:B------:R0:W1:Y:S02]  /*2e40*/  SHFL.BFLY P0, R2, R5, R4, R3 ;  /* 0x0c00000405027389 */ /* 0x0000640000000003 */
[----:B01----:R-:W-:Y:S01]  /*2e50*/  ENDCOLLECTIVE ;  /* 0x000000000000791b */ /* 0x003fe20003800000 */
.L_x_849:
[----:B------:R-:W-:Y:S02]  /*2e60*/  IMAD.MOV.U32 R5, RZ, RZ, R36 ;  /* 0x000000ffff057224 */ /* 0x000fe400078e0024 */
[----:B------:R-:W-:Y:S02]  /*2e70*/  IMAD.MOV.U32 R31, RZ, RZ, R2 ;  /* 0x000000ffff1f7224 */ /* 0x000fe400078e0002 */
[----:B------:R-:W-:-:S07]  /*2e80*/  IMAD.MOV.U32 R2, RZ, RZ, -0x1 ;  /* 0xffffffffff027424 */ /* 0x000fce00078e00ff */
[----:B------:R-:W-:Y:S05]  /*2e90*/  WARPSYNC.COLLECTIVE R2, `(.L_x_850) ;  /* 0x0000000002087348 */ /* 0x000fea0003c00000 */
[----:B------:R0:W1:Y:S02]  /*2ea0*/  SHFL.BFLY P0, R2, R5, R4, R3 ;  /* 0x0c00000405027389 */ /* 0x0000640000000003 */
[----:B01----:R-:W-:Y:S01]  /*2eb0*/  ENDCOLLECTIVE ;  /* 0x000000000000791b */ /* 0x003fe20003800000 */
.L_x_850:
        /* <DEDUP_REMOVED lines=14> */
.L_x_851:
[----:B------:R-:W-:Y:S02]  /*2fa0*/  IMAD.MOV.U32 R5, RZ, RZ, R31 ;  /* 0x000000ffff057224 */ /* 0x000fe400078e001f */
[----:B------:R-:W-:Y:S02]  /*2fb0*/  IMAD.MOV.U32 R35, RZ, RZ, R2 ;  /* 0x000000ffff237224 */ /* 0x000fe400078e0002 */
[----:B------:R-:W-:-:S03]  /*2fc0*/  IMAD.MOV.U32 R2, RZ, RZ, -0x1 ;  /* 0xffffffffff027424 */ /* 0x000fc600078e00ff */
[----:B------:R-:W-:-:S13]  /*2fd0*/  FSETP.GEU.FTZ.AND P2, PT, R32, R35, PT ;  /* 0x000000232000720b */ /* 0x000fda0003f5e000 */
[----:B------:R-:W-:Y:S05]  /*2fe0*/  WARPSYNC.COLLECTIVE R2, `(.L_x_852) ;  /* 0x0000000002087348 */ /* 0x000fea0003c00000 */
[----:B------:R0:W1:Y:S02]  /*2ff0*/  SHFL.BFLY P0, R2, R5, R4, R3 ;  /* 0x0c00000405027389 */ /* 0x0000640000000003 */
[----:B01----:R-:W-:Y:S01]  /*3000*/  ENDCOLLECTIVE ;  /* 0x000000000000791b */ /* 0x003fe20003800000 */
.L_x_852:
[----:B------:R-:W-:Y:S01]  /*3010*/  @P2 FSETP.NEU.FTZ.AND P1, PT, R32, R35, PT ;  /* 0x000000232000220b */ /* 0x000fe20003f3d000 */
[----:B------:R-:W-:Y:S02]  /*3020*/  IMAD.MOV.U32 R5, RZ, RZ, R36 ;  /* 0x000000ffff057224 */ /* 0x000fe400078e0024 */
[----:B------:R-:W-:Y:S02]  /*3030*/  IMAD.MOV.U32 R34, RZ, RZ, R2 ;  /* 0x000000ffff227224 */ /* 0x000fe400078e0002 */
[----:B------:R-:W-:-:S08]  /*3040*/  IMAD.MOV.U32 R2, RZ, RZ, -0x1 ;  /* 0xffffffffff027424 */ /* 0x000fd000078e00ff */
[----:B------:R-:W-:Y:S05]  /*3050*/  WARPSYNC.COLLECTIVE R2, `(.L_x_853) ;  /* 0x0000000002087348 */ /* 0x000fea0003c00000 */
[----:B------:R0:W1:Y:S02]  /*3060*/  SHFL.BFLY P0, R2, R5, R4, R3 ;  /* 0x0c00000405027389 */ /* 0x0000640000000003 */
[----:B01----:R-:W-:Y:S01]  /*3070*/  ENDCOLLECTIVE ;  /* 0x000000000000791b */ /* 0x003fe20003800000 */
.L_x_853:
        /* <DEDUP_REMOVED lines=13> */
.L_x_854:
[----:B------:R-:W-:Y:S02]  /*3150*/  IMAD.MOV.U32 R5, RZ, RZ, R34 ;  /* 0x000000ffff057224 */ /* 0x000fe400078e0022 */
[----:B------:R-:W-:Y:S02]  /*3160*/  IMAD.MOV.U32 R36, RZ, RZ, R2 ;  /* 0x000000ffff247224 */ /* 0x000fe400078e0002 */
[----:B------:R-:W-:-:S07]  /*3170*/  IMAD.MOV.U32 R2, RZ, RZ, -0x1 ;  /* 0xffffffffff027424 */ /* 0x000fce00078e00ff */
[----:B------:R-:W-:Y:S05]  /*3180*/  WARPSYNC.COLLECTIVE R2, `(.L_x_855) ;  /* 0x0000000002087348 */ /* 0x000fea0003c00000 */
[----:B------:R0:W1:Y:S02]  /*3190*/  SHFL.BFLY P0, R2, R5, R4, R3 ;  /* 0x0c00000405027389 */ /* 0x0000640000000003 */
[----:B01----:R-:W-:Y:S01]  /*31a0*/  ENDCOLLECTIVE ;  /* 0x000000000000791b */ /* 0x003fe20003800000 */
.L_x_855:
[----:B------:R-:W-:Y:S02]  /*31b0*/  IMAD.MOV.U32 R5, RZ, RZ, R32 ;  /* 0x000000ffff057224 */ /* 0x000fe400078e0020 */
[----:B------:R-:W-:Y:S02]  /*31c0*/  IMAD.MOV.U32 R33, RZ, RZ, R2 ;  /* 0x000000ffff217224 */ /* 0x000fe400078e0002 */
[----:B------:R-:W-:-:S07]  /*31d0*/  IMAD.MOV.U32 R2, RZ, RZ, -0x1 ;  /* 0xffffffffff027424 */ /* 0x000fce00078e00ff */
[----:B------:R-:W-:Y:S05]  /*31e0*/  WARPSYNC.COLLECTIVE R2, `(.L_x_856) ;  /* 0x0000000002087348 */ /* 0x000fea0003c00000 */
[----:B------:R0:W1:Y:S02]  /*31f0*/  SHFL.BFLY P0, R2, R5, R4, R3 ;  /* 0x0c00000405027389 */ /* 0x0000640000000003 */
[----:B01----:R-:W-:Y:S01]  /*3200*/  ENDCOLLECTIVE ;  /* 0x000000000000791b */ /* 0x003fe20003800000 */
.L_x_856:
[----:B------:R-:W-:Y:S01]  /*3210*/  IMAD.MOV.U32 R37, RZ, RZ, R2 ;  /* 0x000000ffff257224 */ /* 0x000fe200078e0002 */
[----:B------:R-:W-:Y:S06]  /*3220*/  BRA `(.L_x_857) ;  /* 0xffffffe400cc7947 */ /* 0x000fec000383ffff */
.L_x_858:
        /* <DEDUP_REMOVED lines=13> */
.L_x_12123:


//--------------------- .text._ZN4vllm3moe10topkGatingILi6ELi192ELi4ELi4ELi32Ej13__nv_bfloat16LNS0_11ScoringFuncE1EEEvPKT5_PKbPfiPT4_PiiiibPKf --------------------------
	.section	.text._ZN4vllm3moe10topkGatingILi6ELi192ELi4ELi4ELi32Ej13__nv_bfloat16LNS0_11ScoringFuncE1EEEvPKT5_PKbPfiPT4_PiiiibPKf,"ax",@progbits
	.align	128
        .global         _ZN4vllm3moe10topkGatingILi6ELi192ELi4ELi4ELi32Ej13__nv_bfloat16LNS0_11ScoringFuncE1EEEvPKT5_PKbPfiPT4_PiiiibPKf
        .type           _ZN4vllm3moe10topkGatingILi6ELi192ELi4ELi4ELi32Ej13__nv_bfloat16LNS0_11ScoringFuncE1EEEvPKT5_PKbPfiPT4_PiiiibPKf,@function
        .size           _ZN4vllm3moe10topkGatingILi6ELi192ELi4ELi4ELi32Ej13__nv_bfloat16LNS0_11ScoringFuncE1EEEvPKT5_PKbPfiPT4_PiiiibPKf,(.L_x_12124 - _ZN4vllm3moe10topkGatingILi6ELi192ELi4ELi4ELi32Ej13__nv_bfloat16LNS0_11ScoringFuncE1EEEvPKT5_PKbPfiPT4_PiiiibPKf)
        .other          _ZN4vllm3moe10topkGatingILi6ELi192ELi4ELi4ELi32Ej13__nv_bfloat16LNS0_11ScoringFuncE1EEEvPKT5_PKbPfiPT4_PiiiibPKf,@"STO_CUDA_ENTRY STV_DEFAULT"
_ZN4vllm3moe10topkGatingILi6ELi192ELi4ELi4ELi32Ej13__nv_bfloat16LNS0_11ScoringFuncE1EEEvPKT5_PKbPfiPT4_PiiiibPKf:
.text._ZN4vllm3moe10topkGatingILi6ELi192ELi4ELi4ELi32Ej13__nv_bfloat16LNS0_11ScoringFuncE1EEEvPKT5_PKbPfiPT4_PiiiibPKf:
        /* <DEDUP_REMOVED lines=112> */
.L_x_867:
        /* <DEDUP_REMOVED lines=70> */
.L_x_895:
        /* <DEDUP_REMOVED lines=28> */
.L_x_863:
[----:B------:R-:W-:Y:S05]  /*0d20*/  BSYNC B1 ;  /* 0x0000000000017941 */ /* 0x000fea0003800000 */
.L_x_862:
        /* <DEDUP_REMOVED lines=32> */
.L_x_866:
[----:B------:R-:W-:Y:S05]  /*0f30*/  BSYNC B1 ;  /* 0x0000000000017941 */ /* 0x000fea0003800000 */
.L_x_865:
[----:B------:R-:W-:Y:S05]  /*0f40*/  BRA `(.L_x_867) ;  /* 0xfffffff400ec7947 */ /* 0x000fea000383ffff */
.L_x_860:
[----:B------:R-:W-:Y:S01]  /*0f50*/  IMAD.MOV.U32 R0, RZ, RZ, RZ ;  /* 0x000000ffff007224 */ /* 0x000fe200078e00ff */
[----:B------:R-:W-:Y:S01]  /*0f60*/  ULDC UR10, c[0x0][0x228] ;  /* 0x00008a00000a7ab9 */ /* 0x000fe20000000800 */
[----:B------:R-:W-:Y:S01]  /*0f70*/  ULDC UR11, c[0x0][0x240] ;  /* 0x00009000000b7ab9 */ /* 0x000fe20000000800 */
[----:B------:R-:W-:Y:S01]  /*0f80*/  ULDC UR5, c[0x0][0x248] ;  /* 0x0000920000057ab9 */ /* 0x000fe20000000800 */
[----:B------:R-:W-:-:S05]  /*0f90*/  ULDC.64 UR8, c[0x0][0x240] ;  /* 0x0000900000087ab9 */ /* 0x000fca0000000a00 */
.L_x_873:
        /* <DEDUP_REMOVED lines=70> */
.L_x_912:
        /* <DEDUP_REMOVED lines=16> */
[----:B0-----:R-:W-:Y:S02]  /*1500*/  IMAD.WIDE R28, R25, 0x4, R2 ;  /* 0x00000004191c7825 */ /* 0x001fe400078e0202 */
[----:B------:R-:W0:Y:S03]  /*1510*/  LDC.64 R2, c[0x0][0x230] ;  /* 0x00008c00ff027b82 */ /* 0x000e260000000a00 */
[----:B------:R1:W-:Y:S02]  /*1520*/  STG.E desc[UR6][R28.64], R27 ;  /* 0x0000001b1c007986 */ /* 0x0003e4000c101906 */
[----:B-1----:R-:W-:-:S05]  /*1530*/  VIADD R28, R24, -UR9 ;  /* 0x80000009181c7c36 */ /* 0x002fca0008000000 */
[----:B------:R-:W-:Y:S01]  /*1540*/  SEL R29, R28, 0xc0, P0 ;  /* 0x000000c01c1d7807 */ /* 0x000fe20000000000 */
[C---:B0-----:R-:W-:Y:S02]  /*1550*/  IMAD.WIDE R26, R25.reuse, 0x4, R2 ;  /* 0x00000004191a7825 */ /* 0x041fe400078e0202 */
[----:B------:R-:W0:Y:S03]  /*1560*/  LDC.64 R2, c[0x0][0x238] ;  /* 0x00008e00ff027b82 */ /* 0x000e260000000a00 */
[----:B------:R1:W-:Y:S01]  /*1570*/  STG.E desc[UR6][R26.64], R29 ;  /* 0x0000001d1a007986 */ /* 0x0003e2000c101906 */
[----:B0-----:R-:W-:-:S04]  /*1580*/  IMAD.WIDE R2, R25, 0x4, R2 ;  /* 0x0000000419027825 */ /* 0x001fc800078e0202 */
[----:B------:R-:W-:-:S05]  /*1590*/  IMAD R25, R0, UR10, R21 ;  /* 0x0000000a00197c24 */ /* 0x000fca000f8e0215 */
[----:B------:R1:W-:Y:S02]  /*15a0*/  STG.E desc[UR6][R2.64], R25 ;  /* 0x0000001902007986 */ /* 0x0003e4000c101906 */
.L_x_870:
[----:B------:R-:W-:Y:S05]  /*15b0*/  BSYNC B1 ;  /* 0x0000000000017941 */ /* 0x000fea0003800000 */
.L_x_869:
[----:B-1----:R-:W-:-:S05]  /*15c0*/  IMAD.U32 R2, RZ, RZ, UR11 ;  /* 0x0000000bff027e24 */ /* 0x002fca000f8e00ff */
        /* <DEDUP_REMOVED lines=31> */
.L_x_872:
[----:B------:R-:W-:Y:S05]  /*17c0*/  BSYNC B1 ;  /* 0x0000000000017941 */ /* 0x000fea0003800000 */
.L_x_871:
[----:B------:R-:W-:Y:S05]  /*17d0*/  BRA `(.L_x_873) ;  /* 0xfffffff400f07947 */ /* 0x000fea000383ffff */
.L_x_864:
[----:B------:R-:W-:Y:S05]  /*17e0*/  BSYNC B0 ;  /* 0x0000000000007941 */ /* 0x000fea0003800000 */
.L_x_859:
        /* <DEDUP_REMOVED lines=20> */
.L_x_876:
        /* <DEDUP_REMOVED lines=18> */
.L_x_875:
[----:B------:R-:W-:Y:S05]  /*1a50*/  BSYNC B0 ;  /* 0x0000000000007941 */ /* 0x000fea0003800000 */
.L_x_874:
[----:B------:R-:W-:Y:S05]  /*1a60*/  @!P2 EXIT ;  /* 0x000000000000a94d */ /* 0x000fea0003800000 */
[----:B---3--:R-:W0:Y:S01]  /*1a70*/  S2R R7, SR_TID.Y ;  /* 0x0000000000077919 */ /* 0x008e220000002200 */
[----:B------:R-:W2:Y:S01]  /*1a80*/  LDC.64 R4, c[0x0][0x220] ;  /* 0x00008800ff047b82 */ /* 0x000ea20000000a00 */
[----:B------:R3:W4:Y:S01]  /*1a90*/  MUFU.RCP R11, R18 ;  /* 0x00000012000b7308 */ /* 0x0007220000001000 */
[----:B------:R-:W-:Y:S01]  /*1aa0*/  BSSY B0, `(.L_x_877) ;  /* 0x0000011000007945 */ /* 0x000fe20003800000 */
[----:B0-----:R-:W-:-:S05]  /*1ab0*/  LEA.HI R22, R22, R7, RZ, 0x1b ;  /* 0x0000000716167211 */ /* 0x001fca00078fd8ff */
[----:B------:R-:W-:-:S04]  /*1ac0*/  IMAD R22, R23, 0x4, R22 ;  /* 0x0000000417167824 */ /* 0x000fc800078e0216 */
[----:B------:R-:W-:-:S04]  /*1ad0*/  IMAD R9, R22, R2, R9 ;  /* 0x0000000216097224 */ /* 0x000fc800078e0209 */
[----:B--2---:R-:W-:-:S04]  /*1ae0*/  IMAD.WIDE R4, R9, 0x4, R4 ;  /* 0x0000000409047825 */ /* 0x004fc800078e0204 */
[----:B------:R-:W-:Y:S02]  /*1af0*/  IMAD.MOV.U32 R0, RZ, RZ, R4 ;  /* 0x000000ffff007224 */ /* 0x000fe400078e0004 */
[----:B---34-:R-:W-:-:S07]  /*1b00*/  IMAD.MOV.U32 R9, RZ, RZ, R5 ;  /* 0x000000ffff097224 */ /* 0x018fce00078e0005 */
.L_x_878:
        /* <DEDUP_REMOVED lines=11> */
.L_x_877:
[----:B------:R-:W-:Y:S05]  /*1bc0*/  EXIT ;  /* 0x000000000000794d */ /* 0x000fea0003800000 */
.L_x_861:
        /* <DEDUP_REMOVED lines=8> */
.L_x_880:
[----:B------:R-:W-:Y:S05]  /*1c50*/  BSYNC B1 ;  /* 0x0000000000017941 */ /* 0x000fea0003800000 */
.L_x_879:
        /* <DEDUP_REMOVED lines=10> */
.L_x_881:
[----:B------:R-:W-:Y:S02]  /*1d00*/  IMAD.MOV.U32 R5, RZ, RZ, R27 ;  /* 0x000000ffff057224 */ /* 0x000fe400078e001b */
[----:B------:R-:W-:Y:S02]  /*1d10*/  IMAD.MOV.U32 R24, RZ, RZ, R2 ;  /* 0x000000ffff187224 */ /* 0x000fe400078e0002 */
[----:B------:R-:W-:-:S07]  /*1d20*/  IMAD.MOV.U32 R2, RZ, RZ, -0x1 ;  /* 0xffffffffff027424 */ /* 0x000fce00078e00ff */
[----:B------:R-:W-:Y:S05]  /*1d30*/  WARPSYNC.COLLECTIVE R2, `(.L_x_882) ;  /* 0x0000000002087348 */ /* 0x000fea0003c00000 */
[----:B------:R0:W1:Y:S02]  /*1d40*/  SHFL.BFLY P0, R2, R5, R4, R3 ;  /* 0x0c00000405027389 */ /* 0x0000640000000003 */
[----:B01----:R-:W-:Y:S01]  /*1d50*/  ENDCOLLECTIVE ;  /* 0x000000000000791b */ /* 0x003fe20003800000 */
.L_x_882:
        /* <DEDUP_REMOVED lines=13> */
.L_x_883:
[----:B------:R-:W-:Y:S02]  /*1e30*/  IMAD.MOV.U32 R5, RZ, RZ, R25 ;  /* 0x000000ffff057224 */ /* 0x000fe400078e0019 */
[----:B------:R-:W-:Y:S02]  /*1e40*/  IMAD.MOV.U32 R0, RZ, RZ, R2 ;  /* 0x000000ffff007224 */ /* 0x000fe400078e0002 */
[----:B------:R-:W-:-:S03]  /*1e50*/  IMAD.MOV.U32 R2, RZ, RZ, -0x1 ;  /* 0xffffffffff027424 */ /* 0x000fc600078e00ff */
[----:B------:R-:W-:-:S13]  /*1e60*/  FSETP.GEU.FTZ.AND P1, PT, R29, R0, PT ;  /* 0x000000001d00720b */ /* 0x000fda0003f3e000 */
[----:B------:R-:W-:Y:S05]  /*1e70*/  WARPSYNC.COLLECTIVE R2, `(.L_x_884) ;  /* 0x0000000002087348 */ /* 0x000fea0003c00000 */
[----:B------:R0:W1:Y:S02]  /*1e80*/  SHFL.BFLY P0, R2, R5, R4, R3 ;  /* 0x0c00000405027389 */ /* 0x0000640000000003 */
[----:B01----:R-:W-:Y:S01]  /*1e90*/  ENDCOLLECTIVE ;  /* 0x000000000000791b */ /* 0x003fe20003800000 */
.L_x_884:
[----:B------:R-:W-:Y:S01]  /*1ea0*/  @P1 FSETP.NEU.FTZ.AND P2, PT, R29, R0, PT ;  /* 0x000000001d00120b */ /* 0x000fe20003f5d000 */
[----:B------:R-:W-:Y:S02]  /*1eb0*/  IMAD.MOV.U32 R5, RZ, RZ, R28 ;  /* 0x000000ffff057224 */ /* 0x000fe400078e001c */
[----:B------:R-:W-:Y:S02]  /*1ec0*/  IMAD.MOV.U32 R24, RZ, RZ, R2 ;  /* 0x000000ffff187224 */ /* 0x000fe400078e0002 */
[----:B------:R-:W-:-:S08]  /*1ed0*/  IMAD.MOV.U32 R2, RZ, RZ, -0x1 ;  /* 0xffffffffff027424 */ /* 0x000fd000078e00ff */
[----:B------:R-:W-:Y:S05]  /*1ee0*/  WARPSYNC.COLLECTIVE R2, `(.L_x_885) ;  /* 0x0000000002087348 */ /* 0x000fea0003c00000 */
[----:B------:R0:W1:Y:S02]  /*1ef0*/  SHFL.BFLY P0, R2, R5, R4, R3 ;  /* 0x0c00000405027389 */ /* 0x0000640000000003 */
[----:B01----:R-:W-:Y:S01]  /*1f00*/  ENDCOLLECTIVE ;  /* 0x000000000000791b */ /* 0x003fe20003800000 */
.L_x_885:
        /* <DEDUP_REMOVED lines=13> */
.L_x_886:
[----:B------:R-:W-:Y:S02]  /*1fe0*/  IMAD.MOV.U32 R5, RZ, RZ, R24 ;  /* 0x000000ffff057224 */ /* 0x000fe400078e0018 */
[----:B------:R-:W-:Y:S02]  /*1ff0*/  IMAD.MOV.U32 R27, RZ, RZ, R2 ;  /* 0x000000ffff1b7224 */ /* 0x000fe400078e0002 */
[----:B------:R-:W-:-:S07]  /*2000*/  IMAD.MOV.U32 R2, RZ, RZ, -0x1 ;  /* 0xffffffffff027424 */ /* 0x000fce00078e00ff */
[----:B------:R-:W-:Y:S05]  /*2010*/  WARPSYNC.COLLECTIVE R2, `(.L_x_887) ;  /* 0x0000000002087348 */ /* 0x000fea0003c00000 */
[----:B------:R0:W1:Y:S02]  /*2020*/  SHFL.BFLY P0, R2, R5, R4, R3 ;  /* 0x0c00000405027389 */ /* 0x0000640000000003 */
[----:B01----:R-:W-:Y:S01]  /*2030*/  ENDCOLLECTIVE ;  /* 0x000000000000791b */ /* 0x003fe20003800000 */
.L_x_887:
[----:B------:R-:W-:Y:S02]  /*2040*/  IMAD.MOV.U32 R5, RZ, RZ, R29 ;  /* 0x000000ffff057224 */ /* 0x000fe400078e001d */
[----:B------:R-:W-:Y:S02]  /*2050*/  IMAD.MOV.U32 R28, RZ, RZ, R2 ;  /* 0x000000ffff1c7224 */ /* 0x000fe400078e0002 */
[----:B------:R-:W-:-:S07]  /*2060*/  IMAD.MOV.U32 R2, RZ, RZ, -0x1 ;  /* 0xffffffffff027424 */ /* 0x000fce00078e00ff */
[----:B------:R-:W-:Y:S05]  /*2070*/  WARPSYNC.COLLECTIVE R2, `(.L_x_888) ;  /* 0x0000000002087348 */ /* 0x000fea0003c00000 */
[----:B------:R0:W1:Y:S02]  /*2080*/  SHFL.BFLY P0, R2, R5, R4, R3 ;  /* 0x0c00000405027389 */ /* 0x0000640000000003 */
[----:B01----:R-:W-:Y:S01]  /*2090*/  ENDCOLLECTIVE ;  /* 0x000000000000791b */ /* 0x003fe20003800000 */
.L_x_888:
        /* <DEDUP_REMOVED lines=13> */
.L_x_889:
[----:B------:R-:W-:Y:S02]  /*2170*/  IMAD.MOV.U32 R5, RZ, RZ, R28 ;  /* 0x000000ffff057224 */ /* 0x000fe400078e001c */
[----:B------:R-:W-:Y:S02]  /*2180*/  IMAD.MOV.U32 R27, RZ, RZ, R2 ;  /* 0x000000ffff1b7224 */ /* 0x000fe400078e0002 */
[----:B------:R-:W-:-:S03]  /*2190*/  IMAD.MOV.U32 R2, RZ, RZ, -0x1 ;  /* 0xffffffffff027424 */ /* 0x000fc600078e00ff */
[----:B------:R-:W-:-:S13]  /*21a0*/  FSETP.GEU.FTZ.AND P2, PT, R0, R27, PT ;  /* 0x0000001b0000720b */ /* 0x000fda0003f5e000 */
[----:B------:R-:W-:Y:S05]  /*21b0*/  WARPSYNC.COLLECTIVE R2, `(.L_x_890) ;  /* 0x0000000002087348 */ /* 0x000fea0003c00000 */
[----:B------:R0:W1:Y:S02]  /*21c0*/  SHFL.BFLY P0, R2, R5, R4, R3 ;  /* 0x0c00000405027389 */ /* 0x0000640000000003 */
[----:B01----:R-:W-:Y:S01]  /*21d0*/  ENDCOLLECTIVE ;  /* 0x000000000000791b */ /* 0x003fe20003800000 */
.L_x_890:
[----:B------:R-:W-:Y:S01]  /*21e0*/  @P2 FSETP.NEU.FTZ.AND P1, PT, R0, R27, PT ;  /* 0x0000001b0000220b */ /* 0x000fe20003f3d000 */
[----:B------:R-:W-:Y:S02]  /*21f0*/  IMAD.MOV.U32 R5, RZ, RZ, R29 ;  /* 0x000000ffff057224 */ /* 0x000fe400078e001d */
[----:B------:R-:W-:Y:S02]  /*2200*/  IMAD.MOV.U32 R25, RZ, RZ, R2 ;  /* 0x000000ffff197224 */ /* 0x000fe400078e0002 */
[----:B------:R-:W-:-:S08]  /*2210*/  IMAD.MOV.U32 R2, RZ, RZ, -0x1 ;  /* 0xffffffffff027424 */ /* 0x000fd000078e00ff */
[----:B------:R-:W-:Y:S05]  /*2220*/  WARPSYNC.COLLECTIVE R2, `(.L_x_891) ;  /* 0x0000000002087348 */ /* 0x000fea0003c00000 */
[----:B------:R0:W1:Y:S02]  /*2230*/  SHFL.BFLY P0, R2, R5, R4, R3 ;  /* 0x0c00000405027389 */ /* 0x0000640000000003 */
[----:B01----:R-:W-:Y:S01]  /*2240*/  ENDCOLLECTIVE ;  /* 0x000000000000791b */ /* 0x003fe20003800000 */
.L_x_891:
        /* <DEDUP_REMOVED lines=12> */
.L_x_892:
[----:B------:R-:W-:Y:S02]  /*2310*/  IMAD.MOV.U32 R5, RZ, RZ, R25 ;  /* 0x000000ffff057224 */ /* 0x000fe400078e0019 */
[----:B------:R-:W-:Y:S02]  /*2320*/  IMAD.MOV.U32 R29, RZ, RZ, R2 ;  /* 0x000000ffff1d7224 */ /* 0x000fe400078e0002 */
[----:B------:R-:W-:-:S07]  /*2330*/  IMAD.MOV.U32 R2, RZ, RZ, -0x1 ;  /* 0xffffffffff027424 */ /* 0x000fce00078e00ff */
[----:B------:R-:W-:Y:S05]  /*2340*/  WARPSYNC.COLLECTIVE R2, `(.L_x_893) ;  /* 0x0000000002087348 */ /* 0x000fea0003c00000 */
[----:B------:R0:W1:Y:S02]  /*2350*/  SHFL.BFLY P0, R2, R5, R4, R3 ;  /* 0x0c00000405027389 */ /* 0x0000640000000003 */
[----:B01----:R-:W-:Y:S01]  /*2360*/  ENDCOLLECTIVE ;  /* 0x000000000000791b */ /* 0x003fe20003800000 */
.L_x_893:
[----:B------:R-:W-:Y:S02]  /*2370*/  IMAD.MOV.U32 R5, RZ, RZ, R0 ;  /* 0x000000ffff057224 */ /* 0x000fe400078e0000 */
[----:B------:R-:W-:Y:S02]  /*2380*/  IMAD.MOV.U32 R24, RZ, RZ, R2 ;  /* 0x000000ffff187224 */ /* 0x000fe400078e0002 */
[----:B------:R-:W-:-:S07]  /*2390*/  IMAD.MOV.U32 R2, RZ, RZ, -0x1 ;  /* 0xffffffffff027424 */ /* 0x000fce00078e00ff */
[----:B------:R-:W-:Y:S05]  /*23a0*/  WARPSYNC.COLLECTIVE R2, `(.L_x_894) ;  /* 0x0000000002087348 */ /* 0x000fea0003c00000 */
[----:B------:R0:W1:Y:S02]  /*23b0*/  SHFL.BFLY P0, R2, R5, R4, R3 ;  /* 0x0c00000405027389 */ /* 0x0000640000000003 */
[----:B01----:R-:W-:Y:S01]  /*23c0*/  ENDCOLLECTIVE ;  /* 0x000000000000791b */ /* 0x003fe20003800000 */
.L_x_894:
[----:B------:R-:W-:Y:S01]  /*23d0*/  IMAD.MOV.U32 R28, RZ, RZ, R2 ;  /* 0x000000ffff1c7224 */ /* 0x000fe200078e0002 */
[----:B------:R-:W-:Y:S06]  /*23e0*/  BRA `(.L_x_895) ;  /* 0xffffffe400dc7947 */ /* 0x000fec000383ffff */
.L_x_868:
        /* <DEDUP_REMOVED lines=8> */
.L_x_897:
[----:B------:R-:W-:Y:S05]  /*2470*/  BSYNC B1 ;  /* 0x0000000000017941 */ /* 0x000fea0003800000 */
.L_x_896:
        /* <DEDUP_REMOVED lines=10> */
.L_x_898:
[----:B------:R-:W-:Y:S02]  /*2520*/  IMAD.MOV.U32 R5, RZ, RZ, R25 ;  /* 0x000000ffff057224 */ /* 0x000fe400078e0019 */
[----:B------:R-:W-:Y:S02]  /*2530*/  IMAD.MOV.U32 R27, RZ, RZ, R2 ;  /* 0x000000ffff1b7224 */ /* 0x000fe400078e0002 */
[----:B------:R-:W-:-:S07]  /*2540*/  IMAD.MOV.U32 R2, RZ, RZ, -0x1 ;  /* 0xffffffffff027424 */ /* 0x000fce00078e00ff */
[----:B------:R-:W-:Y:S05]  /*2550*/  WARPSYNC.COLLECTIVE R2, `(.L_x_899) ;  /* 0x0000000002087348 */ /* 0x000fea0003c00000 */
[----:B------:R0:W1:Y:S02]  /*2560*/  SHFL.BFLY P0, R2, R5, R4, R3 ;  /* 0x0c00000405027389 */ /* 0x0000640000000003 */
[----:B01----:R-:W-:Y:S01]  /*2570*/  ENDCOLLECTIVE ;  /* 0x000000000000791b */ /* 0x003fe20003800000 */
.L_x_899:
        /* <DEDUP_REMOVED lines=13> */
.L_x_900:
[----:B------:R-:W-:Y:S02]  /*2650*/  IMAD.MOV.U32 R5, RZ, RZ, R27 ;  /* 0x000000ffff057224 */ /* 0x000fe400078e001b */
[----:B------:R-:W-:Y:S02]  /*2660*/  IMAD.MOV.U32 R24, RZ, RZ, R2 ;  /* 0x000000ffff187224 */ /* 0x000fe400078e0002 */
[----:B------:R-:W-:-:S03]  /*2670*/  IMAD.MOV.U32 R2, RZ, RZ, -0x1 ;  /* 0xffffffffff027424 */ /* 0x000fc600078e00ff */
[----:B------:R-:W-:-:S13]  /*2680*/  FSETP.GEU.FTZ.AND P1, PT, R29, R24, PT ;  /* 0x000000181d00720b */ /* 0x000fda0003f3e000 */
[----:B------:R-:W-:Y:S05]  /*2690*/  WARPSYNC.COLLECTIVE R2, `(.L_x_901) ;  /* 0x0000000002087348 */ /* 0x000fea0003c00000 */
[----:B------:R0:W1:Y:S02]  /*26a0*/  SHFL.BFLY P0, R2, R5, R4, R3 ;  /* 0x0c00000405027389 */ /* 0x0000640000000003 */
[----:B01----:R-:W-:Y:S01]  /*26b0*/  ENDCOLLECTIVE ;  /* 0x000000000000791b */ /* 0x003fe20003800000 */
.L_x_901:
[----:B------:R-:W-:Y:S01]  /*26c0*/  @P1 FSETP.NEU.FTZ.AND P2, PT, R29, R24, PT ;  /* 0x000000181d00120b */ /* 0x000fe20003f5d000 */
[----:B------:R-:W-:Y:S02]  /*26d0*/  IMAD.MOV.U32 R5, RZ, RZ, R26 ;  /* 0x000000ffff057224 */ /* 0x000fe400078e001a */
[----:B------:R-:W-:Y:S02]  /*26e0*/  IMAD.MOV.U32 R28, RZ, RZ, R2 ;  /* 0x000000ffff1c7224 */ /* 0x000fe400078e0002 */
[----:B------:R-:W-:-:S08]  /*26f0*/  IMAD.MOV.U32 R2, RZ, RZ, -0x1 ;  /* 0xffffffffff027424 */ /* 0x000fd000078e00ff */
[----:B------:R-:W-:Y:S05]  /*2700*/  WARPSYNC.COLLECTIVE R2, `(.L_x_902) ;  /* 0x0000000002087348 */ /* 0x000fea0003c00000 */
[----:B------:R0:W1:Y:S02]  /*2710*/  SHFL.BFLY P0, R2, R5, R4, R3 ;  /* 0x0c00000405027389 */ /* 0x0000640000000003 */
[----:B01----:R-:W-:Y:S01]  /*2720*/  ENDCOLLECTIVE ;  /* 0x000000000000791b */ /* 0x003fe20003800000 */
.L_x_902:
        /* <DEDUP_REMOVED lines=13> */
.L_x_903:
[----:B------:R-:W-:Y:S02]  /*2800*/  IMAD.MOV.U32 R5, RZ, RZ, R28 ;  /* 0x000000ffff057224 */ /* 0x000fe400078e001c */
[----:B------:R-:W-:Y:S02]  /*2810*/  IMAD.MOV.U32 R25, RZ, RZ, R2 ;  /* 0x000000ffff197224 */ /* 0x000fe400078e0002 */
[----:B------:R-:W-:-:S07]  /*2820*/  IMAD.MOV.U32 R2, RZ, RZ, -0x1 ;  /* 0xffffffffff027424 */ /* 0x000fce00078e00ff */
[----:B------:R-:W-:Y:S05]  /*2830*/  WARPSYNC.COLLECTIVE R2, `(.L_x_904) ;  /* 0x0000000002087348 */ /* 0x000fea0003c00000 */
[----:B------:R0:W1:Y:S02]  /*2840*/  SHFL.BFLY P0, R2, R5, R4, R3 ;  /* 0x0c00000405027389 */ /* 0x0000640000000003 */
[----:B01----:R-:W-:Y:S01]  /*2850*/  ENDCOLLECTIVE ;  /* 0x000000000000791b */ /* 0x003fe20003800000 */
.L_x_904:
[----:B------:R-:W-:Y:S02]  /*2860*/  IMAD.MOV.U32 R5, RZ, RZ, R29 ;  /* 0x000000ffff057224 */ /* 0x000fe400078e001d */
[----:B------:R-:W-:Y:S02]  /*2870*/  IMAD.MOV.U32 R26, RZ, RZ, R2 ;  /* 0x000000ffff1a7224 */ /* 0x000fe400078e0002 */
[----:B------:R-:W-:-:S07]  /*2880*/  IMAD.MOV.U32 R2, RZ, RZ, -0x1 ;  /* 0xffffffffff027424 */ /* 0x000fce00078e00ff */
[----:B------:R-:W-:Y:S05]  /*2890*/  WARPSYNC.COLLECTIVE R2, `(.L_x_905) ;  /* 0x0000000002087348 */ /* 0x000fea0003c00000 */
[----:B------:R0:W1:Y:S02]  /*28a0*/  SHFL.BFLY P0, R2, R5, R4, R3 ;  /* 0x0c00000405027389 */ /* 0x0000640000000003 */
[----:B01----:R-:W-:Y:S01]  /*28b0*/  ENDCOLLECTIVE ;  /* 0x000000000000791b */ /* 0x003fe20003800000 */
.L_x_905:
        /* <DEDUP_REMOVED lines=13> */
.L_x_906:
[----:B------:R-:W-:Y:S02]  /*2990*/  IMAD.MOV.U32 R5, RZ, RZ, R26 ;  /* 0x000000ffff057224 */ /* 0x000fe400078e001a */
[----:B------:R-:W-:Y:S02]  /*29a0*/  IMAD.MOV.U32 R25, RZ, RZ, R2 ;  /* 0x000000ffff197224 */ /* 0x000fe400078e0002 */
[----:B------:R-:W-:-:S03]  /*29b0*/  IMAD.MOV.U32 R2, RZ, RZ, -0x1 ;  /* 0xffffffffff027424 */ /* 0x000fc600078e00ff */
[----:B------:R-:W-:-:S13]  /*29c0*/  FSETP.GEU.FTZ.AND P2, PT, R24, R25, PT ;  /* 0x000000191800720b */ /* 0x000fda0003f5e000 */
[----:B------:R-:W-:Y:S05]  /*29d0*/  WARPSYNC.COLLECTIVE R2, `(.L_x_907) ;  /* 0x0000000002087348 */ /* 0x000fea0003c00000 */
[----:B------:R0:W1:Y:S02]  /*29e0*/  SHFL.BFLY P0, R2, R5, R4, R3 ;  /* 0x0c00000405027389 */ /* 0x0000640000000003 */
[----:B01----:R-:W-:Y:S01]  /*29f0*/  ENDCOLLECTIVE ;  /* 0x000000000000791b */ /* 0x003fe20003800000 */
.L_x_907:
[----:B------:R-:W-:Y:S01]  /*2a00*/  @P2 FSETP.NEU.FTZ.AND P1, PT, R24, R25, PT ;  /* 0x000000191800220b */ /* 0x000fe20003f3d000 */
[----:B------:R-:W-:Y:S02]  /*2a10*/  IMAD.MOV.U32 R5, RZ, RZ, R29 ;  /* 0x000000ffff057224 */ /* 0x000fe400078e001d */
[----:B------:R-:W-:Y:S02]  /*2a20*/  IMAD.MOV.U32 R27, RZ, RZ, R2 ;  /* 0x000000ffff1b7224 */ /* 0x000fe400078e0002 */
[----:B------:R-:W-:-:S08]  /*2a30*/  IMAD.MOV.U32 R2, RZ, RZ, -0x1 ;  /* 0xffffffffff027424 */ /* 0x000fd000078e00ff */
[----:B------:R-:W-:Y:S05]  /*2a40*/  WARPSYNC.COLLECTIVE R2, `(.L_x_908) ;  /* 0x0000000002087348 */ /* 0x000fea0003c00000 */
[----:B------:R0:W1:Y:S02]  /*2a50*/  SHFL.BFLY P0, R2, R5, R4, R3 ;  /* 0x0c00000405027389 */ /* 0x0000640000000003 */
[----:B01----:R-:W-:Y:S01]  /*2a60*/  ENDCOLLECTIVE ;  /* 0x000000000000791b */ /* 0x003fe20003800000 */
.L_x_908:
        /* <DEDUP_REMOVED lines=12> */
.L_x_909:
[----:B------:R-:W-:Y:S02]  /*2b30*/  IMAD.MOV.U32 R5, RZ, RZ, R27 ;  /* 0x000000ffff057224 */ /* 0x000fe400078e001b */
[----:B------:R-:W-:Y:S02]  /*2b40*/  IMAD.MOV.U32 R29, RZ, RZ, R2 ;  /* 0x000000ffff1d7224 */ /* 0x000fe400078e0002 */
[----:B------:R-:W-:-:S07]  /*2b50*/  IMAD.MOV.U32 R2, RZ, RZ, -0x1 ;  /* 0xffffffffff027424 */ /* 0x000fce00078e00ff */
[----:B------:R-:W-:Y:S05]  /*2b60*/  WARPSYNC.COLLECTIVE R2, `(.L_x_910) ;  /* 0x0000000002087348 */ /* 0x000fea0003c00000 */
[----:B------:R0:W1:Y:S02]  /*2b70*/  SHFL.BFLY P0, R2, R5, R4, R3 ;  /* 0x0c00000405027389 */ /* 0x0000640000000003 */
[----:B01----:R-:W-:Y:S01]  /*2b80*/  ENDCOLLECTIVE ;  /* 0x000000000000791b */ /* 0x003fe20003800000 */
.L_x_910:
[----:B------:R-:W-:Y:S02]  /*2b90*/  IMAD.MOV.U32 R5, RZ, RZ, R24 ;  /* 0x000000ffff057224 */ /* 0x000fe400078e0018 */
[----:B------:R-:W-:Y:S02]  /*2ba0*/  IMAD.MOV.U32 R28, RZ, RZ, R2 ;  /* 0x000000ffff1c7224 */ /* 0x000fe400078e0002 */
[----:B------:R-:W-:-:S07]  /*2bb0*/  IMAD.MOV.U32 R2, RZ, RZ, -0x1 ;  /* 0xffffffffff027424 */ /* 0x000fce00078e00ff */
[----:B------:R-:W-:Y:S05]  /*2bc0*/  WARPSYNC.COLLECTIVE R2, `(.L_x_911) ;  /* 0x0000000002087348 */ /* 0x000fea0003c00000 */
[----:B------:R0:W1:Y:S02]  /*2bd0*/  SHFL.BFLY P0, R2, R5, R4, R3 ;  /* 0x0c00000405027389 */ /* 0x0000640000000003 */
[----:B01----:R-:W-:Y:S01]  /*2be0*/  ENDCOLLECTIVE ;  /* 0x000000000000791b */ /* 0x003fe20003800000 */
.L_x_911:
[----:B------:R-:W-:Y:S01]  /*2bf0*/  IMAD.MOV.U32 R26, RZ, RZ, R2 ;  /* 0x000000ffff1a7224 */ /* 0x000fe200078e0002 */
[----:B------:R-:W-:Y:S06]  /*2c00*/  BRA `(.L_x_912) ;  /* 0xffffffe400fc7947 */ /* 0x000fec000383ffff */
.L_x_913:
        /* <DEDUP_REMOVED lines=15> */
.L_x_12124:


//--------------------- .text._ZN4vllm3moe10topkGatingILi16ELi512ELi4ELi16ELi32Ej13__nv_bfloat16LNS0_11ScoringFuncE1EEEvPKT5_PKbPfiPT4_PiiiibPKf --------------------------
	.section	.text._ZN4vllm3moe10topkGatingILi16ELi512ELi4ELi16ELi32Ej13__nv_bfloat16LNS0_11ScoringFuncE1EEEvPKT5_PKbPfiPT4_PiiiibPKf,"ax",@progbits
	.align	128
        .global         _ZN4vllm3moe10topkGatingILi16ELi512ELi4ELi16ELi32Ej13__nv_bfloat16LNS0_11ScoringFuncE1EEEvPKT5_PKbPfiPT4_PiiiibPKf
        .type           _ZN4vllm3moe10topkGatingILi16ELi512ELi4ELi16ELi32Ej13__nv_bfloat16LNS0_11ScoringFuncE1EEEvPKT5_PKbPfiPT4_PiiiibPKf,@function
        .size           _ZN4vllm3moe10topkGatingILi16ELi512ELi4ELi16ELi32Ej13__nv_bfloat16LNS0_11ScoringFuncE1EEEvPKT5_PKbPfiPT4_PiiiibPKf,(.L_x_12125 - _ZN4vllm3moe10topkGatingILi16ELi512ELi4ELi16ELi32Ej13__nv_bfloat16LNS0_11ScoringFuncE1EEEvPKT5_PKbPfiPT4_PiiiibPKf)
        .other          _ZN4vllm3moe10topkGatingILi16ELi512ELi4ELi16ELi32Ej13__nv_bfloat16LNS0_11ScoringFuncE1EEEvPKT5_PKbPfiPT4_PiiiibPKf,@"STO_CUDA_ENTRY STV_DEFAULT"
_ZN4vllm3moe10topkGatingILi16ELi512ELi4ELi16ELi32Ej13__nv_bfloat16LNS0_11ScoringFuncE1EEEvPKT5_PKbPfiPT4_PiiiibPKf:
.text._ZN4vllm3moe10topkGatingILi16ELi512ELi4ELi16ELi32Ej13__nv_bfloat16LNS0_11ScoringFuncE1EEEvPKT5_PKbPfiPT4_PiiiibPKf:
        /* <DEDUP_REMOVED lines=186> */
.L_x_914:
        /* <DEDUP_REMOVED lines=16> */
.L_x_915:
        /* <DEDUP_REMOVED lines=16> */
.L_x_924:
        /* <DEDUP_REMOVED lines=110> */
.L_x_952:
        /* <DEDUP_REMOVED lines=28> */
.L_x_920:
[----:B------:R-:W-:Y:S05]  /*1640*/  BSYNC B1 ;  /* 0x0000000000017941 */ /* 0x000fea0003800000 */
.L_x_919:
        /* <DEDUP_REMOVED lines=52> */
.L_x_923:
[----:B------:R-:W-:Y:S05]  /*1990*/  BSYNC B1 ;  /* 0x0000000000017941 */ /* 0x000fea0003800000 */
.L_x_922:
[----:B------:R-:W-:Y:S05]  /*19a0*/  BRA `(.L_x_924) ;  /* 0xfffffff000fc7947 */ /* 0x000fea000383ffff */
.L_x_917:
[----:B------:R-:W-:Y:S01]  /*19b0*/  IMAD.MOV.U32 R43, RZ, RZ, RZ ;  /* 0x000000ffff2b7224 */ /* 0x000fe200078e00ff */
[----:B------:R-:W-:Y:S01]  /*19c0*/  ULDC UR10, c[0x0][0x228] ;  /* 0x00008a00000a7ab9 */ /* 0x000fe20000000800 */
[----:B------:R-:W-:Y:S01]  /*19d0*/  ULDC UR11, c[0x0][0x240] ;  /* 0x00009000000b7ab9 */ /* 0x000fe20000000800 */
[----:B------:R-:W-:Y:S01]  /*19e0*/  ULDC UR5, c[0x0][0x248] ;  /* 0x0000920000057ab9 */ /* 0x000fe20000000800 */
[----:B------:R-:W-:-:S05]  /*19f0*/  ULDC.64 UR8, c[0x0][0x240] ;  /* 0x0000900000087ab9 */ /* 0x000fca0000000a00 */
.L_x_930:
        /* <DEDUP_REMOVED lines=59> */
[----:B0-----:R-:W-:Y:S01]  /*1db0*/  FSEL R50, R42, R25, P1 ;  /* 0x000000192a327208 */ /* 0x001fe20000800000 */
        /* <DEDUP_REMOVED lines=50> */
.L_x_969:
        /* <DEDUP_REMOVED lines=27> */
.L_x_927:
[----:B------:R-:W-:Y:S05]  /*2290*/  BSYNC B1 ;  /* 0x0000000000017941 */ /* 0x000fea0003800000 */
.L_x_926:
        /* <DEDUP_REMOVED lines=52> */
.L_x_929:
[----:B------:R-:W-:Y:S05]  /*25e0*/  BSYNC B1 ;  /* 0x0000000000017941 */ /* 0x000fea0003800000 */
.L_x_928:
[----:B------:R-:W-:Y:S05]  /*25f0*/  BRA `(.L_x_930) ;  /* 0xfffffff400007947 */ /* 0x000fea000383ffff */
.L_x_921:
[----:B------:R-:W-:Y:S05]  /*2600*/  BSYNC B0 ;  /* 0x0000000000007941 */ /* 0x000fea0003800000 */
.L_x_916:
        /* <DEDUP_REMOVED lines=20> */
.L_x_933:
        /* <DEDUP_REMOVED lines=18> */
.L_x_932:
[----:B------:R-:W-:Y:S05]  /*2870*/  BSYNC B0 ;  /* 0x0000000000007941 */ /* 0x000fea0003800000 */
.L_x_931:
        /* <DEDUP_REMOVED lines=12> */
.L_x_935:
        /* <DEDUP_REMOVED lines=11> */
.L_x_934:
[----:B------:R-:W-:Y:S05]  /*29f0*/  EXIT ;  /* 0x000000000000794d */ /* 0x000fea0003800000 */
.L_x_918:
        /* <DEDUP_REMOVED lines=8> */
.L_x_937:
[----:B------:R-:W-:Y:S05]  /*2a80*/  BSYNC B1 ;  /* 0x0000000000017941 */ /* 0x000fea0003800000 */
.L_x_936:
        /* <DEDUP_REMOVED lines=9> */
.L_x_938:
[----:B------:R-:W-:Y:S01]  /*2b20*/  FSETP.GEU.FTZ.AND P2, PT, R50, R43, PT ;  /* 0x0000002b3200720b */ /* 0x000fe20003f5e000 */
[----:B------:R-:W-:Y:S02]  /*2b30*/  IMAD.MOV.U32 R27, RZ, RZ, R45 ;  /* 0x000000ffff1b7224 */ /* 0x000fe400078e002d */
[----:B------:R-:W-:-:S10]  /*2b40*/  IMAD.MOV.U32 R48, RZ, RZ, R28 ;  /* 0x000000ffff307224 */ /* 0x000fd400078e001c */
[----:B------:R-:W-:Y:S05]  /*2b50*/  WARPSYNC.COLLECTIVE R24, `(.L_x_939) ;  /* 0x0000000018087348 */ /* 0x000fea0003c00000 */
[----:B------:R0:W1:Y:S02]  /*2b60*/  SHFL.BFLY P0, R28, R27, R26, R25 ;  /* 0x0c00001a1b1c7389 */ /* 0x0000640000000019 */
[----:B01----:R-:W-:Y:S01]  /*2b70*/  ENDCOLLECTIVE ;  /* 0x000000000000791b */ /* 0x003fe20003800000 */
.L_x_939:
        /* <DEDUP_REMOVED lines=11> */
.L_x_940:
[----:B------:R-:W-:Y:S02]  /*2c30*/  IMAD.MOV.U32 R27, RZ, RZ, R48 ;  /* 0x000000ffff1b7224 */ /* 0x000fe400078e0030 */
[----:B------:R-:W-:-:S07]  /*2c40*/  IMAD.MOV.U32 R44, RZ, RZ, R28 ;  /* 0x000000ffff2c7224 */ /* 0x000fce00078e001c */
[----:B------:R-:W-:Y:S05]  /*2c50*/  WARPSYNC.COLLECTIVE R24, `(.L_x_941) ;  /* 0x0000000018087348 */ /* 0x000fea0003c00000 */
[----:B------:R0:W1:Y:S02]  /*2c60*/  SHFL.BFLY P0, R28, R27, R26, R25 ;  /* 0x0c00001a1b1c7389 */ /* 0x0000640000000019 */
[----:B01----:R-:W-:Y:S01]  /*2c70*/  ENDCOLLECTIVE ;  /* 0x000000000000791b */ /* 0x003fe20003800000 */
.L_x_941:
[----:B------:R-:W-:Y:S01]  /*2c80*/  FSETP.GEU.FTZ.AND P1, PT, R53, R44, PT ;  /* 0x0000002c3500720b */ /* 0x000fe20003f3e000 */
[----:B------:R-:W-:-:S12]  /*2c90*/  IMAD.MOV.U32 R27, RZ, RZ, R47 ;  /* 0x000000ffff1b7224 */ /* 0x000fd800078e002f */
[----:B------:R-:W-:Y:S01]  /*2ca0*/  @P1 FSETP.NEU.FTZ.AND P2, PT, R53, R44, PT ;  /* 0x0000002c3500120b */ /* 0x000fe20003f5d000 */
[----:B------:R-:W-:-:S12]  /*2cb0*/  IMAD.MOV.U32 R51, RZ, RZ, R28 ;  /* 0x000000ffff337224 */ /* 0x000fd800078e001c */
[----:B------:R-:W-:Y:S05]  /*2cc0*/  WARPSYNC.COLLECTIVE R24, `(.L_x_942) ;  /* 0x0000000018087348 */ /* 0x000fea0003c00000 */
[----:B------:R0:W1:Y:S02]  /*2cd0*/  SHFL.BFLY P0, R28, R27, R26, R25 ;  /* 0x0c00001a1b1c7389 */ /* 0x0000640000000019 */
[----:B01----:R-:W-:Y:S01]  /*2ce0*/  ENDCOLLECTIVE ;  /* 0x000000000000791b */ /* 0x003fe20003800000 */
.L_x_942:
        /* <DEDUP_REMOVED lines=12> */
.L_x_943:
[----:B------:R-:W-:Y:S02]  /*2db0*/  IMAD.MOV.U32 R27, RZ, RZ, R29 ;  /* 0x000000ffff1b7224 */ /* 0x000fe400078e001d */
[----:B------:R-:W-:-:S07]  /*2dc0*/  IMAD.MOV.U32 R43, RZ, RZ, R28 ;  /* 0x000000ffff2b7224 */ /* 0x000fce00078e001c */
[----:B------:R-:W-:Y:S05]  /*2dd0*/  WARPSYNC.COLLECTIVE R24, `(.L_x_944) ;  /* 0x0000000018087348 */ /* 0x000fea0003c00000 */
[----:B------:R0:W1:Y:S02]  /*2de0*/  SHFL.BFLY P0, R28, R27, R26, R25 ;  /* 0x0c00001a1b1c7389 */ /* 0x0000640000000019 */
[----:B01----:R-:W-:Y:S01]  /*2df0*/  ENDCOLLECTIVE ;  /* 0x000000000000791b */ /* 0x003fe20003800000 */
.L_x_944:
[----:B------:R-:W-:Y:S02]  /*2e00*/  IMAD.MOV.U32 R27, RZ, RZ, R45 ;  /* 0x000000ffff1b7224 */ /* 0x000fe400078e002d */
[----:B------:R-:W-:-:S07]  /*2e10*/  IMAD.MOV.U32 R50, RZ, RZ, R28 ;  /* 0x000000ffff327224 */ /* 0x000fce00078e001c */
[----:B------:R-:W-:Y:S05]  /*2e20*/  WARPSYNC.COLLECTIVE R24, `(.L_x_945) ;  /* 0x0000000018087348 */ /* 0x000fea0003c00000 */
[----:B------:R0:W1:Y:S02]  /*2e30*/  SHFL.BFLY P0, R28, R27, R26, R25 ;  /* 0x0c00001a1b1c7389 */ /* 0x0000640000000019 */
[----:B01----:R-:W-:Y:S01]  /*2e40*/  ENDCOLLECTIVE ;  /* 0x000000000000791b */ /* 0x003fe20003800000 */
.L_x_945:
        /* <DEDUP_REMOVED lines=12> */
.L_x_946:
[----:B------:R-:W-:Y:S02]  /*2f10*/  IMAD.MOV.U32 R27, RZ, RZ, R51 ;  /* 0x000000ffff1b7224 */ /* 0x000fe400078e0033 */
[----:B------:R-:W-:-:S07]  /*2f20*/  IMAD.MOV.U32 R43, RZ, RZ, R28 ;  /* 0x000000ffff2b7224 */ /* 0x000fce00078e001c */
[----:B------:R-:W-:Y:S05]  /*2f30*/  WARPSYNC.COLLECTIVE R24, `(.L_x_947) ;  /* 0x0000000018087348 */ /* 0x000fea0003c00000 */
[----:B------:R0:W1:Y:S02]  /*2f40*/  SHFL.BFLY P0, R28, R27, R26, R25 ;  /* 0x0c00001a1b1c7389 */ /* 0x0000640000000019 */
[----:B01----:R-:W-:Y:S01]  /*2f50*/  ENDCOLLECTIVE ;  /* 0x000000000000791b */ /* 0x003fe20003800000 */
.L_x_947:
[----:B------:R-:W-:Y:S01]  /*2f60*/  FSETP.GEU.FTZ.AND P2, PT, R52, R43, PT ;  /* 0x0000002b3400720b */ /* 0x000fe20003f5e000 */
[----:B------:R-:W-:-:S12]  /*2f70*/  IMAD.MOV.U32 R27, RZ, RZ, R45 ;  /* 0x000000ffff1b7224 */ /* 0x000fd800078e002d */
[----:B------:R-:W-:Y:S01]  /*2f80*/  @P2 FSETP.NEU.FTZ.AND P1, PT, R52, R43, PT ;  /* 0x0000002b3400220b */ /* 0x000fe20003f3d000 */
[----:B------:R-:W-:-:S12]  /*2f90*/  IMAD.MOV.U32 R44, RZ, RZ, R28 ;  /* 0x000000ffff2c7224 */ /* 0x000fd800078e001c */
[----:B------:R-:W-:Y:S05]  /*2fa0*/  WARPSYNC.COLLECTIVE R24, `(.L_x_948) ;  /* 0x0000000018087348 */ /* 0x000fea0003c00000 */
[----:B------:R0:W1:Y:S02]  /*2fb0*/  SHFL.BFLY P0, R28, R27, R26, R25 ;  /* 0x0c00001a1b1c7389 */ /* 0x0000640000000019 */
[----:B01----:R-:W-:Y:S01]  /*2fc0*/  ENDCOLLECTIVE ;  /* 0x000000000000791b */ /* 0x003fe20003800000 */
.L_x_948:
        /* <DEDUP_REMOVED lines=11> */
.L_x_949:
[----:B------:R-:W-:Y:S02]  /*3080*/  IMAD.MOV.U32 R27, RZ, RZ, R50 ;  /* 0x000000ffff1b7224 */ /* 0x000fe400078e0032 */
[----:B------:R-:W-:-:S07]  /*3090*/  IMAD.MOV.U32 R29, RZ, RZ, R28 ;  /* 0x000000ffff1d7224 */ /* 0x000fce00078e001c */
[----:B------:R-:W-:Y:S05]  /*30a0*/  WARPSYNC.COLLECTIVE R24, `(.L_x_950) ;  /* 0x0000000018087348 */ /* 0x000fea0003c00000 */
[----:B------:R0:W1:Y:S02]  /*30b0*/  SHFL.BFLY P0, R28, R27, R26, R25 ;  /* 0x0c00001a1b1c7389 */ /* 0x0000640000000019 */
[----:B01----:R-:W-:Y:S01]  /*30c0*/  ENDCOLLECTIVE ;  /* 0x000000000000791b */ /* 0x003fe20003800000 */
.L_x_950:
[----:B------:R-:W-:Y:S02]  /*30d0*/  IMAD.MOV.U32 R27, RZ, RZ, R43 ;  /* 0x000000ffff1b7224 */ /* 0x000fe400078e002b */
[----:B------:R-:W-:-:S07]  /*30e0*/  IMAD.MOV.U32 R47, RZ, RZ, R28 ;  /* 0x000000ffff2f7224 */ /* 0x000fce00078e001c */
[----:B------:R-:W-:Y:S05]  /*30f0*/  WARPSYNC.COLLECTIVE R24, `(.L_x_951) ;  /* 0x0000000018087348 */ /* 0x000fea0003c00000 */
[----:B------:R0:W1:Y:S02]  /*3100*/  SHFL.BFLY P0, R28, R27, R26, R25 ;  /* 0x0c00001a1b1c7389 */ /* 0x0000640000000019 */
[----:B01----:R-:W-:Y:S01]  /*3110*/  ENDCOLLECTIVE ;  /* 0x000000000000791b */ /* 0x003fe20003800000 */
.L_x_951:
[----:B------:R-:W-:Y:S05]  /*3120*/  BRA `(.L_x_952) ;  /* 0xffffffe000d47947 */ /* 0x000fea000383ffff */
.L_x_925:
        /* <DEDUP_REMOVED lines=8> */
.L_x_954:
[----:B------:R-:W-:Y:S05]  /*31b0*/  BSYNC B1 ;  /* 0x0000000000017941 */ /* 0x000fea0003800000 */
.L_x_953:
        /* <DEDUP_REMOVED lines=9> */
.L_x_955:
[----:B------:R-:W-:Y:S01]  /*3250*/  FSETP.GEU.FTZ.AND P2, PT, R50, R29, PT ;  /* 0x0000001d3200720b */ /* 0x000fe20003f5e000 */
[----:B------:R-:W-:Y:S02]  /*3260*/  IMAD.MOV.U32 R27, RZ, RZ, R51 ;  /* 0x000000ffff1b7224 */ /* 0x000fe400078e0033 */
[----:B------:R-:W-:-:S10]  /*3270*/  IMAD.MOV.U32 R47, RZ, RZ, R28 ;  /* 0x000000ffff2f7224 */ /* 0x000fd400078e001c */
[----:B------:R-:W-:Y:S05]  /*3280*/  WARPSYNC.COLLECTIVE R24, `(.L_x_956) ;  /* 0x0000000018087348 */ /* 0x000fea0003c00000 */
[----:B------:R0:W1:Y:S02]  /*3290*/  SHFL.BFLY P0, R28, R27, R26, R25 ;  /* 0x0c00001a1b1c7389 */ /* 0x0000640000000019 */
[----:B01----:R-:W-:Y:S01]  /*32a0*/  ENDCOLLECTIVE ;  /* 0x000000000000791b */ /* 0x003fe20003800000 */
.L_x_956:
        /* <DEDUP_REMOVED lines=11> */
.L_x_957:
[----:B------:R-:W-:Y:S02]  /*3360*/  IMAD.MOV.U32 R27, RZ, RZ, R47 ;  /* 0x000000ffff1b7224 */ /* 0x000fe400078e002f */
[----:B------:R-:W-:-:S07]  /*3370*/  IMAD.MOV.U32 R44, RZ, RZ, R28 ;  /* 0x000000ffff2c7224 */ /* 0x000fce00078e001c */
[----:B------:R-:W-:Y:S05]  /*3380*/  WARPSYNC.COLLECTIVE R24, `(.L_x_958) ;  /* 0x0000000018087348 */ /* 0x000fea0003c00000 */
[----:B------:R0:W1:Y:S02]  /*3390*/  SHFL.BFLY P0, R28, R27, R26, R25 ;  /* 0x0c00001a1b1c7389 */ /* 0x0000640000000019 */
[----:B01----:R-:W-:Y:S01]  /*33a0*/  ENDCOLLECTIVE ;  /* 0x000000000000791b */ /* 0x003fe20003800000 */
.L_x_958:
[----:B------:R-:W-:Y:S01]  /*33b0*/  FSETP.GEU.FTZ.AND P1, PT, R45, R44, PT ;  /* 0x0000002c2d00720b */ /* 0x000fe20003f3e000 */
[----:B------:R-:W-:-:S12]  /*33c0*/  IMAD.MOV.U32 R27, RZ, RZ, R49 ;  /* 0x000000ffff1b7224 */ /* 0x000fd800078e0031 */
[----:B------:R-:W-:Y:S01]  /*33d0*/  @P1 FSETP.NEU.FTZ.AND P2, PT, R45, R44, PT ;  /* 0x0000002c2d00120b */ /* 0x000fe20003f5d000 */
[----:B------:R-:W-:-:S12]  /*33e0*/  IMAD.MOV.U32 R50, RZ, RZ, R28 ;  /* 0x000000ffff327224 */ /* 0x000fd800078e001c */
[----:B------:R-:W-:Y:S05]  /*33f0*/  WARPSYNC.COLLECTIVE R24, `(.L_x_959) ;  /* 0x0000000018087348 */ /* 0x000fea0003c00000 */
[----:B------:R0:W1:Y:S02]  /*3400*/  SHFL.BFLY P0, R28, R27, R26, R25 ;  /* 0x0c00001a1b1c7389 */ /* 0x0000640000000019 */
[----:B01----:R-:W-:Y:S01]  /*3410*/  ENDCOLLECTIVE ;  /* 0x000000000000791b */ /* 0x003fe20003800000 */
.L_x_959:
        /* <DEDUP_REMOVED lines=12> */
.L_x_960:
[----:B------:R-:W-:Y:S02]  /*34e0*/  IMAD.MOV.U32 R27, RZ, RZ, R48 ;  /* 0x000000ffff1b7224 */ /* 0x000fe400078e0030 */
[----:B------:R-:W-:-:S07]  /*34f0*/  IMAD.MOV.U32 R29, RZ, RZ, R28 ;  /* 0x000000ffff1d7224 */ /* 0x000fce00078e001c */
[----:B------:R-:W-:Y:S05]  /*3500*/  WARPSYNC.COLLECTIVE R24, `(.L_x_961) ;  /* 0x0000000018087348 */ /* 0x000fea0003c00000 */
[----:B------:R0:W1:Y:S02]  /*3510*/  SHFL.BFLY P0, R28, R27, R26, R25 ;  /* 0x0c00001a1b1c7389 */ /* 0x0000640000000019 */
[----:B01----:R-:W-:Y:S01]  /*3520*/  ENDCOLLECTIVE ;  /* 0x000000000000791b */ /* 0x003fe20003800000 */
.L_x_961:
[----:B------:R-:W-:Y:S02]  /*3530*/  IMAD.MOV.U32 R27, RZ, RZ, R45 ;  /* 0x000000ffff1b7224 */ /* 0x000fe400078e002d */
[----:B------:R-:W-:-:S07]  /*3540*/  IMAD.MOV.U32 R49, RZ, RZ, R28 ;  /* 0x000000ffff317224 */ /* 0x000fce00078e001c */
[----:B------:R-:W-:Y:S05]  /*3550*/  WARPSYNC.COLLECTIVE R24, `(.L_x_962) ;  /* 0x0000000018087348 */ /* 0x000fea0003c00000 */
[----:B------:R0:W1:Y:S02]  /*3560*/  SHFL.BFLY P0, R28, R27, R26, R25 ;  /* 0x0c00001a1b1c7389 */ /* 0x0000640000000019 */
[----:B01----:R-:W-:Y:S01]  /*3570*/  ENDCOLLECTIVE ;  /* 0x000000000000791b */ /* 0x003fe20003800000 */
.L_x_962:
        /* <DEDUP_REMOVED lines=12> */
.L_x_963:
[----:B------:R-:W-:Y:S02]  /*3640*/  IMAD.MOV.U32 R27, RZ, RZ, R49 ;  /* 0x000000ffff1b7224 */ /* 0x000fe400078e0031 */
[----:B------:R-:W-:-:S07]  /*3650*/  IMAD.MOV.U32 R29, RZ, RZ, R28 ;  /* 0x000000ffff1d7224 */ /* 0x000fce00078e001c */
[----:B------:R-:W-:Y:S05]  /*3660*/  WARPSYNC.COLLECTIVE R24, `(.L_x_964) ;  /* 0x0000000018087348 */ /* 0x000fea0003c00000 */
[----:B------:R0:W1:Y:S02]  /*3670*/  SHFL.BFLY P0, R28, R27, R26, R25 ;  /* 0x0c00001a1b1c7389 */ /* 0x0000640000000019 */
[----:B01----:R-:W-:Y:S01]  /*3680*/  ENDCOLLECTIVE ;  /* 0x000000000000791b */ /* 0x003fe20003800000 */
.L_x_964:
[----:B------:R-:W-:Y:S01]  /*3690*/  FSETP.GEU.FTZ.AND P2, PT, R50, R29, PT ;  /* 0x0000001d3200720b */ /* 0x000fe20003f5e000 */
[----:B------:R-:W-:-:S12]  /*36a0*/  IMAD.MOV.U32 R27, RZ, RZ, R45 ;  /* 0x000000ffff1b7224 */ /* 0x000fd800078e002d */
[----:B------:R-:W-:Y:S01]  /*36b0*/  @P2 FSETP.NEU.FTZ.AND P1, PT, R50, R29, PT ;  /* 0x0000001d3200220b */ /* 0x000fe20003f3d000 */
[----:B------:R-:W-:-:S12]  /*36c0*/  IMAD.MOV.U32 R44, RZ, RZ, R28 ;  /* 0x000000ffff2c7224 */ /* 0x000fd800078e001c */
[----:B------:R-:W-:Y:S05]  /*36d0*/  WARPSYNC.COLLECTIVE R24, `(.L_x_965) ;  /* 0x0000000018087348 */ /* 0x000fea0003c00000 */
[----:B------:R0:W1:Y:S02]  /*36e0*/  SHFL.BFLY P0, R28, R27, R26, R25 ;  /* 0x0c00001a1b1c7389 */ /* 0x0000640000000019 */
[----:B01----:R-:W-:Y:S01]  /*36f0*/  ENDCOLLECTIVE ;  /* 0x000000000000791b */ /* 0x003fe20003800000 */
.L_x_965:
        /* <DEDUP_REMOVED lines=11> */
.L_x_966:
[----:B------:R-:W-:Y:S02]  /*37b0*/  IMAD.MOV.U32 R27, RZ, RZ, R50 ;  /* 0x000000ffff1b7224 */ /* 0x000fe400078e0032 */
[----:B------:R-:W-:-:S07]  /*37c0*/  IMAD.MOV.U32 R29, RZ, RZ, R28 ;  /* 0x000000ffff1d7224 */ /* 0x000fce00078e001c */
[----:B------:R-:W-:Y:S05]  /*37d0*/  WARPSYNC.COLLECTIVE R24, `(.L_x_967) ;  /* 0x0000000018087348 */ /* 0x000fea0003c00000 */
[----:B------:R0:W1:Y:S02]  /*37e0*/  SHFL.BFLY P0, R28, R27, R26, R25 ;  /* 0x0c00001a1b1c7389 */ /* 0x0000640000000019 */
[----:B01----:R-:W-:Y:S01]  /*37f0*/  ENDCOLLECTIVE ;  /* 0x000000000000791b */ /* 0x003fe20003800000 */
.L_x_967:
[----:B------:R-:W-:Y:S02]  /*3800*/  IMAD.MOV.U32 R27, RZ, RZ, R51 ;  /* 0x000000ffff1b7224 */ /* 0x000fe400078e0033 */
[----:B------:R-:W-:-:S07]  /*3810*/  IMAD.MOV.U32 R47, RZ, RZ, R28 ;  /* 0x000000ffff2f7224 */ /* 0x000fce00078e001c */
[----:B------:R-:W-:Y:S05]  /*3820*/  WARPSYNC.COLLECTIVE R24, `(.L_x_968) ;  /* 0x0000000018087348 */ /* 0x000fea0003c00000 */
[----:B------:R0:W1:Y:S02]  /*3830*/  SHFL.BFLY P0, R28, R27, R26, R25 ;  /* 0x0c00001a1b1c7389 */ /* 0x0000640000000019 */
[----:B01----:R-:W-:Y:S01]  /*3840*/  ENDCOLLECTIVE ;  /* 0x000000000000791b */ /* 0x003fe20003800000 */
.L_x_968:
[----:B------:R-:W-:Y:S05]  /*3850*/  BRA `(.L_x_969) ;  /* 0xffffffe800207947 */ /* 0x000fea000383ffff */
.L_x_970:
        /* <DEDUP_REMOVED lines=10> */
.L_x_12125:


//--------------------- .text._ZN4vllm3moe10topkGatingILi8ELi256ELi4ELi16ELi32Ej13__nv_bfloat16LNS0_11ScoringFuncE1EEEvPKT5_PKbPfiPT4_PiiiibPKf --------------------------
	.section	.text._ZN4vllm3moe10topkGatingILi8ELi256ELi4ELi16ELi32Ej13__nv_bfloat16LNS0_11ScoringFuncE1EEEvPKT5_PKbPfiPT4_PiiiibPKf,"ax",@progbits
	.align	128
        .global         _ZN4vllm3moe10topkGatingILi8ELi256ELi4ELi16ELi32Ej13__nv_bfloat16LNS0_11ScoringFuncE1EEEvPKT5_PKbPfiPT4_PiiiibPKf
        .type           _ZN4vllm3moe10topkGatingILi8ELi256ELi4ELi16ELi32Ej13__nv_bfloat16LNS0_11ScoringFuncE1EEEvPKT5_PKbPfiPT4_PiiiibPKf,@function
        .size           _ZN4vllm3moe10topkGatingILi8ELi256ELi4ELi16ELi32Ej13__nv_bfloat16LNS0_11ScoringFuncE1EEEvPKT5_PKbPfiPT4_PiiiibPKf,(.L_x_12126 - _ZN4vllm3moe10topkGatingILi8ELi256ELi4ELi16ELi32Ej13__nv_bfloat16LNS0_11ScoringFuncE1EEEvPKT5_PKbPfiPT4_PiiiibPKf)
        .other          _ZN4vllm3moe10topkGatingILi8ELi256ELi4ELi16ELi32Ej13__nv_bfloat16LNS0_11ScoringFuncE1EEEvPKT5_PKbPfiPT4_PiiiibPKf,@"STO_CUDA_ENTRY STV_DEFAULT"
_ZN4vllm3moe10topkGatingILi8ELi256ELi4ELi16ELi32Ej13__nv_bfloat16LNS0_11ScoringFuncE1EEEvPKT5_PKbPfiPT4_PiiiibPKf:
.text._ZN4vllm3moe10topkGatingILi8ELi256ELi4ELi16ELi32Ej13__nv_bfloat16LNS0_11ScoringFuncE1EEEvPKT5_PKbPfiPT4_PiiiibPKf:
        /* <DEDUP_REMOVED lines=36> */
[----:B------:R-:W-:-:S02]  /*0240*/  IMAD.MOV.U32 R30, RZ, RZ, RZ ;  /* 0x000000ffff1e7224 */ /* 0x000fc400078e00ff */
[C---:B--2---:R-:W-:Y:S01]  /*0250*/  IMAD.U32 R10, R4.reuse, 0x10000, RZ ;  /* 0x00010000040a7824 */ /* 0x044fe200078e00ff */
[----:B------:R-:W-:Y:S01]  /*0260*/  PRMT R4, R4, 0x7632, R4 ;  /* 0x0000763204047816 */ /* 0x000fe20000000004 */
[C---:B-1----:R-:W-:Y:S01]  /*0270*/  IMAD.U32 R9, R5.reuse, 0x10000, RZ ;  /* 0x0001000005097824 */ /* 0x042fe200078e00ff */
[----:B------:R-:W-:Y:S01]  /*0280*/  PRMT R5, R5, 0x7632, R5 ;  /* 0x0000763205057816 */ /* 0x000fe20000000005 */
[----:B------:R-:W-:Y:S01]  /*0290*/  FMUL.FTZ R11, R10, -1.4426950216293334961 ;  /* 0xbfb8aa3b0a0b7820 */ /* 0x000fe20000410000 */
[C---:B------:R-:W-:Y:S01]  /*02a0*/  IMAD.U32 R10, R6.reuse, 0x10000, RZ ;  /* 0x00010000060a7824 */ /* 0x040fe200078e00ff */
[----:B------:R-:W-:Y:S01]  /*02b0*/  PRMT R6, R6, 0x7632, R6 ;  /* 0x0000763206067816 */ /* 0x000fe20000000006 */
[----:B0-----:R-:W-:Y:S02]  /*02c0*/  IMAD.U32 R12, R4, 0x10000, RZ ;  /* 0x00010000040c7824 */ /* 0x001fe400078e00ff */
        /* <DEDUP_REMOVED lines=8> */
[----:B------:R-:W-:-:S02]  /*0350*/  IMAD.U32 R6, R6, 0x10000, RZ ;  /* 0x0001000006067824 */ /* 0x000fc400078e00ff */
[----:B------:R-:W-:Y:S02]  /*0360*/  IMAD.U32 R7, R7, 0x10000, RZ ;  /* 0x0001000007077824 */ /* 0x000fe400078e00ff */
        /* <DEDUP_REMOVED lines=35> */
[----:B------:R-:W-:Y:S02]  /*05a0*/  ISETP.GE.AND P1, PT, R18, 0x1, PT ;  /* 0x000000011200780c */ /* 0x000fe40003f26270 */
        /* <DEDUP_REMOVED lines=8> */
[----:B0-----:R-:W-:Y:S01]  /*0630*/  FSETP.GEU.FTZ.AND P2, PT, |R13|, +INF , PT ;  /* 0x7f8000000d00780b */ /* 0x001fe20003f5e200 */
        /* <DEDUP_REMOVED lines=32> */
.L_x_979:
        /* <DEDUP_REMOVED lines=9> */
[----:B------:R-:W-:-:S04]  /*08d0*/  FSETP.GT.FTZ.AND P3, PT, R22, R17, PT ;  /* 0x000000111600720b */ /* 0x000fc80003f74000 */
        /* <DEDUP_REMOVED lines=12> */
[----:B------:R-:W-:Y:S02]  /*09a0*/  FSEL R16, R12, R5, P0 ;  /* 0x000000050c107208 */ /* 0x000fe40000000000 */
[----:B------:R-:W-:Y:S02]  /*09b0*/  SEL R17, R17, 0x6, !P1 ;  /* 0x0000000611117807 */ /* 0x000fe40004800000 */
[----:B------:R-:W-:Y:S02]  /*09c0*/  FSETP.GT.FTZ.AND P0, PT, R27, R18, PT ;  /* 0x000000121b00720b */ /* 0x000fe40003f14000 */
[----:B------:R-:W-:Y:S02]  /*09d0*/  FSEL R16, R9, R16, P1 ;  /* 0x0000001009107208 */ /* 0x000fe40000800000 */
[----:B------:R-:W-:Y:S02]  /*09e0*/  SEL R20, R17, 0x7, !P0 ;  /* 0x0000000711147807 */ /* 0x000fe40004000000 */
[----:B0-----:R-:W-:-:S02]  /*09f0*/  FSEL R34, R27, R18, P0 ;  /* 0x000000121b227208 */ /* 0x001fc40000000000 */
        /* <DEDUP_REMOVED lines=50> */
.L_x_1007:
        /* <DEDUP_REMOVED lines=10> */
[----:B0-----:R-:W0:Y:S01]  /*0dc0*/  LDC.64 R20, c[0x0][0x220] ;  /* 0x00008800ff147b82 */ /* 0x001e220000000a00 */
        /* <DEDUP_REMOVED lines=17> */
.L_x_975:
[----:B------:R-:W-:Y:S05]  /*0ee0*/  BSYNC B1 ;  /* 0x0000000000017941 */ /* 0x000fea0003800000 */
.L_x_974:
        /* <DEDUP_REMOVED lines=36> */
.L_x_978:
[----:B------:R-:W-:Y:S05]  /*1130*/  BSYNC B1 ;  /* 0x0000000000017941 */ /* 0x000fea0003800000 */
.L_x_977:
[----:B------:R-:W-:Y:S05]  /*1140*/  BRA `(.L_x_979) ;  /* 0xfffffff400bc7947 */ /* 0x000fea000383ffff */
.L_x_972:
[----:B------:R-:W-:Y:S01]  /*1150*/  IMAD.MOV.U32 R5, RZ, RZ, RZ ;  /* 0x000000ffff057224 */ /* 0x000fe200078e00ff */
[----:B------:R-:W-:Y:S01]  /*1160*/  ULDC UR10, c[0x0][0x228] ;  /* 0x00008a00000a7ab9 */ /* 0x000fe20000000800 */
[----:B------:R-:W-:Y:S01]  /*1170*/  ULDC UR11, c[0x0][0x240] ;  /* 0x00009000000b7ab9 */ /* 0x000fe20000000800 */
[----:B------:R-:W-:Y:S01]  /*1180*/  ULDC UR5, c[0x0][0x248] ;  /* 0x0000920000057ab9 */ /* 0x000fe20000000800 */
[----:B------:R-:W-:-:S05]  /*1190*/  ULDC.64 UR8, c[0x0][0x240] ;  /* 0x0000900000087ab9 */ /* 0x000fca0000000a00 */
.L_x_985:
        /* <DEDUP_REMOVED lines=78> */
.L_x_1024:
        /* <DEDUP_REMOVED lines=27> */
.L_x_982:
[----:B------:R-:W-:Y:S05]  /*1830*/  BSYNC B1 ;  /* 0x0000000000017941 */ /* 0x000fea0003800000 */
.L_x_981:
[----:B-1----:R-:W-:-:S05]  /*1840*/  IMAD.U32 R18, RZ, RZ, UR11 ;  /* 0x0000000bff127e24 */ /* 0x002fca000f8e00ff */
[----:B------:R-:W-:-:S13]  /*1850*/  ISETP.GE.AND P0, PT, R29, R18, PT ;  /* 0x000000121d00720c */ /* 0x000fda0003f06270 */
[----:B------:R-:W-:Y:S05]  /*1860*/  @P0 BRA `(.L_x_976) ;  /* 0x00000000008c0947 */ /* 0x000fea0003800000 */
[----:B------:R-:W-:Y:S01]  /*1870*/  SHF.R.S32.HI R20, RZ, 0x1f, R31 ;  /* 0x0000001fff147819 */ /* 0x000fe2000001141f */
[----:B------:R-:W-:Y:S03]  /*1880*/  BSSY B1, `(.L_x_983) ;  /* 0x0000020000017945 */ /* 0x000fe60003800000 */
[----:B------:R-:W-:-:S04]  /*1890*/  LEA.HI R18, R20, R31, RZ, 0x3 ;  /* 0x0000001f14127211 */ /* 0x000fc800078f18ff */
        /* <DEDUP_REMOVED lines=30> */
.L_x_984:
[----:B------:R-:W-:Y:S05]  /*1a80*/  BSYNC B1 ;  /* 0x0000000000017941 */ /* 0x000fea0003800000 */
.L_x_983:
[----:B------:R-:W-:Y:S05]  /*1a90*/  BRA `(.L_x_985) ;  /* 0xfffffff400c07947 */ /* 0x000fea000383ffff */
.L_x_976:
[----:B------:R-:W-:Y:S05]  /*1aa0*/  BSYNC B0 ;  /* 0x0000000000007941 */ /* 0x000fea0003800000 */
.L_x_971:
        /* <DEDUP_REMOVED lines=20> */
.L_x_988:
        /* <DEDUP_REMOVED lines=18> */
.L_x_987:
[----:B------:R-:W-:Y:S05]  /*1d10*/  BSYNC B0 ;  /* 0x0000000000007941 */ /* 0x000fea0003800000 */
.L_x_986:
        /* <DEDUP_REMOVED lines=12> */
.L_x_990:
        /* <DEDUP_REMOVED lines=11> */
.L_x_989:
[----:B------:R-:W-:Y:S05]  /*1e90*/  EXIT ;  /* 0x000000000000794d */ /* 0x000fea0003800000 */
.L_x_973:
        /* <DEDUP_REMOVED lines=8> */
.L_x_992:
[----:B------:R-:W-:Y:S05]  /*1f20*/  BSYNC B1 ;  /* 0x0000000000017941 */ /* 0x000fea0003800000 */
.L_x_991:
        /* <DEDUP_REMOVED lines=9> */
.L_x_993:
[----:B------:R-:W-:Y:S01]  /*1fc0*/  FSETP.GEU.FTZ.AND P2, PT, R34, R21, PT ;  /* 0x000000152200720b */ /* 0x000fe20003f5e000 */
[----:B------:R-:W-:Y:S02]  /*1fd0*/  IMAD.MOV.U32 R19, RZ, RZ, R29 ;  /* 0x000000ffff137224 */ /* 0x000fe400078e001d */
[----:B------:R-:W-:-:S10]  /*1fe0*/  IMAD.MOV.U32 R32, RZ, RZ, R20 ;  /* 0x000000ffff207224 */ /* 0x000fd400078e0014 */
[----:B------:R-:W-:Y:S05]  /*1ff0*/  WARPSYNC.COLLECTIVE R16, `(.L_x_994) ;  /* 0x0000000010087348 */ /* 0x000fea0003c00000 */
[----:B------:R0:W1:Y:S02]  /*2000*/  SHFL.BFLY P0, R20, R19, R18, R17 ;  /* 0x0c00001213147389 */ /* 0x0000640000000011 */
[----:B01----:R-:W-:Y:S01]  /*2010*/  ENDCOLLECTIVE ;  /* 0x000000000000791b */ /* 0x003fe20003800000 */
.L_x_994:
        /* <DEDUP_REMOVED lines=11> */
.L_x_995:
[----:B------:R-:W-:Y:S02]  /*20d0*/  IMAD.MOV.U32 R19, RZ, RZ, R32 ;  /* 0x000000ffff137224 */ /* 0x000fe400078e0020 */
[----:B------:R-:W-:-:S07]  /*20e0*/  IMAD.MOV.U32 R28, RZ, RZ, R20 ;  /* 0x000000ffff1c7224 */ /* 0x000fce00078e0014 */
[----:B------:R-:W-:Y:S05]  /*20f0*/  WARPSYNC.COLLECTIVE R16, `(.L_x_996) ;  /* 0x0000000010087348 */ /* 0x000fea0003c00000 */
[----:B------:R0:W1:Y:S02]  /*2100*/  SHFL.BFLY P0, R20, R19, R18, R17 ;  /* 0x0c00001213147389 */ /* 0x0000640000000011 */
[----:B01----:R-:W-:Y:S01]  /*2110*/  ENDCOLLECTIVE ;  /* 0x000000000000791b */ /* 0x003fe20003800000 */
.L_x_996:
[----:B------:R-:W-:Y:S01]  /*2120*/  FSETP.GEU.FTZ.AND P1, PT, R37, R28, PT ;  /* 0x0000001c2500720b */ /* 0x000fe20003f3e000 */
[----:B------:R-:W-:-:S12]  /*2130*/  IMAD.MOV.U32 R19, RZ, RZ, R31 ;  /* 0x000000ffff137224 */ /* 0x000fd800078e001f */
[----:B------:R-:W-:Y:S01]  /*2140*/  @P1 FSETP.NEU.FTZ.AND P2, PT, R37, R28, PT ;  /* 0x0000001c2500120b */ /* 0x000fe20003f5d000 */
[----:B------:R-:W-:-:S12]  /*2150*/  IMAD.MOV.U32 R35, RZ, RZ, R20 ;  /* 0x000000ffff237224 */ /* 0x000fd800078e0014 */
[----:B------:R-:W-:Y:S05]  /*2160*/  WARPSYNC.COLLECTIVE R16, `(.L_x_997) ;  /* 0x0000000010087348 */ /* 0x000fea0003c00000 */
[----:B------:R0:W1:Y:S02]  /*2170*/  SHFL.BFLY P0, R20, R19, R18, R17 ;  /* 0x0c00001213147389 */ /* 0x0000640000000011 */
[----:B01----:R-:W-:Y:S01]  /*2180*/  ENDCOLLECTIVE ;  /* 0x000000000000791b */ /* 0x003fe20003800000 */
.L_x_997:
        /* <DEDUP_REMOVED lines=12> */
.L_x_998:
[----:B------:R-:W-:Y:S02]  /*2250*/  IMAD.MOV.U32 R19, RZ, RZ, R5 ;  /* 0x000000ffff137224 */ /* 0x000fe400078e0005 */
[----:B------:R-:W-:-:S07]  /*2260*/  IMAD.MOV.U32 R21, RZ, RZ, R20 ;  /* 0x000000ffff157224 */ /* 0x000fce00078e0014 */
[----:B------:R-:W-:Y:S05]  /*2270*/  WARPSYNC.COLLECTIVE R16, `(.L_x_999) ;  /* 0x0000000010087348 */ /* 0x000fea0003c00000 */
[----:B------:R0:W1:Y:S02]  /*2280*/  SHFL.BFLY P0, R20, R19, R18, R17 ;  /* 0x0c00001213147389 */ /* 0x0000640000000011 */
[----:B01----:R-:W-:Y:S01]  /*2290*/  ENDCOLLECTIVE ;  /* 0x000000000000791b */ /* 0x003fe20003800000 */
.L_x_999:
[----:B------:R-:W-:Y:S02]  /*22a0*/  IMAD.MOV.U32 R19, RZ, RZ, R29 ;  /* 0x000000ffff137224 */ /* 0x000fe400078e001d */
[----:B------:R-:W-:-:S07]  /*22b0*/  IMAD.MOV.U32 R34, RZ, RZ, R20 ;  /* 0x000000ffff227224 */ /* 0x000fce00078e0014 */
[----:B------:R-:W-:Y:S05]  /*22c0*/  WARPSYNC.COLLECTIVE R16, `(.L_x_1000) ;  /* 0x0000000010087348 */ /* 0x000fea0003c00000 */
[----:B------:R0:W1:Y:S02]  /*22d0*/  SHFL.BFLY P0, R20, R19, R18, R17 ;  /* 0x0c00001213147389 */ /* 0x0000640000000011 */
[----:B01----:R-:W-:Y:S01]  /*22e0*/  ENDCOLLECTIVE ;  /* 0x000000000000791b */ /* 0x003fe20003800000 */
.L_x_1000:
        /* <DEDUP_REMOVED lines=12> */
.L_x_1001:
[----:B------:R-:W-:Y:S02]  /*23b0*/  IMAD.MOV.U32 R19, RZ, RZ, R35 ;  /* 0x000000ffff137224 */ /* 0x000fe400078e0023 */
[----:B------:R-:W-:-:S07]  /*23c0*/  IMAD.MOV.U32 R21, RZ, RZ, R20 ;  /* 0x000000ffff157224 */ /* 0x000fce00078e0014 */
[----:B------:R-:W-:Y:S05]  /*23d0*/  WARPSYNC.COLLECTIVE R16, `(.L_x_1002) ;  /* 0x0000000010087348 */ /* 0x000fea0003c00000 */
[----:B------:R0:W1:Y:S02]  /*23e0*/  SHFL.BFLY P0, R20, R19, R18, R17 ;  /* 0x0c00001213147389 */ /* 0x0000640000000011 */
[----:B01----:R-:W-:Y:S01]  /*23f0*/  ENDCOLLECTIVE ;  /* 0x000000000000791b */ /* 0x003fe20003800000 */
.L_x_1002:
[----:B------:R-:W-:Y:S01]  /*2400*/  FSETP.GEU.FTZ.AND P2, PT, R36, R21, PT ;  /* 0x000000152400720b */ /* 0x000fe20003f5e000 */
[----:B------:R-:W-:-:S12]  /*2410*/  IMAD.MOV.U32 R19, RZ, RZ, R29 ;  /* 0x000000ffff137224 */ /* 0x000fd800078e001d */
[----:B------:R-:W-:Y:S01]  /*2420*/  @P2 FSETP.NEU.FTZ.AND P1, PT, R36, R21, PT ;  /* 0x000000152400220b */ /* 0x000fe20003f3d000 */
[----:B------:R-:W-:-:S12]  /*2430*/  IMAD.MOV.U32 R28, RZ, RZ, R20 ;  /* 0x000000ffff1c7224 */ /* 0x000fd800078e0014 */
[----:B------:R-:W-:Y:S05]  /*2440*/  WARPSYNC.COLLECTIVE R16, `(.L_x_1003) ;  /* 0x0000000010087348 */ /* 0x000fea0003c00000 */
[----:B------:R0:W1:Y:S02]  /*2450*/  SHFL.BFLY P0, R20, R19, R18, R17 ;  /* 0x0c00001213147389 */ /* 0x0000640000000011 */
[----:B01----:R-:W-:Y:S01]  /*2460*/  ENDCOLLECTIVE ;  /* 0x000000000000791b */ /* 0x003fe20003800000 */
.L_x_1003:
        /* <DEDUP_REMOVED lines=11> */
.L_x_1004:
[----:B------:R-:W-:Y:S02]  /*2520*/  IMAD.MOV.U32 R19, RZ, RZ, R34 ;  /* 0x000000ffff137224 */ /* 0x000fe400078e0022 */
[----:B------:R-:W-:-:S07]  /*2530*/  IMAD.MOV.U32 R5, RZ, RZ, R20 ;  /* 0x000000ffff057224 */ /* 0x000fce00078e0014 */
[----:B------:R-:W-:Y:S05]  /*2540*/  WARPSYNC.COLLECTIVE R16, `(.L_x_1005) ;  /* 0x0000000010087348 */ /* 0x000fea0003c00000 */
[----:B------:R0:W1:Y:S02]  /*2550*/  SHFL.BFLY P0, R20, R19, R18, R17 ;  /* 0x0c00001213147389 */ /* 0x0000640000000011 */
[----:B01----:R-:W-:Y:S01]  /*2560*/  ENDCOLLECTIVE ;  /* 0x000000000000791b */ /* 0x003fe20003800000 */
.L_x_1005:
[----:B------:R-:W-:Y:S02]  /*2570*/  IMAD.MOV.U32 R19, RZ, RZ, R21 ;  /* 0x000000ffff137224 */ /* 0x000fe400078e0015 */
[----:B------:R-:W-:-:S07]  /*2580*/  IMAD.MOV.U32 R31, RZ, RZ, R20 ;  /* 0x000000ffff1f7224 */ /* 0x000fce00078e0014 */
[----:B------:R-:W-:Y:S05]  /*2590*/  WARPSYNC.COLLECTIVE R16, `(.L_x_1006) ;  /* 0x0000000010087348 */ /* 0x000fea0003c00000 */
[----:B------:R0:W1:Y:S02]  /*25a0*/  SHFL.BFLY P0, R20, R19, R18, R17 ;  /* 0x0c00001213147389 */ /* 0x0000640000000011 */
[----:B01----:R-:W-:Y:S01]  /*25b0*/  ENDCOLLECTIVE ;  /* 0x000000000000791b */ /* 0x003fe20003800000 */
.L_x_1006:
[----:B------:R-:W-:Y:S05]  /*25c0*/  BRA `(.L_x_1007) ;  /* 0xffffffe400d47947 */ /* 0x000fea000383ffff */
.L_x_980:
        /* <DEDUP_REMOVED lines=8> */
.L_x_1009:
[----:B------:R-:W-:Y:S05]  /*2650*/  BSYNC B1 ;  /* 0x0000000000017941 */ /* 0x000fea0003800000 */
.L_x_1008:
        /* <DEDUP_REMOVED lines=9> */
.L_x_1010:
[----:B------:R-:W-:Y:S01]  /*26f0*/  FSETP.GEU.FTZ.AND P2, PT, R34, R21, PT ;  /* 0x000000152200720b */ /* 0x000fe20003f5e000 */
[----:B------:R-:W-:Y:S02]  /*2700*/  IMAD.MOV.U32 R19, RZ, RZ, R35 ;  /* 0x000000ffff137224 */ /* 0x000fe400078e0023 */
[----:B------:R-:W-:-:S10]  /*2710*/  IMAD.MOV.U32 R31, RZ, RZ, R20 ;  /* 0x000000ffff1f7224 */ /* 0x000fd400078e0014 */
[----:B------:R-:W-:Y:S05]  /*2720*/  WARPSYNC.COLLECTIVE R16, `(.L_x_1011) ;  /* 0x0000000010087348 */ /* 0x000fea0003c00000 */
[----:B------:R0:W1:Y:S02]  /*2730*/  SHFL.BFLY P0, R20, R19, R18, R17 ;  /* 0x0c00001213147389 */ /* 0x0000640000000011 */
[----:B01----:R-:W-:Y:S01]  /*2740*/  ENDCOLLECTIVE ;  /* 0x000000000000791b */ /* 0x003fe20003800000 */
.L_x_1011:
        /* <DEDUP_REMOVED lines=11> */
.L_x_1012:
[----:B------:R-:W-:Y:S02]  /*2800*/  IMAD.MOV.U32 R19, RZ, RZ, R31 ;  /* 0x000000ffff137224 */ /* 0x000fe400078e001f */
[----:B------:R-:W-:-:S07]  /*2810*/  IMAD.MOV.U32 R28, RZ, RZ, R20 ;  /* 0x000000ffff1c7224 */ /* 0x000fce00078e0014 */
[----:B------:R-:W-:Y:S05]  /*2820*/  WARPSYNC.COLLECTIVE R16, `(.L_x_1013) ;  /* 0x0000000010087348 */ /* 0x000fea0003c00000 */
[----:B------:R0:W1:Y:S02]  /*2830*/  SHFL.BFLY P0, R20, R19, R18, R17 ;  /* 0x0c00001213147389 */ /* 0x0000640000000011 */
[----:B01----:R-:W-:Y:S01]  /*2840*/  ENDCOLLECTIVE ;  /* 0x000000000000791b */ /* 0x003fe20003800000 */
.L_x_1013:
[----:B------:R-:W-:Y:S01]  /*2850*/  FSETP.GEU.FTZ.AND P1, PT, R29, R28, PT ;  /* 0x0000001c1d00720b */ /* 0x000fe20003f3e000 */
[----:B------:R-:W-:-:S12]  /*2860*/  IMAD.MOV.U32 R19, RZ, RZ, R33 ;  /* 0x000000ffff137224 */ /* 0x000fd800078e0021 */
[----:B------:R-:W-:Y:S01]  /*2870*/  @P1 FSETP.NEU.FTZ.AND P2, PT, R29, R28, PT ;  /* 0x0000001c1d00120b */ /* 0x000fe20003f5d000 */
[----:B------:R-:W-:-:S12]  /*2880*/  IMAD.MOV.U32 R34, RZ, RZ, R20 ;  /* 0x000000ffff227224 */ /* 0x000fd800078e0014 */
[----:B------:R-:W-:Y:S05]  /*2890*/  WARPSYNC.COLLECTIVE R16, `(.L_x_1014) ;  /* 0x0000000010087348 */ /* 0x000fea0003c00000 */
[----:B------:R0:W1:Y:S02]  /*28a0*/  SHFL.BFLY P0, R20, R19, R18, R17 ;  /* 0x0c00001213147389 */ /* 0x0000640000000011 */
[----:B01----:R-:W-:Y:S01]  /*28b0*/  ENDCOLLECTIVE ;  /* 0x000000000000791b */ /* 0x003fe20003800000 */
.L_x_1014:
        /* <DEDUP_REMOVED lines=12> */
.L_x_1015:
[----:B------:R-:W-:Y:S02]  /*2980*/  IMAD.MOV.U32 R19, RZ, RZ, R32 ;  /* 0x000000ffff137224 */ /* 0x000fe400078e0020 */
[----:B------:R-:W-:-:S07]  /*2990*/  IMAD.MOV.U32 R21, RZ, RZ, R20 ;  /* 0x000000ffff157224 */ /* 0x000fce00078e0014 */
[----:B------:R-:W-:Y:S05]  /*29a0*/  WARPSYNC.COLLECTIVE R16, `(.L_x_1016) ;  /* 0x0000000010087348 */ /* 0x000fea0003c00000 */
[----:B------:R0:W1:Y:S02]  /*29b0*/  SHFL.BFLY P0, R20, R19, R18, R17 ;  /* 0x0c00001213147389 */ /* 0x0000640000000011 */
[----:B01----:R-:W-:Y:S01]  /*29c0*/  ENDCOLLECTIVE ;  /* 0x000000000000791b */ /* 0x003fe20003800000 */
.L_x_1016:
[----:B------:R-:W-:Y:S02]  /*29d0*/  IMAD.MOV.U32 R19, RZ, RZ, R29 ;  /* 0x000000ffff137224 */ /* 0x000fe400078e001d */
[----:B------:R-:W-:-:S07]  /*29e0*/  IMAD.MOV.U32 R33, RZ, RZ, R20 ;  /* 0x000000ffff217224 */ /* 0x000fce00078e0014 */
[----:B------:R-:W-:Y:S05]  /*29f0*/  WARPSYNC.COLLECTIVE R16, `(.L_x_1017) ;  /* 0x0000000010087348 */ /* 0x000fea0003c00000 */
[----:B------:R0:W1:Y:S02]  /*2a00*/  SHFL.BFLY P0, R20, R19, R18, R17 ;  /* 0x0c00001213147389 */ /* 0x0000640000000011 */
[----:B01----:R-:W-:Y:S01]  /*2a10*/  ENDCOLLECTIVE ;  /* 0x000000000000791b */ /* 0x003fe20003800000 */
.L_x_1017:
        /* <DEDUP_REMOVED lines=12> */
.L_x_1018:
[----:B------:R-:W-:Y:S02]  /*2ae0*/  IMAD.MOV.U32 R19, RZ, RZ, R33 ;  /* 0x000000ffff137224 */ /* 0x000fe400078e0021 */
[----:B------:R-:W-:-:S07]  /*2af0*/  IMAD.MOV.U32 R21, RZ, RZ, R20 ;  /* 0x000000ffff157224 */ /* 0x000fce00078e0014 */
[----:B------:R-:W-:Y:S05]  /*2b00*/  WARPSYNC.COLLECTIVE R16, `(.L_x_1019) ;  /* 0x0000000010087348 */ /* 0x000fea0003c00000 */
[----:B------:R0:W1:Y:S02]  /*2b10*/  SHFL.BFLY P0, R20, R19, R18, R17 ;  /* 0x0c00001213147389 */ /* 0x0000640000000011 */
[----:B01----:R-:W-:Y:S01]  /*2b20*/  ENDCOLLECTIVE ;  /* 0x000000000000791b */ /* 0x003fe20003800000 */
.L_x_1019:
[----:B------:R-:W-:Y:S01]  /*2b30*/  FSETP.GEU.FTZ.AND P2, PT, R34, R21, PT ;  /* 0x000000152200720b */ /* 0x000fe20003f5e000 */
[----:B------:R-:W-:-:S12]  /*2b40*/  IMAD.MOV.U32 R19, RZ, RZ, R29 ;  /* 0x000000ffff137224 */ /* 0x000fd800078e001d */
[----:B------:R-:W-:Y:S01]  /*2b50*/  @P2 FSETP.NEU.FTZ.AND P1, PT, R34, R21, PT ;  /* 0x000000152200220b */ /* 0x000fe20003f3d000 */
[----:B------:R-:W-:-:S12]  /*2b60*/  IMAD.MOV.U32 R28, RZ, RZ, R20 ;  /* 0x000000ffff1c7224 */ /* 0x000fd800078e0014 */
[----:B------:R-:W-:Y:S05]  /*2b70*/  WARPSYNC.COLLECTIVE R16, `(.L_x_1020) ;  /* 0x0000000010087348 */ /* 0x000fea0003c00000 */
[----:B------:R0:W1:Y:S02]  /*2b80*/  SHFL.BFLY P0, R20, R19, R18, R17 ;  /* 0x0c00001213147389 */ /* 0x0000640000000011 */
[----:B01----:R-:W-:Y:S01]  /*2b90*/  ENDCOLLECTIVE ;  /* 0x000000000000791b */ /* 0x003fe20003800000 */
.L_x_1020:
        /* <DEDUP_REMOVED lines=11> */
.L_x_1021:
[----:B------:R-:W-:Y:S02]  /*2c50*/  IMAD.MOV.U32 R19, RZ, RZ, R34 ;  /* 0x000000ffff137224 */ /* 0x000fe400078e0022 */
[----:B------:R-:W-:-:S07]  /*2c60*/  IMAD.MOV.U32 R21, RZ, RZ, R20 ;  /* 0x000000ffff157224 */ /* 0x000fce00078e0014 */
[----:B------:R-:W-:Y:S05]  /*2c70*/  WARPSYNC.COLLECTIVE R16, `(.L_x_1022) ;  /* 0x0000000010087348 */ /* 0x000fea0003c00000 */
[----:B------:R0:W1:Y:S02]  /*2c80*/  SHFL.BFLY P0, R20, R19, R18, R17 ;  /* 0x0c00001213147389 */ /* 0x0000640000000011 */
[----:B01----:R-:W-:Y:S01]  /*2c90*/  ENDCOLLECTIVE ;  /* 0x000000000000791b */ /* 0x003fe20003800000 */
.L_x_1022:
[----:B------:R-:W-:Y:S02]  /*2ca0*/  IMAD.MOV.U32 R19, RZ, RZ, R35 ;  /* 0x000000ffff137224 */ /* 0x000fe400078e0023 */
[----:B------:R-:W-:-:S07]  /*2cb0*/  IMAD.MOV.U32 R31, RZ, RZ, R20 ;  /* 0x000000ffff1f7224 */ /* 0x000fce00078e0014 */
[----:B------:R-:W-:Y:S05]  /*2cc0*/  WARPSYNC.COLLECTIVE R16, `(.L_x_1023) ;  /* 0x0000000010087348 */ /* 0x000fea0003c00000 */
[----:B------:R0:W1:Y:S02]  /*2cd0*/  SHFL.BFLY P0, R20, R19, R18, R17 ;  /* 0x0c00001213147389 */ /* 0x0000640000000011 */
[----:B01----:R-:W-:Y:S01]  /*2ce0*/  ENDCOLLECTIVE ;  /* 0x000000000000791b */ /* 0x003fe20003800000 */
.L_x_1023:
[----:B------:R-:W-:Y:S05]  /*2cf0*/  BRA `(.L_x_1024) ;  /* 0xffffffe800607947 */ /* 0x000fea000383ffff */
.L_x_1025:
        /* <DEDUP_REMOVED lines=16> */
.L_x_12126:


//--------------------- .text._ZN4vllm3moe10topkGatingILi8ELi128ELi4ELi16ELi32Ej13__nv_bfloat16LNS0_11ScoringFuncE1EEEvPKT5_PKbPfiPT4_PiiiibPKf --------------------------
	.section	.text._ZN4vllm3moe10topkGatingILi8ELi128ELi4ELi16ELi32Ej13__nv_bfloat16LNS0_11ScoringFuncE1EEEvPKT5_PKbPfiPT4_PiiiibPKf,"ax",@progbits
	.align	128
        .global         _ZN4vllm3moe10topkGatingILi8ELi128ELi4ELi16ELi32Ej13__nv_bfloat16LNS0_11ScoringFuncE1EEEvPKT5_PKbPfiPT4_PiiiibPKf
        .type           _ZN4vllm3moe10topkGatingILi8ELi128ELi4ELi16ELi32Ej13__nv_bfloat16LNS0_11ScoringFuncE1EEEvPKT5_PKbPfiPT4_PiiiibPKf,@function
        .size           _ZN4vllm3moe10topkGatingILi8ELi128ELi4ELi16ELi32Ej13__nv_bfloat16LNS0_11ScoringFuncE1EEEvPKT5_PKbPfiPT4_PiiiibPKf,(.L_x_12127 - _ZN4vllm3moe10topkGatingILi8ELi128ELi4ELi16ELi32Ej13__nv_bfloat16LNS0_11ScoringFuncE1EEEvPKT5_PKbPfiPT4_PiiiibPKf)
        .other          _ZN4vllm3moe10topkGatingILi8ELi128ELi4ELi16ELi32Ej13__nv_bfloat16LNS0_11ScoringFuncE1EEEvPKT5_PKbPfiPT4_PiiiibPKf,@"STO_CUDA_ENTRY STV_DEFAULT"
_ZN4vllm3moe10topkGatingILi8ELi128ELi4ELi16ELi32Ej13__nv_bfloat16LNS0_11ScoringFuncE1EEEvPKT5_PKbPfiPT4_PiiiibPKf:
.text._ZN4vllm3moe10topkGatingILi8ELi128ELi4ELi16ELi32Ej13__nv_bfloat16LNS0_11ScoringFuncE1EEEvPKT5_PKbPfiPT4_PiiiibPKf:
        /* <DEDUP_REMOVED lines=133> */
.L_x_1034:
        /* <DEDUP_REMOVED lines=27> */
[----:B------:R-:W-:-:S02]  /*0a00*/  FSEL R32, R27, R18, P0 ;  /* 0x000000121b207208 */ /* 0x000fc40000000000 */
        /* <DEDUP_REMOVED lines=40> */
.L_x_1059:
        /* <DEDUP_REMOVED lines=27> */
.L_x_1030:
[----:B------:R-:W-:Y:S05]  /*0e40*/  BSYNC B1 ;  /* 0x0000000000017941 */ /* 0x000fea0003800000 */
.L_x_1029:
        /* <DEDUP_REMOVED lines=36> */
.L_x_1033:
[----:B------:R-:W-:Y:S05]  /*1090*/  BSYNC B1 ;  /* 0x0000000000017941 */ /* 0x000fea0003800000 */
.L_x_1032:
[----:B------:R-:W-:Y:S05]  /*10a0*/  BRA `(.L_x_1034) ;  /* 0xfffffff400e87947 */ /* 0x000fea000383ffff */
.L_x_1027:
[----:B------:R-:W-:Y:S01]  /*10b0*/  IMAD.MOV.U32 R31, RZ, RZ, RZ ;  /* 0x000000ffff1f7224 */ /* 0x000fe200078e00ff */
[----:B------:R-:W-:Y:S01]  /*10c0*/  ULDC UR10, c[0x0][0x228] ;  /* 0x00008a00000a7ab9 */ /* 0x000fe20000000800 */
[----:B------:R-:W-:Y:S01]  /*10d0*/  ULDC UR11, c[0x0][0x240] ;  /* 0x00009000000b7ab9 */ /* 0x000fe20000000800 */
[----:B------:R-:W-:Y:S01]  /*10e0*/  ULDC UR5, c[0x0][0x248] ;  /* 0x0000920000057ab9 */ /* 0x000fe20000000800 */
[----:B------:R-:W-:-:S05]  /*10f0*/  ULDC.64 UR8, c[0x0][0x240] ;  /* 0x0000900000087ab9 */ /* 0x000fca0000000a00 */
.L_x_1040:
        /* <DEDUP_REMOVED lines=68> */
.L_x_1073:
[----:B-1----:R-:W-:Y:S01]  /*1540*/  FSETP.GEU.FTZ.AND P1, PT, R29, R20, PT ;  /* 0x000000141d00720b */ /* 0x002fe20003f3e000 */
[----:B------:R-:W-:Y:S01]  /*1550*/  BSSY B1, `(.L_x_1036) ;  /* 0x0000019000017945 */ /* 0x000fe20003800000 */
[----:B------:R-:W-:Y:S01]  /*1560*/  LOP3.LUT P3, R5, R0, 0xf, RZ, 0xc0, !PT ;  /* 0x0000000f00057812 */ /* 0x000fe2000786c0ff */
[----:B------:R-:W-:-:S10]  /*1570*/  VIADD R28, R31, 0x1 ;  /* 0x000000011f1c7836 */ /* 0x000fd40000000000 */
        /* <DEDUP_REMOVED lines=10> */
[----:B------:R-:W-:-:S03]  /*1620*/  ISETP.LT.AND P0, PT, R29, UR5, P0 ;  /* 0x000000051d007c0c */ /* 0x000fc60008701270 */
        /* <DEDUP_REMOVED lines=11> */
.L_x_1037:
[----:B------:R-:W-:Y:S05]  /*16e0*/  BSYNC B1 ;  /* 0x0000000000017941 */ /* 0x000fea0003800000 */
.L_x_1036:
        /* <DEDUP_REMOVED lines=36> */
.L_x_1039:
[----:B------:R-:W-:Y:S05]  /*1930*/  BSYNC B1 ;  /* 0x0000000000017941 */ /* 0x000fea0003800000 */
.L_x_1038:
[----:B------:R-:W-:Y:S05]  /*1940*/  BRA `(.L_x_1040) ;  /* 0xfffffff400ec7947 */ /* 0x000fea000383ffff */
.L_x_1031:
[----:B------:R-:W-:Y:S05]  /*1950*/  BSYNC B0 ;  /* 0x0000000000007941 */ /* 0x000fea0003800000 */
.L_x_1026:
        /* <DEDUP_REMOVED lines=20> */
.L_x_1043:
        /* <DEDUP_REMOVED lines=18> */
.L_x_1042:
[----:B------:R-:W-:Y:S05]  /*1bc0*/  BSYNC B0 ;  /* 0x0000000000007941 */ /* 0x000fea0003800000 */
.L_x_1041:
        /* <DEDUP_REMOVED lines=13> */
.L_x_1045:
        /* <DEDUP_REMOVED lines=11> */
.L_x_1044:
[----:B------:R-:W-:Y:S05]  /*1d50*/  EXIT ;  /* 0x000000000000794d */ /* 0x000fea0003800000 */
.L_x_1028:
        /* <DEDUP_REMOVED lines=8> */
.L_x_1047:
[----:B------:R-:W-:Y:S05]  /*1de0*/  BSYNC B1 ;  /* 0x0000000000017941 */ /* 0x000fea0003800000 */
.L_x_1046:
        /* <DEDUP_REMOVED lines=8> */
.L_x_1048:
[----:B------:R-:W-:Y:S01]  /*1e70*/  FSETP.GEU.FTZ.AND P2, PT, R32, R21, PT ;  /* 0x000000152000720b */ /* 0x000fe20003f5e000 */
[----:B------:R-:W-:-:S12]  /*1e80*/  IMAD.MOV.U32 R18, RZ, RZ, R34 ;  /* 0x000000ffff127224 */ /* 0x000fd800078e0022 */
[----:B------:R-:W-:Y:S01]  /*1e90*/  @P2 FSETP.NEU.FTZ.AND P1, PT, R32, R21, PT ;  /* 0x000000152000220b */ /* 0x000fe20003f3d000 */
[----:B------:R-:W-:-:S12]  /*1ea0*/  IMAD.MOV.U32 R29, RZ, RZ, R19 ;  /* 0x000000ffff1d7224 */ /* 0x000fd800078e0013 */
[----:B------:R-:W-:Y:S05]  /*1eb0*/  WARPSYNC.COLLECTIVE R5, `(.L_x_1049) ;  /* 0x0000000005087348 */ /* 0x000fea0003c00000 */
[----:B------:R0:W1:Y:S02]  /*1ec0*/  SHFL.BFLY P0, R19, R18, R17, R16 ;  /* 0x0c00001112137389 */ /* 0x0000640000000010 */
[----:B01----:R-:W-:Y:S01]  /*1ed0*/  ENDCOLLECTIVE ;  /* 0x000000000000791b */ /* 0x003fe20003800000 */
.L_x_1049:
        /* <DEDUP_REMOVED lines=12> */
.L_x_1050:
[----:B------:R-:W-:Y:S02]  /*1fa0*/  IMAD.MOV.U32 R18, RZ, RZ, R21 ;  /* 0x000000ffff127224 */ /* 0x000fe400078e0015 */
[----:B------:R-:W-:-:S07]  /*1fb0*/  IMAD.MOV.U32 R31, RZ, RZ, R19 ;  /* 0x000000ffff1f7224 */ /* 0x000fce00078e0013 */
[----:B------:R-:W-:Y:S05]  /*1fc0*/  WARPSYNC.COLLECTIVE R5, `(.L_x_1051) ;  /* 0x0000000005087348 */ /* 0x000fea0003c00000 */
[----:B------:R0:W1:Y:S02]  /*1fd0*/  SHFL.BFLY P0, R19, R18, R17, R16 ;  /* 0x0c00001112137389 */ /* 0x0000640000000010 */
[----:B01----:R-:W-:Y:S01]  /*1fe0*/  ENDCOLLECTIVE ;  /* 0x000000000000791b */ /* 0x003fe20003800000 */
.L_x_1051:
[----:B------:R-:W-:Y:S02]  /*1ff0*/  IMAD.MOV.U32 R18, RZ, RZ, R28 ;  /* 0x000000ffff127224 */ /* 0x000fe400078e001c */
[----:B------:R-:W-:-:S07]  /*2000*/  IMAD.MOV.U32 R32, RZ, RZ, R19 ;  /* 0x000000ffff207224 */ /* 0x000fce00078e0013 */
[----:B------:R-:W-:Y:S05]  /*2010*/  WARPSYNC.COLLECTIVE R5, `(.L_x_1052) ;  /* 0x0000000005087348 */ /* 0x000fea0003c00000 */
[----:B------:R0:W1:Y:S02]  /*2020*/  SHFL.BFLY P0, R19, R18, R17, R16 ;  /* 0x0c00001112137389 */ /* 0x0000640000000010 */
[----:B01----:R-:W-:Y:S01]  /*2030*/  ENDCOLLECTIVE ;  /* 0x000000000000791b */ /* 0x003fe20003800000 */
.L_x_1052:
        /* <DEDUP_REMOVED lines=12> */
.L_x_1053:
[----:B------:R-:W-:Y:S02]  /*2100*/  IMAD.MOV.U32 R18, RZ, RZ, R35 ;  /* 0x000000ffff127224 */ /* 0x000fe400078e0023 */
[----:B------:R-:W-:-:S07]  /*2110*/  IMAD.MOV.U32 R29, RZ, RZ, R19 ;  /* 0x000000ffff1d7224 */ /* 0x000fce00078e0013 */
[----:B------:R-:W-:Y:S05]  /*2120*/  WARPSYNC.COLLECTIVE R5, `(.L_x_1054) ;  /* 0x0000000005087348 */ /* 0x000fea0003c00000 */
[----:B------:R0:W1:Y:S02]  /*2130*/  SHFL.BFLY P0, R19, R18, R17, R16 ;  /* 0x0c00001112137389 */ /* 0x0000640000000010 */
[----:B01----:R-:W-:Y:S01]  /*2140*/  ENDCOLLECTIVE ;  /* 0x000000000000791b */ /* 0x003fe20003800000 */
.L_x_1054:
[----:B------:R-:W-:Y:S01]  /*2150*/  FSETP.GEU.FTZ.AND P2, PT, R34, R29, PT ;  /* 0x0000001d2200720b */ /* 0x000fe20003f5e000 */
[----:B------:R-:W-:-:S12]  /*2160*/  IMAD.MOV.U32 R18, RZ, RZ, R28 ;  /* 0x000000ffff127224 */ /* 0x000fd800078e001c */
[----:B------:R-:W-:Y:S01]  /*2170*/  @P2 FSETP.NEU.FTZ.AND P1, PT, R34, R29, PT ;  /* 0x0000001d2200220b */ /* 0x000fe20003f3d000 */
[----:B------:R-:W-:-:S12]  /*2180*/  IMAD.MOV.U32 R20, RZ, RZ, R19 ;  /* 0x000000ffff147224 */ /* 0x000fd800078e0013 */
[----:B------:R-:W-:Y:S05]  /*2190*/  WARPSYNC.COLLECTIVE R5, `(.L_x_1055) ;  /* 0x0000000005087348 */ /* 0x000fea0003c00000 */
[----:B------:R0:W1:Y:S02]  /*21a0*/  SHFL.BFLY P0, R19, R18, R17, R16 ;  /* 0x0c00001112137389 */ /* 0x0000640000000010 */
[----:B01----:R-:W-:Y:S01]  /*21b0*/  ENDCOLLECTIVE ;  /* 0x000000000000791b */ /* 0x003fe20003800000 */
.L_x_1055:
        /* <DEDUP_REMOVED lines=11> */
.L_x_1056:
[----:B------:R-:W-:Y:S02]  /*2270*/  IMAD.MOV.U32 R18, RZ, RZ, R32 ;  /* 0x000000ffff127224 */ /* 0x000fe400078e0020 */
[----:B------:R-:W-:-:S07]  /*2280*/  IMAD.MOV.U32 R20, RZ, RZ, R19 ;  /* 0x000000ffff147224 */ /* 0x000fce00078e0013 */
[----:B------:R-:W-:Y:S05]  /*2290*/  WARPSYNC.COLLECTIVE R5, `(.L_x_1057) ;  /* 0x0000000005087348 */ /* 0x000fea0003c00000 */
[----:B------:R0:W1:Y:S02]  /*22a0*/  SHFL.BFLY P0, R19, R18, R17, R16 ;  /* 0x0c00001112137389 */ /* 0x0000640000000010 */
[----:B01----:R-:W-:Y:S01]  /*22b0*/  ENDCOLLECTIVE ;  /* 0x000000000000791b */ /* 0x003fe20003800000 */
.L_x_1057:
[----:B------:R-:W-:Y:S02]  /*22c0*/  IMAD.MOV.U32 R18, RZ, RZ, R34 ;  /* 0x000000ffff127224 */ /* 0x000fe400078e0022 */
[----:B------:R-:W-:-:S07]  /*22d0*/  IMAD.MOV.U32 R31, RZ, RZ, R19 ;  /* 0x000000ffff1f7224 */ /* 0x000fce00078e0013 */
[----:B------:R-:W-:Y:S05]  /*22e0*/  WARPSYNC.COLLECTIVE R5, `(.L_x_1058) ;  /* 0x0000000005087348 */ /* 0x000fea0003c00000 */
[----:B------:R0:W1:Y:S02]  /*22f0*/  SHFL.BFLY P0, R19, R18, R17, R16 ;  /* 0x0c00001112137389 */ /* 0x0000640000000010 */
[----:B01----:R-:W-:Y:S01]  /*2300*/  ENDCOLLECTIVE ;  /* 0x000000000000791b */ /* 0x003fe20003800000 */
.L_x_1058:
[----:B------:R-:W-:Y:S01]  /*2310*/  PLOP3.LUT P0, PT, PT, PT, PT, 0x80, 0x0 ;  /* 0x000000000000781c */ /* 0x000fe20003f0f070 */
[----:B------:R-:W-:-:S12]  /*2320*/  BRA `(.L_x_1059) ;  /* 0xffffffe800587947 */ /* 0x000fd8000383ffff */
.L_x_1035:
        /* <DEDUP_REMOVED lines=8> */
.L_x_1061:
[----:B------:R-:W-:Y:S05]  /*23b0*/  BSYNC B1 ;  /* 0x0000000000017941 */ /* 0x000fea0003800000 */
.L_x_1060:
        /* <DEDUP_REMOVED lines=8> */
.L_x_1062:
[----:B------:R-:W-:Y:S01]  /*2440*/  FSETP.GEU.FTZ.AND P2, PT, R33, R20, PT ;  /* 0x000000142100720b */ /* 0x000fe20003f5e000 */
[----:B------:R-:W-:-:S12]  /*2450*/  IMAD.MOV.U32 R18, RZ, RZ, R32 ;  /* 0x000000ffff127224 */ /* 0x000fd800078e0020 */
[----:B------:R-:W-:Y:S01]  /*2460*/  @P2 FSETP.NEU.FTZ.AND P1, PT, R33, R20, PT ;  /* 0x000000142100220b */ /* 0x000fe20003f3d000 */
[----:B------:R-:W-:-:S12]  /*2470*/  IMAD.MOV.U32 R21, RZ, RZ, R19 ;  /* 0x000000ffff157224 */ /* 0x000fd800078e0013 */
[----:B------:R-:W-:Y:S05]  /*2480*/  WARPSYNC.COLLECTIVE R5, `(.L_x_1063) ;  /* 0x0000000005087348 */ /* 0x000fea0003c00000 */
[----:B------:R0:W1:Y:S02]  /*2490*/  SHFL.BFLY P0, R19, R18, R17, R16 ;  /* 0x0c00001112137389 */ /* 0x0000640000000010 */
[----:B01----:R-:W-:Y:S01]  /*24a0*/  ENDCOLLECTIVE ;  /* 0x000000000000791b */ /* 0x003fe20003800000 */
.L_x_1063:
        /* <DEDUP_REMOVED lines=12> */
.L_x_1064:
[----:B------:R-:W-:Y:S02]  /*2570*/  IMAD.MOV.U32 R18, RZ, RZ, R21 ;  /* 0x000000ffff127224 */ /* 0x000fe400078e0015 */
[----:B------:R-:W-:-:S07]  /*2580*/  IMAD.MOV.U32 R29, RZ, RZ, R19 ;  /* 0x000000ffff1d7224 */ /* 0x000fce00078e0013 */
[----:B------:R-:W-:Y:S05]  /*2590*/  WARPSYNC.COLLECTIVE R5, `(.L_x_1065) ;  /* 0x0000000005087348 */ /* 0x000fea0003c00000 */
[----:B------:R0:W1:Y:S02]  /*25a0*/  SHFL.BFLY P0, R19, R18, R17, R16 ;  /* 0x0c00001112137389 */ /* 0x0000640000000010 */
[----:B01----:R-:W-:Y:S01]  /*25b0*/  ENDCOLLECTIVE ;  /* 0x000000000000791b */ /* 0x003fe20003800000 */
.L_x_1065:
[----:B------:R-:W-:Y:S02]  /*25c0*/  IMAD.MOV.U32 R18, RZ, RZ, R20 ;  /* 0x000000ffff127224 */ /* 0x000fe400078e0014 */
[----:B------:R-:W-:-:S07]  /*25d0*/  IMAD.MOV.U32 R32, RZ, RZ, R19 ;  /* 0x000000ffff207224 */ /* 0x000fce00078e0013 */
[----:B------:R-:W-:Y:S05]  /*25e0*/  WARPSYNC.COLLECTIVE R5, `(.L_x_1066) ;  /* 0x0000000005087348 */ /* 0x000fea0003c00000 */
[----:B------:R0:W1:Y:S02]  /*25f0*/  SHFL.BFLY P0, R19, R18, R17, R16 ;  /* 0x0c00001112137389 */ /* 0x0000640000000010 */
[----:B01----:R-:W-:Y:S01]  /*2600*/  ENDCOLLECTIVE ;  /* 0x000000000000791b */ /* 0x003fe20003800000 */
.L_x_1066:
        /* <DEDUP_REMOVED lines=12> */
.L_x_1067:
[----:B------:R-:W-:Y:S02]  /*26d0*/  IMAD.MOV.U32 R18, RZ, RZ, R33 ;  /* 0x000000ffff127224 */ /* 0x000fe400078e0021 */
[----:B------:R-:W-:-:S07]  /*26e0*/  IMAD.MOV.U32 R29, RZ, RZ, R19 ;  /* 0x000000ffff1d7224 */ /* 0x000fce00078e0013 */
[----:B------:R-:W-:Y:S05]  /*26f0*/  WARPSYNC.COLLECTIVE R5, `(.L_x_1068) ;  /* 0x0000000005087348 */ /* 0x000fea0003c00000 */
[----:B------:R0:W1:Y:S02]  /*2700*/  SHFL.BFLY P0, R19, R18, R17, R16 ;  /* 0x0c00001112137389 */ /* 0x0000640000000010 */
[----:B01----:R-:W-:Y:S01]  /*2710*/  ENDCOLLECTIVE ;  /* 0x000000000000791b */ /* 0x003fe20003800000 */
.L_x_1068:
[----:B------:R-:W-:Y:S01]  /*2720*/  FSETP.GEU.FTZ.AND P2, PT, R36, R29, PT ;  /* 0x0000001d2400720b */ /* 0x000fe20003f5e000 */
[----:B------:R-:W-:-:S12]  /*2730*/  IMAD.MOV.U32 R18, RZ, RZ, R34 ;  /* 0x000000ffff127224 */ /* 0x000fd800078e0022 */
[----:B------:R-:W-:Y:S01]  /*2740*/  @P2 FSETP.NEU.FTZ.AND P1, PT, R36, R29, PT ;  /* 0x0000001d2400220b */ /* 0x000fe20003f3d000 */
[----:B------:R-:W-:-:S12]  /*2750*/  IMAD.MOV.U32 R20, RZ, RZ, R19 ;  /* 0x000000ffff147224 */ /* 0x000fd800078e0013 */
[----:B------:R-:W-:Y:S05]  /*2760*/  WARPSYNC.COLLECTIVE R5, `(.L_x_1069) ;  /* 0x0000000005087348 */ /* 0x000fea0003c00000 */
[----:B------:R0:W1:Y:S02]  /*2770*/  SHFL.BFLY P0, R19, R18, R17, R16 ;  /* 0x0c00001112137389 */ /* 0x0000640000000010 */
[----:B01----:R-:W-:Y:S01]  /*2780*/  ENDCOLLECTIVE ;  /* 0x000000000000791b */ /* 0x003fe20003800000 */
.L_x_1069:
        /* <DEDUP_REMOVED lines=11> */
.L_x_1070:
[----:B------:R-:W-:Y:S02]  /*2840*/  IMAD.MOV.U32 R18, RZ, RZ, R32 ;  /* 0x000000ffff127224 */ /* 0x000fe400078e0020 */
[----:B------:R-:W-:-:S07]  /*2850*/  IMAD.MOV.U32 R20, RZ, RZ, R19 ;  /* 0x000000ffff147224 */ /* 0x000fce00078e0013 */
[----:B------:R-:W-:Y:S05]  /*2860*/  WARPSYNC.COLLECTIVE R5, `(.L_x_1071) ;  /* 0x0000000005087348 */ /* 0x000fea0003c00000 */
[----:B------:R0:W1:Y:S02]  /*2870*/  SHFL.BFLY P0, R19, R18, R17, R16 ;  /* 0x0c00001112137389 */ /* 0x0000640000000010 */
[----:B01----:R-:W-:Y:S01]  /*2880*/  ENDCOLLECTIVE ;  /* 0x000000000000791b */ /* 0x003fe20003800000 */
.L_x_1071:
[----:B------:R-:W-:Y:S02]  /*2890*/  IMAD.MOV.U32 R18, RZ, RZ, R36 ;  /* 0x000000ffff127224 */ /* 0x000fe400078e0024 */
[----:B------:R-:W-:-:S07]  /*28a0*/  IMAD.MOV.U32 R21, RZ, RZ, R19 ;  /* 0x000000ffff157224 */ /* 0x000fce00078e0013 */
[----:B------:R-:W-:Y:S05]  /*28b0*/  WARPSYNC.COLLECTIVE R5, `(.L_x_1072) ;  /* 0x0000000005087348 */ /* 0x000fea0003c00000 */
[----:B------:R0:W1:Y:S02]  /*28c0*/  SHFL.BFLY P0, R19, R18, R17, R16 ;  /* 0x0c00001112137389 */ /* 0x0000640000000010 */
[----:B01----:R-:W-:Y:S01]  /*28d0*/  ENDCOLLECTIVE ;  /* 0x000000000000791b */ /* 0x003fe20003800000 */
.L_x_1072:
[----:B------:R-:W-:Y:S01]  /*28e0*/  PLOP3.LUT P0, PT, PT, PT, PT, 0x80, 0x0 ;  /* 0x000000000000781c */ /* 0x000fe20003f0f070 */
[----:B------:R-:W-:-:S12]  /*28f0*/  BRA `(.L_x_1073) ;  /* 0xffffffec00107947 */ /* 0x000fd8000383ffff */
.L_x_1074:
        /* <DEDUP_REMOVED lines=16> */
.L_x_12127:


//--------------------- .text._ZN4vllm3moe10topkGatingILi8ELi64ELi4ELi16ELi32Ej13__nv_bfloat16LNS0_11ScoringFuncE1EEEvPKT5_PKbPfiPT4_PiiiibPKf --------------------------
	.section	.text._ZN4vllm3moe10topkGatingILi8ELi64ELi4ELi16ELi32Ej13__nv_bfloat16LNS0_11ScoringFuncE1EEEvPKT5_PKbPfiPT4_PiiiibPKf,"ax",@progbits
	.align	128
        .global         _ZN4vllm3moe10topkGatingILi8ELi64ELi4ELi16ELi32Ej13__nv_bfloat16LNS0_11ScoringFuncE1EEEvPKT5_PKbPfiPT4_PiiiibPKf
        .type           _ZN4vllm3moe10topkGatingILi8ELi64ELi4ELi16ELi32Ej13__nv_bfloat16LNS0_11ScoringFuncE1EEEvPKT5_PKbPfiPT4_PiiiibPKf,@function
        .size           _ZN4vllm3moe10topkGatingILi8ELi64ELi4ELi16ELi32Ej13__nv_bfloat16LNS0_11ScoringFuncE1EEEvPKT5_PKbPfiPT4_PiiiibPKf,(.L_x_12128 - _ZN4vllm3moe10topkGatingILi8ELi64ELi4ELi16ELi32Ej13__nv_bfloat16LNS0_11ScoringFuncE1EEEvPKT5_PKbPfiPT4_PiiiibPKf)
        .other          _ZN4vllm3moe10topkGatingILi8ELi64ELi4ELi16ELi32Ej13__nv_bfloat16LNS0_11ScoringFuncE1EEEvPKT5_PKbPfiPT4_PiiiibPKf,@"STO_CUDA_ENTRY STV_DEFAULT"
_ZN4vllm3moe10topkGatingILi8ELi64ELi4ELi16ELi32Ej13__nv_bfloat16LNS0_11ScoringFuncE1EEEvPKT5_PKbPfiPT4_PiiiibPKf:
.text._ZN4vllm3moe10topkGatingILi8ELi64ELi4ELi16ELi32Ej13__nv_bfloat16LNS0_11ScoringFuncE1EEEvPKT5_PKbPfiPT4_PiiiibPKf:
        /* <DEDUP_REMOVED lines=133> */
.L_x_1083:
        /* <DEDUP_REMOVED lines=56> */
.L_x_1105:
        /* <DEDUP_REMOVED lines=28> */
.L_x_1079:
[----:B------:R-:W-:Y:S05]  /*0d90*/  BSYNC B1 ;  /* 0x0000000000017941 */ /* 0x000fea0003800000 */
.L_x_1078:
        /* <DEDUP_REMOVED lines=36> */
.L_x_1082:
[----:B------:R-:W-:Y:S05]  /*0fe0*/  BSYNC B1 ;  /* 0x0000000000017941 */ /* 0x000fea0003800000 */
.L_x_1081:
[----:B------:R-:W-:Y:S05]  /*0ff0*/  BRA `(.L_x_1083) ;  /* 0xfffffff800147947 */ /* 0x000fea000383ffff */
.L_x_1076:
[----:B------:R-:W-:Y:S01]  /*1000*/  IMAD.MOV.U32 R31, RZ, RZ, RZ ;  /* 0x000000ffff1f7224 */ /* 0x000fe200078e00ff */
[----:B------:R-:W-:Y:S01]  /*1010*/  ULDC UR10, c[0x0][0x228] ;  /* 0x00008a00000a7ab9 */ /* 0x000fe20000000800 */
[----:B------:R-:W-:Y:S01]  /*1020*/  ULDC UR11, c[0x0][0x240] ;  /* 0x00009000000b7ab9 */ /* 0x000fe20000000800 */
[----:B------:R-:W-:Y:S01]  /*1030*/  ULDC UR5, c[0x0][0x248] ;  /* 0x0000920000057ab9 */ /* 0x000fe20000000800 */
[----:B------:R-:W-:-:S05]  /*1040*/  ULDC.64 UR8, c[0x0][0x240] ;  /* 0x0000900000087ab9 */ /* 0x000fca0000000a00 */
.L_x_1089:
        /* <DEDUP_REMOVED lines=26> */
[----:B0-----:R-:W-:Y:S02]  /*11f0*/  SEL R32, R17, 0x7, !P0 ;  /* 0x0000000711207807 */ /* 0x001fe40004000000 */
        /* <DEDUP_REMOVED lines=29> */
.L_x_1116:
        /* <DEDUP_REMOVED lines=12> */
[----:B0-----:R-:W-:Y:S01]  /*1490*/  IMAD R33, R2, UR8, R31 ;  /* 0x0000000802217c24 */ /* 0x001fe2000f8e021f */
[----:B------:R-:W-:Y:S01]  /*14a0*/  PRMT R32, R4, 0x9910, RZ ;  /* 0x0000991004207816 */ /* 0x000fe200000000ff */
        /* <DEDUP_REMOVED lines=13> */
.L_x_1086:
[----:B------:R-:W-:Y:S05]  /*1580*/  BSYNC B1 ;  /* 0x0000000000017941 */ /* 0x000fea0003800000 */
.L_x_1085:
        /* <DEDUP_REMOVED lines=36> */
.L_x_1088:
[----:B------:R-:W-:Y:S05]  /*17d0*/  BSYNC B1 ;  /* 0x0000000000017941 */ /* 0x000fea0003800000 */
.L_x_1087:
[----:B------:R-:W-:Y:S05]  /*17e0*/  BRA `(.L_x_1089) ;  /* 0xfffffff800187947 */ /* 0x000fea000383ffff */
.L_x_1080:
[----:B------:R-:W-:Y:S05]  /*17f0*/  BSYNC B0 ;  /* 0x0000000000007941 */ /* 0x000fea0003800000 */
.L_x_1075:
        /* <DEDUP_REMOVED lines=20> */
.L_x_1092:
        /* <DEDUP_REMOVED lines=18> */
.L_x_1091:
[----:B------:R-:W-:Y:S05]  /*1a60*/  BSYNC B0 ;  /* 0x0000000000007941 */ /* 0x000fea0003800000 */
.L_x_1090:
        /* <DEDUP_REMOVED lines=13> */
.L_x_1094:
        /* <DEDUP_REMOVED lines=11> */
.L_x_1093:
[----:B------:R-:W-:Y:S05]  /*1bf0*/  EXIT ;  /* 0x000000000000794d */ /* 0x000fea0003800000 */
.L_x_1077:
        /* <DEDUP_REMOVED lines=8> */
.L_x_1096:
[----:B------:R-:W-:Y:S05]  /*1c80*/  BSYNC B1 ;  /* 0x0000000000017941 */ /* 0x000fea0003800000 */
.L_x_1095:
        /* <DEDUP_REMOVED lines=8> */
.L_x_1097:
[----:B------:R-:W-:Y:S01]  /*1d10*/  FSETP.GEU.FTZ.AND P2, PT, R32, R21, PT ;  /* 0x000000152000720b */ /* 0x000fe20003f5e000 */
[----:B------:R-:W-:-:S12]  /*1d20*/  IMAD.MOV.U32 R18, RZ, RZ, R28 ;  /* 0x000000ffff127224 */ /* 0x000fd800078e001c */
[----:B------:R-:W-:Y:S01]  /*1d30*/  @P2 FSETP.NEU.FTZ.AND P1, PT, R32, R21, PT ;  /* 0x000000152000220b */ /* 0x000fe20003f3d000 */
[----:B------:R-:W-:-:S12]  /*1d40*/  IMAD.MOV.U32 R29, RZ, RZ, R19 ;  /* 0x000000ffff1d7224 */ /* 0x000fd800078e0013 */
[----:B------:R-:W-:Y:S05]  /*1d50*/  WARPSYNC.COLLECTIVE R5, `(.L_x_1098) ;  /* 0x0000000005087348 */ /* 0x000fea0003c00000 */
[----:B------:R0:W1:Y:S02]  /*1d60*/  SHFL.BFLY P0, R19, R18, R17, R16 ;  /* 0x0c00001112137389 */ /* 0x0000640000000010 */
[----:B01----:R-:W-:Y:S01]  /*1d70*/  ENDCOLLECTIVE ;  /* 0x000000000000791b */ /* 0x003fe20003800000 */
.L_x_1098:
        /* <DEDUP_REMOVED lines=11> */
.L_x_1099:
[----:B------:R-:W-:Y:S02]  /*1e30*/  IMAD.MOV.U32 R18, RZ, RZ, R29 ;  /* 0x000000ffff127224 */ /* 0x000fe400078e001d */
[----:B------:R-:W-:-:S07]  /*1e40*/  IMAD.MOV.U32 R21, RZ, RZ, R19 ;  /* 0x000000ffff157224 */ /* 0x000fce00078e0013 */
[----:B------:R-:W-:Y:S05]  /*1e50*/  WARPSYNC.COLLECTIVE R5, `(.L_x_1100) ;  /* 0x0000000005087348 */ /* 0x000fea0003c00000 */
[----:B------:R0:W1:Y:S02]  /*1e60*/  SHFL.BFLY P0, R19, R18, R17, R16 ;  /* 0x0c00001112137389 */ /* 0x0000640000000010 */
[----:B01----:R-:W-:Y:S01]  /*1e70*/  ENDCOLLECTIVE ;  /* 0x000000000000791b */ /* 0x003fe20003800000 */
.L_x_1100:
[----:B------:R-:W-:Y:S01]  /*1e80*/  FSETP.GEU.FTZ.AND P2, PT, R34, R21, PT ;  /* 0x000000152200720b */ /* 0x000fe20003f5e000 */
[----:B------:R-:W-:-:S12]  /*1e90*/  IMAD.MOV.U32 R18, RZ, RZ, R36 ;  /* 0x000000ffff127224 */ /* 0x000fd800078e0024 */
[----:B------:R-:W-:Y:S01]  /*1ea0*/  @P2 FSETP.NEU.FTZ.AND P1, PT, R34, R21, PT ;  /* 0x000000152200220b */ /* 0x000fe20003f3d000 */
[----:B------:R-:W-:-:S12]  /*1eb0*/  IMAD.MOV.U32 R28, RZ, RZ, R19 ;  /* 0x000000ffff1c7224 */ /* 0x000fd800078e0013 */
[----:B------:R-:W-:Y:S05]  /*1ec0*/  WARPSYNC.COLLECTIVE R5, `(.L_x_1101) ;  /* 0x0000000005087348 */ /* 0x000fea0003c00000 */
[----:B------:R0:W1:Y:S02]  /*1ed0*/  SHFL.BFLY P0, R19, R18, R17, R16 ;  /* 0x0c00001112137389 */ /* 0x0000640000000010 */
[----:B01----:R-:W-:Y:S01]  /*1ee0*/  ENDCOLLECTIVE ;  /* 0x000000000000791b */ /* 0x003fe20003800000 */
.L_x_1101:
        /* <DEDUP_REMOVED lines=11> */
.L_x_1102:
[----:B------:R-:W-:Y:S02]  /*1fa0*/  IMAD.MOV.U32 R18, RZ, RZ, R32 ;  /* 0x000000ffff127224 */ /* 0x000fe400078e0020 */
[----:B------:R-:W-:-:S07]  /*1fb0*/  IMAD.MOV.U32 R20, RZ, RZ, R19 ;  /* 0x000000ffff147224 */ /* 0x000fce00078e0013 */
[----:B------:R-:W-:Y:S05]  /*1fc0*/  WARPSYNC.COLLECTIVE R5, `(.L_x_1103) ;  /* 0x0000000005087348 */ /* 0x000fea0003c00000 */
[----:B------:R0:W1:Y:S02]  /*1fd0*/  SHFL.BFLY P0, R19, R18, R17, R16 ;  /* 0x0c00001112137389 */ /* 0x0000640000000010 */
[----:B01----:R-:W-:Y:S01]  /*1fe0*/  ENDCOLLECTIVE ;  /* 0x000000000000791b */ /* 0x003fe20003800000 */
.L_x_1103:
[----:B------:R-:W-:Y:S02]  /*1ff0*/  IMAD.MOV.U32 R18, RZ, RZ, R34 ;  /* 0x000000ffff127224 */ /* 0x000fe400078e0022 */
[----:B------:R-:W-:-:S07]  /*2000*/  IMAD.MOV.U32 R31, RZ, RZ, R19 ;  /* 0x000000ffff1f7224 */ /* 0x000fce00078e0013 */
[----:B------:R-:W-:Y:S05]  /*2010*/  WARPSYNC.COLLECTIVE R5, `(.L_x_1104) ;  /* 0x0000000005087348 */ /* 0x000fea0003c00000 */
[----:B------:R0:W1:Y:S02]  /*2020*/  SHFL.BFLY P0, R19, R18, R17, R16 ;  /* 0x0c00001112137389 */ /* 0x0000640000000010 */
[----:B01----:R-:W-:Y:S01]  /*2030*/  ENDCOLLECTIVE ;  /* 0x000000000000791b */ /* 0x003fe20003800000 */
.L_x_1104:
[----:B------:R-:W-:Y:S05]  /*2040*/  BRA `(.L_x_1105) ;  /* 0xffffffe800e07947 */ /* 0x000fea000383ffff */
.L_x_1084:
        /* <DEDUP_REMOVED lines=8> */
.L_x_1107:
[----:B------:R-:W-:Y:S05]  /*20d0*/  BSYNC B1 ;  /* 0x0000000000017941 */ /* 0x000fea0003800000 */
.L_x_1106:
        /* <DEDUP_REMOVED lines=8> */
.L_x_1108:
[----:B------:R-:W-:Y:S01]  /*2160*/  FSETP.GEU.FTZ.AND P2, PT, R28, R21, PT ;  /* 0x000000151c00720b */ /* 0x000fe20003f5e000 */
[----:B------:R-:W-:-:S12]  /*2170*/  IMAD.MOV.U32 R18, RZ, RZ, R36 ;  /* 0x000000ffff127224 */ /* 0x000fd800078e0024 */
[----:B------:R-:W-:Y:S01]  /*2180*/  @P2 FSETP.NEU.FTZ.AND P1, PT, R28, R21, PT ;  /* 0x000000151c00220b */ /* 0x000fe20003f3d000 */
[----:B------:R-:W-:-:S12]  /*2190*/  IMAD.MOV.U32 R29, RZ, RZ, R19 ;  /* 0x000000ffff1d7224 */ /* 0x000fd800078e0013 */
[----:B------:R-:W-:Y:S05]  /*21a0*/  WARPSYNC.COLLECTIVE R5, `(.L_x_1109) ;  /* 0x0000000005087348 */ /* 0x000fea0003c00000 */
[----:B------:R0:W1:Y:S02]  /*21b0*/  SHFL.BFLY P0, R19, R18, R17, R16 ;  /* 0x0c00001112137389 */ /* 0x0000640000000010 */
[----:B01----:R-:W-:Y:S01]  /*21c0*/  ENDCOLLECTIVE ;  /* 0x000000000000791b */ /* 0x003fe20003800000 */
.L_x_1109:
        /* <DEDUP_REMOVED lines=11> */
.L_x_1110:
[----:B------:R-:W-:Y:S02]  /*2280*/  IMAD.MOV.U32 R18, RZ, RZ, R29 ;  /* 0x000000ffff127224 */ /* 0x000fe400078e001d */
[----:B------:R-:W-:-:S07]  /*2290*/  IMAD.MOV.U32 R21, RZ, RZ, R19 ;  /* 0x000000ffff157224 */ /* 0x000fce00078e0013 */
[----:B------:R-:W-:Y:S05]  /*22a0*/  WARPSYNC.COLLECTIVE R5, `(.L_x_1111) ;  /* 0x0000000005087348 */ /* 0x000fea0003c00000 */
[----:B------:R0:W1:Y:S02]  /*22b0*/  SHFL.BFLY P0, R19, R18, R17, R16 ;  /* 0x0c00001112137389 */ /* 0x0000640000000010 */
[----:B01----:R-:W-:Y:S01]  /*22c0*/  ENDCOLLECTIVE ;  /* 0x000000000000791b */ /* 0x003fe20003800000 */
.L_x_1111:
[----:B------:R-:W-:Y:S01]  /*22d0*/  FSETP.GEU.FTZ.AND P2, PT, R32, R21, PT ;  /* 0x000000152000720b */ /* 0x000fe20003f5e000 */
[----:B------:R-:W-:-:S12]  /*22e0*/  IMAD.MOV.U32 R18, RZ, RZ, R34 ;  /* 0x000000ffff127224 */ /* 0x000fd800078e0022 */
[----:B------:R-:W-:Y:S01]  /*22f0*/  @P2 FSETP.NEU.FTZ.AND P1, PT, R32, R21, PT ;  /* 0x000000152000220b */ /* 0x000fe20003f3d000 */
[----:B------:R-:W-:-:S12]  /*2300*/  IMAD.MOV.U32 R28, RZ, RZ, R19 ;  /* 0x000000ffff1c7224 */ /* 0x000fd800078e0013 */
[----:B------:R-:W-:Y:S05]  /*2310*/  WARPSYNC.COLLECTIVE R5, `(.L_x_1112) ;  /* 0x0000000005087348 */ /* 0x000fea0003c00000 */
[----:B------:R0:W1:Y:S02]  /*2320*/  SHFL.BFLY P0, R19, R18, R17, R16 ;  /* 0x0c00001112137389 */ /* 0x0000640000000010 */
[----:B01----:R-:W-:Y:S01]  /*2330*/  ENDCOLLECTIVE ;  /* 0x000000000000791b */ /* 0x003fe20003800000 */
.L_x_1112:
        /* <DEDUP_REMOVED lines=11> */
.L_x_1113:
[----:B------:R-:W-:Y:S02]  /*23f0*/  IMAD.MOV.U32 R18, RZ, RZ, R32 ;  /* 0x000000ffff127224 */ /* 0x000fe400078e0020 */
[----:B------:R-:W-:-:S07]  /*2400*/  IMAD.MOV.U32 R20, RZ, RZ, R19 ;  /* 0x000000ffff147224 */ /* 0x000fce00078e0013 */
[----:B------:R-:W-:Y:S05]  /*2410*/  WARPSYNC.COLLECTIVE R5, `(.L_x_1114) ;  /* 0x0000000005087348 */ /* 0x000fea0003c00000 */
[----:B------:R0:W1:Y:S02]  /*2420*/  SHFL.BFLY P0, R19, R18, R17, R16 ;  /* 0x0c00001112137389 */ /* 0x0000640000000010 */
[----:B01----:R-:W-:Y:S01]  /*2430*/  ENDCOLLECTIVE ;  /* 0x000000000000791b */ /* 0x003fe20003800000 */
.L_x_1114:
[----:B------:R-:W-:Y:S02]  /*2440*/  IMAD.MOV.U32 R18, RZ, RZ, R36 ;  /* 0x000000ffff127224 */ /* 0x000fe400078e0024 */
[----:B------:R-:W-:-:S07]  /*2450*/  IMAD.MOV.U32 R21, RZ, RZ, R19 ;  /* 0x000000ffff157224 */ /* 0x000fce00078e0013 */
[----:B------:R-:W-:Y:S05]  /*2460*/  WARPSYNC.COLLECTIVE R5, `(.L_x_1115) ;  /* 0x0000000005087348 */ /* 0x000fea0003c00000 */
[----:B------:R0:W1:Y:S02]  /*2470*/  SHFL.BFLY P0, R19, R18, R17, R16 ;  /* 0x0c00001112137389 */ /* 0x0000640000000010 */
[----:B01----:R-:W-:Y:S01]  /*2480*/  ENDCOLLECTIVE ;  /* 0x000000000000791b */ /* 0x003fe20003800000 */
.L_x_1115:
[----:B------:R-:W-:Y:S05]  /*2490*/  BRA `(.L_x_1116) ;  /* 0xffffffec00cc7947 */ /* 0x000fea000383ffff */
.L_x_1117:
        /* <DEDUP_REMOVED lines=14> */
.L_x_12128:


//--------------------- .text._ZN4vllm3moe10topkGatingILi8ELi32ELi4ELi16ELi32Ej13__nv_bfloat16LNS0_11ScoringFuncE1EEEvPKT5_PKbPfiPT4_PiiiibPKf --------------------------
	.section	.text._ZN4vllm3moe10topkGatingILi8ELi32ELi4ELi16ELi32Ej13__nv_bfloat16LNS0_11ScoringFuncE1EEEvPKT5_PKbPfiPT4_PiiiibPKf,"ax",@progbits
	.align	128
        .global         _ZN4vllm3moe10topkGatingILi8ELi32ELi4ELi16ELi32Ej13__nv_bfloat16LNS0_11ScoringFuncE1EEEvPKT5_PKbPfiPT4_PiiiibPKf
        .type           _ZN4vllm3moe10topkGatingILi8ELi32ELi4ELi16ELi32Ej13__nv_bfloat16LNS0_11ScoringFuncE1EEEvPKT5_PKbPfiPT4_PiiiibPKf,@function
        .size           _ZN4vllm3moe10topkGatingILi8ELi32ELi4ELi16ELi32Ej13__nv_bfloat16LNS0_11ScoringFuncE1EEEvPKT5_PKbPfiPT4_PiiiibPKf,(.L_x_12129 - _ZN4vllm3moe10topkGatingILi8ELi32ELi4ELi16ELi32Ej13__nv_bfloat16LNS0_11ScoringFuncE1EEEvPKT5_PKbPfiPT4_PiiiibPKf)
        .other          _ZN4vllm3moe10topkGatingILi8ELi32ELi4ELi16ELi32Ej13__nv_bfloat16LNS0_11ScoringFuncE1EEEvPKT5_PKbPfiPT4_PiiiibPKf,@"STO_CUDA_ENTRY STV_DEFAULT"
_ZN4vllm3moe10topkGatingILi8ELi32ELi4ELi16ELi32Ej13__nv_bfloat16LNS0_11ScoringFuncE1EEEvPKT5_PKbPfiPT4_PiiiibPKf:
.text._ZN4vllm3moe10topkGatingILi8ELi32ELi4ELi16ELi32Ej13__nv_bfloat16LNS0_11ScoringFuncE1EEEvPKT5_PKbPfiPT4_PiiiibPKf:
        /* <DEDUP_REMOVED lines=133> */
.L_x_1126:
        /* <DEDUP_REMOVED lines=46> */
.L_x_1145:
        /* <DEDUP_REMOVED lines=14> */
[C---:B------:R-:W-:Y:S01]  /*0c10*/  ISETP.LT.AND P0, PT, R5.reuse, UR5, P0 ;  /* 0x0000000505007c0c */ /* 0x040fe20008701270 */
[----:B------:R-:W-:Y:S02]  /*0c20*/  FADD.FTZ R30, R30, R31 ;  /* 0x0000001f1e1e7221 */ /* 0x000fe40000010000 */
        /* <DEDUP_REMOVED lines=11> */
.L_x_1122:
[----:B------:R-:W-:Y:S05]  /*0ce0*/  BSYNC B1 ;  /* 0x0000000000017941 */ /* 0x000fea0003800000 */
.L_x_1121:
        /* <DEDUP_REMOVED lines=36> */
.L_x_1125:
[----:B------:R-:W-:Y:S05]  /*0f30*/  BSYNC B1 ;  /* 0x0000000000017941 */ /* 0x000fea0003800000 */
.L_x_1124:
[----:B------:R-:W-:Y:S05]  /*0f40*/  BRA `(.L_x_1126) ;  /* 0xfffffff800407947 */ /* 0x000fea000383ffff */
.L_x_1119:
[----:B------:R-:W-:Y:S01]  /*0f50*/  IMAD.MOV.U32 R31, RZ, RZ, RZ ;  /* 0x000000ffff1f7224 */ /* 0x000fe200078e00ff */
[----:B------:R-:W-:Y:S01]  /*0f60*/  ULDC UR10, c[0x0][0x228] ;  /* 0x00008a00000a7ab9 */ /* 0x000fe20000000800 */
[----:B------:R-:W-:Y:S01]  /*0f70*/  ULDC UR11, c[0x0][0x240] ;  /* 0x00009000000b7ab9 */ /* 0x000fe20000000800 */
[----:B------:R-:W-:Y:S01]  /*0f80*/  ULDC UR5, c[0x0][0x248] ;  /* 0x0000920000057ab9 */ /* 0x000fe20000000800 */
[----:B------:R-:W-:-:S05]  /*0f90*/  ULDC.64 UR8, c[0x0][0x240] ;  /* 0x0000900000087ab9 */ /* 0x000fca0000000a00 */
.L_x_1132:
        /* <DEDUP_REMOVED lines=46> */
.L_x_1153:
        /* <DEDUP_REMOVED lines=26> */
.L_x_1129:
[----:B------:R-:W-:Y:S05]  /*1420*/  BSYNC B1 ;  /* 0x0000000000017941 */ /* 0x000fea0003800000 */
.L_x_1128:
        /* <DEDUP_REMOVED lines=36> */
.L_x_1131:
[----:B------:R-:W-:Y:S05]  /*1670*/  BSYNC B1 ;  /* 0x0000000000017941 */ /* 0x000fea0003800000 */
.L_x_1130:
[----:B------:R-:W-:Y:S05]  /*1680*/  BRA `(.L_x_1132) ;  /* 0xfffffff800447947 */ /* 0x000fea000383ffff */
.L_x_1123:
[----:B------:R-:W-:Y:S05]  /*1690*/  BSYNC B0 ;  /* 0x0000000000007941 */ /* 0x000fea0003800000 */
.L_x_1118:
        /* <DEDUP_REMOVED lines=20> */
.L_x_1135:
        /* <DEDUP_REMOVED lines=18> */
.L_x_1134:
[----:B------:R-:W-:Y:S05]  /*1900*/  BSYNC B0 ;  /* 0x0000000000007941 */ /* 0x000fea0003800000 */
.L_x_1133:
        /* <DEDUP_REMOVED lines=13> */
.L_x_1137:
        /* <DEDUP_REMOVED lines=11> */
.L_x_1136:
[----:B------:R-:W-:Y:S05]  /*1a90*/  EXIT ;  /* 0x000000000000794d */ /* 0x000fea0003800000 */
.L_x_1120:
        /* <DEDUP_REMOVED lines=8> */
.L_x_1139:
[----:B------:R-:W-:Y:S05]  /*1b20*/  BSYNC B1 ;  /* 0x0000000000017941 */ /* 0x000fea0003800000 */
.L_x_1138:
        /* <DEDUP_REMOVED lines=8> */
.L_x_1140:
[----:B------:R-:W-:Y:S01]  /*1bb0*/  FSETP.GEU.FTZ.AND P2, PT, R29, R20, PT ;  /* 0x000000141d00720b */ /* 0x000fe20003f5e000 */
[----:B------:R-:W-:-:S12]  /*1bc0*/  IMAD.MOV.U32 R5, RZ, RZ, R32 ;  /* 0x000000ffff057224 */ /* 0x000fd800078e0020 */
[----:B------:R-:W-:Y:S01]  /*1bd0*/  @P2 FSETP.NEU.FTZ.AND P1, PT, R29, R20, PT ;  /* 0x000000141d00220b */ /* 0x000fe20003f3d000 */
[----:B------:R-:W-:-:S12]  /*1be0*/  IMAD.MOV.U32 R21, RZ, RZ, R19 ;  /* 0x000000ffff157224 */ /* 0x000fd800078e0013 */
[----:B------:R-:W-:Y:S05]  /*1bf0*/  WARPSYNC.COLLECTIVE R18, `(.L_x_1141) ;  /* 0x0000000012087348 */ /* 0x000fea0003c00000 */
[----:B------:R0:W1:Y:S02]  /*1c00*/  SHFL.BFLY P0, R19, R5, R16, R17 ;  /* 0x0c00001005137389 */ /* 0x0000640000000011 */
[----:B01----:R-:W-:Y:S01]  /*1c10*/  ENDCOLLECTIVE ;  /* 0x000000000000791b */ /* 0x003fe20003800000 */
.L_x_1141:
        /* <DEDUP_REMOVED lines=11> */
.L_x_1142:
[----:B------:R-:W-:Y:S02]  /*1cd0*/  IMAD.MOV.U32 R5, RZ, RZ, R34 ;  /* 0x000000ffff057224 */ /* 0x000fe400078e0022 */
[----:B------:R-:W-:-:S07]  /*1ce0*/  IMAD.MOV.U32 R20, RZ, RZ, R19 ;  /* 0x000000ffff147224 */ /* 0x000fce00078e0013 */
[----:B------:R-:W-:Y:S05]  /*1cf0*/  WARPSYNC.COLLECTIVE R18, `(.L_x_1143) ;  /* 0x0000000012087348 */ /* 0x000fea0003c00000 */
[----:B------:R0:W1:Y:S02]  /*1d00*/  SHFL.BFLY P0, R19, R5, R16, R17 ;  /* 0x0c00001005137389 */ /* 0x0000640000000011 */
[----:B01----:R-:W-:Y:S01]  /*1d10*/  ENDCOLLECTIVE ;  /* 0x000000000000791b */ /* 0x003fe20003800000 */
.L_x_1143:
[----:B------:R-:W-:Y:S02]  /*1d20*/  IMAD.MOV.U32 R5, RZ, RZ, R36 ;  /* 0x000000ffff057224 */ /* 0x000fe400078e0024 */
[----:B------:R-:W-:-:S07]  /*1d30*/  IMAD.MOV.U32 R31, RZ, RZ, R19 ;  /* 0x000000ffff1f7224 */ /* 0x000fce00078e0013 */
[----:B------:R-:W-:Y:S05]  /*1d40*/  WARPSYNC.COLLECTIVE R18, `(.L_x_1144) ;  /* 0x0000000012087348 */ /* 0x000fea0003c00000 */
[----:B------:R0:W1:Y:S02]  /*1d50*/  SHFL.BFLY P0, R19, R5, R16, R17 ;  /* 0x0c00001005137389 */ /* 0x0000640000000011 */
[----:B01----:R-:W-:Y:S01]  /*1d60*/  ENDCOLLECTIVE ;  /* 0x000000000000791b */ /* 0x003fe20003800000 */
.L_x_1144:
[----:B------:R-:W-:Y:S01]  /*1d70*/  PLOP3.LUT P0, PT, PT, PT, PT, 0x80, 0x0 ;  /* 0x000000000000781c */ /* 0x000fe20003f0f070 */
[----:B------:R-:W-:-:S12]  /*1d80*/  BRA `(.L_x_1145) ;  /* 0xffffffec00687947 */ /* 0x000fd8000383ffff */
.L_x_1127:
        /* <DEDUP_REMOVED lines=8> */
.L_x_1147:
[----:B------:R-:W-:Y:S05]  /*1e10*/  BSYNC B1 ;  /* 0x0000000000017941 */ /* 0x000fea0003800000 */
.L_x_1146:
        /* <DEDUP_REMOVED lines=8> */
.L_x_1148:
[----:B------:R-:W-:Y:S01]  /*1ea0*/  FSETP.GEU.FTZ.AND P2, PT, R33, R20, PT ;  /* 0x000000142100720b */ /* 0x000fe20003f5e000 */
[----:B------:R-:W-:-:S12]  /*1eb0*/  IMAD.MOV.U32 R5, RZ, RZ, R36 ;  /* 0x000000ffff057224 */ /* 0x000fd800078e0024 */
[----:B------:R-:W-:Y:S01]  /*1ec0*/  @P2 FSETP.NEU.FTZ.AND P1, PT, R33, R20, PT ;  /* 0x000000142100220b */ /* 0x000fe20003f3d000 */
[----:B------:R-:W-:-:S12]  /*1ed0*/  IMAD.MOV.U32 R21, RZ, RZ, R19 ;  /* 0x000000ffff157224 */ /* 0x000fd800078e0013 */
[----:B------:R-:W-:Y:S05]  /*1ee0*/  WARPSYNC.COLLECTIVE R18, `(.L_x_1149) ;  /* 0x0000000012087348 */ /* 0x000fea0003c00000 */
[----:B------:R0:W1:Y:S02]  /*1ef0*/  SHFL.BFLY P0, R19, R5, R16, R17 ;  /* 0x0c00001005137389 */ /* 0x0000640000000011 */
[----:B01----:R-:W-:Y:S01]  /*1f00*/  ENDCOLLECTIVE ;  /* 0x000000000000791b */ /* 0x003fe20003800000 */
.L_x_1149:
        /* <DEDUP_REMOVED lines=11> */
.L_x_1150:
[----:B------:R-:W-:Y:S02]  /*1fc0*/  IMAD.MOV.U32 R5, RZ, RZ, R32 ;  /* 0x000000ffff057224 */ /* 0x000fe400078e0020 */
[----:B------:R-:W-:-:S07]  /*1fd0*/  IMAD.MOV.U32 R20, RZ, RZ, R19 ;  /* 0x000000ffff147224 */ /* 0x000fce00078e0013 */
[----:B------:R-:W-:Y:S05]  /*1fe0*/  WARPSYNC.COLLECTIVE R18, `(.L_x_1151) ;  /* 0x0000000012087348 */ /* 0x000fea0003c00000 */
[----:B------:R0:W1:Y:S02]  /*1ff0*/  SHFL.BFLY P0, R19, R5, R16, R17 ;  /* 0x0c00001005137389 */ /* 0x0000640000000011 */
[----:B01----:R-:W-:Y:S01]  /*2000*/  ENDCOLLECTIVE ;  /* 0x000000000000791b */ /* 0x003fe20003800000 */
.L_x_1151:
[----:B------:R-:W-:Y:S02]  /*2010*/  IMAD.MOV.U32 R5, RZ, RZ, R34 ;  /* 0x000000ffff057224 */ /* 0x000fe400078e0022 */
[----:B------:R-:W-:-:S07]  /*2020*/  IMAD.MOV.U32 R21, RZ, RZ, R19 ;  /* 0x000000ffff157224 */ /* 0x000fce00078e0013 */
[----:B------:R-:W-:Y:S05]  /*2030*/  WARPSYNC.COLLECTIVE R18, `(.L_x_1152) ;  /* 0x0000000012087348 */ /* 0x000fea0003c00000 */
[----:B------:R0:W1:Y:S02]  /*2040*/  SHFL.BFLY P0, R19, R5, R16, R17 ;  /* 0x0c00001005137389 */ /* 0x0000640000000011 */
[----:B01----:R-:W-:Y:S01]  /*2050*/  ENDCOLLECTIVE ;  /* 0x000000000000791b */ /* 0x003fe20003800000 */
.L_x_1152:
[----:B------:R-:W-:Y:S01]  /*2060*/  PLOP3.LUT P0, PT, PT, PT, PT, 0x80, 0x0 ;  /* 0x000000000000781c */ /* 0x000fe20003f0f070 */
[----:B------:R-:W-:-:S12]  /*2070*/  BRA `(.L_x_1153) ;  /* 0xfffffff000807947 */ /* 0x000fd8000383ffff */
.L_x_1154:
        /* <DEDUP_REMOVED lines=16> */
.L_x_12129:


//--------------------- .text._ZN4vllm3moe10topkGatingILi8ELi16ELi4ELi16ELi32Ej13__nv_bfloat16LNS0_11ScoringFuncE1EEEvPKT5_PKbPfiPT4_PiiiibPKf --------------------------
	.section	.text._ZN4vllm3moe10topkGatingILi8ELi16ELi4ELi16ELi32Ej13__nv_bfloat16LNS0_11ScoringFuncE1EEEvPKT5_PKbPfiPT4_PiiiibPKf,"ax",@progbits
	.align	128
        .global         _ZN4vllm3moe10topkGatingILi8ELi16ELi4ELi16ELi32Ej13__nv_bfloat16LNS0_11ScoringFuncE1EEEvPKT5_PKbPfiPT4_PiiiibPKf
        .type           _ZN4vllm3moe10topkGatingILi8ELi16ELi4ELi16ELi32Ej13__nv_bfloat16LNS0_11ScoringFuncE1EEEvPKT5_PKbPfiPT4_PiiiibPKf,@function
        .size           _ZN4vllm3moe10topkGatingILi8ELi16ELi4ELi16ELi32Ej13__nv_bfloat16LNS0_11ScoringFuncE1EEEvPKT5_PKbPfiPT4_PiiiibPKf,(.L_x_12130 - _ZN4vllm3moe10topkGatingILi8ELi16ELi4ELi16ELi32Ej13__nv_bfloat16LNS0_11ScoringFuncE1EEEvPKT5_PKbPfiPT4_PiiiibPKf)
        .other          _ZN4vllm3moe10topkGatingILi8ELi16ELi4ELi16ELi32Ej13__nv_bfloat16LNS0_11ScoringFuncE1EEEvPKT5_PKbPfiPT4_PiiiibPKf,@"STO_CUDA_ENTRY STV_DEFAULT"
_ZN4vllm3moe10topkGatingILi8ELi16ELi4ELi16ELi32Ej13__nv_bfloat16LNS0_11ScoringFuncE1EEEvPKT5_PKbPfiPT4_PiiiibPKf:
.text._ZN4vllm3moe10topkGatingILi8ELi16ELi4ELi16ELi32Ej13__nv_bfloat16LNS0_11ScoringFuncE1EEEvPKT5_PKbPfiPT4_PiiiibPKf:
        /* <DEDUP_REMOVED lines=133> */
.L_x_1163:
        /* <DEDUP_REMOVED lines=31> */
[----:B------:R0:W1:Y:S04]  /*0a40*/  SHFL.BFLY PT, R5, R18, 0x1, 0x1e1f ;  /* 0x0c3e1f0012057f89 */ /* 0x00006800000e0000 */
[----:B------:R0:W2:Y:S04]  /*0a50*/  SHFL.BFLY PT, R31, R32, 0x1, 0x1e1f ;  /* 0x0c3e1f00201f7f89 */ /* 0x0000a800000e0000 */
[----:B------:R0:W3:Y:S02]  /*0a60*/  SHFL.BFLY PT, R16, R17, 0x1, 0x1e1f ;  /* 0x0c3e1f0011107f89 */ /* 0x0000e400000e0000 */
.L_x_1179:
        /* <DEDUP_REMOVED lines=11> */
[----:B------:R-:W1:Y:S01]  /*0b20*/  LDC.64 R20, c[0x0][0x220] ;  /* 0x00008800ff147b82 */ /* 0x000e620000000a00 */
[----:B------:R-:W-:Y:S01]  /*0b30*/  ISETP.GE.AND P0, PT, R5, UR9, PT ;  /* 0x0000000905007c0c */ /* 0x000fe2000bf06270 */
[----:B------:R-:W-:Y:S01]  /*0b40*/  IMAD R35, R2, UR8, R33 ;  /* 0x0000000802237c24 */ /* 0x000fe2000f8e0221 */
[----:B0-----:R-:W-:Y:S01]  /*0b50*/  PRMT R32, R4, 0x9910, RZ ;  /* 0x0000991004207816 */ /* 0x001fe200000000ff */
        /* <DEDUP_REMOVED lines=14> */
.L_x_1159:
[----:B------:R-:W-:Y:S05]  /*0c40*/  BSYNC B1 ;  /* 0x0000000000017941 */ /* 0x000fea0003800000 */
.L_x_1158:
[----:B01----:R-:W-:-:S05]  /*0c50*/  IMAD.U32 R17, RZ, RZ, UR11 ;  /* 0x0000000bff117e24 */ /* 0x003fca000f8e00ff */
        /* <DEDUP_REMOVED lines=34> */
.L_x_1162:
[----:B------:R-:W-:Y:S05]  /*0e80*/  BSYNC B1 ;  /* 0x0000000000017941 */ /* 0x000fea0003800000 */
.L_x_1161:
[----:B------:R-:W-:Y:S05]  /*0e90*/  BRA `(.L_x_1163) ;  /* 0xfffffff8006c7947 */ /* 0x000fea000383ffff */
.L_x_1156:
[----:B------:R-:W-:Y:S01]  /*0ea0*/  IMAD.MOV.U32 R31, RZ, RZ, RZ ;  /* 0x000000ffff1f7224 */ /* 0x000fe200078e00ff */
[----:B------:R-:W-:Y:S01]  /*0eb0*/  ULDC UR10, c[0x0][0x228] ;  /* 0x00008a00000a7ab9 */ /* 0x000fe20000000800 */
[----:B------:R-:W-:Y:S01]  /*0ec0*/  ULDC UR11, c[0x0][0x240] ;  /* 0x00009000000b7ab9 */ /* 0x000fe20000000800 */
[----:B------:R-:W-:Y:S01]  /*0ed0*/  ULDC UR5, c[0x0][0x248] ;  /* 0x0000920000057ab9 */ /* 0x000fe20000000800 */
[----:B------:R-:W-:-:S05]  /*0ee0*/  ULDC.64 UR8, c[0x0][0x240] ;  /* 0x0000900000087ab9 */ /* 0x000fca0000000a00 */
.L_x_1169:
        /* <DEDUP_REMOVED lines=34> */
.L_x_1184:
        /* <DEDUP_REMOVED lines=28> */
.L_x_1166:
[----:B------:R-:W-:Y:S05]  /*12d0*/  BSYNC B1 ;  /* 0x0000000000017941 */ /* 0x000fea0003800000 */
.L_x_1165:
        /* <DEDUP_REMOVED lines=35> */
.L_x_1168:
[----:B------:R-:W-:Y:S05]  /*1510*/  BSYNC B1 ;  /* 0x0000000000017941 */ /* 0x000fea0003800000 */
.L_x_1167:
[----:B------:R-:W-:Y:S05]  /*1520*/  BRA `(.L_x_1169) ;  /* 0xfffffff800707947 */ /* 0x000fea000383ffff */
.L_x_1160:
[----:B------:R-:W-:Y:S05]  /*1530*/  BSYNC B0 ;  /* 0x0000000000007941 */ /* 0x000fea0003800000 */
.L_x_1155:
        /* <DEDUP_REMOVED lines=21> */
.L_x_1172:
        /* <DEDUP_REMOVED lines=18> */
.L_x_1171:
[----:B------:R-:W-:Y:S05]  /*17b0*/  BSYNC B0 ;  /* 0x0000000000007941 */ /* 0x000fea0003800000 */
.L_x_1170:
[----:B------:R-:W-:Y:S05]  /*17c0*/  @!P2 EXIT ;  /* 0x000000000000a94d */ /* 0x000fea0003800000 */
[----:B------:R-:W1:Y:S01]  /*17d0*/  S2R R4, SR_CTAID.X ;  /* 0x0000000000047919 */ /* 0x000e620000002500 */
[----:B------:R-:W2:Y:S01]  /*17e0*/  LDC.64 R2, c[0x0][0x220] ;  /* 0x00008800ff027b82 */ /* 0x000ea20000000a00 */
[----:B----4-:R-:W-:Y:S01]  /*17f0*/  SHF.R.U32.HI R7, RZ, 0x1, R0 ;  /* 0x00000001ff077819 */ /* 0x010fe20000011600 */
        /* <DEDUP_REMOVED lines=9> */
.L_x_1174:
        /* <DEDUP_REMOVED lines=11> */
.L_x_1173:
[----:B------:R-:W-:Y:S05]  /*1940*/  EXIT ;  /* 0x000000000000794d */ /* 0x000fea0003800000 */
.L_x_1157:
        /* <DEDUP_REMOVED lines=8> */
.L_x_1176:
[----:B------:R-:W-:Y:S05]  /*19d0*/  BSYNC B1 ;  /* 0x0000000000017941 */ /* 0x000fea0003800000 */
.L_x_1175:
        /* <DEDUP_REMOVED lines=8> */
.L_x_1177:
[----:B------:R-:W-:Y:S02]  /*1a60*/  IMAD.MOV.U32 R28, RZ, RZ, R17 ;  /* 0x000000ffff1c7224 */ /* 0x000fe400078e0011 */
[----:B------:R-:W-:-:S07]  /*1a70*/  IMAD.MOV.U32 R31, RZ, RZ, R29 ;  /* 0x000000ffff1f7224 */ /* 0x000fce00078e001d */
[----:B------:R-:W-:Y:S05]  /*1a80*/  WARPSYNC.COLLECTIVE R21, `(.L_x_1178) ;  /* 0x0000000015087348 */ /* 0x000fea0003c00000 */
[----:B------:R0:W1:Y:S02]  /*1a90*/  SHFL.BFLY P0, R29, R28, R34, R35 ;  /* 0x0c0000221c1d7389 */ /* 0x0000640000000023 */
[----:B01----:R-:W-:Y:S01]  /*1aa0*/  ENDCOLLECTIVE ;  /* 0x000000000000791b */ /* 0x003fe20003800000 */
.L_x_1178:
[----:B------:R-:W-:Y:S01]  /*1ab0*/  IMAD.MOV.U32 R16, RZ, RZ, R29 ;  /* 0x000000ffff107224 */ /* 0x000fe200078e001d */
[----:B------:R-:W-:Y:S06]  /*1ac0*/  BRA `(.L_x_1179) ;  /* 0xffffffec00e87947 */ /* 0x000fec000383ffff */
.L_x_1164:
        /* <DEDUP_REMOVED lines=8> */
.L_x_1181:
[----:B------:R-:W-:Y:S05]  /*1b50*/  BSYNC B1 ;  /* 0x0000000000017941 */ /* 0x000fea0003800000 */
.L_x_1180:
        /* <DEDUP_REMOVED lines=8> */
.L_x_1182:
[----:B------:R-:W-:Y:S02]  /*1be0*/  IMAD.MOV.U32 R28, RZ, RZ, R20 ;  /* 0x000000ffff1c7224 */ /* 0x000fe400078e0014 */
[----:B------:R-:W-:-:S07]  /*1bf0*/  IMAD.MOV.U32 R17, RZ, RZ, R29 ;  /* 0x000000ffff117224 */ /* 0x000fce00078e001d */
[----:B------:R-:W-:Y:S05]  /*1c00*/  WARPSYNC.COLLECTIVE R21, `(.L_x_1183) ;  /* 0x0000000015087348 */ /* 0x000fea0003c00000 */
[----:B------:R0:W1:Y:S02]  /*1c10*/  SHFL.BFLY P0, R29, R28, R34, R35 ;  /* 0x0c0000221c1d7389 */ /* 0x0000640000000023 */
[----:B01----:R-:W-:Y:S01]  /*1c20*/  ENDCOLLECTIVE ;  /* 0x000000000000791b */ /* 0x003fe20003800000 */
.L_x_1183:
[----:B------:R-:W-:Y:S05]  /*1c30*/  BRA `(.L_x_1184) ;  /* 0xfffffff400347947 */ /* 0x000fea000383ffff */
.L_x_1185:
        /* <DEDUP_REMOVED lines=12> */
.L_x_12130:


//--------------------- .text._ZN4vllm3moe10topkGatingILi8ELi8ELi4ELi16ELi32Ej13__nv_bfloat16LNS0_11ScoringFuncE1EEEvPKT5_PKbPfiPT4_PiiiibPKf --------------------------
	.section	.text._ZN4vllm3moe10topkGatingILi8ELi8ELi4ELi16ELi32Ej13__nv_bfloat16LNS0_11ScoringFuncE1EEEvPKT5_PKbPfiPT4_PiiiibPKf,"ax",@progbits
	.align	128
        .global         _ZN4vllm3moe10topkGatingILi8ELi8ELi4ELi16ELi32Ej13__nv_bfloat16LNS0_11ScoringFuncE1EEEvPKT5_PKbPfiPT4_PiiiibPKf
        .type           _ZN4vllm3moe10topkGatingILi8ELi8ELi4ELi16ELi32Ej13__nv_bfloat16LNS0_11ScoringFuncE1EEEvPKT5_PKbPfiPT4_PiiiibPKf,@function
        .size           _ZN4vllm3moe10topkGatingILi8ELi8ELi4ELi16ELi32Ej13__nv_bfloat16LNS0_11ScoringFuncE1EEEvPKT5_PKbPfiPT4_PiiiibPKf,(.L_x_12131 - _ZN4vllm3moe10topkGatingILi8ELi8ELi4ELi16ELi32Ej13__nv_bfloat16LNS0_11ScoringFuncE1EEEvPKT5_PKbPfiPT4_PiiiibPKf)
        .other          _ZN4vllm3moe10topkGatingILi8ELi8ELi4ELi16ELi32Ej13__nv_bfloat16LNS0_11ScoringFuncE1EEEvPKT5_PKbPfiPT4_PiiiibPKf,@"STO_CUDA_ENTRY STV_DEFAULT"
_ZN4vllm3moe10topkGatingILi8ELi8ELi4ELi16ELi32Ej13__nv_bfloat16LNS0_11ScoringFuncE1EEEvPKT5_PKbPfiPT4_PiiiibPKf:
.text._ZN4vllm3moe10topkGatingILi8ELi8ELi4ELi16ELi32Ej13__nv_bfloat16LNS0_11ScoringFuncE1EEEvPKT5_PKbPfiPT4_PiiiibPKf:
        /* <DEDUP_REMOVED lines=14> */
[----:B------:R-:W-:Y:S01]  /*00e0*/  ULDC UR4, c[0x0][0x240] ;  /* 0x0000900000047ab9 */ /* 0x000fe20000000800 */
[----:B0-----:R-:W-:-:S06]  /*00f0*/  IMAD.WIDE R4, R7, 0x2, R4 ;  /* 0x0000000207047825 */ /* 0x001fcc00078e0204 */
[----:B------:R-:W2:Y:S01]  /*0100*/  LDG.E.128 R4, desc[UR6][R4.64] ;  /* 0x0000000604047981 */ /* 0x000ea2000c1e1d00 */
[----:B------:R-:W-:Y:S02]  /*0110*/  ISETP.NE.U32.AND P1, PT, RZ, UR8, PT ;  /* 0x00000008ff007c0c */ /* 0x000fe4000bf25070 */
[----:B------:R-:W-:Y:S02]  /*0120*/  ISETP.NE.U32.AND P0, PT, RZ, UR10, PT ;  /* 0x0000000aff007c0c */ /* 0x000fe4000bf05070 */
        /* <DEDUP_REMOVED lines=17> */
[----:B------:R-:W-:Y:S02]  /*0240*/  IMAD.U32 R10, R7, 0x10000, RZ ;  /* 0x00010000070a7824 */ /* 0x000fe400078e00ff */
[----:B-1----:R-:W-:Y:S01]  /*0250*/  FMUL.FTZ R9, R2, -1.4426950216293334961 ;  /* 0xbfb8aa3b02097820 */ /* 0x002fe20000410000 */
[C---:B------:R-:W-:Y:S01]  /*0260*/  IMAD.U32 R2, R5.reuse, 0x10000, RZ ;  /* 0x0001000005027824 */ /* 0x040fe200078e00ff */
[----:B------:R-:W-:Y:S01]  /*0270*/  PRMT R5, R5, 0x7632, R5 ;  /* 0x0000763205057816 */ /* 0x000fe20000000005 */
[----:B------:R-:W-:Y:S01]  /*0280*/  IMAD.U32 R8, R6, 0x10000, RZ ;  /* 0x0001000006087824 */ /* 0x000fe200078e00ff */
[----:B------:R-:W-:Y:S01]  /*0290*/  PRMT R7, R7, 0x7632, R7 ;  /* 0x0000763207077816 */ /* 0x000fe20000000007 */
[----:B------:R-:W-:Y:S01]  /*02a0*/  FMUL.FTZ R18, R10, -1.4426950216293334961 ;  /* 0xbfb8aa3b0a127820 */ /* 0x000fe20000410000 */
[----:B------:R-:W-:Y:S01]  /*02b0*/  PRMT R6, R6, 0x7632, R6 ;  /* 0x0000763206067816 */ /* 0x000fe20000000006 */
[----:B------:R-:W-:Y:S01]  /*02c0*/  FMUL.FTZ R8, R8, -1.4426950216293334961 ;  /* 0xbfb8aa3b08087820 */ /* 0x000fe20000410000 */
[----:B------:R-:W-:-:S02]  /*02d0*/  IMAD.U32 R10, R4, 0x10000, RZ ;  /* 0x00010000040a7824 */ /* 0x000fc400078e00ff */
[----:B------:R-:W-:Y:S01]  /*02e0*/  FMUL.FTZ R2, R2, -1.4426950216293334961 ;  /* 0xbfb8aa3b02027820 */ /* 0x000fe20000410000 */
[----:B------:R-:W-:Y:S02]  /*02f0*/  IMAD.U32 R5, R5, 0x10000, RZ ;  /* 0x0001000005057824 */ /* 0x000fe400078e00ff */
[----:B------:R-:W-:Y:S01]  /*0300*/  IMAD.U32 R7, R7, 0x10000, RZ ;  /* 0x0001000007077824 */ /* 0x000fe200078e00ff */
[----:B------:R1:W-:Y:S01]  /*0310*/  MUFU.EX2 R4, R18 ;  /* 0x0000001200047308 */ /* 0x0003e20000000800 */
[----:B------:R-:W-:Y:S02]  /*0320*/  IMAD.U32 R6, R6, 0x10000, RZ ;  /* 0x0001000006067824 */ /* 0x000fe400078e00ff */
[----:B------:R-:W-:Y:S01]  /*0330*/  FMUL.FTZ R10, R10, -1.4426950216293334961 ;  /* 0xbfb8aa3b0a0a7820 */ /* 0x000fe20000410000 */
[----:B------:R-:W-:Y:S01]  /*0340*/  FMUL.FTZ R12, R5, -1.4426950216293334961 ;  /* 0xbfb8aa3b050c7820 */ /* 0x000fe20000410000 */
[----:B------:R-:W-:-:S03]  /*0350*/  FMUL.FTZ R6, R6, -1.4426950216293334961 ;  /* 0xbfb8aa3b06067820 */ /* 0x000fc60000410000 */
[----:B------:R-:W2:Y:S01]  /*0360*/  MUFU.EX2 R9, R9 ;  /* 0x0000000900097308 */ /* 0x000ea20000000800 */
[----:B-1----:R-:W-:-:S07]  /*0370*/  FMUL.FTZ R18, R7, -1.4426950216293334961 ;  /* 0xbfb8aa3b07127820 */ /* 0x002fce0000410000 */
[----:B------:R-:W1:Y:S08]  /*0380*/  MUFU.EX2 R8, R8 ;  /* 0x0000000800087308 */ /* 0x000e700000000800 */
[----:B------:R-:W0:Y:S08]  /*0390*/  MUFU.EX2 R2, R2 ;  /* 0x0000000200027308 */ /* 0x000e300000000800 */
[----:B------:R-:W3:Y:S08]  /*03a0*/  MUFU.EX2 R10, R10 ;  /* 0x0000000a000a7308 */ /* 0x000ef00000000800 */
[----:B------:R-:W4:Y:S08]  /*03b0*/  MUFU.EX2 R12, R12 ;  /* 0x0000000c000c7308 */ /* 0x000f300000000800 */
[----:B------:R-:W4:Y:S08]  /*03c0*/  MUFU.EX2 R18, R18 ;  /* 0x0000001200127308 */ /* 0x000f300000000800 */
[----:B------:R-:W5:Y:S01]  /*03d0*/  MUFU.EX2 R6, R6 ;  /* 0x0000000600067308 */ /* 0x000f620000000800 */
[----:B--2---:R-:W-:Y:S01]  /*03e0*/  FADD.FTZ R9, R9, 1 ;  /* 0x3f80000009097421 */ /* 0x004fe20000010000 */
[----:B-1----:R-:W-:Y:S01]  /*03f0*/  FADD.FTZ R8, R8, 1 ;  /* 0x3f80000008087421 */ /* 0x002fe20000010000 */
[----:B0-----:R-:W-:Y:S01]  /*0400*/  FADD.FTZ R2, R2, 1 ;  /* 0x3f80000002027421 */ /* 0x001fe20000010000 */
[----:B------:R-:W-:Y:S01]  /*0410*/  FADD.FTZ R4, R4, 1 ;  /* 0x3f80000004047421 */ /* 0x000fe20000010000 */
[----:B---3--:R-:W-:Y:S01]  /*0420*/  FADD.FTZ R10, R10, 1 ;  /* 0x3f8000000a0a7421 */ /* 0x008fe20000010000 */
[----:B----4-:R-:W-:-:S02]  /*0430*/  FADD.FTZ R12, R12, 1 ;  /* 0x3f8000000c0c7421 */ /* 0x010fc40000010000 */
[----:B------:R-:W0:Y:S01]  /*0440*/  MUFU.RCP R9, R9 ;  /* 0x0000000900097308 */ /* 0x000e220000001000 */
[----:B------:R-:W-:-:S07]  /*0450*/  FADD.FTZ R21, R18, 1 ;  /* 0x3f80000012157421 */ /* 0x000fce0000010000 */
[----:B------:R1:W2:Y:S01]  /*0460*/  MUFU.RCP R5, R2 ;  /* 0x0000000200057308 */ /* 0x0002a20000001000 */
[----:B-----5:R-:W-:-:S07]  /*0470*/  FADD.FTZ R6, R6, 1 ;  /* 0x3f80000006067421 */ /* 0x020fce0000010000 */
[----:B------:R-:W3:Y:S01]  /*0480*/  MUFU.RCP R8, R8 ;  /* 0x0000000800087308 */ /* 0x000ee20000001000 */
[----:B-1----:R-:W-:-:S07]  /*0490*/  IMAD.MOV.U32 R2, RZ, RZ, 0x1 ;  /* 0x00000001ff027424 */ /* 0x002fce00078e00ff */
[----:B------:R-:W1:Y:S01]  /*04a0*/  MUFU.RCP R7, R4 ;  /* 0x0000000400077308 */ /* 0x000e620000001000 */
[----:B------:R-:W-:-:S07]  /*04b0*/  @P1 ISETP.NE.AND P2, PT, R0, RZ, PT ;  /* 0x000000ff0000120c */ /* 0x000fce0003f45270 */
[----:B------:R-:W4:Y:S01]  /*04c0*/  MUFU.RCP R10, R10 ;  /* 0x0000000a000a7308 */ /* 0x000f220000001000 */
[----:B------:R-:W-:-:S07]  /*04d0*/  PRMT R0, R2, 0x7610, R0 ;  /* 0x0000761002007816 */ /* 0x000fce0000000000 */
[----:B------:R-:W5:Y:S01]  /*04e0*/  MUFU.RCP R12, R12 ;  /* 0x0000000c000c7308 */ /* 0x000f620000001000 */
[----:B------:R-:W-:-:S07]  /*04f0*/  @P1 SEL R2, RZ, 0x1, P2 ;  /* 0x00000001ff021807 */ /* 0x000fce0001000000 */
[----:B------:R5:W5:Y:S01]  /*0500*/  MUFU.RCP R20, R6 ;  /* 0x0000000600147308 */ /* 0x000b620000001000 */
[----:B------:R-:W-:-:S07]  /*0510*/  IMAD.U32 R18, RZ, RZ, UR4 ;  /* 0x00000004ff127e24 */ /* 0x000fce000f8e00ff */
[----:B------:R-:W5:Y:S01]  /*0520*/  MUFU.RCP R21, R21 ;  /* 0x0000001500157308 */ /* 0x000f620000001000 */
[----:B------:R-:W-:Y:S02]  /*0530*/  @P1 PRMT R0, R2, 0x7610, R0 ;  /* 0x0000761002001816 */ /* 0x000fe40000000000 */
[----:B0-----:R-:W-:Y:S02]  /*0540*/  FSETP.GEU.FTZ.AND P4, PT, |R9|, +INF , PT ;  /* 0x7f8000000900780b */ /* 0x001fe40003f9e200 */
[----:B--2---:R-:W-:Y:S02]  /*0550*/  FSETP.GEU.FTZ.AND P5, PT, |R5|, +INF , PT ;  /* 0x7f8000000500780b */ /* 0x004fe40003fbe200 */
[----:B------:R-:W-:Y:S02]  /*0560*/  ISETP.GE.AND P1, PT, R18, 0x1, PT ;  /* 0x000000011200780c */ /* 0x000fe40003f26270 */
[----:B---3--:R-:W-:Y:S02]  /*0570*/  FSETP.GEU.FTZ.AND P2, PT, |R8|, +INF , PT ;  /* 0x7f8000000800780b */ /* 0x008fe40003f5e200 */
[----:B-1----:R-:W-:-:S02]  /*0580*/  FSETP.GEU.FTZ.AND P3, PT, |R7|, +INF , PT ;  /* 0x7f8000000700780b */ /* 0x002fc40003f7e200 */
[----:B------:R-:W-:Y:S02]  /*0590*/  FSEL R2, R9, RZ, !P4 ;  /* 0x000000ff09027208 */ /* 0x000fe40006000000 */
[----:B------:R-:W-:Y:S02]  /*05a0*/  FSEL R4, R5, RZ, !P5 ;  /* 0x000000ff05047208 */ /* 0x000fe40006800000 */
[----:B----4-:R-:W-:Y:S02]  /*05b0*/  FSETP.GEU.FTZ.AND P4, PT, |R10|, +INF , PT ;  /* 0x7f8000000a00780b */ /* 0x010fe40003f9e200 */
[----:B------:R-:W-:Y:S02]  /*05c0*/  FSEL R5, R8, RZ, !P2 ;  /* 0x000000ff08057208 */ /* 0x000fe40005000000 */
[----:B-----5:R-:W-:Y:S02]  /*05d0*/  FSEL R6, R7, RZ, !P3 ;  /* 0x000000ff07067208 */ /* 0x020fe40005800000 */
[----:B------:R-:W-:-:S02]  /*05e0*/  FSETP.GEU.FTZ.AND P5, PT, |R12|, +INF , PT ;  /* 0x7f8000000c00780b */ /* 0x000fc40003fbe200 */
[----:B------:R-:W-:Y:S02]  /*05f0*/  FSETP.GEU.FTZ.AND P2, PT, |R20|, +INF , PT ;  /* 0x7f8000001400780b */ /* 0x000fe40003f5e200 */
[C---:B------:R-:W-:Y:S02]  /*0600*/  FSETP.GEU.FTZ.AND P3, PT, |R21|.reuse, +INF , PT ;  /* 0x7f8000001500780b */ /* 0x040fe40003f7e200 */
        /* <DEDUP_REMOVED lines=35> */
[----:B------:R-:W-:Y:S02]  /*0840*/  IMAD.MOV.U32 R28, RZ, RZ, RZ ;  /* 0x000000ffff1c7224 */ /* 0x000fe400078e00ff */
[----:B------:R-:W-:-:S07]  /*0850*/  IMAD.MOV.U32 R29, RZ, RZ, R16 ;  /* 0x000000ffff1d7224 */ /* 0x000fce00078e0010 */
.L_x_1191:
[CC--:B------:R-:W-:Y:S01]  /*0860*/  FSETP.GT.FTZ.AND P3, PT, R25.reuse, R12.reuse, PT ;  /* 0x0000000c1900720b */ /* 0x0c0fe20003f74000 */
[----:B0-----:R-:W0:Y:S01]  /*0870*/  LDC.64 R18, c[0x0][0x240] ;  /* 0x00009000ff127b82 */ /* 0x001e220000000a00 */
[----:B------:R-:W-:Y:S02]  /*0880*/  VIADD R21, R28, 0x1 ;  /* 0x000000011c157836 */ /* 0x000fe40000000000 */
        /* <DEDUP_REMOVED lines=11> */
[----:B------:R-:W-:-:S02]  /*0940*/  SEL R16, R16, 0x3, !P6 ;  /* 0x0000000310107807 */ /* 0x000fc40007000000 */
[-C--:B------:R-:W-:Y:S02]  /*0950*/  FSETP.GT.FTZ.AND P0, PT, R14, R17.reuse, PT ;  /* 0x000000110e00720b */ /* 0x080fe40003f14000 */
[----:B------:R-:W-:Y:S02]  /*0960*/  SEL R16, R16, 0x4, !P5 ;  /* 0x0000000410107807 */ /* 0x000fe40006800000 */
[----:B------:R-:W-:Y:S02]  /*0970*/  FSEL R17, R14, R17, P0 ;  /* 0x000000110e117208 */ /* 0x000fe40000000000 */
[----:B------:R-:W-:Y:S02]  /*0980*/  SEL R16, R16, 0x5, !P4 ;  /* 0x0000000510107807 */ /* 0x000fe40006000000 */
[----:B------:R-:W-:Y:S02]  /*0990*/  FSETP.GT.FTZ.AND P1, PT, R26, R17, PT ;  /* 0x000000111a00720b */ /* 0x000fe40003f34000 */
[----:B------:R-:W-:-:S02]  /*09a0*/  FSEL R17, R7, R2, P3 ;  /* 0x0000000207117208 */ /* 0x000fc40001800000 */
[----:B0-----:R-:W-:Y:S02]  /*09b0*/  ISETP.GE.AND P3, PT, R21, R18, PT ;  /* 0x000000121500720c */ /* 0x001fe40003f66270 */
[----:B------:R-:W-:-:S04]  /*09c0*/  SEL R16, R16, 0x6, !P0 ;  /* 0x0000000610107807 */ /* 0x000fc80004000000 */
[----:B------:R-:W-:-:S07]  /*09d0*/  SEL R30, R16, 0x7, !P1 ;  /* 0x00000007101e7807 */ /* 0x000fce0004800000 */
        /* <DEDUP_REMOVED lines=19> */
.L_x_1189:
[----:B------:R-:W-:Y:S01]  /*0b10*/  FSETP.GT.FTZ.AND P3, PT, R25, R12, PT ;  /* 0x0000000c1900720b */ /* 0x000fe20003f74000 */
[----:B------:R-:W0:Y:S01]  /*0b20*/  LDC.64 R22, c[0x0][0x238] ;  /* 0x00008e00ff167b82 */ /* 0x000e220000000a00 */
[----:B------:R-:W-:Y:S01]  /*0b30*/  FSEL R17, R4, R17, P2 ;  /* 0x0000001104117208 */ /* 0x000fe20001000000 */
[----:B------:R-:W-:Y:S01]  /*0b40*/  IMAD R37, R3, R18, R28 ;  /* 0x0000001203257224 */ /* 0x000fe200078e021c */
[----:B------:R-:W-:Y:S01]  /*0b50*/  FSEL R16, R25, R12, P3 ;  /* 0x0000000c19107208 */ /* 0x000fe20001800000 */
[----:B------:R-:W-:Y:S01]  /*0b60*/  VIADD R31, R31, 0xfffffffe ;  /* 0xfffffffe1f1f7836 */ /* 0x000fe20000000000 */
[----:B------:R-:W-:Y:S02]  /*0b70*/  FSEL R32, R8, R17, P6 ;  /* 0x0000001108207208 */ /* 0x000fe40003000000 */
[----:B------:R-:W-:Y:S02]  /*0b80*/  FSETP.GT.FTZ.AND P2, PT, R11, R16, PT ;  /* 0x000000100b00720b */ /* 0x000fe40003f54000 */
[----:B------:R-:W-:-:S02]  /*0b90*/  FSEL R32, R5, R32, P5 ;  /* 0x0000002005207208 */ /* 0x000fc40002800000 */
[----:B------:R-:W-:Y:S02]  /*0ba0*/  FSEL R16, R11, R16, P2 ;  /* 0x000000100b107208 */ /* 0x000fe40001000000 */
[----:B------:R-:W-:Y:S02]  /*0bb0*/  FSEL R33, R9, R32, P4 ;  /* 0x0000002009217208 */ /* 0x000fe40002000000 */
[CC--:B------:R-:W-:Y:S02]  /*0bc0*/  FSETP.GT.FTZ.AND P6, PT, R15.reuse, R16.reuse, PT ;  /* 0x000000100f00720b */ /* 0x0c0fe40003fd4000 */
[----:B------:R-:W-:Y:S02]  /*0bd0*/  SEL R32, RZ, 0x1, !P3 ;  /* 0x00000001ff207807 */ /* 0x000fe40005800000 */
[----:B------:R-:W-:Y:S02]  /*0be0*/  FSEL R20, R15, R16, P6 ;  /* 0x000000100f147208 */ /* 0x000fe40003000000 */
[----:B------:R-:W-:Y:S01]  /*0bf0*/  SEL R32, R32, 0x2, !P2 ;  /* 0x0000000220207807 */ /* 0x000fe20005000000 */
[----:B------:R-:W1:Y:S01]  /*0c00*/  LDC.64 R16, c[0x0][0x220] ;  /* 0x00008800ff107b82 */ /* 0x000e620000000a00 */
[----:B------:R-:W-:Y:S01]  /*0c10*/  FSETP.GT.FTZ.AND P5, PT, R13, R20, PT ;  /* 0x000000140d00720b */ /* 0x000fe20003fb4000 */
[----:B0-----:R-:W-:Y:S01]  /*0c20*/  IMAD.WIDE R22, R37, 0x4, R22 ;  /* 0x0000000425167825 */ /* 0x001fe200078e0216 */
[----:B------:R-:W-:-:S02]  /*0c30*/  SEL R32, R32, 0x3, !P6 ;  /* 0x0000000320207807 */ /* 0x000fc40007000000 */
[----:B------:R-:W-:Y:S02]  /*0c40*/  FSEL R35, R13, R20, P5 ;  /* 0x000000140d237208 */ /* 0x000fe40002800000 */
[----:B------:R-:W-:Y:S01]  /*0c50*/  SEL R32, R32, 0x4, !P5 ;  /* 0x0000000420207807 */ /* 0x000fe20006800000 */
[----:B------:R-:W0:Y:S01]  /*0c60*/  LDC.64 R20, c[0x0][0x230] ;  /* 0x00008c00ff147b82 */ /* 0x000e220000000a00 */
[----:B------:R-:W-:Y:S02]  /*0c70*/  FSETP.GT.FTZ.AND P4, PT, R24, R35, PT ;  /* 0x000000231800720b */ /* 0x000fe40003f94000 */
[----:B------:R-:W-:Y:S02]  /*0c80*/  FSEL R33, R6, R33, P0 ;  /* 0x0000002106217208 */ /* 0x000fe40000000000 */
[----:B------:R-:W-:Y:S02]  /*0c90*/  FSEL R34, R24, R35, P4 ;  /* 0x0000002318227208 */ /* 0x000fe40002000000 */
[----:B------:R-:W-:-:S02]  /*0ca0*/  FSEL R35, R7, R2, P3 ;  /* 0x0000000207237208 */ /* 0x000fc40001800000 */
[-C--:B------:R-:W-:Y:S02]  /*0cb0*/  FSETP.GT.FTZ.AND P3, PT, R14, R34.reuse, PT ;  /* 0x000000220e00720b */ /* 0x080fe40003f74000 */
[----:B------:R-:W-:Y:S02]  /*0cc0*/  SEL R32, R32, 0x5, !P4 ;  /* 0x0000000520207807 */ /* 0x000fe40006000000 */
[----:B------:R-:W-:Y:S02]  /*0cd0*/  FSEL R34, R14, R34, P3 ;  /* 0x000000220e227208 */ /* 0x000fe40001800000 */
[----:B------:R-:W-:Y:S01]  /*0ce0*/  FSEL R35, R4, R35, P2 ;  /* 0x0000002304237208 */ /* 0x000fe20001000000 */
[----:B-1----:R-:W-:Y:S01]  /*0cf0*/  IMAD.WIDE R16, R37, 0x4, R16 ;  /* 0x0000000425107825 */ /* 0x002fe200078e0210 */
[----:B------:R-:W-:Y:S02]  /*0d00*/  FSETP.GT.FTZ.AND P2, PT, R26, R34, PT ;  /* 0x000000221a00720b */ /* 0x000fe40003f54000 */
[----:B------:R-:W-:-:S02]  /*0d10*/  SEL R32, R32, 0x6, !P3 ;  /* 0x0000000620207807 */ /* 0x000fc40005800000 */
[----:B------:R-:W-:Y:S02]  /*0d20*/  FSEL R34, R8, R35, P6 ;  /* 0x0000002308227208 */ /* 0x000fe40003000000 */
[----:B------:R-:W-:Y:S01]  /*0d30*/  SEL R32, R32, 0x7, !P2 ;  /* 0x0000000720207807 */ /* 0x000fe20005000000 */
[----:B0-----:R-:W-:Y:S01]  /*0d40*/  IMAD.WIDE R20, R37, 0x4, R20 ;  /* 0x0000000425147825 */ /* 0x001fe200078e0214 */
[----:B------:R-:W-:Y:S02]  /*0d50*/  FSEL R33, R10, R33, P1 ;  /* 0x000000210a217208 */ /* 0x000fe40000800000 */
[-C--:B------:R-:W-:Y:S01]  /*0d60*/  ISETP.GE.AND P1, PT, R32, R19.reuse, PT ;  /* 0x000000132000720c */ /* 0x080fe20003f26270 */
[C---:B------:R-:W-:Y:S01]  /*0d70*/  IMAD R37, R28.reuse, UR5, R3 ;  /* 0x000000051c257c24 */ /* 0x040fe2000f8e0203 */
[----:B------:R-:W-:Y:S01]  /*0d80*/  FSEL R34, R5, R34, P5 ;  /* 0x0000002205227208 */ /* 0x000fe20002800000 */
[----:B------:R-:W-:Y:S01]  /*0d90*/  VIADD R28, R28, 0x2 ;  /* 0x000000021c1c7836 */ /* 0x000fe20000000000 */
[----:B------:R-:W-:Y:S01]  /*0da0*/  ISETP.GE.AND P0, PT, R30, R19, PT ;  /* 0x000000131e00720c */ /* 0x000fe20003f06270 */
[----:B------:R0:W-:Y:S01]  /*0db0*/  STG.E desc[UR6][R16.64], R33 ;  /* 0x0000002110007986 */ /* 0x0001e2000c101906 */
[----:B------:R-:W-:Y:S01]  /*0dc0*/  ISETP.LT.AND P1, PT, R32, UR4, P1 ;  /* 0x0000000420007c0c */ /* 0x000fe20008f21270 */
[----:B------:R-:W-:Y:S01]  /*0dd0*/  FADD.FTZ R36, R33, R27 ;  /* 0x0000001b21247221 */ /* 0x000fe20000010000 */
[----:B------:R-:W-:Y:S01]  /*0de0*/  FSEL R35, R9, R34, P4 ;  /* 0x0000002209237208 */ /* 0x000fe20002000000 */
[C-C-:B------:R-:W-:Y:S01]  /*0df0*/  IMAD.IADD R34, R30.reuse, 0x1, -R19.reuse ;  /* 0x000000011e227824 */ /* 0x140fe200078e0a13 */
[----:B------:R-:W-:Y:S01]  /*0e00*/  ISETP.LT.AND P0, PT, R30, UR4, P0 ;  /* 0x000000041e007c0c */ /* 0x000fe20008701270 */
[----:B------:R-:W-:Y:S01]  /*0e10*/  IMAD.IADD R19, R32, 0x1, -R19 ;  /* 0x0000000120137824 */ /* 0x000fe200078e0a13 */
[----:B------:R-:W-:Y:S01]  /*0e20*/  ISETP.NE.AND P1, PT, R29, RZ, P1 ;  /* 0x000000ff1d00720c */ /* 0x000fe20000f25270 */
[----:B------:R-:W-:Y:S01]  /*0e30*/  VIADD R30, R37, UR5 ;  /* 0x00000005251e7c36 */ /* 0x000fe20008000000 */
[----:B------:R-:W-:-:S02]  /*0e40*/  ISETP.NE.AND P0, PT, R29, RZ, P0 ;  /* 0x000000ff1d00720c */ /* 0x000fc40000705270 */
[----:B------:R-:W-:Y:S02]  /*0e50*/  SEL R19, R19, 0x8, P1 ;  /* 0x0000000813137807 */ /* 0x000fe40000800000 */
[----:B------:R-:W-:Y:S02]  /*0e60*/  ISETP.GE.AND P1, PT, R28, R18, PT ;  /* 0x000000121c00720c */ /* 0x000fe40003f26270 */
[----:B------:R-:W-:Y:S02]  /*0e70*/  FSEL R35, R6, R35, P3 ;  /* 0x0000002306237208 */ /* 0x000fe40001800000 */
[----:B------:R-:W-:Y:S02]  /*0e80*/  SEL R34, R34, 0x8, P0 ;  /* 0x0000000822227807 */ /* 0x000fe40000000000 */
[----:B------:R-:W-:Y:S02]  /*0e90*/  FSEL R35, R10, R35, P2 ;  /* 0x000000230a237208 */ /* 0x000fe40001000000 */
[----:B------:R-:W-:Y:S01]  /*0ea0*/  ISETP.NE.AND P0, PT, R31, RZ, PT ;  /* 0x000000ff1f00720c */ /* 0x000fe20003f05270 */
[----:B------:R0:W-:Y:S02]  /*0eb0*/  STG.E desc[UR6][R20.64], R34 ;  /* 0x0000002214007986 */ /* 0x0001e4000c101906 */
[----:B------:R-:W-:-:S02]  /*0ec0*/  FADD.FTZ R27, R36, R35 ;  /* 0x00000023241b7221 */ /* 0x000fc40000010000 */
[----:B------:R0:W-:Y:S04]  /*0ed0*/  STG.E desc[UR6][R22.64], R37 ;  /* 0x0000002516007986 */ /* 0x0001e8000c101906 */
[----:B------:R0:W-:Y:S04]  /*0ee0*/  STG.E desc[UR6][R16.64+0x4], R35 ;  /* 0x0000042310007986 */ /* 0x0001e8000c101906 */
[----:B------:R0:W-:Y:S04]  /*0ef0*/  STG.E desc[UR6][R20.64+0x4], R19 ;  /* 0x0000041314007986 */ /* 0x0001e8000c101906 */
        /* <DEDUP_REMOVED lines=20> */
.L_x_1190:
[----:B------:R-:W-:Y:S05]  /*1040*/  @P0 BRA `(.L_x_1191) ;  /* 0xfffffff800040947 */ /* 0x000fea000383ffff */
.L_x_1188:
        /* <DEDUP_REMOVED lines=8> */
[----:B------:R-:W-:Y:S02]  /*10d0*/  FSEL R7, R7, R2, P0 ;  /* 0x0000000207077208 */ /* 0x000fe40000000000 */
[----:B------:R-:W-:Y:S02]  /*10e0*/  FSETP.GT.FTZ.AND P1, PT, R11, R12, PT ;  /* 0x0000000c0b00720b */ /* 0x000fe40003f34000 */
[----:B------:R-:W-:-:S02]  /*10f0*/  PRMT R0, R0, 0x9910, RZ ;  /* 0x0000991000007816 */ /* 0x000fc400000000ff */
[----:B------:R-:W-:Y:S02]  /*1100*/  FSEL R12, R11, R12, P1 ;  /* 0x0000000c0b0c7208 */ /* 0x000fe40000800000 */
[----:B------:R-:W-:Y:S02]  /*1110*/  SEL R11, RZ, 0x1, !P0 ;  /* 0x00000001ff0b7807 */ /* 0x000fe40004000000 */
[-C--:B------:R-:W-:Y:S02]  /*1120*/  FSETP.GT.FTZ.AND P2, PT, R15, R12.reuse, PT ;  /* 0x0000000c0f00720b */ /* 0x080fe40003f54000 */
        /* <DEDUP_REMOVED lines=8> */
[----:B------:R-:W-:Y:S01]  /*11b0*/  FSEL R8, R8, R7, P2 ;  /* 0x0000000708087208 */ /* 0x000fe20001000000 */
[----:B------:R-:W-:Y:S01]  /*11c0*/  IMAD R7, R28, UR5, R3 ;  /* 0x000000051c077c24 */ /* 0x000fe2000f8e0203 */
[----:B------:R-:W-:-:S02]  /*11d0*/  FSEL R13, R24, R13, P4 ;  /* 0x0000000d180d7208 */ /* 0x000fc40002000000 */
[----:B------:R-:W-:Y:S02]  /*11e0*/  SEL R11, R11, 0x5, !P4 ;  /* 0x000000050b0b7807 */ /* 0x000fe40006000000 */
[CC--:B------:R-:W-:Y:S02]  /*11f0*/  FSETP.GT.FTZ.AND P5, PT, R14.reuse, R13.reuse, PT ;  /* 0x0000000d0e00720b */ /* 0x0c0fe40003fb4000 */
        /* <DEDUP_REMOVED lines=10> */
[----:B------:R-:W-:Y:S02]  /*12a0*/  FSEL R9, R6, R9, P5 ;  /* 0x0000000906097208 */ /* 0x000fe40002800000 */
[C---:B------:R-:W-:Y:S02]  /*12b0*/  ISETP.GE.AND P0, PT, R11.reuse, UR4, PT ;  /* 0x000000040b007c0c */ /* 0x040fe4000bf06270 */
[----:B------:R-:W-:Y:S02]  /*12c0*/  FSEL R9, R10, R9, P1 ;  /* 0x000000090a097208 */ /* 0x000fe40000800000 */
[----:B------:R-:W-:-:S03]  /*12d0*/  ISETP.LT.AND P0, PT, R11, UR8, P0 ;  /* 0x000000080b007c0c */ /* 0x000fc60008701270 */
[----:B------:R2:W-:Y:S01]  /*12e0*/  STG.E desc[UR6][R16.64], R9 ;  /* 0x0000000910007986 */ /* 0x0005e2000c101906 */
[----:B------:R-:W-:Y:S01]  /*12f0*/  ISETP.NE.AND P0, PT, R0, RZ, P0 ;  /* 0x000000ff0000720c */ /* 0x000fe20000705270 */
[----:B------:R-:W-:Y:S02]  /*1300*/  VIADD R0, R11, -UR4 ;  /* 0x800000040b007c36 */ /* 0x000fe40008000000 */
[----:B------:R-:W-:Y:S01]  /*1310*/  FADD.FTZ R27, R27, R9 ;  /* 0x000000091b1b7221 */ /* 0x000fe20000010000 */
[----:B-1----:R-:W-:-:S04]  /*1320*/  IMAD.WIDE R14, R5, 0x4, R14 ;  /* 0x00000004050e7825 */ /* 0x002fc800078e020e */
[----:B0-----:R-:W-:Y:S01]  /*1330*/  IMAD.WIDE R12, R5, 0x4, R12 ;  /* 0x00000004050c7825 */ /* 0x001fe200078e020c */
[----:B------:R-:W-:-:S05]  /*1340*/  SEL R5, R0, 0x8, P0 ;  /* 0x0000000800057807 */ /* 0x000fca0000000000 */
[----:B------:R2:W-:Y:S04]  /*1350*/  STG.E desc[UR6][R14.64], R5 ;  /* 0x000000050e007986 */ /* 0x0005e8000c101906 */
[----:B------:R2:W-:Y:S01]  /*1360*/  STG.E desc[UR6][R12.64], R7 ;  /* 0x000000070c007986 */ /* 0x0005e2000c101906 */
[----:B------:R-:W-:Y:S05]  /*1370*/  BRA `(.L_x_1186) ;  /* 0x0000000800e07947 */ /* 0x000fea0003800000 */
.L_x_1187:
        /* <DEDUP_REMOVED lines=8> */
.L_x_1195:
        /* <DEDUP_REMOVED lines=43> */
.L_x_1193:
        /* <DEDUP_REMOVED lines=11> */
[----:B------:R-:W-:Y:S02]  /*1760*/  FSETP.GT.FTZ.AND P5, PT, R15, R16, PT ;  /* 0x000000100f00720b */ /* 0x000fe40003fb4000 */
[----:B------:R-:W-:Y:S02]  /*1770*/  FSEL R35, R7, R2, P6 ;  /* 0x0000000207237208 */ /* 0x000fe40003000000 */
[----:B------:R-:W-:Y:S02]  /*1780*/  FSEL R16, R15, R16, P5 ;  /* 0x000000100f107208 */ /* 0x000fe40002800000 */
[----:B------:R-:W-:-:S02]  /*1790*/  FSEL R35, R4, R35, P0 ;  /* 0x0000002304237208 */ /* 0x000fc40000000000 */
[-C--:B------:R-:W-:Y:S01]  /*17a0*/  FSETP.GT.FTZ.AND P1, PT, R13, R16.reuse, PT ;  /* 0x000000100d00720b */ /* 0x080fe20003f34000 */
[----:B0-----:R-:W-:Y:S01]  /*17b0*/  IMAD.WIDE R22, R31, 0x4, R22 ;  /* 0x000000041f167825 */ /* 0x001fe200078e0216 */
[----:B------:R-:W-:Y:S02]  /*17c0*/  FSEL R34, R8, R35, P5 ;  /* 0x0000002308227208 */ /* 0x000fe40002800000 */
[----:B------:R-:W-:Y:S02]  /*17d0*/  FSEL R17, R13, R16, P1 ;  /* 0x000000100d117208 */ /* 0x000fe40000800000 */
[----:B------:R-:W-:Y:S02]  /*17e0*/  SEL R16, RZ, 0x1, !P6 ;  /* 0x00000001ff107807 */ /* 0x000fe40007000000 */
[----:B------:R-:W-:Y:S02]  /*17f0*/  FSETP.GT.FTZ.AND P4, PT, R24, R17, PT ;  /* 0x000000111800720b */ /* 0x000fe40003f94000 */
[----:B------:R-:W-:-:S02]  /*1800*/  SEL R16, R16, 0x2, !P0 ;  /* 0x0000000210107807 */ /* 0x000fc40004000000 */
[----:B------:R-:W-:Y:S02]  /*1810*/  FSEL R33, R24, R17, P4 ;  /* 0x0000001118217208 */ /* 0x000fe40002000000 */
[----:B------:R-:W-:Y:S02]  /*1820*/  SEL R16, R16, 0x3, !P5 ;  /* 0x0000000310107807 */ /* 0x000fe40006800000 */
[----:B------:R-:W-:Y:S02]  /*1830*/  FSEL R17, R6, R21, P3 ;  /* 0x0000001506117208 */ /* 0x000fe40001800000 */
[----:B------:R-:W-:Y:S01]  /*1840*/  FSETP.GT.FTZ.AND P3, PT, R14, R33, PT ;  /* 0x000000210e00720b */ /* 0x000fe20003f74000 */
[----:B------:R-:W0:Y:S01]  /*1850*/  LDC.64 R20, c[0x0][0x230] ;  /* 0x00008c00ff147b82 */ /* 0x000e220000000a00 */
[----:B------:R-:W-:Y:S02]  /*1860*/  SEL R30, R16, 0x4, !P1 ;  /* 0x00000004101e7807 */ /* 0x000fe40004800000 */
[----:B------:R-:W-:-:S02]  /*1870*/  FSEL R37, R10, R17, P2 ;  /* 0x000000110a257208 */ /* 0x000fc40001000000 */
[----:B------:R-:W-:Y:S02]  /*1880*/  FSEL R33, R14, R33, P3 ;  /* 0x000000210e217208 */ /* 0x000fe40001800000 */
[----:B------:R-:W-:Y:S01]  /*1890*/  SEL R30, R30, 0x5, !P4 ;  /* 0x000000051e1e7807 */ /* 0x000fe20006000000 */
[----:B------:R-:W1:Y:S01]  /*18a0*/  LDC.64 R16, c[0x0][0x238] ;  /* 0x00008e00ff107b82 */ /* 0x000e620000000a00 */
[----:B------:R-:W-:Y:S01]  /*18b0*/  FSETP.GT.FTZ.AND P2, PT, R26, R33, PT ;  /* 0x000000211a00720b */ /* 0x000fe20003f54000 */
[----:B------:R-:W-:Y:S01]  /*18c0*/  IMAD.IADD R33, R32, 0x1, -R19 ;  /* 0x0000000120217824 */ /* 0x000fe200078e0a13 */
[----:B------:R-:W-:Y:S01]  /*18d0*/  SEL R30, R30, 0x6, !P3 ;  /* 0x000000061e1e7807 */ /* 0x000fe20005800000 */
[----:B------:R2:W-:Y:S01]  /*18e0*/  STG.E desc[UR6][R22.64], R37 ;  /* 0x0000002516007986 */ /* 0x0005e2000c101906 */
[----:B------:R-:W-:Y:S02]  /*18f0*/  FSEL R34, R5, R34, P1 ;  /* 0x0000002205227208 */ /* 0x000fe40000800000 */
[----:B------:R-:W-:-:S02]  /*1900*/  SEL R30, R30, 0x7, !P2 ;  /* 0x000000071e1e7807 */ /* 0x000fc40005000000 */
[-C--:B------:R-:W-:Y:S02]  /*1910*/  ISETP.GE.AND P0, PT, R32, R19.reuse, PT ;  /* 0x000000132000720c */ /* 0x080fe40003f06270 */
[----:B------:R-:W-:Y:S02]  /*1920*/  ISETP.GE.AND P1, PT, R30, R19, PT ;  /* 0x000000131e00720c */ /* 0x000fe40003f26270 */
[----:B------:R-:W-:Y:S01]  /*1930*/  ISETP.LT.AND P0, PT, R32, UR4, P0 ;  /* 0x0000000420007c0c */ /* 0x000fe20008701270 */
[C---:B------:R-:W-:Y:S01]  /*1940*/  IMAD.IADD R32, R30.reuse, 0x1, -R19 ;  /* 0x000000011e207824 */ /* 0x040fe200078e0a13 */
[----:B------:R-:W-:Y:S01]  /*1950*/  ISETP.LT.AND P1, PT, R30, UR4, P1 ;  /* 0x000000041e007c0c */ /* 0x000fe20008f21270 */
[C---:B------:R-:W-:Y:S01]  /*1960*/  IMAD R19, R28.reuse, UR5, R3 ;  /* 0x000000051c137c24 */ /* 0x040fe2000f8e0203 */
[----:B------:R-:W-:Y:S01]  /*1970*/  FSEL R35, R9, R34, P4 ;  /* 0x0000002209237208 */ /* 0x000fe20002000000 */
[----:B------:R-:W-:Y:S01]  /*1980*/  VIADD R28, R28, 0x2 ;  /* 0x000000021c1c7836 */ /* 0x000fe20000000000 */
[----:B------:R-:W-:Y:S01]  /*1990*/  ISETP.NE.AND P1, PT, R27, RZ, P1 ;  /* 0x000000ff1b00720c */ /* 0x000fe20000f25270 */
[----:B0-----:R-:W-:Y:S01]  /*19a0*/  IMAD.WIDE R20, R31, 0x4, R20 ;  /* 0x000000041f147825 */ /* 0x001fe200078e0214 */
[----:B------:R-:W-:-:S02]  /*19b0*/  ISETP.NE.AND P0, PT, R27, RZ, P0 ;  /* 0x000000ff1b00720c */ /* 0x000fc40000705270 */
[----:B------:R-:W-:Y:S01]  /*19c0*/  FSEL R35, R6, R35, P3 ;  /* 0x0000002306237208 */ /* 0x000fe20001800000 */
[----:B-1----:R-:W-:Y:S01]  /*19d0*/  IMAD.WIDE R16, R31, 0x4, R16 ;  /* 0x000000041f107825 */ /* 0x002fe200078e0210 */
[----:B------:R-:W-:Y:S02]  /*19e0*/  SEL R31, R32, 0x8, P1 ;  /* 0x00000008201f7807 */ /* 0x000fe40000800000 */
[----:B------:R-:W-:Y:S01]  /*19f0*/  ISETP.GE.AND P1, PT, R28, R18, PT ;  /* 0x000000121c00720c */ /* 0x000fe20003f26270 */
[----:B--2---:R-:W-:Y:S01]  /*1a00*/  VIADD R37, R19, UR5 ;  /* 0x0000000513257c36 */ /* 0x004fe20008000000 */
[----:B------:R-:W-:Y:S02]  /*1a10*/  SEL R33, R33, 0x8, P0 ;  /* 0x0000000821217807 */ /* 0x000fe40000000000 */
[----:B------:R-:W-:Y:S02]  /*1a20*/  FSEL R35, R10, R35, P2 ;  /* 0x000000230a237208 */ /* 0x000fe40001000000 */
[----:B------:R-:W-:Y:S01]  /*1a30*/  ISETP.NE.AND P0, PT, R29, RZ, PT ;  /* 0x000000ff1d00720c */ /* 0x000fe20003f05270 */
[----:B------:R0:W-:Y:S04]  /*1a40*/  STG.E desc[UR6][R20.64], R33 ;  /* 0x0000002114007986 */ /* 0x0001e8000c101906 */
        /* <DEDUP_REMOVED lines=23> */
.L_x_1194:
[----:B------:R-:W-:Y:S05]  /*1bc0*/  @P0 BRA `(.L_x_1195) ;  /* 0xfffffff8000c0947 */ /* 0x000fea000383ffff */
.L_x_1192:
        /* <DEDUP_REMOVED lines=41> */
[C---:B------:R-:W-:Y:S01]  /*1e60*/  ISETP.LT.AND P0, PT, R11.reuse, UR8, P0 ;  /* 0x000000080b007c0c */ /* 0x040fe20008701270 */
[----:B------:R-:W-:-:S02]  /*1e70*/  VIADD R11, R11, -UR4 ;  /* 0x800000040b0b7c36 */ /* 0x000fc40008000000 */
[----:B------:R3:W-:Y:S01]  /*1e80*/  STG.E desc[UR6][R16.64], R9 ;  /* 0x0000000910007986 */ /* 0x0007e2000c101906 */
[----:B------:R-:W-:-:S04]  /*1e90*/  ISETP.NE.AND P0, PT, R0, RZ, P0 ;  /* 0x000000ff0000720c */ /* 0x000fc80000705270 */
[----:B------:R-:W-:Y:S01]  /*1ea0*/  SEL R11, R11, 0x8, P0 ;  /* 0x000000080b0b7807 */ /* 0x000fe20000000000 */
[----:B-1----:R-:W-:-:S05]  /*1eb0*/  IMAD.WIDE R14, R5, 0x4, R14 ;  /* 0x00000004050e7825 */ /* 0x002fca00078e020e */
[----:B------:R3:W-:Y:S01]  /*1ec0*/  STG.E desc[UR6][R14.64], R11 ;  /* 0x0000000b0e007986 */ /* 0x0007e2000c101906 */
[----:B0-----:R-:W-:-:S04]  /*1ed0*/  IMAD.WIDE R12, R5, 0x4, R12 ;  /* 0x00000004050c7825 */ /* 0x001fc800078e020c */
[----:B------:R-:W-:-:S05]  /*1ee0*/  IMAD R5, R28, UR5, R3 ;  /* 0x000000051c057c24 */ /* 0x000fca000f8e0203 */
[----:B------:R3:W-:Y:S02]  /*1ef0*/  STG.E desc[UR6][R12.64], R5 ;  /* 0x000000050c007986 */ /* 0x0007e4000c101906 */
.L_x_1186:
        /* <DEDUP_REMOVED lines=9> */
[----:B--23--:R-:W-:Y:S02]  /*1f90*/  LOP3.LUT R5, R18, 0x3, RZ, 0xc0, !PT ;  /* 0x0000000312057812 */ /* 0x00cfe400078ec0ff */
        /* <DEDUP_REMOVED lines=12> */
.L_x_1199:
        /* <DEDUP_REMOVED lines=64> */
.L_x_1198:
        /* <DEDUP_REMOVED lines=36> */
.L_x_1200:
[----:B------:R-:W-:-:S13]  /*26a0*/  ISETP.NE.OR P0, PT, R0, RZ, P0 ;  /* 0x000000ff0000720c */ /* 0x000fda0000705670 */
[----:B------:R-:W-:Y:S05]  /*26b0*/  @!P0 BRA `(.L_x_1196) ;  /* 0x0000000000508947 */ /* 0x000fea0003800000 */
.L_x_1197:
[----:B--23--:R-:W1:Y:S01]  /*26c0*/  LDC.64 R6, c[0x0][0x220] ;  /* 0x00008800ff067b82 */ /* 0x00ce620000000a00 */
[----:B------:R2:W3:Y:S02]  /*26d0*/  MUFU.RCP R19, R27 ;  /* 0x0000001b00137308 */ /* 0x0004e40000001000 */
.L_x_1201:
        /* <DEDUP_REMOVED lines=18> */
.L_x_1196:
        /* <DEDUP_REMOVED lines=8> */
.L_x_1202:
        /* <DEDUP_REMOVED lines=11> */
.L_x_1203:
        /* <DEDUP_REMOVED lines=13> */
.L_x_12131:


//--------------------- .text._ZN4vllm3moe10topkGatingILi4ELi4ELi4ELi8ELi32Ej13__nv_bfloat16LNS0_11ScoringFuncE1EEEvPKT5_PKbPfiPT4_PiiiibPKf --------------------------
	.section	.text._ZN4vllm3moe10topkGatingILi4ELi4ELi4ELi8ELi32Ej13__nv_bfloat16LNS0_11ScoringFuncE1EEEvPKT5_PKbPfiPT4_PiiiibPKf,"ax",@progbits
	.align	128
        .global         _ZN4vllm3moe10topkGatingILi4ELi4ELi4ELi8ELi32Ej13__nv_bfloat16LNS0_11ScoringFuncE1EEEvPKT5_PKbPfiPT4_PiiiibPKf
        .type           _ZN4vllm3moe10topkGatingILi4ELi4ELi4ELi8ELi32Ej13__nv_bfloat16LNS0_11ScoringFuncE1EEEvPKT5_PKbPfiPT4_PiiiibPKf,@function
        .size           _ZN4vllm3moe10topkGatingILi4ELi4ELi4ELi8ELi32Ej13__nv_bfloat16LNS0_11ScoringFuncE1EEEvPKT5_PKbPfiPT4_PiiiibPKf,(.L_x_12132 - _ZN4vllm3moe10topkGatingILi4ELi4ELi4ELi8ELi32Ej13__nv_bfloat16LNS0_11ScoringFuncE1EEEvPKT5_PKbPfiPT4_PiiiibPKf)
        .other          _ZN4vllm3moe10topkGatingILi4ELi4ELi4ELi8ELi32Ej13__nv_bfloat16LNS0_11ScoringFuncE1EEEvPKT5_PKbPfiPT4_PiiiibPKf,@"STO_CUDA_ENTRY STV_DEFAULT"
_ZN4vllm3moe10topkGatingILi4ELi4ELi4ELi8ELi32Ej13__nv_bfloat16LNS0_11ScoringFuncE1EEEvPKT5_PKbPfiPT4_PiiiibPKf:
.text._ZN4vllm3moe10topkGatingILi4ELi4ELi4ELi8ELi32Ej13__nv_bfloat16LNS0_11ScoringFuncE1EEEvPKT5_PKbPfiPT4_PiiiibPKf:
        /* <DEDUP_REMOVED lines=24> */
[----:B------:R-:W3:Y:S04]  /*0180*/  @P1 LDG.E.U8 R4, desc[UR10][R4.64] ;  /* 0x0000000a04041981 */ /* 0x000ee8000c1e1100 */
[----:B0-----:R-:W4:Y:S04]  /*0190*/  @P0 LDG.E R15, desc[UR10][R6.64] ;  /* 0x0000000a060f0981 */ /* 0x001f28000c1e1900 */
[----:B------:R-:W5:Y:S04]  /*01a0*/  @P0 LDG.E R13, desc[UR10][R6.64+0x8] ;  /* 0x0000080a060d0981 */ /* 0x000f68000c1e1900 */
[----:B------:R-:W4:Y:S04]  /*01b0*/  @P0 LDG.E R0, desc[UR10][R6.64+0x4] ;  /* 0x0000040a06000981 */ /* 0x000f28000c1e1900 */
[----:B------:R0:W5:Y:S01]  /*01c0*/  @P0 LDG.E R12, desc[UR10][R6.64+0xc] ;  /* 0x00000c0a060c0981 */ /* 0x000162000c1e1900 */
        /* <DEDUP_REMOVED lines=11> */
[----:B0-----:R-:W-:-:S04]  /*0280*/  FMUL.FTZ R7, R3, -1.4426950216293334961 ;  /* 0xbfb8aa3b03077820 */ /* 0x001fc80000410000 */
[----:B------:R-:W0:Y:S08]  /*0290*/  MUFU.EX2 R2, R2 ;  /* 0x0000000200027308 */ /* 0x000e300000000800 */
[----:B------:R-:W2:Y:S01]  /*02a0*/  MUFU.EX2 R8, R8 ;  /* 0x0000000800087308 */ /* 0x000ea20000000800 */
[----:B-1----:R-:W-:Y:S01]  /*02b0*/  FADD.FTZ R3, R9, 1 ;  /* 0x3f80000009037421 */ /* 0x002fe20000010000 */
[----:B---3--:R-:W-:Y:S01]  /*02c0*/  @P1 ISETP.NE.AND P2, PT, R4, RZ, PT ;  /* 0x000000ff0400120c */ /* 0x008fe20003f45270 */
[----:B------:R-:W-:-:S05]  /*02d0*/  IMAD.MOV.U32 R9, RZ, RZ, 0x1 ;  /* 0x00000001ff097424 */ /* 0x000fca00078e00ff */
[----:B------:R-:W1:Y:S01]  /*02e0*/  MUFU.EX2 R7, R7 ;  /* 0x0000000700077308 */ /* 0x000e620000000800 */
[----:B0-----:R-:W-:Y:S01]  /*02f0*/  FADD.FTZ R5, R2, 1 ;  /* 0x3f80000002057421 */ /* 0x001fe20000010000 */
[----:B------:R-:W-:-:S04]  /*0300*/  @P1 SEL R2, RZ, 0x1, P2 ;  /* 0x00000001ff021807 */ /* 0x000fc80001000000 */
[----:B------:R-:W-:Y:S02]  /*0310*/  @P1 PRMT R9, R2, 0x7610, R9 ;  /* 0x0000761002091816 */ /* 0x000fe40000000009 */
[----:B------:R-:W0:Y:S01]  /*0320*/  MUFU.RCP R3, R3 ;  /* 0x0000000300037308 */ /* 0x000e220000001000 */
[----:B--2---:R-:W-:-:S07]  /*0330*/  FADD.FTZ R6, R8, 1 ;  /* 0x3f80000008067421 */ /* 0x004fce0000010000 */
[----:B------:R-:W2:Y:S01]  /*0340*/  MUFU.RCP R5, R5 ;  /* 0x0000000500057308 */ /* 0x000ea20000001000 */
[----:B-1----:R-:W-:-:S07]  /*0350*/  FADD.FTZ R8, R7, 1 ;  /* 0x3f80000007087421 */ /* 0x002fce0000010000 */
[----:B------:R-:W1:Y:S01]  /*0360*/  MUFU.RCP R6, R6 ;  /* 0x0000000600067308 */ /* 0x000e620000001000 */
[----:B0-----:R-:W-:-:S04]  /*0370*/  FSETP.GEU.FTZ.AND P1, PT, |R3|, +INF , PT ;  /* 0x7f8000000300780b */ /* 0x001fc80003f3e200 */
[----:B------:R-:W-:Y:S02]  /*0380*/  FSEL R10, R3, RZ, !P1 ;  /* 0x000000ff030a7208 */ /* 0x000fe40004800000 */
[----:B------:R-:W-:Y:S01]  /*0390*/  PLOP3.LUT P1, PT, PT, PT, UP0, 0x80, 0x0 ;  /* 0x000000000000781c */ /* 0x000fe20003f2f008 */
[----:B------:R0:W3:Y:S01]  /*03a0*/  MUFU.RCP R14, R8 ;  /* 0x00000008000e7308 */ /* 0x0000e20000001000 */
[----:B--2---:R-:W-:-:S04]  /*03b0*/  FSETP.GEU.FTZ.AND P2, PT, |R5|, +INF , PT ;  /* 0x7f8000000500780b */ /* 0x004fc80003f5e200 */
[----:B------:R-:W-:Y:S02]  /*03c0*/  FSEL R7, R5, RZ, !P2 ;  /* 0x000000ff05077208 */ /* 0x000fe40005000000 */
[----:B-1----:R-:W-:-:S03]  /*03d0*/  FSETP.GEU.FTZ.AND P3, PT, |R6|, +INF , PT ;  /* 0x7f8000000600780b */ /* 0x002fc60003f7e200 */
[----:B----4-:R-:W-:Y:S01]  /*03e0*/  @P0 FADD.FTZ R3, R7, R0 ;  /* 0x0000000007030221 */ /* 0x010fe20000010000 */
[----:B------:R-:W-:Y:S01]  /*03f0*/  IMAD.MOV.U32 R0, RZ, RZ, RZ ;  /* 0x000000ffff007224 */ /* 0x000fe200078e00ff */
[----:B0-----:R-:W-:Y:S01]  /*0400*/  FSEL R8, R6, RZ, !P3 ;  /* 0x000000ff06087208 */ /* 0x001fe20005800000 */
[----:B------:R-:W-:Y:S01]  /*0410*/  @P0 FADD.FTZ R6, R10, R15 ;  /* 0x0000000f0a060221 */ /* 0x000fe20000010000 */
[----:B------:R-:W-:Y:S01]  /*0420*/  @!P0 IMAD.MOV.U32 R6, RZ, RZ, R10 ;  /* 0x000000ffff068224 */ /* 0x000fe200078e000a */
[----:B---3--:R-:W-:Y:S02]  /*0430*/  FSETP.GEU.FTZ.AND P4, PT, |R14|, +INF , PT ;  /* 0x7f8000000e00780b */ /* 0x008fe40003f9e200 */
[----:B-----5:R-:W-:Y:S01]  /*0440*/  @P0 FADD.FTZ R4, R8, R13 ;  /* 0x0000000d08040221 */ /* 0x020fe20000010000 */
[----:B------:R-:W-:Y:S01]  /*0450*/  @!P0 IMAD.MOV.U32 R4, RZ, RZ, R8 ;  /* 0x000000ffff048224 */ /* 0x000fe200078e0008 */
[----:B------:R-:W-:Y:S01]  /*0460*/  FSEL R5, R14, RZ, !P4 ;  /* 0x000000ff0e057208 */ /* 0x000fe20006000000 */
[----:B------:R-:W-:-:S04]  /*0470*/  @!P0 IMAD.MOV.U32 R3, RZ, RZ, R7 ;  /* 0x000000ffff038224 */ /* 0x000fc800078e0007 */
        /* <DEDUP_REMOVED lines=21> */
.L_x_1211:
[CC--:B------:R-:W-:Y:S01]  /*05d0*/  FSETP.GT.FTZ.AND P2, PT, R3.reuse, R6.reuse, PT ;  /* 0x000000060300720b */ /* 0x0c0fe20003f54000 */
[----:B0-----:R-:W0:Y:S01]  /*05e0*/  LDC.64 R14, c[0x0][0x220] ;  /* 0x00008800ff0e7b82 */ /* 0x001e220000000a00 */
[----:B------:R-:W-:Y:S02]  /*05f0*/  UIADD3 UR6, UR4, 0x1, URZ ;  /* 0x0000000104067890 */ /* 0x000fe4000fffe03f */
[----:B------:R-:W-:Y:S02]  /*0600*/  FSEL R17, R3, R6, P2 ;  /* 0x0000000603117208 */ /* 0x000fe40001000000 */
[----:B------:R-:W-:Y:S01]  /*0610*/  SEL R16, RZ, 0x1, !P2 ;  /* 0x00000001ff107807 */ /* 0x000fe20005000000 */
[----:B------:R-:W-:Y:S01]  /*0620*/  UISETP.GE.AND UP0, UPT, UR6, UR8, UPT ;  /* 0x000000080600728c */ /* 0x000fe2000bf06270 */
[CC--:B------:R-:W-:Y:S01]  /*0630*/  FSETP.GT.FTZ.AND P3, PT, R4.reuse, R17.reuse, PT ;  /* 0x000000110400720b */ /* 0x0c0fe20003f74000 */
[----:B------:R-:W1:Y:S03]  /*0640*/  LDC.64 R12, c[0x0][0x230] ;  /* 0x00008c00ff0c7b82 */ /* 0x000e660000000a00 */
[----:B------:R-:W-:-:S02]  /*0650*/  FSEL R17, R4, R17, P3 ;  /* 0x0000001104117208 */ /* 0x000fc40001800000 */
[----:B------:R-:W-:Y:S02]  /*0660*/  SEL R16, R16, 0x2, !P3 ;  /* 0x0000000210107807 */ /* 0x000fe40005800000 */
[----:B------:R-:W-:Y:S02]  /*0670*/  FSETP.GT.FTZ.AND P4, PT, R2, R17, PT ;  /* 0x000000110200720b */ /* 0x000fe40003f94000 */
[----:B------:R-:W-:Y:S02]  /*0680*/  FSEL R17, R7, R10, P2 ;  /* 0x0000000a07117208 */ /* 0x000fe40001000000 */
[----:B------:R-:W-:Y:S01]  /*0690*/  SEL R22, R16, 0x3, !P4 ;  /* 0x0000000310167807 */ /* 0x000fe20006000000 */
[----:B------:R-:W-:-:S03]  /*06a0*/  IMAD.U32 R16, RZ, RZ, UR8 ;  /* 0x00000008ff107e24 */ /* 0x000fc6000f8e00ff */
[----:B------:R-:W-:Y:S01]  /*06b0*/  ISETP.GE.AND P0, PT, R22, UR9, PT ;  /* 0x0000000916007c0c */ /* 0x000fe2000bf06270 */
[----:B------:R-:W-:Y:S01]  /*06c0*/  IMAD R21, R11, R16, UR4 ;  /* 0x000000040b157e24 */ /* 0x000fe2000f8e0210 */
[----:B------:R-:W-:Y:S01]  /*06d0*/  FSEL R16, R8, R17, P3 ;  /* 0x0000001108107208 */ /* 0x000fe20001800000 */
[C---:B------:R-:W-:Y:S01]  /*06e0*/  VIADD R17, R22.reuse, -UR9 ;  /* 0x8000000916117c36 */ /* 0x040fe20008000000 */
[----:B------:R-:W-:Y:S01]  /*06f0*/  ISETP.LT.AND P0, PT, R22, UR12, P0 ;  /* 0x0000000c16007c0c */ /* 0x000fe20008701270 */
[----:B0-----:R-:W-:Y:S01]  /*0700*/  IMAD.WIDE R14, R21, 0x4, R14 ;  /* 0x00000004150e7825 */ /* 0x001fe200078e020e */
[----:B------:R-:W-:Y:S02]  /*0710*/  FSEL R23, R5, R16, P4 ;  /* 0x0000001005177208 */ /* 0x000fe40002000000 */
[----:B------:R-:W-:Y:S01]  /*0720*/  ISETP.NE.AND P0, PT, R20, RZ, P0 ;  /* 0x000000ff1400720c */ /* 0x000fe20000705270 */
[----:B-1----:R-:W-:Y:S02]  /*0730*/  IMAD.WIDE R12, R21, 0x4, R12 ;  /* 0x00000004150c7825 */ /* 0x002fe400078e020c */
[----:B------:R0:W-:Y:S01]  /*0740*/  STG.E desc[UR10][R14.64], R23 ;  /* 0x000000170e007986 */ /* 0x0001e2000c10190a */
[----:B------:R-:W-:Y:S01]  /*0750*/  SEL R25, R17, 0x4, P0 ;  /* 0x0000000411197807 */ /* 0x000fe20000000000 */
[----:B------:R-:W-:Y:S01]  /*0760*/  FADD.FTZ R0, R23, R0 ;  /* 0x0000000017007221 */ /* 0x000fe20000010000 */
[----:B------:R-:W1:Y:S01]  /*0770*/  LDC.64 R16, c[0x0][0x238] ;  /* 0x00008e00ff107b82 */ /* 0x000e620000000a00 */
[----:B------:R-:W-:-:S02]  /*0780*/  PLOP3.LUT P0, PT, PT, PT, UP0, 0x80, 0x0 ;  /* 0x000000000000781c */ /* 0x000fc40003f0f008 */
[----:B------:R0:W-:Y:S11]  /*0790*/  STG.E desc[UR10][R12.64], R25 ;  /* 0x000000190c007986 */ /* 0x0001f6000c10190a */
        /* <DEDUP_REMOVED lines=10> */
.L_x_1207:
[-C--:B------:R-:W-:Y:S01]  /*0840*/  FSETP.GT.FTZ.AND P0, PT, R3, R6.reuse, PT ;  /* 0x000000060300720b */ /* 0x080fe20003f14000 */
[----:B-1----:R-:W-:Y:S01]  /*0850*/  IMAD.WIDE R16, R21, 0x4, R16 ;  /* 0x0000000415107825 */ /* 0x002fe200078e0210 */
[----:B------:R-:W-:Y:S02]  /*0860*/  UIADD3 UR6, UR4, 0x2, URZ ;  /* 0x0000000204067890 */ /* 0x000fe4000fffe03f */
[----:B0-----:R-:W-:Y:S01]  /*0870*/  FSEL R23, R3, R6, P0 ;  /* 0x0000000603177208 */ /* 0x001fe20000000000 */
[----:B------:R-:W-:Y:S01]  /*0880*/  IMAD.U32 R24, RZ, RZ, UR7 ;  /* 0x00000007ff187e24 */ /* 0x000fe2000f8e00ff */
[----:B------:R-:W-:Y:S01]  /*0890*/  FSEL R21, R7, R10, P0 ;  /* 0x0000000a07157208 */ /* 0x000fe20000000000 */
[----:B------:R-:W-:Y:S01]  /*08a0*/  UISETP.GE.AND UP0, UPT, UR6, UR8, UPT ;  /* 0x000000080600728c */ /* 0x000fe2000bf06270 */
[----:B------:R-:W-:-:S04]  /*08b0*/  FSETP.GT.FTZ.AND P2, PT, R4, R23, PT ;  /* 0x000000170400720b */ /* 0x000fc80003f54000 */
[----:B------:R-:W-:Y:S02]  /*08c0*/  FSEL R23, R4, R23, P2 ;  /* 0x0000001704177208 */ /* 0x000fe40001000000 */
[----:B------:R-:W-:Y:S01]  /*08d0*/  FSEL R22, R8, R21, P2 ;  /* 0x0000001508167208 */ /* 0x000fe20001000000 */
[----:B------:R-:W-:Y:S01]  /*08e0*/  IMAD R21, R24, UR4, R11 ;  /* 0x0000000418157c24 */ /* 0x000fe2000f8e020b */
[----:B------:R-:W-:-:S04]  /*08f0*/  FSETP.GT.FTZ.AND P3, PT, R2, R23, PT ;  /* 0x000000170200720b */ /* 0x000fc80003f74000 */
[----:B------:R-:W-:Y:S01]  /*0900*/  FSEL R23, R5, R22, P3 ;  /* 0x0000001605177208 */ /* 0x000fe20001800000 */
[----:B------:R0:W-:Y:S01]  /*0910*/  STG.E desc[UR10][R16.64], R21 ;  /* 0x0000001510007986 */ /* 0x0001e2000c10190a */
[----:B------:R-:W-:-:S03]  /*0920*/  SEL R22, RZ, 0x1, !P0 ;  /* 0x00000001ff167807 */ /* 0x000fc60004000000 */
[----:B------:R0:W-:Y:S01]  /*0930*/  STG.E desc[UR10][R14.64+0x4], R23 ;  /* 0x000004170e007986 */ /* 0x0001e2000c10190a */
[----:B------:R-:W-:Y:S01]  /*0940*/  SEL R22, R22, 0x2, !P2 ;  /* 0x0000000216167807 */ /* 0x000fe20005000000 */
[----:B------:R-:W-:-:S03]  /*0950*/  FADD.FTZ R0, R0, R23 ;  /* 0x0000001700007221 */ /* 0x000fc60000010000 */
[----:B------:R-:W-:-:S04]  /*0960*/  SEL R24, R22, 0x3, !P3 ;  /* 0x0000000316187807 */ /* 0x000fc80005800000 */
[C---:B------:R-:W-:Y:S01]  /*0970*/  ISETP.GE.AND P0, PT, R24.reuse, UR9, PT ;  /* 0x0000000918007c0c */ /* 0x040fe2000bf06270 */
[----:B------:R-:W-:-:S03]  /*0980*/  VIADD R22, R24, -UR9 ;  /* 0x8000000918167c36 */ /* 0x000fc60008000000 */
[----:B------:R-:W-:-:S04]  /*0990*/  ISETP.LT.AND P0, PT, R24, UR12, P0 ;  /* 0x0000000c18007c0c */ /* 0x000fc80008701270 */
[----:B------:R-:W-:-:S04]  /*09a0*/  ISETP.NE.AND P0, PT, R20, RZ, P0 ;  /* 0x000000ff1400720c */ /* 0x000fc80000705270 */
[----:B------:R-:W-:Y:S02]  /*09b0*/  SEL R25, R22, 0x4, P0 ;  /* 0x0000000416197807 */ /* 0x000fe40000000000 */
[----:B------:R-:W-:-:S03]  /*09c0*/  PLOP3.LUT P0, PT, PT, PT, UP0, 0x80, 0x0 ;  /* 0x000000000000781c */ /* 0x000fc60003f0f008 */
[----:B------:R0:W-:Y:S10]  /*09d0*/  STG.E desc[UR10][R12.64+0x4], R25 ;  /* 0x000004190c007986 */ /* 0x0001f4000c10190a */
        /* <DEDUP_REMOVED lines=10> */
.L_x_1208:
        /* <DEDUP_REMOVED lines=34> */
.L_x_1209:
[-C--:B------:R-:W-:Y:S01]  /*0ca0*/  FSETP.GT.FTZ.AND P2, PT, R3, R6.reuse, PT ;  /* 0x000000060300720b */ /* 0x080fe20003f54000 */
[----:B------:R-:W-:Y:S01]  /*0cb0*/  UIADD3 UR4, UR4, 0x4, URZ ;  /* 0x0000000404047890 */ /* 0x000fe2000fffe03f */
[----:B------:R-:W-:Y:S01]  /*0cc0*/  VIADD R27, R21, UR7 ;  /* 0x00000007151b7c36 */ /* 0x000fe20008000000 */
[----:B------:R-:W-:Y:S01]  /*0cd0*/  UIADD3 UR5, UR5, -0x4, URZ ;  /* 0xfffffffc05057890 */ /* 0x000fe2000fffe03f */
[----:B0-----:R-:W-:Y:S01]  /*0ce0*/  FSEL R23, R3, R6, P2 ;  /* 0x0000000603177208 */ /* 0x001fe20001000000 */
[----:B------:R-:W-:Y:S01]  /*0cf0*/  UISETP.GE.AND UP0, UPT, UR4, UR8, UPT ;  /* 0x000000080400728c */ /* 0x000fe2000bf06270 */
[----:B------:R-:W-:Y:S01]  /*0d00*/  SEL R22, RZ, 0x1, !P2 ;  /* 0x00000001ff167807 */ /* 0x000fe20005000000 */
[----:B------:R-:W-:Y:S01]  /*0d10*/  VIADD R25, R27, UR7 ;  /* 0x000000071b197c36 */ /* 0x000fe20008000000 */
[----:B------:R-:W-:Y:S01]  /*0d20*/  FSETP.GT.FTZ.AND P3, PT, R4, R23, PT ;  /* 0x000000170400720b */ /* 0x000fe20003f74000 */
[----:B------:R0:W-:Y:S01]  /*0d30*/  STG.E desc[UR10][R16.64+0x8], R27 ;  /* 0x0000081b10007986 */ /* 0x0001e2000c10190a */
[----:B------:R-:W-:-:S02]  /*0d40*/  ISETP.NE.AND P5, PT, RZ, UR5, PT ;  /* 0x00000005ff007c0c */ /* 0x000fc4000bfa5270 */
[----:B------:R-:W-:Y:S02]  /*0d50*/  FSEL R23, R4, R23, P3 ;  /* 0x0000001704177208 */ /* 0x000fe40001800000 */
[----:B------:R-:W-:Y:S02]  /*0d60*/  SEL R22, R22, 0x2, !P3 ;  /* 0x0000000216167807 */ /* 0x000fe40005800000 */
[----:B------:R-:W-:Y:S02]  /*0d70*/  FSETP.GT.FTZ.AND P4, PT, R2, R23, PT ;  /* 0x000000170200720b */ /* 0x000fe40003f94000 */
[----:B------:R-:W-:Y:S02]  /*0d80*/  FSEL R23, R7, R10, P2 ;  /* 0x0000000a07177208 */ /* 0x000fe40001000000 */
[----:B------:R-:W-:Y:S02]  /*0d90*/  SEL R22, R22, 0x3, !P4 ;  /* 0x0000000316167807 */ /* 0x000fe40006000000 */
[----:B------:R-:W-:-:S02]  /*0da0*/  FSEL R24, R8, R23, P3 ;  /* 0x0000001708187208 */ /* 0x000fc40001800000 */
[C---:B------:R-:W-:Y:S01]  /*0db0*/  ISETP.GE.AND P0, PT, R22.reuse, UR9, PT ;  /* 0x0000000916007c0c */ /* 0x040fe2000bf06270 */
[C---:B------:R-:W-:Y:S01]  /*0dc0*/  VIADD R23, R22.reuse, -UR9 ;  /* 0x8000000916177c36 */ /* 0x040fe20008000000 */
[----:B------:R-:W-:Y:S02]  /*0dd0*/  FSEL R21, R5, R24, P4 ;  /* 0x0000001805157208 */ /* 0x000fe40002000000 */
[----:B------:R-:W-:-:S03]  /*0de0*/  ISETP.LT.AND P0, PT, R22, UR12, P0 ;  /* 0x0000000c16007c0c */ /* 0x000fc60008701270 */
[----:B------:R0:W-:Y:S01]  /*0df0*/  STG.E desc[UR10][R14.64+0xc], R21 ;  /* 0x00000c150e007986 */ /* 0x0001e2000c10190a */
[----:B------:R-:W-:Y:S01]  /*0e00*/  ISETP.NE.AND P0, PT, R20, RZ, P0 ;  /* 0x000000ff1400720c */ /* 0x000fe20000705270 */
[----:B------:R-:W-:-:S03]  /*0e10*/  FADD.FTZ R0, R0, R21 ;  /* 0x0000001500007221 */ /* 0x000fc60000010000 */
[----:B------:R-:W-:Y:S02]  /*0e20*/  SEL R23, R23, 0x4, P0 ;  /* 0x0000000417177807 */ /* 0x000fe40000000000 */
[----:B------:R-:W-:-:S03]  /*0e30*/  PLOP3.LUT P0, PT, PT, PT, UP0, 0x80, 0x0 ;  /* 0x000000000000781c */ /* 0x000fc60003f0f008 */
[----:B------:R0:W-:Y:S04]  /*0e40*/  STG.E desc[UR10][R12.64+0xc], R23 ;  /* 0x00000c170c007986 */ /* 0x0001e8000c10190a */
[----:B------:R0:W-:Y:S06]  /*0e50*/  STG.E desc[UR10][R16.64+0xc], R25 ;  /* 0x00000c1910007986 */ /* 0x0001ec000c10190a */
        /* <DEDUP_REMOVED lines=10> */
.L_x_1210:
[----:B------:R-:W-:Y:S05]  /*0f00*/  @P5 BRA `(.L_x_1211) ;  /* 0xfffffff400b05947 */ /* 0x000fea000383ffff */
.L_x_1206:
[----:B------:R-:W-:-:S06]  /*0f10*/  ULOP3.LUT UP0, UR5, UR8, 0x3, URZ, 0xc0, !UPT ;  /* 0x0000000308057892 */ /* 0x000fcc000f80c03f */
[----:B------:R-:W-:-:S13]  /*0f20*/  PLOP3.LUT P0, PT, PT, PT, UP0, 0x80, 0x0 ;  /* 0x000000000000781c */ /* 0x000fda0003f0f008 */
[----:B------:R-:W-:Y:S05]  /*0f30*/  @!P0 BRA `(.L_x_1204) ;  /* 0x0000001000a08947 */ /* 0x000fea0003800000 */
[----:B0-----:R-:W0:Y:S01]  /*0f40*/  S2R R21, SR_TID.X ;  /* 0x0000000000157919 */ /* 0x001e220000002100 */
[----:B------:R-:W1:Y:S01]  /*0f50*/  LDC.64 R12, c[0x0][0x238] ;  /* 0x00008e00ff0c7b82 */ /* 0x000e620000000a00 */
[----:B------:R-:W-:Y:S01]  /*0f60*/  IMAD.U32 R20, RZ, RZ, UR7 ;  /* 0x00000007ff147e24 */ /* 0x000fe2000f8e00ff */
[----:B------:R-:W-:Y:S01]  /*0f70*/  PRMT R9, R9, 0x9910, RZ ;  /* 0x0000991009097816 */ /* 0x000fe200000000ff */
[----:B------:R-:W-:Y:S01]  /*0f80*/  IMAD.U32 R22, RZ, RZ, UR8 ;  /* 0x00000008ff167e24 */ /* 0x000fe2000f8e00ff */
[----:B------:R-:W-:Y:S01]  /*0f90*/  ULDC UR12, c[0x0][0x228] ;  /* 0x00008a00000c7ab9 */ /* 0x000fe20000000800 */
[----:B------:R-:W-:Y:S01]  /*0fa0*/  ULDC UR6, c[0x0][0x248] ;  /* 0x0000920000067ab9 */ /* 0x000fe20000000800 */
[----:B------:R-:W-:Y:S01]  /*0fb0*/  ULDC.64 UR8, c[0x0][0x240] ;  /* 0x0000900000087ab9 */ /* 0x000fe20000000a00 */
[----:B------:R-:W-:Y:S01]  /*0fc0*/  IMAD R23, R11, R22, UR4 ;  /* 0x000000040b177e24 */ /* 0x000fe2000f8e0216 */
[----:B------:R-:W2:Y:S08]  /*0fd0*/  LDC.64 R14, c[0x0][0x230] ;  /* 0x00008c00ff0e7b82 */ /* 0x000eb00000000a00 */
[----:B------:R-:W3:Y:S01]  /*0fe0*/  LDC.64 R16, c[0x0][0x220] ;  /* 0x00008800ff107b82 */ /* 0x000ee20000000a00 */
[----:B-1----:R-:W-:-:S04]  /*0ff0*/  IMAD.WIDE R12, R23, 0x4, R12 ;  /* 0x00000004170c7825 */ /* 0x002fc800078e020c */
[----:B0-----:R-:W-:Y:S01]  /*1000*/  IMAD R21, R20, UR4, R21 ;  /* 0x0000000414157c24 */ /* 0x001fe2000f8e0215 */
[----:B------:R-:W-:Y:S01]  /*1010*/  UIADD3 UR4, UR4, 0x1, URZ ;  /* 0x0000000104047890 */ /* 0x000fe2000fffe03f */
[----:B--2---:R-:W-:-:S04]  /*1020*/  IMAD.WIDE R14, R23, 0x4, R14 ;  /* 0x00000004170e7825 */ /* 0x004fc800078e020e */
[----:B------:R-:W-:Y:S02]  /*1030*/  IMAD R18, R18, 0x80, R21 ;  /* 0x0000008012127824 */ /* 0x000fe400078e0215 */
[----:B------:R-:W-:Y:S02]  /*1040*/  IMAD.MOV.U32 R21, RZ, RZ, R13 ;  /* 0x000000ffff157224 */ /* 0x000fe400078e000d */
[----:B------:R-:W-:Y:S02]  /*1050*/  IMAD R19, R19, 0x20, R18 ;  /* 0x0000002013137824 */ /* 0x000fe400078e0212 */
[----:B------:R-:W-:Y:S02]  /*1060*/  IMAD.MOV.U32 R18, RZ, RZ, R12 ;  /* 0x000000ffff127224 */ /* 0x000fe400078e000c */
[----:B---3--:R-:W-:-:S07]  /*1070*/  IMAD.WIDE R16, R23, 0x4, R16 ;  /* 0x0000000417107825 */ /* 0x008fce00078e0210 */
.L_x_1213:
[CC--:B------:R-:W-:Y:S01]  /*1080*/  FSETP.GT.FTZ.AND P2, PT, R3.reuse, R6.reuse, PT ;  /* 0x000000060300720b */ /* 0x0c0fe20003f54000 */
[----:B------:R-:W-:Y:S02]  /*1090*/  UISETP.GE.AND UP0, UPT, UR4, UR8, UPT ;  /* 0x000000080400728c */ /* 0x000fe4000bf06270 */
        /* <DEDUP_REMOVED lines=10> */
[----:B------:R-:W-:Y:S01]  /*1140*/  FSEL R22, R8, R13, P3 ;  /* 0x0000000d08167208 */ /* 0x000fe20001800000 */
[----:B------:R-:W-:Y:S01]  /*1150*/  IMAD.MOV.U32 R13, RZ, RZ, R17 ;  /* 0x000000ffff0d7224 */ /* 0x000fe200078e0011 */
[C---:B------:R-:W-:Y:S01]  /*1160*/  ISETP.GE.AND P0, PT, R20.reuse, UR9, PT ;  /* 0x0000000914007c0c */ /* 0x040fe2000bf06270 */
[----:B------:R-:W-:Y:S01]  /*1170*/  VIADD R12, R20, -UR9 ;  /* 0x80000009140c7c36 */ /* 0x000fe20008000000 */
[----:B------:R-:W-:-:S02]  /*1180*/  FSEL R23, R5, R22, P4 ;  /* 0x0000001605177208 */ /* 0x000fc40002000000 */
[----:B------:R-:W-:Y:S02]  /*1190*/  ISETP.LT.AND P0, PT, R20, UR6, P0 ;  /* 0x0000000614007c0c */ /* 0x000fe40008701270 */
[----:B------:R-:W-:Y:S01]  /*11a0*/  ISETP.NE.AND P4, PT, RZ, UR5, PT ;  /* 0x00000005ff007c0c */ /* 0x000fe2000bf85270 */
[----:B------:R-:W-:Y:S01]  /*11b0*/  FADD.FTZ R0, R23, R0 ;  /* 0x0000000017007221 */ /* 0x000fe20000010000 */
[----:B------:R-:W-:-:S04]  /*11c0*/  ISETP.NE.AND P0, PT, R9, RZ, P0 ;  /* 0x000000ff0900720c */ /* 0x000fc80000705270 */
[----:B------:R-:W-:Y:S01]  /*11d0*/  SEL R25, R12, 0x4, P0 ;  /* 0x000000040c197807 */ /* 0x000fe20000000000 */
[----:B------:R-:W-:Y:S01]  /*11e0*/  IMAD.MOV.U32 R12, RZ, RZ, R16 ;  /* 0x000000ffff0c7224 */ /* 0x000fe200078e0010 */
[----:B------:R-:W-:-:S04]  /*11f0*/  IADD3 R16, P3, R16, 0x4, RZ ;  /* 0x0000000410107810 */ /* 0x000fc80007f7e0ff */
[----:B------:R0:W-:Y:S02]  /*1200*/  STG.E desc[UR10][R12.64], R23 ;  /* 0x000000170c007986 */ /* 0x0001e4000c10190a */
[----:B0-----:R-:W-:Y:S01]  /*1210*/  IMAD.MOV.U32 R12, RZ, RZ, R14 ;  /* 0x000000ffff0c7224 */ /* 0x001fe200078e000e */
[----:B------:R-:W-:Y:S01]  /*1220*/  IADD3 R14, P2, R14, 0x4, RZ ;  /* 0x000000040e0e7810 */ /* 0x000fe20007f5e0ff */
[----:B------:R-:W-:-:S05]  /*1230*/  IMAD.MOV.U32 R13, RZ, RZ, R15 ;  /* 0x000000ffff0d7224 */ /* 0x000fca00078e000f */
[----:B------:R0:W-:Y:S02]  /*1240*/  STG.E desc[UR10][R12.64], R25 ;  /* 0x000000190c007986 */ /* 0x0001e4000c10190a */
        /* <DEDUP_REMOVED lines=14> */
.L_x_1212:
[----:B0-----:R-:W-:Y:S02]  /*1330*/  VIADD R19, R19, UR12 ;  /* 0x0000000c13137c36 */ /* 0x001fe40008000000 */
[----:B------:R-:W-:Y:S02]  /*1340*/  IMAD.X R21, RZ, RZ, R21, P0 ;  /* 0x000000ffff157224 */ /* 0x000fe400000e0615 */
[----:B------:R-:W-:Y:S02]  /*1350*/  IMAD.X R15, RZ, RZ, R15, P2 ;  /* 0x000000ffff0f7224 */ /* 0x000fe400010e060f */
[----:B------:R-:W-:Y:S01]  /*1360*/  IMAD.X R17, RZ, RZ, R17, P3 ;  /* 0x000000ffff117224 */ /* 0x000fe200018e0611 */
[----:B------:R-:W-:Y:S06]  /*1370*/  @!P4 BRA `(.L_x_1204) ;  /* 0x0000000c0090c947 */ /* 0x000fec0003800000 */
[----:B------:R-:W-:Y:S01]  /*1380*/  UIADD3 UR4, UR4, 0x1, URZ ;  /* 0x0000000104047890 */ /* 0x000fe2000fffe03f */
[----:B------:R-:W-:Y:S11]  /*1390*/  BRA `(.L_x_1213) ;  /* 0xfffffffc00387947 */ /* 0x000ff6000383ffff */
.L_x_1205:
        /* <DEDUP_REMOVED lines=10> */
.L_x_1219:
        /* <DEDUP_REMOVED lines=13> */
[----:B------:R-:W-:Y:S01]  /*1510*/  IMAD.U32 R14, RZ, RZ, UR8 ;  /* 0x00000008ff0e7e24 */ /* 0x000fe2000f8e00ff */
[----:B------:R-:W-:Y:S02]  /*1520*/  FSEL R24, R8, R15, P3 ;  /* 0x0000000f08187208 */ /* 0x000fe40001800000 */
[C---:B------:R-:W-:Y:S01]  /*1530*/  ISETP.GE.AND P0, PT, R22.reuse, UR9, PT ;  /* 0x0000000916007c0c */ /* 0x040fe2000bf06270 */
[----:B------:R-:W-:Y:S01]  /*1540*/  IMAD R21, R11, R14, UR4 ;  /* 0x000000040b157e24 */ /* 0x000fe2000f8e020e */
[----:B------:R-:W-:Y:S01]  /*1550*/  FSEL R25, R5, R24, P4 ;  /* 0x0000001805197208 */ /* 0x000fe20002000000 */
[C---:B------:R-:W-:Y:S01]  /*1560*/  VIADD R14, R22.reuse, -UR9 ;  /* 0x80000009160e7c36 */ /* 0x040fe20008000000 */
[----:B------:R-:W-:Y:S01]  /*1570*/  ISETP.LT.AND P0, PT, R22, UR13, P0 ;  /* 0x0000000d16007c0c */ /* 0x000fe20008701270 */
[----:B0-----:R-:W-:-:S03]  /*1580*/  IMAD.WIDE R16, R21, 0x4, R16 ;  /* 0x0000000415107825 */ /* 0x001fc600078e0210 */
[----:B------:R-:W-:Y:S01]  /*1590*/  ISETP.NE.AND P0, PT, R20, RZ, P0 ;  /* 0x000000ff1400720c */ /* 0x000fe20000705270 */
[----:B-1----:R-:W-:Y:S01]  /*15a0*/  IMAD.WIDE R12, R21, 0x4, R12 ;  /* 0x00000004150c7825 */ /* 0x002fe200078e020c */
[----:B------:R0:W-:Y:S02]  /*15b0*/  STG.E desc[UR10][R16.64], R25 ;  /* 0x0000001910007986 */ /* 0x0001e4000c10190a */
[----:B------:R-:W-:Y:S02]  /*15c0*/  SEL R23, R14, 0x4, P0 ;  /* 0x000000040e177807 */ /* 0x000fe40000000000 */
[----:B------:R-:W1:Y:S01]  /*15d0*/  LDC.64 R14, c[0x0][0x238] ;  /* 0x00008e00ff0e7b82 */ /* 0x000e620000000a00 */
[----:B------:R-:W-:Y:S02]  /*15e0*/  PLOP3.LUT P0, PT, PT, PT, UP0, 0x80, 0x0 ;  /* 0x000000000000781c */ /* 0x000fe40003f0f008 */
        /* <DEDUP_REMOVED lines=11> */
.L_x_1215:
        /* <DEDUP_REMOVED lines=16> */
[----:B------:R-:W-:-:S04]  /*17a0*/  SEL R22, R22, 0x2, !P2 ;  /* 0x0000000216167807 */ /* 0x000fc80005000000 */
        /* <DEDUP_REMOVED lines=18> */
.L_x_1216:
        /* <DEDUP_REMOVED lines=33> */
.L_x_1217:
        /* <DEDUP_REMOVED lines=22> */
[----:B------:R-:W-:-:S04]  /*1c40*/  ISETP.NE.AND P0, PT, R20, RZ, P0 ;  /* 0x000000ff1400720c */ /* 0x000fc80000705270 */
[----:B------:R-:W-:Y:S02]  /*1c50*/  SEL R23, R23, 0x4, P0 ;  /* 0x0000000417177807 */ /* 0x000fe40000000000 */
[----:B------:R-:W-:-:S03]  /*1c60*/  PLOP3.LUT P0, PT, PT, PT, UP0, 0x80, 0x0 ;  /* 0x000000000000781c */ /* 0x000fc60003f0f008 */
[----:B------:R0:W-:Y:S04]  /*1c70*/  STG.E desc[UR10][R12.64+0xc], R23 ;  /* 0x00000c170c007986 */ /* 0x0001e8000c10190a */
[----:B------:R0:W-:Y:S06]  /*1c80*/  STG.E desc[UR10][R14.64+0xc], R25 ;  /* 0x00000c190e007986 */ /* 0x0001ec000c10190a */
[----:B------:R-:W-:Y:S05]  /*1c90*/  @P0 BRA `(.L_x_1218) ;  /* 0x0000000000240947 */ /* 0x000fea0003800000 */
[----:B0-----:R-:W-:-:S05]  /*1ca0*/  IMAD.SHL.U32 R12, R24, 0x4, RZ ;  /* 0x00000004180c7824 */ /* 0x001fca00078e00ff */
        /* <DEDUP_REMOVED lines=8> */
.L_x_1218:
[----:B------:R-:W-:Y:S05]  /*1d30*/  @P5 BRA `(.L_x_1219) ;  /* 0xfffffff400c05947 */ /* 0x000fea000383ffff */
.L_x_1214:
[----:B------:R-:W-:-:S13]  /*1d40*/  ISETP.NE.AND P0, PT, RZ, UR5, PT ;  /* 0x00000005ff007c0c */ /* 0x000fda000bf05270 */
        /* <DEDUP_REMOVED lines=19> */
[----:B---3--:R-:W-:-:S04]  /*1e80*/  IMAD.WIDE R16, R23, 0x4, R16 ;  /* 0x0000000417107825 */ /* 0x008fc800078e0210 */
[----:B------:R-:W-:Y:S02]  /*1e90*/  IMAD.MOV.U32 R18, RZ, RZ, R12 ;  /* 0x000000ffff127224 */ /* 0x000fe400078e000c */
[----:B------:R-:W-:Y:S02]  /*1ea0*/  IMAD.MOV.U32 R20, RZ, RZ, R14 ;  /* 0x000000ffff147224 */ /* 0x000fe400078e000e */
[----:B------:R-:W-:-:S07]  /*1eb0*/  IMAD.MOV.U32 R23, RZ, RZ, R15 ;  /* 0x000000ffff177224 */ /* 0x000fce00078e000f */
.L_x_1221:
[CC--:B------:R-:W-:Y:S01]  /*1ec0*/  FSETP.GT.FTZ.AND P2, PT, R3.reuse, R6.reuse, PT ;  /* 0x000000060300720b */ /* 0x0c0fe20003f54000 */
[----:B------:R-:W-:Y:S02]  /*1ed0*/  UISETP.GE.AND UP0, UPT, UR4, UR8, UPT ;  /* 0x000000080400728c */ /* 0x000fe4000bf06270 */
        /* <DEDUP_REMOVED lines=14> */
[C---:B------:R-:W-:Y:S01]  /*1fc0*/  VIADD R12, R22.reuse, -UR9 ;  /* 0x80000009160c7c36 */ /* 0x040fe20008000000 */
[----:B------:R-:W-:Y:S01]  /*1fd0*/  FSEL R15, R5, R14, P4 ;  /* 0x0000000e050f7208 */ /* 0x000fe20002000000 */
[----:B------:R-:W-:Y:S01]  /*1fe0*/  IMAD.MOV.U32 R14, RZ, RZ, R18 ;  /* 0x000000ffff0e7224 */ /* 0x000fe200078e0012 */
[----:B------:R-:W-:-:S02]  /*1ff0*/  ISETP.LT.AND P0, PT, R22, UR6, P0 ;  /* 0x0000000616007c0c */ /* 0x000fc40008701270 */
[----:B------:R-:W-:Y:S02]  /*2000*/  ISETP.NE.AND P4, PT, RZ, UR5, PT ;  /* 0x00000005ff007c0c */ /* 0x000fe4000bf85270 */
[----:B------:R-:W-:-:S04]  /*2010*/  ISETP.NE.AND P0, PT, R9, RZ, P0 ;  /* 0x000000ff0900720c */ /* 0x000fc80000705270 */
[----:B------:R-:W-:Y:S01]  /*2020*/  SEL R25, R12, 0x4, P0 ;  /* 0x000000040c197807 */ /* 0x000fe20000000000 */
[----:B------:R-:W-:Y:S01]  /*2030*/  IMAD.MOV.U32 R12, RZ, RZ, R16 ;  /* 0x000000ffff0c7224 */ /* 0x000fe200078e0010 */
[----:B------:R-:W-:Y:S02]  /*2040*/  IADD3 R18, P0, R18, 0x4, RZ ;  /* 0x0000000412127810 */ /* 0x000fe40007f1e0ff */
[----:B------:R-:W-:Y:S02]  /*2050*/  IADD3 R16, P3, R16, 0x4, RZ ;  /* 0x0000000410107810 */ /* 0x000fe40007f7e0ff */
[----:B------:R0:W-:Y:S02]  /*2060*/  STG.E desc[UR10][R12.64], R15 ;  /* 0x0000000f0c007986 */ /* 0x0001e4000c10190a */
[----:B0-----:R-:W-:Y:S01]  /*2070*/  IMAD.MOV.U32 R12, RZ, RZ, R20 ;  /* 0x000000ffff0c7224 */ /* 0x001fe200078e0014 */
[----:B------:R-:W-:Y:S01]  /*2080*/  IADD3 R20, P2, R20, 0x4, RZ ;  /* 0x0000000414147810 */ /* 0x000fe20007f5e0ff */
[----:B------:R-:W-:-:S02]  /*2090*/  IMAD.MOV.U32 R13, RZ, RZ, R23 ;  /* 0x000000ffff0d7224 */ /* 0x000fc400078e0017 */
[----:B------:R-:W-:-:S03]  /*20a0*/  IMAD.MOV.U32 R15, RZ, RZ, R21 ;  /* 0x000000ffff0f7224 */ /* 0x000fc600078e0015 */
[----:B------:R0:W-:Y:S04]  /*20b0*/  STG.E desc[UR10][R12.64], R25 ;  /* 0x000000190c007986 */ /* 0x0001e8000c10190a */
        /* <DEDUP_REMOVED lines=11> */
.L_x_1220:
[----:B------:R-:W-:Y:S02]  /*2170*/  IMAD.X R21, RZ, RZ, R21, P0 ;  /* 0x000000ffff157224 */ /* 0x000fe400000e0615 */
[----:B------:R-:W-:Y:S02]  /*2180*/  IMAD.X R23, RZ, RZ, R23, P2 ;  /* 0x000000ffff177224 */ /* 0x000fe400010e0617 */
[----:B------:R-:W-:Y:S02]  /*2190*/  IMAD.X R17, RZ, RZ, R17, P3 ;  /* 0x000000ffff117224 */ /* 0x000fe400018e0611 */
[----:B0-----:R-:W-:Y:S01]  /*21a0*/  VIADD R19, R19, UR12 ;  /* 0x0000000c13137c36 */ /* 0x001fe20008000000 */
[----:B------:R-:W-:Y:S06]  /*21b0*/  @P4 BRA `(.L_x_1221) ;  /* 0xfffffffc00404947 */ /* 0x000fec000383ffff */
.L_x_1204:
        /* <DEDUP_REMOVED lines=23> */
.L_x_1225:
[----:B----4-:R-:W3:Y:S01]  /*2330*/  LDC.64 R4, c[0x0][0x220] ;  /* 0x00008800ff047b82 */ /* 0x010ee20000000a00 */
        /* <DEDUP_REMOVED lines=51> */
[----:B0-----:R-:W2:Y:S04]  /*2670*/  LDG.E R9, desc[UR10][R4.64] ;  /* 0x0000000a04097981 */ /* 0x001ea8000c1e1900 */
[----:B------:R-:W4:Y:S04]  /*2680*/  LDG.E R21, desc[UR10][R4.64+0x4] ;  /* 0x0000040a04157981 */ /* 0x000f28000c1e1900 */
[----:B------:R-:W5:Y:S04]  /*2690*/  LDG.E R23, desc[UR10][R4.64+0x8] ;  /* 0x0000080a04177981 */ /* 0x000f68000c1e1900 */
[----:B------:R-:W3:Y:S01]  /*26a0*/  LDG.E R25, desc[UR10][R4.64+0xc] ;  /* 0x00000c0a04197981 */ /* 0x000ee2000c1e1900 */
        /* <DEDUP_REMOVED lines=8> */
[----:B---3--:R-:W-:-:S03]  /*2730*/  FMUL.FTZ R25, R25, R10 ;  /* 0x0000000a19197220 */ /* 0x008fc60000410000 */
[----:B------:R4:W-:Y:S04]  /*2740*/  STG.E desc[UR10][R4.64+0x8], R23 ;  /* 0x0000081704007986 */ /* 0x0009e8000c10190a */
[----:B------:R4:W-:Y:S01]  /*2750*/  STG.E desc[UR10][R4.64+0xc], R25 ;  /* 0x00000c1904007986 */ /* 0x0009e2000c10190a */
[----:B------:R-:W-:Y:S05]  /*2760*/  @P1 BRA `(.L_x_1225) ;  /* 0xfffffff800f01947 */ /* 0x000fea000383ffff */
.L_x_1224:
[----:B------:R-:W-:-:S13]  /*2770*/  ISETP.GT.AND P1, PT, R3, 0x4, PT ;  /* 0x000000040300780c */ /* 0x000fda0003f24270 */
[----:B------:R-:W-:Y:S05]  /*2780*/  @!P1 BRA `(.L_x_1226) ;  /* 0x0000000000909947 */ /* 0x000fea0003800000 */
[----:B------:R-:W2:Y:S01]  /*2790*/  LDC.64 R6, c[0x0][0x220] ;  /* 0x00008800ff067b82 */ /* 0x000ea20000000a00 */
[----:B----4-:R-:W-:-:S04]  /*27a0*/  IMAD.U32 R4, RZ, RZ, UR4 ;  /* 0x00000004ff047e24 */ /* 0x010fc8000f8e00ff */
        /* <DEDUP_REMOVED lines=34> */
.L_x_1226:
[----:B------:R-:W-:-:S13]  /*29d0*/  ISETP.NE.OR P0, PT, R3, RZ, P0 ;  /* 0x000000ff0300720c */ /* 0x000fda0000705670 */
[----:B------:R-:W-:Y:S05]  /*29e0*/  @!P0 BRA `(.L_x_1222) ;  /* 0x0000000000548947 */ /* 0x000fea0003800000 */
.L_x_1223:
[----:B--2-4-:R-:W2:Y:S01]  /*29f0*/  LDC.64 R4, c[0x0][0x220] ;  /* 0x00008800ff047b82 */ /* 0x014ea20000000a00 */
[----:B------:R3:W4:Y:S02]  /*2a00*/  MUFU.RCP R19, R2 ;  /* 0x0000000200137308 */ /* 0x0007240000001000 */
.L_x_1227:
[----:B0-----:R-:W-:-:S04]  /*2a10*/  IMAD.U32 R6, RZ, RZ, UR4 ;  /* 0x00000004ff067e24 */ /* 0x001fc8000f8e00ff */
[----:B------:R-:W-:-:S04]  /*2a20*/  IMAD R7, R11, UR8, R6 ;  /* 0x000000080b077c24 */ /* 0x000fc8000f8e0206 */
[----:B--2---:R-:W-:-:S05]  /*2a30*/  IMAD.WIDE R6, R7, 0x4, R4 ;  /* 0x0000000407067825 */ /* 0x004fca00078e0204 */
[----:B------:R-:W4:Y:S04]  /*2a40*/  LDG.E R8, desc[UR10][R6.64] ;  /* 0x0000000a06087981 */ /* 0x000f28000c1e1900 */
[----:B------:R-:W2:Y:S04]  /*2a50*/  LDG.E R10, desc[UR10][R6.64+0x4] ;  /* 0x0000040a060a7981 */ /* 0x000ea8000c1e1900 */
[----:B0-----:R-:W5:Y:S04]  /*2a60*/  LDG.E R12, desc[UR10][R6.64+0x8] ;  /* 0x0000080a060c7981 */ /* 0x001f68000c1e1900 */
[----:B------:R-:W3:Y:S01]  /*2a70*/  LDG.E R14, desc[UR10][R6.64+0xc] ;  /* 0x00000c0a060e7981 */ /* 0x000ee2000c1e1900 */
[----:B------:R-:W-:Y:S01]  /*2a80*/  VIADD R3, R3, 0xfffffffc ;  /* 0xfffffffc03037836 */ /* 0x000fe20000000000 */
[----:B------:R-:W-:-:S04]  /*2a90*/  UIADD3 UR4, UR4, 0x4, URZ ;  /* 0x0000000404047890 */ /* 0x000fc8000fffe03f */
[----:B------:R-:W-:Y:S01]  /*2aa0*/  ISETP.NE.AND P0, PT, R3, RZ, PT ;  /* 0x000000ff0300720c */ /* 0x000fe20003f05270 */
[-C--:B----4-:R-:W-:Y:S01]  /*2ab0*/  FMUL.FTZ R9, R8, R19.reuse ;  /* 0x0000001308097220 */ /* 0x090fe20000410000 */
[----:B--2---:R-:W-:-:S04]  /*2ac0*/  FMUL.FTZ R13, R10, R19 ;  /* 0x000000130a0d7220 */ /* 0x004fc80000410000 */
[----:B------:R0:W-:Y:S01]  /*2ad0*/  STG.E desc[UR10][R6.64], R9 ;  /* 0x0000000906007986 */ /* 0x0001e2000c10190a */
[----:B-----5:R-:W-:-:S03]  /*2ae0*/  FMUL.FTZ R15, R12, R19 ;  /* 0x000000130c0f7220 */ /* 0x020fc60000410000 */
[----:B------:R0:W-:Y:S01]  /*2af0*/  STG.E desc[UR10][R6.64+0x4], R13 ;  /* 0x0000040d06007986 */ /* 0x0001e2000c10190a */
[----:B---3--:R-:W-:-:S03]  /*2b00*/  FMUL.FTZ R17, R14, R19 ;  /* 0x000000130e117220 */ /* 0x008fc60000410000 */
[----:B------:R0:W-:Y:S04]  /*2b10*/  STG.E desc[UR10][R6.64+0x8], R15 ;  /* 0x0000080f06007986 */ /* 0x0001e8000c10190a */
[----:B------:R0:W-:Y:S01]  /*2b20*/  STG.E desc[UR10][R6.64+0xc], R17 ;  /* 0x00000c1106007986 */ /* 0x0001e2000c10190a */
[----:B------:R-:W-:Y:S05]  /*2b30*/  @P0 BRA `(.L_x_1227) ;  /* 0xfffffffc00b40947 */ /* 0x000fea000383ffff */
.L_x_1222:
[----:B------:R-:W-:-:S13]  /*2b40*/  ISETP.NE.AND P0, PT, R0, RZ, PT ;  /* 0x000000ff0000720c */ /* 0x000fda0003f05270 */
[----:B------:R-:W-:Y:S05]  /*2b50*/  @!P0 EXIT ;  /* 0x000000000000894d */ /* 0x000fea0003800000 */
[----:B--2-4-:R-:W2:Y:S01]  /*2b60*/  LDC.64 R4, c[0x0][0x220] ;  /* 0x00008800ff047b82 */ /* 0x014ea20000000a00 */
[----:B0-----:R0:W3:Y:S01]  /*2b70*/  MUFU.RCP R7, R2 ;  /* 0x0000000200077308 */ /* 0x0010e20000001000 */
[----:B------:R-:W-:-:S04]  /*2b80*/  IMAD.U32 R6, RZ, RZ, UR4 ;  /* 0x00000004ff067e24 */ /* 0x000fc8000f8e00ff */
[----:B------:R-:W-:-:S04]  /*2b90*/  IMAD R11, R11, UR8, R6 ;  /* 0x000000080b0b7c24 */ /* 0x000fc8000f8e0206 */
[----:B0-23--:R-:W-:-:S07]  /*2ba0*/  IMAD.WIDE R4, R11, 0x4, R4 ;  /* 0x000000040b047825 */ /* 0x00dfce00078e0204 */
.L_x_1228:
[----:B-1----:R-:W-:Y:S02]  /*2bb0*/  IMAD.MOV.U32 R2, RZ, RZ, R4 ;  /* 0x000000ffff027224 */ /* 0x002fe400078e0004 */
        /* <DEDUP_REMOVED lines=10> */
.L_x_1229:
        /* <DEDUP_REMOVED lines=10> */
.L_x_12132:


//--------------------- .text._ZN4vllm3moe10topkGatingILi2ELi2ELi4ELi4ELi32Ej13__nv_bfloat16LNS0_11ScoringFuncE1EEEvPKT5_PKbPfiPT4_PiiiibPKf --------------------------
	.section	.text._ZN4vllm3moe10topkGatingILi2ELi2ELi4ELi4ELi32Ej13__nv_bfloat16LNS0_11ScoringFuncE1EEEvPKT5_PKbPfiPT4_PiiiibPKf,"ax",@progbits
	.align	128
        .global         _ZN4vllm3moe10topkGatingILi2ELi2ELi4ELi4ELi32Ej13__nv_bfloat16LNS0_11ScoringFuncE1EEEvPKT5_PKbPfiPT4_PiiiibPKf
        .type           _ZN4vllm3moe10topkGatingILi2ELi2ELi4ELi4ELi32Ej13__nv_bfloat16LNS0_11ScoringFuncE1EEEvPKT5_PKbPfiPT4_PiiiibPKf,@function
        .size           _ZN4vllm3moe10topkGatingILi2ELi2ELi4ELi4ELi32Ej13__nv_bfloat16LNS0_11ScoringFuncE1EEEvPKT5_PKbPfiPT4_PiiiibPKf,(.L_x_12133 - _ZN4vllm3moe10topkGatingILi2ELi2ELi4ELi4ELi32Ej13__nv_bfloat16LNS0_11ScoringFuncE1EEEvPKT5_PKbPfiPT4_PiiiibPKf)
        .other          _ZN4vllm3moe10topkGatingILi2ELi2ELi4ELi4ELi32Ej13__nv_bfloat16LNS0_11ScoringFuncE1EEEvPKT5_PKbPfiPT4_PiiiibPKf,@"STO_CUDA_ENTRY STV_DEFAULT"
_ZN4vllm3moe10topkGatingILi2ELi2ELi4ELi4ELi32Ej13__nv_bfloat16LNS0_11ScoringFuncE1EEEvPKT5_PKbPfiPT4_PiiiibPKf:
.text._ZN4vllm3moe10topkGatingILi2ELi2ELi4ELi4ELi32Ej13__nv_bfloat16LNS0_11ScoringFuncE1EEEvPKT5_PKbPfiPT4_PiiiibPKf:
        /* <DEDUP_REMOVED lines=29> */
[----:B------:R-:W-:Y:S01]  /*01d0*/  IMAD.MOV.U32 R18, RZ, RZ, RZ ;  /* 0x000000ffff127224 */ /* 0x000fe200078e00ff */
[----:B--2---:R-:W-:-:S02]  /*01e0*/  PRMT R4, R6, 0x7632, R4 ;  /* 0x0000763206047816 */ /* 0x004fc40000000004 */
[----:B------:R-:W-:-:S03]  /*01f0*/  SHF.L.U32 R6, R6, 0x10, RZ ;  /* 0x0000001006067819 */ /* 0x000fc600000006ff */
[----:B------:R-:W-:Y:S02]  /*0200*/  IMAD.U32 R4, R4, 0x10000, RZ ;  /* 0x0001000004047824 */ /* 0x000fe400078e00ff */
[----:B------:R-:W-:Y:S02]  /*0210*/  FMUL.FTZ R6, R6, -1.4426950216293334961 ;  /* 0xbfb8aa3b06067820 */ /* 0x000fe40000410000 */
[----:B------:R-:W-:-:S04]  /*0220*/  FMUL.FTZ R4, R4, -1.4426950216293334961 ;  /* 0xbfb8aa3b04047820 */ /* 0x000fc80000410000 */
[----:B------:R-:W0:Y:S08]  /*0230*/  MUFU.EX2 R6, R6 ;  /* 0x0000000600067308 */ /* 0x000e300000000800 */
[----:B------:R-:W1:Y:S01]  /*0240*/  MUFU.EX2 R4, R4 ;  /* 0x0000000400047308 */ /* 0x000e620000000800 */
[----:B---3--:R-:W-:Y:S01]  /*0250*/  @P2 ISETP.NE.AND P3, PT, R10, RZ, PT ;  /* 0x000000ff0a00220c */ /* 0x008fe20003f65270 */
[----:B0-----:R-:W-:Y:S01]  /*0260*/  FADD.FTZ R12, R6, 1 ;  /* 0x3f800000060c7421 */ /* 0x001fe20000010000 */
[----:B------:R-:W-:-:S02]  /*0270*/  IMAD.MOV.U32 R6, RZ, RZ, 0x1 ;  /* 0x00000001ff067424 */ /* 0x000fc400078e00ff */
[----:B------:R-:W-:-:S03]  /*0280*/  @P2 SEL R10, RZ, 0x1, P3 ;  /* 0x00000001ff0a2807 */ /* 0x000fc60001800000 */
[----:B------:R-:W0:Y:S01]  /*0290*/  MUFU.RCP R12, R12 ;  /* 0x0000000c000c7308 */ /* 0x000e220000001000 */
[----:B------:R-:W-:Y:S01]  /*02a0*/  @P2 PRMT R6, R10, 0x7610, R6 ;  /* 0x000076100a062816 */ /* 0x000fe20000000006 */
[----:B-1----:R-:W-:-:S06]  /*02b0*/  FADD.FTZ R11, R4, 1 ;  /* 0x3f800000040b7421 */ /* 0x002fcc0000010000 */
[----:B------:R-:W1:Y:S01]  /*02c0*/  MUFU.RCP R11, R11 ;  /* 0x0000000b000b7308 */ /* 0x000e620000001000 */
[----:B0-----:R-:W-:-:S04]  /*02d0*/  FSETP.GEU.FTZ.AND P1, PT, |R12|, +INF , PT ;  /* 0x7f8000000c00780b */ /* 0x001fc80003f3e200 */
[----:B------:R-:W-:Y:S02]  /*02e0*/  FSEL R4, R12, RZ, !P1 ;  /* 0x000000ff0c047208 */ /* 0x000fe40004800000 */
[----:B------:R-:W-:Y:S02]  /*02f0*/  ISETP.GE.AND P1, PT, R14, 0x1, PT ;  /* 0x000000010e00780c */ /* 0x000fe40003f26270 */
[C---:B-1----:R-:W-:Y:S01]  /*0300*/  FSETP.GEU.FTZ.AND P4, PT, |R11|.reuse, +INF , PT ;  /* 0x7f8000000b00780b */ /* 0x042fe20003f9e200 */
[----:B----4-:R-:W-:Y:S01]  /*0310*/  @P0 FADD.FTZ R8, R4, R13 ;  /* 0x0000000d04080221 */ /* 0x010fe20000010000 */
[----:B------:R-:W-:Y:S02]  /*0320*/  @!P0 MOV R8, R4 ;  /* 0x0000000400088202 */ /* 0x000fe40000000f00 */
[----:B------:R-:W-:-:S05]  /*0330*/  FSEL R7, R11, RZ, !P4 ;  /* 0x000000ff0b077208 */ /* 0x000fca0006000000 */
[----:B-----5:R-:W-:Y:S01]  /*0340*/  @P0 FADD.FTZ R9, R7, R16 ;  /* 0x0000001007090221 */ /* 0x020fe20000010000 */
[----:B------:R-:W-:Y:S01]  /*0350*/  @!P0 IMAD.MOV.U32 R9, RZ, RZ, R7 ;  /* 0x000000ffff098224 */ /* 0x000fe200078e0007 */
[----:B------:R-:W-:Y:S06]  /*0360*/  @!P1 BRA `(.L_x_1230) ;  /* 0x0000001400c89947 */ /* 0x000fec0003800000 */
[----:B------:R-:W-:Y:S01]  /*0370*/  ULDC.U8 UR4, c[0x0][0x24c] ;  /* 0x0000930000047ab9 */ /* 0x000fe20000000000 */
[----:B------:R-:W-:Y:S01]  /*0380*/  VIADD R10, R14, 0xffffffff ;  /* 0xffffffff0e0a7836 */ /* 0x000fe20000000000 */
[----:B------:R-:W-:-:S06]  /*0390*/  UPRMT UR4, UR4, 0x8880, URZ ;  /* 0x0000888004047896 */ /* 0x000fcc000800003f */
[----:B------:R-:W-:-:S13]  /*03a0*/  ISETP.NE.AND P0, PT, RZ, UR4, PT ;  /* 0x00000004ff007c0c */ /* 0x000fda000bf05270 */
[----:B------:R-:W-:Y:S05]  /*03b0*/  @!P0 BRA `(.L_x_1231) ;  /* 0x0000000800f08947 */ /* 0x000fea0003800000 */
[----:B------:R-:W-:Y:S01]  /*03c0*/  ISETP.GE.U32.AND P0, PT, R10, 0x3, PT ;  /* 0x000000030a00780c */ /* 0x000fe20003f06070 */
[----:B------:R-:W-:Y:S01]  /*03d0*/  UMOV UR4, URZ ;  /* 0x0000003f00047c82 */ /* 0x000fe20008000000 */
[----:B------:R-:W-:-:S11]  /*03e0*/  IMAD.MOV.U32 R18, RZ, RZ, RZ ;  /* 0x000000ffff127224 */ /* 0x000fd600078e00ff */
[----:B------:R-:W-:Y:S05]  /*03f0*/  @!P0 BRA `(.L_x_1232) ;  /* 0x0000000400f88947 */ /* 0x000fea0003800000 */
[----:B------:R-:W-:Y:S01]  /*0400*/  IMAD R11, R2, 0x80, R3 ;  /* 0x00000080020b7824 */ /* 0x000fe200078e0203 */
[----:B------:R-:W-:Y:S01]  /*0410*/  LOP3.LUT R13, R14, 0x3, RZ, 0xc0, !PT ;  /* 0x000000030e0d7812 */ /* 0x000fe200078ec0ff */
[----:B------:R-:W-:Y:S01]  /*0420*/  IMAD R21, R27, R14, RZ ;  /* 0x0000000e1b157224 */ /* 0x000fe200078e02ff */
[----:B------:R-:W-:Y:S01]  /*0430*/  PRMT R22, R6, 0x9910, RZ ;  /* 0x0000991006167816 */ /* 0x000fe200000000ff */
[----:B------:R-:W-:Y:S01]  /*0440*/  IMAD.MOV.U32 R19, RZ, RZ, R27 ;  /* 0x000000ffff137224 */ /* 0x000fe200078e001b */
[----:B------:R-:W-:Y:S01]  /*0450*/  LEA R11, R0, R11, 0x5 ;  /* 0x0000000b000b7211 */ /* 0x000fe200078e28ff */
[----:B------:R-:W-:Y:S01]  /*0460*/  IMAD.IADD R20, R13, 0x1, -R14 ;  /* 0x000000010d147824 */ /* 0x000fe200078e0a0e */
[----:B------:R-:W-:Y:S01]  /*0470*/  UMOV UR4, URZ ;  /* 0x0000003f00047c82 */ /* 0x000fe20008000000 */
[----:B------:R-:W-:Y:S01]  /*0480*/  IMAD.MOV.U32 R18, RZ, RZ, RZ ;  /* 0x000000ffff127224 */ /* 0x000fe200078e00ff */
[----:B------:R-:W-:Y:S01]  /*0490*/  ULDC UR14, c[0x0][0x248] ;  /* 0x00009200000e7ab9 */ /* 0x000fe20000000800 */
[C-C-:B------:R-:W-:Y:S01]  /*04a0*/  IMAD R25, R24.reuse, 0x2, R11.reuse ;  /* 0x0000000218197824 */ /* 0x140fe200078e020b */
[----:B------:R-:W-:Y:S01]  /*04b0*/  ULDC.64 UR12, c[0x0][0x220] ;  /* 0x00008800000c7ab9 */ /* 0x000fe20000000a00 */
[----:B------:R-:W-:Y:S01]  /*04c0*/  IMAD R23, R24, 0x3, R11 ;  /* 0x0000000318177824 */ /* 0x000fe200078e020b */
[----:B------:R-:W-:Y:S01]  /*04d0*/  ULDC.64 UR10, c[0x0][0x238] ;  /* 0x00008e00000a7ab9 */ /* 0x000fe20000000a00 */
[----:B------:R-:W-:Y:S01]  /*04e0*/  IMAD.IADD R11, R3, 0x1, R24 ;  /* 0x00000001030b7824 */ /* 0x000fe200078e0218 */
[----:B------:R-:W-:-:S04]  /*04f0*/  ULDC.64 UR8, c[0x0][0x230] ;  /* 0x00008c0000087ab9 */ /* 0x000fc80000000a00 */
[----:B------:R-:W-:-:S05]  /*0500*/  LEA R11, R2, R11, 0x7 ;  /* 0x0000000b020b7211 */ /* 0x000fca00078e38ff */
[----:B------:R-:W-:-:S07]  /*0510*/  IMAD R27, R0, 0x20, R11 ;  /* 0x00000020001b7824 */ /* 0x000fce00078e020b */
.L_x_1233:
[----:B------:R-:W0:Y:S01]  /*0520*/  LDC.64 R14, c[0x0][0x240] ;  /* 0x00009000ff0e7b82 */ /* 0x000e220000000a00 */
[----:B------:R-:W-:Y:S01]  /*0530*/  UIADD3 UR5, UR4, 0x1, URZ ;  /* 0x0000000104057890 */ /* 0x000fe2000fffe03f */
[----:B------:R-:W-:Y:S01]  /*0540*/  FSETP.GT.FTZ.AND P5, PT, R9, R8, PT ;  /* 0x000000080900720b */ /* 0x000fe20003fb4000 */
[----:B------:R-:W-:Y:S02]  /*0550*/  IMAD.MOV.U32 R29, RZ, RZ, R8 ;  /* 0x000000ffff1d7224 */ /* 0x000fe400078e0008 */
[----:B------:R-:W-:Y:S01]  /*0560*/  IMAD.U32 R12, RZ, RZ, UR12 ;  /* 0x0000000cff0c7e24 */ /* 0x000fe2000f8e00ff */
[----:B------:R-:W-:Y:S01]  /*0570*/  SEL R16, RZ, 0x1, !P5 ;  /* 0x00000001ff107807 */ /* 0x000fe20006800000 */
[----:B------:R-:W-:Y:S01]  /*0580*/  IMAD.U32 R13, RZ, RZ, UR13 ;  /* 0x0000000dff0d7e24 */ /* 0x000fe2000f8e00ff */
[----:B------:R-:W-:Y:S01]  /*0590*/  FSEL R26, R7, R4, P5 ;  /* 0x00000004071a7208 */ /* 0x000fe20002800000 */
[----:B------:R-:W-:Y:S01]  /*05a0*/  IMAD.U32 R10, RZ, RZ, UR8 ;  /* 0x00000008ff0a7e24 */ /* 0x000fe2000f8e00ff */
[----:B------:R-:W-:Y:S01]  /*05b0*/  UIADD3 UR8, UP1, UR8, 0x10, URZ ;  /* 0x0000001008087890 */ /* 0x000fe2000ff3e03f */
[----:B------:R-:W-:Y:S01]  /*05c0*/  IMAD.U32 R11, RZ, RZ, UR9 ;  /* 0x00000009ff0b7e24 */ /* 0x000fe2000f8e00ff */
[----:B------:R-:W-:Y:S01]  /*05d0*/  UIADD3 UR12, UP2, UR12, 0x10, URZ ;  /* 0x000000100c0c7890 */ /* 0x000fe2000ff5e03f */
[----:B------:R-:W-:Y:S01]  /*05e0*/  FADD.FTZ R24, R26, R18 ;  /* 0x000000121a187221 */ /* 0x000fe20000010000 */
[----:B------:R-:W-:Y:S01]  /*05f0*/  IMAD.MOV.U32 R18, RZ, RZ, R9 ;  /* 0x000000ffff127224 */ /* 0x000fe200078e0009 */
[----:B------:R-:W-:Y:S01]  /*0600*/  UIADD3.X UR9, URZ, UR9, URZ, UP1, !UPT ;  /* 0x000000093f097290 */ /* 0x000fe20008ffe43f */
[----:B------:R-:W-:Y:S01]  /*0610*/  IMAD.WIDE R12, R21, 0x4, R12 ;  /* 0x00000004150c7825 */ /* 0x000fe200078e020c */
[----:B------:R-:W-:-:S03]  /*0620*/  UIADD3.X UR13, URZ, UR13, URZ, UP2, !UPT ;  /* 0x0000000d3f0d7290 */ /* 0x000fc600097fe43f */
[----:B------:R-:W-:Y:S01]  /*0630*/  IMAD.WIDE R10, R21, 0x4, R10 ;  /* 0x00000004150a7825 */ /* 0x000fe200078e020a */
[----:B------:R1:W-:Y:S01]  /*0640*/  STG.E desc[UR6][R12.64], R26 ;  /* 0x0000001a0c007986 */ /* 0x0003e2000c101906 */
[----:B0-----:R-:W-:Y:S01]  /*0650*/  ISETP.LE.AND P2, PT, R14, UR5, PT ;  /* 0x000000050e007c0c */ /* 0x001fe2000bf43270 */
[----:B------:R-:W-:Y:S01]  /*0660*/  UIADD3 UR5, UR4, 0x2, URZ ;  /* 0x0000000204057890 */ /* 0x000fe2000fffe03f */
[----:B------:R-:W-:-:S04]  /*0670*/  ISETP.GE.AND P0, PT, R16, R15, PT ;  /* 0x0000000f1000720c */ /* 0x000fc80003f06270 */
[----:B------:R-:W-:-:S04]  /*0680*/  ISETP.LT.AND P0, PT, R16, UR14, P0 ;  /* 0x0000000e10007c0c */ /* 0x000fc80008701270 */
[----:B------:R-:W-:-:S03]  /*0690*/  ISETP.NE.AND P0, PT, R22, RZ, P0 ;  /* 0x000000ff1600720c */ /* 0x000fc60000705270 */
[C---:B------:R-:W-:Y:S01]  /*06a0*/  @!P2 SHF.L.U32 R17, R16.reuse, 0x2, RZ ;  /* 0x000000021011a819 */ /* 0x040fe200000006ff */
[----:B------:R-:W-:-:S03]  /*06b0*/  IMAD.IADD R16, R16, 0x1, -R15 ;  /* 0x0000000110107824 */ /* 0x000fc600078e0a0f */
[C---:B------:R-:W-:Y:S02]  /*06c0*/  ISETP.EQ.AND P4, PT, R17.reuse, RZ, !P2 ;  /* 0x000000ff1100720c */ /* 0x040fe40005782270 */
[----:B------:R-:W-:Y:S01]  /*06d0*/  ISETP.EQ.AND P3, PT, R17, 0x4, !P2 ;  /* 0x000000041100780c */ /* 0x000fe20005762270 */
[----:B------:R-:W-:Y:S01]  /*06e0*/  IMAD.U32 R17, RZ, RZ, UR11 ;  /* 0x0000000bff117e24 */ /* 0x000fe2000f8e00ff */
[----:B------:R-:W-:Y:S02]  /*06f0*/  SEL R28, R16, 0x2, P0 ;  /* 0x00000002101c7807 */ /* 0x000fe40000000000 */
[----:B------:R-:W-:Y:S01]  /*0700*/  MOV R16, UR10 ;  /* 0x0000000a00107c02 */ /* 0x000fe20008000f00 */
[----:B------:R-:W-:Y:S02]  /*0710*/  UIADD3 UR10, UP0, UR10, 0x10, URZ ;  /* 0x000000100a0a7890 */ /* 0x000fe4000ff1e03f */
[----:B------:R0:W-:Y:S02]  /*0720*/  STG.E desc[UR6][R10.64], R28 ;  /* 0x0000001c0a007986 */ /* 0x0001e4000c101906 */
[----:B------:R-:W-:Y:S01]  /*0730*/  IMAD.WIDE R16, R21, 0x4, R16 ;  /* 0x0000000415107825 */ /* 0x000fe200078e0210 */
[----:B------:R-:W-:Y:S01]  /*0740*/  UIADD3.X UR11, URZ, UR11, URZ, UP0, !UPT ;  /* 0x0000000b3f0b7290 */ /* 0x000fe200087fe43f */
[----:B------:R-:W-:-:S02]  /*0750*/  @P4 MOV R8, 0xc61c4000 ;  /* 0xc61c400000084802 */ /* 0x000fc40000000f00 */
[----:B------:R-:W-:Y:S01]  /*0760*/  @P3 IMAD.MOV.U32 R9, RZ, RZ, -0x39e3c000 ;  /* 0xc61c4000ff093424 */ /* 0x000fe200078e00ff */
[----:B------:R-:W-:Y:S02]  /*0770*/  STG.E desc[UR6][R16.64], R19 ;  /* 0x0000001310007986 */ /* 0x000fe4000c101906 */
[----:B------:R-:W-:Y:S02]  /*0780*/  @!P2 IMAD.MOV.U32 R29, RZ, RZ, R8 ;  /* 0x000000ffff1da224 */ /* 0x000fe400078e0008 */
[----:B------:R-:W-:-:S05]  /*0790*/  @!P2 IMAD.MOV.U32 R18, RZ, RZ, R9 ;  /* 0x000000ffff12a224 */ /* 0x000fca00078e0009 */
[----:B------:R-:W-:-:S04]  /*07a0*/  FSETP.GT.FTZ.AND P0, PT, R18, R29, PT ;  /* 0x0000001d1200720b */ /* 0x000fc80003f14000 */
[----:B-1----:R-:W-:Y:S02]  /*07b0*/  SEL R26, RZ, 0x1, !P0 ;  /* 0x00000001ff1a7807 */ /* 0x002fe40004000000 */
[----:B0-----:R-:W-:Y:S02]  /*07c0*/  FSEL R28, R7, R4, P0 ;  /* 0x00000004071c7208 */ /* 0x001fe40000000000 */
[----:B------:R-:W-:-:S03]  /*07d0*/  ISETP.GE.AND P0, PT, R26, R15, PT ;  /* 0x0000000f1a00720c */ /* 0x000fc60003f06270 */
[----:B------:R0:W-:Y:S01]  /*07e0*/  STG.E desc[UR6][R12.64+0x4], R28 ;  /* 0x0000041c0c007986 */ /* 0x0001e2000c101906 */
[----:B------:R-:W-:Y:S01]  /*07f0*/  ISETP.LT.AND P0, PT, R26, UR14, P0 ;  /* 0x0000000e1a007c0c */ /* 0x000fe20008701270 */
[----:B------:R-:W-:-:S03]  /*0800*/  FADD.FTZ R24, R24, R28 ;  /* 0x0000001c18187221 */ /* 0x000fc60000010000 */
[----:B------:R-:W-:Y:S01]  /*0810*/  ISETP.NE.AND P0, PT, R22, RZ, P0 ;  /* 0x000000ff1600720c */ /* 0x000fe20000705270 */
[----:B0-----:R-:W-:-:S05]  /*0820*/  IMAD.IADD R28, R26, 0x1, -R15 ;  /* 0x000000011a1c7824 */ /* 0x001fca00078e0a0f */
[----:B------:R-:W-:Y:S02]  /*0830*/  SEL R28, R28, 0x2, P0 ;  /* 0x000000021c1c7807 */ /* 0x000fe40000000000 */
[----:B------:R-:W-:Y:S01]  /*0840*/  ISETP.LE.AND P0, PT, R14, UR5, PT ;  /* 0x000000050e007c0c */ /* 0x000fe2000bf03270 */
[----:B------:R-:W-:Y:S02]  /*0850*/  UIADD3 UR5, UR4, 0x3, URZ ;  /* 0x0000000304057890 */ /* 0x000fe4000fffe03f */
[----:B------:R-:W-:Y:S01]  /*0860*/  STG.E desc[UR6][R10.64+0x4], R28 ;  /* 0x0000041c0a007986 */ /* 0x000fe2000c101906 */
[----:B------:R-:W-:-:S03]  /*0870*/  UIADD3 UR4, UR4, 0x4, URZ ;  /* 0x0000000404047890 */ /* 0x000fc6000fffe03f */
[----:B------:R-:W-:Y:S06]  /*0880*/  STG.E desc[UR6][R16.64+0x4], R27 ;  /* 0x0000041b10007986 */ /* 0x000fec000c101906 */
[----:B------:R-:W-:-:S05]  /*0890*/  @!P0 IMAD.SHL.U32 R26, R26, 0x4, RZ ;  /* 0x000000041a1a8824 */ /* 0x000fca00078e00ff */
[C---:B------:R-:W-:Y:S02]  /*08a0*/  ISETP.EQ.AND P3, PT, R26.reuse, 0x4, !P0 ;  /* 0x000000041a00780c */ /* 0x040fe40004762270 */
[----:B------:R-:W-:-:S11]  /*08b0*/  ISETP.EQ.AND P2, PT, R26, RZ, !P0 ;  /* 0x000000ff1a00720c */ /* 0x000fd60004742270 */
[----:B------:R-:W-:Y:S02]  /*08c0*/  @P3 MOV R9, 0xc61c4000 ;  /* 0xc61c400000093802 */ /* 0x000fe40000000f00 */
[----:B------:R-:W-:-:S03]  /*08d0*/  @P2 IMAD.MOV.U32 R8, RZ, RZ, -0x39e3c000 ;  /* 0xc61c4000ff082424 */ /* 0x000fc600078e00ff */
[----:B------:R-:W-:Y:S02]  /*08e0*/  @!P0 IMAD.MOV.U32 R18, RZ, RZ, R9 ;  /* 0x000000ffff128224 */ /* 0x000fe400078e0009 */
[----:B------:R-:W-:-:S05]  /*08f0*/  @!P0 IMAD.MOV.U32 R29, RZ, RZ, R8 ;  /* 0x000000ffff1d8224 */ /* 0x000fca00078e0008 */
[----:B------:R-:W-:-:S04]  /*0900*/  FSETP.GT.FTZ.AND P0, PT, R18, R29, PT ;  /* 0x0000001d1200720b */ /* 0x000fc80003f14000 */
[----:B------:R-:W-:-:S05]  /*0910*/  FSEL R26, R7, R4, P0 ;  /* 0x00000004071a7208 */ /* 0x000fca0000000000 */
[----:B------:R0:W-:Y:S02]  /*0920*/  STG.E desc[UR6][R12.64+0x8], R26 ;  /* 0x0000081a0c007986 */ /* 0x0001e4000c101906 */
[----:B0-----:R-:W-:Y:S01]  /*0930*/  FADD.FTZ R26, R26, R24 ;  /* 0x000000181a1a7221 */ /* 0x001fe20000010000 */
[----:B------:R-:W-:-:S04]  /*0940*/  SEL R24, RZ, 0x1, !P0 ;  /* 0x00000001ff187807 */ /* 0x000fc80004000000 */
[C---:B------:R-:W-:Y:S01]  /*0950*/  ISETP.GE.AND P0, PT, R24.reuse, R15, PT ;  /* 0x0000000f1800720c */ /* 0x040fe20003f06270 */
[----:B------:R-:W-:-:S03]  /*0960*/  IMAD.IADD R28, R24, 0x1, -R15 ;  /* 0x00000001181c7824 */ /* 0x000fc600078e0a0f */
[----:B------:R-:W-:-:S04]  /*0970*/  ISETP.LT.AND P0, PT, R24, UR14, P0 ;  /* 0x0000000e18007c0c */ /* 0x000fc80008701270 */
[----:B------:R-:W-:-:S04]  /*0980*/  ISETP.NE.AND P0, PT, R22, RZ, P0 ;  /* 0x000000ff1600720c */ /* 0x000fc80000705270 */
[----:B------:R-:W-:Y:S02]  /*0990*/  SEL R28, R28, 0x2, P0 ;  /* 0x000000021c1c7807 */ /* 0x000fe40000000000 */
[----:B------:R-:W-:-:S03]  /*09a0*/  ISETP.LE.AND P0, PT, R14, UR5, PT ;  /* 0x000000050e007c0c */ /* 0x000fc6000bf03270 */
[----:B------:R-:W-:Y:S04]  /*09b0*/  STG.E desc[UR6][R10.64+0x8], R28 ;  /* 0x0000081c0a007986 */ /* 0x000fe8000c101906 */
[----:B------:R0:W-:Y:S06]  /*09c0*/  STG.E desc[UR6][R16.64+0x8], R25 ;  /* 0x0000081910007986 */ /* 0x0001ec000c101906 */
[----:B------:R-:W-:-:S05]  /*09d0*/  @!P0 IMAD.SHL.U32 R24, R24, 0x4, RZ ;  /* 0x0000000418188824 */ /* 0x000fca00078e00ff */
[C---:B------:R-:W-:Y:S02]  /*09e0*/  ISETP.EQ.AND P2, PT, R24.reuse, RZ, !P0 ;  /* 0x000000ff1800720c */ /* 0x040fe40004742270 */
[----:B------:R-:W-:Y:S02]  /*09f0*/  ISETP.EQ.AND P3, PT, R24, 0x4, !P0 ;  /* 0x000000041800780c */ /* 0x000fe40004762270 */
[----:B------:R-:W1:Y:S09]  /*0a00*/  LDC R24, c[0x0][0x228] ;  /* 0x00008a00ff187b82 */ /* 0x000e720000000800 */
[----:B------:R-:W-:-:S02]  /*0a10*/  @P2 MOV R8, 0xc61c4000 ;  /* 0xc61c400000082802 */ /* 0x000fc40000000f00 */
[----:B------:R-:W-:Y:S01]  /*0a20*/  @P3 IMAD.MOV.U32 R9, RZ, RZ, -0x39e3c000 ;  /* 0xc61c4000ff093424 */ /* 0x000fe200078e00ff */
[----:B------:R-:W-:Y:S02]  /*0a30*/  ISETP.LE.AND P2, PT, R14, UR4, PT ;  /* 0x000000040e007c0c */ /* 0x000fe4000bf43270 */
[----:B------:R-:W-:Y:S02]  /*0a40*/  @!P0 IMAD.MOV.U32 R29, RZ, RZ, R8 ;  /* 0x000000ffff1d8224 */ /* 0x000fe400078e0008 */
[----:B------:R-:W-:-:S05]  /*0a50*/  @!P0 IMAD.MOV.U32 R18, RZ, RZ, R9 ;  /* 0x000000ffff128224 */ /* 0x000fca00078e0009 */
[----:B------:R-:W-:Y:S01]  /*0a60*/  FSETP.GT.FTZ.AND P0, PT, R18, R29, PT ;  /* 0x0000001d1200720b */ /* 0x000fe20003f14000 */
[----:B-1----:R-:W-:-:S03]  /*0a70*/  IMAD R19, R24, 0x4, R19 ;  /* 0x0000000418137824 */ /* 0x002fc600078e0213 */
[----:B------:R-:W-:Y:S01]  /*0a80*/  FSEL R29, R7, R4, P0 ;  /* 0x00000004071d7208 */ /* 0x000fe20000000000 */
[C---:B------:R-:W-:Y:S01]  /*0a90*/  IMAD R27, R24.reuse, 0x4, R27 ;  /* 0x00000004181b7824 */ /* 0x040fe200078e021b */
[----:B------:R-:W-:Y:S01]  /*0aa0*/  SEL R18, RZ, 0x1, !P0 ;  /* 0x00000001ff127807 */ /* 0x000fe20004000000 */
[----:B0-----:R-:W-:Y:S02]  /*0ab0*/  IMAD R25, R24, 0x4, R25 ;  /* 0x0000000418197824 */ /* 0x001fe400078e0219 */
[----:B------:R0:W-:Y:S01]  /*0ac0*/  STG.E desc[UR6][R12.64+0xc], R29 ;  /* 0x00000c1d0c007986 */ /* 0x0001e2000c101906 */
[C---:B------:R-:W-:Y:S01]  /*0ad0*/  ISETP.GE.AND P0, PT, R18.reuse, R15, PT ;  /* 0x0000000f1200720c */ /* 0x040fe20003f06270 */
[----:B------:R-:W-:-:S03]  /*0ae0*/  IMAD.IADD R15, R18, 0x1, -R15 ;  /* 0x00000001120f7824 */ /* 0x000fc600078e0a0f */
[----:B------:R-:W-:-:S04]  /*0af0*/  ISETP.LT.AND P0, PT, R18, UR14, P0 ;  /* 0x0000000e12007c0c */ /* 0x000fc80008701270 */
[----:B------:R-:W-:Y:S02]  /*0b00*/  ISETP.NE.AND P0, PT, R22, RZ, P0 ;  /* 0x000000ff1600720c */ /* 0x000fe40000705270 */
[----:B0-----:R-:W-:Y:S01]  /*0b10*/  @!P2 SHF.L.U32 R12, R18, 0x2, RZ ;  /* 0x00000002120ca819 */ /* 0x001fe200000006ff */
[----:B------:R-:W-:Y:S01]  /*0b20*/  FADD.FTZ R18, R26, R29 ;  /* 0x0000001d1a127221 */ /* 0x000fe20000010000 */
[----:B------:R-:W-:Y:S02]  /*0b30*/  SEL R15, R15, 0x2, P0 ;  /* 0x000000020f0f7807 */ /* 0x000fe40000000000 */
[C---:B------:R-:W-:Y:S02]  /*0b40*/  ISETP.EQ.AND P3, PT, R12.reuse, RZ, !P2 ;  /* 0x000000ff0c00720c */ /* 0x040fe40005762270 */
[----:B------:R-:W-:Y:S01]  /*0b50*/  ISETP.EQ.AND P2, PT, R12, 0x4, !P2 ;  /* 0x000000040c00780c */ /* 0x000fe20005742270 */
[----:B------:R-:W-:Y:S01]  /*0b60*/  VIADD R12, R20, UR4 ;  /* 0x00000004140c7c36 */ /* 0x000fe20008000000 */
[----:B------:R-:W-:Y:S04]  /*0b70*/  STG.E desc[UR6][R10.64+0xc], R15 ;  /* 0x00000c0f0a007986 */ /* 0x000fe8000c101906 */
[----:B------:R-:W-:Y:S01]  /*0b80*/  ISETP.NE.AND P0, PT, R12, RZ, PT ;  /* 0x000000ff0c00720c */ /* 0x000fe20003f05270 */
[----:B------:R0:W-:Y:S04]  /*0b90*/  STG.E desc[UR6][R16.64+0xc], R23 ;  /* 0x00000c1710007986 */ /* 0x0001e8000c101906 */
[----:B------:R-:W-:-:S02]  /*0ba0*/  @P3 MOV R8, 0xc61c4000 ;  /* 0xc61c400000083802 */ /* 0x000fc40000000f00 */
[----:B------:R-:W-:Y:S02]  /*0bb0*/  @P2 IMAD.MOV.U32 R9, RZ, RZ, -0x39e3c000 ;  /* 0xc61c4000ff092424 */ /* 0x000fe400078e00ff */
[----:B0-----:R-:W-:-:S04]  /*0bc0*/  IMAD R23, R24, 0x4, R23 ;  /* 0x0000000418177824 */ /* 0x001fc800078e0217 */
[----:B------:R-:W-:Y:S05]  /*0bd0*/  @P0 BRA `(.L_x_1233) ;  /* 0xfffffff800500947 */ /* 0x000fea000383ffff */
.L_x_1232:
[----:B------:R-:W-:-:S13]  /*0be0*/  LOP3.LUT P0, R19, R14, 0x3, RZ, 0xc0, !PT ;  /* 0x000000030e137812 */ /* 0x000fda000780c0ff */
[----:B------:R-:W-:Y:S05]  /*0bf0*/  @!P0 BRA `(.L_x_1230) ;  /* 0x0000000c00a48947 */ /* 0x000fea0003800000 */
[----:B------:R-:W0:Y:S01]  /*0c00*/  LDC.64 R10, c[0x0][0x230] ;  /* 0x00008c00ff0a7b82 */ /* 0x000e220000000a00 */
[----:B------:R-:W-:Y:S01]  /*0c10*/  IMAD R21, R2, 0x80, R5 ;  /* 0x0000008002157824 */ /* 0x000fe200078e0205 */
[----:B------:R-:W-:Y:S01]  /*0c20*/  PRMT R6, R6, 0x9910, RZ ;  /* 0x0000991006067816 */ /* 0x000fe200000000ff */
[----:B------:R-:W-:Y:S01]  /*0c30*/  IMAD R3, R24, UR4, R3 ;  /* 0x0000000418037c24 */ /* 0x000fe2000f8e0203 */
[----:B------:R-:W-:Y:S01]  /*0c40*/  ULDC UR8, c[0x0][0x228] ;  /* 0x00008a0000087ab9 */ /* 0x000fe20000000800 */
[----:B------:R-:W-:Y:S01]  /*0c50*/  IMAD R21, R21, R14, UR4 ;  /* 0x0000000415157e24 */ /* 0x000fe2000f8e020e */
[----:B------:R-:W-:Y:S01]  /*0c60*/  UIADD3 UR4, UR4, 0x1, URZ ;  /* 0x0000000104047890 */ /* 0x000fe2000fffe03f */
[----:B------:R-:W-:Y:S01]  /*0c70*/  IMAD R3, R2, 0x80, R3 ;  /* 0x0000008002037824 */ /* 0x000fe200078e0203 */
[----:B------:R-:W1:Y:S01]  /*0c80*/  LDC.64 R16, c[0x0][0x238] ;  /* 0x00008e00ff107b82 */ /* 0x000e620000000a00 */
[----:B------:R-:W-:-:S03]  /*0c90*/  ULDC UR5, c[0x0][0x248] ;  /* 0x0000920000057ab9 */ /* 0x000fc60000000800 */
[----:B------:R-:W-:-:S04]  /*0ca0*/  LEA R0, R0, R3, 0x5 ;  /* 0x0000000300007211 */ /* 0x000fc800078e28ff */
[----:B------:R-:W2:Y:S08]  /*0cb0*/  LDC.64 R12, c[0x0][0x220] ;  /* 0x00008800ff0c7b82 */ /* 0x000eb00000000a00 */
[----:B------:R-:W3:Y:S01]  /*0cc0*/  LDC.64 R14, c[0x0][0x240] ;  /* 0x00009000ff0e7b82 */ /* 0x000ee20000000a00 */
[----:B0-----:R-:W-:-:S04]  /*0cd0*/  IMAD.WIDE R10, R21, 0x4, R10 ;  /* 0x00000004150a7825 */ /* 0x001fc800078e020a */
[----:B------:R-:W-:Y:S02]  /*0ce0*/  IMAD.MOV.U32 R3, RZ, RZ, R10 ;  /* 0x000000ffff037224 */ /* 0x000fe400078e000a */
[----:B------:R-:W-:Y:S02]  /*0cf0*/  IMAD.MOV.U32 R20, RZ, RZ, R11 ;  /* 0x000000ffff147224 */ /* 0x000fe400078e000b */
[----:B-1----:R-:W-:-:S04]  /*0d00*/  IMAD.WIDE R16, R21, 0x4, R16 ;  /* 0x0000000415107825 */ /* 0x002fc800078e0210 */
[----:B--2---:R-:W-:-:S07]  /*0d10*/  IMAD.WIDE R12, R21, 0x4, R12 ;  /* 0x00000004150c7825 */ /* 0x004fce00078e020c */
.L_x_1234:
[----:B------:R-:W-:Y:S02]  /*0d20*/  FSETP.GT.FTZ.AND P3, PT, R9, R8, PT ;  /* 0x000000080900720b */ /* 0x000fe40003f74000 */
[----:B---3--:R-:W-:Y:S02]  /*0d30*/  ISETP.LE.AND P2, PT, R14, UR4, PT ;  /* 0x000000040e007c0c */ /* 0x008fe4000bf43270 */
[----:B------:R-:W-:Y:S02]  /*0d40*/  SEL R22, RZ, 0x1, !P3 ;  /* 0x00000001ff167807 */ /* 0x000fe40005800000 */
[----:B------:R-:W-:Y:S02]  /*0d50*/  IADD3 R19, R19, -0x1, RZ ;  /* 0xffffffff13137810 */ /* 0x000fe40007ffe0ff */
[C---:B------:R-:W-:Y:S01]  /*0d60*/  ISETP.GE.AND P0, PT, R22.reuse, R15, PT ;  /* 0x0000000f1600720c */ /* 0x040fe20003f06270 */
[----:B------:R-:W-:Y:S01]  /*0d70*/  IMAD.IADD R10, R22, 0x1, -R15 ;  /* 0x00000001160a7824 */ /* 0x000fe200078e0a0f */
[----:B------:R-:W-:-:S02]  /*0d80*/  FSEL R21, R7, R4, P3 ;  /* 0x0000000407157208 */ /* 0x000fc40001800000 */
[C---:B------:R-:W-:Y:S02]  /*0d90*/  ISETP.LT.AND P0, PT, R22.reuse, UR5, P0 ;  /* 0x0000000516007c0c */ /* 0x040fe40008701270 */
[----:B------:R-:W-:Y:S01]  /*0da0*/  MOV R11, R13 ;  /* 0x0000000d000b7202 */ /* 0x000fe20000000f00 */
[----:B------:R-:W-:Y:S01]  /*0db0*/  @!P2 IMAD.SHL.U32 R22, R22, 0x4, RZ ;  /* 0x000000041616a824 */ /* 0x000fe200078e00ff */
[----:B------:R-:W-:Y:S01]  /*0dc0*/  ISETP.NE.AND P0, PT, R6, RZ, P0 ;  /* 0x000000ff0600720c */ /* 0x000fe20000705270 */
[----:B------:R-:W-:Y:S01]  /*0dd0*/  FADD.FTZ R18, R21, R18 ;  /* 0x0000001215127221 */ /* 0x000fe20000010000 */
[----:B------:R-:W-:Y:S02]  /*0de0*/  ISETP.NE.AND P3, PT, R19, RZ, PT ;  /* 0x000000ff1300720c */ /* 0x000fe40003f65270 */
[----:B------:R-:W-:Y:S01]  /*0df0*/  SEL R23, R10, 0x2, P0 ;  /* 0x000000020a177807 */ /* 0x000fe20000000000 */
[----:B------:R-:W-:Y:S01]  /*0e00*/  IMAD.MOV.U32 R10, RZ, RZ, R12 ;  /* 0x000000ffff0a7224 */ /* 0x000fe200078e000c */
[----:B------:R-:W-:-:S02]  /*0e10*/  ISETP.EQ.AND P0, PT, R22, RZ, !P2 ;  /* 0x000000ff1600720c */ /* 0x000fc40005702270 */
[----:B------:R-:W-:Y:S02]  /*0e20*/  ISETP.EQ.AND P2, PT, R22, 0x4, !P2 ;  /* 0x000000041600780c */ /* 0x000fe40005742270 */
[----:B------:R0:W-:Y:S01]  /*0e30*/  STG.E desc[UR6][R10.64], R21 ;  /* 0x000000150a007986 */ /* 0x0001e2000c101906 */
[----:B------:R-:W-:Y:S02]  /*0e40*/  IADD3 R22, P4, R16, 0x4, RZ ;  /* 0x0000000410167810 */ /* 0x000fe40007f9e0ff */
[----:B------:R-:W-:-:S04]  /*0e50*/  IADD3 R12, P6, R12, 0x4, RZ ;  /* 0x000000040c0c7810 */ /* 0x000fc80007fde0ff */
[----:B------:R-:W-:Y:S02]  /*0e60*/  IADD3.X R13, RZ, R13, RZ, P6, !PT ;  /* 0x0000000dff0d7210 */ /* 0x000fe400037fe4ff */
[----:B------:R-:W-:Y:S02]  /*0e70*/  @P0 IMAD.MOV.U32 R8, RZ, RZ, -0x39e3c000 ;  /* 0xc61c4000ff080424 */ /* 0x000fe400078e00ff */
[----:B------:R-:W-:Y:S01]  /*0e80*/  @P2 IMAD.MOV.U32 R9, RZ, RZ, -0x39e3c000 ;  /* 0xc61c4000ff092424 */ /* 0x000fe200078e00ff */
[----:B0-----:R-:W-:Y:S01]  /*0e90*/  IADD3 R21, P5, R3, 0x4, RZ ;  /* 0x0000000403157810 */ /* 0x001fe20007fbe0ff */
[----:B------:R-:W-:Y:S02]  /*0ea0*/  IMAD.MOV.U32 R10, RZ, RZ, R3 ;  /* 0x000000ffff0a7224 */ /* 0x000fe400078e0003 */
[----:B------:R-:W-:Y:S02]  /*0eb0*/  IMAD.MOV.U32 R11, RZ, RZ, R20 ;  /* 0x000000ffff0b7224 */ /* 0x000fe400078e0014 */
[----:B------:R-:W-:-:S02]  /*0ec0*/  VIADD R3, R0, UR8 ;  /* 0x0000000800037c36 */ /* 0x000fc40008000000 */
[----:B------:R-:W-:Y:S01]  /*0ed0*/  IMAD.X R20, RZ, RZ, R20, P5 ;  /* 0x000000ffff147224 */ /* 0x000fe200028e0614 */
[----:B------:R0:W-:Y:S04]  /*0ee0*/  STG.E desc[UR6][R10.64], R23 ;  /* 0x000000170a007986 */ /* 0x0001e8000c101906 */
[----:B------:R1:W-:Y:S01]  /*0ef0*/  STG.E desc[UR6][R16.64], R0 ;  /* 0x0000000010007986 */ /* 0x0003e2000c101906 */
[----:B0-----:R-:W-:Y:S01]  /*0f00*/  IMAD.X R10, RZ, RZ, R17, P4 ;  /* 0x000000ffff0a7224 */ /* 0x001fe200020e0611 */
[----:B------:R-:W-:Y:S06]  /*0f10*/  @!P3 BRA `(.L_x_1230) ;  /* 0x0000000800dcb947 */ /* 0x000fec0003800000 */
[----:B-1----:R-:W-:Y:S01]  /*0f20*/  IMAD.MOV.U32 R0, RZ, RZ, R3 ;  /* 0x000000ffff007224 */ /* 0x002fe200078e0003 */
[----:B------:R-:W-:Y:S01]  /*0f30*/  MOV R16, R22 ;  /* 0x0000001600107202 */ /* 0x000fe20000000f00 */
[----:B------:R-:W-:Y:S01]  /*0f40*/  IMAD.MOV.U32 R17, RZ, RZ, R10 ;  /* 0x000000ffff117224 */ /* 0x000fe200078e000a */
[----:B------:R-:W-:Y:S01]  /*0f50*/  UIADD3 UR4, UR4, 0x1, URZ ;  /* 0x0000000104047890 */ /* 0x000fe2000fffe03f */
[----:B------:R-:W-:Y:S01]  /*0f60*/  IMAD.MOV.U32 R3, RZ, RZ, R21 ;  /* 0x000000ffff037224 */ /* 0x000fe200078e0015 */
[----:B------:R-:W-:Y:S10]  /*0f70*/  BRA `(.L_x_1234) ;  /* 0xfffffffc00687947 */ /* 0x000ff4000383ffff */
.L_x_1231:
[----:B------:R-:W-:Y:S01]  /*0f80*/  ISETP.GE.U32.AND P0, PT, R10, 0x3, PT ;  /* 0x000000030a00780c */ /* 0x000fe20003f06070 */
[----:B------:R-:W-:-:S12]  /*0f90*/  UMOV UR4, URZ ;  /* 0x0000003f00047c82 */ /* 0x000fd80008000000 */
[----:B------:R-:W-:Y:S05]  /*0fa0*/  @!P0 BRA `(.L_x_1235) ;  /* 0x0000000400e08947 */ /* 0x000fea0003800000 */
[----:B------:R-:W-:Y:S01]  /*0fb0*/  IMAD R11, R2, 0x80, R3 ;  /* 0x00000080020b7824 */ /* 0x000fe200078e0203 */
[----:B------:R-:W-:Y:S01]  /*0fc0*/  LOP3.LUT R13, R14, 0x3, RZ, 0xc0, !PT ;  /* 0x000000030e0d7812 */ /* 0x000fe200078ec0ff */
[----:B------:R-:W-:Y:S01]  /*0fd0*/  IMAD R19, R27, R14, RZ ;  /* 0x0000000e1b137224 */ /* 0x000fe200078e02ff */
[----:B------:R-:W-:Y:S01]  /*0fe0*/  PRMT R22, R6, 0x9910, RZ ;  /* 0x0000991006167816 */ /* 0x000fe200000000ff */
[----:B------:R-:W-:Y:S01]  /*0ff0*/  UMOV UR4, URZ ;  /* 0x0000003f00047c82 */ /* 0x000fe20008000000 */
[----:B------:R-:W-:Y:S01]  /*1000*/  LEA R11, R0, R11, 0x5 ;  /* 0x0000000b000b7211 */ /* 0x000fe200078e28ff */
[----:B------:R-:W-:Y:S01]  /*1010*/  IMAD.IADD R20, R13, 0x1, -R14 ;  /* 0x000000010d147824 */ /* 0x000fe200078e0a0e */
[----:B------:R-:W-:Y:S01]  /*1020*/  ULDC UR14, c[0x0][0x248] ;  /* 0x00009200000e7ab9 */ /* 0x000fe20000000800 */
[----:B------:R-:W-:Y:S01]  /*1030*/  ULDC.64 UR12, c[0x0][0x220] ;  /* 0x00008800000c7ab9 */ /* 0x000fe20000000a00 */
[----:B------:R-:W-:Y:S01]  /*1040*/  ULDC.64 UR10, c[0x0][0x238] ;  /* 0x00008e00000a7ab9 */ /* 0x000fe20000000a00 */
[C-C-:B------:R-:W-:Y:S01]  /*1050*/  IMAD R23, R24.reuse, 0x2, R11.reuse ;  /* 0x0000000218177824 */ /* 0x140fe200078e020b */
[----:B------:R-:W-:Y:S01]  /*1060*/  ULDC.64 UR8, c[0x0][0x230] ;  /* 0x00008c0000087ab9 */ /* 0x000fe20000000a00 */
[----:B------:R-:W-:-:S02]  /*1070*/  IMAD R21, R24, 0x3, R11 ;  /* 0x0000000318157824 */ /* 0x000fc400078e020b */
[----:B------:R-:W-:-:S05]  /*1080*/  IMAD.IADD R11, R3, 0x1, R24 ;  /* 0x00000001030b7824 */ /* 0x000fca00078e0218 */
[----:B------:R-:W-:-:S05]  /*1090*/  LEA R11, R2, R11, 0x7 ;  /* 0x0000000b020b7211 */ /* 0x000fca00078e38ff */
[----:B------:R-:W-:-:S07]  /*10a0*/  IMAD R25, R0, 0x20, R11 ;  /* 0x0000002000197824 */ /* 0x000fce00078e020b */
.L_x_1236:
[----:B------:R-:W0:Y:S01]  /*10b0*/  LDC.64 R14, c[0x0][0x240] ;  /* 0x00009000ff0e7b82 */ /* 0x000e220000000a00 */
[----:B------:R-:W-:Y:S01]  /*10c0*/  UIADD3 UR5, UR4, 0x1, URZ ;  /* 0x0000000104057890 */ /* 0x000fe2000fffe03f */
[-C--:B------:R-:W-:Y:S01]  /*10d0*/  FSETP.GT.FTZ.AND P5, PT, R9, R8.reuse, PT ;  /* 0x000000080900720b */ /* 0x080fe20003fb4000 */
[----:B------:R-:W-:Y:S01]  /*10e0*/  IMAD.MOV.U32 R24, RZ, RZ, R9 ;  /* 0x000000ffff187224 */ /* 0x000fe200078e0009 */
[----:B------:R-:W-:Y:S01]  /*10f0*/  MOV R29, R8 ;  /* 0x00000008001d7202 */ /* 0x000fe20000000f00 */
        /* <DEDUP_REMOVED lines=8> */
[----:B------:R-:W-:Y:S01]  /*1180*/  IMAD.WIDE R12, R19, 0x4, R12 ;  /* 0x00000004130c7825 */ /* 0x000fe200078e020c */
[----:B------:R-:W-:-:S02]  /*1190*/  UIADD3.X UR9, URZ, UR9, URZ, UP1, !UPT ;  /* 0x000000093f097290 */ /* 0x000fc40008ffe43f */
[----:B------:R-:W-:Y:S01]  /*11a0*/  UIADD3.X UR13, URZ, UR13, URZ, UP2, !UPT ;  /* 0x0000000d3f0d7290 */ /* 0x000fe200097fe43f */
[----:B------:R-:W-:Y:S01]  /*11b0*/  IMAD.WIDE R10, R19, 0x4, R10 ;  /* 0x00000004130a7825 */ /* 0x000fe200078e020a */
[----:B------:R-:W-:Y:S01]  /*11c0*/  STG.E desc[UR6][R12.64], R28 ;  /* 0x0000001c0c007986 */ /* 0x000fe2000c101906 */
        /* <DEDUP_REMOVED lines=10> */
[----:B------:R-:W-:Y:S01]  /*1270*/  SEL R26, R16, 0x2, P0 ;  /* 0x00000002101a7807 */ /* 0x000fe20000000000 */
[----:B------:R-:W-:Y:S01]  /*1280*/  IMAD.U32 R16, RZ, RZ, UR10 ;  /* 0x0000000aff107e24 */ /* 0x000fe2000f8e00ff */
[----:B------:R-:W-:-:S03]  /*1290*/  UIADD3 UR10, UP0, UR10, 0x10, URZ ;  /* 0x000000100a0a7890 */ /* 0x000fc6000ff1e03f */
[----:B------:R0:W-:Y:S01]  /*12a0*/  STG.E desc[UR6][R10.64], R26 ;  /* 0x0000001a0a007986 */ /* 0x0001e2000c101906 */
[----:B------:R-:W-:Y:S01]  /*12b0*/  IMAD.WIDE R16, R19, 0x4, R16 ;  /* 0x0000000413107825 */ /* 0x000fe200078e0210 */
[----:B------:R-:W-:-:S03]  /*12c0*/  UIADD3.X UR11, URZ, UR11, URZ, UP0, !UPT ;  /* 0x0000000b3f0b7290 */ /* 0x000fc600087fe43f */
[----:B------:R-:W-:Y:S01]  /*12d0*/  @P4 IMAD.MOV.U32 R8, RZ, RZ, -0x39e3c000 ;  /* 0xc61c4000ff084424 */ /* 0x000fe200078e00ff */
[----:B------:R-:W-:Y:S01]  /*12e0*/  STG.E desc[UR6][R16.64], R27 ;  /* 0x0000001b10007986 */ /* 0x000fe2000c101906 */
[----:B------:R-:W-:-:S03]  /*12f0*/  @P3 IMAD.MOV.U32 R9, RZ, RZ, -0x39e3c000 ;  /* 0xc61c4000ff093424 */ /* 0x000fc600078e00ff */
[----:B------:R-:W-:Y:S01]  /*1300*/  @!P2 MOV R29, R8 ;  /* 0x00000008001da202 */ /* 0x000fe20000000f00 */
[----:B------:R-:W-:-:S05]  /*1310*/  @!P2 IMAD.MOV.U32 R24, RZ, RZ, R9 ;  /* 0x000000ffff18a224 */ /* 0x000fca00078e0009 */
[----:B------:R-:W-:-:S04]  /*1320*/  FSETP.GT.FTZ.AND P0, PT, R24, R29, PT ;  /* 0x0000001d1800720b */ /* 0x000fc80003f14000 */
[----:B0-----:R-:W-:Y:S02]  /*1330*/  SEL R26, RZ, 0x1, !P0 ;  /* 0x00000001ff1a7807 */ /* 0x001fe40004000000 */
[----:B------:R-:W-:Y:S02]  /*1340*/  FSEL R28, R7, R4, P0 ;  /* 0x00000004071c7208 */ /* 0x000fe40000000000 */
[----:B------:R-:W-:-:S03]  /*1350*/  ISETP.GE.AND P0, PT, R26, R15, PT ;  /* 0x0000000f1a00720c */ /* 0x000fc60003f06270 */
[----:B------:R0:W-:Y:S01]  /*1360*/  STG.E desc[UR6][R12.64+0x4], R28 ;  /* 0x0000041c0c007986 */ /* 0x0001e2000c101906 */
[----:B------:R-:W-:-:S04]  /*1370*/  ISETP.LT.AND P0, PT, R26, UR14, P0 ;  /* 0x0000000e1a007c0c */ /* 0x000fc80008701270 */
[----:B------:R-:W-:Y:S02]  /*1380*/  ISETP.NE.AND P0, PT, R22, RZ, P0 ;  /* 0x000000ff1600720c */ /* 0x000fe40000705270 */
[----:B0-----:R-:W-:-:S04]  /*1390*/  IADD3 R28, R26, -R15, RZ ;  /* 0x8000000f1a1c7210 */ /* 0x001fc80007ffe0ff */
[----:B------:R-:W-:Y:S02]  /*13a0*/  SEL R28, R28, 0x2, P0 ;  /* 0x000000021c1c7807 */ /* 0x000fe40000000000 */
[----:B------:R-:W-:Y:S01]  /*13b0*/  ISETP.LE.AND P0, PT, R14, UR5, PT ;  /* 0x000000050e007c0c */ /* 0x000fe2000bf03270 */
[----:B------:R-:W-:Y:S02]  /*13c0*/  UIADD3 UR5, UR4, 0x3, URZ ;  /* 0x0000000304057890 */ /* 0x000fe4000fffe03f */
[----:B------:R-:W-:Y:S01]  /*13d0*/  STG.E desc[UR6][R10.64+0x4], R28 ;  /* 0x0000041c0a007986 */ /* 0x000fe2000c101906 */
[----:B------:R-:W-:-:S03]  /*13e0*/  UIADD3 UR4, UR4, 0x4, URZ ;  /* 0x0000000404047890 */ /* 0x000fc6000fffe03f */
[----:B------:R-:W-:Y:S06]  /*13f0*/  STG.E desc[UR6][R16.64+0x4], R25 ;  /* 0x0000041910007986 */ /* 0x000fec000c101906 */
[----:B------:R-:W-:-:S05]  /*1400*/  @!P0 IMAD.SHL.U32 R26, R26, 0x4, RZ ;  /* 0x000000041a1a8824 */ /* 0x000fca00078e00ff */
[C---:B------:R-:W-:Y:S02]  /*1410*/  ISETP.EQ.AND P2, PT, R26.reuse, RZ, !P0 ;  /* 0x000000ff1a00720c */ /* 0x040fe40004742270 */
[----:B------:R-:W-:-:S11]  /*1420*/  ISETP.EQ.AND P3, PT, R26, 0x4, !P0 ;  /* 0x000000041a00780c */ /* 0x000fd60004762270 */
[----:B------:R-:W-:Y:S02]  /*1430*/  @P2 IMAD.MOV.U32 R8, RZ, RZ, -0x39e3c000 ;  /* 0xc61c4000ff082424 */ /* 0x000fe400078e00ff */
[----:B------:R-:W-:-:S03]  /*1440*/  @P3 IMAD.MOV.U32 R9, RZ, RZ, -0x39e3c000 ;  /* 0xc61c4000ff093424 */ /* 0x000fc600078e00ff */
[----:B------:R-:W-:Y:S01]  /*1450*/  @!P0 MOV R29, R8 ;  /* 0x00000008001d8202 */ /* 0x000fe20000000f00 */
[----:B------:R-:W-:-:S05]  /*1460*/  @!P0 IMAD.MOV.U32 R24, RZ, RZ, R9 ;  /* 0x000000ffff188224 */ /* 0x000fca00078e0009 */
[----:B------:R-:W-:-:S04]  /*1470*/  FSETP.GT.FTZ.AND P0, PT, R24, R29, PT ;  /* 0x0000001d1800720b */ /* 0x000fc80003f14000 */
[----:B------:R-:W-:-:S05]  /*1480*/  FSEL R26, R7, R4, P0 ;  /* 0x00000004071a7208 */ /* 0x000fca0000000000 */
[----:B------:R0:W-:Y:S02]  /*1490*/  STG.E desc[UR6][R12.64+0x8], R26 ;  /* 0x0000081a0c007986 */ /* 0x0001e4000c101906 */
[----:B0-----:R-:W-:-:S04]  /*14a0*/  SEL R26, RZ, 0x1, !P0 ;  /* 0x00000001ff1a7807 */ /* 0x001fc80004000000 */
[C---:B------:R-:W-:Y:S01]  /*14b0*/  ISETP.GE.AND P0, PT, R26.reuse, R15, PT ;  /* 0x0000000f1a00720c */ /* 0x040fe20003f06270 */
[----:B------:R-:W-:-:S03]  /*14c0*/  IMAD.IADD R28, R26, 0x1, -R15 ;  /* 0x000000011a1c7824 */ /* 0x000fc600078e0a0f */
[----:B------:R-:W-:-:S04]  /*14d0*/  ISETP.LT.AND P0, PT, R26, UR14, P0 ;  /* 0x0000000e1a007c0c */ /* 0x000fc80008701270 */
[----:B------:R-:W-:-:S04]  /*14e0*/  ISETP.NE.AND P0, PT, R22, RZ, P0 ;  /* 0x000000ff1600720c */ /* 0x000fc80000705270 */
[----:B------:R-:W-:Y:S02]  /*14f0*/  SEL R28, R28, 0x2, P0 ;  /* 0x000000021c1c7807 */ /* 0x000fe40000000000 */
[----:B------:R-:W-:-:S03]  /*1500*/  ISETP.LE.AND P0, PT, R14, UR5, PT ;  /* 0x000000050e007c0c */ /* 0x000fc6000bf03270 */
[----:B------:R-:W-:Y:S04]  /*1510*/  STG.E desc[UR6][R10.64+0x8], R28 ;  /* 0x0000081c0a007986 */ /* 0x000fe8000c101906 */
[----:B------:R-:W-:Y:S06]  /*1520*/  STG.E desc[UR6][R16.64+0x8], R23 ;  /* 0x0000081710007986 */ /* 0x000fec000c101906 */
[----:B------:R-:W-:-:S05]  /*1530*/  @!P0 IMAD.SHL.U32 R26, R26, 0x4, RZ ;  /* 0x000000041a1a8824 */ /* 0x000fca00078e00ff */
[C---:B------:R-:W-:Y:S02]  /*1540*/  ISETP.EQ.AND P2, PT, R26.reuse, RZ, !P0 ;  /* 0x000000ff1a00720c */ /* 0x040fe40004742270 */
[----:B------:R-:W-:-:S11]  /*1550*/  ISETP.EQ.AND P3, PT, R26, 0x4, !P0 ;  /* 0x000000041a00780c */ /* 0x000fd60004762270 */
[----:B------:R-:W-:Y:S02]  /*1560*/  @P2 MOV R8, 0xc61c4000 ;  /* 0xc61c400000082802 */ /* 0x000fe40000000f00 */
[----:B------:R-:W-:Y:S01]  /*1570*/  @P3 IMAD.MOV.U32 R9, RZ, RZ, -0x39e3c000 ;  /* 0xc61c4000ff093424 */ /* 0x000fe200078e00ff */
[----:B------:R-:W-:Y:S02]  /*1580*/  ISETP.LE.AND P2, PT, R14, UR4, PT ;  /* 0x000000040e007c0c */ /* 0x000fe4000bf43270 */
[----:B------:R-:W-:Y:S02]  /*1590*/  @!P0 IMAD.MOV.U32 R29, RZ, RZ, R8 ;  /* 0x000000ffff1d8224 */ /* 0x000fe400078e0008 */
[----:B------:R-:W-:-:S05]  /*15a0*/  @!P0 IMAD.MOV.U32 R24, RZ, RZ, R9 ;  /* 0x000000ffff188224 */ /* 0x000fca00078e0009 */
[----:B------:R-:W-:Y:S02]  /*15b0*/  FSETP.GT.FTZ.AND P0, PT, R24, R29, PT ;  /* 0x0000001d1800720b */ /* 0x000fe40003f14000 */
[----:B------:R-:W0:Y:S02]  /*15c0*/  LDC R24, c[0x0][0x228] ;  /* 0x00008a00ff187b82 */ /* 0x000e240000000800 */
[----:B------:R-:W-:Y:S02]  /*15d0*/  FSEL R29, R7, R4, P0 ;  /* 0x00000004071d7208 */ /* 0x000fe40000000000 */
[----:B------:R-:W-:-:S03]  /*15e0*/  SEL R26, RZ, 0x1, !P0 ;  /* 0x00000001ff1a7807 */ /* 0x000fc60004000000 */
[----:B------:R1:W-:Y:S01]  /*15f0*/  STG.E desc[UR6][R12.64+0xc], R29 ;  /* 0x00000c1d0c007986 */ /* 0x0003e2000c101906 */
[CC--:B------:R-:W-:Y:S02]  /*1600*/  ISETP.GE.AND P0, PT, R26.reuse, R15.reuse, PT ;  /* 0x0000000f1a00720c */ /* 0x0c0fe40003f06270 */
[C---:B------:R-:W-:Y:S02]  /*1610*/  IADD3 R15, R26.reuse, -R15, RZ ;  /* 0x8000000f1a0f7210 */ /* 0x040fe40007ffe0ff */
[----:B------:R-:W-:-:S04]  /*1620*/  ISETP.LT.AND P0, PT, R26, UR14, P0 ;  /* 0x0000000e1a007c0c */ /* 0x000fc80008701270 */
[----:B------:R-:W-:Y:S01]  /*1630*/  ISETP.NE.AND P0, PT, R22, RZ, P0 ;  /* 0x000000ff1600720c */ /* 0x000fe20000705270 */
[----:B-1----:R-:W-:-:S03]  /*1640*/  @!P2 IMAD.SHL.U32 R12, R26, 0x4, RZ ;  /* 0x000000041a0ca824 */ /* 0x002fc600078e00ff */
[----:B------:R-:W-:Y:S02]  /*1650*/  SEL R15, R15, 0x2, P0 ;  /* 0x000000020f0f7807 */ /* 0x000fe40000000000 */
[----:B------:R-:W-:-:S03]  /*1660*/  ISETP.EQ.AND P3, PT, R12, RZ, !P2 ;  /* 0x000000ff0c00720c */ /* 0x000fc60005762270 */
[----:B------:R-:W-:Y:S01]  /*1670*/  STG.E desc[UR6][R10.64+0xc], R15 ;  /* 0x00000c0f0a007986 */ /* 0x000fe2000c101906 */
[----:B------:R-:W-:Y:S01]  /*1680*/  ISETP.EQ.AND P2, PT, R12, 0x4, !P2 ;  /* 0x000000040c00780c */ /* 0x000fe20005742270 */
[----:B------:R-:W-:Y:S01]  /*1690*/  VIADD R12, R20, UR4 ;  /* 0x00000004140c7c36 */ /* 0x000fe20008000000 */
[C---:B0-----:R-:W-:Y:S01]  /*16a0*/  LEA R25, R24.reuse, R25, 0x2 ;  /* 0x0000001918197211 */ /* 0x041fe200078e10ff */
[----:B------:R0:W-:Y:S01]  /*16b0*/  STG.E desc[UR6][R16.64+0xc], R21 ;  /* 0x00000c1510007986 */ /* 0x0001e2000c101906 */
[----:B------:R-:W-:Y:S02]  /*16c0*/  IMAD R27, R24, 0x4, R27 ;  /* 0x00000004181b7824 */ /* 0x000fe400078e021b */
[----:B------:R-:W-:Y:S01]  /*16d0*/  ISETP.NE.AND P0, PT, R12, RZ, PT ;  /* 0x000000ff0c00720c */ /* 0x000fe20003f05270 */
[----:B------:R-:W-:Y:S02]  /*16e0*/  IMAD R23, R24, 0x4, R23 ;  /* 0x0000000418177824 */ /* 0x000fe400078e0217 */
[----:B------:R-:W-:-:S04]  /*16f0*/  @P3 IMAD.MOV.U32 R8, RZ, RZ, -0x39e3c000 ;  /* 0xc61c4000ff083424 */ /* 0x000fc800078e00ff */
[----:B------:R-:W-:Y:S01]  /*1700*/  @P2 IMAD.MOV.U32 R9, RZ, RZ, -0x39e3c000 ;  /* 0xc61c4000ff092424 */ /* 0x000fe200078e00ff */
[----:B0-----:R-:W-:-:S05]  /*1710*/  LEA R21, R24, R21, 0x2 ;  /* 0x0000001518157211 */ /* 0x001fca00078e10ff */
[----:B------:R-:W-:Y:S05]  /*1720*/  @P0 BRA `(.L_x_1236) ;  /* 0xfffffff800600947 */ /* 0x000fea000383ffff */
.L_x_1235:
        /* <DEDUP_REMOVED lines=11> */
[----:B------:R-:W-:Y:S02]  /*17e0*/  ULDC UR5, c[0x0][0x248] ;  /* 0x0000920000057ab9 */ /* 0x000fe40000000800 */
[----:B------:R-:W-:-:S05]  /*17f0*/  IMAD R0, R0, 0x20, R3 ;  /* 0x0000002000007824 */ /* 0x000fca00078e0203 */
[----:B------:R-:W2:Y:S08]  /*1800*/  LDC.64 R12, c[0x0][0x220] ;  /* 0x00008800ff0c7b82 */ /* 0x000eb00000000a00 */
[----:B------:R-:W3:Y:S01]  /*1810*/  LDC.64 R14, c[0x0][0x240] ;  /* 0x00009000ff0e7b82 */ /* 0x000ee20000000a00 */
[----:B0-----:R-:W-:-:S04]  /*1820*/  IMAD.WIDE R10, R21, 0x4, R10 ;  /* 0x00000004150a7825 */ /* 0x001fc800078e020a */
[----:B------:R-:W-:Y:S01]  /*1830*/  IMAD.MOV.U32 R20, RZ, RZ, R11 ;  /* 0x000000ffff147224 */ /* 0x000fe200078e000b */
[----:B------:R-:W-:Y:S01]  /*1840*/  MOV R3, R10 ;  /* 0x0000000a00037202 */ /* 0x000fe20000000f00 */
[----:B-1----:R-:W-:-:S04]  /*1850*/  IMAD.WIDE R16, R21, 0x4, R16 ;  /* 0x0000000415107825 */ /* 0x002fc800078e0210 */
[----:B--2---:R-:W-:-:S07]  /*1860*/  IMAD.WIDE R12, R21, 0x4, R12 ;  /* 0x00000004150c7825 */ /* 0x004fce00078e020c */
.L_x_1237:
[----:B------:R-:W-:Y:S01]  /*1870*/  FSETP.GT.FTZ.AND P3, PT, R9, R8, PT ;  /* 0x000000080900720b */ /* 0x000fe20003f74000 */
[----:B------:R-:W-:Y:S01]  /*1880*/  VIADD R19, R19, 0xffffffff ;  /* 0xffffffff13137836 */ /* 0x000fe20000000000 */
[----:B---3--:R-:W-:Y:S01]  /*1890*/  ISETP.LE.AND P2, PT, R14, UR4, PT ;  /* 0x000000040e007c0c */ /* 0x008fe2000bf43270 */
[----:B------:R-:W-:Y:S01]  /*18a0*/  UIADD3 UR4, UR4, 0x1, URZ ;  /* 0x0000000104047890 */ /* 0x000fe2000fffe03f */
[----:B------:R-:W-:Y:S02]  /*18b0*/  SEL R22, RZ, 0x1, !P3 ;  /* 0x00000001ff167807 */ /* 0x000fe40005800000 */
[----:B------:R-:W-:Y:S02]  /*18c0*/  FSEL R23, R7, R4, P3 ;  /* 0x0000000407177208 */ /* 0x000fe40001800000 */
[C---:B------:R-:W-:Y:S01]  /*18d0*/  ISETP.GE.AND P0, PT, R22.reuse, R15, PT ;  /* 0x0000000f1600720c */ /* 0x040fe20003f06270 */
[----:B------:R-:W-:Y:S01]  /*18e0*/  IMAD.IADD R10, R22, 0x1, -R15 ;  /* 0x00000001160a7824 */ /* 0x000fe200078e0a0f */
[----:B------:R-:W-:-:S02]  /*18f0*/  MOV R11, R13 ;  /* 0x0000000d000b7202 */ /* 0x000fc40000000f00 */
[C---:B------:R-:W-:Y:S02]  /*1900*/  ISETP.LT.AND P0, PT, R22.reuse, UR5, P0 ;  /* 0x0000000516007c0c */ /* 0x040fe40008701270 */
[----:B------:R-:W-:Y:S01]  /*1910*/  ISETP.NE.AND P3, PT, R19, RZ, PT ;  /* 0x000000ff1300720c */ /* 0x000fe20003f65270 */
[----:B------:R-:W-:Y:S01]  /*1920*/  @!P2 IMAD.SHL.U32 R22, R22, 0x4, RZ ;  /* 0x000000041616a824 */ /* 0x000fe200078e00ff */
[----:B------:R-:W-:-:S04]  /*1930*/  ISETP.NE.AND P0, PT, R6, RZ, P0 ;  /* 0x000000ff0600720c */ /* 0x000fc80000705270 */
[----:B------:R-:W-:Y:S01]  /*1940*/  SEL R21, R10, 0x2, P0 ;  /* 0x000000020a157807 */ /* 0x000fe20000000000 */
[----:B------:R-:W-:Y:S01]  /*1950*/  IMAD.MOV.U32 R10, RZ, RZ, R12 ;  /* 0x000000ffff0a7224 */ /* 0x000fe200078e000c */
[C---:B------:R-:W-:Y:S02]  /*1960*/  ISETP.EQ.AND P0, PT, R22.reuse, RZ, !P2 ;  /* 0x000000ff1600720c */ /* 0x040fe40005702270 */
[----:B------:R-:W-:Y:S02]  /*1970*/  ISETP.EQ.AND P2, PT, R22, 0x4, !P2 ;  /* 0x000000041600780c */ /* 0x000fe40005742270 */
[----:B------:R0:W-:Y:S01]  /*1980*/  STG.E desc[UR6][R10.64], R23 ;  /* 0x000000170a007986 */ /* 0x0001e2000c101906 */
[----:B------:R-:W-:-:S05]  /*1990*/  IADD3 R12, P6, R12, 0x4, RZ ;  /* 0x000000040c0c7810 */ /* 0x000fca0007fde0ff */
[----:B------:R-:W-:-:S03]  /*19a0*/  IMAD.X R13, RZ, RZ, R13, P6 ;  /* 0x000000ffff0d7224 */ /* 0x000fc600030e060d */
[----:B------:R-:W-:Y:S02]  /*19b0*/  @P0 IMAD.MOV.U32 R8, RZ, RZ, -0x39e3c000 ;  /* 0xc61c4000ff080424 */ /* 0x000fe400078e00ff */
[----:B------:R-:W-:Y:S02]  /*19c0*/  @P2 IMAD.MOV.U32 R9, RZ, RZ, -0x39e3c000 ;  /* 0xc61c4000ff092424 */ /* 0x000fe400078e00ff */
[----:B0-----:R-:W-:Y:S01]  /*19d0*/  IMAD.MOV.U32 R10, RZ, RZ, R3 ;  /* 0x000000ffff0a7224 */ /* 0x001fe200078e0003 */
[----:B------:R-:W-:Y:S01]  /*19e0*/  IADD3 R3, P5, R3, 0x4, RZ ;  /* 0x0000000403037810 */ /* 0x000fe20007fbe0ff */
[----:B------:R-:W-:-:S03]  /*19f0*/  IMAD.MOV.U32 R11, RZ, RZ, R20 ;  /* 0x000000ffff0b7224 */ /* 0x000fc600078e0014 */
[----:B------:R-:W-:Y:S02]  /*1a00*/  IADD3.X R20, RZ, R20, RZ, P5, !PT ;  /* 0x00000014ff147210 */ /* 0x000fe40002ffe4ff */
[----:B------:R0:W-:Y:S02]  /*1a10*/  STG.E desc[UR6][R10.64], R21 ;  /* 0x000000150a007986 */ /* 0x0001e4000c101906 */
[----:B0-----:R-:W-:Y:S01]  /*1a20*/  MOV R10, R16 ;  /* 0x00000010000a7202 */ /* 0x001fe20000000f00 */
[----:B------:R-:W-:Y:S01]  /*1a30*/  IMAD.MOV.U32 R11, RZ, RZ, R17 ;  /* 0x000000ffff0b7224 */ /* 0x000fe200078e0011 */
[----:B------:R-:W-:-:S04]  /*1a40*/  IADD3 R16, P4, R16, 0x4, RZ ;  /* 0x0000000410107810 */ /* 0x000fc80007f9e0ff */
[----:B------:R0:W-:Y:S01]  /*1a50*/  STG.E desc[UR6][R10.64], R0 ;  /* 0x000000000a007986 */ /* 0x0001e2000c101906 */
[----:B------:R-:W-:Y:S01]  /*1a60*/  IMAD.X R17, RZ, RZ, R17, P4 ;  /* 0x000000ffff117224 */ /* 0x000fe200020e0611 */
[----:B0-----:R-:W-:Y:S01]  /*1a70*/  IADD3 R0, R0, UR8, RZ ;  /* 0x0000000800007c10 */ /* 0x001fe2000fffe0ff */
[----:B------:R-:W-:Y:S06]  /*1a80*/  @P3 BRA `(.L_x_1237) ;  /* 0xfffffffc00783947 */ /* 0x000fec000383ffff */
.L_x_1230:
[----:B------:R-:W-:Y:S02]  /*1a90*/  ULDC.U8 UR4, c[0x0][0x24c] ;  /* 0x0000930000047ab9 */ /* 0x000fe40000000000 */
[----:B------:R-:W-:-:S06]  /*1aa0*/  UPRMT UR4, UR4, 0x8880, URZ ;  /* 0x0000888004047896 */ /* 0x000fcc000800003f */
[----:B------:R-:W-:-:S13]  /*1ab0*/  ISETP.NE.AND P0, PT, RZ, UR4, PT ;  /* 0x00000004ff007c0c */ /* 0x000fda000bf05270 */
[----:B------:R-:W-:Y:S05]  /*1ac0*/  @!P0 EXIT ;  /* 0x000000000000894d */ /* 0x000fea0003800000 */
[----:B------:R-:W-:Y:S05]  /*1ad0*/  @!P1 EXIT ;  /* 0x000000000000994d */ /* 0x000fea0003800000 */
[----:B-1----:R-:W-:Y:S01]  /*1ae0*/  VIADD R0, R14, 0xffffffff ;  /* 0xffffffff0e007836 */ /* 0x002fe20000000000 */
[----:B------:R-:W-:Y:S01]  /*1af0*/  FSETP.GT.FTZ.AND P0, PT, R18, RZ, PT ;  /* 0x000000ff1200720b */ /* 0x000fe20003f14000 */
[----:B------:R-:W-:Y:S01]  /*1b00*/  UMOV UR4, URZ ;  /* 0x0000003f00047c82 */ /* 0x000fe20008000000 */
[----:B------:R-:W-:Y:S02]  /*1b10*/  LOP3.LUT R3, R14, 0x3, RZ, 0xc0, !PT ;  /* 0x000000030e037812 */ /* 0x000fe400078ec0ff */
[----:B------:R-:W-:Y:S02]  /*1b20*/  ISETP.GE.U32.AND P1, PT, R0, 0x3, PT ;  /* 0x000000030000780c */ /* 0x000fe40003f26070 */
[----:B------:R-:W-:-:S11]  /*1b30*/  FSEL R18, R18, 1, P0 ;  /* 0x3f80000012127808 */ /* 0x000fd60000000000 */
        /* <DEDUP_REMOVED lines=12> */
[----:B------:R0:W1:Y:S01]  /*1c00*/  MUFU.RCP R4, R18 ;  /* 0x0000001200047308 */ /* 0x0000620000001000 */
[----:B------:R-:W-:-:S13]  /*1c10*/  PLOP3.LUT P0, PT, PT, PT, PT, 0x8, 0x0 ;  /* 0x000000000000781c */ /* 0x000fda0003f0e170 */
.L_x_1241:
        /* <DEDUP_REMOVED lines=56> */
.L_x_1240:
        /* <DEDUP_REMOVED lines=12> */
[----:B------:R-:W-:Y:S01]  /*2060*/  VIADD R0, R0, 0xfffffff8 ;  /* 0xfffffff800007836 */ /* 0x000fe20000000000 */
[----:B------:R-:W-:Y:S01]  /*2070*/  UIADD3 UR4, UR4, 0x8, URZ ;  /* 0x0000000804047890 */ /* 0x000fe2000fffe03f */
        /* <DEDUP_REMOVED lines=8> */
[----:B------:R-:W-:Y:S01]  /*2100*/  FMUL.FTZ R17, R16, R23 ;  /* 0x0000001710117220 */ /* 0x000fe20000410000 */
[----:B-1----:R-:W-:Y:S02]  /*2110*/  IADD3.X R9, RZ, R7, RZ, P1, !PT ;  /* 0x00000007ff097210 */ /* 0x002fe40000ffe4ff */
        /* <DEDUP_REMOVED lines=10> */
.L_x_1242:
[----:B------:R-:W-:-:S13]  /*21c0*/  ISETP.NE.OR P0, PT, R0, RZ, P0 ;  /* 0x000000ff0000720c */ /* 0x000fda0000705670 */
[----:B------:R-:W-:Y:S05]  /*21d0*/  @!P0 BRA `(.L_x_1238) ;  /* 0x0000000000548947 */ /* 0x000fea0003800000 */
.L_x_1239:
[----:B------:R1:W2:Y:S02]  /*21e0*/  MUFU.RCP R19, R18 ;  /* 0x0000001200137308 */ /* 0x0002a40000001000 */
.L_x_1243:
[----:B------:R-:W2:Y:S04]  /*21f0*/  LDG.E R4, desc[UR6][R6.64] ;  /* 0x0000000606047981 */ /* 0x000ea8000c1e1900 */
[----:B------:R-:W3:Y:S04]  /*2200*/  LDG.E R8, desc[UR6][R6.64+0x4] ;  /* 0x0000040606087981 */ /* 0x000ee8000c1e1900 */
[----:B------:R-:W4:Y:S04]  /*2210*/  LDG.E R10, desc[UR6][R6.64+0x8] ;  /* 0x00000806060a7981 */ /* 0x000f28000c1e1900 */
[----:B------:R-:W5:Y:S01]  /*2220*/  LDG.E R12, desc[UR6][R6.64+0xc] ;  /* 0x00000c06060c7981 */ /* 0x000f62000c1e1900 */
[----:B------:R-:W-:Y:S01]  /*2230*/  IADD3 R0, R0, -0x4, RZ ;  /* 0xfffffffc00007810 */ /* 0x000fe20007ffe0ff */
[----:B------:R-:W-:-:S03]  /*2240*/  UIADD3 UR4, UR4, 0x4, URZ ;  /* 0x0000000404047890 */ /* 0x000fc6000fffe03f */
[----:B------:R-:W-:Y:S01]  /*2250*/  ISETP.NE.AND P0, PT, R0, RZ, PT ;  /* 0x000000ff0000720c */ /* 0x000fe20003f05270 */
[-C--:B--2---:R-:W-:Y:S01]  /*2260*/  FMUL.FTZ R9, R4, R19.reuse ;  /* 0x0000001304097220 */ /* 0x084fe20000410000 */
[----:B------:R-:W-:Y:S01]  /*2270*/  IADD3 R4, P1, R6, 0x10, RZ ;  /* 0x0000001006047810 */ /* 0x000fe20007f3e0ff */
[----:B---3--:R-:W-:-:S03]  /*2280*/  FMUL.FTZ R11, R8, R19 ;  /* 0x00000013080b7220 */ /* 0x008fc60000410000 */
[----:B------:R-:W-:Y:S01]  /*2290*/  STG.E desc[UR6][R6.64], R9 ;  /* 0x0000000906007986 */ /* 0x000fe2000c101906 */
[----:B------:R-:W-:Y:S02]  /*22a0*/  IMAD.X R17, RZ, RZ, R7, P1 ;  /* 0x000000ffff117224 */ /* 0x000fe400008e0607 */
[-C--:B----4-:R-:W-:Y:S01]  /*22b0*/  FMUL.FTZ R13, R10, R19.reuse ;  /* 0x000000130a0d7220 */ /* 0x090fe20000410000 */
[----:B------:R-:W-:Y:S01]  /*22c0*/  STG.E desc[UR6][R6.64+0x4], R11 ;  /* 0x0000040b06007986 */ /* 0x000fe2000c101906 */
[----:B-----5:R-:W-:-:S03]  /*22d0*/  FMUL.FTZ R15, R12, R19 ;  /* 0x000000130c0f7220 */ /* 0x020fc60000410000 */
[----:B------:R-:W-:Y:S04]  /*22e0*/  STG.E desc[UR6][R6.64+0x8], R13 ;  /* 0x0000080d06007986 */ /* 0x000fe8000c101906 */
[----:B------:R2:W-:Y:S02]  /*22f0*/  STG.E desc[UR6][R6.64+0xc], R15 ;  /* 0x00000c0f06007986 */ /* 0x0005e4000c101906 */
[----:B--2---:R-:W-:Y:S02]  /*2300*/  IMAD.MOV.U32 R6, RZ, RZ, R4 ;  /* 0x000000ffff067224 */ /* 0x004fe400078e0004 */
[----:B------:R-:W-:Y:S01]  /*2310*/  IMAD.MOV.U32 R7, RZ, RZ, R17 ;  /* 0x000000ffff077224 */ /* 0x000fe200078e0011 */
[----:B------:R-:W-:Y:S06]  /*2320*/  @P0 BRA `(.L_x_1243) ;  /* 0xfffffffc00b00947 */ /* 0x000fec000383ffff */
.L_x_1238:
[----:B------:R-:W-:-:S13]  /*2330*/  ISETP.NE.AND P0, PT, R3, RZ, PT ;  /* 0x000000ff0300720c */ /* 0x000fda0003f05270 */
[----:B------:R-:W-:Y:S05]  /*2340*/  @!P0 EXIT ;  /* 0x000000000000894d */ /* 0x000fea0003800000 */
[----:B------:R-:W2:Y:S01]  /*2350*/  LDC.64 R6, c[0x0][0x220] ;  /* 0x00008800ff067b82 */ /* 0x000ea20000000a00 */
[----:B------:R-:W-:Y:S01]  /*2360*/  LEA R5, R2, R5, 0x7 ;  /* 0x0000000502057211 */ /* 0x000fe200078e38ff */
[----:B------:R3:W4:Y:S04]  /*2370*/  MUFU.RCP R11, R18 ;  /* 0x00000012000b7308 */ /* 0x0007280000001000 */
[----:B------:R-:W-:-:S04]  /*2380*/  IMAD R5, R5, R14, UR4 ;  /* 0x0000000405057e24 */ /* 0x000fc8000f8e020e */
[----:B--2---:R-:W-:-:S04]  /*2390*/  IMAD.WIDE R4, R5, 0x4, R6 ;  /* 0x0000000405047825 */ /* 0x004fc800078e0206 */
[----:B------:R-:W-:Y:S02]  /*23a0*/  IMAD.MOV.U32 R0, RZ, RZ, R4 ;  /* 0x000000ffff007224 */ /* 0x000fe400078e0004 */
[----:B---34-:R-:W-:-:S07]  /*23b0*/  IMAD.MOV.U32 R9, RZ, RZ, R5 ;  /* 0x000000ffff097224 */ /* 0x018fce00078e0005 */
.L_x_1244:
        /* <DEDUP_REMOVED lines=11> */
.L_x_1245:
        /* <DEDUP_REMOVED lines=9> */
.L_x_12133:


//--------------------- .text._ZN4vllm3moe10topkGatingILi1ELi1ELi4ELi2ELi32Ej13__nv_bfloat16LNS0_11ScoringFuncE1EEEvPKT5_PKbPfiPT4_PiiiibPKf --------------------------
	.section	.text._ZN4vllm3moe10topkGatingILi1ELi1ELi4ELi2ELi32Ej13__nv_bfloat16LNS0_11ScoringFuncE1EEEvPKT5_PKbPfiPT4_PiiiibPKf,"ax",@progbits
	.align	128
        .global         _ZN4vllm3moe10topkGatingILi1ELi1ELi4ELi2ELi32Ej13__nv_bfloat16LNS0_11ScoringFuncE1EEEvPKT5_PKbPfiPT4_PiiiibPKf
        .type           _ZN4vllm3moe10topkGatingILi1ELi1ELi4ELi2ELi32Ej13__nv_bfloat16LNS0_11ScoringFuncE1EEEvPKT5_PKbPfiPT4_PiiiibPKf,@function
        .size           _ZN4vllm3moe10topkGatingILi1ELi1ELi4ELi2ELi32Ej13__nv_bfloat16LNS0_11ScoringFuncE1EEEvPKT5_PKbPfiPT4_PiiiibPKf,(.L_x_12134 - _ZN4vllm3moe10topkGatingILi1ELi1ELi4ELi2ELi32Ej13__nv_bfloat16LNS0_11ScoringFuncE1EEEvPKT5_PKbPfiPT4_PiiiibPKf)
        .other          _ZN4vllm3moe10topkGatingILi1ELi1ELi4ELi2ELi32Ej13__nv_bfloat16LNS0_11ScoringFuncE1EEEvPKT5_PKbPfiPT4_PiiiibPKf,@"STO_CUDA_ENTRY STV_DEFAULT"
_ZN4vllm3moe10topkGatingILi1ELi1ELi4ELi2ELi32Ej13__nv_bfloat16LNS0_11ScoringFuncE1EEEvPKT5_PKbPfiPT4_PiiiibPKf:
.text._ZN4vllm3moe10topkGatingILi1ELi1ELi4ELi2ELi32Ej13__nv_bfloat16LNS0_11ScoringFuncE1EEEvPKT5_PKbPfiPT4_PiiiibPKf:
[----:B------:R-:W-:Y:S01]  /*0000*/  LDC R1, c[0x0][0x28] ;  /* 0x00000a00ff017b82 */ /* 0x000fe20000000800 */
[----:B------:R-:W0:Y:S07]  /*0010*/  S2R R2, SR_TID.Y ;  /* 0x0000000000027919 */ /* 0x000e2e0000002200 */
[----:B------:R-:W1:Y:S01]  /*0020*/  LDC R11, c[0x0][0x228] ;  /* 0x00008a00ff0b7b82 */ /* 0x000e620000000800 */
[----:B------:R-:W-:Y:S01]  /*0030*/  ULDC.64 UR12, c[0x0][0x238] ;  /* 0x00008e00000c7ab9 */ /* 0x000fe20000000a00 */
[----:B------:R-:W-:Y:S01]  /*0040*/  ULDC.64 UR10, c[0x0][0x230] ;  /* 0x00008c00000a7ab9 */ /* 0x000fe20000000a00 */
[----:B------:R-:W0:Y:S01]  /*0050*/  S2R R3, SR_TID.X ;  /* 0x0000000000037919 */ /* 0x000e220000002100 */
[----:B------:R-:W2:Y:S01]  /*0060*/  S2R R14, SR_CTAID.X ;  /* 0x00000000000e7919 */ /* 0x000ea20000002500 */
[----:B0-----:R-:W-:-:S05]  /*0070*/  LEA R5, R2, R3, 0x5 ;  /* 0x0000000302057211 */ /* 0x001fca00078e28ff */
        /* <DEDUP_REMOVED lines=9> */
[----:B------:R-:W2:Y:S01]  /*0110*/  LDG.E.U16 R4, desc[UR6][R4.64] ;  /* 0x0000000604047981 */ /* 0x000ea2000c1e1500 */
[----:B------:R-:W-:-:S13]  /*0120*/  ISETP.NE.AND.EX P0, PT, RZ, UR5, PT, P0 ;  /* 0x00000005ff007c0c */ /* 0x000fda000bf05300 */
[----:B------:R-:W-:-:S04]  /*0130*/  @P0 IADD3 R6, P1, R0, UR4, RZ ;  /* 0x0000000400060c10 */ /* 0x000fc8000ff3e0ff */
[----:B------:R-:W-:-:S05]  /*0140*/  @P0 LEA.HI.X.SX32 R7, R0, UR5, 0x1, P1 ;  /* 0x0000000500070c11 */ /* 0x000fca00088f0eff */
[----:B------:R-:W3:Y:S01]  /*0150*/  @P0 LDG.E.U8 R6, desc[UR6][R6.64] ;  /* 0x0000000606060981 */ /* 0x000ee2000c1e1100 */
[----:B------:R-:W-:Y:S01]  /*0160*/  IMAD.MOV.U32 R10, RZ, RZ, 0x1 ;  /* 0x00000001ff0a7424 */ /* 0x000fe200078e00ff */
[----:B--2---:R-:W-:-:S05]  /*0170*/  SHF.L.U32 R8, R4, 0x10, RZ ;  /* 0x0000001004087819 */ /* 0x004fca00000006ff */
[----:B------:R-:W-:-:S06]  /*0180*/  FMUL.FTZ R8, R8, -1.4426950216293334961 ;  /* 0xbfb8aa3b08087820 */ /* 0x000fcc0000410000 */
[----:B------:R-:W0:Y:S01]  /*0190*/  MUFU.EX2 R8, R8 ;  /* 0x0000000800087308 */ /* 0x000e220000000800 */
[----:B---3--:R-:W-:-:S04]  /*01a0*/  @P0 ISETP.NE.AND P1, PT, R6, RZ, PT ;  /* 0x000000ff0600020c */ /* 0x008fc80003f25270 */
[----:B------:R-:W-:Y:S01]  /*01b0*/  @P0 SEL R4, RZ, 0x1, P1 ;  /* 0x00000001ff040807 */ /* 0x000fe20000800000 */
[----:B0-----:R-:W-:Y:S01]  /*01c0*/  FADD.FTZ R5, R8, 1 ;  /* 0x3f80000008057421 */ /* 0x001fe20000010000 */
[----:B-1----:R-:W-:Y:S01]  /*01d0*/  ISETP.GE.AND P1, PT, R9, 0x1, PT ;  /* 0x000000010900780c */ /* 0x002fe20003f26270 */
[----:B------:R-:W-:Y:S01]  /*01e0*/  HFMA2.MMA R8, -RZ, RZ, 0, 0 ;  /* 0x00000000ff087435 */ /* 0x000fe200000001ff */
[----:B------:R-:W-:-:S03]  /*01f0*/  @!P0 PRMT R4, R10, 0x7610, R4 ;  /* 0x000076100a048816 */ /* 0x000fc60000000004 */
[----:B------:R-:W0:Y:S02]  /*0200*/  MUFU.RCP R5, R5 ;  /* 0x0000000500057308 */ /* 0x000e240000001000 */
[----:B0-----:R-:W-:-:S04]  /*0210*/  FSETP.GEU.FTZ.AND P2, PT, |R5|, +INF , PT ;  /* 0x7f8000000500780b */ /* 0x001fc80003f5e200 */
[----:B------:R-:W-:Y:S02]  /*0220*/  FSEL R13, R5, RZ, !P2 ;  /* 0x000000ff050d7208 */ /* 0x000fe40005000000 */
[----:B------:R-:W-:Y:S07]  /*0230*/  @!P1 BRA `(.L_x_1246) ;  /* 0x0000000c00309947 */ /* 0x000fee0003800000 */
[----:B------:R-:W0:Y:S01]  /*0240*/  LDC R12, c[0x0][0x244] ;  /* 0x00009100ff0c7b82 */ /* 0x000e220000000800 */
[----:B------:R-:W-:Y:S01]  /*0250*/  ULDC.U8 UR4, c[0x0][0x24c] ;  /* 0x0000930000047ab9 */ /* 0x000fe20000000000 */
[----:B------:R-:W-:Y:S01]  /*0260*/  PRMT R4, R4, 0x9910, RZ ;  /* 0x0000991004047816 */ /* 0x000fe200000000ff */
[----:B------:R-:W-:Y:S01]  /*0270*/  UPRMT UR4, UR4, 0x8880, URZ ;  /* 0x0000888004047896 */ /* 0x000fe2000800003f */
[----:B------:R-:W-:-:S04]  /*0280*/  LOP3.LUT R10, R9, 0x3, RZ, 0xc0, !PT ;  /* 0x00000003090a7812 */ /* 0x000fc800078ec0ff */
[----:B------:R-:W1:Y:S01]  /*0290*/  LDC R5, c[0x0][0x248] ;  /* 0x00009200ff057b82 */ /* 0x000e620000000800 */
[----:B------:R-:W-:Y:S02]  /*02a0*/  ISETP.NE.AND P2, PT, RZ, UR4, PT ;  /* 0x00000004ff007c0c */ /* 0x000fe4000bf45270 */
[----:B0-----:R-:W-:-:S04]  /*02b0*/  ISETP.GE.AND P0, PT, R12, 0x1, PT ;  /* 0x000000010c00780c */ /* 0x001fc80003f06270 */
[----:B-1----:R-:W-:-:S04]  /*02c0*/  ISETP.GT.AND P0, PT, R5, RZ, !P0 ;  /* 0x000000ff0500720c */ /* 0x002fc80004704270 */
[----:B------:R-:W-:Y:S01]  /*02d0*/  ISETP.NE.AND P0, PT, R4, RZ, P0 ;  /* 0x000000ff0400720c */ /* 0x000fe20000705270 */
[----:B------:R-:W-:Y:S02]  /*02e0*/  VIADD R4, R9, 0xffffffff ;  /* 0xffffffff09047836 */ /* 0x000fe40000000000 */
[----:B------:R-:W-:Y:S10]  /*02f0*/  @!P2 BRA `(.L_x_1247) ;  /* 0x0000000400b4a947 */ /* 0x000ff40003800000 */
[----:B------:R-:W-:Y:S01]  /*0300*/  ISETP.GE.U32.AND P2, PT, R4, 0x3, PT ;  /* 0x000000030400780c */ /* 0x000fe20003f46070 */
[----:B------:R-:W-:Y:S01]  /*0310*/  UMOV UR4, URZ ;  /* 0x0000003f00047c82 */ /* 0x000fe20008000000 */
[----:B------:R-:W-:Y:S01]  /*0320*/  HFMA2.MMA R8, -RZ, RZ, 0, 0 ;  /* 0x00000000ff087435 */ /* 0x000fe200000001ff */
[----:B------:R-:W-:-:S10]  /*0330*/  ISETP.NE.AND P3, PT, R10, RZ, PT ;  /* 0x000000ff0a00720c */ /* 0x000fd40003f65270 */
[----:B------:R-:W-:Y:S05]  /*0340*/  @!P2 BRA `(.L_x_1248) ;  /* 0x0000000000d8a947 */ /* 0x000fea0003800000 */
[----:B------:R-:W-:Y:S01]  /*0350*/  IMAD.IADD R5, R3, 0x1, R11 ;  /* 0x0000000103057824 */ /* 0x000fe200078e020b */
[----:B------:R-:W-:Y:S01]  /*0360*/  LEA R3, R14, R3, 0x7 ;  /* 0x000000030e037211 */ /* 0x000fe200078e38ff */
[----:B------:R-:W-:Y:S01]  /*0370*/  IMAD.IADD R17, R10, 0x1, -R9 ;  /* 0x000000010a117824 */ /* 0x000fe200078e0a09 */
[----:B------:R-:W-:Y:S01]  /*0380*/  IADD3 R19, -R12, RZ, RZ ;  /* 0x000000ff0c137210 */ /* 0x000fe20007ffe1ff */
[----:B------:R-:W-:Y:S01]  /*0390*/  IMAD R5, R14, 0x80, R5 ;  /* 0x000000800e057824 */ /* 0x000fe200078e0205 */
[----:B------:R-:W-:Y:S01]  /*03a0*/  MOV R8, RZ ;  /* 0x000000ff00087202 */ /* 0x000fe20000000f00 */
[C---:B------:R-:W-:Y:S01]  /*03b0*/  IMAD R20, R2.reuse, 0x20, R3 ;  /* 0x0000002002147824 */ /* 0x040fe200078e0203 */
[----:B------:R-:W-:Y:S01]  /*03c0*/  SEL R19, R19, 0x1, P0 ;  /* 0x0000000113137807 */ /* 0x000fe20000000000 */
[----:B------:R-:W-:Y:S01]  /*03d0*/  IMAD.MOV.U32 R15, RZ, RZ, R0 ;  /* 0x000000ffff0f7224 */ /* 0x000fe200078e0000 */
[----:B------:R-:W-:Y:S01]  /*03e0*/  LEA R18, R2, R5, 0x5 ;  /* 0x0000000502127211 */ /* 0x000fe200078e28ff */
[----:B------:R-:W-:Y:S01]  /*03f0*/  UMOV UR4, URZ ;  /* 0x0000003f00047c82 */ /* 0x000fe20008000000 */
[C---:B------:R-:W-:Y:S01]  /*0400*/  LEA R16, R11.reuse, R20, 0x1 ;  /* 0x000000140b107211 */ /* 0x040fe200078e08ff */
[----:B------:R-:W-:Y:S01]  /*0410*/  IMAD R20, R11, 0x3, R20 ;  /* 0x000000030b147824 */ /* 0x000fe200078e0214 */
[----:B------:R-:W-:-:S06]  /*0420*/  ULDC.64 UR8, c[0x0][0x220] ;  /* 0x0000880000087ab9 */ /* 0x000fcc0000000a00 */
.L_x_1249:
        /* <DEDUP_REMOVED lines=19> */
[----:B------:R-:W-:Y:S01]  /*0560*/  STG.E desc[UR6][R6.64], R19 ;  /* 0x0000001306007986 */ /* 0x000fe2000c101906 */
[----:B------:R-:W-:-:S02]  /*0570*/  UIADD3 UR4, UR4, 0x4, URZ ;  /* 0x0000000404047890 */ /* 0x000fc4000fffe03f */
[----:B------:R-:W-:Y:S01]  /*0580*/  FADD.FTZ R8, R13, R8 ;  /* 0x000000080d087221 */ /* 0x000fe20000010000 */
[----:B------:R-:W-:Y:S01]  /*0590*/  UIADD3.X UR13, URZ, UR13, URZ, UP0, !UPT ;  /* 0x0000000d3f0d7290 */ /* 0x000fe200087fe43f */
[----:B------:R0:W-:Y:S01]  /*05a0*/  STG.E desc[UR6][R2.64], R15 ;  /* 0x0000000f02007986 */ /* 0x0001e2000c101906 */
[----:B------:R-:W-:Y:S02]  /*05b0*/  UIADD3.X UR11, URZ, UR11, URZ, UP1, !UPT ;  /* 0x0000000b3f0b7290 */ /* 0x000fe40008ffe43f */
[----:B------:R-:W-:Y:S01]  /*05c0*/  UIADD3.X UR9, URZ, UR9, URZ, UP2, !UPT ;  /* 0x000000093f097290 */ /* 0x000fe200097fe43f */
[----:B------:R-:W-:Y:S04]  /*05d0*/  STG.E desc[UR6][R4.64+0x4], R13 ;  /* 0x0000040d04007986 */ /* 0x000fe8000c101906 */
[----:B------:R-:W-:Y:S04]  /*05e0*/  STG.E desc[UR6][R6.64+0x4], R19 ;  /* 0x0000041306007986 */ /* 0x000fe8000c101906 */
[----:B------:R1:W-:Y:S01]  /*05f0*/  STG.E desc[UR6][R2.64+0x4], R18 ;  /* 0x0000041202007986 */ /* 0x0003e2000c101906 */
[----:B0-----:R-:W-:-:S03]  /*0600*/  LEA R15, R11, R15, 0x2 ;  /* 0x0000000f0b0f7211 */ /* 0x001fc600078e10ff */
[----:B------:R-:W-:Y:S04]  /*0610*/  STG.E desc[UR6][R4.64+0x8], R13 ;  /* 0x0000080d04007986 */ /* 0x000fe8000c101906 */
[----:B------:R-:W-:Y:S04]  /*0620*/  STG.E desc[UR6][R6.64+0x8], R19 ;  /* 0x0000081306007986 */ /* 0x000fe8000c101906 */
[----:B------:R0:W-:Y:S01]  /*0630*/  STG.E desc[UR6][R2.64+0x8], R16 ;  /* 0x0000081002007986 */ /* 0x0001e2000c101906 */
[----:B-1----:R-:W-:-:S03]  /*0640*/  IMAD R18, R11, 0x4, R18 ;  /* 0x000000040b127824 */ /* 0x002fc600078e0212 */
[----:B------:R-:W-:Y:S04]  /*0650*/  STG.E desc[UR6][R4.64+0xc], R13 ;  /* 0x00000c0d04007986 */ /* 0x000fe8000c101906 */
[----:B------:R-:W-:Y:S04]  /*0660*/  STG.E desc[UR6][R6.64+0xc], R19 ;  /* 0x00000c1306007986 */ /* 0x000fe8000c101906 */
[----:B------:R1:W-:Y:S01]  /*0670*/  STG.E desc[UR6][R2.64+0xc], R20 ;  /* 0x00000c1402007986 */ /* 0x0003e2000c101906 */
[C---:B0-----:R-:W-:Y:S01]  /*0680*/  LEA R16, R11.reuse, R16, 0x2 ;  /* 0x000000100b107211 */ /* 0x041fe200078e10ff */
[----:B-1----:R-:W-:Y:S01]  /*0690*/  IMAD R20, R11, 0x4, R20 ;  /* 0x000000040b147824 */ /* 0x002fe200078e0214 */
[----:B------:R-:W-:Y:S06]  /*06a0*/  @P2 BRA `(.L_x_1249) ;  /* 0xfffffffc00602947 */ /* 0x000fec000383ffff */
.L_x_1248:
[----:B------:R-:W-:Y:S05]  /*06b0*/  @!P3 BRA `(.L_x_1246) ;  /* 0x000000080010b947 */ /* 0x000fea0003800000 */
[----:B------:R-:W0:Y:S01]  /*06c0*/  S2R R18, SR_TID.X ;  /* 0x0000000000127919 */ /* 0x000e220000002100 */
[----:B------:R-:W1:Y:S01]  /*06d0*/  LDC.64 R6, c[0x0][0x220] ;  /* 0x00008800ff067b82 */ /* 0x000e620000000a00 */
[----:B------:R-:W-:Y:S02]  /*06e0*/  IMAD.MOV R12, RZ, RZ, -R12 ;  /* 0x000000ffff0c7224 */ /* 0x000fe400078e0a0c */
[----:B------:R-:W-:Y:S01]  /*06f0*/  FADD.FTZ R8, R13, R8 ;  /* 0x000000080d087221 */ /* 0x000fe20000010000 */
[----:B------:R-:W2:Y:S01]  /*0700*/  S2R R16, SR_TID.Y ;  /* 0x0000000000107919 */ /* 0x000ea20000002200 */
[----:B------:R-:W-:Y:S01]  /*0710*/  VIADD R10, R10, 0xffffffff ;  /* 0xffffffff0a0a7836 */ /* 0x000fe20000000000 */
[----:B------:R-:W-:Y:S01]  /*0720*/  SEL R12, R12, 0x1, P0 ;  /* 0x000000010c0c7807 */ /* 0x000fe20000000000 */
[----:B------:R-:W-:Y:S01]  /*0730*/  IMAD R17, R0, R9, UR4 ;  /* 0x0000000400117e24 */ /* 0x000fe2000f8e0209 */
[----:B------:R-:W3:Y:S02]  /*0740*/  LDC.64 R4, c[0x0][0x230] ;  /* 0x00008c00ff047b82 */ /* 0x000ee40000000a00 */
[----:B------:R-:W-:-:S06]  /*0750*/  ISETP.NE.AND P0, PT, R10, RZ, PT ;  /* 0x000000ff0a00720c */ /* 0x000fcc0003f05270 */
[----:B------:R-:W4:Y:S01]  /*0760*/  LDC.64 R2, c[0x0][0x238] ;  /* 0x00008e00ff027b82 */ /* 0x000f220000000a00 */
[----:B-1----:R-:W-:-:S05]  /*0770*/  IMAD.WIDE R6, R17, 0x4, R6 ;  /* 0x0000000411067825 */ /* 0x002fca00078e0206 */
[----:B------:R1:W-:Y:S01]  /*0780*/  STG.E desc[UR6][R6.64], R13 ;  /* 0x0000000d06007986 */ /* 0x0003e2000c101906 */
[----:B0-----:R-:W-:Y:S02]  /*0790*/  IMAD R15, R11, UR4, R18 ;  /* 0x000000040b0f7c24 */ /* 0x001fe4000f8e0212 */
[----:B---3--:R-:W-:-:S03]  /*07a0*/  IMAD.WIDE R4, R17, 0x4, R4 ;  /* 0x0000000411047825 */ /* 0x008fc600078e0204 */
[----:B------:R-:W-:Y:S02]  /*07b0*/  LEA R15, R14, R15, 0x7 ;  /* 0x0000000f0e0f7211 */ /* 0x000fe400078e38ff */
[----:B------:R1:W-:Y:S01]  /*07c0*/  STG.E desc[UR6][R4.64], R12 ;  /* 0x0000000c04007986 */ /* 0x0003e2000c101906 */
[----:B------:R-:W-:Y:S01]  /*07d0*/  IADD3 R14, P4, R6, 0x4, RZ ;  /* 0x00000004060e7810 */ /* 0x000fe20007f9e0ff */
[----:B----4-:R-:W-:Y:S01]  /*07e0*/  IMAD.WIDE R2, R17, 0x4, R2 ;  /* 0x0000000411027825 */ /* 0x010fe200078e0202 */
[----:B--2---:R-:W-:Y:S02]  /*07f0*/  LEA R15, R16, R15, 0x5 ;  /* 0x0000000f100f7211 */ /* 0x004fe400078e28ff */
[----:B------:R-:W-:Y:S02]  /*0800*/  IADD3 R17, P3, R4, 0x4, RZ ;  /* 0x0000000404117810 */ /* 0x000fe40007f7e0ff */
[----:B------:R-:W-:Y:S01]  /*0810*/  IADD3 R19, P2, R2, 0x4, RZ ;  /* 0x0000000402137810 */ /* 0x000fe20007f5e0ff */
[----:B------:R1:W-:Y:S01]  /*0820*/  STG.E desc[UR6][R2.64], R15 ;  /* 0x0000000f02007986 */ /* 0x0003e2000c101906 */
[----:B------:R-:W-:Y:S01]  /*0830*/  IADD3.X R16, RZ, R7, RZ, P4, !PT ;  /* 0x00000007ff107210 */ /* 0x000fe200027fe4ff */
[----:B------:R-:W-:Y:S01]  /*0840*/  IMAD.X R18, RZ, RZ, R5, P3 ;  /* 0x000000ffff127224 */ /* 0x000fe200018e0605 */
[----:B------:R-:W-:Y:S01]  /*0850*/  IADD3.X R20, RZ, R3, RZ, P2, !PT ;  /* 0x00000003ff147210 */ /* 0x000fe200017fe4ff */
[----:B------:R-:W-:Y:S08]  /*0860*/  @!P0 BRA `(.L_x_1246) ;  /* 0x0000000400a48947 */ /* 0x000ff00003800000 */
[----:B-1----:R-:W-:-:S07]  /*0870*/  IMAD.IADD R15, R15, 0x1, R11 ;  /* 0x000000010f0f7824 */ /* 0x002fce00078e020b */
.L_x_1250:
[----:B------:R-:W-:Y:S01]  /*0880*/  IADD3 R10, R10, -0x1, RZ ;  /* 0xffffffff0a0a7810 */ /* 0x000fe20007ffe0ff */
[----:B------:R-:W-:Y:S01]  /*0890*/  IMAD.MOV.U32 R3, RZ, RZ, R16 ;  /* 0x000000ffff037224 */ /* 0x000fe200078e0010 */
[----:B------:R-:W-:Y:S01]  /*08a0*/  MOV R2, R14 ;  /* 0x0000000e00027202 */ /* 0x000fe20000000f00 */
[----:B------:R-:W-:Y:S01]  /*08b0*/  IMAD.MOV.U32 R5, RZ, RZ, R18 ;  /* 0x000000ffff057224 */ /* 0x000fe200078e0012 */
[----:B------:R-:W-:Y:S01]  /*08c0*/  ISETP.NE.AND P0, PT, R10, RZ, PT ;  /* 0x000000ff0a00720c */ /* 0x000fe20003f05270 */
[----:B------:R-:W-:Y:S01]  /*08d0*/  IMAD.MOV.U32 R7, RZ, RZ, R20 ;  /* 0x000000ffff077224 */ /* 0x000fe200078e0014 */
[----:B------:R-:W-:Y:S01]  /*08e0*/  MOV R4, R17 ;  /* 0x0000001100047202 */ /* 0x000fe20000000f00 */
[----:B------:R-:W-:Y:S01]  /*08f0*/  STG.E desc[UR6][R2.64], R13 ;  /* 0x0000000d02007986 */ /* 0x000fe2000c101906 */
[----:B------:R-:W-:Y:S01]  /*0900*/  MOV R6, R19 ;  /* 0x0000001300067202 */ /* 0x000fe20000000f00 */
[----:B------:R-:W-:Y:S01]  /*0910*/  FADD.FTZ R8, R13, R8 ;  /* 0x000000080d087221 */ /* 0x000fe20000010000 */
[----:B------:R-:W-:Y:S01]  /*0920*/  IADD3 R14, P4, R14, 0x4, RZ ;  /* 0x000000040e0e7810 */ /* 0x000fe20007f9e0ff */
[----:B------:R-:W-:Y:S01]  /*0930*/  STG.E desc[UR6][R4.64], R12 ;  /* 0x0000000c04007986 */ /* 0x000fe2000c101906 */
[----:B------:R-:W-:-:S02]  /*0940*/  IADD3 R19, P2, R19, 0x4, RZ ;  /* 0x0000000413137810 */ /* 0x000fc40007f5e0ff */
[----:B------:R-:W-:Y:S01]  /*0950*/  IADD3 R17, P3, R17, 0x4, RZ ;  /* 0x0000000411117810 */ /* 0x000fe20007f7e0ff */
[----:B------:R0:W-:Y:S01]  /*0960*/  STG.E desc[UR6][R6.64], R15 ;  /* 0x0000000f06007986 */ /* 0x0001e2000c101906 */
[----:B------:R-:W-:Y:S02]  /*0970*/  IMAD.X R16, RZ, RZ, R16, P4 ;  /* 0x000000ffff107224 */ /* 0x000fe400020e0610 */
[----:B------:R-:W-:Y:S01]  /*0980*/  IADD3.X R18, RZ, R18, RZ, P3, !PT ;  /* 0x00000012ff127210 */ /* 0x000fe20001ffe4ff */
[----:B------:R-:W-:Y:S01]  /*0990*/  IMAD.X R20, RZ, RZ, R20, P2 ;  /* 0x000000ffff147224 */ /* 0x000fe200010e0614 */
[----:B0-----:R-:W-:Y:S01]  /*09a0*/  IADD3 R15, R15, R11, RZ ;  /* 0x0000000b0f0f7210 */ /* 0x001fe20007ffe0ff */
[----:B------:R-:W-:Y:S06]  /*09b0*/  @P0 BRA `(.L_x_1250) ;  /* 0xfffffffc00b00947 */ /* 0x000fec000383ffff */
[----:B------:R-:W-:Y:S05]  /*09c0*/  BRA `(.L_x_1246) ;  /* 0x00000004004c7947 */ /* 0x000fea0003800000 */
.L_x_1247:
[----:B------:R-:W-:Y:S01]  /*09d0*/  ISETP.GE.U32.AND P2, PT, R4, 0x3, PT ;  /* 0x000000030400780c */ /* 0x000fe20003f46070 */
[----:B------:R-:W-:Y:S01]  /*09e0*/  UMOV UR4, URZ ;  /* 0x0000003f00047c82 */ /* 0x000fe20008000000 */
[----:B------:R-:W-:-:S11]  /*09f0*/  ISETP.NE.AND P3, PT, R10, RZ, PT ;  /* 0x000000ff0a00720c */ /* 0x000fd60003f65270 */
[----:B------:R-:W-:Y:S05]  /*0a00*/  @!P2 BRA `(.L_x_1251) ;  /* 0x0000000000cca947 */ /* 0x000fea0003800000 */
[----:B------:R-:W0:Y:S01]  /*0a10*/  S2R R4, SR_TID.X ;  /* 0x0000000000047919 */ /* 0x000e220000002100 */
[----:B------:R-:W-:Y:S01]  /*0a20*/  IADD3 R2, -R12, RZ, RZ ;  /* 0x000000ff0c027210 */ /* 0x000fe20007ffe1ff */
[----:B------:R-:W-:Y:S01]  /*0a30*/  IMAD.IADD R18, R10, 0x1, -R9 ;  /* 0x000000010a127824 */ /* 0x000fe200078e0a09 */
[----:B------:R-:W-:Y:S01]  /*0a40*/  MOV R19, R0 ;  /* 0x0000000000137202 */ /* 0x000fe20000000f00 */
[----:B------:R-:W1:Y:S01]  /*0a50*/  S2R R15, SR_TID.Y ;  /* 0x00000000000f7919 */ /* 0x000e620000002200 */
[----:B------:R-:W-:Y:S01]  /*0a60*/  SEL R21, R2, 0x1, P0 ;  /* 0x0000000102157807 */ /* 0x000fe20000000000 */
[----:B------:R-:W-:Y:S01]  /*0a70*/  UMOV UR4, URZ ;  /* 0x0000003f00047c82 */ /* 0x000fe20008000000 */
[----:B------:R-:W-:Y:S01]  /*0a80*/  ULDC.64 UR8, c[0x0][0x220] ;  /* 0x0000880000087ab9 */ /* 0x000fe20000000a00 */
[----:B0-----:R-:W-:Y:S01]  /*0a90*/  IMAD.IADD R3, R4, 0x1, R11 ;  /* 0x0000000104037824 */ /* 0x001fe200078e020b */
[----:B------:R-:W-:-:S03]  /*0aa0*/  LEA R4, R14, R4, 0x7 ;  /* 0x000000040e047211 */ /* 0x000fc600078e38ff */
[----:B------:R-:W-:Y:S02]  /*0ab0*/  IMAD R3, R14, 0x80, R3 ;  /* 0x000000800e037824 */ /* 0x000fe400078e0203 */
[----:B-1----:R-:W-:-:S03]  /*0ac0*/  IMAD R4, R15, 0x20, R4 ;  /* 0x000000200f047824 */ /* 0x002fc600078e0204 */
[----:B------:R-:W-:Y:S01]  /*0ad0*/  LEA R15, R15, R3, 0x5 ;  /* 0x000000030f0f7211 */ /* 0x000fe200078e28ff */
[C-C-:B------:R-:W-:Y:S02]  /*0ae0*/  IMAD R16, R11.reuse, 0x2, R4.reuse ;  /* 0x000000020b107824 */ /* 0x140fe400078e0204 */
[----:B------:R-:W-:-:S07]  /*0af0*/  IMAD R17, R11, 0x3, R4 ;  /* 0x000000030b117824 */ /* 0x000fce00078e0204 */
.L_x_1252:
        /* <DEDUP_REMOVED lines=16> */
[----:B------:R-:W-:Y:S01]  /*0c00*/  STG.E desc[UR6][R6.64], R21 ;  /* 0x0000001506007986 */ /* 0x000fe2000c101906 */
[----:B------:R-:W-:Y:S02]  /*0c10*/  UIADD3 UR4, UR4, 0x4, URZ ;  /* 0x0000000404047890 */ /* 0x000fe4000fffe03f */
[----:B------:R-:W-:Y:S01]  /*0c20*/  UIADD3.X UR13, URZ, UR13, URZ, UP1, !UPT ;  /* 0x0000000d3f0d7290 */ /* 0x000fe20008ffe43f */
[----:B------:R0:W-:Y:S01]  /*0c30*/  STG.E desc[UR6][R2.64], R19 ;  /* 0x0000001302007986 */ /* 0x0001e2000c101906 */
[----:B------:R-:W-:-:S02]  /*0c40*/  UIADD3.X UR11, URZ, UR11, URZ, UP2, !UPT ;  /* 0x0000000b3f0b7290 */ /* 0x000fc400097fe43f */
[----:B------:R-:W-:Y:S01]  /*0c50*/  UIADD3.X UR9, URZ, UR9, URZ, UP0, !UPT ;  /* 0x000000093f097290 */ /* 0x000fe200087fe43f */
[----:B------:R-:W-:Y:S04]  /*0c60*/  STG.E desc[UR6][R4.64+0x4], R13 ;  /* 0x0000040d04007986 */ /* 0x000fe8000c101906 */
[----:B------:R-:W-:Y:S04]  /*0c70*/  STG.E desc[UR6][R6.64+0x4], R21 ;  /* 0x0000041506007986 */ /* 0x000fe8000c101906 */
[----:B------:R1:W-:Y:S01]  /*0c80*/  STG.E desc[UR6][R2.64+0x4], R15 ;  /* 0x0000040f02007986 */ /* 0x0003e2000c101906 */
[----:B0-----:R-:W-:-:S03]  /*0c90*/  IMAD R19, R11, 0x4, R19 ;  /* 0x000000040b137824 */ /* 0x001fc600078e0213 */
[----:B------:R-:W-:Y:S04]  /*0ca0*/  STG.E desc[UR6][R4.64+0x8], R13 ;  /* 0x0000080d04007986 */ /* 0x000fe8000c101906 */
[----:B------:R-:W-:Y:S04]  /*0cb0*/  STG.E desc[UR6][R6.64+0x8], R21 ;  /* 0x0000081506007986 */ /* 0x000fe8000c101906 */
[----:B------:R0:W-:Y:S01]  /*0cc0*/  STG.E desc[UR6][R2.64+0x8], R16 ;  /* 0x0000081002007986 */ /* 0x0001e2000c101906 */
[----:B-1----:R-:W-:-:S03]  /*0cd0*/  LEA R15, R11, R15, 0x2 ;  /* 0x0000000f0b0f7211 */ /* 0x002fc600078e10ff */
[----:B------:R-:W-:Y:S04]  /*0ce0*/  STG.E desc[UR6][R4.64+0xc], R13 ;  /* 0x00000c0d04007986 */ /* 0x000fe8000c101906 */
[----:B------:R-:W-:Y:S04]  /*0cf0*/  STG.E desc[UR6][R6.64+0xc], R21 ;  /* 0x00000c1506007986 */ /* 0x000fe8000c101906 */
[----:B------:R1:W-:Y:S01]  /*0d00*/  STG.E desc[UR6][R2.64+0xc], R17 ;  /* 0x00000c1102007986 */ /* 0x0003e2000c101906 */
[C---:B0-----:R-:W-:Y:S01]  /*0d10*/  IMAD R16, R11.reuse, 0x4, R16 ;  /* 0x000000040b107824 */ /* 0x041fe200078e0210 */
[----:B-1----:R-:W-:Y:S01]  /*0d20*/  LEA R17, R11, R17, 0x2 ;  /* 0x000000110b117211 */ /* 0x002fe200078e10ff */
[----:B------:R-:W-:Y:S06]  /*0d30*/  @P2 BRA `(.L_x_1252) ;  /* 0xfffffffc00702947 */ /* 0x000fec000383ffff */
.L_x_1251:
[----:B------:R-:W-:Y:S05]  /*0d40*/  @!P3 BRA `(.L_x_1246) ;  /* 0x00000000006cb947 */ /* 0x000fea0003800000 */
[----:B------:R-:W0:Y:S01]  /*0d50*/  S2R R16, SR_TID.X ;  /* 0x0000000000107919 */ /* 0x000e220000002100 */
[----:B------:R-:W1:Y:S01]  /*0d60*/  LDC.64 R6, c[0x0][0x238] ;  /* 0x00008e00ff067b82 */ /* 0x000e620000000a00 */
[----:B------:R-:W-:Y:S01]  /*0d70*/  IMAD.MOV R12, RZ, RZ, -R12 ;  /* 0x000000ffff0c7224 */ /* 0x000fe200078e0a0c */
[----:B------:R-:W2:Y:S01]  /*0d80*/  S2R R19, SR_TID.Y ;  /* 0x0000000000137919 */ /* 0x000ea20000002200 */
[----:B------:R-:W-:-:S05]  /*0d90*/  IMAD R17, R0, R9, UR4 ;  /* 0x0000000400117e24 */ /* 0x000fca000f8e0209 */
[----:B------:R-:W3:Y:S08]  /*0da0*/  LDC.64 R4, c[0x0][0x230] ;  /* 0x00008c00ff047b82 */ /* 0x000ef00000000a00 */
[----:B------:R-:W4:Y:S01]  /*0db0*/  LDC.64 R2, c[0x0][0x220] ;  /* 0x00008800ff027b82 */ /* 0x000f220000000a00 */
[----:B-1----:R-:W-:-:S04]  /*0dc0*/  IMAD.WIDE R6, R17, 0x4, R6 ;  /* 0x0000000411067825 */ /* 0x002fc800078e0206 */
[----:B0-----:R-:W-:Y:S02]  /*0dd0*/  IMAD R15, R11, UR4, R16 ;  /* 0x000000040b0f7c24 */ /* 0x001fe4000f8e0210 */
[----:B---3--:R-:W-:-:S04]  /*0de0*/  IMAD.WIDE R4, R17, 0x4, R4 ;  /* 0x0000000411047825 */ /* 0x008fc800078e0204 */
[----:B------:R-:W-:Y:S01]  /*0df0*/  IMAD R14, R14, 0x80, R15 ;  /* 0x000000800e0e7824 */ /* 0x000fe200078e020f */
[----:B------:R-:W-:Y:S01]  /*0e00*/  SEL R15, R12, 0x1, P0 ;  /* 0x000000010c0f7807 */ /* 0x000fe20000000000 */
[----:B----4-:R-:W-:-:S03]  /*0e10*/  IMAD.WIDE R2, R17, 0x4, R2 ;  /* 0x0000000411027825 */ /* 0x010fc600078e0202 */
[----:B--2---:R-:W-:-:S07]  /*0e20*/  LEA R14, R19, R14, 0x5 ;  /* 0x0000000e130e7211 */ /* 0x004fce00078e28ff */
.L_x_1253:
[----:B------:R-:W-:Y:S01]  /*0e30*/  IADD3 R10, R10, -0x1, RZ ;  /* 0xffffffff0a0a7810 */ /* 0x000fe20007ffe0ff */
[----:B------:R0:W-:Y:S03]  /*0e40*/  STG.E desc[UR6][R2.64], R13 ;  /* 0x0000000d02007986 */ /* 0x0001e6000c101906 */
[----:B------:R-:W-:Y:S01]  /*0e50*/  ISETP.NE.AND P0, PT, R10, RZ, PT ;  /* 0x000000ff0a00720c */ /* 0x000fe20003f05270 */
[----:B------:R1:W-:Y:S04]  /*0e60*/  STG.E desc[UR6][R4.64], R15 ;  /* 0x0000000f04007986 */ /* 0x0003e8000c101906 */
[----:B------:R2:W-:Y:S01]  /*0e70*/  STG.E desc[UR6][R6.64], R14 ;  /* 0x0000000e06007986 */ /* 0x0005e2000c101906 */
[----:B0-----:R-:W-:-:S02]  /*0e80*/  IADD3 R2, P4, R2, 0x4, RZ ;  /* 0x0000000402027810 */ /* 0x001fc40007f9e0ff */
[----:B-1----:R-:W-:-:S03]  /*0e90*/  IADD3 R4, P3, R4, 0x4, RZ ;  /* 0x0000000404047810 */ /* 0x002fc60007f7e0ff */
[----:B------:R-:W-:Y:S01]  /*0ea0*/  IMAD.X R3, RZ, RZ, R3, P4 ;  /* 0x000000ffff037224 */ /* 0x000fe200020e0603 */
[----:B--2---:R-:W-:Y:S02]  /*0eb0*/  IADD3 R6, P2, R6, 0x4, RZ ;  /* 0x0000000406067810 */ /* 0x004fe40007f5e0ff */
[----:B------:R-:W-:Y:S02]  /*0ec0*/  IADD3.X R5, RZ, R5, RZ, P3, !PT ;  /* 0x00000005ff057210 */ /* 0x000fe40001ffe4ff */
[----:B------:R-:W-:Y:S01]  /*0ed0*/  IADD3 R14, R14, R11, RZ ;  /* 0x0000000b0e0e7210 */ /* 0x000fe20007ffe0ff */
[----:B------:R-:W-:Y:S01]  /*0ee0*/  IMAD.X R7, RZ, RZ, R7, P2 ;  /* 0x000000ffff077224 */ /* 0x000fe200010e0607 */
[----:B------:R-:W-:Y:S07]  /*0ef0*/  @P0 BRA `(.L_x_1253) ;  /* 0xfffffffc00cc0947 */ /* 0x000fee000383ffff */
.L_x_1246:
[----:B------:R-:W-:Y:S02]  /*0f00*/  ULDC.U8 UR4, c[0x0][0x24c] ;  /* 0x0000930000047ab9 */ /* 0x000fe40000000000 */
[----:B------:R-:W-:-:S06]  /*0f10*/  UPRMT UR4, UR4, 0x8880, URZ ;  /* 0x0000888004047896 */ /* 0x000fcc000800003f */
[----:B------:R-:W-:-:S13]  /*0f20*/  ISETP.NE.AND P0, PT, RZ, UR4, PT ;  /* 0x00000004ff007c0c */ /* 0x000fda000bf05270 */
[----:B------:R-:W-:Y:S05]  /*0f30*/  @!P0 EXIT ;  /* 0x000000000000894d */ /* 0x000fea0003800000 */
[----:B------:R-:W-:Y:S05]  /*0f40*/  @!P1 EXIT ;  /* 0x000000000000994d */ /* 0x000fea0003800000 */
[C---:B-1----:R-:W-:Y:S01]  /*0f50*/  VIADD R2, R9.reuse, 0xffffffff ;  /* 0xffffffff09027836 */ /* 0x042fe20000000000 */
[----:B------:R-:W-:Y:S01]  /*0f60*/  FSETP.GT.FTZ.AND P0, PT, R8, RZ, PT ;  /* 0x000000ff0800720b */ /* 0x000fe20003f14000 */
[----:B------:R-:W-:Y:S01]  /*0f70*/  UMOV UR4, URZ ;  /* 0x0000003f00047c82 */ /* 0x000fe20008000000 */
[----:B------:R-:W-:Y:S02]  /*0f80*/  LOP3.LUT R4, R9, 0x3, RZ, 0xc0, !PT ;  /* 0x0000000309047812 */ /* 0x000fe400078ec0ff */
[----:B------:R-:W-:Y:S02]  /*0f90*/  ISETP.GE.U32.AND P1, PT, R2, 0x3, PT ;  /* 0x000000030200780c */ /* 0x000fe40003f26070 */
[----:B------:R-:W-:-:S11]  /*0fa0*/  FSEL R8, R8, 1, P0 ;  /* 0x3f80000008087808 */ /* 0x000fd60000000000 */
        /* <DEDUP_REMOVED lines=13> */
.L_x_1257:
        /* <DEDUP_REMOVED lines=56> */
.L_x_1256:
        /* <DEDUP_REMOVED lines=34> */
.L_x_1258:
[----:B------:R-:W-:-:S13]  /*1620*/  ISETP.NE.OR P0, PT, R5, RZ, P0 ;  /* 0x000000ff0500720c */ /* 0x000fda0000705670 */
[----:B------:R-:W-:Y:S05]  /*1630*/  @!P0 BRA `(.L_x_1254) ;  /* 0x0000000000548947 */ /* 0x000fea0003800000 */
.L_x_1255:
[----:B------:R1:W2:Y:S02]  /*1640*/  MUFU.RCP R19, R8 ;  /* 0x0000000800137308 */ /* 0x0002a40000001000 */
.L_x_1259:
        /* <DEDUP_REMOVED lines=20> */
.L_x_1254:
        /* <DEDUP_REMOVED lines=8> */
.L_x_1260:
[----:B--2---:R-:W-:Y:S01]  /*1810*/  MOV R2, R0 ;  /* 0x0000000000027202 */ /* 0x004fe20000000f00 */
[----:B------:R-:W-:-:S05]  /*1820*/  IMAD.MOV.U32 R3, RZ, RZ, R7 ;  /* 0x000000ffff037224 */ /* 0x000fca00078e0007 */
[----:B------:R-:W2:Y:S01]  /*1830*/  LDG.E R0, desc[UR6][R2.64] ;  /* 0x0000000602007981 */ /* 0x000ea2000c1e1900 */
[----:B------:R-:W-:-:S04]  /*1840*/  IADD3 R4, R4, -0x1, RZ ;  /* 0xffffffff04047810 */ /* 0x000fc80007ffe0ff */
[----:B------:R-:W-:Y:S01]  /*1850*/  ISETP.NE.AND P0, PT, R4, RZ, PT ;  /* 0x000000ff0400720c */ /* 0x000fe20003f05270 */
[----:B--2---:R-:W-:Y:S01]  /*1860*/  FMUL.FTZ R5, R0, R11 ;  /* 0x0000000b00057220 */ /* 0x004fe20000410000 */
[----:B------:R-:W-:-:S04]  /*1870*/  IADD3 R0, P1, R2, 0x4, RZ ;  /* 0x0000000402007810 */ /* 0x000fc80007f3e0ff */
[----:B------:R2:W-:Y:S01]  /*1880*/  STG.E desc[UR6][R2.64], R5 ;  /* 0x0000000502007986 */ /* 0x0005e2000c101906 */
[----:B------:R-:W-:-:S06]  /*1890*/  IADD3.X R7, RZ, R3, RZ, P1, !PT ;  /* 0x00000003ff077210 */ /* 0x000fcc0000ffe4ff */
[----:B------:R-:W-:Y:S05]  /*18a0*/  @P0 BRA `(.L_x_1260) ;  /* 0xfffffffc00d80947 */ /* 0x000fea000383ffff */
[----:B------:R-:W-:Y:S05]  /*18b0*/  EXIT ;  /* 0x000000000000794d */ /* 0x000fea0003800000 */
.L_x_1261:
        /* <DEDUP_REMOVED lines=12> */
.L_x_12134:


//--------------------- .text._ZN4vllm3moe10moeSigmoidILi256E13__nv_bfloat16EEvPKT0_PKbPfi --------------------------
	.section	.text._ZN4vllm3moe10moeSigmoidILi256E13__nv_bfloat16EEvPKT0_PKbPfi,"ax",@progbits
	.align	128
        .global         _ZN4vllm3moe10moeSigmoidILi256E13__nv_bfloat16EEvPKT0_PKbPfi
        .type           _ZN4vllm3moe10moeSigmoidILi256E13__nv_bfloat16EEvPKT0_PKbPfi,@function
        .size           _ZN4vllm3moe10moeSigmoidILi256E13__nv_bfloat16EEvPKT0_PKbPfi,(.L_x_12135 - _ZN4vllm3moe10moeSigmoidILi256E13__nv_bfloat16EEvPKT0_PKbPfi)
        .other          _ZN4vllm3moe10moeSigmoidILi256E13__nv_bfloat16EEvPKT0_PKbPfi,@"STO_CUDA_ENTRY STV_DEFAULT"
_ZN4vllm3moe10moeSigmoidILi256E13__nv_bfloat16EEvPKT0_PKbPfi:
.text._ZN4vllm3moe10moeSigmoidILi256E13__nv_bfloat16EEvPKT0_PKbPfi:
[----:B------:R-:W-:Y:S01]  /*0000*/  LDC R1, c[0x0][0x28] ;  /* 0x00000a00ff017b82 */ /* 0x000fe20000000800 */
[----:B------:R-:W-:Y:S01]  /*0010*/  ULDC.64 UR6, c[0x0][0x218] ;  /* 0x0000860000067ab9 */ /* 0x000fe20000000a00 */
[----:B------:R-:W-:Y:S01]  /*0020*/  ULDC.64 UR8, c[0x0][0x208] ;  /* 0x0000820000087ab9 */ /* 0x000fe20000000a00 */
[----:B------:R-:W-:-:S04]  /*0030*/  ISETP.NE.U32.AND P0, PT, RZ, UR6, PT ;  /* 0x00000006ff007c0c */ /* 0x000fc8000bf05070 */
[----:B------:R-:W-:-:S13]  /*0040*/  ISETP.NE.AND.EX P0, PT, RZ, UR7, PT, P0 ;  /* 0x00000007ff007c0c */ /* 0x000fda000bf05300 */
[----:B------:R-:W-:Y:S05]  /*0050*/  @!P0 BRA `(.L_x_1262) ;  /* 0x0000000000208947 */ /* 0x000fea0003800000 */
[----:B------:R-:W0:Y:S02]  /*0060*/  S2UR UR4, SR_CTAID.X ;  /* 0x00000000000479c3 */ /* 0x000e240000002500 */
[----:B0-----:R-:W-:-:S04]  /*0070*/  UIADD3 UR4, UP0, UR4, UR6, URZ ;  /* 0x0000000604047290 */ /* 0x001fc8000ff1e03f */
[----:B------:R-:W-:Y:S02]  /*0080*/  UIADD3.X UR5, URZ, UR7, URZ, UP0, !UPT ;  /* 0x000000073f057290 */ /* 0x000fe400087fe43f */
[----:B------:R-:W-:-:S04]  /*0090*/  IMAD.U32 R2, RZ, RZ, UR4 ;  /* 0x00000004ff027e24 */ /* 0x000fc8000f8e00ff */
[----:B------:R-:W-:-:S05]  /*00a0*/  IMAD.U32 R3, RZ, RZ, UR5 ;  /* 0x00000005ff037e24 */ /* 0x000fca000f8e00ff */
[----:B------:R-:W2:Y:S02]  /*00b0*/  LDG.E.U8 R2, desc[UR8][R2.64] ;  /* 0x0000000802027981 */ /* 0x000ea4000c1e1100 */
[----:B--2---:R-:W-:-:S13]  /*00c0*/  ISETP.NE.AND P0, PT, R2, RZ, PT ;  /* 0x000000ff0200720c */ /* 0x004fda0003f05270 */
[----:B------:R-:W-:Y:S05]  /*00d0*/  @P0 EXIT ;  /* 0x000000000000094d */ /* 0x000fea0003800000 */
.L_x_1262:
[----:B------:R-:W0:Y:S01]  /*00e0*/  S2R R0, SR_TID.X ;  /* 0x0000000000007919 */ /* 0x000e220000002100 */
[----:B------:R-:W-:Y:S02]  /*00f0*/  ULDC UR4, c[0x0][0x228] ;  /* 0x00008a0000047ab9 */ /* 0x000fe40000000800 */
[----:B0-----:R-:W-:-:S13]  /*0100*/  ISETP.GE.AND P0, PT, R0, UR4, PT ;  /* 0x0000000400007c0c */ /* 0x001fda000bf06270 */
[----:B------:R-:W-:Y:S05]  /*0110*/  @P0 EXIT ;  /* 0x000000000000094d */ /* 0x000fea0003800000 */
[----:B------:R-:W-:Y:S01]  /*0120*/  LOP3.LUT R2, RZ, R0, RZ, 0x33, !PT ;  /* 0x00000000ff027212 */ /* 0x000fe200078e33ff */
[----:B------:R-:W-:Y:S03]  /*0130*/  BSSY B0, `(.L_x_1263) ;  /* 0x0000025000007945 */ /* 0x000fe60003800000 */
[----:B------:R-:W-:-:S04]  /*0140*/  IADD3 R3, R2, UR4, RZ ;  /* 0x0000000402037c10 */ /* 0x000fc8000fffe0ff */
[C---:B------:R-:W-:Y:S02]  /*0150*/  LEA.HI R2, R3.reuse, 0x1, RZ, 0x18 ;  /* 0x0000000103027811 */ /* 0x040fe400078fc0ff */
[----:B------:R-:W-:Y:S02]  /*0160*/  ISETP.GE.U32.AND P0, PT, R3, 0x300, PT ;  /* 0x000003000300780c */ /* 0x000fe40003f06070 */
[----:B------:R-:W-:-:S13]  /*0170*/  LOP3.LUT P1, R6, R2, 0x3, RZ, 0xc0, !PT ;  /* 0x0000000302067812 */ /* 0x000fda000782c0ff */
[----:B------:R-:W-:Y:S05]  /*0180*/  @!P1 BRA `(.L_x_1264) ;  /* 0x00000000007c9947 */ /* 0x000fea0003800000 */
[----:B------:R-:W0:Y:S01]  /*0190*/  S2R R7, SR_CTAID.X ;  /* 0x0000000000077919 */ /* 0x000e220000002500 */
[----:B------:R-:W1:Y:S08]  /*01a0*/  LDC.64 R4, c[0x0][0x210] ;  /* 0x00008400ff047b82 */ /* 0x000e700000000a00 */
[----:B------:R-:W2:Y:S01]  /*01b0*/  LDC.64 R2, c[0x0][0x220] ;  /* 0x00008800ff027b82 */ /* 0x000ea20000000a00 */
[----:B0-----:R-:W-:-:S04]  /*01c0*/  IMAD R7, R7, UR4, R0 ;  /* 0x0000000407077c24 */ /* 0x001fc8000f8e0200 */
[----:B-1----:R-:W-:-:S04]  /*01d0*/  IMAD.WIDE R4, R7, 0x2, R4 ;  /* 0x0000000207047825 */ /* 0x002fc800078e0204 */
[----:B--2---:R-:W-:Y:S01]  /*01e0*/  IMAD.WIDE R2, R7, 0x4, R2 ;  /* 0x0000000407027825 */ /* 0x004fe200078e0202 */
[----:B------:R-:W-:-:S03]  /*01f0*/  MOV R8, R4 ;  /* 0x0000000400087202 */ /* 0x000fc60000000f00 */
[----:B------:R-:W-:Y:S02]  /*0200*/  IMAD.MOV.U32 R10, RZ, RZ, R2 ;  /* 0x000000ffff0a7224 */ /* 0x000fe400078e0002 */
[----:B------:R-:W-:Y:S02]  /*0210*/  IMAD.MOV.U32 R11, RZ, RZ, R3 ;  /* 0x000000ffff0b7224 */ /* 0x000fe400078e0003 */
[----:B------:R-:W-:-:S07]  /*0220*/  IMAD.MOV.U32 R9, RZ, RZ, R5 ;  /* 0x000000ffff097224 */ /* 0x000fce00078e0005 */
.L_x_1265:
[----:B0-----:R-:W-:Y:S01]  /*0230*/  IMAD.MOV.U32 R2, RZ, RZ, R8 ;  /* 0x000000ffff027224 */ /* 0x001fe200078e0008 */
[----:B------:R-:W-:-:S05]  /*0240*/  MOV R3, R9 ;  /* 0x0000000900037202 */ /* 0x000fca0000000f00 */
[----:B------:R0:W2:Y:S01]  /*0250*/  LDG.E.U16 R2, desc[UR8][R2.64] ;  /* 0x0000000802027981 */ /* 0x0000a2000c1e1500 */
[----:B------:R-:W-:Y:S01]  /*0260*/  VIADD R6, R6, 0xffffffff ;  /* 0xffffffff06067836 */ /* 0x000fe20000000000 */
[----:B------:R-:W-:Y:S01]  /*0270*/  IADD3 R8, P3, R8, 0x200, RZ ;  /* 0x0000020008087810 */ /* 0x000fe20007f7e0ff */
[----:B------:R-:W-:-:S04]  /*0280*/  VIADD R0, R0, 0x100 ;  /* 0x0000010000007836 */ /* 0x000fc80000000000 */
[----:B------:R-:W-:Y:S01]  /*0290*/  IMAD.X R9, RZ, RZ, R9, P3 ;  /* 0x000000ffff097224 */ /* 0x000fe200018e0609 */
[----:B0-----:R-:W-:Y:S01]  /*02a0*/  MOV R3, R11 ;  /* 0x0000000b00037202 */ /* 0x001fe20000000f00 */
[----:B--2---:R-:W-:Y:S02]  /*02b0*/  IMAD.U32 R4, R2, 0x10000, RZ ;  /* 0x0001000002047824 */ /* 0x004fe400078e00ff */
[----:B------:R-:W-:Y:S01]  /*02c0*/  IMAD.MOV.U32 R2, RZ, RZ, R10 ;  /* 0x000000ffff027224 */ /* 0x000fe200078e000a */
[----:B------:R-:W-:Y:S01]  /*02d0*/  IADD3 R10, P2, R10, 0x400, RZ ;  /* 0x000004000a0a7810 */ /* 0x000fe20007f5e0ff */
[----:B------:R-:W-:-:S03]  /*02e0*/  FMUL.FTZ R4, R4, -1.4426950216293334961 ;  /* 0xbfb8aa3b04047820 */ /* 0x000fc60000410000 */
[----:B------:R-:W-:-:S03]  /*02f0*/  IADD3.X R11, RZ, R11, RZ, P2, !PT ;  /* 0x0000000bff0b7210 */ /* 0x000fc600017fe4ff */
[----:B------:R-:W0:Y:S02]  /*0300*/  MUFU.EX2 R4, R4 ;  /* 0x0000000400047308 */ /* 0x000e240000000800 */
[----:B0-----:R-:W-:-:S06]  /*0310*/  FADD.FTZ R5, R4, 1 ;  /* 0x3f80000004057421 */ /* 0x001fcc0000010000 */
[----:B------:R-:W0:Y:S02]  /*0320*/  MUFU.RCP R5, R5 ;  /* 0x0000000500057308 */ /* 0x000e240000001000 */
[----:B0-----:R-:W-:-:S04]  /*0330*/  FSETP.GEU.FTZ.AND P1, PT, |R5|, +INF , PT ;  /* 0x7f8000000500780b */ /* 0x001fc80003f3e200 */
[----:B------:R-:W-:Y:S02]  /*0340*/  FSEL R7, R5, RZ, !P1 ;  /* 0x000000ff05077208 */ /* 0x000fe40004800000 */
[----:B------:R-:W-:-:S03]  /*0350*/  ISETP.NE.AND P1, PT, R6, RZ, PT ;  /* 0x000000ff0600720c */ /* 0x000fc60003f25270 */
[----:B------:R0:W-:Y:S10]  /*0360*/  STG.E desc[UR8][R2.64], R7 ;  /* 0x0000000702007986 */ /* 0x0001f4000c101908 */
[----:B------:R-:W-:Y:S05]  /*0370*/  @P1 BRA `(.L_x_1265) ;  /* 0xfffffffc00ac1947 */ /* 0x000fea000383ffff */
.L_x_1264:
[----:B------:R-:W-:Y:S05]  /*0380*/  BSYNC B0 ;  /* 0x0000000000007941 */ /* 0x000fea0003800000 */
.L_x_1263:
[----:B------:R-:W-:Y:S05]  /*0390*/  @!P0 EXIT ;  /* 0x000000000000894d */ /* 0x000fea0003800000 */
[----:B------:R-:W1:Y:S01]  /*03a0*/  S2R R5, SR_CTAID.X ;  /* 0x0000000000057919 */ /* 0x000e620000002500 */
[----:B0-----:R-:W0:Y:S01]  /*03b0*/  LDC.64 R2, c[0x0][0x210] ;  /* 0x00008400ff027b82 */ /* 0x001e220000000a00 */
[----:B------:R-:W-:Y:S02]  /*03c0*/  ULDC.64 UR6, c[0x0][0x220] ;  /* 0x0000880000067ab9 */ /* 0x000fe40000000a00 */
[----:B------:R-:W-:Y:S01]  /*03d0*/  MOV R8, UR6 ;  /* 0x0000000600087c02 */ /* 0x000fe20008000f00 */
[----:B------:R-:W-:Y:S02]  /*03e0*/  IMAD.U32 R9, RZ, RZ, UR7 ;  /* 0x00000007ff097e24 */ /* 0x000fe4000f8e00ff */
[----:B-1----:R-:W-:-:S04]  /*03f0*/  IMAD R6, R5, UR4, R0 ;  /* 0x0000000405067c24 */ /* 0x002fc8000f8e0200 */
[----:B0-----:R-:W-:-:S07]  /*0400*/  IMAD.WIDE R2, R6, 0x2, R2 ;  /* 0x0000000206027825 */ /* 0x001fce00078e0202 */
.L_x_1266:
[----:B0-----:R-:W2:Y:S02]  /*0410*/  LDG.E.U16 R4, desc[UR8][R2.64] ;  /* 0x0000000802047981 */ /* 0x001ea4000c1e1500 */
[----:B--2---:R-:W-:-:S05]  /*0420*/  SHF.L.U32 R4, R4, 0x10, RZ ;  /* 0x0000001004047819 */ /* 0x004fca00000006ff */
[----:B------:R-:W-:Y:S01]  /*0430*/  FMUL.FTZ R7, R4, -1.4426950216293334961 ;  /* 0xbfb8aa3b04077820 */ /* 0x000fe20000410000 */
[----:B------:R-:W-:-:S05]  /*0440*/  IMAD.WIDE R4, R6, 0x4, R8 ;  /* 0x0000000406047825 */ /* 0x000fca00078e0208 */
[----:B------:R-:W0:Y:S02]  /*0450*/  MUFU.EX2 R7, R7 ;  /* 0x0000000700077308 */ /* 0x000e240000000800 */
[----:B0-----:R-:W-:-:S06]  /*0460*/  FADD.FTZ R10, R7, 1 ;  /* 0x3f800000070a7421 */ /* 0x001fcc0000010000 */
[----:B------:R-:W0:Y:S02]  /*0470*/  MUFU.RCP R10, R10 ;  /* 0x0000000a000a7308 */ /* 0x000e240000001000 */
[----:B0-----:R-:W-:-:S04]  /*0480*/  FSETP.GEU.FTZ.AND P0, PT, |R10|, +INF , PT ;  /* 0x7f8000000a00780b */ /* 0x001fc80003f1e200 */
[----:B------:R-:W-:-:S05]  /*0490*/  FSEL R11, R10, RZ, !P0 ;  /* 0x000000ff0a0b7208 */ /* 0x000fca0004000000 */
[----:B------:R0:W-:Y:S04]  /*04a0*/  STG.E desc[UR8][R4.64], R11 ;  /* 0x0000000b04007986 */ /* 0x0001e8000c101908 */
[----:B------:R-:W2:Y:S02]  /*04b0*/  LDG.E.U16 R12, desc[UR8][R2.64+0x200] ;  /* 0x00020008020c7981 */ /* 0x000ea4000c1e1500 */
[----:B--2---:R-:W-:-:S04]  /*04c0*/  IMAD.U32 R12, R12, 0x10000, RZ ;  /* 0x000100000c0c7824 */ /* 0x004fc800078e00ff */
[----:B------:R-:W-:-:S06]  /*04d0*/  FMUL.FTZ R12, R12, -1.4426950216293334961 ;  /* 0xbfb8aa3b0c0c7820 */ /* 0x000fcc0000410000 */
[----:B------:R-:W1:Y:S02]  /*04e0*/  MUFU.EX2 R12, R12 ;  /* 0x0000000c000c7308 */ /* 0x000e640000000800 */
[----:B-1----:R-:W-:-:S06]  /*04f0*/  FADD.FTZ R7, R12, 1 ;  /* 0x3f8000000c077421 */ /* 0x002fcc0000010000 */
[----:B------:R-:W1:Y:S02]  /*0500*/  MUFU.RCP R7, R7 ;  /* 0x0000000700077308 */ /* 0x000e640000001000 */
[----:B-1----:R-:W-:-:S04]  /*0510*/  FSETP.GEU.FTZ.AND P0, PT, |R7|, +INF , PT ;  /* 0x7f8000000700780b */ /* 0x002fc80003f1e200 */
[----:B------:R-:W-:-:S05]  /*0520*/  FSEL R13, R7, RZ, !P0 ;  /* 0x000000ff070d7208 */ /* 0x000fca0004000000 */
[----:B------:R1:W-:Y:S04]  /*0530*/  STG.E desc[UR8][R4.64+0x400], R13 ;  /* 0x0004000d04007986 */ /* 0x0003e8000c101908 */
[----:B------:R-:W2:Y:S02]  /*0540*/  LDG.E.U16 R10, desc[UR8][R2.64+0x400] ;  /* 0x00040008020a7981 */ /* 0x000ea4000c1e1500 */
[----:B--2---:R-:W-:-:S05]  /*0550*/  SHF.L.U32 R10, R10, 0x10, RZ ;  /* 0x000000100a0a7819 */ /* 0x004fca00000006ff */
[----:B------:R-:W-:-:S06]  /*0560*/  FMUL.FTZ R10, R10, -1.4426950216293334961 ;  /* 0xbfb8aa3b0a0a7820 */ /* 0x000fcc0000410000 */
[----:B------:R-:W0:Y:S02]  /*0570*/  MUFU.EX2 R10, R10 ;  /* 0x0000000a000a7308 */ /* 0x000e240000000800 */
[----:B0-----:R-:W-:-:S06]  /*0580*/  FADD.FTZ R11, R10, 1 ;  /* 0x3f8000000a0b7421 */ /* 0x001fcc0000010000 */
[----:B------:R-:W0:Y:S02]  /*0590*/  MUFU.RCP R11, R11 ;  /* 0x0000000b000b7308 */ /* 0x000e240000001000 */
[----:B0-----:R-:W-:-:S04]  /*05a0*/  FSETP.GEU.FTZ.AND P0, PT, |R11|, +INF , PT ;  /* 0x7f8000000b00780b */ /* 0x001fc80003f1e200 */
[----:B------:R-:W-:-:S05]  /*05b0*/  FSEL R7, R11, RZ, !P0 ;  /* 0x000000ff0b077208 */ /* 0x000fca0004000000 */
[----:B------:R0:W-:Y:S04]  /*05c0*/  STG.E desc[UR8][R4.64+0x800], R7 ;  /* 0x0008000704007986 */ /* 0x0001e8000c101908 */
[----:B------:R2:W3:Y:S01]  /*05d0*/  LDG.E.U16 R12, desc[UR8][R2.64+0x600] ;  /* 0x00060008020c7981 */ /* 0x0004e2000c1e1500 */
[----:B------:R-:W-:Y:S02]  /*05e0*/  IADD3 R0, R0, 0x400, RZ ;  /* 0x0000040000007810 */ /* 0x000fe40007ffe0ff */
[----:B------:R-:W-:-:S04]  /*05f0*/  IADD3 R8, P1, R8, 0x1000, RZ ;  /* 0x0000100008087810 */ /* 0x000fc80007f3e0ff */
[----:B------:R-:W-:Y:S02]  /*0600*/  IADD3.X R9, RZ, R9, RZ, P1, !PT ;  /* 0x00000009ff097210 */ /* 0x000fe40000ffe4ff */
[----:B--2---:R-:W-:-:S05]  /*0610*/  IADD3 R2, P2, R2, 0x800, RZ ;  /* 0x0000080002027810 */ /* 0x004fca0007f5e0ff */
[----:B------:R-:W-:Y:S02]  /*0620*/  IMAD.X R3, RZ, RZ, R3, P2 ;  /* 0x000000ffff037224 */ /* 0x000fe400010e0603 */
[----:B---3--:R-:W-:-:S04]  /*0630*/  IMAD.U32 R12, R12, 0x10000, RZ ;  /* 0x000100000c0c7824 */ /* 0x008fc800078e00ff */
[----:B------:R-:W-:-:S06]  /*0640*/  FMUL.FTZ R12, R12, -1.4426950216293334961 ;  /* 0xbfb8aa3b0c0c7820 */ /* 0x000fcc0000410000 */
[----:B------:R-:W1:Y:S02]  /*0650*/  MUFU.EX2 R12, R12 ;  /* 0x0000000c000c7308 */ /* 0x000e640000000800 */
[----:B-1----:R-:W-:-:S06]  /*0660*/  FADD.FTZ R13, R12, 1 ;  /* 0x3f8000000c0d7421 */ /* 0x002fcc0000010000 */
[----:B------:R-:W1:Y:S02]  /*0670*/  MUFU.RCP R13, R13 ;  /* 0x0000000d000d7308 */ /* 0x000e640000001000 */
[----:B-1----:R-:W-:-:S04]  /*0680*/  FSETP.GEU.FTZ.AND P0, PT, |R13|, +INF , PT ;  /* 0x7f8000000d00780b */ /* 0x002fc80003f1e200 */
[----:B------:R-:W-:Y:S02]  /*0690*/  FSEL R11, R13, RZ, !P0 ;  /* 0x000000ff0d0b7208 */ /* 0x000fe40004000000 */
[----:B------:R-:W-:-:S03]  /*06a0*/  ISETP.GE.AND P0, PT, R0, UR4, PT ;  /* 0x0000000400007c0c */ /* 0x000fc6000bf06270 */
[----:B------:R0:W-:Y:S10]  /*06b0*/  STG.E desc[UR8][R4.64+0xc00], R11 ;  /* 0x000c000b04007986 */ /* 0x0001f4000c101908 */
[----:B------:R-:W-:Y:S05]  /*06c0*/  @!P0 BRA `(.L_x_1266) ;  /* 0xfffffffc00508947 */ /* 0x000fea000383ffff */
[----:B------:R-:W-:Y:S05]  /*06d0*/  EXIT ;  /* 0x000000000000794d */ /* 0x000fea0003800000 */
.L_x_1267:
        /* <DEDUP_REMOVED lines=10> */
.L_x_12135:


//--------------------- .text._ZN4vllm3moe10topkGatingILi18ELi576ELi4ELi4ELi32Ei13__nv_bfloat16LNS0_11ScoringFuncE1EEEvPKT5_PKbPfiPT4_PiiiibPKf --------------------------
	.section	.text._ZN4vllm3moe10topkGatingILi18ELi576ELi4ELi4ELi32Ei13__nv_bfloat16LNS0_11ScoringFuncE1EEEvPKT5_PKbPfiPT4_PiiiibPKf,"ax",@progbits
	.align	128
        .global         _ZN4vllm3moe10topkGatingILi18ELi576ELi4ELi4ELi32Ei13__nv_bfloat16LNS0_11ScoringFuncE1EEEvPKT5_PKbPfiPT4_PiiiibPKf
        .type           _ZN4vllm3moe10topkGatingILi18ELi576ELi4ELi4ELi32Ei13__nv_bfloat16LNS0_11ScoringFuncE1EEEvPKT5_PKbPfiPT4_PiiiibPKf,@function
        .size           _ZN4vllm3moe10topkGatingILi18ELi576ELi4ELi4ELi32Ei13__nv_bfloat16LNS0_11ScoringFuncE1EEEvPKT5_PKbPfiPT4_PiiiibPKf,(.L_x_12136 - _ZN4vllm3moe10topkGatingILi18ELi576ELi4ELi4ELi32Ei13__nv_bfloat16LNS0_11ScoringFuncE1EEEvPKT5_PKbPfiPT4_PiiiibPKf)
        .other          _ZN4vllm3moe10topkGatingILi18ELi576ELi4ELi4ELi32Ei13__nv_bfloat16LNS0_11ScoringFuncE1EEEvPKT5_PKbPfiPT4_PiiiibPKf,@"STO_CUDA_ENTRY STV_DEFAULT"
_ZN4vllm3moe10topkGatingILi18ELi576ELi4ELi4ELi32Ei13__nv_bfloat16LNS0_11ScoringFuncE1EEEvPKT5_PKbPfiPT4_PiiiibPKf:
.text._ZN4vllm3moe10topkGatingILi18ELi576ELi4ELi4ELi32Ei13__nv_bfloat16LNS0_11ScoringFuncE1EEEvPKT5_PKbPfiPT4_PiiiibPKf:
        /* <DEDUP_REMOVED lines=212> */
.L_x_1268:
        /* <DEDUP_REMOVED lines=18> */
.L_x_1269:
        /* <DEDUP_REMOVED lines=16> */
.L_x_1278:
        /* <DEDUP_REMOVED lines=118> */
.L_x_1306:
        /* <DEDUP_REMOVED lines=28> */
.L_x_1274:
[----:B------:R-:W-:Y:S05]  /*1880*/  BSYNC B1 ;  /* 0x0000000000017941 */ /* 0x000fea0003800000 */
.L_x_1273:
        /* <DEDUP_REMOVED lines=56> */
.L_x_1277:
[----:B------:R-:W-:Y:S05]  /*1c10*/  BSYNC B1 ;  /* 0x0000000000017941 */ /* 0x000fea0003800000 */
.L_x_1276:
[----:B------:R-:W-:Y:S05]  /*1c20*/  BRA `(.L_x_1278) ;  /* 0xfffffff000cc7947 */ /* 0x000fea000383ffff */
.L_x_1271:
[----:B------:R-:W-:Y:S01]  /*1c30*/  IMAD.MOV.U32 R0, RZ, RZ, RZ ;  /* 0x000000ffff007224 */ /* 0x000fe200078e00ff */
[----:B------:R-:W-:Y:S01]  /*1c40*/  ULDC UR10, c[0x0][0x228] ;  /* 0x00008a00000a7ab9 */ /* 0x000fe20000000800 */
[----:B------:R-:W-:Y:S01]  /*1c50*/  ULDC UR11, c[0x0][0x240] ;  /* 0x00009000000b7ab9 */ /* 0x000fe20000000800 */
[----:B------:R-:W-:Y:S01]  /*1c60*/  ULDC UR5, c[0x0][0x248] ;  /* 0x0000920000057ab9 */ /* 0x000fe20000000800 */
[----:B------:R-:W-:-:S05]  /*1c70*/  ULDC.64 UR8, c[0x0][0x240] ;  /* 0x0000900000087ab9 */ /* 0x000fca0000000a00 */
.L_x_1284:
        /* <DEDUP_REMOVED lines=118> */
.L_x_1323:
        /* <DEDUP_REMOVED lines=27> */
.L_x_1281:
[----:B------:R-:W-:Y:S05]  /*2590*/  BSYNC B1 ;  /* 0x0000000000017941 */ /* 0x000fea0003800000 */
.L_x_1280:
        /* <DEDUP_REMOVED lines=56> */
.L_x_1283:
[----:B------:R-:W-:Y:S05]  /*2920*/  BSYNC B1 ;  /* 0x0000000000017941 */ /* 0x000fea0003800000 */
.L_x_1282:
[----:B------:R-:W-:Y:S05]  /*2930*/  BRA `(.L_x_1284) ;  /* 0xfffffff000d07947 */ /* 0x000fea000383ffff */
.L_x_1275:
[----:B------:R-:W-:Y:S05]  /*2940*/  BSYNC B0 ;  /* 0x0000000000007941 */ /* 0x000fea0003800000 */
.L_x_1270:
        /* <DEDUP_REMOVED lines=20> */
.L_x_1287:
        /* <DEDUP_REMOVED lines=18> */
.L_x_1286:
[----:B------:R-:W-:Y:S05]  /*2bb0*/  BSYNC B0 ;  /* 0x0000000000007941 */ /* 0x000fea0003800000 */
.L_x_1285:
        /* <DEDUP_REMOVED lines=12> */
.L_x_1289:
        /* <DEDUP_REMOVED lines=11> */
.L_x_1288:
[----:B------:R-:W-:Y:S05]  /*2d30*/  EXIT ;  /* 0x000000000000794d */ /* 0x000fea0003800000 */
.L_x_1272:
        /* <DEDUP_REMOVED lines=8> */
.L_x_1291:
[----:B------:R-:W-:Y:S05]  /*2dc0*/  BSYNC B1 ;  /* 0x0000000000017941 */ /* 0x000fea0003800000 */
.L_x_1290:
        /* <DEDUP_REMOVED lines=9> */
.L_x_1292:
[----:B------:R-:W-:Y:S01]  /*2e60*/  @P2 FSETP.NEU.FTZ.AND P1, PT, R53, R52, PT ;  /* 0x000000343500220b */ /* 0x000fe20003f3d000 */
[----:B------:R-:W-:Y:S02]  /*2e70*/  IMAD.MOV.U32 R5, RZ, RZ, R48 ;  /* 0x000000ffff057224 */ /* 0x000fe400078e0030 */
[----:B------:R-:W-:Y:S02]  /*2e80*/  IMAD.MOV.U32 R50, RZ, RZ, R2 ;  /* 0x000000ffff327224 */ /* 0x000fe400078e0002 */
[----:B------:R-:W-:-:S08]  /*2e90*/  IMAD.MOV.U32 R2, RZ, RZ, -0x1 ;  /* 0xffffffffff027424 */ /* 0x000fd000078e00ff */
[----:B------:R-:W-:Y:S05]  /*2ea0*/  WARPSYNC.COLLECTIVE R2, `(.L_x_1293) ;  /* 0x0000000002087348 */ /* 0x000fea0003c00000 */
[----:B------:R0:W1:Y:S02]  /*2eb0*/  SHFL.BFLY P0, R2, R5, R4, R3 ;  /* 0x0c00000405027389 */ /* 0x0000640000000003 */
[----:B01----:R-:W-:Y:S01]  /*2ec0*/  ENDCOLLECTIVE ;  /* 0x000000000000791b */ /* 0x003fe20003800000 */
.L_x_1293:
        /* <DEDUP_REMOVED lines=14> */
.L_x_1294:
[----:B------:R-:W-:Y:S02]  /*2fb0*/  IMAD.MOV.U32 R5, RZ, RZ, R50 ;  /* 0x000000ffff057224 */ /* 0x000fe400078e0032 */
[----:B------:R-:W-:Y:S02]  /*2fc0*/  IMAD.MOV.U32 R47, RZ, RZ, R2 ;  /* 0x000000ffff2f7224 */ /* 0x000fe400078e0002 */
[----:B------:R-:W-:-:S07]  /*2fd0*/  IMAD.MOV.U32 R2, RZ, RZ, -0x1 ;  /* 0xffffffffff027424 */ /* 0x000fce00078e00ff */
[----:B------:R-:W-:Y:S05]  /*2fe0*/  WARPSYNC.COLLECTIVE R2, `(.L_x_1295) ;  /* 0x0000000002087348 */ /* 0x000fea0003c00000 */
[----:B------:R0:W1:Y:S02]  /*2ff0*/  SHFL.BFLY P0, R2, R5, R4, R3 ;  /* 0x0c00000405027389 */ /* 0x0000640000000003 */
[----:B01----:R-:W-:Y:S01]  /*3000*/  ENDCOLLECTIVE ;  /* 0x000000000000791b */ /* 0x003fe20003800000 */
.L_x_1295:
[----:B------:R-:W-:Y:S02]  /*3010*/  IMAD.MOV.U32 R5, RZ, RZ, R49 ;  /* 0x000000ffff057224 */ /* 0x000fe400078e0031 */
[----:B------:R-:W-:Y:S02]  /*3020*/  IMAD.MOV.U32 R53, RZ, RZ, R2 ;  /* 0x000000ffff357224 */ /* 0x000fe400078e0002 */
[----:B------:R-:W-:-:S07]  /*3030*/  IMAD.MOV.U32 R2, RZ, RZ, -0x1 ;  /* 0xffffffffff027424 */ /* 0x000fce00078e00ff */
[----:B------:R-:W-:Y:S05]  /*3040*/  WARPSYNC.COLLECTIVE R2, `(.L_x_1296) ;  /* 0x0000000002087348 */ /* 0x000fea0003c00000 */
[----:B------:R0:W1:Y:S02]  /*3050*/  SHFL.BFLY P0, R2, R5, R4, R3 ;  /* 0x0c00000405027389 */ /* 0x0000640000000003 */
[----:B01----:R-:W-:Y:S01]  /*3060*/  ENDCOLLECTIVE ;  /* 0x000000000000791b */ /* 0x003fe20003800000 */
.L_x_1296:
        /* <DEDUP_REMOVED lines=13> */
.L_x_1297:
[----:B------:R-:W-:Y:S02]  /*3140*/  IMAD.MOV.U32 R5, RZ, RZ, R53 ;  /* 0x000000ffff057224 */ /* 0x000fe400078e0035 */
[----:B------:R-:W-:Y:S02]  /*3150*/  IMAD.MOV.U32 R48, RZ, RZ, R2 ;  /* 0x000000ffff307224 */ /* 0x000fe400078e0002 */
[----:B------:R-:W-:-:S03]  /*3160*/  IMAD.MOV.U32 R2, RZ, RZ, -0x1 ;  /* 0xffffffffff027424 */ /* 0x000fc600078e00ff */
[----:B------:R-:W-:-:S13]  /*3170*/  FSETP.GEU.FTZ.AND P1, PT, R47, R48, PT ;  /* 0x000000302f00720b */ /* 0x000fda0003f3e000 */
[----:B------:R-:W-:Y:S05]  /*3180*/  WARPSYNC.COLLECTIVE R2, `(.L_x_1298) ;  /* 0x0000000002087348 */ /* 0x000fea0003c00000 */
[----:B------:R0:W1:Y:S02]  /*3190*/  SHFL.BFLY P0, R2, R5, R4, R3 ;  /* 0x0c00000405027389 */ /* 0x0000640000000003 */
[----:B01----:R-:W-:Y:S01]  /*31a0*/  ENDCOLLECTIVE ;  /* 0x000000000000791b */ /* 0x003fe20003800000 */
.L_x_1298:
[----:B------:R-:W-:Y:S01]  /*31b0*/  @P1 FSETP.NEU.FTZ.AND P2, PT, R47, R48, PT ;  /* 0x000000302f00120b */ /* 0x000fe20003f5d000 */
[----:B------:R-:W-:Y:S02]  /*31c0*/  IMAD.MOV.U32 R5, RZ, RZ, R52 ;  /* 0x000000ffff057224 */ /* 0x000fe400078e0034 */
[----:B------:R-:W-:Y:S02]  /*31d0*/  IMAD.MOV.U32 R49, RZ, RZ, R2 ;  /* 0x000000ffff317224 */ /* 0x000fe400078e0002 */
[----:B------:R-:W-:-:S08]  /*31e0*/  IMAD.MOV.U32 R2, RZ, RZ, -0x1 ;  /* 0xffffffffff027424 */ /* 0x000fd000078e00ff */
[----:B------:R-:W-:Y:S05]  /*31f0*/  WARPSYNC.COLLECTIVE R2, `(.L_x_1299) ;  /* 0x0000000002087348 */ /* 0x000fea0003c00000 */
[----:B------:R0:W1:Y:S02]  /*3200*/  SHFL.BFLY P0, R2, R5, R4, R3 ;  /* 0x0c00000405027389 */ /* 0x0000640000000003 */
[----:B01----:R-:W-:Y:S01]  /*3210*/  ENDCOLLECTIVE ;  /* 0x000000000000791b */ /* 0x003fe20003800000 */
.L_x_1299:
        /* <DEDUP_REMOVED lines=13> */
.L_x_1300:
[----:B------:R-:W-:Y:S02]  /*32f0*/  IMAD.MOV.U32 R5, RZ, RZ, R49 ;  /* 0x000000ffff057224 */ /* 0x000fe400078e0031 */
[----:B------:R-:W-:Y:S02]  /*3300*/  IMAD.MOV.U32 R48, RZ, RZ, R2 ;  /* 0x000000ffff307224 */ /* 0x000fe400078e0002 */
[----:B------:R-:W-:-:S03]  /*3310*/  IMAD.MOV.U32 R2, RZ, RZ, -0x1 ;  /* 0xffffffffff027424 */ /* 0x000fc600078e00ff */
[----:B------:R-:W-:-:S13]  /*3320*/  FSETP.GEU.FTZ.AND P2, PT, R47, R48, PT ;  /* 0x000000302f00720b */ /* 0x000fda0003f5e000 */
[----:B------:R-:W-:Y:S05]  /*3330*/  WARPSYNC.COLLECTIVE R2, `(.L_x_1301) ;  /* 0x0000000002087348 */ /* 0x000fea0003c00000 */
[----:B------:R0:W1:Y:S02]  /*3340*/  SHFL.BFLY P0, R2, R5, R4, R3 ;  /* 0x0c00000405027389 */ /* 0x0000640000000003 */
[----:B01----:R-:W-:Y:S01]  /*3350*/  ENDCOLLECTIVE ;  /* 0x000000000000791b */ /* 0x003fe20003800000 */
.L_x_1301:
[----:B------:R-:W-:Y:S01]  /*3360*/  @P2 FSETP.NEU.FTZ.AND P1, PT, R47, R48, PT ;  /* 0x000000302f00220b */ /* 0x000fe20003f3d000 */
[----:B------:R-:W-:Y:S02]  /*3370*/  IMAD.MOV.U32 R5, RZ, RZ, R52 ;  /* 0x000000ffff057224 */ /* 0x000fe400078e0034 */
[----:B------:R-:W-:Y:S02]  /*3380*/  IMAD.MOV.U32 R50, RZ, RZ, R2 ;  /* 0x000000ffff327224 */ /* 0x000fe400078e0002 */
[----:B------:R-:W-:-:S08]  /*3390*/  IMAD.MOV.U32 R2, RZ, RZ, -0x1 ;  /* 0xffffffffff027424 */ /* 0x000fd000078e00ff */
[----:B------:R-:W-:Y:S05]  /*33a0*/  WARPSYNC.COLLECTIVE R2, `(.L_x_1302) ;  /* 0x0000000002087348 */ /* 0x000fea0003c00000 */
[----:B------:R0:W1:Y:S02]  /*33b0*/  SHFL.BFLY P0, R2, R5, R4, R3 ;  /* 0x0c00000405027389 */ /* 0x0000640000000003 */
[----:B01----:R-:W-:Y:S01]  /*33c0*/  ENDCOLLECTIVE ;  /* 0x000000000000791b */ /* 0x003fe20003800000 */
.L_x_1302:
        /* <DEDUP_REMOVED lines=13> */
.L_x_1303:
[----:B------:R-:W-:Y:S02]  /*34a0*/  IMAD.MOV.U32 R5, RZ, RZ, R50 ;  /* 0x000000ffff057224 */ /* 0x000fe400078e0032 */
[----:B------:R-:W-:Y:S02]  /*34b0*/  IMAD.MOV.U32 R53, RZ, RZ, R2 ;  /* 0x000000ffff357224 */ /* 0x000fe400078e0002 */
[----:B------:R-:W-:-:S07]  /*34c0*/  IMAD.MOV.U32 R2, RZ, RZ, -0x1 ;  /* 0xffffffffff027424 */ /* 0x000fce00078e00ff */
[----:B------:R-:W-:Y:S05]  /*34d0*/  WARPSYNC.COLLECTIVE R2, `(.L_x_1304) ;  /* 0x0000000002087348 */ /* 0x000fea0003c00000 */
[----:B------:R0:W1:Y:S02]  /*34e0*/  SHFL.BFLY P0, R2, R5, R4, R3 ;  /* 0x0c00000405027389 */ /* 0x0000640000000003 */
[----:B01----:R-:W-:Y:S01]  /*34f0*/  ENDCOLLECTIVE ;  /* 0x000000000000791b */ /* 0x003fe20003800000 */
.L_x_1304:
[----:B------:R-:W-:Y:S02]  /*3500*/  IMAD.MOV.U32 R5, RZ, RZ, R47 ;  /* 0x000000ffff057224 */ /* 0x000fe400078e002f */
[----:B------:R-:W-:Y:S02]  /*3510*/  IMAD.MOV.U32 R51, RZ, RZ, R2 ;  /* 0x000000ffff337224 */ /* 0x000fe400078e0002 */
[----:B------:R-:W-:-:S07]  /*3520*/  IMAD.MOV.U32 R2, RZ, RZ, -0x1 ;  /* 0xffffffffff027424 */ /* 0x000fce00078e00ff */
[----:B------:R-:W-:Y:S05]  /*3530*/  WARPSYNC.COLLECTIVE R2, `(.L_x_1305) ;  /* 0x0000000002087348 */ /* 0x000fea0003c00000 */
[----:B------:R0:W1:Y:S02]  /*3540*/  SHFL.BFLY P0, R2, R5, R4, R3 ;  /* 0x0c00000405027389 */ /* 0x0000640000000003 */
[----:B01----:R-:W-:Y:S01]  /*3550*/  ENDCOLLECTIVE ;  /* 0x000000000000791b */ /* 0x003fe20003800000 */
.L_x_1305:
[----:B------:R-:W-:Y:S01]  /*3560*/  IMAD.MOV.U32 R52, RZ, RZ, R2 ;  /* 0x000000ffff347224 */ /* 0x000fe200078e0002 */
[----:B------:R-:W-:Y:S06]  /*3570*/  BRA `(.L_x_1306) ;  /* 0xffffffe000507947 */ /* 0x000fec000383ffff */
.L_x_1279:
        /* <DEDUP_REMOVED lines=8> */
.L_x_1308:
[----:B------:R-:W-:Y:S05]  /*3600*/  BSYNC B1 ;  /* 0x0000000000017941 */ /* 0x000fea0003800000 */
.L_x_1307:
        /* <DEDUP_REMOVED lines=9> */
.L_x_1309:
[----:B------:R-:W-:Y:S01]  /*36a0*/  @P2 FSETP.NEU.FTZ.AND P1, PT, R49, R52, PT ;  /* 0x000000343100220b */ /* 0x000fe20003f3d000 */
[----:B------:R-:W-:Y:S02]  /*36b0*/  IMAD.MOV.U32 R5, RZ, RZ, R48 ;  /* 0x000000ffff057224 */ /* 0x000fe400078e0030 */
[----:B------:R-:W-:Y:S02]  /*36c0*/  IMAD.MOV.U32 R50, RZ, RZ, R2 ;  /* 0x000000ffff327224 */ /* 0x000fe400078e0002 */
[----:B------:R-:W-:-:S08]  /*36d0*/  IMAD.MOV.U32 R2, RZ, RZ, -0x1 ;  /* 0xffffffffff027424 */ /* 0x000fd000078e00ff */
[----:B------:R-:W-:Y:S05]  /*36e0*/  WARPSYNC.COLLECTIVE R2, `(.L_x_1310) ;  /* 0x0000000002087348 */ /* 0x000fea0003c00000 */
[----:B------:R0:W1:Y:S02]  /*36f0*/  SHFL.BFLY P0, R2, R5, R4, R3 ;  /* 0x0c00000405027389 */ /* 0x0000640000000003 */
[----:B01----:R-:W-:Y:S01]  /*3700*/  ENDCOLLECTIVE ;  /* 0x000000000000791b */ /* 0x003fe20003800000 */
.L_x_1310:
        /* <DEDUP_REMOVED lines=14> */
.L_x_1311:
[----:B------:R-:W-:Y:S02]  /*37f0*/  IMAD.MOV.U32 R5, RZ, RZ, R50 ;  /* 0x000000ffff057224 */ /* 0x000fe400078e0032 */
[----:B------:R-:W-:Y:S02]  /*3800*/  IMAD.MOV.U32 R51, RZ, RZ, R2 ;  /* 0x000000ffff337224 */ /* 0x000fe400078e0002 */
[----:B------:R-:W-:-:S07]  /*3810*/  IMAD.MOV.U32 R2, RZ, RZ, -0x1 ;  /* 0xffffffffff027424 */ /* 0x000fce00078e00ff */
[----:B------:R-:W-:Y:S05]  /*3820*/  WARPSYNC.COLLECTIVE R2, `(.L_x_1312) ;  /* 0x0000000002087348 */ /* 0x000fea0003c00000 */
[----:B------:R0:W1:Y:S02]  /*3830*/  SHFL.BFLY P0, R2, R5, R4, R3 ;  /* 0x0c00000405027389 */ /* 0x0000640000000003 */
[----:B01----:R-:W-:Y:S01]  /*3840*/  ENDCOLLECTIVE ;  /* 0x000000000000791b */ /* 0x003fe20003800000 */
.L_x_1312:
[----:B------:R-:W-:Y:S02]  /*3850*/  IMAD.MOV.U32 R5, RZ, RZ, R47 ;  /* 0x000000ffff057224 */ /* 0x000fe400078e002f */
[----:B------:R-:W-:Y:S02]  /*3860*/  IMAD.MOV.U32 R49, RZ, RZ, R2 ;  /* 0x000000ffff317224 */ /* 0x000fe400078e0002 */
[----:B------:R-:W-:-:S07]  /*3870*/  IMAD.MOV.U32 R2, RZ, RZ, -0x1 ;  /* 0xffffffffff027424 */ /* 0x000fce00078e00ff */
[----:B------:R-:W-:Y:S05]  /*3880*/  WARPSYNC.COLLECTIVE R2, `(.L_x_1313) ;  /* 0x0000000002087348 */ /* 0x000fea0003c00000 */
[----:B------:R0:W1:Y:S02]  /*3890*/  SHFL.BFLY P0, R2, R5, R4, R3 ;  /* 0x0c00000405027389 */ /* 0x0000640000000003 */
[----:B01----:R-:W-:Y:S01]  /*38a0*/  ENDCOLLECTIVE ;  /* 0x000000000000791b */ /* 0x003fe20003800000 */
.L_x_1313:
        /* <DEDUP_REMOVED lines=13> */
.L_x_1314:
[----:B------:R-:W-:Y:S02]  /*3980*/  IMAD.MOV.U32 R5, RZ, RZ, R49 ;  /* 0x000000ffff057224 */ /* 0x000fe400078e0031 */
[----:B------:R-:W-:Y:S02]  /*3990*/  IMAD.MOV.U32 R51, RZ, RZ, R2 ;  /* 0x000000ffff337224 */ /* 0x000fe400078e0002 */
[----:B------:R-:W-:-:S03]  /*39a0*/  IMAD.MOV.U32 R2, RZ, RZ, -0x1 ;  /* 0xffffffffff027424 */ /* 0x000fc600078e00ff */
[----:B------:R-:W-:-:S13]  /*39b0*/  FSETP.GEU.FTZ.AND P1, PT, R48, R51, PT ;  /* 0x000000333000720b */ /* 0x000fda0003f3e000 */
[----:B------:R-:W-:Y:S05]  /*39c0*/  WARPSYNC.COLLECTIVE R2, `(.L_x_1315) ;  /* 0x0000000002087348 */ /* 0x000fea0003c00000 */
[----:B------:R0:W1:Y:S02]  /*39d0*/  SHFL.BFLY P0, R2, R5, R4, R3 ;  /* 0x0c00000405027389 */ /* 0x0000640000000003 */
[----:B01----:R-:W-:Y:S01]  /*39e0*/  ENDCOLLECTIVE ;  /* 0x000000000000791b */ /* 0x003fe20003800000 */
.L_x_1315:
[----:B------:R-:W-:Y:S01]  /*39f0*/  @P1 FSETP.NEU.FTZ.AND P2, PT, R48, R51, PT ;  /* 0x000000333000120b */ /* 0x000fe20003f5d000 */
[----:B------:R-:W-:Y:S02]  /*3a00*/  IMAD.MOV.U32 R5, RZ, RZ, R52 ;  /* 0x000000ffff057224 */ /* 0x000fe400078e0034 */
[----:B------:R-:W-:Y:S02]  /*3a10*/  IMAD.MOV.U32 R47, RZ, RZ, R2 ;  /* 0x000000ffff2f7224 */ /* 0x000fe400078e0002 */
[----:B------:R-:W-:-:S08]  /*3a20*/  IMAD.MOV.U32 R2, RZ, RZ, -0x1 ;  /* 0xffffffffff027424 */ /* 0x000fd000078e00ff */
[----:B------:R-:W-:Y:S05]  /*3a30*/  WARPSYNC.COLLECTIVE R2, `(.L_x_1316) ;  /* 0x0000000002087348 */ /* 0x000fea0003c00000 */
[----:B------:R0:W1:Y:S02]  /*3a40*/  SHFL.BFLY P0, R2, R5, R4, R3 ;  /* 0x0c00000405027389 */ /* 0x0000640000000003 */
[----:B01----:R-:W-:Y:S01]  /*3a50*/  ENDCOLLECTIVE ;  /* 0x000000000000791b */ /* 0x003fe20003800000 */
.L_x_1316:
        /* <DEDUP_REMOVED lines=13> */
.L_x_1317:
[----:B------:R-:W-:Y:S02]  /*3b30*/  IMAD.MOV.U32 R5, RZ, RZ, R47 ;  /* 0x000000ffff057224 */ /* 0x000fe400078e002f */
[----:B------:R-:W-:Y:S02]  /*3b40*/  IMAD.MOV.U32 R51, RZ, RZ, R2 ;  /* 0x000000ffff337224 */ /* 0x000fe400078e0002 */
[----:B------:R-:W-:-:S03]  /*3b50*/  IMAD.MOV.U32 R2, RZ, RZ, -0x1 ;  /* 0xffffffffff027424 */ /* 0x000fc600078e00ff */
[----:B------:R-:W-:-:S13]  /*3b60*/  FSETP.GEU.FTZ.AND P2, PT, R48, R51, PT ;  /* 0x000000333000720b */ /* 0x000fda0003f5e000 */
[----:B------:R-:W-:Y:S05]  /*3b70*/  WARPSYNC.COLLECTIVE R2, `(.L_x_1318) ;  /* 0x0000000002087348 */ /* 0x000fea0003c00000 */
[----:B------:R0:W1:Y:S02]  /*3b80*/  SHFL.BFLY P0, R2, R5, R4, R3 ;  /* 0x0c00000405027389 */ /* 0x0000640000000003 */
[----:B01----:R-:W-:Y:S01]  /*3b90*/  ENDCOLLECTIVE ;  /* 0x000000000000791b */ /* 0x003fe20003800000 */
.L_x_1318:
[----:B------:R-:W-:Y:S01]  /*3ba0*/  @P2 FSETP.NEU.FTZ.AND P1, PT, R48, R51, PT ;  /* 0x000000333000220b */ /* 0x000fe20003f3d000 */
[----:B------:R-:W-:Y:S02]  /*3bb0*/  IMAD.MOV.U32 R5, RZ, RZ, R52 ;  /* 0x000000ffff057224 */ /* 0x000fe400078e0034 */
[----:B------:R-:W-:Y:S02]  /*3bc0*/  IMAD.MOV.U32 R50, RZ, RZ, R2 ;  /* 0x000000ffff327224 */ /* 0x000fe400078e0002 */
[----:B------:R-:W-:-:S08]  /*3bd0*/  IMAD.MOV.U32 R2, RZ, RZ, -0x1 ;  /* 0xffffffffff027424 */ /* 0x000fd000078e00ff */
[----:B------:R-:W-:Y:S05]  /*3be0*/  WARPSYNC.COLLECTIVE R2, `(.L_x_1319) ;  /* 0x0000000002087348 */ /* 0x000fea0003c00000 */
[----:B------:R0:W1:Y:S02]  /*3bf0*/  SHFL.BFLY P0, R2, R5, R4, R3 ;  /* 0x0c00000405027389 */ /* 0x0000640000000003 */
[----:B01----:R-:W-:Y:S01]  /*3c00*/  ENDCOLLECTIVE ;  /* 0x000000000000791b */ /* 0x003fe20003800000 */
.L_x_1319:
        /* <DEDUP_REMOVED lines=13> */
.L_x_1320:
[----:B------:R-:W-:Y:S02]  /*3ce0*/  IMAD.MOV.U32 R5, RZ, RZ, R50 ;  /* 0x000000ffff057224 */ /* 0x000fe400078e0032 */
[----:B------:R-:W-:Y:S02]  /*3cf0*/  IMAD.MOV.U32 R52, RZ, RZ, R2 ;  /* 0x000000ffff347224 */ /* 0x000fe400078e0002 */
[----:B------:R-:W-:-:S07]  /*3d00*/  IMAD.MOV.U32 R2, RZ, RZ, -0x1 ;  /* 0xffffffffff027424 */ /* 0x000fce00078e00ff */
[----:B------:R-:W-:Y:S05]  /*3d10*/  WARPSYNC.COLLECTIVE R2, `(.L_x_1321) ;  /* 0x0000000002087348 */ /* 0x000fea0003c00000 */
[----:B------:R0:W1:Y:S02]  /*3d20*/  SHFL.BFLY P0, R2, R5, R4, R3 ;  /* 0x0c00000405027389 */ /* 0x0000640000000003 */
[----:B01----:R-:W-:Y:S01]  /*3d30*/  ENDCOLLECTIVE ;  /* 0x000000000000791b */ /* 0x003fe20003800000 */
.L_x_1321:
[----:B------:R-:W-:Y:S02]  /*3d40*/  IMAD.MOV.U32 R5, RZ, RZ, R48 ;  /* 0x000000ffff057224 */ /* 0x000fe400078e0030 */
[----:B------:R-:W-:Y:S02]  /*3d50*/  IMAD.MOV.U32 R49, RZ, RZ, R2 ;  /* 0x000000ffff317224 */ /* 0x000fe400078e0002 */
[----:B------:R-:W-:-:S07]  /*3d60*/  IMAD.MOV.U32 R2, RZ, RZ, -0x1 ;  /* 0xffffffffff027424 */ /* 0x000fce00078e00ff */
[----:B------:R-:W-:Y:S05]  /*3d70*/  WARPSYNC.COLLECTIVE R2, `(.L_x_1322) ;  /* 0x0000000002087348 */ /* 0x000fea0003c00000 */
[----:B------:R0:W1:Y:S02]  /*3d80*/  SHFL.BFLY P0, R2, R5, R4, R3 ;  /* 0x0c00000405027389 */ /* 0x0000640000000003 */
[----:B01----:R-:W-:Y:S01]  /*3d90*/  ENDCOLLECTIVE ;  /* 0x000000000000791b */ /* 0x003fe20003800000 */
.L_x_1322:
[----:B------:R-:W-:Y:S01]  /*3da0*/  IMAD.MOV.U32 R53, RZ, RZ, R2 ;  /* 0x000000ffff357224 */ /* 0x000fe200078e0002 */
[----:B------:R-:W-:Y:S06]  /*3db0*/  BRA `(.L_x_1323) ;  /* 0xffffffe400887947 */ /* 0x000fec000383ffff */
.L_x_1324:
        /* <DEDUP_REMOVED lines=12> */
.L_x_12136:


//--------------------- .text._ZN4vllm3moe10topkGatingILi14ELi448ELi4ELi4ELi32Ei13__nv_bfloat16LNS0_11ScoringFuncE1EEEvPKT5_PKbPfiPT4_PiiiibPKf --------------------------
	.section	.text._ZN4vllm3moe10topkGatingILi14ELi448ELi4ELi4ELi32Ei13__nv_bfloat16LNS0_11ScoringFuncE1EEEvPKT5_PKbPfiPT4_PiiiibPKf,"ax",@progbits
	.align	128
        .global         _ZN4vllm3moe10topkGatingILi14ELi448ELi4ELi4ELi32Ei13__nv_bfloat16LNS0_11ScoringFuncE1EEEvPKT5_PKbPfiPT4_PiiiibPKf
        .type           _ZN4vllm3moe10topkGatingILi14ELi448ELi4ELi4ELi32Ei13__nv_bfloat16LNS0_11ScoringFuncE1EEEvPKT5_PKbPfiPT4_PiiiibPKf,@function
        .size           _ZN4vllm3moe10topkGatingILi14ELi448ELi4ELi4ELi32Ei13__nv_bfloat16LNS0_11ScoringFuncE1EEEvPKT5_PKbPfiPT4_PiiiibPKf,(.L_x_12137 - _ZN4vllm3moe10topkGatingILi14ELi448ELi4ELi4ELi32Ei13__nv_bfloat16LNS0_11ScoringFuncE1EEEvPKT5_PKbPfiPT4_PiiiibPKf)
        .other          _ZN4vllm3moe10topkGatingILi14ELi448ELi4ELi4ELi32Ei13__nv_bfloat16LNS0_11ScoringFuncE1EEEvPKT5_PKbPfiPT4_PiiiibPKf,@"STO_CUDA_ENTRY STV_DEFAULT"
_ZN4vllm3moe10topkGatingILi14ELi448ELi4ELi4ELi32Ei13__nv_bfloat16LNS0_11ScoringFuncE1EEEvPKT5_PKbPfiPT4_PiiiibPKf:
.text._ZN4vllm3moe10topkGatingILi14ELi448ELi4ELi4ELi32Ei13__nv_bfloat16LNS0_11ScoringFuncE1EEEvPKT5_PKbPfiPT4_PiiiibPKf:
        /* <DEDUP_REMOVED lines=172> */
.L_x_1325:
        /* <DEDUP_REMOVED lines=14> */
.L_x_1326:
        /* <DEDUP_REMOVED lines=16> */
.L_x_1335:
        /* <DEDUP_REMOVED lines=102> */
.L_x_1363:
        /* <DEDUP_REMOVED lines=28> */
.L_x_1331:
[----:B------:R-:W-:Y:S05]  /*14c0*/  BSYNC B1 ;  /* 0x0000000000017941 */ /* 0x000fea0003800000 */
.L_x_1330:
        /* <DEDUP_REMOVED lines=48> */
.L_x_1334:
[----:B------:R-:W-:Y:S05]  /*17d0*/  BSYNC B1 ;  /* 0x0000000000017941 */ /* 0x000fea0003800000 */
.L_x_1333:
[----:B------:R-:W-:Y:S05]  /*17e0*/  BRA `(.L_x_1335) ;  /* 0xfffffff4002c7947 */ /* 0x000fea000383ffff */
.L_x_1328:
[----:B------:R-:W-:Y:S01]  /*17f0*/  IMAD.MOV.U32 R0, RZ, RZ, RZ ;  /* 0x000000ffff007224 */ /* 0x000fe200078e00ff */
[----:B------:R-:W-:Y:S01]  /*1800*/  ULDC UR10, c[0x0][0x228] ;  /* 0x00008a00000a7ab9 */ /* 0x000fe20000000800 */
[----:B------:R-:W-:Y:S01]  /*1810*/  ULDC UR11, c[0x0][0x240] ;  /* 0x00009000000b7ab9 */ /* 0x000fe20000000800 */
[----:B------:R-:W-:Y:S01]  /*1820*/  ULDC UR5, c[0x0][0x248] ;  /* 0x0000920000057ab9 */ /* 0x000fe20000000800 */
[----:B------:R-:W-:-:S05]  /*1830*/  ULDC.64 UR8, c[0x0][0x240] ;  /* 0x0000900000087ab9 */ /* 0x000fca0000000a00 */
.L_x_1341:
        /* <DEDUP_REMOVED lines=102> */
.L_x_1380:
        /* <DEDUP_REMOVED lines=27> */
.L_x_1338:
[----:B------:R-:W-:Y:S05]  /*2050*/  BSYNC B1 ;  /* 0x0000000000017941 */ /* 0x000fea0003800000 */
.L_x_1337:
        /* <DEDUP_REMOVED lines=48> */
.L_x_1340:
[----:B------:R-:W-:Y:S05]  /*2360*/  BSYNC B1 ;  /* 0x0000000000017941 */ /* 0x000fea0003800000 */
.L_x_1339:
[----:B------:R-:W-:Y:S05]  /*2370*/  BRA `(.L_x_1341) ;  /* 0xfffffff400307947 */ /* 0x000fea000383ffff */
.L_x_1332:
[----:B------:R-:W-:Y:S05]  /*2380*/  BSYNC B0 ;  /* 0x0000000000007941 */ /* 0x000fea0003800000 */
.L_x_1327:
        /* <DEDUP_REMOVED lines=20> */
.L_x_1344:
        /* <DEDUP_REMOVED lines=18> */
.L_x_1343:
[----:B------:R-:W-:Y:S05]  /*25f0*/  BSYNC B0 ;  /* 0x0000000000007941 */ /* 0x000fea0003800000 */
.L_x_1342:
        /* <DEDUP_REMOVED lines=12> */
.L_x_1346:
        /* <DEDUP_REMOVED lines=11> */
.L_x_1345:
[----:B------:R-:W-:Y:S05]  /*2770*/  EXIT ;  /* 0x000000000000794d */ /* 0x000fea0003800000 */
.L_x_1329:
        /* <DEDUP_REMOVED lines=8> */
.L_x_1348:
[----:B------:R-:W-:Y:S05]  /*2800*/  BSYNC B1 ;  /* 0x0000000000017941 */ /* 0x000fea0003800000 */
.L_x_1347:
        /* <DEDUP_REMOVED lines=10> */
.L_x_1349:
[----:B------:R-:W-:Y:S02]  /*28b0*/  IMAD.MOV.U32 R5, RZ, RZ, R40 ;  /* 0x000000ffff057224 */ /* 0x000fe400078e0028 */
[----:B------:R-:W-:Y:S02]  /*28c0*/  IMAD.MOV.U32 R42, RZ, RZ, R2 ;  /* 0x000000ffff2a7224 */ /* 0x000fe400078e0002 */
[----:B------:R-:W-:-:S07]  /*28d0*/  IMAD.MOV.U32 R2, RZ, RZ, -0x1 ;  /* 0xffffffffff027424 */ /* 0x000fce00078e00ff */
[----:B------:R-:W-:Y:S05]  /*28e0*/  WARPSYNC.COLLECTIVE R2, `(.L_x_1350) ;  /* 0x0000000002087348 */ /* 0x000fea0003c00000 */
[----:B------:R0:W1:Y:S02]  /*28f0*/  SHFL.BFLY P0, R2, R5, R4, R3 ;  /* 0x0c00000405027389 */ /* 0x0000640000000003 */
[----:B01----:R-:W-:Y:S01]  /*2900*/  ENDCOLLECTIVE ;  /* 0x000000000000791b */ /* 0x003fe20003800000 */
.L_x_1350:
        /* <DEDUP_REMOVED lines=13> */
.L_x_1351:
[----:B------:R-:W-:Y:S02]  /*29e0*/  IMAD.MOV.U32 R5, RZ, RZ, R42 ;  /* 0x000000ffff057224 */ /* 0x000fe400078e002a */
[----:B------:R-:W-:Y:S02]  /*29f0*/  IMAD.MOV.U32 R39, RZ, RZ, R2 ;  /* 0x000000ffff277224 */ /* 0x000fe400078e0002 */
[----:B------:R-:W-:-:S03]  /*2a00*/  IMAD.MOV.U32 R2, RZ, RZ, -0x1 ;  /* 0xffffffffff027424 */ /* 0x000fc600078e00ff */
[----:B------:R-:W-:-:S13]  /*2a10*/  FSETP.GEU.FTZ.AND P1, PT, R44, R39, PT ;  /* 0x000000272c00720b */ /* 0x000fda0003f3e000 */
[----:B------:R-:W-:Y:S05]  /*2a20*/  WARPSYNC.COLLECTIVE R2, `(.L_x_1352) ;  /* 0x0000000002087348 */ /* 0x000fea0003c00000 */
[----:B------:R0:W1:Y:S02]  /*2a30*/  SHFL.BFLY P0, R2, R5, R4, R3 ;  /* 0x0c00000405027389 */ /* 0x0000640000000003 */
[----:B01----:R-:W-:Y:S01]  /*2a40*/  ENDCOLLECTIVE ;  /* 0x000000000000791b */ /* 0x003fe20003800000 */
.L_x_1352:
[----:B------:R-:W-:Y:S01]  /*2a50*/  @P1 FSETP.NEU.FTZ.AND P2, PT, R44, R39, PT ;  /* 0x000000272c00120b */ /* 0x000fe20003f5d000 */
[----:B------:R-:W-:Y:S02]  /*2a60*/  IMAD.MOV.U32 R5, RZ, RZ, R41 ;  /* 0x000000ffff057224 */ /* 0x000fe400078e0029 */
[----:B------:R-:W-:Y:S02]  /*2a70*/  IMAD.MOV.U32 R45, RZ, RZ, R2 ;  /* 0x000000ffff2d7224 */ /* 0x000fe400078e0002 */
[----:B------:R-:W-:-:S08]  /*2a80*/  IMAD.MOV.U32 R2, RZ, RZ, -0x1 ;  /* 0xffffffffff027424 */ /* 0x000fd000078e00ff */
[----:B------:R-:W-:Y:S05]  /*2a90*/  WARPSYNC.COLLECTIVE R2, `(.L_x_1353) ;  /* 0x0000000002087348 */ /* 0x000fea0003c00000 */
[----:B------:R0:W1:Y:S02]  /*2aa0*/  SHFL.BFLY P0, R2, R5, R4, R3 ;  /* 0x0c00000405027389 */ /* 0x0000640000000003 */
[----:B01----:R-:W-:Y:S01]  /*2ab0*/  ENDCOLLECTIVE ;  /* 0x000000000000791b */ /* 0x003fe20003800000 */
.L_x_1353:
        /* <DEDUP_REMOVED lines=13> */
.L_x_1354:
[----:B------:R-:W-:Y:S02]  /*2b90*/  IMAD.MOV.U32 R5, RZ, RZ, R45 ;  /* 0x000000ffff057224 */ /* 0x000fe400078e002d */
[----:B------:R-:W-:Y:S02]  /*2ba0*/  IMAD.MOV.U32 R40, RZ, RZ, R2 ;  /* 0x000000ffff287224 */ /* 0x000fe400078e0002 */
[----:B------:R-:W-:-:S07]  /*2bb0*/  IMAD.MOV.U32 R2, RZ, RZ, -0x1 ;  /* 0xffffffffff027424 */ /* 0x000fce00078e00ff */
[----:B------:R-:W-:Y:S05]  /*2bc0*/  WARPSYNC.COLLECTIVE R2, `(.L_x_1355) ;  /* 0x0000000002087348 */ /* 0x000fea0003c00000 */
[----:B------:R0:W1:Y:S02]  /*2bd0*/  SHFL.BFLY P0, R2, R5, R4, R3 ;  /* 0x0c00000405027389 */ /* 0x0000640000000003 */
[----:B01----:R-:W-:Y:S01]  /*2be0*/  ENDCOLLECTIVE ;  /* 0x000000000000791b */ /* 0x003fe20003800000 */
.L_x_1355:
[----:B------:R-:W-:Y:S02]  /*2bf0*/  IMAD.MOV.U32 R5, RZ, RZ, R44 ;  /* 0x000000ffff057224 */ /* 0x000fe400078e002c */
[----:B------:R-:W-:Y:S02]  /*2c00*/  IMAD.MOV.U32 R41, RZ, RZ, R2 ;  /* 0x000000ffff297224 */ /* 0x000fe400078e0002 */
[----:B------:R-:W-:-:S07]  /*2c10*/  IMAD.MOV.U32 R2, RZ, RZ, -0x1 ;  /* 0xffffffffff027424 */ /* 0x000fce00078e00ff */
[----:B------:R-:W-:Y:S05]  /*2c20*/  WARPSYNC.COLLECTIVE R2, `(.L_x_1356) ;  /* 0x0000000002087348 */ /* 0x000fea0003c00000 */
[----:B------:R0:W1:Y:S02]  /*2c30*/  SHFL.BFLY P0, R2, R5, R4, R3 ;  /* 0x0c00000405027389 */ /* 0x0000640000000003 */
[----:B01----:R-:W-:Y:S01]  /*2c40*/  ENDCOLLECTIVE ;  /* 0x000000000000791b */ /* 0x003fe20003800000 */
.L_x_1356:
        /* <DEDUP_REMOVED lines=14> */
.L_x_1357:
[----:B------:R-:W-:Y:S02]  /*2d30*/  IMAD.MOV.U32 R5, RZ, RZ, R41 ;  /* 0x000000ffff057224 */ /* 0x000fe400078e0029 */
[----:B------:R-:W-:Y:S02]  /*2d40*/  IMAD.MOV.U32 R40, RZ, RZ, R2 ;  /* 0x000000ffff287224 */ /* 0x000fe400078e0002 */
[----:B------:R-:W-:-:S03]  /*2d50*/  IMAD.MOV.U32 R2, RZ, RZ, -0x1 ;  /* 0xffffffffff027424 */ /* 0x000fc600078e00ff */
[----:B------:R-:W-:-:S13]  /*2d60*/  FSETP.GEU.FTZ.AND P2, PT, R39, R40, PT ;  /* 0x000000282700720b */ /* 0x000fda0003f5e000 */
[----:B------:R-:W-:Y:S05]  /*2d70*/  WARPSYNC.COLLECTIVE R2, `(.L_x_1358) ;  /* 0x0000000002087348 */ /* 0x000fea0003c00000 */
[----:B------:R0:W1:Y:S02]  /*2d80*/  SHFL.BFLY P0, R2, R5, R4, R3 ;  /* 0x0c00000405027389 */ /* 0x0000640000000003 */
[----:B01----:R-:W-:Y:S01]  /*2d90*/  ENDCOLLECTIVE ;  /* 0x000000000000791b */ /* 0x003fe20003800000 */
.L_x_1358:
[----:B------:R-:W-:Y:S01]  /*2da0*/  @P2 FSETP.NEU.FTZ.AND P1, PT, R39, R40, PT ;  /* 0x000000282700220b */ /* 0x000fe20003f3d000 */
[----:B------:R-:W-:Y:S02]  /*2db0*/  IMAD.MOV.U32 R5, RZ, RZ, R44 ;  /* 0x000000ffff057224 */ /* 0x000fe400078e002c */
[----:B------:R-:W-:Y:S02]  /*2dc0*/  IMAD.MOV.U32 R43, RZ, RZ, R2 ;  /* 0x000000ffff2b7224 */ /* 0x000fe400078e0002 */
[----:B------:R-:W-:-:S08]  /*2dd0*/  IMAD.MOV.U32 R2, RZ, RZ, -0x1 ;  /* 0xffffffffff027424 */ /* 0x000fd000078e00ff */
[----:B------:R-:W-:Y:S05]  /*2de0*/  WARPSYNC.COLLECTIVE R2, `(.L_x_1359) ;  /* 0x0000000002087348 */ /* 0x000fea0003c00000 */
[----:B------:R0:W1:Y:S02]  /*2df0*/  SHFL.BFLY P0, R2, R5, R4, R3 ;  /* 0x0c00000405027389 */ /* 0x0000640000000003 */
[----:B01----:R-:W-:Y:S01]  /*2e00*/  ENDCOLLECTIVE ;  /* 0x000000000000791b */ /* 0x003fe20003800000 */
.L_x_1359:
        /* <DEDUP_REMOVED lines=12> */
.L_x_1360:
[----:B------:R-:W-:Y:S02]  /*2ed0*/  IMAD.MOV.U32 R5, RZ, RZ, R43 ;  /* 0x000000ffff057224 */ /* 0x000fe400078e002b */
[----:B------:R-:W-:Y:S02]  /*2ee0*/  IMAD.MOV.U32 R39, RZ, RZ, R2 ;  /* 0x000000ffff277224 */ /* 0x000fe400078e0002 */
[----:B------:R-:W-:-:S07]  /*2ef0*/  IMAD.MOV.U32 R2, RZ, RZ, -0x1 ;  /* 0xffffffffff027424 */ /* 0x000fce00078e00ff */
[----:B------:R-:W-:Y:S05]  /*2f00*/  WARPSYNC.COLLECTIVE R2, `(.L_x_1361) ;  /* 0x0000000002087348 */ /* 0x000fea0003c00000 */
[----:B------:R0:W1:Y:S02]  /*2f10*/  SHFL.BFLY P0, R2, R5, R4, R3 ;  /* 0x0c00000405027389 */ /* 0x0000640000000003 */
[----:B01----:R-:W-:Y:S01]  /*2f20*/  ENDCOLLECTIVE ;  /* 0x000000000000791b */ /* 0x003fe20003800000 */
.L_x_1361:
[----:B------:R-:W-:Y:S02]  /*2f30*/  IMAD.MOV.U32 R5, RZ, RZ, R40 ;  /* 0x000000ffff057224 */ /* 0x000fe400078e0028 */
[----:B------:R-:W-:Y:S02]  /*2f40*/  IMAD.MOV.U32 R44, RZ, RZ, R2 ;  /* 0x000000ffff2c7224 */ /* 0x000fe400078e0002 */
[----:B------:R-:W-:-:S07]  /*2f50*/  IMAD.MOV.U32 R2, RZ, RZ, -0x1 ;  /* 0xffffffffff027424 */ /* 0x000fce00078e00ff */
[----:B------:R-:W-:Y:S05]  /*2f60*/  WARPSYNC.COLLECTIVE R2, `(.L_x_1362) ;  /* 0x0000000002087348 */ /* 0x000fea0003c00000 */
[----:B------:R0:W1:Y:S02]  /*2f70*/  SHFL.BFLY P0, R2, R5, R4, R3 ;  /* 0x0c00000405027389 */ /* 0x0000640000000003 */
[----:B01----:R-:W-:Y:S01]  /*2f80*/  ENDCOLLECTIVE ;  /* 0x000000000000791b */ /* 0x003fe20003800000 */
.L_x_1362:
[----:B------:R-:W-:Y:S01]  /*2f90*/  IMAD.MOV.U32 R45, RZ, RZ, R2 ;  /* 0x000000ffff2d7224 */ /* 0x000fe200078e0002 */
[----:B------:R-:W-:Y:S06]  /*2fa0*/  BRA `(.L_x_1363) ;  /* 0xffffffe000d47947 */ /* 0x000fec000383ffff */
.L_x_1336:
        /* <DEDUP_REMOVED lines=8> */
.L_x_1365:
[----:B------:R-:W-:Y:S05]  /*3030*/  BSYNC B1 ;  /* 0x0000000000017941 */ /* 0x000fea0003800000 */
.L_x_1364:
        /* <DEDUP_REMOVED lines=10> */
.L_x_1366:
[----:B------:R-:W-:Y:S02]  /*30e0*/  IMAD.MOV.U32 R5, RZ, RZ, R40 ;  /* 0x000000ffff057224 */ /* 0x000fe400078e0028 */
[----:B------:R-:W-:Y:S02]  /*30f0*/  IMAD.MOV.U32 R42, RZ, RZ, R2 ;  /* 0x000000ffff2a7224 */ /* 0x000fe400078e0002 */
[----:B------:R-:W-:-:S07]  /*3100*/  IMAD.MOV.U32 R2, RZ, RZ, -0x1 ;  /* 0xffffffffff027424 */ /* 0x000fce00078e00ff */
[----:B------:R-:W-:Y:S05]  /*3110*/  WARPSYNC.COLLECTIVE R2, `(.L_x_1367) ;  /* 0x0000000002087348 */ /* 0x000fea0003c00000 */
[----:B------:R0:W1:Y:S02]  /*3120*/  SHFL.BFLY P0, R2, R5, R4, R3 ;  /* 0x0c00000405027389 */ /* 0x0000640000000003 */
[----:B01----:R-:W-:Y:S01]  /*3130*/  ENDCOLLECTIVE ;  /* 0x000000000000791b */ /* 0x003fe20003800000 */
.L_x_1367:
        /* <DEDUP_REMOVED lines=13> */
.L_x_1368:
[----:B------:R-:W-:Y:S02]  /*3210*/  IMAD.MOV.U32 R5, RZ, RZ, R42 ;  /* 0x000000ffff057224 */ /* 0x000fe400078e002a */
[----:B------:R-:W-:Y:S02]  /*3220*/  IMAD.MOV.U32 R43, RZ, RZ, R2 ;  /* 0x000000ffff2b7224 */ /* 0x000fe400078e0002 */
[----:B------:R-:W-:-:S03]  /*3230*/  IMAD.MOV.U32 R2, RZ, RZ, -0x1 ;  /* 0xffffffffff027424 */ /* 0x000fc600078e00ff */
[----:B------:R-:W-:-:S13]  /*3240*/  FSETP.GEU.FTZ.AND P1, PT, R44, R43, PT ;  /* 0x0000002b2c00720b */ /* 0x000fda0003f3e000 */
[----:B------:R-:W-:Y:S05]  /*3250*/  WARPSYNC.COLLECTIVE R2, `(.L_x_1369) ;  /* 0x0000000002087348 */ /* 0x000fea0003c00000 */
[----:B------:R0:W1:Y:S02]  /*3260*/  SHFL.BFLY P0, R2, R5, R4, R3 ;  /* 0x0c00000405027389 */ /* 0x0000640000000003 */
[----:B01----:R-:W-:Y:S01]  /*3270*/  ENDCOLLECTIVE ;  /* 0x000000000000791b */ /* 0x003fe20003800000 */
.L_x_1369:
[----:B------:R-:W-:Y:S01]  /*3280*/  @P1 FSETP.NEU.FTZ.AND P2, PT, R44, R43, PT ;  /* 0x0000002b2c00120b */ /* 0x000fe20003f5d000 */
[----:B------:R-:W-:Y:S02]  /*3290*/  IMAD.MOV.U32 R5, RZ, RZ, R39 ;  /* 0x000000ffff057224 */ /* 0x000fe400078e0027 */
[----:B------:R-:W-:Y:S02]  /*32a0*/  IMAD.MOV.U32 R41, RZ, RZ, R2 ;  /* 0x000000ffff297224 */ /* 0x000fe400078e0002 */
[----:B------:R-:W-:-:S08]  /*32b0*/  IMAD.MOV.U32 R2, RZ, RZ, -0x1 ;  /* 0xffffffffff027424 */ /* 0x000fd000078e00ff */
[----:B------:R-:W-:Y:S05]  /*32c0*/  WARPSYNC.COLLECTIVE R2, `(.L_x_1370) ;  /* 0x0000000002087348 */ /* 0x000fea0003c00000 */
[----:B------:R0:W1:Y:S02]  /*32d0*/  SHFL.BFLY P0, R2, R5, R4, R3 ;  /* 0x0c00000405027389 */ /* 0x0000640000000003 */
[----:B01----:R-:W-:Y:S01]  /*32e0*/  ENDCOLLECTIVE ;  /* 0x000000000000791b */ /* 0x003fe20003800000 */
.L_x_1370:
        /* <DEDUP_REMOVED lines=13> */
.L_x_1371:
[----:B------:R-:W-:Y:S02]  /*33c0*/  IMAD.MOV.U32 R5, RZ, RZ, R41 ;  /* 0x000000ffff057224 */ /* 0x000fe400078e0029 */
[----:B------:R-:W-:Y:S02]  /*33d0*/  IMAD.MOV.U32 R43, RZ, RZ, R2 ;  /* 0x000000ffff2b7224 */ /* 0x000fe400078e0002 */
[----:B------:R-:W-:-:S07]  /*33e0*/  IMAD.MOV.U32 R2, RZ, RZ, -0x1 ;  /* 0xffffffffff027424 */ /* 0x000fce00078e00ff */
[----:B------:R-:W-:Y:S05]  /*33f0*/  WARPSYNC.COLLECTIVE R2, `(.L_x_1372) ;  /* 0x0000000002087348 */ /* 0x000fea0003c00000 */
[----:B------:R0:W1:Y:S02]  /*3400*/  SHFL.BFLY P0, R2, R5, R4, R3 ;  /* 0x0c00000405027389 */ /* 0x0000640000000003 */
[----:B01----:R-:W-:Y:S01]  /*3410*/  ENDCOLLECTIVE ;  /* 0x000000000000791b */ /* 0x003fe20003800000 */
.L_x_1372:
[----:B------:R-:W-:Y:S02]  /*3420*/  IMAD.MOV.U32 R5, RZ, RZ, R44 ;  /* 0x000000ffff057224 */ /* 0x000fe400078e002c */
[----:B------:R-:W-:Y:S02]  /*3430*/  IMAD.MOV.U32 R39, RZ, RZ, R2 ;  /* 0x000000ffff277224 */ /* 0x000fe400078e0002 */
[----:B------:R-:W-:-:S07]  /*3440*/  IMAD.MOV.U32 R2, RZ, RZ, -0x1 ;  /* 0xffffffffff027424 */ /* 0x000fce00078e00ff */
[----:B------:R-:W-:Y:S05]  /*3450*/  WARPSYNC.COLLECTIVE R2, `(.L_x_1373) ;  /* 0x0000000002087348 */ /* 0x000fea0003c00000 */
[----:B------:R0:W1:Y:S02]  /*3460*/  SHFL.BFLY P0, R2, R5, R4, R3 ;  /* 0x0c00000405027389 */ /* 0x0000640000000003 */
[----:B01----:R-:W-:Y:S01]  /*3470*/  ENDCOLLECTIVE ;  /* 0x000000000000791b */ /* 0x003fe20003800000 */
.L_x_1373:
        /* <DEDUP_REMOVED lines=14> */
.L_x_1374:
[----:B------:R-:W-:Y:S02]  /*3560*/  IMAD.MOV.U32 R5, RZ, RZ, R39 ;  /* 0x000000ffff057224 */ /* 0x000fe400078e0027 */
[----:B------:R-:W-:Y:S02]  /*3570*/  IMAD.MOV.U32 R43, RZ, RZ, R2 ;  /* 0x000000ffff2b7224 */ /* 0x000fe400078e0002 */
[----:B------:R-:W-:-:S03]  /*3580*/  IMAD.MOV.U32 R2, RZ, RZ, -0x1 ;  /* 0xffffffffff027424 */ /* 0x000fc600078e00ff */
[----:B------:R-:W-:-:S13]  /*3590*/  FSETP.GEU.FTZ.AND P2, PT, R40, R43, PT ;  /* 0x0000002b2800720b */ /* 0x000fda0003f5e000 */
[----:B------:R-:W-:Y:S05]  /*35a0*/  WARPSYNC.COLLECTIVE R2, `(.L_x_1375) ;  /* 0x0000000002087348 */ /* 0x000fea0003c00000 */
[----:B------:R0:W1:Y:S02]  /*35b0*/  SHFL.BFLY P0, R2, R5, R4, R3 ;  /* 0x0c00000405027389 */ /* 0x0000640000000003 */
[----:B01----:R-:W-:Y:S01]  /*35c0*/  ENDCOLLECTIVE ;  /* 0x000000000000791b */ /* 0x003fe20003800000 */
.L_x_1375:
[----:B------:R-:W-:Y:S01]  /*35d0*/  @P2 FSETP.NEU.FTZ.AND P1, PT, R40, R43, PT ;  /* 0x0000002b2800220b */ /* 0x000fe20003f3d000 */
[----:B------:R-:W-:Y:S02]  /*35e0*/  IMAD.MOV.U32 R5, RZ, RZ, R44 ;  /* 0x000000ffff057224 */ /* 0x000fe400078e002c */
[----:B------:R-:W-:Y:S02]  /*35f0*/  IMAD.MOV.U32 R42, RZ, RZ, R2 ;  /* 0x000000ffff2a7224 */ /* 0x000fe400078e0002 */
[----:B------:R-:W-:-:S08]  /*3600*/  IMAD.MOV.U32 R2, RZ, RZ, -0x1 ;  /* 0xffffffffff027424 */ /* 0x000fd000078e00ff */
[----:B------:R-:W-:Y:S05]  /*3610*/  WARPSYNC.COLLECTIVE R2, `(.L_x_1376) ;  /* 0x0000000002087348 */ /* 0x000fea0003c00000 */
[----:B------:R0:W1:Y:S02]  /*3620*/  SHFL.BFLY P0, R2, R5, R4, R3 ;  /* 0x0c00000405027389 */ /* 0x0000640000000003 */
[----:B01----:R-:W-:Y:S01]  /*3630*/  ENDCOLLECTIVE ;  /* 0x000000000000791b */ /* 0x003fe20003800000 */
.L_x_1376:
        /* <DEDUP_REMOVED lines=13> */
.L_x_1377:
[----:B------:R-:W-:Y:S02]  /*3710*/  IMAD.MOV.U32 R5, RZ, RZ, R42 ;  /* 0x000000ffff057224 */ /* 0x000fe400078e002a */
[----:B------:R-:W-:Y:S02]  /*3720*/  IMAD.MOV.U32 R44, RZ, RZ, R2 ;  /* 0x000000ffff2c7224 */ /* 0x000fe400078e0002 */
[----:B------:R-:W-:-:S07]  /*3730*/  IMAD.MOV.U32 R2, RZ, RZ, -0x1 ;  /* 0xffffffffff027424 */ /* 0x000fce00078e00ff */
[----:B------:R-:W-:Y:S05]  /*3740*/  WARPSYNC.COLLECTIVE R2, `(.L_x_1378) ;  /* 0x0000000002087348 */ /* 0x000fea0003c00000 */
[----:B------:R0:W1:Y:S02]  /*3750*/  SHFL.BFLY P0, R2, R5, R4, R3 ;  /* 0x0c00000405027389 */ /* 0x0000640000000003 */
[----:B01----:R-:W-:Y:S01]  /*3760*/  ENDCOLLECTIVE ;  /* 0x000000000000791b */ /* 0x003fe20003800000 */
.L_x_1378:
[----:B------:R-:W-:Y:S02]  /*3770*/  IMAD.MOV.U32 R5, RZ, RZ, R40 ;  /* 0x000000ffff057224 */ /* 0x000fe400078e0028 */
[----:B------:R-:W-:Y:S02]  /*3780*/  IMAD.MOV.U32 R41, RZ, RZ, R2 ;  /* 0x000000ffff297224 */ /* 0x000fe400078e0002 */
[----:B------:R-:W-:-:S07]  /*3790*/  IMAD.MOV.U32 R2, RZ, RZ, -0x1 ;  /* 0xffffffffff027424 */ /* 0x000fce00078e00ff */
[----:B------:R-:W-:Y:S05]  /*37a0*/  WARPSYNC.COLLECTIVE R2, `(.L_x_1379) ;  /* 0x0000000002087348 */ /* 0x000fea0003c00000 */
[----:B------:R0:W1:Y:S02]  /*37b0*/  SHFL.BFLY P0, R2, R5, R4, R3 ;  /* 0x0c00000405027389 */ /* 0x0000640000000003 */
[----:B01----:R-:W-:Y:S01]  /*37c0*/  ENDCOLLECTIVE ;  /* 0x000000000000791b */ /* 0x003fe20003800000 */
.L_x_1379:
[----:B------:R-:W-:Y:S01]  /*37d0*/  IMAD.MOV.U32 R45, RZ, RZ, R2 ;  /* 0x000000ffff2d7224 */ /* 0x000fe200078e0002 */
[----:B------:R-:W-:Y:S06]  /*37e0*/  BRA `(.L_x_1380) ;  /* 0xffffffe400ac7947 */ /* 0x000fec000383ffff */
.L_x_1381:
        /* <DEDUP_REMOVED lines=9> */
.L_x_12137:


//--------------------- .text._ZN4vllm3moe10topkGatingILi12ELi384ELi4ELi4ELi32Ei13__nv_bfloat16LNS0_11ScoringFuncE1EEEvPKT5_PKbPfiPT4_PiiiibPKf --------------------------
	.section	.text._ZN4vllm3moe10topkGatingILi12ELi384ELi4ELi4ELi32Ei13__nv_bfloat16LNS0_11ScoringFuncE1EEEvPKT5_PKbPfiPT4_PiiiibPKf,"ax",@progbits
	.align	128
        .global         _ZN4vllm3moe10topkGatingILi12ELi384ELi4ELi4ELi32Ei13__nv_bfloat16LNS0_11ScoringFuncE1EEEvPKT5_PKbPfiPT4_PiiiibPKf
        .type           _ZN4vllm3moe10topkGatingILi12ELi384ELi4ELi4ELi32Ei13__nv_bfloat16LNS0_11ScoringFuncE1EEEvPKT5_PKbPfiPT4_PiiiibPKf,@function
        .size           _ZN4vllm3moe10topkGatingILi12ELi384ELi4ELi4ELi32Ei13__nv_bfloat16LNS0_11ScoringFuncE1EEEvPKT5_PKbPfiPT4_PiiiibPKf,(.L_x_12138 - _ZN4vllm3moe10topkGatingILi12ELi384ELi4ELi4ELi32Ei13__nv_bfloat16LNS0_11ScoringFuncE1EEEvPKT5_PKbPfiPT4_PiiiibPKf)
        .other          _ZN4vllm3moe10topkGatingILi12ELi384ELi4ELi4ELi32Ei13__nv_bfloat16LNS0_11ScoringFuncE1EEEvPKT5_PKbPfiPT4_PiiiibPKf,@"STO_CUDA_ENTRY STV_DEFAULT"
_ZN4vllm3moe10topkGatingILi12ELi384ELi4ELi4ELi32Ei13__nv_bfloat16LNS0_11ScoringFuncE1EEEvPKT5_PKbPfiPT4_PiiiibPKf:
.text._ZN4vllm3moe10topkGatingILi12ELi384ELi4ELi4ELi32Ei13__nv_bfloat16LNS0_11ScoringFuncE1EEEvPKT5_PKbPfiPT4_PiiiibPKf:
        /* <DEDUP_REMOVED lines=153> */
.L_x_1382:
        /* <DEDUP_REMOVED lines=12> */
.L_x_1383:
        /* <DEDUP_REMOVED lines=16> */
.L_x_1392:
        /* <DEDUP_REMOVED lines=94> */
.L_x_1420:
        /* <DEDUP_REMOVED lines=28> */
.L_x_1388:
[----:B------:R-:W-:Y:S05]  /*12f0*/  BSYNC B1 ;  /* 0x0000000000017941 */ /* 0x000fea0003800000 */
.L_x_1387:
        /* <DEDUP_REMOVED lines=44> */
.L_x_1391:
[----:B------:R-:W-:Y:S05]  /*15c0*/  BSYNC B1 ;  /* 0x0000000000017941 */ /* 0x000fea0003800000 */
.L_x_1390:
[----:B------:R-:W-:Y:S05]  /*15d0*/  BRA `(.L_x_1392) ;  /* 0xfffffff4005c7947 */ /* 0x000fea000383ffff */
.L_x_1385:
[----:B------:R-:W-:Y:S01]  /*15e0*/  IMAD.MOV.U32 R35, RZ, RZ, RZ ;  /* 0x000000ffff237224 */ /* 0x000fe200078e00ff */
[----:B------:R-:W-:Y:S01]  /*15f0*/  ULDC UR10, c[0x0][0x228] ;  /* 0x00008a00000a7ab9 */ /* 0x000fe20000000800 */
[----:B------:R-:W-:Y:S01]  /*1600*/  ULDC UR11, c[0x0][0x240] ;  /* 0x00009000000b7ab9 */ /* 0x000fe20000000800 */
[----:B------:R-:W-:Y:S01]  /*1610*/  ULDC UR5, c[0x0][0x248] ;  /* 0x0000920000057ab9 */ /* 0x000fe20000000800 */
[----:B------:R-:W-:-:S05]  /*1620*/  ULDC.64 UR8, c[0x0][0x240] ;  /* 0x0000900000087ab9 */ /* 0x000fca0000000a00 */
.L_x_1398:
        /* <DEDUP_REMOVED lines=94> */
.L_x_1437:
        /* <DEDUP_REMOVED lines=27> */
.L_x_1395:
[----:B------:R-:W-:Y:S05]  /*1dc0*/  BSYNC B1 ;  /* 0x0000000000017941 */ /* 0x000fea0003800000 */
.L_x_1394:
        /* <DEDUP_REMOVED lines=44> */
.L_x_1397:
[----:B------:R-:W-:Y:S05]  /*2090*/  BSYNC B1 ;  /* 0x0000000000017941 */ /* 0x000fea0003800000 */
.L_x_1396:
[----:B------:R-:W-:Y:S05]  /*20a0*/  BRA `(.L_x_1398) ;  /* 0xfffffff400607947 */ /* 0x000fea000383ffff */
.L_x_1389:
[----:B------:R-:W-:Y:S05]  /*20b0*/  BSYNC B0 ;  /* 0x0000000000007941 */ /* 0x000fea0003800000 */
.L_x_1384:
        /* <DEDUP_REMOVED lines=20> */
.L_x_1401:
        /* <DEDUP_REMOVED lines=18> */
.L_x_1400:
[----:B------:R-:W-:Y:S05]  /*2320*/  BSYNC B0 ;  /* 0x0000000000007941 */ /* 0x000fea0003800000 */
.L_x_1399:
        /* <DEDUP_REMOVED lines=12> */
.L_x_1403:
        /* <DEDUP_REMOVED lines=11> */
.L_x_1402:
[----:B------:R-:W-:Y:S05]  /*24a0*/  EXIT ;  /* 0x000000000000794d */ /* 0x000fea0003800000 */
.L_x_1386:
        /* <DEDUP_REMOVED lines=8> */
.L_x_1405:
[----:B------:R-:W-:Y:S05]  /*2530*/  BSYNC B1 ;  /* 0x0000000000017941 */ /* 0x000fea0003800000 */
.L_x_1404:
        /* <DEDUP_REMOVED lines=9> */
.L_x_1406:
[----:B------:R-:W-:Y:S01]  /*25d0*/  FSETP.GEU.FTZ.AND P2, PT, R42, R35, PT ;  /* 0x000000232a00720b */ /* 0x000fe20003f5e000 */
[----:B------:R-:W-:Y:S02]  /*25e0*/  IMAD.MOV.U32 R23, RZ, RZ, R37 ;  /* 0x000000ffff177224 */ /* 0x000fe400078e0025 */
[----:B------:R-:W-:-:S10]  /*25f0*/  IMAD.MOV.U32 R40, RZ, RZ, R24 ;  /* 0x000000ffff287224 */ /* 0x000fd400078e0018 */
[----:B------:R-:W-:Y:S05]  /*2600*/  WARPSYNC.COLLECTIVE R20, `(.L_x_1407) ;  /* 0x0000000014087348 */ /* 0x000fea0003c00000 */
[----:B------:R0:W1:Y:S02]  /*2610*/  SHFL.BFLY P0, R24, R23, R22, R21 ;  /* 0x0c00001617187389 */ /* 0x0000640000000015 */
[----:B01----:R-:W-:Y:S01]  /*2620*/  ENDCOLLECTIVE ;  /* 0x000000000000791b */ /* 0x003fe20003800000 */
.L_x_1407:
        /* <DEDUP_REMOVED lines=11> */
.L_x_1408:
[----:B------:R-:W-:Y:S02]  /*26e0*/  IMAD.MOV.U32 R23, RZ, RZ, R40 ;  /* 0x000000ffff177224 */ /* 0x000fe400078e0028 */
[----:B------:R-:W-:-:S07]  /*26f0*/  IMAD.MOV.U32 R36, RZ, RZ, R24 ;  /* 0x000000ffff247224 */ /* 0x000fce00078e0018 */
[----:B------:R-:W-:Y:S05]  /*2700*/  WARPSYNC.COLLECTIVE R20, `(.L_x_1409) ;  /* 0x0000000014087348 */ /* 0x000fea0003c00000 */
[----:B------:R0:W1:Y:S02]  /*2710*/  SHFL.BFLY P0, R24, R23, R22, R21 ;  /* 0x0c00001617187389 */ /* 0x0000640000000015 */
[----:B01----:R-:W-:Y:S01]  /*2720*/  ENDCOLLECTIVE ;  /* 0x000000000000791b */ /* 0x003fe20003800000 */
.L_x_1409:
[----:B------:R-:W-:Y:S01]  /*2730*/  FSETP.GEU.FTZ.AND P1, PT, R45, R36, PT ;  /* 0x000000242d00720b */ /* 0x000fe20003f3e000 */
[----:B------:R-:W-:-:S12]  /*2740*/  IMAD.MOV.U32 R23, RZ, RZ, R39 ;  /* 0x000000ffff177224 */ /* 0x000fd800078e0027 */
[----:B------:R-:W-:Y:S01]  /*2750*/  @P1 FSETP.NEU.FTZ.AND P2, PT, R45, R36, PT ;  /* 0x000000242d00120b */ /* 0x000fe20003f5d000 */
[----:B------:R-:W-:-:S12]  /*2760*/  IMAD.MOV.U32 R43, RZ, RZ, R24 ;  /* 0x000000ffff2b7224 */ /* 0x000fd800078e0018 */
[----:B------:R-:W-:Y:S05]  /*2770*/  WARPSYNC.COLLECTIVE R20, `(.L_x_1410) ;  /* 0x0000000014087348 */ /* 0x000fea0003c00000 */
[----:B------:R0:W1:Y:S02]  /*2780*/  SHFL.BFLY P0, R24, R23, R22, R21 ;  /* 0x0c00001617187389 */ /* 0x0000640000000015 */
[----:B01----:R-:W-:Y:S01]  /*2790*/  ENDCOLLECTIVE ;  /* 0x000000000000791b */ /* 0x003fe20003800000 */
.L_x_1410:
        /* <DEDUP_REMOVED lines=12> */
.L_x_1411:
[----:B------:R-:W-:Y:S02]  /*2860*/  IMAD.MOV.U32 R23, RZ, RZ, R25 ;  /* 0x000000ffff177224 */ /* 0x000fe400078e0019 */
[----:B------:R-:W-:-:S07]  /*2870*/  IMAD.MOV.U32 R35, RZ, RZ, R24 ;  /* 0x000000ffff237224 */ /* 0x000fce00078e0018 */
[----:B------:R-:W-:Y:S05]  /*2880*/  WARPSYNC.COLLECTIVE R20, `(.L_x_1412) ;  /* 0x0000000014087348 */ /* 0x000fea0003c00000 */
[----:B------:R0:W1:Y:S02]  /*2890*/  SHFL.BFLY P0, R24, R23, R22, R21 ;  /* 0x0c00001617187389 */ /* 0x0000640000000015 */
[----:B01----:R-:W-:Y:S01]  /*28a0*/  ENDCOLLECTIVE ;  /* 0x000000000000791b */ /* 0x003fe20003800000 */
.L_x_1412:
[----:B------:R-:W-:Y:S02]  /*28b0*/  IMAD.MOV.U32 R23, RZ, RZ, R37 ;  /* 0x000000ffff177224 */ /* 0x000fe400078e0025 */
[----:B------:R-:W-:-:S07]  /*28c0*/  IMAD.MOV.U32 R42, RZ, RZ, R24 ;  /* 0x000000ffff2a7224 */ /* 0x000fce00078e0018 */
[----:B------:R-:W-:Y:S05]  /*28d0*/  WARPSYNC.COLLECTIVE R20, `(.L_x_1413) ;  /* 0x0000000014087348 */ /* 0x000fea0003c00000 */
[----:B------:R0:W1:Y:S02]  /*28e0*/  SHFL.BFLY P0, R24, R23, R22, R21 ;  /* 0x0c00001617187389 */ /* 0x0000640000000015 */
[----:B01----:R-:W-:Y:S01]  /*28f0*/  ENDCOLLECTIVE ;  /* 0x000000000000791b */ /* 0x003fe20003800000 */
.L_x_1413:
        /* <DEDUP_REMOVED lines=12> */
.L_x_1414:
[----:B------:R-:W-:Y:S02]  /*29c0*/  IMAD.MOV.U32 R23, RZ, RZ, R43 ;  /* 0x000000ffff177224 */ /* 0x000fe400078e002b */
[----:B------:R-:W-:-:S07]  /*29d0*/  IMAD.MOV.U32 R35, RZ, RZ, R24 ;  /* 0x000000ffff237224 */ /* 0x000fce00078e0018 */
[----:B------:R-:W-:Y:S05]  /*29e0*/  WARPSYNC.COLLECTIVE R20, `(.L_x_1415) ;  /* 0x0000000014087348 */ /* 0x000fea0003c00000 */
[----:B------:R0:W1:Y:S02]  /*29f0*/  SHFL.BFLY P0, R24, R23, R22, R21 ;  /* 0x0c00001617187389 */ /* 0x0000640000000015 */
[----:B01----:R-:W-:Y:S01]  /*2a00*/  ENDCOLLECTIVE ;  /* 0x000000000000791b */ /* 0x003fe20003800000 */
.L_x_1415:
[----:B------:R-:W-:Y:S01]  /*2a10*/  FSETP.GEU.FTZ.AND P2, PT, R44, R35, PT ;  /* 0x000000232c00720b */ /* 0x000fe20003f5e000 */
[----:B------:R-:W-:-:S12]  /*2a20*/  IMAD.MOV.U32 R23, RZ, RZ, R37 ;  /* 0x000000ffff177224 */ /* 0x000fd800078e0025 */
[----:B------:R-:W-:Y:S01]  /*2a30*/  @P2 FSETP.NEU.FTZ.AND P1, PT, R44, R35, PT ;  /* 0x000000232c00220b */ /* 0x000fe20003f3d000 */
[----:B------:R-:W-:-:S12]  /*2a40*/  IMAD.MOV.U32 R36, RZ, RZ, R24 ;  /* 0x000000ffff247224 */ /* 0x000fd800078e0018 */
[----:B------:R-:W-:Y:S05]  /*2a50*/  WARPSYNC.COLLECTIVE R20, `(.L_x_1416) ;  /* 0x0000000014087348 */ /* 0x000fea0003c00000 */
[----:B------:R0:W1:Y:S02]  /*2a60*/  SHFL.BFLY P0, R24, R23, R22, R21 ;  /* 0x0c00001617187389 */ /* 0x0000640000000015 */
[----:B01----:R-:W-:Y:S01]  /*2a70*/  ENDCOLLECTIVE ;  /* 0x000000000000791b */ /* 0x003fe20003800000 */
.L_x_1416:
        /* <DEDUP_REMOVED lines=11> */
.L_x_1417:
[----:B------:R-:W-:Y:S02]  /*2b30*/  IMAD.MOV.U32 R23, RZ, RZ, R42 ;  /* 0x000000ffff177224 */ /* 0x000fe400078e002a */
[----:B------:R-:W-:-:S07]  /*2b40*/  IMAD.MOV.U32 R25, RZ, RZ, R24 ;  /* 0x000000ffff197224 */ /* 0x000fce00078e0018 */
[----:B------:R-:W-:Y:S05]  /*2b50*/  WARPSYNC.COLLECTIVE R20, `(.L_x_1418) ;  /* 0x0000000014087348 */ /* 0x000fea0003c00000 */
[----:B------:R0:W1:Y:S02]  /*2b60*/  SHFL.BFLY P0, R24, R23, R22, R21 ;  /* 0x0c00001617187389 */ /* 0x0000640000000015 */
[----:B01----:R-:W-:Y:S01]  /*2b70*/  ENDCOLLECTIVE ;  /* 0x000000000000791b */ /* 0x003fe20003800000 */
.L_x_1418:
[----:B------:R-:W-:Y:S02]  /*2b80*/  IMAD.MOV.U32 R23, RZ, RZ, R35 ;  /* 0x000000ffff177224 */ /* 0x000fe400078e0023 */
[----:B------:R-:W-:-:S07]  /*2b90*/  IMAD.MOV.U32 R39, RZ, RZ, R24 ;  /* 0x000000ffff277224 */ /* 0x000fce00078e0018 */
[----:B------:R-:W-:Y:S05]  /*2ba0*/  WARPSYNC.COLLECTIVE R20, `(.L_x_1419) ;  /* 0x0000000014087348 */ /* 0x000fea0003c00000 */
[----:B------:R0:W1:Y:S02]  /*2bb0*/  SHFL.BFLY P0, R24, R23, R22, R21 ;  /* 0x0c00001617187389 */ /* 0x0000640000000015 */
[----:B01----:R-:W-:Y:S01]  /*2bc0*/  ENDCOLLECTIVE ;  /* 0x000000000000791b */ /* 0x003fe20003800000 */
.L_x_1419:
[----:B------:R-:W-:Y:S05]  /*2bd0*/  BRA `(.L_x_1420) ;  /* 0xffffffe400547947 */ /* 0x000fea000383ffff */
.L_x_1393:
        /* <DEDUP_REMOVED lines=8> */
.L_x_1422:
[----:B------:R-:W-:Y:S05]  /*2c60*/  BSYNC B1 ;  /* 0x0000000000017941 */ /* 0x000fea0003800000 */
.L_x_1421:
        /* <DEDUP_REMOVED lines=9> */
.L_x_1423:
[----:B------:R-:W-:Y:S01]  /*2d00*/  FSETP.GEU.FTZ.AND P2, PT, R42, R25, PT ;  /* 0x000000192a00720b */ /* 0x000fe20003f5e000 */
[----:B------:R-:W-:Y:S02]  /*2d10*/  IMAD.MOV.U32 R23, RZ, RZ, R43 ;  /* 0x000000ffff177224 */ /* 0x000fe400078e002b */
[----:B------:R-:W-:-:S10]  /*2d20*/  IMAD.MOV.U32 R39, RZ, RZ, R24 ;  /* 0x000000ffff277224 */ /* 0x000fd400078e0018 */
[----:B------:R-:W-:Y:S05]  /*2d30*/  WARPSYNC.COLLECTIVE R20, `(.L_x_1424) ;  /* 0x0000000014087348 */ /* 0x000fea0003c00000 */
[----:B------:R0:W1:Y:S02]  /*2d40*/  SHFL.BFLY P0, R24, R23, R22, R21 ;  /* 0x0c00001617187389 */ /* 0x0000640000000015 */
[----:B01----:R-:W-:Y:S01]  /*2d50*/  ENDCOLLECTIVE ;  /* 0x000000000000791b */ /* 0x003fe20003800000 */
.L_x_1424:
        /* <DEDUP_REMOVED lines=11> */
.L_x_1425:
[----:B------:R-:W-:Y:S02]  /*2e10*/  IMAD.MOV.U32 R23, RZ, RZ, R39 ;  /* 0x000000ffff177224 */ /* 0x000fe400078e0027 */
[----:B------:R-:W-:-:S07]  /*2e20*/  IMAD.MOV.U32 R36, RZ, RZ, R24 ;  /* 0x000000ffff247224 */ /* 0x000fce00078e0018 */
[----:B------:R-:W-:Y:S05]  /*2e30*/  WARPSYNC.COLLECTIVE R20, `(.L_x_1426) ;  /* 0x0000000014087348 */ /* 0x000fea0003c00000 */
[----:B------:R0:W1:Y:S02]  /*2e40*/  SHFL.BFLY P0, R24, R23, R22, R21 ;  /* 0x0c00001617187389 */ /* 0x0000640000000015 */
[----:B01----:R-:W-:Y:S01]  /*2e50*/  ENDCOLLECTIVE ;  /* 0x000000000000791b */ /* 0x003fe20003800000 */
.L_x_1426:
[----:B------:R-:W-:Y:S01]  /*2e60*/  FSETP.GEU.FTZ.AND P1, PT, R37, R36, PT ;  /* 0x000000242500720b */ /* 0x000fe20003f3e000 */
[----:B------:R-:W-:-:S12]  /*2e70*/  IMAD.MOV.U32 R23, RZ, RZ, R41 ;  /* 0x000000ffff177224 */ /* 0x000fd800078e0029 */
[----:B------:R-:W-:Y:S01]  /*2e80*/  @P1 FSETP.NEU.FTZ.AND P2, PT, R37, R36, PT ;  /* 0x000000242500120b */ /* 0x000fe20003f5d000 */
[----:B------:R-:W-:-:S12]  /*2e90*/  IMAD.MOV.U32 R42, RZ, RZ, R24 ;  /* 0x000000ffff2a7224 */ /* 0x000fd800078e0018 */
[----:B------:R-:W-:Y:S05]  /*2ea0*/  WARPSYNC.COLLECTIVE R20, `(.L_x_1427) ;  /* 0x0000000014087348 */ /* 0x000fea0003c00000 */
[----:B------:R0:W1:Y:S02]  /*2eb0*/  SHFL.BFLY P0, R24, R23, R22, R21 ;  /* 0x0c00001617187389 */ /* 0x0000640000000015 */
[----:B01----:R-:W-:Y:S01]  /*2ec0*/  ENDCOLLECTIVE ;  /* 0x000000000000791b */ /* 0x003fe20003800000 */
.L_x_1427:
        /* <DEDUP_REMOVED lines=12> */
.L_x_1428:
[----:B------:R-:W-:Y:S02]  /*2f90*/  IMAD.MOV.U32 R23, RZ, RZ, R40 ;  /* 0x000000ffff177224 */ /* 0x000fe400078e0028 */
[----:B------:R-:W-:-:S07]  /*2fa0*/  IMAD.MOV.U32 R25, RZ, RZ, R24 ;  /* 0x000000ffff197224 */ /* 0x000fce00078e0018 */
[----:B------:R-:W-:Y:S05]  /*2fb0*/  WARPSYNC.COLLECTIVE R20, `(.L_x_1429) ;  /* 0x0000000014087348 */ /* 0x000fea0003c00000 */
[----:B------:R0:W1:Y:S02]  /*2fc0*/  SHFL.BFLY P0, R24, R23, R22, R21 ;  /* 0x0c00001617187389 */ /* 0x0000640000000015 */
[----:B01----:R-:W-:Y:S01]  /*2fd0*/  ENDCOLLECTIVE ;  /* 0x000000000000791b */ /* 0x003fe20003800000 */
.L_x_1429:
[----:B------:R-:W-:Y:S02]  /*2fe0*/  IMAD.MOV.U32 R23, RZ, RZ, R37 ;  /* 0x000000ffff177224 */ /* 0x000fe400078e0025 */
[----:B------:R-:W-:-:S07]  /*2ff0*/  IMAD.MOV.U32 R41, RZ, RZ, R24 ;  /* 0x000000ffff297224 */ /* 0x000fce00078e0018 */
[----:B------:R-:W-:Y:S05]  /*3000*/  WARPSYNC.COLLECTIVE R20, `(.L_x_1430) ;  /* 0x0000000014087348 */ /* 0x000fea0003c00000 */
[----:B------:R0:W1:Y:S02]  /*3010*/  SHFL.BFLY P0, R24, R23, R22, R21 ;  /* 0x0c00001617187389 */ /* 0x0000640000000015 */
[----:B01----:R-:W-:Y:S01]  /*3020*/  ENDCOLLECTIVE ;  /* 0x000000000000791b */ /* 0x003fe20003800000 */
.L_x_1430:
        /* <DEDUP_REMOVED lines=12> */
.L_x_1431:
[----:B------:R-:W-:Y:S02]  /*30f0*/  IMAD.MOV.U32 R23, RZ, RZ, R41 ;  /* 0x000000ffff177224 */ /* 0x000fe400078e0029 */
[----:B------:R-:W-:-:S07]  /*3100*/  IMAD.MOV.U32 R25, RZ, RZ, R24 ;  /* 0x000000ffff197224 */ /* 0x000fce00078e0018 */
[----:B------:R-:W-:Y:S05]  /*3110*/  WARPSYNC.COLLECTIVE R20, `(.L_x_1432) ;  /* 0x0000000014087348 */ /* 0x000fea0003c00000 */
[----:B------:R0:W1:Y:S02]  /*3120*/  SHFL.BFLY P0, R24, R23, R22, R21 ;  /* 0x0c00001617187389 */ /* 0x0000640000000015 */
[----:B01----:R-:W-:Y:S01]  /*3130*/  ENDCOLLECTIVE ;  /* 0x000000000000791b */ /* 0x003fe20003800000 */
.L_x_1432:
[----:B------:R-:W-:Y:S01]  /*3140*/  FSETP.GEU.FTZ.AND P2, PT, R42, R25, PT ;  /* 0x000000192a00720b */ /* 0x000fe20003f5e000 */
[----:B------:R-:W-:-:S12]  /*3150*/  IMAD.MOV.U32 R23, RZ, RZ, R37 ;  /* 0x000000ffff177224 */ /* 0x000fd800078e0025 */
[----:B------:R-:W-:Y:S01]  /*3160*/  @P2 FSETP.NEU.FTZ.AND P1, PT, R42, R25, PT ;  /* 0x000000192a00220b */ /* 0x000fe20003f3d000 */
[----:B------:R-:W-:-:S12]  /*3170*/  IMAD.MOV.U32 R36, RZ, RZ, R24 ;  /* 0x000000ffff247224 */ /* 0x000fd800078e0018 */
[----:B------:R-:W-:Y:S05]  /*3180*/  WARPSYNC.COLLECTIVE R20, `(.L_x_1433) ;  /* 0x0000000014087348 */ /* 0x000fea0003c00000 */
[----:B------:R0:W1:Y:S02]  /*3190*/  SHFL.BFLY P0, R24, R23, R22, R21 ;  /* 0x0c00001617187389 */ /* 0x0000640000000015 */
[----:B01----:R-:W-:Y:S01]  /*31a0*/  ENDCOLLECTIVE ;  /* 0x000000000000791b */ /* 0x003fe20003800000 */
.L_x_1433:
        /* <DEDUP_REMOVED lines=11> */
.L_x_1434:
[----:B------:R-:W-:Y:S02]  /*3260*/  IMAD.MOV.U32 R23, RZ, RZ, R42 ;  /* 0x000000ffff177224 */ /* 0x000fe400078e002a */
[----:B------:R-:W-:-:S07]  /*3270*/  IMAD.MOV.U32 R25, RZ, RZ, R24 ;  /* 0x000000ffff197224 */ /* 0x000fce00078e0018 */
[----:B------:R-:W-:Y:S05]  /*3280*/  WARPSYNC.COLLECTIVE R20, `(.L_x_1435) ;  /* 0x0000000014087348 */ /* 0x000fea0003c00000 */
[----:B------:R0:W1:Y:S02]  /*3290*/  SHFL.BFLY P0, R24, R23, R22, R21 ;  /* 0x0c00001617187389 */ /* 0x0000640000000015 */
[----:B01----:R-:W-:Y:S01]  /*32a0*/  ENDCOLLECTIVE ;  /* 0x000000000000791b */ /* 0x003fe20003800000 */
.L_x_1435:
[----:B------:R-:W-:Y:S02]  /*32b0*/  IMAD.MOV.U32 R23, RZ, RZ, R43 ;  /* 0x000000ffff177224 */ /* 0x000fe400078e002b */
[----:B------:R-:W-:-:S07]  /*32c0*/  IMAD.MOV.U32 R39, RZ, RZ, R24 ;  /* 0x000000ffff277224 */ /* 0x000fce00078e0018 */
[----:B------:R-:W-:Y:S05]  /*32d0*/  WARPSYNC.COLLECTIVE R20, `(.L_x_1436) ;  /* 0x0000000014087348 */ /* 0x000fea0003c00000 */
[----:B------:R0:W1:Y:S02]  /*32e0*/  SHFL.BFLY P0, R24, R23, R22, R21 ;  /* 0x0c00001617187389 */ /* 0x0000640000000015 */
[----:B01----:R-:W-:Y:S01]  /*32f0*/  ENDCOLLECTIVE ;  /* 0x000000000000791b */ /* 0x003fe20003800000 */
.L_x_1436:
[----:B------:R-:W-:Y:S05]  /*3300*/  BRA `(.L_x_1437) ;  /* 0xffffffe800407947 */ /* 0x000fea000383ffff */
.L_x_1438:
        /* <DEDUP_REMOVED lines=15> */
.L_x_12138:


//--------------------- .text._ZN4vllm3moe10topkGatingILi10ELi320ELi4ELi4ELi32Ei13__nv_bfloat16LNS0_11ScoringFuncE1EEEvPKT5_PKbPfiPT4_PiiiibPKf --------------------------
	.section	.text._ZN4vllm3moe10topkGatingILi10ELi320ELi4ELi4ELi32Ei13__nv_bfloat16LNS0_11ScoringFuncE1EEEvPKT5_PKbPfiPT4_PiiiibPKf,"ax",@progbits
	.align	128
        .global         _ZN4vllm3moe10topkGatingILi10ELi320ELi4ELi4ELi32Ei13__nv_bfloat16LNS0_11ScoringFuncE1EEEvPKT5_PKbPfiPT4_PiiiibPKf
        .type           _ZN4vllm3moe10topkGatingILi10ELi320ELi4ELi4ELi32Ei13__nv_bfloat16LNS0_11ScoringFuncE1EEEvPKT5_PKbPfiPT4_PiiiibPKf,@function
        .size           _ZN4vllm3moe10topkGatingILi10ELi320ELi4ELi4ELi32Ei13__nv_bfloat16LNS0_11ScoringFuncE1EEEvPKT5_PKbPfiPT4_PiiiibPKf,(.L_x_12139 - _ZN4vllm3moe10topkGatingILi10ELi320ELi4ELi4ELi32Ei13__nv_bfloat16LNS0_11ScoringFuncE1EEEvPKT5_PKbPfiPT4_PiiiibPKf)
        .other          _ZN4vllm3moe10topkGatingILi10ELi320ELi4ELi4ELi32Ei13__nv_bfloat16LNS0_11ScoringFuncE1EEEvPKT5_PKbPfiPT4_PiiiibPKf,@"STO_CUDA_ENTRY STV_DEFAULT"
_ZN4vllm3moe10topkGatingILi10ELi320ELi4ELi4ELi32Ei13__nv_bfloat16LNS0_11ScoringFuncE1EEEvPKT5_PKbPfiPT4_PiiiibPKf:
.text._ZN4vllm3moe10topkGatingILi10ELi320ELi4ELi4ELi32Ei13__nv_bfloat16LNS0_11ScoringFuncE1EEEvPKT5_PKbPfiPT4_PiiiibPKf:
        /* <DEDUP_REMOVED lines=132> */
.L_x_1439:
        /* <DEDUP_REMOVED lines=10> */
.L_x_1440:
        /* <DEDUP_REMOVED lines=16> */
.L_x_1449:
        /* <DEDUP_REMOVED lines=86> */
.L_x_1477:
        /* <DEDUP_REMOVED lines=28> */
.L_x_1445:
[----:B------:R-:W-:Y:S05]  /*1100*/  BSYNC B1 ;  /* 0x0000000000017941 */ /* 0x000fea0003800000 */
.L_x_1444:
        /* <DEDUP_REMOVED lines=40> */
.L_x_1448:
[----:B------:R-:W-:Y:S05]  /*1390*/  BSYNC B1 ;  /* 0x0000000000017941 */ /* 0x000fea0003800000 */
.L_x_1447:
[----:B------:R-:W-:Y:S05]  /*13a0*/  BRA `(.L_x_1449) ;  /* 0xfffffff4008c7947 */ /* 0x000fea000383ffff */
.L_x_1442:
[----:B------:R-:W-:Y:S01]  /*13b0*/  IMAD.MOV.U32 R0, RZ, RZ, RZ ;  /* 0x000000ffff007224 */ /* 0x000fe200078e00ff */
[----:B------:R-:W-:Y:S01]  /*13c0*/  ULDC UR10, c[0x0][0x228] ;  /* 0x00008a00000a7ab9 */ /* 0x000fe20000000800 */
[----:B------:R-:W-:Y:S01]  /*13d0*/  ULDC UR11, c[0x0][0x240] ;  /* 0x00009000000b7ab9 */ /* 0x000fe20000000800 */
[----:B------:R-:W-:Y:S01]  /*13e0*/  ULDC UR5, c[0x0][0x248] ;  /* 0x0000920000057ab9 */ /* 0x000fe20000000800 */
[----:B------:R-:W-:-:S05]  /*13f0*/  ULDC.64 UR8, c[0x0][0x240] ;  /* 0x0000900000087ab9 */ /* 0x000fca0000000a00 */
.L_x_1455:
        /* <DEDUP_REMOVED lines=86> */
.L_x_1494:
        /* <DEDUP_REMOVED lines=27> */
.L_x_1452:
[----:B------:R-:W-:Y:S05]  /*1b10*/  BSYNC B1 ;  /* 0x0000000000017941 */ /* 0x000fea0003800000 */
.L_x_1451:
        /* <DEDUP_REMOVED lines=40> */
.L_x_1454:
[----:B------:R-:W-:Y:S05]  /*1da0*/  BSYNC B1 ;  /* 0x0000000000017941 */ /* 0x000fea0003800000 */
.L_x_1453:
[----:B------:R-:W-:Y:S05]  /*1db0*/  BRA `(.L_x_1455) ;  /* 0xfffffff400907947 */ /* 0x000fea000383ffff */
.L_x_1446:
[----:B------:R-:W-:Y:S05]  /*1dc0*/  BSYNC B0 ;  /* 0x0000000000007941 */ /* 0x000fea0003800000 */
.L_x_1441:
        /* <DEDUP_REMOVED lines=20> */
.L_x_1458:
        /* <DEDUP_REMOVED lines=18> */
.L_x_1457:
[----:B------:R-:W-:Y:S05]  /*2030*/  BSYNC B0 ;  /* 0x0000000000007941 */ /* 0x000fea0003800000 */
.L_x_1456:
        /* <DEDUP_REMOVED lines=12> */
.L_x_1460:
        /* <DEDUP_REMOVED lines=11> */
.L_x_1459:
[----:B------:R-:W-:Y:S05]  /*21b0*/  EXIT ;  /* 0x000000000000794d */ /* 0x000fea0003800000 */
.L_x_1443:
        /* <DEDUP_REMOVED lines=8> */
.L_x_1462:
[----:B------:R-:W-:Y:S05]  /*2240*/  BSYNC B1 ;  /* 0x0000000000017941 */ /* 0x000fea0003800000 */
.L_x_1461:
        /* <DEDUP_REMOVED lines=10> */
.L_x_1463:
[----:B------:R-:W-:Y:S02]  /*22f0*/  IMAD.MOV.U32 R5, RZ, RZ, R32 ;  /* 0x000000ffff057224 */ /* 0x000fe400078e0020 */
[----:B------:R-:W-:Y:S02]  /*2300*/  IMAD.MOV.U32 R34, RZ, RZ, R2 ;  /* 0x000000ffff227224 */ /* 0x000fe400078e0002 */
[----:B------:R-:W-:-:S07]  /*2310*/  IMAD.MOV.U32 R2, RZ, RZ, -0x1 ;  /* 0xffffffffff027424 */ /* 0x000fce00078e00ff */
[----:B------:R-:W-:Y:S05]  /*2320*/  WARPSYNC.COLLECTIVE R2, `(.L_x_1464) ;  /* 0x0000000002087348 */ /* 0x000fea0003c00000 */
[----:B------:R0:W1:Y:S02]  /*2330*/  SHFL.BFLY P0, R2, R5, R4, R3 ;  /* 0x0c00000405027389 */ /* 0x0000640000000003 */
[----:B01----:R-:W-:Y:S01]  /*2340*/  ENDCOLLECTIVE ;  /* 0x000000000000791b */ /* 0x003fe20003800000 */
.L_x_1464:
        /* <DEDUP_REMOVED lines=13> */
.L_x_1465:
[----:B------:R-:W-:Y:S02]  /*2420*/  IMAD.MOV.U32 R5, RZ, RZ, R34 ;  /* 0x000000ffff057224 */ /* 0x000fe400078e0022 */
[----:B------:R-:W-:Y:S02]  /*2430*/  IMAD.MOV.U32 R31, RZ, RZ, R2 ;  /* 0x000000ffff1f7224 */ /* 0x000fe400078e0002 */
[----:B------:R-:W-:-:S03]  /*2440*/  IMAD.MOV.U32 R2, RZ, RZ, -0x1 ;  /* 0xffffffffff027424 */ /* 0x000fc600078e00ff */
[----:B------:R-:W-:-:S13]  /*2450*/  FSETP.GEU.FTZ.AND P1, PT, R36, R31, PT ;  /* 0x0000001f2400720b */ /* 0x000fda0003f3e000 */
[----:B------:R-:W-:Y:S05]  /*2460*/  WARPSYNC.COLLECTIVE R2, `(.L_x_1466) ;  /* 0x0000000002087348 */ /* 0x000fea0003c00000 */
[----:B------:R0:W1:Y:S02]  /*2470*/  SHFL.BFLY P0, R2, R5, R4, R3 ;  /* 0x0c00000405027389 */ /* 0x0000640000000003 */
[----:B01----:R-:W-:Y:S01]  /*2480*/  ENDCOLLECTIVE ;  /* 0x000000000000791b */ /* 0x003fe20003800000 */
.L_x_1466:
[----:B------:R-:W-:Y:S01]  /*2490*/  @P1 FSETP.NEU.FTZ.AND P2, PT, R36, R31, PT ;  /* 0x0000001f2400120b */ /* 0x000fe20003f5d000 */
[----:B------:R-:W-:Y:S02]  /*24a0*/  IMAD.MOV.U32 R5, RZ, RZ, R33 ;  /* 0x000000ffff057224 */ /* 0x000fe400078e0021 */
[----:B------:R-:W-:Y:S02]  /*24b0*/  IMAD.MOV.U32 R37, RZ, RZ, R2 ;  /* 0x000000ffff257224 */ /* 0x000fe400078e0002 */
[----:B------:R-:W-:-:S08]  /*24c0*/  IMAD.MOV.U32 R2, RZ, RZ, -0x1 ;  /* 0xffffffffff027424 */ /* 0x000fd000078e00ff */
[----:B------:R-:W-:Y:S05]  /*24d0*/  WARPSYNC.COLLECTIVE R2, `(.L_x_1467) ;  /* 0x0000000002087348 */ /* 0x000fea0003c00000 */
[----:B------:R0:W1:Y:S02]  /*24e0*/  SHFL.BFLY P0, R2, R5, R4, R3 ;  /* 0x0c00000405027389 */ /* 0x0000640000000003 */
[----:B01----:R-:W-:Y:S01]  /*24f0*/  ENDCOLLECTIVE ;  /* 0x000000000000791b */ /* 0x003fe20003800000 */
.L_x_1467:
        /* <DEDUP_REMOVED lines=13> */
.L_x_1468:
[----:B------:R-:W-:Y:S02]  /*25d0*/  IMAD.MOV.U32 R5, RZ, RZ, R37 ;  /* 0x000000ffff057224 */ /* 0x000fe400078e0025 */
[----:B------:R-:W-:Y:S02]  /*25e0*/  IMAD.MOV.U32 R32, RZ, RZ, R2 ;  /* 0x000000ffff207224 */ /* 0x000fe400078e0002 */
[----:B------:R-:W-:-:S07]  /*25f0*/  IMAD.MOV.U32 R2, RZ, RZ, -0x1 ;  /* 0xffffffffff027424 */ /* 0x000fce00078e00ff */
[----:B------:R-:W-:Y:S05]  /*2600*/  WARPSYNC.COLLECTIVE R2, `(.L_x_1469) ;  /* 0x0000000002087348 */ /* 0x000fea0003c00000 */
[----:B------:R0:W1:Y:S02]  /*2610*/  SHFL.BFLY P0, R2, R5, R4, R3 ;  /* 0x0c00000405027389 */ /* 0x0000640000000003 */
[----:B01----:R-:W-:Y:S01]  /*2620*/  ENDCOLLECTIVE ;  /* 0x000000000000791b */ /* 0x003fe20003800000 */
.L_x_1469:
[----:B------:R-:W-:Y:S02]  /*2630*/  IMAD.MOV.U32 R5, RZ, RZ, R36 ;  /* 0x000000ffff057224 */ /* 0x000fe400078e0024 */
[----:B------:R-:W-:Y:S02]  /*2640*/  IMAD.MOV.U32 R33, RZ, RZ, R2 ;  /* 0x000000ffff217224 */ /* 0x000fe400078e0002 */
[----:B------:R-:W-:-:S07]  /*2650*/  IMAD.MOV.U32 R2, RZ, RZ, -0x1 ;  /* 0xffffffffff027424 */ /* 0x000fce00078e00ff */
[----:B------:R-:W-:Y:S05]  /*2660*/  WARPSYNC.COLLECTIVE R2, `(.L_x_1470) ;  /* 0x0000000002087348 */ /* 0x000fea0003c00000 */
[----:B------:R0:W1:Y:S02]  /*2670*/  SHFL.BFLY P0, R2, R5, R4, R3 ;  /* 0x0c00000405027389 */ /* 0x0000640000000003 */
[----:B01----:R-:W-:Y:S01]  /*2680*/  ENDCOLLECTIVE ;  /* 0x000000000000791b */ /* 0x003fe20003800000 */
.L_x_1470:
        /* <DEDUP_REMOVED lines=14> */
.L_x_1471:
[----:B------:R-:W-:Y:S02]  /*2770*/  IMAD.MOV.U32 R5, RZ, RZ, R33 ;  /* 0x000000ffff057224 */ /* 0x000fe400078e0021 */
[----:B------:R-:W-:Y:S02]  /*2780*/  IMAD.MOV.U32 R32, RZ, RZ, R2 ;  /* 0x000000ffff207224 */ /* 0x000fe400078e0002 */
[----:B------:R-:W-:-:S03]  /*2790*/  IMAD.MOV.U32 R2, RZ, RZ, -0x1 ;  /* 0xffffffffff027424 */ /* 0x000fc600078e00ff */
[----:B------:R-:W-:-:S13]  /*27a0*/  FSETP.GEU.FTZ.AND P2, PT, R31, R32, PT ;  /* 0x000000201f00720b */ /* 0x000fda0003f5e000 */
[----:B------:R-:W-:Y:S05]  /*27b0*/  WARPSYNC.COLLECTIVE R2, `(.L_x_1472) ;  /* 0x0000000002087348 */ /* 0x000fea0003c00000 */
[----:B------:R0:W1:Y:S02]  /*27c0*/  SHFL.BFLY P0, R2, R5, R4, R3 ;  /* 0x0c00000405027389 */ /* 0x0000640000000003 */
[----:B01----:R-:W-:Y:S01]  /*27d0*/  ENDCOLLECTIVE ;  /* 0x000000000000791b */ /* 0x003fe20003800000 */
.L_x_1472:
[----:B------:R-:W-:Y:S01]  /*27e0*/  @P2 FSETP.NEU.FTZ.AND P1, PT, R31, R32, PT ;  /* 0x000000201f00220b */ /* 0x000fe20003f3d000 */
[----:B------:R-:W-:Y:S02]  /*27f0*/  IMAD.MOV.U32 R5, RZ, RZ, R36 ;  /* 0x000000ffff057224 */ /* 0x000fe400078e0024 */
[----:B------:R-:W-:Y:S02]  /*2800*/  IMAD.MOV.U32 R35, RZ, RZ, R2 ;  /* 0x000000ffff237224 */ /* 0x000fe400078e0002 */
[----:B------:R-:W-:-:S08]  /*2810*/  IMAD.MOV.U32 R2, RZ, RZ, -0x1 ;  /* 0xffffffffff027424 */ /* 0x000fd000078e00ff */
[----:B------:R-:W-:Y:S05]  /*2820*/  WARPSYNC.COLLECTIVE R2, `(.L_x_1473) ;  /* 0x0000000002087348 */ /* 0x000fea0003c00000 */
[----:B------:R0:W1:Y:S02]  /*2830*/  SHFL.BFLY P0, R2, R5, R4, R3 ;  /* 0x0c00000405027389 */ /* 0x0000640000000003 */
[----:B01----:R-:W-:Y:S01]  /*2840*/  ENDCOLLECTIVE ;  /* 0x000000000000791b */ /* 0x003fe20003800000 */
.L_x_1473:
        /* <DEDUP_REMOVED lines=12> */
.L_x_1474:
[----:B------:R-:W-:Y:S02]  /*2910*/  IMAD.MOV.U32 R5, RZ, RZ, R35 ;  /* 0x000000ffff057224 */ /* 0x000fe400078e0023 */
[----:B------:R-:W-:Y:S02]  /*2920*/  IMAD.MOV.U32 R31, RZ, RZ, R2 ;  /* 0x000000ffff1f7224 */ /* 0x000fe400078e0002 */
[----:B------:R-:W-:-:S07]  /*2930*/  IMAD.MOV.U32 R2, RZ, RZ, -0x1 ;  /* 0xffffffffff027424 */ /* 0x000fce00078e00ff */
[----:B------:R-:W-:Y:S05]  /*2940*/  WARPSYNC.COLLECTIVE R2, `(.L_x_1475) ;  /* 0x0000000002087348 */ /* 0x000fea0003c00000 */
[----:B------:R0:W1:Y:S02]  /*2950*/  SHFL.BFLY P0, R2, R5, R4, R3 ;  /* 0x0c00000405027389 */ /* 0x0000640000000003 */
[----:B01----:R-:W-:Y:S01]  /*2960*/  ENDCOLLECTIVE ;  /* 0x000000000000791b */ /* 0x003fe20003800000 */
.L_x_1475:
[----:B------:R-:W-:Y:S02]  /*2970*/  IMAD.MOV.U32 R5, RZ, RZ, R32 ;  /* 0x000000ffff057224 */ /* 0x000fe400078e0020 */
[----:B------:R-:W-:Y:S02]  /*2980*/  IMAD.MOV.U32 R36, RZ, RZ, R2 ;  /* 0x000000ffff247224 */ /* 0x000fe400078e0002 */
[----:B------:R-:W-:-:S07]  /*2990*/  IMAD.MOV.U32 R2, RZ, RZ, -0x1 ;  /* 0xffffffffff027424 */ /* 0x000fce00078e00ff */
[----:B------:R-:W-:Y:S05]  /*29a0*/  WARPSYNC.COLLECTIVE R2, `(.L_x_1476) ;  /* 0x0000000002087348 */ /* 0x000fea0003c00000 */
[----:B------:R0:W1:Y:S02]  /*29b0*/  SHFL.BFLY P0, R2, R5, R4, R3 ;  /* 0x0c00000405027389 */ /* 0x0000640000000003 */
[----:B01----:R-:W-:Y:S01]  /*29c0*/  ENDCOLLECTIVE ;  /* 0x000000000000791b */ /* 0x003fe20003800000 */
.L_x_1476:
[----:B------:R-:W-:Y:S01]  /*29d0*/  IMAD.MOV.U32 R37, RZ, RZ, R2 ;  /* 0x000000ffff257224 */ /* 0x000fe200078e0002 */
[----:B------:R-:W-:Y:S06]  /*29e0*/  BRA `(.L_x_1477) ;  /* 0xffffffe400547947 */ /* 0x000fec000383ffff */
.L_x_1450:
        /* <DEDUP_REMOVED lines=8> */
.L_x_1479:
[----:B------:R-:W-:Y:S05]  /*2a70*/  BSYNC B1 ;  /* 0x0000000000017941 */ /* 0x000fea0003800000 */
.L_x_1478:
        /* <DEDUP_REMOVED lines=10> */
.L_x_1480:
[----:B------:R-:W-:Y:S02]  /*2b20*/  IMAD.MOV.U32 R5, RZ, RZ, R32 ;  /* 0x000000ffff057224 */ /* 0x000fe400078e0020 */
[----:B------:R-:W-:Y:S02]  /*2b30*/  IMAD.MOV.U32 R34, RZ, RZ, R2 ;  /* 0x000000ffff227224 */ /* 0x000fe400078e0002 */
[----:B------:R-:W-:-:S07]  /*2b40*/  IMAD.MOV.U32 R2, RZ, RZ, -0x1 ;  /* 0xffffffffff027424 */ /* 0x000fce00078e00ff */
[----:B------:R-:W-:Y:S05]  /*2b50*/  WARPSYNC.COLLECTIVE R2, `(.L_x_1481) ;  /* 0x0000000002087348 */ /* 0x000fea0003c00000 */
[----:B------:R0:W1:Y:S02]  /*2b60*/  SHFL.BFLY P0, R2, R5, R4, R3 ;  /* 0x0c00000405027389 */ /* 0x0000640000000003 */
[----:B01----:R-:W-:Y:S01]  /*2b70*/  ENDCOLLECTIVE ;  /* 0x000000000000791b */ /* 0x003fe20003800000 */
.L_x_1481:
        /* <DEDUP_REMOVED lines=13> */
.L_x_1482:
[----:B------:R-:W-:Y:S02]  /*2c50*/  IMAD.MOV.U32 R5, RZ, RZ, R34 ;  /* 0x000000ffff057224 */ /* 0x000fe400078e0022 */
[----:B------:R-:W-:Y:S02]  /*2c60*/  IMAD.MOV.U32 R35, RZ, RZ, R2 ;  /* 0x000000ffff237224 */ /* 0x000fe400078e0002 */
[----:B------:R-:W-:-:S03]  /*2c70*/  IMAD.MOV.U32 R2, RZ, RZ, -0x1 ;  /* 0xffffffffff027424 */ /* 0x000fc600078e00ff */
[----:B------:R-:W-:-:S13]  /*2c80*/  FSETP.GEU.FTZ.AND P1, PT, R36, R35, PT ;  /* 0x000000232400720b */ /* 0x000fda0003f3e000 */
[----:B------:R-:W-:Y:S05]  /*2c90*/  WARPSYNC.COLLECTIVE R2, `(.L_x_1483) ;  /* 0x0000000002087348 */ /* 0x000fea0003c00000 */
[----:B------:R0:W1:Y:S02]  /*2ca0*/  SHFL.BFLY P0, R2, R5, R4, R3 ;  /* 0x0c00000405027389 */ /* 0x0000640000000003 */
[----:B01----:R-:W-:Y:S01]  /*2cb0*/  ENDCOLLECTIVE ;  /* 0x000000000000791b */ /* 0x003fe20003800000 */
.L_x_1483:
[----:B------:R-:W-:Y:S01]  /*2cc0*/  @P1 FSETP.NEU.FTZ.AND P2, PT, R36, R35, PT ;  /* 0x000000232400120b */ /* 0x000fe20003f5d000 */
[----:B------:R-:W-:Y:S02]  /*2cd0*/  IMAD.MOV.U32 R5, RZ, RZ, R31 ;  /* 0x000000ffff057224 */ /* 0x000fe400078e001f */
[----:B------:R-:W-:Y:S02]  /*2ce0*/  IMAD.MOV.U32 R33, RZ, RZ, R2 ;  /* 0x000000ffff217224 */ /* 0x000fe400078e0002 */
[----:B------:R-:W-:-:S08]  /*2cf0*/  IMAD.MOV.U32 R2, RZ, RZ, -0x1 ;  /* 0xffffffffff027424 */ /* 0x000fd000078e00ff */
[----:B------:R-:W-:Y:S05]  /*2d00*/  WARPSYNC.COLLECTIVE R2, `(.L_x_1484) ;  /* 0x0000000002087348 */ /* 0x000fea0003c00000 */
[----:B------:R0:W1:Y:S02]  /*2d10*/  SHFL.BFLY P0, R2, R5, R4, R3 ;  /* 0x0c00000405027389 */ /* 0x0000640000000003 */
[----:B01----:R-:W-:Y:S01]  /*2d20*/  ENDCOLLECTIVE ;  /* 0x000000000000791b */ /* 0x003fe20003800000 */
.L_x_1484:
        /* <DEDUP_REMOVED lines=13> */
.L_x_1485:
[----:B------:R-:W-:Y:S02]  /*2e00*/  IMAD.MOV.U32 R5, RZ, RZ, R33 ;  /* 0x000000ffff057224 */ /* 0x000fe400078e0021 */
[----:B------:R-:W-:Y:S02]  /*2e10*/  IMAD.MOV.U32 R35, RZ, RZ, R2 ;  /* 0x000000ffff237224 */ /* 0x000fe400078e0002 */
[----:B------:R-:W-:-:S07]  /*2e20*/  IMAD.MOV.U32 R2, RZ, RZ, -0x1 ;  /* 0xffffffffff027424 */ /* 0x000fce00078e00ff */
[----:B------:R-:W-:Y:S05]  /*2e30*/  WARPSYNC.COLLECTIVE R2, `(.L_x_1486) ;  /* 0x0000000002087348 */ /* 0x000fea0003c00000 */
[----:B------:R0:W1:Y:S02]  /*2e40*/  SHFL.BFLY P0, R2, R5, R4, R3 ;  /* 0x0c00000405027389 */ /* 0x0000640000000003 */
[----:B01----:R-:W-:Y:S01]  /*2e50*/  ENDCOLLECTIVE ;  /* 0x000000000000791b */ /* 0x003fe20003800000 */
.L_x_1486:
[----:B------:R-:W-:Y:S02]  /*2e60*/  IMAD.MOV.U32 R5, RZ, RZ, R36 ;  /* 0x000000ffff057224 */ /* 0x000fe400078e0024 */
[----:B------:R-:W-:Y:S02]  /*2e70*/  IMAD.MOV.U32 R31, RZ, RZ, R2 ;  /* 0x000000ffff1f7224 */ /* 0x000fe400078e0002 */
[----:B------:R-:W-:-:S07]  /*2e80*/  IMAD.MOV.U32 R2, RZ, RZ, -0x1 ;  /* 0xffffffffff027424 */ /* 0x000fce00078e00ff */
[----:B------:R-:W-:Y:S05]  /*2e90*/  WARPSYNC.COLLECTIVE R2, `(.L_x_1487) ;  /* 0x0000000002087348 */ /* 0x000fea0003c00000 */
[----:B------:R0:W1:Y:S02]  /*2ea0*/  SHFL.BFLY P0, R2, R5, R4, R3 ;  /* 0x0c00000405027389 */ /* 0x0000640000000003 */
[----:B01----:R-:W-:Y:S01]  /*2eb0*/  ENDCOLLECTIVE ;  /* 0x000000000000791b */ /* 0x003fe20003800000 */
.L_x_1487:
        /* <DEDUP_REMOVED lines=14> */
.L_x_1488:
[----:B------:R-:W-:Y:S02]  /*2fa0*/  IMAD.MOV.U32 R5, RZ, RZ, R31 ;  /* 0x000000ffff057224 */ /* 0x000fe400078e001f */
[----:B------:R-:W-:Y:S02]  /*2fb0*/  IMAD.MOV.U32 R35, RZ, RZ, R2 ;  /* 0x000000ffff237224 */ /* 0x000fe400078e0002 */
[----:B------:R-:W-:-:S03]  /*2fc0*/  IMAD.MOV.U32 R2, RZ, RZ, -0x1 ;  /* 0xffffffffff027424 */ /* 0x000fc600078e00ff */
[----:B------:R-:W-:-:S13]  /*2fd0*/  FSETP.GEU.FTZ.AND P2, PT, R32, R35, PT ;  /* 0x000000232000720b */ /* 0x000fda0003f5e000 */
[----:B------:R-:W-:Y:S05]  /*2fe0*/  WARPSYNC.COLLECTIVE R2, `(.L_x_1489) ;  /* 0x0000000002087348 */ /* 0x000fea0003c00000 */
[----:B------:R0:W1:Y:S02]  /*2ff0*/  SHFL.BFLY P0, R2, R5, R4, R3 ;  /* 0x0c00000405027389 */ /* 0x0000640000000003 */
[----:B01----:R-:W-:Y:S01]  /*3000*/  ENDCOLLECTIVE ;  /* 0x000000000000791b */ /* 0x003fe20003800000 */
.L_x_1489:
[----:B------:R-:W-:Y:S01]  /*3010*/  @P2 FSETP.NEU.FTZ.AND P1, PT, R32, R35, PT ;  /* 0x000000232000220b */ /* 0x000fe20003f3d000 */
[----:B------:R-:W-:Y:S02]  /*3020*/  IMAD.MOV.U32 R5, RZ, RZ, R36 ;  /* 0x000000ffff057224 */ /* 0x000fe400078e0024 */
[----:B------:R-:W-:Y:S02]  /*3030*/  IMAD.MOV.U32 R34, RZ, RZ, R2 ;  /* 0x000000ffff227224 */ /* 0x000fe400078e0002 */
[----:B------:R-:W-:-:S08]  /*3040*/  IMAD.MOV.U32 R2, RZ, RZ, -0x1 ;  /* 0xffffffffff027424 */ /* 0x000fd000078e00ff */
[----:B------:R-:W-:Y:S05]  /*3050*/  WARPSYNC.COLLECTIVE R2, `(.L_x_1490) ;  /* 0x0000000002087348 */ /* 0x000fea0003c00000 */
[----:B------:R0:W1:Y:S02]  /*3060*/  SHFL.BFLY P0, R2, R5, R4, R3 ;  /* 0x0c00000405027389 */ /* 0x0000640000000003 */
[----:B01----:R-:W-:Y:S01]  /*3070*/  ENDCOLLECTIVE ;  /* 0x000000000000791b */ /* 0x003fe20003800000 */
.L_x_1490:
        /* <DEDUP_REMOVED lines=13> */
.L_x_1491:
[----:B------:R-:W-:Y:S02]  /*3150*/  IMAD.MOV.U32 R5, RZ, RZ, R34 ;  /* 0x000000ffff057224 */ /* 0x000fe400078e0022 */
[----:B------:R-:W-:Y:S02]  /*3160*/  IMAD.MOV.U32 R36, RZ, RZ, R2 ;  /* 0x000000ffff247224 */ /* 0x000fe400078e0002 */
[----:B------:R-:W-:-:S07]  /*3170*/  IMAD.MOV.U32 R2, RZ, RZ, -0x1 ;  /* 0xffffffffff027424 */ /* 0x000fce00078e00ff */
[----:B------:R-:W-:Y:S05]  /*3180*/  WARPSYNC.COLLECTIVE R2, `(.L_x_1492) ;  /* 0x0000000002087348 */ /* 0x000fea0003c00000 */
[----:B------:R0:W1:Y:S02]  /*3190*/  SHFL.BFLY P0, R2, R5, R4, R3 ;  /* 0x0c00000405027389 */ /* 0x0000640000000003 */
[----:B01----:R-:W-:Y:S01]  /*31a0*/  ENDCOLLECTIVE ;  /* 0x000000000000791b */ /* 0x003fe20003800000 */
.L_x_1492:
[----:B------:R-:W-:Y:S02]  /*31b0*/  IMAD.MOV.U32 R5, RZ, RZ, R32 ;  /* 0x000000ffff057224 */ /* 0x000fe400078e0020 */
[----:B------:R-:W-:Y:S02]  /*31c0*/  IMAD.MOV.U32 R33, RZ, RZ, R2 ;  /* 0x000000ffff217224 */ /* 0x000fe400078e0002 */
[----:B------:R-:W-:-:S07]  /*31d0*/  IMAD.MOV.U32 R2, RZ, RZ, -0x1 ;  /* 0xffffffffff027424 */ /* 0x000fce00078e00ff */
[----:B------:R-:W-:Y:S05]  /*31e0*/  WARPSYNC.COLLECTIVE R2, `(.L_x_1493) ;  /* 0x0000000002087348 */ /* 0x000fea0003c00000 */
[----:B------:R0:W1:Y:S02]  /*31f0*/  SHFL.BFLY P0, R2, R5, R4, R3 ;  /* 0x0c00000405027389 */ /* 0x0000640000000003 */
[----:B01----:R-:W-:Y:S01]  /*3200*/  ENDCOLLECTIVE ;  /* 0x000000000000791b */ /* 0x003fe20003800000 */
.L_x_1493:
[----:B------:R-:W-:Y:S01]  /*3210*/  IMAD.MOV.U32 R37, RZ, RZ, R2 ;  /* 0x000000ffff257224 */ /* 0x000fe200078e0002 */
[----:B------:R-:W-:Y:S06]  /*3220*/  BRA `(.L_x_1494) ;  /* 0xffffffe400cc7947 */ /* 0x000fec000383ffff */
.L_x_1495:
        /* <DEDUP_REMOVED lines=13> */
.L_x_12139:


//--------------------- .text._ZN4vllm3moe10topkGatingILi6ELi192ELi4ELi4ELi32Ei13__nv_bfloat16LNS0_11ScoringFuncE1EEEvPKT5_PKbPfiPT4_PiiiibPKf --------------------------
	.section	.text._ZN4vllm3moe10topkGatingILi6ELi192ELi4ELi4ELi32Ei13__nv_bfloat16LNS0_11ScoringFuncE1EEEvPKT5_PKbPfiPT4_PiiiibPKf,"ax",@progbits
	.align	128
        .global         _ZN4vllm3moe10topkGatingILi6ELi192ELi4ELi4ELi32Ei13__nv_bfloat16LNS0_11ScoringFuncE1EEEvPKT5_PKbPfiPT4_PiiiibPKf
        .type           _ZN4vllm3moe10topkGatingILi6ELi192ELi4ELi4ELi32Ei13__nv_bfloat16LNS0_11ScoringFuncE1EEEvPKT5_PKbPfiPT4_PiiiibPKf,@function
        .size           _ZN4vllm3moe10topkGatingILi6ELi192ELi4ELi4ELi32Ei13__nv_bfloat16LNS0_11ScoringFuncE1EEEvPKT5_PKbPfiPT4_PiiiibPKf,(.L_x_12140 - _ZN4vllm3moe10topkGatingILi6ELi192ELi4ELi4ELi32Ei13__nv_bfloat16LNS0_11ScoringFuncE1EEEvPKT5_PKbPfiPT4_PiiiibPKf)
        .other          _ZN4vllm3moe10topkGatingILi6ELi192ELi4ELi4ELi32Ei13__nv_bfloat16LNS0_11ScoringFuncE1EEEvPKT5_PKbPfiPT4_PiiiibPKf,@"STO_CUDA_ENTRY STV_DEFAULT"
_ZN4vllm3moe10topkGatingILi6ELi192ELi4ELi4ELi32Ei13__nv_bfloat16LNS0_11ScoringFuncE1EEEvPKT5_PKbPfiPT4_PiiiibPKf:
.text._ZN4vllm3moe10topkGatingILi6ELi192ELi4ELi4ELi32Ei13__nv_bfloat16LNS0_11ScoringFuncE1EEEvPKT5_PKbPfiPT4_PiiiibPKf:
        /* <DEDUP_REMOVED lines=112> */
.L_x_1504:
        /* <DEDUP_REMOVED lines=70> */
.L_x_1532:
        /* <DEDUP_REMOVED lines=28> */
.L_x_1500:
[----:B------:R-:W-:Y:S05]  /*0d20*/  BSYNC B1 ;  /* 0x0000000000017941 */ /* 0x000fea0003800000 */
.L_x_1499:
        /* <DEDUP_REMOVED lines=32> */
.L_x_1503:
[----:B------:R-:W-:Y:S05]  /*0f30*/  BSYNC B1 ;  /* 0x0000000000017941 */ /* 0x000fea0003800000 */
.L_x_1502:
[----:B------:R-:W-:Y:S05]  /*0f40*/  BRA `(.L_x_1504) ;  /* 0xfffffff400ec7947 */ /* 0x000fea000383ffff */
.L_x_1497:
[----:B------:R-:W-:Y:S01]  /*0f50*/  IMAD.MOV.U32 R0, RZ, RZ, RZ ;  /* 0x000000ffff007224 */ /* 0x000fe200078e00ff */
[----:B------:R-:W-:Y:S01]  /*0f60*/  ULDC UR10, c[0x0][0x228] ;  /* 0x00008a00000a7ab9 */ /* 0x000fe20000000800 */
[----:B------:R-:W-:Y:S01]  /*0f70*/  ULDC UR11, c[0x0][0x240] ;  /* 0x00009000000b7ab9 */ /* 0x000fe20000000800 */
[----:B------:R-:W-:Y:S01]  /*0f80*/  ULDC UR5, c[0x0][0x248] ;  /* 0x0000920000057ab9 */ /* 0x000fe20000000800 */
[----:B------:R-:W-:-:S05]  /*0f90*/  ULDC.64 UR8, c[0x0][0x240] ;  /* 0x0000900000087ab9 */ /* 0x000fca0000000a00 */
.L_x_1510:
        /* <DEDUP_REMOVED lines=70> */
.L_x_1549:
        /* <DEDUP_REMOVED lines=27> */
.L_x_1507:
[----:B------:R-:W-:Y:S05]  /*15b0*/  BSYNC B1 ;  /* 0x0000000000017941 */ /* 0x000fea0003800000 */
.L_x_1506:
        /* <DEDUP_REMOVED lines=32> */
.L_x_1509:
[----:B------:R-:W-:Y:S05]  /*17c0*/  BSYNC B1 ;  /* 0x0000000000017941 */ /* 0x000fea0003800000 */
.L_x_1508:
[----:B------:R-:W-:Y:S05]  /*17d0*/  BRA `(.L_x_1510) ;  /* 0xfffffff400f07947 */ /* 0x000fea000383ffff */
.L_x_1501:
[----:B------:R-:W-:Y:S05]  /*17e0*/  BSYNC B0 ;  /* 0x0000000000007941 */ /* 0x000fea0003800000 */
.L_x_1496:
        /* <DEDUP_REMOVED lines=20> */
.L_x_1513:
        /* <DEDUP_REMOVED lines=18> */
.L_x_1512:
[----:B------:R-:W-:Y:S05]  /*1a50*/  BSYNC B0 ;  /* 0x0000000000007941 */ /* 0x000fea0003800000 */
.L_x_1511:
        /* <DEDUP_REMOVED lines=11> */
.L_x_1515:
        /* <DEDUP_REMOVED lines=11> */
.L_x_1514:
[----:B------:R-:W-:Y:S05]  /*1bc0*/  EXIT ;  /* 0x000000000000794d */ /* 0x000fea0003800000 */
.L_x_1498:
        /* <DEDUP_REMOVED lines=8> */
.L_x_1517:
[----:B------:R-:W-:Y:S05]  /*1c50*/  BSYNC B1 ;  /* 0x0000000000017941 */ /* 0x000fea0003800000 */
.L_x_1516:
        /* <DEDUP_REMOVED lines=10> */
.L_x_1518:
[----:B------:R-:W-:Y:S02]  /*1d00*/  IMAD.MOV.U32 R5, RZ, RZ, R27 ;  /* 0x000000ffff057224 */ /* 0x000fe400078e001b */
[----:B------:R-:W-:Y:S02]  /*1d10*/  IMAD.MOV.U32 R24, RZ, RZ, R2 ;  /* 0x000000ffff187224 */ /* 0x000fe400078e0002 */
[----:B------:R-:W-:-:S07]  /*1d20*/  IMAD.MOV.U32 R2, RZ, RZ, -0x1 ;  /* 0xffffffffff027424 */ /* 0x000fce00078e00ff */
[----:B------:R-:W-:Y:S05]  /*1d30*/  WARPSYNC.COLLECTIVE R2, `(.L_x_1519) ;  /* 0x0000000002087348 */ /* 0x000fea0003c00000 */
[----:B------:R0:W1:Y:S02]  /*1d40*/  SHFL.BFLY P0, R2, R5, R4, R3 ;  /* 0x0c00000405027389 */ /* 0x0000640000000003 */
[----:B01----:R-:W-:Y:S01]  /*1d50*/  ENDCOLLECTIVE ;  /* 0x000000000000791b */ /* 0x003fe20003800000 */
.L_x_1519:
        /* <DEDUP_REMOVED lines=13> */
.L_x_1520:
[----:B------:R-:W-:Y:S02]  /*1e30*/  IMAD.MOV.U32 R5, RZ, RZ, R25 ;  /* 0x000000ffff057224 */ /* 0x000fe400078e0019 */
[----:B------:R-:W-:Y:S02]  /*1e40*/  IMAD.MOV.U32 R0, RZ, RZ, R2 ;  /* 0x000000ffff007224 */ /* 0x000fe400078e0002 */
[----:B------:R-:W-:-:S03]  /*1e50*/  IMAD.MOV.U32 R2, RZ, RZ, -0x1 ;  /* 0xffffffffff027424 */ /* 0x000fc600078e00ff */
[----:B------:R-:W-:-:S13]  /*1e60*/  FSETP.GEU.FTZ.AND P1, PT, R29, R0, PT ;  /* 0x000000001d00720b */ /* 0x000fda0003f3e000 */
[----:B------:R-:W-:Y:S05]  /*1e70*/  WARPSYNC.COLLECTIVE R2, `(.L_x_1521) ;  /* 0x0000000002087348 */ /* 0x000fea0003c00000 */
[----:B------:R0:W1:Y:S02]  /*1e80*/  SHFL.BFLY P0, R2, R5, R4, R3 ;  /* 0x0c00000405027389 */ /* 0x0000640000000003 */
[----:B01----:R-:W-:Y:S01]  /*1e90*/  ENDCOLLECTIVE ;  /* 0x000000000000791b */ /* 0x003fe20003800000 */
.L_x_1521:
[----:B------:R-:W-:Y:S01]  /*1ea0*/  @P1 FSETP.NEU.FTZ.AND P2, PT, R29, R0, PT ;  /* 0x000000001d00120b */ /* 0x000fe20003f5d000 */
[----:B------:R-:W-:Y:S02]  /*1eb0*/  IMAD.MOV.U32 R5, RZ, RZ, R28 ;  /* 0x000000ffff057224 */ /* 0x000fe400078e001c */
[----:B------:R-:W-:Y:S02]  /*1ec0*/  IMAD.MOV.U32 R24, RZ, RZ, R2 ;  /* 0x000000ffff187224 */ /* 0x000fe400078e0002 */
[----:B------:R-:W-:-:S08]  /*1ed0*/  IMAD.MOV.U32 R2, RZ, RZ, -0x1 ;  /* 0xffffffffff027424 */ /* 0x000fd000078e00ff */
[----:B------:R-:W-:Y:S05]  /*1ee0*/  WARPSYNC.COLLECTIVE R2, `(.L_x_1522) ;  /* 0x0000000002087348 */ /* 0x000fea0003c00000 */
[----:B------:R0:W1:Y:S02]  /*1ef0*/  SHFL.BFLY P0, R2, R5, R4, R3 ;  /* 0x0c00000405027389 */ /* 0x0000640000000003 */
[----:B01----:R-:W-:Y:S01]  /*1f00*/  ENDCOLLECTIVE ;  /* 0x000000000000791b */ /* 0x003fe20003800000 */
.L_x_1522:
        /* <DEDUP_REMOVED lines=13> */
.L_x_1523:
[----:B------:R-:W-:Y:S02]  /*1fe0*/  IMAD.MOV.U32 R5, RZ, RZ, R24 ;  /* 0x000000ffff057224 */ /* 0x000fe400078e0018 */
[----:B------:R-:W-:Y:S02]  /*1ff0*/  IMAD.MOV.U32 R27, RZ, RZ, R2 ;  /* 0x000000ffff1b7224 */ /* 0x000fe400078e0002 */
[----:B------:R-:W-:-:S07]  /*2000*/  IMAD.MOV.U32 R2, RZ, RZ, -0x1 ;  /* 0xffffffffff027424 */ /* 0x000fce00078e00ff */
[----:B------:R-:W-:Y:S05]  /*2010*/  WARPSYNC.COLLECTIVE R2, `(.L_x_1524) ;  /* 0x0000000002087348 */ /* 0x000fea0003c00000 */
[----:B------:R0:W1:Y:S02]  /*2020*/  SHFL.BFLY P0, R2, R5, R4, R3 ;  /* 0x0c00000405027389 */ /* 0x0000640000000003 */
[----:B01----:R-:W-:Y:S01]  /*2030*/  ENDCOLLECTIVE ;  /* 0x000000000000791b */ /* 0x003fe20003800000 */
.L_x_1524:
[----:B------:R-:W-:Y:S02]  /*2040*/  IMAD.MOV.U32 R5, RZ, RZ, R29 ;  /* 0x000000ffff057224 */ /* 0x000fe400078e001d */
[----:B------:R-:W-:Y:S02]  /*2050*/  IMAD.MOV.U32 R28, RZ, RZ, R2 ;  /* 0x000000ffff1c7224 */ /* 0x000fe400078e0002 */
[----:B------:R-:W-:-:S07]  /*2060*/  IMAD.MOV.U32 R2, RZ, RZ, -0x1 ;  /* 0xffffffffff027424 */ /* 0x000fce00078e00ff */
[----:B------:R-:W-:Y:S05]  /*2070*/  WARPSYNC.COLLECTIVE R2, `(.L_x_1525) ;  /* 0x0000000002087348 */ /* 0x000fea0003c00000 */
[----:B------:R0:W1:Y:S02]  /*2080*/  SHFL.BFLY P0, R2, R5, R4, R3 ;  /* 0x0c00000405027389 */ /* 0x0000640000000003 */
[----:B01----:R-:W-:Y:S01]  /*2090*/  ENDCOLLECTIVE ;  /* 0x000000000000791b */ /* 0x003fe20003800000 */
.L_x_1525:
        /* <DEDUP_REMOVED lines=13> */
.L_x_1526:
[----:B------:R-:W-:Y:S02]  /*2170*/  IMAD.MOV.U32 R5, RZ, RZ, R28 ;  /* 0x000000ffff057224 */ /* 0x000fe400078e001c */
[----:B------:R-:W-:Y:S02]  /*2180*/  IMAD.MOV.U32 R27, RZ, RZ, R2 ;  /* 0x000000ffff1b7224 */ /* 0x000fe400078e0002 */
[----:B------:R-:W-:-:S03]  /*2190*/  IMAD.MOV.U32 R2, RZ, RZ, -0x1 ;  /* 0xffffffffff027424 */ /* 0x000fc600078e00ff */
[----:B------:R-:W-:-:S13]  /*21a0*/  FSETP.GEU.FTZ.AND P2, PT, R0, R27, PT ;  /* 0x0000001b0000720b */ /* 0x000fda0003f5e000 */
[----:B------:R-:W-:Y:S05]  /*21b0*/  WARPSYNC.COLLECTIVE R2, `(.L_x_1527) ;  /* 0x0000000002087348 */ /* 0x000fea0003c00000 */
[----:B------:R0:W1:Y:S02]  /*21c0*/  SHFL.BFLY P0, R2, R5, R4, R3 ;  /* 0x0c00000405027389 */ /* 0x0000640000000003 */
[----:B01----:R-:W-:Y:S01]  /*21d0*/  ENDCOLLECTIVE ;  /* 0x000000000000791b */ /* 0x003fe20003800000 */
.L_x_1527:
[----:B------:R-:W-:Y:S01]  /*21e0*/  @P2 FSETP.NEU.FTZ.AND P1, PT, R0, R27, PT ;  /* 0x0000001b0000220b */ /* 0x000fe20003f3d000 */
[----:B------:R-:W-:Y:S02]  /*21f0*/  IMAD.MOV.U32 R5, RZ, RZ, R29 ;  /* 0x000000ffff057224 */ /* 0x000fe400078e001d */
[----:B------:R-:W-:Y:S02]  /*2200*/  IMAD.MOV.U32 R25, RZ, RZ, R2 ;  /* 0x000000ffff197224 */ /* 0x000fe400078e0002 */
[----:B------:R-:W-:-:S08]  /*2210*/  IMAD.MOV.U32 R2, RZ, RZ, -0x1 ;  /* 0xffffffffff027424 */ /* 0x000fd000078e00ff */
[----:B------:R-:W-:Y:S05]  /*2220*/  WARPSYNC.COLLECTIVE R2, `(.L_x_1528) ;  /* 0x0000000002087348 */ /* 0x000fea0003c00000 */
[----:B------:R0:W1:Y:S02]  /*2230*/  SHFL.BFLY P0, R2, R5, R4, R3 ;  /* 0x0c00000405027389 */ /* 0x0000640000000003 */
[----:B01----:R-:W-:Y:S01]  /*2240*/  ENDCOLLECTIVE ;  /* 0x000000000000791b */ /* 0x003fe20003800000 */
.L_x_1528:
        /* <DEDUP_REMOVED lines=12> */
.L_x_1529:
[----:B------:R-:W-:Y:S02]  /*2310*/  IMAD.MOV.U32 R5, RZ, RZ, R25 ;  /* 0x000000ffff057224 */ /* 0x000fe400078e0019 */
[----:B------:R-:W-:Y:S02]  /*2320*/  IMAD.MOV.U32 R29, RZ, RZ, R2 ;  /* 0x000000ffff1d7224 */ /* 0x000fe400078e0002 */
[----:B------:R-:W-:-:S07]  /*2330*/  IMAD.MOV.U32 R2, RZ, RZ, -0x1 ;  /* 0xffffffffff027424 */ /* 0x000fce00078e00ff */
[----:B------:R-:W-:Y:S05]  /*2340*/  WARPSYNC.COLLECTIVE R2, `(.L_x_1530) ;  /* 0x0000000002087348 */ /* 0x000fea0003c00000 */
[----:B------:R0:W1:Y:S02]  /*2350*/  SHFL.BFLY P0, R2, R5, R4, R3 ;  /* 0x0c00000405027389 */ /* 0x0000640000000003 */
[----:B01----:R-:W-:Y:S01]  /*2360*/  ENDCOLLECTIVE ;  /* 0x000000000000791b */ /* 0x003fe20003800000 */
.L_x_1530:
[----:B------:R-:W-:Y:S02]  /*2370*/  IMAD.MOV.U32 R5, RZ, RZ, R0 ;  /* 0x000000ffff057224 */ /* 0x000fe400078e0000 */
[----:B------:R-:W-:Y:S02]  /*2380*/  IMAD.MOV.U32 R24, RZ, RZ, R2 ;  /* 0x000000ffff187224 */ /* 0x000fe400078e0002 */
[----:B------:R-:W-:-:S07]  /*2390*/  IMAD.MOV.U32 R2, RZ, RZ, -0x1 ;  /* 0xffffffffff027424 */ /* 0x000fce00078e00ff */
[----:B------:R-:W-:Y:S05]  /*23a0*/  WARPSYNC.COLLECTIVE R2, `(.L_x_1531) ;  /* 0x0000000002087348 */ /* 0x000fea0003c00000 */
[----:B------:R0:W1:Y:S02]  /*23b0*/  SHFL.BFLY P0, R2, R5, R4, R3 ;  /* 0x0c00000405027389 */ /* 0x0000640000000003 */
[----:B01----:R-:W-:Y:S01]  /*23c0*/  ENDCOLLECTIVE ;  /* 0x000000000000791b */ /* 0x003fe20003800000 */
.L_x_1531:
[----:B------:R-:W-:Y:S01]  /*23d0*/  IMAD.MOV.U32 R28, RZ, RZ, R2 ;  /* 0x000000ffff1c7224 */ /* 0x000fe200078e0002 */
[----:B------:R-:W-:Y:S06]  /*23e0*/  BRA `(.L_x_1532) ;  /* 0xffffffe400dc7947 */ /* 0x000fec000383ffff */
.L_x_1505:
        /* <DEDUP_REMOVED lines=8> */
.L_x_1534:
[----:B------:R-:W-:Y:S05]  /*2470*/  BSYNC B1 ;  /* 0x0000000000017941 */ /* 0x000fea0003800000 */
.L_x_1533:
        /* <DEDUP_REMOVED lines=10> */
.L_x_1535:
[----:B------:R-:W-:Y:S02]  /*2520*/  IMAD.MOV.U32 R5, RZ, RZ, R25 ;  /* 0x000000ffff057224 */ /* 0x000fe400078e0019 */
[----:B------:R-:W-:Y:S02]  /*2530*/  IMAD.MOV.U32 R27, RZ, RZ, R2 ;  /* 0x000000ffff1b7224 */ /* 0x000fe400078e0002 */
[----:B------:R-:W-:-:S07]  /*2540*/  IMAD.MOV.U32 R2, RZ, RZ, -0x1 ;  /* 0xffffffffff027424 */ /* 0x000fce00078e00ff */
[----:B------:R-:W-:Y:S05]  /*2550*/  WARPSYNC.COLLECTIVE R2, `(.L_x_1536) ;  /* 0x0000000002087348 */ /* 0x000fea0003c00000 */
[----:B------:R0:W1:Y:S02]  /*2560*/  SHFL.BFLY P0, R2, R5, R4, R3 ;  /* 0x0c00000405027389 */ /* 0x0000640000000003 */
[----:B01----:R-:W-:Y:S01]  /*2570*/  ENDCOLLECTIVE ;  /* 0x000000000000791b */ /* 0x003fe20003800000 */
.L_x_1536:
        /* <DEDUP_REMOVED lines=13> */
.L_x_1537:
[----:B------:R-:W-:Y:S02]  /*2650*/  IMAD.MOV.U32 R5, RZ, RZ, R27 ;  /* 0x000000ffff057224 */ /* 0x000fe400078e001b */
[----:B------:R-:W-:Y:S02]  /*2660*/  IMAD.MOV.U32 R24, RZ, RZ, R2 ;  /* 0x000000ffff187224 */ /* 0x000fe400078e0002 */
[----:B------:R-:W-:-:S03]  /*2670*/  IMAD.MOV.U32 R2, RZ, RZ, -0x1 ;  /* 0xffffffffff027424 */ /* 0x000fc600078e00ff */
[----:B------:R-:W-:-:S13]  /*2680*/  FSETP.GEU.FTZ.AND P1, PT, R29, R24, PT ;  /* 0x000000181d00720b */ /* 0x000fda0003f3e000 */
[----:B------:R-:W-:Y:S05]  /*2690*/  WARPSYNC.COLLECTIVE R2, `(.L_x_1538) ;  /* 0x0000000002087348 */ /* 0x000fea0003c00000 */
[----:B------:R0:W1:Y:S02]  /*26a0*/  SHFL.BFLY P0, R2, R5, R4, R3 ;  /* 0x0c00000405027389 */ /* 0x0000640000000003 */
[----:B01----:R-:W-:Y:S01]  /*26b0*/  ENDCOLLECTIVE ;  /* 0x000000000000791b */ /* 0x003fe20003800000 */
.L_x_1538:
[----:B------:R-:W-:Y:S01]  /*26c0*/  @P1 FSETP.NEU.FTZ.AND P2, PT, R29, R24, PT ;  /* 0x000000181d00120b */ /* 0x000fe20003f5d000 */
[----:B------:R-:W-:Y:S02]  /*26d0*/  IMAD.MOV.U32 R5, RZ, RZ, R26 ;  /* 0x000000ffff057224 */ /* 0x000fe400078e001a */
[----:B------:R-:W-:Y:S02]  /*26e0*/  IMAD.MOV.U32 R28, RZ, RZ, R2 ;  /* 0x000000ffff1c7224 */ /* 0x000fe400078e0002 */
[----:B------:R-:W-:-:S08]  /*26f0*/  IMAD.MOV.U32 R2, RZ, RZ, -0x1 ;  /* 0xffffffffff027424 */ /* 0x000fd000078e00ff */
[----:B------:R-:W-:Y:S05]  /*2700*/  WARPSYNC.COLLECTIVE R2, `(.L_x_1539) ;  /* 0x0000000002087348 */ /* 0x000fea0003c00000 */
[----:B------:R0:W1:Y:S02]  /*2710*/  SHFL.BFLY P0, R2, R5, R4, R3 ;  /* 0x0c00000405027389 */ /* 0x0000640000000003 */
[----:B01----:R-:W-:Y:S01]  /*2720*/  ENDCOLLECTIVE ;  /* 0x000000000000791b */ /* 0x003fe20003800000 */
.L_x_1539:
        /* <DEDUP_REMOVED lines=13> */
.L_x_1540:
[----:B------:R-:W-:Y:S02]  /*2800*/  IMAD.MOV.U32 R5, RZ, RZ, R28 ;  /* 0x000000ffff057224 */ /* 0x000fe400078e001c */
[----:B------:R-:W-:Y:S02]  /*2810*/  IMAD.MOV.U32 R25, RZ, RZ, R2 ;  /* 0x000000ffff197224 */ /* 0x000fe400078e0002 */
[----:B------:R-:W-:-:S07]  /*2820*/  IMAD.MOV.U32 R2, RZ, RZ, -0x1 ;  /* 0xffffffffff027424 */ /* 0x000fce00078e00ff */
[----:B------:R-:W-:Y:S05]  /*2830*/  WARPSYNC.COLLECTIVE R2, `(.L_x_1541) ;  /* 0x0000000002087348 */ /* 0x000fea0003c00000 */
[----:B------:R0:W1:Y:S02]  /*2840*/  SHFL.BFLY P0, R2, R5, R4, R3 ;  /* 0x0c00000405027389 */ /* 0x0000640000000003 */
[----:B01----:R-:W-:Y:S01]  /*2850*/  ENDCOLLECTIVE ;  /* 0x000000000000791b */ /* 0x003fe20003800000 */
.L_x_1541:
[----:B------:R-:W-:Y:S02]  /*2860*/  IMAD.MOV.U32 R5, RZ, RZ, R29 ;  /* 0x000000ffff057224 */ /* 0x000fe400078e001d */
[----:B------:R-:W-:Y:S02]  /*2870*/  IMAD.MOV.U32 R26, RZ, RZ, R2 ;  /* 0x000000ffff1a7224 */ /* 0x000fe400078e0002 */
[----:B------:R-:W-:-:S07]  /*2880*/  IMAD.MOV.U32 R2, RZ, RZ, -0x1 ;  /* 0xffffffffff027424 */ /* 0x000fce00078e00ff */
[----:B------:R-:W-:Y:S05]  /*2890*/  WARPSYNC.COLLECTIVE R2, `(.L_x_1542) ;  /* 0x0000000002087348 */ /* 0x000fea0003c00000 */
[----:B------:R0:W1:Y:S02]  /*28a0*/  SHFL.BFLY P0, R2, R5, R4, R3 ;  /* 0x0c00000405027389 */ /* 0x0000640000000003 */
[----:B01----:R-:W-:Y:S01]  /*28b0*/  ENDCOLLECTIVE ;  /* 0x000000000000791b */ /* 0x003fe20003800000 */
.L_x_1542:
        /* <DEDUP_REMOVED lines=13> */
.L_x_1543:
[----:B------:R-:W-:Y:S02]  /*2990*/  IMAD.MOV.U32 R5, RZ, RZ, R26 ;  /* 0x000000ffff057224 */ /* 0x000fe400078e001a */
[----:B------:R-:W-:Y:S02]  /*29a0*/  IMAD.MOV.U32 R25, RZ, RZ, R2 ;  /* 0x000000ffff197224 */ /* 0x000fe400078e0002 */
[----:B------:R-:W-:-:S03]  /*29b0*/  IMAD.MOV.U32 R2, RZ, RZ, -0x1 ;  /* 0xffffffffff027424 */ /* 0x000fc600078e00ff */
[----:B------:R-:W-:-:S13]  /*29c0*/  FSETP.GEU.FTZ.AND P2, PT, R24, R25, PT ;  /* 0x000000191800720b */ /* 0x000fda0003f5e000 */
[----:B------:R-:W-:Y:S05]  /*29d0*/  WARPSYNC.COLLECTIVE R2, `(.L_x_1544) ;  /* 0x0000000002087348 */ /* 0x000fea0003c00000 */
[----:B------:R0:W1:Y:S02]  /*29e0*/  SHFL.BFLY P0, R2, R5, R4, R3 ;  /* 0x0c00000405027389 */ /* 0x0000640000000003 */
[----:B01----:R-:W-:Y:S01]  /*29f0*/  ENDCOLLECTIVE ;  /* 0x000000000000791b */ /* 0x003fe20003800000 */
.L_x_1544:
[----:B------:R-:W-:Y:S01]  /*2a00*/  @P2 FSETP.NEU.FTZ.AND P1, PT, R24, R25, PT ;  /* 0x000000191800220b */ /* 0x000fe20003f3d000 */
[----:B------:R-:W-:Y:S02]  /*2a10*/  IMAD.MOV.U32 R5, RZ, RZ, R29 ;  /* 0x000000ffff057224 */ /* 0x000fe400078e001d */
[----:B------:R-:W-:Y:S02]  /*2a20*/  IMAD.MOV.U32 R27, RZ, RZ, R2 ;  /* 0x000000ffff1b7224 */ /* 0x000fe400078e0002 */
[----:B------:R-:W-:-:S08]  /*2a30*/  IMAD.MOV.U32 R2, RZ, RZ, -0x1 ;  /* 0xffffffffff027424 */ /* 0x000fd000078e00ff */
[----:B------:R-:W-:Y:S05]  /*2a40*/  WARPSYNC.COLLECTIVE R2, `(.L_x_1545) ;  /* 0x0000000002087348 */ /* 0x000fea0003c00000 */
[----:B------:R0:W1:Y:S02]  /*2a50*/  SHFL.BFLY P0, R2, R5, R4, R3 ;  /* 0x0c00000405027389 */ /* 0x0000640000000003 */
[----:B01----:R-:W-:Y:S01]  /*2a60*/  ENDCOLLECTIVE ;  /* 0x000000000000791b */ /* 0x003fe20003800000 */
.L_x_1545:
        /* <DEDUP_REMOVED lines=12> */
.L_x_1546:
[----:B------:R-:W-:Y:S02]  /*2b30*/  IMAD.MOV.U32 R5, RZ, RZ, R27 ;  /* 0x000000ffff057224 */ /* 0x000fe400078e001b */
[----:B------:R-:W-:Y:S02]  /*2b40*/  IMAD.MOV.U32 R29, RZ, RZ, R2 ;  /* 0x000000ffff1d7224 */ /* 0x000fe400078e0002 */
[----:B------:R-:W-:-:S07]  /*2b50*/  IMAD.MOV.U32 R2, RZ, RZ, -0x1 ;  /* 0xffffffffff027424 */ /* 0x000fce00078e00ff */
[----:B------:R-:W-:Y:S05]  /*2b60*/  WARPSYNC.COLLECTIVE R2, `(.L_x_1547) ;  /* 0x0000000002087348 */ /* 0x000fea0003c00000 */
[----:B------:R0:W1:Y:S02]  /*2b70*/  SHFL.BFLY P0, R2, R5, R4, R3 ;  /* 0x0c00000405027389 */ /* 0x0000640000000003 */
[----:B01----:R-:W-:Y:S01]  /*2b80*/  ENDCOLLECTIVE ;  /* 0x000000000000791b */ /* 0x003fe20003800000 */
.L_x_1547:
[----:B------:R-:W-:Y:S02]  /*2b90*/  IMAD.MOV.U32 R5, RZ, RZ, R24 ;  /* 0x000000ffff057224 */ /* 0x000fe400078e0018 */
[----:B------:R-:W-:Y:S02]  /*2ba0*/  IMAD.MOV.U32 R28, RZ, RZ, R2 ;  /* 0x000000ffff1c7224 */ /* 0x000fe400078e0002 */
[----:B------:R-:W-:-:S07]  /*2bb0*/  IMAD.MOV.U32 R2, RZ, RZ, -0x1 ;  /* 0xffffffffff027424 */ /* 0x000fce00078e00ff */
[----:B------:R-:W-:Y:S05]  /*2bc0*/  WARPSYNC.COLLECTIVE R2, `(.L_x_1548) ;  /* 0x0000000002087348 */ /* 0x000fea0003c00000 */
[----:B------:R0:W1:Y:S02]  /*2bd0*/  SHFL.BFLY P0, R2, R5, R4, R3 ;  /* 0x0c00000405027389 */ /* 0x0000640000000003 */
[----:B01----:R-:W-:Y:S01]  /*2be0*/  ENDCOLLECTIVE ;  /* 0x000000000000791b */ /* 0x003fe20003800000 */
.L_x_1548:
[----:B------:R-:W-:Y:S01]  /*2bf0*/  IMAD.MOV.U32 R26, RZ, RZ, R2 ;  /* 0x000000ffff1a7224 */ /* 0x000fe200078e0002 */
[----:B------:R-:W-:Y:S06]  /*2c00*/  BRA `(.L_x_1549) ;  /* 0xffffffe400fc7947 */ /* 0x000fec000383ffff */
.L_x_1550:
        /* <DEDUP_REMOVED lines=15> */
.L_x_12140:


//--------------------- .text._ZN4vllm3moe10topkGatingILi16ELi512ELi4ELi16ELi32Ei13__nv_bfloat16LNS0_11ScoringFuncE1EEEvPKT5_PKbPfiPT4_PiiiibPKf --------------------------
	.section	.text._ZN4vllm3moe10topkGatingILi16ELi512ELi4ELi16ELi32Ei13__nv_bfloat16LNS0_11ScoringFuncE1EEEvPKT5_PKbPfiPT4_PiiiibPKf,"ax",@progbits
	.align	128
        .global         _ZN4vllm3moe10topkGatingILi16ELi512ELi4ELi16ELi32Ei13__nv_bfloat16LNS0_11ScoringFuncE1EEEvPKT5_PKbPfiPT4_PiiiibPKf
        .type           _ZN4vllm3moe10topkGatingILi16ELi512ELi4ELi16ELi32Ei13__nv_bfloat16LNS0_11ScoringFuncE1EEEvPKT5_PKbPfiPT4_PiiiibPKf,@function
        .size           _ZN4vllm3moe10topkGatingILi16ELi512ELi4ELi16ELi32Ei13__nv_bfloat16LNS0_11ScoringFuncE1EEEvPKT5_PKbPfiPT4_PiiiibPKf,(.L_x_12141 - _ZN4vllm3moe10topkGatingILi16ELi512ELi4ELi16ELi32Ei13__nv_bfloat16LNS0_11ScoringFuncE1EEEvPKT5_PKbPfiPT4_PiiiibPKf)
        .other          _ZN4vllm3moe10topkGatingILi16ELi512ELi4ELi16ELi32Ei13__nv_bfloat16LNS0_11ScoringFuncE1EEEvPKT5_PKbPfiPT4_PiiiibPKf,@"STO_CUDA_ENTRY STV_DEFAULT"
_ZN4vllm3moe10topkGatingILi16ELi512ELi4ELi16ELi32Ei13__nv_bfloat16LNS0_11ScoringFuncE1EEEvPKT5_PKbPfiPT4_PiiiibPKf:
.text._ZN4vllm3moe10topkGatingILi16ELi512ELi4ELi16ELi32Ei13__nv_bfloat16LNS0_11ScoringFuncE1EEEvPKT5_PKbPfiPT4_PiiiibPKf:
        /* <DEDUP_REMOVED lines=186> */
.L_x_1551:
        /* <DEDUP_REMOVED lines=16> */
.L_x_1552:
        /* <DEDUP_REMOVED lines=16> */
.L_x_1561:
        /* <DEDUP_REMOVED lines=110> */
.L_x_1589:
        /* <DEDUP_REMOVED lines=28> */
.L_x_1557:
[----:B------:R-:W-:Y:S05]  /*1640*/  BSYNC B1 ;  /* 0x0000000000017941 */ /* 0x000fea0003800000 */
.L_x_1556:
        /* <DEDUP_REMOVED lines=52> */
.L_x_1560:
[----:B------:R-:W-:Y:S05]  /*1990*/  BSYNC B1 ;  /* 0x0000000000017941 */ /* 0x000fea0003800000 */
.L_x_1559:
[----:B------:R-:W-:Y:S05]  /*19a0*/  BRA `(.L_x_1561) ;  /* 0xfffffff000fc7947 */ /* 0x000fea000383ffff */
.L_x_1554:
[----:B------:R-:W-:Y:S01]  /*19b0*/  IMAD.MOV.U32 R43, RZ, RZ, RZ ;  /* 0x000000ffff2b7224 */ /* 0x000fe200078e00ff */
[----:B------:R-:W-:Y:S01]  /*19c0*/  ULDC UR10, c[0x0][0x228] ;  /* 0x00008a00000a7ab9 */ /* 0x000fe20000000800 */
[----:B------:R-:W-:Y:S01]  /*19d0*/  ULDC UR11, c[0x0][0x240] ;  /* 0x00009000000b7ab9 */ /* 0x000fe20000000800 */
[----:B------:R-:W-:Y:S01]  /*19e0*/  ULDC UR5, c[0x0][0x248] ;  /* 0x0000920000057ab9 */ /* 0x000fe20000000800 */
[----:B------:R-:W-:-:S05]  /*19f0*/  ULDC.64 UR8, c[0x0][0x240] ;  /* 0x0000900000087ab9 */ /* 0x000fca0000000a00 */
.L_x_1567:
        /* <DEDUP_REMOVED lines=110> */
.L_x_1606:
        /* <DEDUP_REMOVED lines=27> */
.L_x_1564:
[----:B------:R-:W-:Y:S05]  /*2290*/  BSYNC B1 ;  /* 0x0000000000017941 */ /* 0x000fea0003800000 */
.L_x_1563:
        /* <DEDUP_REMOVED lines=52> */
.L_x_1566:
[----:B------:R-:W-:Y:S05]  /*25e0*/  BSYNC B1 ;  /* 0x0000000000017941 */ /* 0x000fea0003800000 */
.L_x_1565:
[----:B------:R-:W-:Y:S05]  /*25f0*/  BRA `(.L_x_1567) ;  /* 0xfffffff400007947 */ /* 0x000fea000383ffff */
.L_x_1558:
[----:B------:R-:W-:Y:S05]  /*2600*/  BSYNC B0 ;  /* 0x0000000000007941 */ /* 0x000fea0003800000 */
.L_x_1553:
        /* <DEDUP_REMOVED lines=20> */
.L_x_1570:
        /* <DEDUP_REMOVED lines=18> */
.L_x_1569:
[----:B------:R-:W-:Y:S05]  /*2870*/  BSYNC B0 ;  /* 0x0000000000007941 */ /* 0x000fea0003800000 */
.L_x_1568:
        /* <DEDUP_REMOVED lines=12> */
.L_x_1572:
        /* <DEDUP_REMOVED lines=11> */
.L_x_1571:
[----:B------:R-:W-:Y:S05]  /*29f0*/  EXIT ;  /* 0x000000000000794d */ /* 0x000fea0003800000 */
.L_x_1555:
        /* <DEDUP_REMOVED lines=8> */
.L_x_1574:
[----:B------:R-:W-:Y:S05]  /*2a80*/  BSYNC B1 ;  /* 0x0000000000017941 */ /* 0x000fea0003800000 */
.L_x_1573:
        /* <DEDUP_REMOVED lines=9> */
.L_x_1575:
[----:B------:R-:W-:Y:S01]  /*2b20*/  FSETP.GEU.FTZ.AND P2, PT, R50, R43, PT ;  /* 0x0000002b3200720b */ /* 0x000fe20003f5e000 */
[----:B------:R-:W-:Y:S02]  /*2b30*/  IMAD.MOV.U32 R27, RZ, RZ, R45 ;  /* 0x000000ffff1b7224 */ /* 0x000fe400078e002d */
[----:B------:R-:W-:-:S10]  /*2b40*/  IMAD.MOV.U32 R48, RZ, RZ, R28 ;  /* 0x000000ffff307224 */ /* 0x000fd400078e001c */
[----:B------:R-:W-:Y:S05]  /*2b50*/  WARPSYNC.COLLECTIVE R24, `(.L_x_1576) ;  /* 0x0000000018087348 */ /* 0x000fea0003c00000 */
[----:B------:R0:W1:Y:S02]  /*2b60*/  SHFL.BFLY P0, R28, R27, R26, R25 ;  /* 0x0c00001a1b1c7389 */ /* 0x0000640000000019 */
[----:B01----:R-:W-:Y:S01]  /*2b70*/  ENDCOLLECTIVE ;  /* 0x000000000000791b */ /* 0x003fe20003800000 */
.L_x_1576:
        /* <DEDUP_REMOVED lines=11> */
.L_x_1577:
[----:B------:R-:W-:Y:S02]  /*2c30*/  IMAD.MOV.U32 R27, RZ, RZ, R48 ;  /* 0x000000ffff1b7224 */ /* 0x000fe400078e0030 */
[----:B------:R-:W-:-:S07]  /*2c40*/  IMAD.MOV.U32 R44, RZ, RZ, R28 ;  /* 0x000000ffff2c7224 */ /* 0x000fce00078e001c */
[----:B------:R-:W-:Y:S05]  /*2c50*/  WARPSYNC.COLLECTIVE R24, `(.L_x_1578) ;  /* 0x0000000018087348 */ /* 0x000fea0003c00000 */
[----:B------:R0:W1:Y:S02]  /*2c60*/  SHFL.BFLY P0, R28, R27, R26, R25 ;  /* 0x0c00001a1b1c7389 */ /* 0x0000640000000019 */
[----:B01----:R-:W-:Y:S01]  /*2c70*/  ENDCOLLECTIVE ;  /* 0x000000000000791b */ /* 0x003fe20003800000 */
.L_x_1578:
[----:B------:R-:W-:Y:S01]  /*2c80*/  FSETP.GEU.FTZ.AND P1, PT, R53, R44, PT ;  /* 0x0000002c3500720b */ /* 0x000fe20003f3e000 */
[----:B------:R-:W-:-:S12]  /*2c90*/  IMAD.MOV.U32 R27, RZ, RZ, R47 ;  /* 0x000000ffff1b7224 */ /* 0x000fd800078e002f */
[----:B------:R-:W-:Y:S01]  /*2ca0*/  @P1 FSETP.NEU.FTZ.AND P2, PT, R53, R44, PT ;  /* 0x0000002c3500120b */ /* 0x000fe20003f5d000 */
[----:B------:R-:W-:-:S12]  /*2cb0*/  IMAD.MOV.U32 R51, RZ, RZ, R28 ;  /* 0x000000ffff337224 */ /* 0x000fd800078e001c */
[----:B------:R-:W-:Y:S05]  /*2cc0*/  WARPSYNC.COLLECTIVE R24, `(.L_x_1579) ;  /* 0x0000000018087348 */ /* 0x000fea0003c00000 */
[----:B------:R0:W1:Y:S02]  /*2cd0*/  SHFL.BFLY P0, R28, R27, R26, R25 ;  /* 0x0c00001a1b1c7389 */ /* 0x0000640000000019 */
[----:B01----:R-:W-:Y:S01]  /*2ce0*/  ENDCOLLECTIVE ;  /* 0x000000000000791b */ /* 0x003fe20003800000 */
.L_x_1579:
        /* <DEDUP_REMOVED lines=12> */
.L_x_1580:
[----:B------:R-:W-:Y:S02]  /*2db0*/  IMAD.MOV.U32 R27, RZ, RZ, R29 ;  /* 0x000000ffff1b7224 */ /* 0x000fe400078e001d */
[----:B------:R-:W-:-:S07]  /*2dc0*/  IMAD.MOV.U32 R43, RZ, RZ, R28 ;  /* 0x000000ffff2b7224 */ /* 0x000fce00078e001c */
[----:B------:R-:W-:Y:S05]  /*2dd0*/  WARPSYNC.COLLECTIVE R24, `(.L_x_1581) ;  /* 0x0000000018087348 */ /* 0x000fea0003c00000 */
[----:B------:R0:W1:Y:S02]  /*2de0*/  SHFL.BFLY P0, R28, R27, R26, R25 ;  /* 0x0c00001a1b1c7389 */ /* 0x0000640000000019 */
[----:B01----:R-:W-:Y:S01]  /*2df0*/  ENDCOLLECTIVE ;  /* 0x000000000000791b */ /* 0x003fe20003800000 */
.L_x_1581:
[----:B------:R-:W-:Y:S02]  /*2e00*/  IMAD.MOV.U32 R27, RZ, RZ, R45 ;  /* 0x000000ffff1b7224 */ /* 0x000fe400078e002d */
[----:B------:R-:W-:-:S07]  /*2e10*/  IMAD.MOV.U32 R50, RZ, RZ, R28 ;  /* 0x000000ffff327224 */ /* 0x000fce00078e001c */
[----:B------:R-:W-:Y:S05]  /*2e20*/  WARPSYNC.COLLECTIVE R24, `(.L_x_1582) ;  /* 0x0000000018087348 */ /* 0x000fea0003c00000 */
[----:B------:R0:W1:Y:S02]  /*2e30*/  SHFL.BFLY P0, R28, R27, R26, R25 ;  /* 0x0c00001a1b1c7389 */ /* 0x0000640000000019 */
[----:B01----:R-:W-:Y:S01]  /*2e40*/  ENDCOLLECTIVE ;  /* 0x000000000000791b */ /* 0x003fe20003800000 */
.L_x_1582:
        /* <DEDUP_REMOVED lines=12> */
.L_x_1583:
[----:B------:R-:W-:Y:S02]  /*2f10*/  IMAD.MOV.U32 R27, RZ, RZ, R51 ;  /* 0x000000ffff1b7224 */ /* 0x000fe400078e0033 */
[----:B------:R-:W-:-:S07]  /*2f20*/  IMAD.MOV.U32 R43, RZ, RZ, R28 ;  /* 0x000000ffff2b7224 */ /* 0x000fce00078e001c */
[----:B------:R-:W-:Y:S05]  /*2f30*/  WARPSYNC.COLLECTIVE R24, `(.L_x_1584) ;  /* 0x0000000018087348 */ /* 0x000fea0003c00000 */
[----:B------:R0:W1:Y:S02]  /*2f40*/  SHFL.BFLY P0, R28, R27, R26, R25 ;  /* 0x0c00001a1b1c7389 */ /* 0x0000640000000019 */
[----:B01----:R-:W-:Y:S01]  /*2f50*/  ENDCOLLECTIVE ;  /* 0x000000000000791b */ /* 0x003fe20003800000 */
.L_x_1584:
[----:B------:R-:W-:Y:S01]  /*2f60*/  FSETP.GEU.FTZ.AND P2, PT, R52, R43, PT ;  /* 0x0000002b3400720b */ /* 0x000fe20003f5e000 */
[----:B------:R-:W-:-:S12]  /*2f70*/  IMAD.MOV.U32 R27, RZ, RZ, R45 ;  /* 0x000000ffff1b7224 */ /* 0x000fd800078e002d */
[----:B------:R-:W-:Y:S01]  /*2f80*/  @P2 FSETP.NEU.FTZ.AND P1, PT, R52, R43, PT ;  /* 0x0000002b3400220b */ /* 0x000fe20003f3d000 */
[----:B------:R-:W-:-:S12]  /*2f90*/  IMAD.MOV.U32 R44, RZ, RZ, R28 ;  /* 0x000000ffff2c7224 */ /* 0x000fd800078e001c */
[----:B------:R-:W-:Y:S05]  /*2fa0*/  WARPSYNC.COLLECTIVE R24, `(.L_x_1585) ;  /* 0x0000000018087348 */ /* 0x000fea0003c00000 */
[----:B------:R0:W1:Y:S02]  /*2fb0*/  SHFL.BFLY P0, R28, R27, R26, R25 ;  /* 0x0c00001a1b1c7389 */ /* 0x0000640000000019 */
[----:B01----:R-:W-:Y:S01]  /*2fc0*/  ENDCOLLECTIVE ;  /* 0x000000000000791b */ /* 0x003fe20003800000 */
.L_x_1585:
        /* <DEDUP_REMOVED lines=11> */
.L_x_1586:
[----:B------:R-:W-:Y:S02]  /*3080*/  IMAD.MOV.U32 R27, RZ, RZ, R50 ;  /* 0x000000ffff1b7224 */ /* 0x000fe400078e0032 */
[----:B------:R-:W-:-:S07]  /*3090*/  IMAD.MOV.U32 R29, RZ, RZ, R28 ;  /* 0x000000ffff1d7224 */ /* 0x000fce00078e001c */
[----:B------:R-:W-:Y:S05]  /*30a0*/  WARPSYNC.COLLECTIVE R24, `(.L_x_1587) ;  /* 0x0000000018087348 */ /* 0x000fea0003c00000 */
[----:B------:R0:W1:Y:S02]  /*30b0*/  SHFL.BFLY P0, R28, R27, R26, R25 ;  /* 0x0c00001a1b1c7389 */ /* 0x0000640000000019 */
[----:B01----:R-:W-:Y:S01]  /*30c0*/  ENDCOLLECTIVE ;  /* 0x000000000000791b */ /* 0x003fe20003800000 */
.L_x_1587:
[----:B------:R-:W-:Y:S02]  /*30d0*/  IMAD.MOV.U32 R27, RZ, RZ, R43 ;  /* 0x000000ffff1b7224 */ /* 0x000fe400078e002b */
[----:B------:R-:W-:-:S07]  /*30e0*/  IMAD.MOV.U32 R47, RZ, RZ, R28 ;  /* 0x000000ffff2f7224 */ /* 0x000fce00078e001c */
[----:B------:R-:W-:Y:S05]  /*30f0*/  WARPSYNC.COLLECTIVE R24, `(.L_x_1588) ;  /* 0x0000000018087348 */ /* 0x000fea0003c00000 */
[----:B------:R0:W1:Y:S02]  /*3100*/  SHFL.BFLY P0, R28, R27, R26, R25 ;  /* 0x0c00001a1b1c7389 */ /* 0x0000640000000019 */
[----:B01----:R-:W-:Y:S01]  /*3110*/  ENDCOLLECTIVE ;  /* 0x000000000000791b */ /* 0x003fe20003800000 */
.L_x_1588:
[----:B------:R-:W-:Y:S05]  /*3120*/  BRA `(.L_x_1589) ;  /* 0xffffffe000d47947 */ /* 0x000fea000383ffff */
.L_x_1562:
        /* <DEDUP_REMOVED lines=8> */
.L_x_1591:
[----:B------:R-:W-:Y:S05]  /*31b0*/  BSYNC B1 ;  /* 0x0000000000017941 */ /* 0x000fea0003800000 */
.L_x_1590:
        /* <DEDUP_REMOVED lines=9> */
.L_x_1592:
[----:B------:R-:W-:Y:S01]  /*3250*/  FSETP.GEU.FTZ.AND P2, PT, R50, R29, PT ;  /* 0x0000001d3200720b */ /* 0x000fe20003f5e000 */
[----:B------:R-:W-:Y:S02]  /*3260*/  IMAD.MOV.U32 R27, RZ, RZ, R51 ;  /* 0x000000ffff1b7224 */ /* 0x000fe400078e0033 */
[----:B------:R-:W-:-:S10]  /*3270*/  IMAD.MOV.U32 R47, RZ, RZ, R28 ;  /* 0x000000ffff2f7224 */ /* 0x000fd400078e001c */
[----:B------:R-:W-:Y:S05]  /*3280*/  WARPSYNC.COLLECTIVE R24, `(.L_x_1593) ;  /* 0x0000000018087348 */ /* 0x000fea0003c00000 */
[----:B------:R0:W1:Y:S02]  /*3290*/  SHFL.BFLY P0, R28, R27, R26, R25 ;  /* 0x0c00001a1b1c7389 */ /* 0x0000640000000019 */
[----:B01----:R-:W-:Y:S01]  /*32a0*/  ENDCOLLECTIVE ;  /* 0x000000000000791b */ /* 0x003fe20003800000 */
.L_x_1593:
        /* <DEDUP_REMOVED lines=11> */
.L_x_1594:
[----:B------:R-:W-:Y:S02]  /*3360*/  IMAD.MOV.U32 R27, RZ, RZ, R47 ;  /* 0x000000ffff1b7224 */ /* 0x000fe400078e002f */
[----:B------:R-:W-:-:S07]  /*3370*/  IMAD.MOV.U32 R44, RZ, RZ, R28 ;  /* 0x000000ffff2c7224 */ /* 0x000fce00078e001c */
[----:B------:R-:W-:Y:S05]  /*3380*/  WARPSYNC.COLLECTIVE R24, `(.L_x_1595) ;  /* 0x0000000018087348 */ /* 0x000fea0003c00000 */
[----:B------:R0:W1:Y:S02]  /*3390*/  SHFL.BFLY P0, R28, R27, R26, R25 ;  /* 0x0c00001a1b1c7389 */ /* 0x0000640000000019 */
[----:B01----:R-:W-:Y:S01]  /*33a0*/  ENDCOLLECTIVE ;  /* 0x000000000000791b */ /* 0x003fe20003800000 */
.L_x_1595:
[----:B------:R-:W-:Y:S01]  /*33b0*/  FSETP.GEU.FTZ.AND P1, PT, R45, R44, PT ;  /* 0x0000002c2d00720b */ /* 0x000fe20003f3e000 */
[----:B------:R-:W-:-:S12]  /*33c0*/  IMAD.MOV.U32 R27, RZ, RZ, R49 ;  /* 0x000000ffff1b7224 */ /* 0x000fd800078e0031 */
[----:B------:R-:W-:Y:S01]  /*33d0*/  @P1 FSETP.NEU.FTZ.AND P2, PT, R45, R44, PT ;  /* 0x0000002c2d00120b */ /* 0x000fe20003f5d000 */
[----:B------:R-:W-:-:S12]  /*33e0*/  IMAD.MOV.U32 R50, RZ, RZ, R28 ;  /* 0x000000ffff327224 */ /* 0x000fd800078e001c */
[----:B------:R-:W-:Y:S05]  /*33f0*/  WARPSYNC.COLLECTIVE R24, `(.L_x_1596) ;  /* 0x0000000018087348 */ /* 0x000fea0003c00000 */
[----:B------:R0:W1:Y:S02]  /*3400*/  SHFL.BFLY P0, R28, R27, R26, R25 ;  /* 0x0c00001a1b1c7389 */ /* 0x0000640000000019 */
[----:B01----:R-:W-:Y:S01]  /*3410*/  ENDCOLLECTIVE ;  /* 0x000000000000791b */ /* 0x003fe20003800000 */
.L_x_1596:
        /* <DEDUP_REMOVED lines=12> */
.L_x_1597:
[----:B------:R-:W-:Y:S02]  /*34e0*/  IMAD.MOV.U32 R27, RZ, RZ, R48 ;  /* 0x000000ffff1b7224 */ /* 0x000fe400078e0030 */
[----:B------:R-:W-:-:S07]  /*34f0*/  IMAD.MOV.U32 R29, RZ, RZ, R28 ;  /* 0x000000ffff1d7224 */ /* 0x000fce00078e001c */
[----:B------:R-:W-:Y:S05]  /*3500*/  WARPSYNC.COLLECTIVE R24, `(.L_x_1598) ;  /* 0x0000000018087348 */ /* 0x000fea0003c00000 */
[----:B------:R0:W1:Y:S02]  /*3510*/  SHFL.BFLY P0, R28, R27, R26, R25 ;  /* 0x0c00001a1b1c7389 */ /* 0x0000640000000019 */
[----:B01----:R-:W-:Y:S01]  /*3520*/  ENDCOLLECTIVE ;  /* 0x000000000000791b */ /* 0x003fe20003800000 */
.L_x_1598:
[----:B------:R-:W-:Y:S02]  /*3530*/  IMAD.MOV.U32 R27, RZ, RZ, R45 ;  /* 0x000000ffff1b7224 */ /* 0x000fe400078e002d */
[----:B------:R-:W-:-:S07]  /*3540*/  IMAD.MOV.U32 R49, RZ, RZ, R28 ;  /* 0x000000ffff317224 */ /* 0x000fce00078e001c */
[----:B------:R-:W-:Y:S05]  /*3550*/  WARPSYNC.COLLECTIVE R24, `(.L_x_1599) ;  /* 0x0000000018087348 */ /* 0x000fea0003c00000 */
[----:B------:R0:W1:Y:S02]  /*3560*/  SHFL.BFLY P0, R28, R27, R26, R25 ;  /* 0x0c00001a1b1c7389 */ /* 0x0000640000000019 */
[----:B01----:R-:W-:Y:S01]  /*3570*/  ENDCOLLECTIVE ;  /* 0x000000000000791b */ /* 0x003fe20003800000 */
.L_x_1599:
        /* <DEDUP_REMOVED lines=12> */
.L_x_1600:
[----:B------:R-:W-:Y:S02]  /*3640*/  IMAD.MOV.U32 R27, RZ, RZ, R49 ;  /* 0x000000ffff1b7224 */ /* 0x000fe400078e0031 */
[----:B------:R-:W-:-:S07]  /*3650*/  IMAD.MOV.U32 R29, RZ, RZ, R28 ;  /* 0x000000ffff1d7224 */ /* 0x000fce00078e001c */
[----:B------:R-:W-:Y:S05]  /*3660*/  WARPSYNC.COLLECTIVE R24, `(.L_x_1601) ;  /* 0x0000000018087348 */ /* 0x000fea0003c00000 */
[----:B------:R0:W1:Y:S02]  /*3670*/  SHFL.BFLY P0, R28, R27, R26, R25 ;  /* 0x0c00001a1b1c7389 */ /* 0x0000640000000019 */
[----:B01----:R-:W-:Y:S01]  /*3680*/  ENDCOLLECTIVE ;  /* 0x000000000000791b */ /* 0x003fe20003800000 */
.L_x_1601:
[----:B------:R-:W-:Y:S01]  /*3690*/  FSETP.GEU.FTZ.AND P2, PT, R50, R29, PT ;  /* 0x0000001d3200720b */ /* 0x000fe20003f5e000 */
[----:B------:R-:W-:-:S12]  /*36a0*/  IMAD.MOV.U32 R27, RZ, RZ, R45 ;  /* 0x000000ffff1b7224 */ /* 0x000fd800078e002d */
[----:B------:R-:W-:Y:S01]  /*36b0*/  @P2 FSETP.NEU.FTZ.AND P1, PT, R50, R29, PT ;  /* 0x0000001d3200220b */ /* 0x000fe20003f3d000 */
[----:B------:R-:W-:-:S12]  /*36c0*/  IMAD.MOV.U32 R44, RZ, RZ, R28 ;  /* 0x000000ffff2c7224 */ /* 0x000fd800078e001c */
[----:B------:R-:W-:Y:S05]  /*36d0*/  WARPSYNC.COLLECTIVE R24, `(.L_x_1602) ;  /* 0x0000000018087348 */ /* 0x000fea0003c00000 */
[----:B------:R0:W1:Y:S02]  /*36e0*/  SHFL.BFLY P0, R28, R27, R26, R25 ;  /* 0x0c00001a1b1c7389 */ /* 0x0000640000000019 */
[----:B01----:R-:W-:Y:S01]  /*36f0*/  ENDCOLLECTIVE ;  /* 0x000000000000791b */ /* 0x003fe20003800000 */
.L_x_1602:
        /* <DEDUP_REMOVED lines=11> */
.L_x_1603:
[----:B------:R-:W-:Y:S02]  /*37b0*/  IMAD.MOV.U32 R27, RZ, RZ, R50 ;  /* 0x000000ffff1b7224 */ /* 0x000fe400078e0032 */
[----:B------:R-:W-:-:S07]  /*37c0*/  IMAD.MOV.U32 R29, RZ, RZ, R28 ;  /* 0x000000ffff1d7224 */ /* 0x000fce00078e001c */
[----:B------:R-:W-:Y:S05]  /*37d0*/  WARPSYNC.COLLECTIVE R24, `(.L_x_1604) ;  /* 0x0000000018087348 */ /* 0x000fea0003c00000 */
[----:B------:R0:W1:Y:S02]  /*37e0*/  SHFL.BFLY P0, R28, R27, R26, R25 ;  /* 0x0c00001a1b1c7389 */ /* 0x0000640000000019 */
[----:B01----:R-:W-:Y:S01]  /*37f0*/  ENDCOLLECTIVE ;  /* 0x000000000000791b */ /* 0x003fe20003800000 */
.L_x_1604:
[----:B------:R-:W-:Y:S02]  /*3800*/  IMAD.MOV.U32 R27, RZ, RZ, R51 ;  /* 0x000000ffff1b7224 */ /* 0x000fe400078e0033 */
[----:B------:R-:W-:-:S07]  /*3810*/  IMAD.MOV.U32 R47, RZ, RZ, R28 ;  /* 0x000000ffff2f7224 */ /* 0x000fce00078e001c */
[----:B------:R-:W-:Y:S05]  /*3820*/  WARPSYNC.COLLECTIVE R24, `(.L_x_1605) ;  /* 0x0000000018087348 */ /* 0x000fea0003c00000 */
[----:B------:R0:W1:Y:S02]  /*3830*/  SHFL.BFLY P0, R28, R27, R26, R25 ;  /* 0x0c00001a1b1c7389 */ /* 0x0000640000000019 */
[----:B01----:R-:W-:Y:S01]  /*3840*/  ENDCOLLECTIVE ;  /* 0x000000000000791b */ /* 0x003fe20003800000 */
.L_x_1605:
[----:B------:R-:W-:Y:S05]  /*3850*/  BRA `(.L_x_1606) ;  /* 0xffffffe800207947 */ /* 0x000fea000383ffff */
.L_x_1607:
        /* <DEDUP_REMOVED lines=10> */
.L_x_12141:


//--------------------- .text._ZN4vllm3moe10topkGatingILi8ELi256ELi4ELi16ELi32Ei13__nv_bfloat16LNS0_11ScoringFuncE1EEEvPKT5_PKbPfiPT4_PiiiibPKf --------------------------
	.section	.text._ZN4vllm3moe10topkGatingILi8ELi256ELi4ELi16ELi32Ei13__nv_bfloat16LNS0_11ScoringFuncE1EEEvPKT5_PKbPfiPT4_PiiiibPKf,"ax",@progbits
	.align	128
        .global         _ZN4vllm3moe10topkGatingILi8ELi256ELi4ELi16ELi32Ei13__nv_bfloat16LNS0_11ScoringFuncE1EEEvPKT5_PKbPfiPT4_PiiiibPKf
        .type           _ZN4vllm3moe10topkGatingILi8ELi256ELi4ELi16ELi32Ei13__nv_bfloat16LNS0_11ScoringFuncE1EEEvPKT5_PKbPfiPT4_PiiiibPKf,@function
        .size           _ZN4vllm3moe10topkGatingILi8ELi256ELi4ELi16ELi32Ei13__nv_bfloat16LNS0_11ScoringFuncE1EEEvPKT5_PKbPfiPT4_PiiiibPKf,(.L_x_12142 - _ZN4vllm3moe10topkGatingILi8ELi256ELi4ELi16ELi32Ei13__nv_bfloat16LNS0_11ScoringFuncE1EEEvPKT5_PKbPfiPT4_PiiiibPKf)
        .other          _ZN4vllm3moe10topkGatingILi8ELi256ELi4ELi16ELi32Ei13__nv_bfloat16LNS0_11ScoringFuncE1EEEvPKT5_PKbPfiPT4_PiiiibPKf,@"STO_CUDA_ENTRY STV_DEFAULT"
_ZN4vllm3moe10topkGatingILi8ELi256ELi4ELi16ELi32Ei13__nv_bfloat16LNS0_11ScoringFuncE1EEEvPKT5_PKbPfiPT4_PiiiibPKf:
.text._ZN4vllm3moe10topkGatingILi8ELi256ELi4ELi16ELi32Ei13__nv_bfloat16LNS0_11ScoringFuncE1EEEvPKT5_PKbPfiPT4_PiiiibPKf:
        /* <DEDUP_REMOVED lines=132> */
.L_x_1616:
        /* <DEDUP_REMOVED lines=78> */
.L_x_1644:
        /* <DEDUP_REMOVED lines=28> */
.L_x_1612:
[----:B------:R-:W-:Y:S05]  /*0ee0*/  BSYNC B1 ;  /* 0x0000000000017941 */ /* 0x000fea0003800000 */
.L_x_1611:
        /* <DEDUP_REMOVED lines=36> */
.L_x_1615:
[----:B------:R-:W-:Y:S05]  /*1130*/  BSYNC B1 ;  /* 0x0000000000017941 */ /* 0x000fea0003800000 */
.L_x_1614:
[----:B------:R-:W-:Y:S05]  /*1140*/  BRA `(.L_x_1616) ;  /* 0xfffffff400bc7947 */ /* 0x000fea000383ffff */
.L_x_1609:
[----:B------:R-:W-:Y:S01]  /*1150*/  IMAD.MOV.U32 R5, RZ, RZ, RZ ;  /* 0x000000ffff057224 */ /* 0x000fe200078e00ff */
[----:B------:R-:W-:Y:S01]  /*1160*/  ULDC UR10, c[0x0][0x228] ;  /* 0x00008a00000a7ab9 */ /* 0x000fe20000000800 */
[----:B------:R-:W-:Y:S01]  /*1170*/  ULDC UR11, c[0x0][0x240] ;  /* 0x00009000000b7ab9 */ /* 0x000fe20000000800 */
[----:B------:R-:W-:Y:S01]  /*1180*/  ULDC UR5, c[0x0][0x248] ;  /* 0x0000920000057ab9 */ /* 0x000fe20000000800 */
[----:B------:R-:W-:-:S05]  /*1190*/  ULDC.64 UR8, c[0x0][0x240] ;  /* 0x0000900000087ab9 */ /* 0x000fca0000000a00 */
.L_x_1622:
        /* <DEDUP_REMOVED lines=78> */
.L_x_1661:
        /* <DEDUP_REMOVED lines=27> */
.L_x_1619:
[----:B------:R-:W-:Y:S05]  /*1830*/  BSYNC B1 ;  /* 0x0000000000017941 */ /* 0x000fea0003800000 */
.L_x_1618:
        /* <DEDUP_REMOVED lines=36> */
.L_x_1621:
[----:B------:R-:W-:Y:S05]  /*1a80*/  BSYNC B1 ;  /* 0x0000000000017941 */ /* 0x000fea0003800000 */
.L_x_1620:
[----:B------:R-:W-:Y:S05]  /*1a90*/  BRA `(.L_x_1622) ;  /* 0xfffffff400c07947 */ /* 0x000fea000383ffff */
.L_x_1613:
[----:B------:R-:W-:Y:S05]  /*1aa0*/  BSYNC B0 ;  /* 0x0000000000007941 */ /* 0x000fea0003800000 */
.L_x_1608:
        /* <DEDUP_REMOVED lines=20> */
.L_x_1625:
        /* <DEDUP_REMOVED lines=18> */
.L_x_1624:
[----:B------:R-:W-:Y:S05]  /*1d10*/  BSYNC B0 ;  /* 0x0000000000007941 */ /* 0x000fea0003800000 */
.L_x_1623:
        /* <DEDUP_REMOVED lines=12> */
.L_x_1627:
        /* <DEDUP_REMOVED lines=11> */
.L_x_1626:
[----:B------:R-:W-:Y:S05]  /*1e90*/  EXIT ;  /* 0x000000000000794d */ /* 0x000fea0003800000 */
.L_x_1610:
        /* <DEDUP_REMOVED lines=8> */
.L_x_1629:
[----:B------:R-:W-:Y:S05]  /*1f20*/  BSYNC B1 ;  /* 0x0000000000017941 */ /* 0x000fea0003800000 */
.L_x_1628:
        /* <DEDUP_REMOVED lines=9> */
.L_x_1630:
[----:B------:R-:W-:Y:S01]  /*1fc0*/  FSETP.GEU.FTZ.AND P2, PT, R34, R21, PT ;  /* 0x000000152200720b */ /* 0x000fe20003f5e000 */
[----:B------:R-:W-:Y:S02]  /*1fd0*/  IMAD.MOV.U32 R19, RZ, RZ, R29 ;  /* 0x000000ffff137224 */ /* 0x000fe400078e001d */
[----:B------:R-:W-:-:S10]  /*1fe0*/  IMAD.MOV.U32 R32, RZ, RZ, R20 ;  /* 0x000000ffff207224 */ /* 0x000fd400078e0014 */
[----:B------:R-:W-:Y:S05]  /*1ff0*/  WARPSYNC.COLLECTIVE R16, `(.L_x_1631) ;  /* 0x0000000010087348 */ /* 0x000fea0003c00000 */
[----:B------:R0:W1:Y:S02]  /*2000*/  SHFL.BFLY P0, R20, R19, R18, R17 ;  /* 0x0c00001213147389 */ /* 0x0000640000000011 */
[----:B01----:R-:W-:Y:S01]  /*2010*/  ENDCOLLECTIVE ;  /* 0x000000000000791b */ /* 0x003fe20003800000 */
.L_x_1631:
        /* <DEDUP_REMOVED lines=11> */
.L_x_1632:
[----:B------:R-:W-:Y:S02]  /*20d0*/  IMAD.MOV.U32 R19, RZ, RZ, R32 ;  /* 0x000000ffff137224 */ /* 0x000fe400078e0020 */
[----:B------:R-:W-:-:S07]  /*20e0*/  IMAD.MOV.U32 R28, RZ, RZ, R20 ;  /* 0x000000ffff1c7224 */ /* 0x000fce00078e0014 */
[----:B------:R-:W-:Y:S05]  /*20f0*/  WARPSYNC.COLLECTIVE R16, `(.L_x_1633) ;  /* 0x0000000010087348 */ /* 0x000fea0003c00000 */
[----:B------:R0:W1:Y:S02]  /*2100*/  SHFL.BFLY P0, R20, R19, R18, R17 ;  /* 0x0c00001213147389 */ /* 0x0000640000000011 */
[----:B01----:R-:W-:Y:S01]  /*2110*/  ENDCOLLECTIVE ;  /* 0x000000000000791b */ /* 0x003fe20003800000 */
.L_x_1633:
[----:B------:R-:W-:Y:S01]  /*2120*/  FSETP.GEU.FTZ.AND P1, PT, R37, R28, PT ;  /* 0x0000001c2500720b */ /* 0x000fe20003f3e000 */
[----:B------:R-:W-:-:S12]  /*2130*/  IMAD.MOV.U32 R19, RZ, RZ, R31 ;  /* 0x000000ffff137224 */ /* 0x000fd800078e001f */
[----:B------:R-:W-:Y:S01]  /*2140*/  @P1 FSETP.NEU.FTZ.AND P2, PT, R37, R28, PT ;  /* 0x0000001c2500120b */ /* 0x000fe20003f5d000 */
[----:B------:R-:W-:-:S12]  /*2150*/  IMAD.MOV.U32 R35, RZ, RZ, R20 ;  /* 0x000000ffff237224 */ /* 0x000fd800078e0014 */
[----:B------:R-:W-:Y:S05]  /*2160*/  WARPSYNC.COLLECTIVE R16, `(.L_x_1634) ;  /* 0x0000000010087348 */ /* 0x000fea0003c00000 */
[----:B------:R0:W1:Y:S02]  /*2170*/  SHFL.BFLY P0, R20, R19, R18, R17 ;  /* 0x0c00001213147389 */ /* 0x0000640000000011 */
[----:B01----:R-:W-:Y:S01]  /*2180*/  ENDCOLLECTIVE ;  /* 0x000000000000791b */ /* 0x003fe20003800000 */
.L_x_1634:
        /* <DEDUP_REMOVED lines=12> */
.L_x_1635:
[----:B------:R-:W-:Y:S02]  /*2250*/  IMAD.MOV.U32 R19, RZ, RZ, R5 ;  /* 0x000000ffff137224 */ /* 0x000fe400078e0005 */
[----:B------:R-:W-:-:S07]  /*2260*/  IMAD.MOV.U32 R21, RZ, RZ, R20 ;  /* 0x000000ffff157224 */ /* 0x000fce00078e0014 */
[----:B------:R-:W-:Y:S05]  /*2270*/  WARPSYNC.COLLECTIVE R16, `(.L_x_1636) ;  /* 0x0000000010087348 */ /* 0x000fea0003c00000 */
[----:B------:R0:W1:Y:S02]  /*2280*/  SHFL.BFLY P0, R20, R19, R18, R17 ;  /* 0x0c00001213147389 */ /* 0x0000640000000011 */
[----:B01----:R-:W-:Y:S01]  /*2290*/  ENDCOLLECTIVE ;  /* 0x000000000000791b */ /* 0x003fe20003800000 */
.L_x_1636:
[----:B------:R-:W-:Y:S02]  /*22a0*/  IMAD.MOV.U32 R19, RZ, RZ, R29 ;  /* 0x000000ffff137224 */ /* 0x000fe400078e001d */
[----:B------:R-:W-:-:S07]  /*22b0*/  IMAD.MOV.U32 R34, RZ, RZ, R20 ;  /* 0x000000ffff227224 */ /* 0x000fce00078e0014 */
[----:B------:R-:W-:Y:S05]  /*22c0*/  WARPSYNC.COLLECTIVE R16, `(.L_x_1637) ;  /* 0x0000000010087348 */ /* 0x000fea0003c00000 */
[----:B------:R0:W1:Y:S02]  /*22d0*/  SHFL.BFLY P0, R20, R19, R18, R17 ;  /* 0x0c00001213147389 */ /* 0x0000640000000011 */
[----:B01----:R-:W-:Y:S01]  /*22e0*/  ENDCOLLECTIVE ;  /* 0x000000000000791b */ /* 0x003fe20003800000 */
.L_x_1637:
        /* <DEDUP_REMOVED lines=12> */
.L_x_1638:
[----:B------:R-:W-:Y:S02]  /*23b0*/  IMAD.MOV.U32 R19, RZ, RZ, R35 ;  /* 0x000000ffff137224 */ /* 0x000fe400078e0023 */
[----:B------:R-:W-:-:S07]  /*23c0*/  IMAD.MOV.U32 R21, RZ, RZ, R20 ;  /* 0x000000ffff157224 */ /* 0x000fce00078e0014 */
[----:B------:R-:W-:Y:S05]  /*23d0*/  WARPSYNC.COLLECTIVE R16, `(.L_x_1639) ;  /* 0x0000000010087348 */ /* 0x000fea0003c00000 */
[----:B------:R0:W1:Y:S02]  /*23e0*/  SHFL.BFLY P0, R20, R19, R18, R17 ;  /* 0x0c00001213147389 */ /* 0x0000640000000011 */
[----:B01----:R-:W-:Y:S01]  /*23f0*/  ENDCOLLECTIVE ;  /* 0x000000000000791b */ /* 0x003fe20003800000 */
.L_x_1639:
[----:B------:R-:W-:Y:S01]  /*2400*/  FSETP.GEU.FTZ.AND P2, PT, R36, R21, PT ;  /* 0x000000152400720b */ /* 0x000fe20003f5e000 */
[----:B------:R-:W-:-:S12]  /*2410*/  IMAD.MOV.U32 R19, RZ, RZ, R29 ;  /* 0x000000ffff137224 */ /* 0x000fd800078e001d */
[----:B------:R-:W-:Y:S01]  /*2420*/  @P2 FSETP.NEU.FTZ.AND P1, PT, R36, R21, PT ;  /* 0x000000152400220b */ /* 0x000fe20003f3d000 */
[----:B------:R-:W-:-:S12]  /*2430*/  IMAD.MOV.U32 R28, RZ, RZ, R20 ;  /* 0x000000ffff1c7224 */ /* 0x000fd800078e0014 */
[----:B------:R-:W-:Y:S05]  /*2440*/  WARPSYNC.COLLECTIVE R16, `(.L_x_1640) ;  /* 0x0000000010087348 */ /* 0x000fea0003c00000 */
[----:B------:R0:W1:Y:S02]  /*2450*/  SHFL.BFLY P0, R20, R19, R18, R17 ;  /* 0x0c00001213147389 */ /* 0x0000640000000011 */
[----:B01----:R-:W-:Y:S01]  /*2460*/  ENDCOLLECTIVE ;  /* 0x000000000000791b */ /* 0x003fe20003800000 */
.L_x_1640:
        /* <DEDUP_REMOVED lines=11> */
.L_x_1641:
[----:B------:R-:W-:Y:S02]  /*2520*/  IMAD.MOV.U32 R19, RZ, RZ, R34 ;  /* 0x000000ffff137224 */ /* 0x000fe400078e0022 */
[----:B------:R-:W-:-:S07]  /*2530*/  IMAD.MOV.U32 R5, RZ, RZ, R20 ;  /* 0x000000ffff057224 */ /* 0x000fce00078e0014 */
[----:B------:R-:W-:Y:S05]  /*2540*/  WARPSYNC.COLLECTIVE R16, `(.L_x_1642) ;  /* 0x0000000010087348 */ /* 0x000fea0003c00000 */
[----:B------:R0:W1:Y:S02]  /*2550*/  SHFL.BFLY P0, R20, R19, R18, R17 ;  /* 0x0c00001213147389 */ /* 0x0000640000000011 */
[----:B01----:R-:W-:Y:S01]  /*2560*/  ENDCOLLECTIVE ;  /* 0x000000000000791b */ /* 0x003fe20003800000 */
.L_x_1642:
[----:B------:R-:W-:Y:S02]  /*2570*/  IMAD.MOV.U32 R19, RZ, RZ, R21 ;  /* 0x000000ffff137224 */ /* 0x000fe400078e0015 */
[----:B------:R-:W-:-:S07]  /*2580*/  IMAD.MOV.U32 R31, RZ, RZ, R20 ;  /* 0x000000ffff1f7224 */ /* 0x000fce00078e0014 */
[----:B------:R-:W-:Y:S05]  /*2590*/  WARPSYNC.COLLECTIVE R16, `(.L_x_1643) ;  /* 0x0000000010087348 */ /* 0x000fea0003c00000 */
[----:B------:R0:W1:Y:S02]  /*25a0*/  SHFL.BFLY P0, R20, R19, R18, R17 ;  /* 0x0c00001213147389 */ /* 0x0000640000000011 */
[----:B01----:R-:W-:Y:S01]  /*25b0*/  ENDCOLLECTIVE ;  /* 0x000000000000791b */ /* 0x003fe20003800000 */
.L_x_1643:
[----:B------:R-:W-:Y:S05]  /*25c0*/  BRA `(.L_x_1644) ;  /* 0xffffffe400d47947 */ /* 0x000fea000383ffff */
.L_x_1617:
        /* <DEDUP_REMOVED lines=8> */
.L_x_1646:
[----:B------:R-:W-:Y:S05]  /*2650*/  BSYNC B1 ;  /* 0x0000000000017941 */ /* 0x000fea0003800000 */
.L_x_1645:
        /* <DEDUP_REMOVED lines=9> */
.L_x_1647:
[----:B------:R-:W-:Y:S01]  /*26f0*/  FSETP.GEU.FTZ.AND P2, PT, R34, R21, PT ;  /* 0x000000152200720b */ /* 0x000fe20003f5e000 */
[----:B------:R-:W-:Y:S02]  /*2700*/  IMAD.MOV.U32 R19, RZ, RZ, R35 ;  /* 0x000000ffff137224 */ /* 0x000fe400078e0023 */
[----:B------:R-:W-:-:S10]  /*2710*/  IMAD.MOV.U32 R31, RZ, RZ, R20 ;  /* 0x000000ffff1f7224 */ /* 0x000fd400078e0014 */
[----:B------:R-:W-:Y:S05]  /*2720*/  WARPSYNC.COLLECTIVE R16, `(.L_x_1648) ;  /* 0x0000000010087348 */ /* 0x000fea0003c00000 */
[----:B------:R0:W1:Y:S02]  /*2730*/  SHFL.BFLY P0, R20, R19, R18, R17 ;  /* 0x0c00001213147389 */ /* 0x0000640000000011 */
[----:B01----:R-:W-:Y:S01]  /*2740*/  ENDCOLLECTIVE ;  /* 0x000000000000791b */ /* 0x003fe20003800000 */
.L_x_1648:
        /* <DEDUP_REMOVED lines=11> */
.L_x_1649:
[----:B------:R-:W-:Y:S02]  /*2800*/  IMAD.MOV.U32 R19, RZ, RZ, R31 ;  /* 0x000000ffff137224 */ /* 0x000fe400078e001f */
[----:B------:R-:W-:-:S07]  /*2810*/  IMAD.MOV.U32 R28, RZ, RZ, R20 ;  /* 0x000000ffff1c7224 */ /* 0x000fce00078e0014 */
[----:B------:R-:W-:Y:S05]  /*2820*/  WARPSYNC.COLLECTIVE R16, `(.L_x_1650) ;  /* 0x0000000010087348 */ /* 0x000fea0003c00000 */
[----:B------:R0:W1:Y:S02]  /*2830*/  SHFL.BFLY P0, R20, R19, R18, R17 ;  /* 0x0c00001213147389 */ /* 0x0000640000000011 */
[----:B01----:R-:W-:Y:S01]  /*2840*/  ENDCOLLECTIVE ;  /* 0x000000000000791b */ /* 0x003fe20003800000 */
.L_x_1650:
[----:B------:R-:W-:Y:S01]  /*2850*/  FSETP.GEU.FTZ.AND P1, PT, R29, R28, PT ;  /* 0x0000001c1d00720b */ /* 0x000fe20003f3e000 */
[----:B------:R-:W-:-:S12]  /*2860*/  IMAD.MOV.U32 R19, RZ, RZ, R33 ;  /* 0x000000ffff137224 */ /* 0x000fd800078e0021 */
[----:B------:R-:W-:Y:S01]  /*2870*/  @P1 FSETP.NEU.FTZ.AND P2, PT, R29, R28, PT ;  /* 0x0000001c1d00120b */ /* 0x000fe20003f5d000 */
[----:B------:R-:W-:-:S12]  /*2880*/  IMAD.MOV.U32 R34, RZ, RZ, R20 ;  /* 0x000000ffff227224 */ /* 0x000fd800078e0014 */
[----:B------:R-:W-:Y:S05]  /*2890*/  WARPSYNC.COLLECTIVE R16, `(.L_x_1651) ;  /* 0x0000000010087348 */ /* 0x000fea0003c00000 */
[----:B------:R0:W1:Y:S02]  /*28a0*/  SHFL.BFLY P0, R20, R19, R18, R17 ;  /* 0x0c00001213147389 */ /* 0x0000640000000011 */
[----:B01----:R-:W-:Y:S01]  /*28b0*/  ENDCOLLECTIVE ;  /* 0x000000000000791b */ /* 0x003fe20003800000 */
.L_x_1651:
        /* <DEDUP_REMOVED lines=12> */
.L_x_1652:
[----:B------:R-:W-:Y:S02]  /*2980*/  IMAD.MOV.U32 R19, RZ, RZ, R32 ;  /* 0x000000ffff137224 */ /* 0x000fe400078e0020 */
[----:B------:R-:W-:-:S07]  /*2990*/  IMAD.MOV.U32 R21, RZ, RZ, R20 ;  /* 0x000000ffff157224 */ /* 0x000fce00078e0014 */
[----:B------:R-:W-:Y:S05]  /*29a0*/  WARPSYNC.COLLECTIVE R16, `(.L_x_1653) ;  /* 0x0000000010087348 */ /* 0x000fea0003c00000 */
[----:B------:R0:W1:Y:S02]  /*29b0*/  SHFL.BFLY P0, R20, R19, R18, R17 ;  /* 0x0c00001213147389 */ /* 0x0000640000000011 */
[----:B01----:R-:W-:Y:S01]  /*29c0*/  ENDCOLLECTIVE ;  /* 0x000000000000791b */ /* 0x003fe20003800000 */
.L_x_1653:
[----:B------:R-:W-:Y:S02]  /*29d0*/  IMAD.MOV.U32 R19, RZ, RZ, R29 ;  /* 0x000000ffff137224 */ /* 0x000fe400078e001d */
[----:B------:R-:W-:-:S07]  /*29e0*/  IMAD.MOV.U32 R33, RZ, RZ, R20 ;  /* 0x000000ffff217224 */ /* 0x000fce00078e0014 */
[----:B------:R-:W-:Y:S05]  /*29f0*/  WARPSYNC.COLLECTIVE R16, `(.L_x_1654) ;  /* 0x0000000010087348 */ /* 0x000fea0003c00000 */
[----:B------:R0:W1:Y:S02]  /*2a00*/  SHFL.BFLY P0, R20, R19, R18, R17 ;  /* 0x0c00001213147389 */ /* 0x0000640000000011 */
[----:B01----:R-:W-:Y:S01]  /*2a10*/  ENDCOLLECTIVE ;  /* 0x000000000000791b */ /* 0x003fe20003800000 */
.L_x_1654:
        /* <DEDUP_REMOVED lines=12> */
.L_x_1655:
[----:B------:R-:W-:Y:S02]  /*2ae0*/  IMAD.MOV.U32 R19, RZ, RZ, R33 ;  /* 0x000000ffff137224 */ /* 0x000fe400078e0021 */
[----:B------:R-:W-:-:S07]  /*2af0*/  IMAD.MOV.U32 R21, RZ, RZ, R20 ;  /* 0x000000ffff157224 */ /* 0x000fce00078e0014 */
[----:B------:R-:W-:Y:S05]  /*2b00*/  WARPSYNC.COLLECTIVE R16, `(.L_x_1656) ;  /* 0x0000000010087348 */ /* 0x000fea0003c00000 */
[----:B------:R0:W1:Y:S02]  /*2b10*/  SHFL.BFLY P0, R20, R19, R18, R17 ;  /* 0x0c00001213147389 */ /* 0x0000640000000011 */
[----:B01----:R-:W-:Y:S01]  /*2b20*/  ENDCOLLECTIVE ;  /* 0x000000000000791b */ /* 0x003fe20003800000 */
.L_x_1656:
[----:B------:R-:W-:Y:S01]  /*2b30*/  FSETP.GEU.FTZ.AND P2, PT, R34, R21, PT ;  /* 0x000000152200720b */ /* 0x000fe20003f5e000 */
[----:B------:R-:W-:-:S12]  /*2b40*/  IMAD.MOV.U32 R19, RZ, RZ, R29 ;  /* 0x000000ffff137224 */ /* 0x000fd800078e001d */
[----:B------:R-:W-:Y:S01]  /*2b50*/  @P2 FSETP.NEU.FTZ.AND P1, PT, R34, R21, PT ;  /* 0x000000152200220b */ /* 0x000fe20003f3d000 */
[----:B------:R-:W-:-:S12]  /*2b60*/  IMAD.MOV.U32 R28, RZ, RZ, R20 ;  /* 0x000000ffff1c7224 */ /* 0x000fd800078e0014 */
[----:B------:R-:W-:Y:S05]  /*2b70*/  WARPSYNC.COLLECTIVE R16, `(.L_x_1657) ;  /* 0x0000000010087348 */ /* 0x000fea0003c00000 */
[----:B------:R0:W1:Y:S02]  /*2b80*/  SHFL.BFLY P0, R20, R19, R18, R17 ;  /* 0x0c00001213147389 */ /* 0x0000640000000011 */
[----:B01----:R-:W-:Y:S01]  /*2b90*/  ENDCOLLECTIVE ;  /* 0x000000000000791b */ /* 0x003fe20003800000 */
.L_x_1657:
        /* <DEDUP_REMOVED lines=11> */
.L_x_1658:
[----:B------:R-:W-:Y:S02]  /*2c50*/  IMAD.MOV.U32 R19, RZ, RZ, R34 ;  /* 0x000000ffff137224 */ /* 0x000fe400078e0022 */
[----:B------:R-:W-:-:S07]  /*2c60*/  IMAD.MOV.U32 R21, RZ, RZ, R20 ;  /* 0x000000ffff157224 */ /* 0x000fce00078e0014 */
[----:B------:R-:W-:Y:S05]  /*2c70*/  WARPSYNC.COLLECTIVE R16, `(.L_x_1659) ;  /* 0x0000000010087348 */ /* 0x000fea0003c00000 */
[----:B------:R0:W1:Y:S02]  /*2c80*/  SHFL.BFLY P0, R20, R19, R18, R17 ;  /* 0x0c00001213147389 */ /* 0x0000640000000011 */
[----:B01----:R-:W-:Y:S01]  /*2c90*/  ENDCOLLECTIVE ;  /* 0x000000000000791b */ /* 0x003fe20003800000 */
.L_x_1659:
[----:B------:R-:W-:Y:S02]  /*2ca0*/  IMAD.MOV.U32 R19, RZ, RZ, R35 ;  /* 0x000000ffff137224 */ /* 0x000fe400078e0023 */
[----:B------:R-:W-:-:S07]  /*2cb0*/  IMAD.MOV.U32 R31, RZ, RZ, R20 ;  /* 0x000000ffff1f7224 */ /* 0x000fce00078e0014 */
[----:B------:R-:W-:Y:S05]  /*2cc0*/  WARPSYNC.COLLECTIVE R16, `(.L_x_1660) ;  /* 0x0000000010087348 */ /* 0x000fea0003c00000 */
[----:B------:R0:W1:Y:S02]  /*2cd0*/  SHFL.BFLY P0, R20, R19, R18, R17 ;  /* 0x0c00001213147389 */ /* 0x0000640000000011 */
[----:B01----:R-:W-:Y:S01]  /*2ce0*/  ENDCOLLECTIVE ;  /* 0x000000000000791b */ /* 0x003fe20003800000 */
.L_x_1660:
[----:B------:R-:W-:Y:S05]  /*2cf0*/  BRA `(.L_x_1661) ;  /* 0xffffffe800607947 */ /* 0x000fea000383ffff */
.L_x_1662:
        /* <DEDUP_REMOVED lines=16> */
.L_x_12142:


//--------------------- .text._ZN4vllm3moe10topkGatingILi8ELi128ELi4ELi16ELi32Ei13__nv_bfloat16LNS0_11ScoringFuncE1EEEvPKT5_PKbPfiPT4_PiiiibPKf --------------------------
	.section	.text._ZN4vllm3moe10topkGatingILi8ELi128ELi4ELi16ELi32Ei13__nv_bfloat16LNS0_11ScoringFuncE1EEEvPKT5_PKbPfiPT4_PiiiibPKf,"ax",@progbits
	.align	128
        .global         _ZN4vllm3moe10topkGatingILi8ELi128ELi4ELi16ELi32Ei13__nv_bfloat16LNS0_11ScoringFuncE1EEEvPKT5_PKbPfiPT4_PiiiibPKf
        .type           _ZN4vllm3moe10topkGatingILi8ELi128ELi4ELi16ELi32Ei13__nv_bfloat16LNS0_11ScoringFuncE1EEEvPKT5_PKbPfiPT4_PiiiibPKf,@function
        .size           _ZN4vllm3moe10topkGatingILi8ELi128ELi4ELi16ELi32Ei13__nv_bfloat16LNS0_11ScoringFuncE1EEEvPKT5_PKbPfiPT4_PiiiibPKf,(.L_x_12143 - _ZN4vllm3moe10topkGatingILi8ELi128ELi4ELi16ELi32Ei13__nv_bfloat16LNS0_11ScoringFuncE1EEEvPKT5_PKbPfiPT4_PiiiibPKf)
        .other          _ZN4vllm3moe10topkGatingILi8ELi128ELi4ELi16ELi32Ei13__nv_bfloat16LNS0_11ScoringFuncE1EEEvPKT5_PKbPfiPT4_PiiiibPKf,@"STO_CUDA_ENTRY STV_DEFAULT"
_ZN4vllm3moe10topkGatingILi8ELi128ELi4ELi16ELi32Ei13__nv_bfloat16LNS0_11ScoringFuncE1EEEvPKT5_PKbPfiPT4_PiiiibPKf:
.text._ZN4vllm3moe10topkGatingILi8ELi128ELi4ELi16ELi32Ei13__nv_bfloat16LNS0_11ScoringFuncE1EEEvPKT5_PKbPfiPT4_PiiiibPKf:
        /* <DEDUP_REMOVED lines=133> */
.L_x_1671:
        /* <DEDUP_REMOVED lines=68> */
.L_x_1696:
        /* <DEDUP_REMOVED lines=27> */
.L_x_1667:
[----:B------:R-:W-:Y:S05]  /*0e40*/  BSYNC B1 ;  /* 0x0000000000017941 */ /* 0x000fea0003800000 */
.L_x_1666:
        /* <DEDUP_REMOVED lines=36> */
.L_x_1670:
[----:B------:R-:W-:Y:S05]  /*1090*/  BSYNC B1 ;  /* 0x0000000000017941 */ /* 0x000fea0003800000 */
.L_x_1669:
[----:B------:R-:W-:Y:S05]  /*10a0*/  BRA `(.L_x_1671) ;  /* 0xfffffff400e87947 */ /* 0x000fea000383ffff */
.L_x_1664:
[----:B------:R-:W-:Y:S01]  /*10b0*/  IMAD.MOV.U32 R31, RZ, RZ, RZ ;  /* 0x000000ffff1f7224 */ /* 0x000fe200078e00ff */
[----:B------:R-:W-:Y:S01]  /*10c0*/  ULDC UR10, c[0x0][0x228] ;  /* 0x00008a00000a7ab9 */ /* 0x000fe20000000800 */
[----:B------:R-:W-:Y:S01]  /*10d0*/  ULDC UR11, c[0x0][0x240] ;  /* 0x00009000000b7ab9 */ /* 0x000fe20000000800 */
[----:B------:R-:W-:Y:S01]  /*10e0*/  ULDC UR5, c[0x0][0x248] ;  /* 0x0000920000057ab9 */ /* 0x000fe20000000800 */
[----:B------:R-:W-:-:S05]  /*10f0*/  ULDC.64 UR8, c[0x0][0x240] ;  /* 0x0000900000087ab9 */ /* 0x000fca0000000a00 */
.L_x_1677:
        /* <DEDUP_REMOVED lines=68> */
.L_x_1710:
        /* <DEDUP_REMOVED lines=26> */
.L_x_1674:
[----:B------:R-:W-:Y:S05]  /*16e0*/  BSYNC B1 ;  /* 0x0000000000017941 */ /* 0x000fea0003800000 */
.L_x_1673:
        /* <DEDUP_REMOVED lines=36> */
.L_x_1676:
[----:B------:R-:W-:Y:S05]  /*1930*/  BSYNC B1 ;  /* 0x0000000000017941 */ /* 0x000fea0003800000 */
.L_x_1675:
[----:B------:R-:W-:Y:S05]  /*1940*/  BRA `(.L_x_1677) ;  /* 0xfffffff400ec7947 */ /* 0x000fea000383ffff */
.L_x_1668:
[----:B------:R-:W-:Y:S05]  /*1950*/  BSYNC B0 ;  /* 0x0000000000007941 */ /* 0x000fea0003800000 */
.L_x_1663:
        /* <DEDUP_REMOVED lines=20> */
.L_x_1680:
        /* <DEDUP_REMOVED lines=18> */
.L_x_1679:
[----:B------:R-:W-:Y:S05]  /*1bc0*/  BSYNC B0 ;  /* 0x0000000000007941 */ /* 0x000fea0003800000 */
.L_x_1678:
        /* <DEDUP_REMOVED lines=13> */
.L_x_1682:
        /* <DEDUP_REMOVED lines=11> */
.L_x_1681:
[----:B------:R-:W-:Y:S05]  /*1d50*/  EXIT ;  /* 0x000000000000794d */ /* 0x000fea0003800000 */
.L_x_1665:
        /* <DEDUP_REMOVED lines=8> */
.L_x_1684:
[----:B------:R-:W-:Y:S05]  /*1de0*/  BSYNC B1 ;  /* 0x0000000000017941 */ /* 0x000fea0003800000 */
.L_x_1683:
        /* <DEDUP_REMOVED lines=8> */
.L_x_1685:
[----:B------:R-:W-:Y:S01]  /*1e70*/  FSETP.GEU.FTZ.AND P2, PT, R32, R21, PT ;  /* 0x000000152000720b */ /* 0x000fe20003f5e000 */
[----:B------:R-:W-:-:S12]  /*1e80*/  IMAD.MOV.U32 R18, RZ, RZ, R34 ;  /* 0x000000ffff127224 */ /* 0x000fd800078e0022 */
[----:B------:R-:W-:Y:S01]  /*1e90*/  @P2 FSETP.NEU.FTZ.AND P1, PT, R32, R21, PT ;  /* 0x000000152000220b */ /* 0x000fe20003f3d000 */
[----:B------:R-:W-:-:S12]  /*1ea0*/  IMAD.MOV.U32 R29, RZ, RZ, R19 ;  /* 0x000000ffff1d7224 */ /* 0x000fd800078e0013 */
[----:B------:R-:W-:Y:S05]  /*1eb0*/  WARPSYNC.COLLECTIVE R5, `(.L_x_1686) ;  /* 0x0000000005087348 */ /* 0x000fea0003c00000 */
[----:B------:R0:W1:Y:S02]  /*1ec0*/  SHFL.BFLY P0, R19, R18, R17, R16 ;  /* 0x0c00001112137389 */ /* 0x0000640000000010 */
[----:B01----:R-:W-:Y:S01]  /*1ed0*/  ENDCOLLECTIVE ;  /* 0x000000000000791b */ /* 0x003fe20003800000 */
.L_x_1686:
        /* <DEDUP_REMOVED lines=12> */
.L_x_1687:
[----:B------:R-:W-:Y:S02]  /*1fa0*/  IMAD.MOV.U32 R18, RZ, RZ, R21 ;  /* 0x000000ffff127224 */ /* 0x000fe400078e0015 */
[----:B------:R-:W-:-:S07]  /*1fb0*/  IMAD.MOV.U32 R31, RZ, RZ, R19 ;  /* 0x000000ffff1f7224 */ /* 0x000fce00078e0013 */
[----:B------:R-:W-:Y:S05]  /*1fc0*/  WARPSYNC.COLLECTIVE R5, `(.L_x_1688) ;  /* 0x0000000005087348 */ /* 0x000fea0003c00000 */
[----:B------:R0:W1:Y:S02]  /*1fd0*/  SHFL.BFLY P0, R19, R18, R17, R16 ;  /* 0x0c00001112137389 */ /* 0x0000640000000010 */
[----:B01----:R-:W-:Y:S01]  /*1fe0*/  ENDCOLLECTIVE ;  /* 0x000000000000791b */ /* 0x003fe20003800000 */
.L_x_1688:
[----:B------:R-:W-:Y:S02]  /*1ff0*/  IMAD.MOV.U32 R18, RZ, RZ, R28 ;  /* 0x000000ffff127224 */ /* 0x000fe400078e001c */
[----:B------:R-:W-:-:S07]  /*2000*/  IMAD.MOV.U32 R32, RZ, RZ, R19 ;  /* 0x000000ffff207224 */ /* 0x000fce00078e0013 */
[----:B------:R-:W-:Y:S05]  /*2010*/  WARPSYNC.COLLECTIVE R5, `(.L_x_1689) ;  /* 0x0000000005087348 */ /* 0x000fea0003c00000 */
[----:B------:R0:W1:Y:S02]  /*2020*/  SHFL.BFLY P0, R19, R18, R17, R16 ;  /* 0x0c00001112137389 */ /* 0x0000640000000010 */
[----:B01----:R-:W-:Y:S01]  /*2030*/  ENDCOLLECTIVE ;  /* 0x000000000000791b */ /* 0x003fe20003800000 */
.L_x_1689:
        /* <DEDUP_REMOVED lines=12> */
.L_x_1690:
[----:B------:R-:W-:Y:S02]  /*2100*/  IMAD.MOV.U32 R18, RZ, RZ, R35 ;  /* 0x000000ffff127224 */ /* 0x000fe400078e0023 */
[----:B------:R-:W-:-:S07]  /*2110*/  IMAD.MOV.U32 R29, RZ, RZ, R19 ;  /* 0x000000ffff1d7224 */ /* 0x000fce00078e0013 */
[----:B------:R-:W-:Y:S05]  /*2120*/  WARPSYNC.COLLECTIVE R5, `(.L_x_1691) ;  /* 0x0000000005087348 */ /* 0x000fea0003c00000 */
[----:B------:R0:W1:Y:S02]  /*2130*/  SHFL.BFLY P0, R19, R18, R17, R16 ;  /* 0x0c00001112137389 */ /* 0x0000640000000010 */
[----:B01----:R-:W-:Y:S01]  /*2140*/  ENDCOLLECTIVE ;  /* 0x000000000000791b */ /* 0x003fe20003800000 */
.L_x_1691:
[----:B------:R-:W-:Y:S01]  /*2150*/  FSETP.GEU.FTZ.AND P2, PT, R34, R29, PT ;  /* 0x0000001d2200720b */ /* 0x000fe20003f5e000 */
[----:B------:R-:W-:-:S12]  /*2160*/  IMAD.MOV.U32 R18, RZ, RZ, R28 ;  /* 0x000000ffff127224 */ /* 0x000fd800078e001c */
[----:B------:R-:W-:Y:S01]  /*2170*/  @P2 FSETP.NEU.FTZ.AND P1, PT, R34, R29, PT ;  /* 0x0000001d2200220b */ /* 0x000fe20003f3d000 */
[----:B------:R-:W-:-:S12]  /*2180*/  IMAD.MOV.U32 R20, RZ, RZ, R19 ;  /* 0x000000ffff147224 */ /* 0x000fd800078e0013 */
[----:B------:R-:W-:Y:S05]  /*2190*/  WARPSYNC.COLLECTIVE R5, `(.L_x_1692) ;  /* 0x0000000005087348 */ /* 0x000fea0003c00000 */
[----:B------:R0:W1:Y:S02]  /*21a0*/  SHFL.BFLY P0, R19, R18, R17, R16 ;  /* 0x0c00001112137389 */ /* 0x0000640000000010 */
[----:B01----:R-:W-:Y:S01]  /*21b0*/  ENDCOLLECTIVE ;  /* 0x000000000000791b */ /* 0x003fe20003800000 */
.L_x_1692:
        /* <DEDUP_REMOVED lines=11> */
.L_x_1693:
[----:B------:R-:W-:Y:S02]  /*2270*/  IMAD.MOV.U32 R18, RZ, RZ, R32 ;  /* 0x000000ffff127224 */ /* 0x000fe400078e0020 */
[----:B------:R-:W-:-:S07]  /*2280*/  IMAD.MOV.U32 R20, RZ, RZ, R19 ;  /* 0x000000ffff147224 */ /* 0x000fce00078e0013 */
[----:B------:R-:W-:Y:S05]  /*2290*/  WARPSYNC.COLLECTIVE R5, `(.L_x_1694) ;  /* 0x0000000005087348 */ /* 0x000fea0003c00000 */
[----:B------:R0:W1:Y:S02]  /*22a0*/  SHFL.BFLY P0, R19, R18, R17, R16 ;  /* 0x0c00001112137389 */ /* 0x0000640000000010 */
[----:B01----:R-:W-:Y:S01]  /*22b0*/  ENDCOLLECTIVE ;  /* 0x000000000000791b */ /* 0x003fe20003800000 */
.L_x_1694:
[----:B------:R-:W-:Y:S02]  /*22c0*/  IMAD.MOV.U32 R18, RZ, RZ, R34 ;  /* 0x000000ffff127224 */ /* 0x000fe400078e0022 */
[----:B------:R-:W-:-:S07]  /*22d0*/  IMAD.MOV.U32 R31, RZ, RZ, R19 ;  /* 0x000000ffff1f7224 */ /* 0x000fce00078e0013 */
[----:B------:R-:W-:Y:S05]  /*22e0*/  WARPSYNC.COLLECTIVE R5, `(.L_x_1695) ;  /* 0x0000000005087348 */ /* 0x000fea0003c00000 */
[----:B------:R0:W1:Y:S02]  /*22f0*/  SHFL.BFLY P0, R19, R18, R17, R16 ;  /* 0x0c00001112137389 */ /* 0x0000640000000010 */
[----:B01----:R-:W-:Y:S01]  /*2300*/  ENDCOLLECTIVE ;  /* 0x000000000000791b */ /* 0x003fe20003800000 */
.L_x_1695:
[----:B------:R-:W-:Y:S01]  /*2310*/  PLOP3.LUT P0, PT, PT, PT, PT, 0x80, 0x0 ;  /* 0x000000000000781c */ /* 0x000fe20003f0f070 */
[----:B------:R-:W-:-:S12]  /*2320*/  BRA `(.L_x_1696) ;  /* 0xffffffe800587947 */ /* 0x000fd8000383ffff */
.L_x_1672:
        /* <DEDUP_REMOVED lines=8> */
.L_x_1698:
[----:B------:R-:W-:Y:S05]  /*23b0*/  BSYNC B1 ;  /* 0x0000000000017941 */ /* 0x000fea0003800000 */
.L_x_1697:
        /* <DEDUP_REMOVED lines=8> */
.L_x_1699:
[----:B------:R-:W-:Y:S01]  /*2440*/  FSETP.GEU.FTZ.AND P2, PT, R33, R20, PT ;  /* 0x000000142100720b */ /* 0x000fe20003f5e000 */
[----:B------:R-:W-:-:S12]  /*2450*/  IMAD.MOV.U32 R18, RZ, RZ, R32 ;  /* 0x000000ffff127224 */ /* 0x000fd800078e0020 */
[----:B------:R-:W-:Y:S01]  /*2460*/  @P2 FSETP.NEU.FTZ.AND P1, PT, R33, R20, PT ;  /* 0x000000142100220b */ /* 0x000fe20003f3d000 */
[----:B------:R-:W-:-:S12]  /*2470*/  IMAD.MOV.U32 R21, RZ, RZ, R19 ;  /* 0x000000ffff157224 */ /* 0x000fd800078e0013 */
[----:B------:R-:W-:Y:S05]  /*2480*/  WARPSYNC.COLLECTIVE R5, `(.L_x_1700) ;  /* 0x0000000005087348 */ /* 0x000fea0003c00000 */
[----:B------:R0:W1:Y:S02]  /*2490*/  SHFL.BFLY P0, R19, R18, R17, R16 ;  /* 0x0c00001112137389 */ /* 0x0000640000000010 */
[----:B01----:R-:W-:Y:S01]  /*24a0*/  ENDCOLLECTIVE ;  /* 0x000000000000791b */ /* 0x003fe20003800000 */
.L_x_1700:
        /* <DEDUP_REMOVED lines=12> */
.L_x_1701:
[----:B------:R-:W-:Y:S02]  /*2570*/  IMAD.MOV.U32 R18, RZ, RZ, R21 ;  /* 0x000000ffff127224 */ /* 0x000fe400078e0015 */
[----:B------:R-:W-:-:S07]  /*2580*/  IMAD.MOV.U32 R29, RZ, RZ, R19 ;  /* 0x000000ffff1d7224 */ /* 0x000fce00078e0013 */
[----:B------:R-:W-:Y:S05]  /*2590*/  WARPSYNC.COLLECTIVE R5, `(.L_x_1702) ;  /* 0x0000000005087348 */ /* 0x000fea0003c00000 */
[----:B------:R0:W1:Y:S02]  /*25a0*/  SHFL.BFLY P0, R19, R18, R17, R16 ;  /* 0x0c00001112137389 */ /* 0x0000640000000010 */
[----:B01----:R-:W-:Y:S01]  /*25b0*/  ENDCOLLECTIVE ;  /* 0x000000000000791b */ /* 0x003fe20003800000 */
.L_x_1702:
[----:B------:R-:W-:Y:S02]  /*25c0*/  IMAD.MOV.U32 R18, RZ, RZ, R20 ;  /* 0x000000ffff127224 */ /* 0x000fe400078e0014 */
[----:B------:R-:W-:-:S07]  /*25d0*/  IMAD.MOV.U32 R32, RZ, RZ, R19 ;  /* 0x000000ffff207224 */ /* 0x000fce00078e0013 */
[----:B------:R-:W-:Y:S05]  /*25e0*/  WARPSYNC.COLLECTIVE R5, `(.L_x_1703) ;  /* 0x0000000005087348 */ /* 0x000fea0003c00000 */
[----:B------:R0:W1:Y:S02]  /*25f0*/  SHFL.BFLY P0, R19, R18, R17, R16 ;  /* 0x0c00001112137389 */ /* 0x0000640000000010 */
[----:B01----:R-:W-:Y:S01]  /*2600*/  ENDCOLLECTIVE ;  /* 0x000000000000791b */ /* 0x003fe20003800000 */
.L_x_1703:
        /* <DEDUP_REMOVED lines=12> */
.L_x_1704:
[----:B------:R-:W-:Y:S02]  /*26d0*/  IMAD.MOV.U32 R18, RZ, RZ, R33 ;  /* 0x000000ffff127224 */ /* 0x000fe400078e0021 */
[----:B------:R-:W-:-:S07]  /*26e0*/  IMAD.MOV.U32 R29, RZ, RZ, R19 ;  /* 0x000000ffff1d7224 */ /* 0x000fce00078e0013 */
[----:B------:R-:W-:Y:S05]  /*26f0*/  WARPSYNC.COLLECTIVE R5, `(.L_x_1705) ;  /* 0x0000000005087348 */ /* 0x000fea0003c00000 */
[----:B------:R0:W1:Y:S02]  /*2700*/  SHFL.BFLY P0, R19, R18, R17, R16 ;  /* 0x0c00001112137389 */ /* 0x0000640000000010 */
[----:B01----:R-:W-:Y:S01]  /*2710*/  ENDCOLLECTIVE ;  /* 0x000000000000791b */ /* 0x003fe20003800000 */
.L_x_1705:
[----:B------:R-:W-:Y:S01]  /*2720*/  FSETP.GEU.FTZ.AND P2, PT, R36, R29, PT ;  /* 0x0000001d2400720b */ /* 0x000fe20003f5e000 */
[----:B------:R-:W-:-:S12]  /*2730*/  IMAD.MOV.U32 R18, RZ, RZ, R34 ;  /* 0x000000ffff127224 */ /* 0x000fd800078e0022 */
[----:B------:R-:W-:Y:S01]  /*2740*/  @P2 FSETP.NEU.FTZ.AND P1, PT, R36, R29, PT ;  /* 0x0000001d2400220b */ /* 0x000fe20003f3d000 */
[----:B------:R-:W-:-:S12]  /*2750*/  IMAD.MOV.U32 R20, RZ, RZ, R19 ;  /* 0x000000ffff147224 */ /* 0x000fd800078e0013 */
[----:B------:R-:W-:Y:S05]  /*2760*/  WARPSYNC.COLLECTIVE R5, `(.L_x_1706) ;  /* 0x0000000005087348 */ /* 0x000fea0003c00000 */
[----:B------:R0:W1:Y:S02]  /*2770*/  SHFL.BFLY P0, R19, R18, R17, R16 ;  /* 0x0c00001112137389 */ /* 0x0000640000000010 */
[----:B01----:R-:W-:Y:S01]  /*2780*/  ENDCOLLECTIVE ;  /* 0x000000000000791b */ /* 0x003fe20003800000 */
.L_x_1706:
        /* <DEDUP_REMOVED lines=11> */
.L_x_1707:
[----:B------:R-:W-:Y:S02]  /*2840*/  IMAD.MOV.U32 R18, RZ, RZ, R32 ;  /* 0x000000ffff127224 */ /* 0x000fe400078e0020 */
[----:B------:R-:W-:-:S07]  /*2850*/  IMAD.MOV.U32 R20, RZ, RZ, R19 ;  /* 0x000000ffff147224 */ /* 0x000fce00078e0013 */
[----:B------:R-:W-:Y:S05]  /*2860*/  WARPSYNC.COLLECTIVE R5, `(.L_x_1708) ;  /* 0x0000000005087348 */ /* 0x000fea0003c00000 */
[----:B------:R0:W1:Y:S02]  /*2870*/  SHFL.BFLY P0, R19, R18, R17, R16 ;  /* 0x0c00001112137389 */ /* 0x0000640000000010 */
[----:B01----:R-:W-:Y:S01]  /*2880*/  ENDCOLLECTIVE ;  /* 0x000000000000791b */ /* 0x003fe20003800000 */
.L_x_1708:
[----:B------:R-:W-:Y:S02]  /*2890*/  IMAD.MOV.U32 R18, RZ, RZ, R36 ;  /* 0x000000ffff127224 */ /* 0x000fe400078e0024 */
[----:B------:R-:W-:-:S07]  /*28a0*/  IMAD.MOV.U32 R21, RZ, RZ, R19 ;  /* 0x000000ffff157224 */ /* 0x000fce00078e0013 */
[----:B------:R-:W-:Y:S05]  /*28b0*/  WARPSYNC.COLLECTIVE R5, `(.L_x_1709) ;  /* 0x0000000005087348 */ /* 0x000fea0003c00000 */
[----:B------:R0:W1:Y:S02]  /*28c0*/  SHFL.BFLY P0, R19, R18, R17, R16 ;  /* 0x0c00001112137389 */ /* 0x0000640000000010 */
[----:B01----:R-:W-:Y:S01]  /*28d0*/  ENDCOLLECTIVE ;  /* 0x000000000000791b */ /* 0x003fe20003800000 */
.L_x_1709:
[----:B------:R-:W-:Y:S01]  /*28e0*/  PLOP3.LUT P0, PT, PT, PT, PT, 0x80, 0x0 ;  /* 0x000000000000781c */ /* 0x000fe20003f0f070 */
[----:B------:R-:W-:-:S12]  /*28f0*/  BRA `(.L_x_1710) ;  /* 0xffffffec00107947 */ /* 0x000fd8000383ffff */
.L_x_1711:
        /* <DEDUP_REMOVED lines=16> */
.L_x_12143:


//--------------------- .text._ZN4vllm3moe10topkGatingILi8ELi64ELi4ELi16ELi32Ei13__nv_bfloat16LNS0_11ScoringFuncE1EEEvPKT5_PKbPfiPT4_PiiiibPKf --------------------------
	.section	.text._ZN4vllm3moe10topkGatingILi8ELi64ELi4ELi16ELi32Ei13__nv_bfloat16LNS0_11ScoringFuncE1EEEvPKT5_PKbPfiPT4_PiiiibPKf,"ax",@progbits
	.align	128
        .global         _ZN4vllm3moe10topkGatingILi8ELi64ELi4ELi16ELi32Ei13__nv_bfloat16LNS0_11ScoringFuncE1EEEvPKT5_PKbPfiPT4_PiiiibPKf
        .type           _ZN4vllm3moe10topkGatingILi8ELi64ELi4ELi16ELi32Ei13__nv_bfloat16LNS0_11ScoringFuncE1EEEvPKT5_PKbPfiPT4_PiiiibPKf,@function
        .size           _ZN4vllm3moe10topkGatingILi8ELi64ELi4ELi16ELi32Ei13__nv_bfloat16LNS0_11ScoringFuncE1EEEvPKT5_PKbPfiPT4_PiiiibPKf,(.L_x_12144 - _ZN4vllm3moe10topkGatingILi8ELi64ELi4ELi16ELi32Ei13__nv_bfloat16LNS0_11ScoringFuncE1EEEvPKT5_PKbPfiPT4_PiiiibPKf)
        .other          _ZN4vllm3moe10topkGatingILi8ELi64ELi4ELi16ELi32Ei13__nv_bfloat16LNS0_11ScoringFuncE1EEEvPKT5_PKbPfiPT4_PiiiibPKf,@"STO_CUDA_ENTRY STV_DEFAULT"
_ZN4vllm3moe10topkGatingILi8ELi64ELi4ELi16ELi32Ei13__nv_bfloat16LNS0_11ScoringFuncE1EEEvPKT5_PKbPfiPT4_PiiiibPKf:
.text._ZN4vllm3moe10topkGatingILi8ELi64ELi4ELi16ELi32Ei13__nv_bfloat16LNS0_11ScoringFuncE1EEEvPKT5_PKbPfiPT4_PiiiibPKf:
        /* <DEDUP_REMOVED lines=133> */
.L_x_1720:
        /* <DEDUP_REMOVED lines=56> */
.L_x_1742:
        /* <DEDUP_REMOVED lines=28> */
.L_x_1716:
[----:B------:R-:W-:Y:S05]  /*0d90*/  BSYNC B1 ;  /* 0x0000000000017941 */ /* 0x000fea0003800000 */
.L_x_1715:
        /* <DEDUP_REMOVED lines=36> */
.L_x_1719:
[----:B------:R-:W-:Y:S05]  /*0fe0*/  BSYNC B1 ;  /* 0x0000000000017941 */ /* 0x000fea0003800000 */
.L_x_1718:
[----:B------:R-:W-:Y:S05]  /*0ff0*/  BRA `(.L_x_1720) ;  /* 0xfffffff800147947 */ /* 0x000fea000383ffff */
.L_x_1713:
[----:B------:R-:W-:Y:S01]  /*1000*/  IMAD.MOV.U32 R31, RZ, RZ, RZ ;  /* 0x000000ffff1f7224 */ /* 0x000fe200078e00ff */
[----:B------:R-:W-:Y:S01]  /*1010*/  ULDC UR10, c[0x0][0x228] ;  /* 0x00008a00000a7ab9 */ /* 0x000fe20000000800 */
[----:B------:R-:W-:Y:S01]  /*1020*/  ULDC UR11, c[0x0][0x240] ;  /* 0x00009000000b7ab9 */ /* 0x000fe20000000800 */
[----:B------:R-:W-:Y:S01]  /*1030*/  ULDC UR5, c[0x0][0x248] ;  /* 0x0000920000057ab9 */ /* 0x000fe20000000800 */
[----:B------:R-:W-:-:S05]  /*1040*/  ULDC.64 UR8, c[0x0][0x240] ;  /* 0x0000900000087ab9 */ /* 0x000fca0000000a00 */
.L_x_1726:
        /* <DEDUP_REMOVED lines=56> */
.L_x_1753:
        /* <DEDUP_REMOVED lines=27> */
.L_x_1723:
[----:B------:R-:W-:Y:S05]  /*1580*/  BSYNC B1 ;  /* 0x0000000000017941 */ /* 0x000fea0003800000 */
.L_x_1722:
        /* <DEDUP_REMOVED lines=36> */
.L_x_1725:
[----:B------:R-:W-:Y:S05]  /*17d0*/  BSYNC B1 ;  /* 0x0000000000017941 */ /* 0x000fea0003800000 */
.L_x_1724:
[----:B------:R-:W-:Y:S05]  /*17e0*/  BRA `(.L_x_1726) ;  /* 0xfffffff800187947 */ /* 0x000fea000383ffff */
.L_x_1717:
[----:B------:R-:W-:Y:S05]  /*17f0*/  BSYNC B0 ;  /* 0x0000000000007941 */ /* 0x000fea0003800000 */
.L_x_1712:
        /* <DEDUP_REMOVED lines=20> */
.L_x_1729:
        /* <DEDUP_REMOVED lines=18> */
.L_x_1728:
[----:B------:R-:W-:Y:S05]  /*1a60*/  BSYNC B0 ;  /* 0x0000000000007941 */ /* 0x000fea0003800000 */
.L_x_1727:
        /* <DEDUP_REMOVED lines=13> */
.L_x_1731:
        /* <DEDUP_REMOVED lines=11> */
.L_x_1730:
[----:B------:R-:W-:Y:S05]  /*1bf0*/  EXIT ;  /* 0x000000000000794d */ /* 0x000fea0003800000 */
.L_x_1714:
        /* <DEDUP_REMOVED lines=8> */
.L_x_1733:
[----:B------:R-:W-:Y:S05]  /*1c80*/  BSYNC B1 ;  /* 0x0000000000017941 */ /* 0x000fea0003800000 */
.L_x_1732:
        /* <DEDUP_REMOVED lines=8> */
.L_x_1734:
[----:B------:R-:W-:Y:S01]  /*1d10*/  FSETP.GEU.FTZ.AND P2, PT, R32, R21, PT ;  /* 0x000000152000720b */ /* 0x000fe20003f5e000 */
[----:B------:R-:W-:-:S12]  /*1d20*/  IMAD.MOV.U32 R18, RZ, RZ, R28 ;  /* 0x000000ffff127224 */ /* 0x000fd800078e001c */
[----:B------:R-:W-:Y:S01]  /*1d30*/  @P2 FSETP.NEU.FTZ.AND P1, PT, R32, R21, PT ;  /* 0x000000152000220b */ /* 0x000fe20003f3d000 */
[----:B------:R-:W-:-:S12]  /*1d40*/  IMAD.MOV.U32 R29, RZ, RZ, R19 ;  /* 0x000000ffff1d7224 */ /* 0x000fd800078e0013 */
[----:B------:R-:W-:Y:S05]  /*1d50*/  WARPSYNC.COLLECTIVE R5, `(.L_x_1735) ;  /* 0x0000000005087348 */ /* 0x000fea0003c00000 */
[----:B------:R0:W1:Y:S02]  /*1d60*/  SHFL.BFLY P0, R19, R18, R17, R16 ;  /* 0x0c00001112137389 */ /* 0x0000640000000010 */
[----:B01----:R-:W-:Y:S01]  /*1d70*/  ENDCOLLECTIVE ;  /* 0x000000000000791b */ /* 0x003fe20003800000 */
.L_x_1735:
        /* <DEDUP_REMOVED lines=11> */
.L_x_1736:
[----:B------:R-:W-:Y:S02]  /*1e30*/  IMAD.MOV.U32 R18, RZ, RZ, R29 ;  /* 0x000000ffff127224 */ /* 0x000fe400078e001d */
[----:B------:R-:W-:-:S07]  /*1e40*/  IMAD.MOV.U32 R21, RZ, RZ, R19 ;  /* 0x000000ffff157224 */ /* 0x000fce00078e0013 */
[----:B------:R-:W-:Y:S05]  /*1e50*/  WARPSYNC.COLLECTIVE R5, `(.L_x_1737) ;  /* 0x0000000005087348 */ /* 0x000fea0003c00000 */
[----:B------:R0:W1:Y:S02]  /*1e60*/  SHFL.BFLY P0, R19, R18, R17, R16 ;  /* 0x0c00001112137389 */ /* 0x0000640000000010 */
[----:B01----:R-:W-:Y:S01]  /*1e70*/  ENDCOLLECTIVE ;  /* 0x000000000000791b */ /* 0x003fe20003800000 */
.L_x_1737:
[----:B------:R-:W-:Y:S01]  /*1e80*/  FSETP.GEU.FTZ.AND P2, PT, R34, R21, PT ;  /* 0x000000152200720b */ /* 0x000fe20003f5e000 */
[----:B------:R-:W-:-:S12]  /*1e90*/  IMAD.MOV.U32 R18, RZ, RZ, R36 ;  /* 0x000000ffff127224 */ /* 0x000fd800078e0024 */
[----:B------:R-:W-:Y:S01]  /*1ea0*/  @P2 FSETP.NEU.FTZ.AND P1, PT, R34, R21, PT ;  /* 0x000000152200220b */ /* 0x000fe20003f3d000 */
[----:B------:R-:W-:-:S12]  /*1eb0*/  IMAD.MOV.U32 R28, RZ, RZ, R19 ;  /* 0x000000ffff1c7224 */ /* 0x000fd800078e0013 */
[----:B------:R-:W-:Y:S05]  /*1ec0*/  WARPSYNC.COLLECTIVE R5, `(.L_x_1738) ;  /* 0x0000000005087348 */ /* 0x000fea0003c00000 */
[----:B------:R0:W1:Y:S02]  /*1ed0*/  SHFL.BFLY P0, R19, R18, R17, R16 ;  /* 0x0c00001112137389 */ /* 0x0000640000000010 */
[----:B01----:R-:W-:Y:S01]  /*1ee0*/  ENDCOLLECTIVE ;  /* 0x000000000000791b */ /* 0x003fe20003800000 */
.L_x_1738:
        /* <DEDUP_REMOVED lines=11> */
.L_x_1739:
[----:B------:R-:W-:Y:S02]  /*1fa0*/  IMAD.MOV.U32 R18, RZ, RZ, R32 ;  /* 0x000000ffff127224 */ /* 0x000fe400078e0020 */
[----:B------:R-:W-:-:S07]  /*1fb0*/  IMAD.MOV.U32 R20, RZ, RZ, R19 ;  /* 0x000000ffff147224 */ /* 0x000fce00078e0013 */
[----:B------:R-:W-:Y:S05]  /*1fc0*/  WARPSYNC.COLLECTIVE R5, `(.L_x_1740) ;  /* 0x0000000005087348 */ /* 0x000fea0003c00000 */
[----:B------:R0:W1:Y:S02]  /*1fd0*/  SHFL.BFLY P0, R19, R18, R17, R16 ;  /* 0x0c00001112137389 */ /* 0x0000640000000010 */
[----:B01----:R-:W-:Y:S01]  /*1fe0*/  ENDCOLLECTIVE ;  /* 0x000000000000791b */ /* 0x003fe20003800000 */
.L_x_1740:
[----:B------:R-:W-:Y:S02]  /*1ff0*/  IMAD.MOV.U32 R18, RZ, RZ, R34 ;  /* 0x000000ffff127224 */ /* 0x000fe400078e0022 */
[----:B------:R-:W-:-:S07]  /*2000*/  IMAD.MOV.U32 R31, RZ, RZ, R19 ;  /* 0x000000ffff1f7224 */ /* 0x000fce00078e0013 */
[----:B------:R-:W-:Y:S05]  /*2010*/  WARPSYNC.COLLECTIVE R5, `(.L_x_1741) ;  /* 0x0000000005087348 */ /* 0x000fea0003c00000 */
[----:B------:R0:W1:Y:S02]  /*2020*/  SHFL.BFLY P0, R19, R18, R17, R16 ;  /* 0x0c00001112137389 */ /* 0x0000640000000010 */
[----:B01----:R-:W-:Y:S01]  /*2030*/  ENDCOLLECTIVE ;  /* 0x000000000000791b */ /* 0x003fe20003800000 */
.L_x_1741:
[----:B------:R-:W-:Y:S05]  /*2040*/  BRA `(.L_x_1742) ;  /* 0xffffffe800e07947 */ /* 0x000fea000383ffff */
.L_x_1721:
        /* <DEDUP_REMOVED lines=8> */
.L_x_1744:
[----:B------:R-:W-:Y:S05]  /*20d0*/  BSYNC B1 ;  /* 0x0000000000017941 */ /* 0x000fea0003800000 */
.L_x_1743:
        /* <DEDUP_REMOVED lines=8> */
.L_x_1745:
[----:B------:R-:W-:Y:S01]  /*2160*/  FSETP.GEU.FTZ.AND P2, PT, R28, R21, PT ;  /* 0x000000151c00720b */ /* 0x000fe20003f5e000 */
[----:B------:R-:W-:-:S12]  /*2170*/  IMAD.MOV.U32 R18, RZ, RZ, R36 ;  /* 0x000000ffff127224 */ /* 0x000fd800078e0024 */
[----:B------:R-:W-:Y:S01]  /*2180*/  @P2 FSETP.NEU.FTZ.AND P1, PT, R28, R21, PT ;  /* 0x000000151c00220b */ /* 0x000fe20003f3d000 */
[----:B------:R-:W-:-:S12]  /*2190*/  IMAD.MOV.U32 R29, RZ, RZ, R19 ;  /* 0x000000ffff1d7224 */ /* 0x000fd800078e0013 */
[----:B------:R-:W-:Y:S05]  /*21a0*/  WARPSYNC.COLLECTIVE R5, `(.L_x_1746) ;  /* 0x0000000005087348 */ /* 0x000fea0003c00000 */
[----:B------:R0:W1:Y:S02]  /*21b0*/  SHFL.BFLY P0, R19, R18, R17, R16 ;  /* 0x0c00001112137389 */ /* 0x0000640000000010 */
[----:B01----:R-:W-:Y:S01]  /*21c0*/  ENDCOLLECTIVE ;  /* 0x000000000000791b */ /* 0x003fe20003800000 */
.L_x_1746:
        /* <DEDUP_REMOVED lines=11> */
.L_x_1747:
[----:B------:R-:W-:Y:S02]  /*2280*/  IMAD.MOV.U32 R18, RZ, RZ, R29 ;  /* 0x000000ffff127224 */ /* 0x000fe400078e001d */
[----:B------:R-:W-:-:S07]  /*2290*/  IMAD.MOV.U32 R21, RZ, RZ, R19 ;  /* 0x000000ffff157224 */ /* 0x000fce00078e0013 */
[----:B------:R-:W-:Y:S05]  /*22a0*/  WARPSYNC.COLLECTIVE R5, `(.L_x_1748) ;  /* 0x0000000005087348 */ /* 0x000fea0003c00000 */
[----:B------:R0:W1:Y:S02]  /*22b0*/  SHFL.BFLY P0, R19, R18, R17, R16 ;  /* 0x0c00001112137389 */ /* 0x0000640000000010 */
[----:B01----:R-:W-:Y:S01]  /*22c0*/  ENDCOLLECTIVE ;  /* 0x000000000000791b */ /* 0x003fe20003800000 */
.L_x_1748:
[----:B------:R-:W-:Y:S01]  /*22d0*/  FSETP.GEU.FTZ.AND P2, PT, R32, R21, PT ;  /* 0x000000152000720b */ /* 0x000fe20003f5e000 */
[----:B------:R-:W-:-:S12]  /*22e0*/  IMAD.MOV.U32 R18, RZ, RZ, R34 ;  /* 0x000000ffff127224 */ /* 0x000fd800078e0022 */
[----:B------:R-:W-:Y:S01]  /*22f0*/  @P2 FSETP.NEU.FTZ.AND P1, PT, R32, R21, PT ;  /* 0x000000152000220b */ /* 0x000fe20003f3d000 */
[----:B------:R-:W-:-:S12]  /*2300*/  IMAD.MOV.U32 R28, RZ, RZ, R19 ;  /* 0x000000ffff1c7224 */ /* 0x000fd800078e0013 */
[----:B------:R-:W-:Y:S05]  /*2310*/  WARPSYNC.COLLECTIVE R5, `(.L_x_1749) ;  /* 0x0000000005087348 */ /* 0x000fea0003c00000 */
[----:B------:R0:W1:Y:S02]  /*2320*/  SHFL.BFLY P0, R19, R18, R17, R16 ;  /* 0x0c00001112137389 */ /* 0x0000640000000010 */
[----:B01----:R-:W-:Y:S01]  /*2330*/  ENDCOLLECTIVE ;  /* 0x000000000000791b */ /* 0x003fe20003800000 */
.L_x_1749:
        /* <DEDUP_REMOVED lines=11> */
.L_x_1750:
[----:B------:R-:W-:Y:S02]  /*23f0*/  IMAD.MOV.U32 R18, RZ, RZ, R32 ;  /* 0x000000ffff127224 */ /* 0x000fe400078e0020 */
[----:B------:R-:W-:-:S07]  /*2400*/  IMAD.MOV.U32 R20, RZ, RZ, R19 ;  /* 0x000000ffff147224 */ /* 0x000fce00078e0013 */
[----:B------:R-:W-:Y:S05]  /*2410*/  WARPSYNC.COLLECTIVE R5, `(.L_x_1751) ;  /* 0x0000000005087348 */ /* 0x000fea0003c00000 */
[----:B------:R0:W1:Y:S02]  /*2420*/  SHFL.BFLY P0, R19, R18, R17, R16 ;  /* 0x0c00001112137389 */ /* 0x0000640000000010 */
[----:B01----:R-:W-:Y:S01]  /*2430*/  ENDCOLLECTIVE ;  /* 0x000000000000791b */ /* 0x003fe20003800000 */
.L_x_1751:
[----:B------:R-:W-:Y:S02]  /*2440*/  IMAD.MOV.U32 R18, RZ, RZ, R36 ;  /* 0x000000ffff127224 */ /* 0x000fe400078e0024 */
[----:B------:R-:W-:-:S07]  /*2450*/  IMAD.MOV.U32 R21, RZ, RZ, R19 ;  /* 0x000000ffff157224 */ /* 0x000fce00078e0013 */
[----:B------:R-:W-:Y:S05]  /*2460*/  WARPSYNC.COLLECTIVE R5, `(.L_x_1752) ;  /* 0x0000000005087348 */ /* 0x000fea0003c00000 */
[----:B------:R0:W1:Y:S02]  /*2470*/  SHFL.BFLY P0, R19, R18, R17, R16 ;  /* 0x0c00001112137389 */ /* 0x0000640000000010 */
[----:B01----:R-:W-:Y:S01]  /*2480*/  ENDCOLLECTIVE ;  /* 0x000000000000791b */ /* 0x003fe20003800000 */
.L_x_1752:
[----:B------:R-:W-:Y:S05]  /*2490*/  BRA `(.L_x_1753) ;  /* 0xffffffec00cc7947 */ /* 0x000fea000383ffff */
.L_x_1754:
        /* <DEDUP_REMOVED lines=14> */
.L_x_12144:


//--------------------- .text._ZN4vllm3moe10topkGatingILi8ELi32ELi4ELi16ELi32Ei13__nv_bfloat16LNS0_11ScoringFuncE1EEEvPKT5_PKbPfiPT4_PiiiibPKf --------------------------
	.section	.text._ZN4vllm3moe10topkGatingILi8ELi32ELi4ELi16ELi32Ei13__nv_bfloat16LNS0_11ScoringFuncE1EEEvPKT5_PKbPfiPT4_PiiiibPKf,"ax",@progbits
	.align	128
        .global         _ZN4vllm3moe10topkGatingILi8ELi32ELi4ELi16ELi32Ei13__nv_bfloat16LNS0_11ScoringFuncE1EEEvPKT5_PKbPfiPT4_PiiiibPKf
        .type           _ZN4vllm3moe10topkGatingILi8ELi32ELi4ELi16ELi32Ei13__nv_bfloat16LNS0_11ScoringFuncE1EEEvPKT5_PKbPfiPT4_PiiiibPKf,@function
        .size           _ZN4vllm3moe10topkGatingILi8ELi32ELi4ELi16ELi32Ei13__nv_bfloat16LNS0_11ScoringFuncE1EEEvPKT5_PKbPfiPT4_PiiiibPKf,(.L_x_12145 - _ZN4vllm3moe10topkGatingILi8ELi32ELi4ELi16ELi32Ei13__nv_bfloat16LNS0_11ScoringFuncE1EEEvPKT5_PKbPfiPT4_PiiiibPKf)
        .other          _ZN4vllm3moe10topkGatingILi8ELi32ELi4ELi16ELi32Ei13__nv_bfloat16LNS0_11ScoringFuncE1EEEvPKT5_PKbPfiPT4_PiiiibPKf,@"STO_CUDA_ENTRY STV_DEFAULT"
_ZN4vllm3moe10topkGatingILi8ELi32ELi4ELi16ELi32Ei13__nv_bfloat16LNS0_11ScoringFuncE1EEEvPKT5_PKbPfiPT4_PiiiibPKf:
.text._ZN4vllm3moe10topkGatingILi8ELi32ELi4ELi16ELi32Ei13__nv_bfloat16LNS0_11ScoringFuncE1EEEvPKT5_PKbPfiPT4_PiiiibPKf:
        /* <DEDUP_REMOVED lines=133> */
.L_x_1763:
        /* <DEDUP_REMOVED lines=46> */
.L_x_1782:
        /* <DEDUP_REMOVED lines=27> */
.L_x_1759:
[----:B------:R-:W-:Y:S05]  /*0ce0*/  BSYNC B1 ;  /* 0x0000000000017941 */ /* 0x000fea0003800000 */
.L_x_1758:
        /* <DEDUP_REMOVED lines=36> */
.L_x_1762:
[----:B------:R-:W-:Y:S05]  /*0f30*/  BSYNC B1 ;  /* 0x0000000000017941 */ /* 0x000fea0003800000 */
.L_x_1761:
[----:B------:R-:W-:Y:S05]  /*0f40*/  BRA `(.L_x_1763) ;  /* 0xfffffff800407947 */ /* 0x000fea000383ffff */
.L_x_1756:
[----:B------:R-:W-:Y:S01]  /*0f50*/  IMAD.MOV.U32 R31, RZ, RZ, RZ ;  /* 0x000000ffff1f7224 */ /* 0x000fe200078e00ff */
[----:B------:R-:W-:Y:S01]  /*0f60*/  ULDC UR10, c[0x0][0x228] ;  /* 0x00008a00000a7ab9 */ /* 0x000fe20000000800 */
[----:B------:R-:W-:Y:S01]  /*0f70*/  ULDC UR11, c[0x0][0x240] ;  /* 0x00009000000b7ab9 */ /* 0x000fe20000000800 */
[----:B------:R-:W-:Y:S01]  /*0f80*/  ULDC UR5, c[0x0][0x248] ;  /* 0x0000920000057ab9 */ /* 0x000fe20000000800 */
[----:B------:R-:W-:-:S05]  /*0f90*/  ULDC.64 UR8, c[0x0][0x240] ;  /* 0x0000900000087ab9 */ /* 0x000fca0000000a00 */
.L_x_1769:
        /* <DEDUP_REMOVED lines=46> */
.L_x_1790:
        /* <DEDUP_REMOVED lines=26> */
.L_x_1766:
[----:B------:R-:W-:Y:S05]  /*1420*/  BSYNC B1 ;  /* 0x0000000000017941 */ /* 0x000fea0003800000 */
.L_x_1765:
        /* <DEDUP_REMOVED lines=36> */
.L_x_1768:
[----:B------:R-:W-:Y:S05]  /*1670*/  BSYNC B1 ;  /* 0x0000000000017941 */ /* 0x000fea0003800000 */
.L_x_1767:
[----:B------:R-:W-:Y:S05]  /*1680*/  BRA `(.L_x_1769) ;  /* 0xfffffff800447947 */ /* 0x000fea000383ffff */
.L_x_1760:
[----:B------:R-:W-:Y:S05]  /*1690*/  BSYNC B0 ;  /* 0x0000000000007941 */ /* 0x000fea0003800000 */
.L_x_1755:
        /* <DEDUP_REMOVED lines=20> */
.L_x_1772:
        /* <DEDUP_REMOVED lines=18> */
.L_x_1771:
[----:B------:R-:W-:Y:S05]  /*1900*/  BSYNC B0 ;  /* 0x0000000000007941 */ /* 0x000fea0003800000 */
.L_x_1770:
        /* <DEDUP_REMOVED lines=13> */
.L_x_1774:
        /* <DEDUP_REMOVED lines=11> */
.L_x_1773:
[----:B------:R-:W-:Y:S05]  /*1a90*/  EXIT ;  /* 0x000000000000794d */ /* 0x000fea0003800000 */
.L_x_1757:
        /* <DEDUP_REMOVED lines=8> */
.L_x_1776:
[----:B------:R-:W-:Y:S05]  /*1b20*/  BSYNC B1 ;  /* 0x0000000000017941 */ /* 0x000fea0003800000 */
.L_x_1775:
        /* <DEDUP_REMOVED lines=8> */
.L_x_1777:
[----:B------:R-:W-:Y:S01]  /*1bb0*/  FSETP.GEU.FTZ.AND P2, PT, R29, R20, PT ;  /* 0x000000141d00720b */ /* 0x000fe20003f5e000 */
[----:B------:R-:W-:-:S12]  /*1bc0*/  IMAD.MOV.U32 R5, RZ, RZ, R32 ;  /* 0x000000ffff057224 */ /* 0x000fd800078e0020 */
[----:B------:R-:W-:Y:S01]  /*1bd0*/  @P2 FSETP.NEU.FTZ.AND P1, PT, R29, R20, PT ;  /* 0x000000141d00220b */ /* 0x000fe20003f3d000 */
[----:B------:R-:W-:-:S12]  /*1be0*/  IMAD.MOV.U32 R21, RZ, RZ, R19 ;  /* 0x000000ffff157224 */ /* 0x000fd800078e0013 */
[----:B------:R-:W-:Y:S05]  /*1bf0*/  WARPSYNC.COLLECTIVE R18, `(.L_x_1778) ;  /* 0x0000000012087348 */ /* 0x000fea0003c00000 */
[----:B------:R0:W1:Y:S02]  /*1c00*/  SHFL.BFLY P0, R19, R5, R16, R17 ;  /* 0x0c00001005137389 */ /* 0x0000640000000011 */
[----:B01----:R-:W-:Y:S01]  /*1c10*/  ENDCOLLECTIVE ;  /* 0x000000000000791b */ /* 0x003fe20003800000 */
.L_x_1778:
        /* <DEDUP_REMOVED lines=11> */
.L_x_1779:
[----:B------:R-:W-:Y:S02]  /*1cd0*/  IMAD.MOV.U32 R5, RZ, RZ, R34 ;  /* 0x000000ffff057224 */ /* 0x000fe400078e0022 */
[----:B------:R-:W-:-:S07]  /*1ce0*/  IMAD.MOV.U32 R20, RZ, RZ, R19 ;  /* 0x000000ffff147224 */ /* 0x000fce00078e0013 */
[----:B------:R-:W-:Y:S05]  /*1cf0*/  WARPSYNC.COLLECTIVE R18, `(.L_x_1780) ;  /* 0x0000000012087348 */ /* 0x000fea0003c00000 */
[----:B------:R0:W1:Y:S02]  /*1d00*/  SHFL.BFLY P0, R19, R5, R16, R17 ;  /* 0x0c00001005137389 */ /* 0x0000640000000011 */
[----:B01----:R-:W-:Y:S01]  /*1d10*/  ENDCOLLECTIVE ;  /* 0x000000000000791b */ /* 0x003fe20003800000 */
.L_x_1780:
[----:B------:R-:W-:Y:S02]  /*1d20*/  IMAD.MOV.U32 R5, RZ, RZ, R36 ;  /* 0x000000ffff057224 */ /* 0x000fe400078e0024 */
[----:B------:R-:W-:-:S07]  /*1d30*/  IMAD.MOV.U32 R31, RZ, RZ, R19 ;  /* 0x000000ffff1f7224 */ /* 0x000fce00078e0013 */
[----:B------:R-:W-:Y:S05]  /*1d40*/  WARPSYNC.COLLECTIVE R18, `(.L_x_1781) ;  /* 0x0000000012087348 */ /* 0x000fea0003c00000 */
[----:B------:R0:W1:Y:S02]  /*1d50*/  SHFL.BFLY P0, R19, R5, R16, R17 ;  /* 0x0c00001005137389 */ /* 0x0000640000000011 */
[----:B01----:R-:W-:Y:S01]  /*1d60*/  ENDCOLLECTIVE ;  /* 0x000000000000791b */ /* 0x003fe20003800000 */
.L_x_1781:
[----:B------:R-:W-:Y:S01]  /*1d70*/  PLOP3.LUT P0, PT, PT, PT, PT, 0x80, 0x0 ;  /* 0x000000000000781c */ /* 0x000fe20003f0f070 */
[----:B------:R-:W-:-:S12]  /*1d80*/  BRA `(.L_x_1782) ;  /* 0xffffffec00687947 */ /* 0x000fd8000383ffff */
.L_x_1764:
        /* <DEDUP_REMOVED lines=8> */
.L_x_1784:
[----:B------:R-:W-:Y:S05]  /*1e10*/  BSYNC B1 ;  /* 0x0000000000017941 */ /* 0x000fea0003800000 */
.L_x_1783:
        /* <DEDUP_REMOVED lines=8> */
.L_x_1785:
[----:B------:R-:W-:Y:S01]  /*1ea0*/  FSETP.GEU.FTZ.AND P2, PT, R33, R20, PT ;  /* 0x000000142100720b */ /* 0x000fe20003f5e000 */
[----:B------:R-:W-:-:S12]  /*1eb0*/  IMAD.MOV.U32 R5, RZ, RZ, R36 ;  /* 0x000000ffff057224 */ /* 0x000fd800078e0024 */
[----:B------:R-:W-:Y:S01]  /*1ec0*/  @P2 FSETP.NEU.FTZ.AND P1, PT, R33, R20, PT ;  /* 0x000000142100220b */ /* 0x000fe20003f3d000 */
[----:B------:R-:W-:-:S12]  /*1ed0*/  IMAD.MOV.U32 R21, RZ, RZ, R19 ;  /* 0x000000ffff157224 */ /* 0x000fd800078e0013 */
[----:B------:R-:W-:Y:S05]  /*1ee0*/  WARPSYNC.COLLECTIVE R18, `(.L_x_1786) ;  /* 0x0000000012087348 */ /* 0x000fea0003c00000 */
[----:B------:R0:W1:Y:S02]  /*1ef0*/  SHFL.BFLY P0, R19, R5, R16, R17 ;  /* 0x0c00001005137389 */ /* 0x0000640000000011 */
[----:B01----:R-:W-:Y:S01]  /*1f00*/  ENDCOLLECTIVE ;  /* 0x000000000000791b */ /* 0x003fe20003800000 */
.L_x_1786:
        /* <DEDUP_REMOVED lines=11> */
.L_x_1787:
[----:B------:R-:W-:Y:S02]  /*1fc0*/  IMAD.MOV.U32 R5, RZ, RZ, R32 ;  /* 0x000000ffff057224 */ /* 0x000fe400078e0020 */
[----:B------:R-:W-:-:S07]  /*1fd0*/  IMAD.MOV.U32 R20, RZ, RZ, R19 ;  /* 0x000000ffff147224 */ /* 0x000fce00078e0013 */
[----:B------:R-:W-:Y:S05]  /*1fe0*/  WARPSYNC.COLLECTIVE R18, `(.L_x_1788) ;  /* 0x0000000012087348 */ /* 0x000fea0003c00000 */
[----:B------:R0:W1:Y:S02]  /*1ff0*/  SHFL.BFLY P0, R19, R5, R16, R17 ;  /* 0x0c00001005137389 */ /* 0x0000640000000011 */
[----:B01----:R-:W-:Y:S01]  /*2000*/  ENDCOLLECTIVE ;  /* 0x000000000000791b */ /* 0x003fe20003800000 */
.L_x_1788:
[----:B------:R-:W-:Y:S02]  /*2010*/  IMAD.MOV.U32 R5, RZ, RZ, R34 ;  /* 0x000000ffff057224 */ /* 0x000fe400078e0022 */
[----:B------:R-:W-:-:S07]  /*2020*/  IMAD.MOV.U32 R21, RZ, RZ, R19 ;  /* 0x000000ffff157224 */ /* 0x000fce00078e0013 */
[----:B------:R-:W-:Y:S05]  /*2030*/  WARPSYNC.COLLECTIVE R18, `(.L_x_1789) ;  /* 0x0000000012087348 */ /* 0x000fea0003c00000 */
[----:B------:R0:W1:Y:S02]  /*2040*/  SHFL.BFLY P0, R19, R5, R16, R17 ;  /* 0x0c00001005137389 */ /* 0x0000640000000011 */
[----:B01----:R-:W-:Y:S01]  /*2050*/  ENDCOLLECTIVE ;  /* 0x000000000000791b */ /* 0x003fe20003800000 */
.L_x_1789:
[----:B------:R-:W-:Y:S01]  /*2060*/  PLOP3.LUT P0, PT, PT, PT, PT, 0x80, 0x0 ;  /* 0x000000000000781c */ /* 0x000fe20003f0f070 */
[----:B------:R-:W-:-:S12]  /*2070*/  BRA `(.L_x_1790) ;  /* 0xfffffff000807947 */ /* 0x000fd8000383ffff */
.L_x_1791:
        /* <DEDUP_REMOVED lines=16> */
.L_x_12145:


//--------------------- .text._ZN4vllm3moe10topkGatingILi8ELi16ELi4ELi16ELi32Ei13__nv_bfloat16LNS0_11ScoringFuncE1EEEvPKT5_PKbPfiPT4_PiiiibPKf --------------------------
	.section	.text._ZN4vllm3moe10topkGatingILi8ELi16ELi4ELi16ELi32Ei13__nv_bfloat16LNS0_11ScoringFuncE1EEEvPKT5_PKbPfiPT4_PiiiibPKf,"ax",@progbits
	.align	128
        .global         _ZN4vllm3moe10topkGatingILi8ELi16ELi4ELi16ELi32Ei13__nv_bfloat16LNS0_11ScoringFuncE1EEEvPKT5_PKbPfiPT4_PiiiibPKf
        .type           _ZN4vllm3moe10topkGatingILi8ELi16ELi4ELi16ELi32Ei13__nv_bfloat16LNS0_11ScoringFuncE1EEEvPKT5_PKbPfiPT4_PiiiibPKf,@function
        .size           _ZN4vllm3moe10topkGatingILi8ELi16ELi4ELi16ELi32Ei13__nv_bfloat16LNS0_11ScoringFuncE1EEEvPKT5_PKbPfiPT4_PiiiibPKf,(.L_x_12146 - _ZN4vllm3moe10topkGatingILi8ELi16ELi4ELi16ELi32Ei13__nv_bfloat16LNS0_11ScoringFuncE1EEEvPKT5_PKbPfiPT4_PiiiibPKf)
        .other          _ZN4vllm3moe10topkGatingILi8ELi16ELi4ELi16ELi32Ei13__nv_bfloat16LNS0_11ScoringFuncE1EEEvPKT5_PKbPfiPT4_PiiiibPKf,@"STO_CUDA_ENTRY STV_DEFAULT"
_ZN4vllm3moe10topkGatingILi8ELi16ELi4ELi16ELi32Ei13__nv_bfloat16LNS0_11ScoringFuncE1EEEvPKT5_PKbPfiPT4_PiiiibPKf:
.text._ZN4vllm3moe10topkGatingILi8ELi16ELi4ELi16ELi32Ei13__nv_bfloat16LNS0_11ScoringFuncE1EEEvPKT5_PKbPfiPT4_PiiiibPKf:
        /* <DEDUP_REMOVED lines=133> */
.L_x_1800:
        /* <DEDUP_REMOVED lines=34> */
.L_x_1816:
        /* <DEDUP_REMOVED lines=29> */
.L_x_1796:
[----:B------:R-:W-:Y:S05]  /*0c40*/  BSYNC B1 ;  /* 0x0000000000017941 */ /* 0x000fea0003800000 */
.L_x_1795:
        /* <DEDUP_REMOVED lines=35> */
.L_x_1799:
[----:B------:R-:W-:Y:S05]  /*0e80*/  BSYNC B1 ;  /* 0x0000000000017941 */ /* 0x000fea0003800000 */
.L_x_1798:
[----:B------:R-:W-:Y:S05]  /*0e90*/  BRA `(.L_x_1800) ;  /* 0xfffffff8006c7947 */ /* 0x000fea000383ffff */
.L_x_1793:
[----:B------:R-:W-:Y:S01]  /*0ea0*/  IMAD.MOV.U32 R31, RZ, RZ, RZ ;  /* 0x000000ffff1f7224 */ /* 0x000fe200078e00ff */
[----:B------:R-:W-:Y:S01]  /*0eb0*/  ULDC UR10, c[0x0][0x228] ;  /* 0x00008a00000a7ab9 */ /* 0x000fe20000000800 */
[----:B------:R-:W-:Y:S01]  /*0ec0*/  ULDC UR11, c[0x0][0x240] ;  /* 0x00009000000b7ab9 */ /* 0x000fe20000000800 */
[----:B------:R-:W-:Y:S01]  /*0ed0*/  ULDC UR5, c[0x0][0x248] ;  /* 0x0000920000057ab9 */ /* 0x000fe20000000800 */
[----:B------:R-:W-:-:S05]  /*0ee0*/  ULDC.64 UR8, c[0x0][0x240] ;  /* 0x0000900000087ab9 */ /* 0x000fca0000000a00 */
.L_x_1806:
        /* <DEDUP_REMOVED lines=34> */
.L_x_1821:
        /* <DEDUP_REMOVED lines=28> */
.L_x_1803:
[----:B------:R-:W-:Y:S05]  /*12d0*/  BSYNC B1 ;  /* 0x0000000000017941 */ /* 0x000fea0003800000 */
.L_x_1802:
        /* <DEDUP_REMOVED lines=35> */
.L_x_1805:
[----:B------:R-:W-:Y:S05]  /*1510*/  BSYNC B1 ;  /* 0x0000000000017941 */ /* 0x000fea0003800000 */
.L_x_1804:
[----:B------:R-:W-:Y:S05]  /*1520*/  BRA `(.L_x_1806) ;  /* 0xfffffff800707947 */ /* 0x000fea000383ffff */
.L_x_1797:
[----:B------:R-:W-:Y:S05]  /*1530*/  BSYNC B0 ;  /* 0x0000000000007941 */ /* 0x000fea0003800000 */
.L_x_1792:
        /* <DEDUP_REMOVED lines=21> */
.L_x_1809:
        /* <DEDUP_REMOVED lines=18> */
.L_x_1808:
[----:B------:R-:W-:Y:S05]  /*17b0*/  BSYNC B0 ;  /* 0x0000000000007941 */ /* 0x000fea0003800000 */
.L_x_1807:
        /* <DEDUP_REMOVED lines=13> */
.L_x_1811:
        /* <DEDUP_REMOVED lines=11> */
.L_x_1810:
[----:B------:R-:W-:Y:S05]  /*1940*/  EXIT ;  /* 0x000000000000794d */ /* 0x000fea0003800000 */
.L_x_1794:
        /* <DEDUP_REMOVED lines=8> */
.L_x_1813:
[----:B------:R-:W-:Y:S05]  /*19d0*/  BSYNC B1 ;  /* 0x0000000000017941 */ /* 0x000fea0003800000 */
.L_x_1812:
        /* <DEDUP_REMOVED lines=8> */
.L_x_1814:
[----:B------:R-:W-:Y:S02]  /*1a60*/  IMAD.MOV.U32 R28, RZ, RZ, R17 ;  /* 0x000000ffff1c7224 */ /* 0x000fe400078e0011 */
[----:B------:R-:W-:-:S07]  /*1a70*/  IMAD.MOV.U32 R31, RZ, RZ, R29 ;  /* 0x000000ffff1f7224 */ /* 0x000fce00078e001d */
[----:B------:R-:W-:Y:S05]  /*1a80*/  WARPSYNC.COLLECTIVE R21, `(.L_x_1815) ;  /* 0x0000000015087348 */ /* 0x000fea0003c00000 */
[----:B------:R0:W1:Y:S02]  /*1a90*/  SHFL.BFLY P0, R29, R28, R34, R35 ;  /* 0x0c0000221c1d7389 */ /* 0x0000640000000023 */
[----:B01----:R-:W-:Y:S01]  /*1aa0*/  ENDCOLLECTIVE ;  /* 0x000000000000791b */ /* 0x003fe20003800000 */
.L_x_1815:
[----:B------:R-:W-:Y:S01]  /*1ab0*/  IMAD.MOV.U32 R16, RZ, RZ, R29 ;  /* 0x000000ffff107224 */ /* 0x000fe200078e001d */
[----:B------:R-:W-:Y:S06]  /*1ac0*/  BRA `(.L_x_1816) ;  /* 0xffffffec00e87947 */ /* 0x000fec000383ffff */
.L_x_1801:
        /* <DEDUP_REMOVED lines=8> */
.L_x_1818:
[----:B------:R-:W-:Y:S05]  /*1b50*/  BSYNC B1 ;  /* 0x0000000000017941 */ /* 0x000fea0003800000 */
.L_x_1817:
        /* <DEDUP_REMOVED lines=8> */
.L_x_1819:
[----:B------:R-:W-:Y:S02]  /*1be0*/  IMAD.MOV.U32 R28, RZ, RZ, R20 ;  /* 0x000000ffff1c7224 */ /* 0x000fe400078e0014 */
[----:B------:R-:W-:-:S07]  /*1bf0*/  IMAD.MOV.U32 R17, RZ, RZ, R29 ;  /* 0x000000ffff117224 */ /* 0x000fce00078e001d */
[----:B------:R-:W-:Y:S05]  /*1c00*/  WARPSYNC.COLLECTIVE R21, `(.L_x_1820) ;  /* 0x0000000015087348 */ /* 0x000fea0003c00000 */
[----:B------:R0:W1:Y:S02]  /*1c10*/  SHFL.BFLY P0, R29, R28, R34, R35 ;  /* 0x0c0000221c1d7389 */ /* 0x0000640000000023 */
[----:B01----:R-:W-:Y:S01]  /*1c20*/  ENDCOLLECTIVE ;  /* 0x000000000000791b */ /* 0x003fe20003800000 */
.L_x_1820:
[----:B------:R-:W-:Y:S05]  /*1c30*/  BRA `(.L_x_1821) ;  /* 0xfffffff400347947 */ /* 0x000fea000383ffff */
.L_x_1822:
        /* <DEDUP_REMOVED lines=12> */
.L_x_12146:


//--------------------- .text._ZN4vllm3moe10topkGatingILi8ELi8ELi4ELi16ELi32Ei13__nv_bfloat16LNS0_11ScoringFuncE1EEEvPKT5_PKbPfiPT4_PiiiibPKf --------------------------
	.section	.text._ZN4vllm3moe10topkGatingILi8ELi8ELi4ELi16ELi32Ei13__nv_bfloat16LNS0_11ScoringFuncE1EEEvPKT5_PKbPfiPT4_PiiiibPKf,"ax",@progbits
	.align	128
        .global         _ZN4vllm3moe10topkGatingILi8ELi8ELi4ELi16ELi32Ei13__nv_bfloat16LNS0_11ScoringFuncE1EEEvPKT5_PKbPfiPT4_PiiiibPKf
        .type           _ZN4vllm3moe10topkGatingILi8ELi8ELi4ELi16ELi32Ei13__nv_bfloat16LNS0_11ScoringFuncE1EEEvPKT5_PKbPfiPT4_PiiiibPKf,@function
        .size           _ZN4vllm3moe10topkGatingILi8ELi8ELi4ELi16ELi32Ei13__nv_bfloat16LNS0_11ScoringFuncE1EEEvPKT5_PKbPfiPT4_PiiiibPKf,(.L_x_12147 - _ZN4vllm3moe10topkGatingILi8ELi8ELi4ELi16ELi32Ei13__nv_bfloat16LNS0_11ScoringFuncE1EEEvPKT5_PKbPfiPT4_PiiiibPKf)
        .other          _ZN4vllm3moe10topkGatingILi8ELi8ELi4ELi16ELi32Ei13__nv_bfloat16LNS0_11ScoringFuncE1EEEvPKT5_PKbPfiPT4_PiiiibPKf,@"STO_CUDA_ENTRY STV_DEFAULT"
_ZN4vllm3moe10topkGatingILi8ELi8ELi4ELi16ELi32Ei13__nv_bfloat16LNS0_11ScoringFuncE1EEEvPKT5_PKbPfiPT4_PiiiibPKf:
.text._ZN4vllm3moe10topkGatingILi8ELi8ELi4ELi16ELi32Ei13__nv_bfloat16LNS0_11ScoringFuncE1EEEvPKT5_PKbPfiPT4_PiiiibPKf:
        /* <DEDUP_REMOVED lines=134> */
.L_x_1828:
        /* <DEDUP_REMOVED lines=43> */
.L_x_1826:
        /* <DEDUP_REMOVED lines=83> */
.L_x_1827:
[----:B------:R-:W-:Y:S05]  /*1040*/  @P0 BRA `(.L_x_1828) ;  /* 0xfffffff800040947 */ /* 0x000fea000383ffff */
.L_x_1825:
        /* <DEDUP_REMOVED lines=51> */
.L_x_1824:
        /* <DEDUP_REMOVED lines=8> */
.L_x_1832:
        /* <DEDUP_REMOVED lines=43> */
.L_x_1830:
        /* <DEDUP_REMOVED lines=81> */
.L_x_1831:
[----:B------:R-:W-:Y:S05]  /*1bc0*/  @P0 BRA `(.L_x_1832) ;  /* 0xfffffff8000c0947 */ /* 0x000fea000383ffff */
.L_x_1829:
        /* <DEDUP_REMOVED lines=51> */
.L_x_1823:
        /* <DEDUP_REMOVED lines=22> */
.L_x_1836:
        /* <DEDUP_REMOVED lines=64> */
.L_x_1835:
        /* <DEDUP_REMOVED lines=36> */
.L_x_1837:
[----:B------:R-:W-:-:S13]  /*26a0*/  ISETP.NE.OR P0, PT, R0, RZ, P0 ;  /* 0x000000ff0000720c */ /* 0x000fda0000705670 */
[----:B------:R-:W-:Y:S05]  /*26b0*/  @!P0 BRA `(.L_x_1833) ;  /* 0x0000000000508947 */ /* 0x000fea0003800000 */
.L_x_1834:
[----:B--23--:R-:W1:Y:S01]  /*26c0*/  LDC.64 R6, c[0x0][0x220] ;  /* 0x00008800ff067b82 */ /* 0x00ce620000000a00 */
[----:B------:R2:W3:Y:S02]  /*26d0*/  MUFU.RCP R19, R27 ;  /* 0x0000001b00137308 */ /* 0x0004e40000001000 */
.L_x_1838:
        /* <DEDUP_REMOVED lines=18> */
.L_x_1833:
        /* <DEDUP_REMOVED lines=8> */
.L_x_1839:
        /* <DEDUP_REMOVED lines=11> */
.L_x_1840:
        /* <DEDUP_REMOVED lines=13> */
.L_x_12147:


//--------------------- .text._ZN4vllm3moe10topkGatingILi4ELi4ELi4ELi8ELi32Ei13__nv_bfloat16LNS0_11ScoringFuncE1EEEvPKT5_PKbPfiPT4_PiiiibPKf --------------------------
	.section	.text._ZN4vllm3moe10topkGatingILi4ELi4ELi4ELi8ELi32Ei13__nv_bfloat16LNS0_11ScoringFuncE1EEEvPKT5_PKbPfiPT4_PiiiibPKf,"ax",@progbits
	.align	128
        .global         _ZN4vllm3moe10topkGatingILi4ELi4ELi4ELi8ELi32Ei13__nv_bfloat16LNS0_11ScoringFuncE1EEEvPKT5_PKbPfiPT4_PiiiibPKf
        .type           _ZN4vllm3moe10topkGatingILi4ELi4ELi4ELi8ELi32Ei13__nv_bfloat16LNS0_11ScoringFuncE1EEEvPKT5_PKbPfiPT4_PiiiibPKf,@function
        .size           _ZN4vllm3moe10topkGatingILi4ELi4ELi4ELi8ELi32Ei13__nv_bfloat16LNS0_11ScoringFuncE1EEEvPKT5_PKbPfiPT4_PiiiibPKf,(.L_x_12148 - _ZN4vllm3moe10topkGatingILi4ELi4ELi4ELi8ELi32Ei13__nv_bfloat16LNS0_11ScoringFuncE1EEEvPKT5_PKbPfiPT4_PiiiibPKf)
        .other          _ZN4vllm3moe10topkGatingILi4ELi4ELi4ELi8ELi32Ei13__nv_bfloat16LNS0_11ScoringFuncE1EEEvPKT5_PKbPfiPT4_PiiiibPKf,@"STO_CUDA_ENTRY STV_DEFAULT"
_ZN4vllm3moe10topkGatingILi4ELi4ELi4ELi8ELi32Ei13__nv_bfloat16LNS0_11ScoringFuncE1EEEvPKT5_PKbPfiPT4_PiiiibPKf:
.text._ZN4vllm3moe10topkGatingILi4ELi4ELi4ELi8ELi32Ei13__nv_bfloat16LNS0_11ScoringFuncE1EEEvPKT5_PKbPfiPT4_PiiiibPKf:
        /* <DEDUP_REMOVED lines=93> */
.L_x_1848:
        /* <DEDUP_REMOVED lines=39> */
.L_x_1844:
        /* <DEDUP_REMOVED lines=36> */
.L_x_1845:
        /* <DEDUP_REMOVED lines=34> */
.L_x_1846:
        /* <DEDUP_REMOVED lines=38> */
.L_x_1847:
[----:B------:R-:W-:Y:S05]  /*0f00*/  @P5 BRA `(.L_x_1848) ;  /* 0xfffffff400b05947 */ /* 0x000fea000383ffff */
.L_x_1843:
        /* <DEDUP_REMOVED lines=23> */
.L_x_1850:
        /* <DEDUP_REMOVED lines=43> */
.L_x_1849:
[----:B0-----:R-:W-:Y:S02]  /*1330*/  VIADD R19, R19, UR12 ;  /* 0x0000000c13137c36 */ /* 0x001fe40008000000 */
[----:B------:R-:W-:Y:S02]  /*1340*/  IMAD.X R21, RZ, RZ, R21, P0 ;  /* 0x000000ffff157224 */ /* 0x000fe400000e0615 */
[----:B------:R-:W-:Y:S02]  /*1350*/  IMAD.X R15, RZ, RZ, R15, P2 ;  /* 0x000000ffff0f7224 */ /* 0x000fe400010e060f */
[----:B------:R-:W-:Y:S01]  /*1360*/  IMAD.X R17, RZ, RZ, R17, P3 ;  /* 0x000000ffff117224 */ /* 0x000fe200018e0611 */
[----:B------:R-:W-:Y:S06]  /*1370*/  @!P4 BRA `(.L_x_1841) ;  /* 0x0000000c0090c947 */ /* 0x000fec0003800000 */
[----:B------:R-:W-:Y:S01]  /*1380*/  UIADD3 UR4, UR4, 0x1, URZ ;  /* 0x0000000104047890 */ /* 0x000fe2000fffe03f */
[----:B------:R-:W-:Y:S11]  /*1390*/  BRA `(.L_x_1850) ;  /* 0xfffffffc00387947 */ /* 0x000ff6000383ffff */
.L_x_1842:
        /* <DEDUP_REMOVED lines=10> */
.L_x_1856:
        /* <DEDUP_REMOVED lines=38> */
.L_x_1852:
        /* <DEDUP_REMOVED lines=35> */
.L_x_1853:
        /* <DEDUP_REMOVED lines=33> */
.L_x_1854:
        /* <DEDUP_REMOVED lines=37> */
.L_x_1855:
[----:B------:R-:W-:Y:S05]  /*1d30*/  @P5 BRA `(.L_x_1856) ;  /* 0xfffffff400c05947 */ /* 0x000fea000383ffff */
.L_x_1851:
        /* <DEDUP_REMOVED lines=24> */
.L_x_1858:
        /* <DEDUP_REMOVED lines=43> */
.L_x_1857:
[----:B------:R-:W-:Y:S02]  /*2170*/  IMAD.X R21, RZ, RZ, R21, P0 ;  /* 0x000000ffff157224 */ /* 0x000fe400000e0615 */
[----:B------:R-:W-:Y:S02]  /*2180*/  IMAD.X R23, RZ, RZ, R23, P2 ;  /* 0x000000ffff177224 */ /* 0x000fe400010e0617 */
[----:B------:R-:W-:Y:S02]  /*2190*/  IMAD.X R17, RZ, RZ, R17, P3 ;  /* 0x000000ffff117224 */ /* 0x000fe400018e0611 */
[----:B0-----:R-:W-:Y:S01]  /*21a0*/  VIADD R19, R19, UR12 ;  /* 0x0000000c13137c36 */ /* 0x001fe20008000000 */
[----:B------:R-:W-:Y:S06]  /*21b0*/  @P4 BRA `(.L_x_1858) ;  /* 0xfffffffc00404947 */ /* 0x000fec000383ffff */
.L_x_1841:
        /* <DEDUP_REMOVED lines=23> */
.L_x_1862:
        /* <DEDUP_REMOVED lines=68> */
.L_x_1861:
        /* <DEDUP_REMOVED lines=38> */
.L_x_1863:
[----:B------:R-:W-:-:S13]  /*29d0*/  ISETP.NE.OR P0, PT, R3, RZ, P0 ;  /* 0x000000ff0300720c */ /* 0x000fda0000705670 */
[----:B------:R-:W-:Y:S05]  /*29e0*/  @!P0 BRA `(.L_x_1859) ;  /* 0x0000000000548947 */ /* 0x000fea0003800000 */
.L_x_1860:
[----:B--2-4-:R-:W2:Y:S01]  /*29f0*/  LDC.64 R4, c[0x0][0x220] ;  /* 0x00008800ff047b82 */ /* 0x014ea20000000a00 */
[----:B------:R3:W4:Y:S02]  /*2a00*/  MUFU.RCP R19, R2 ;  /* 0x0000000200137308 */ /* 0x0007240000001000 */
.L_x_1864:
        /* <DEDUP_REMOVED lines=19> */
.L_x_1859:
[----:B------:R-:W-:-:S13]  /*2b40*/  ISETP.NE.AND P0, PT, R0, RZ, PT ;  /* 0x000000ff0000720c */ /* 0x000fda0003f05270 */
[----:B------:R-:W-:Y:S05]  /*2b50*/  @!P0 EXIT ;  /* 0x000000000000894d */ /* 0x000fea0003800000 */
[----:B--2-4-:R-:W2:Y:S01]  /*2b60*/  LDC.64 R4, c[0x0][0x220] ;  /* 0x00008800ff047b82 */ /* 0x014ea20000000a00 */
[----:B0-----:R0:W3:Y:S01]  /*2b70*/  MUFU.RCP R7, R2 ;  /* 0x0000000200077308 */ /* 0x0010e20000001000 */
[----:B------:R-:W-:-:S04]  /*2b80*/  IMAD.U32 R6, RZ, RZ, UR4 ;  /* 0x00000004ff067e24 */ /* 0x000fc8000f8e00ff */
[----:B------:R-:W-:-:S04]  /*2b90*/  IMAD R11, R11, UR8, R6 ;  /* 0x000000080b0b7c24 */ /* 0x000fc8000f8e0206 */
[----:B0-23--:R-:W-:-:S07]  /*2ba0*/  IMAD.WIDE R4, R11, 0x4, R4 ;  /* 0x000000040b047825 */ /* 0x00dfce00078e0204 */
.L_x_1865:
        /* <DEDUP_REMOVED lines=11> */
.L_x_1866:
        /* <DEDUP_REMOVED lines=10> */
.L_x_12148:


//--------------------- .text._ZN4vllm3moe10topkGatingILi2ELi2ELi4ELi4ELi32Ei13__nv_bfloat16LNS0_11ScoringFuncE1EEEvPKT5_PKbPfiPT4_PiiiibPKf --------------------------
	.section	.text._ZN4vllm3moe10topkGatingILi2ELi2ELi4ELi4ELi32Ei13__nv_bfloat16LNS0_11ScoringFuncE1EEEvPKT5_PKbPfiPT4_PiiiibPKf,"ax",@progbits
	.align	128
        .global         _ZN4vllm3moe10topkGatingILi2ELi2ELi4ELi4ELi32Ei13__nv_bfloat16LNS0_11ScoringFuncE1EEEvPKT5_PKbPfiPT4_PiiiibPKf
        .type           _ZN4vllm3moe10topkGatingILi2ELi2ELi4ELi4ELi32Ei13__nv_bfloat16LNS0_11ScoringFuncE1EEEvPKT5_PKbPfiPT4_PiiiibPKf,@function
        .size           _ZN4vllm3moe10topkGatingILi2ELi2ELi4ELi4ELi32Ei13__nv_bfloat16LNS0_11ScoringFuncE1EEEvPKT5_PKbPfiPT4_PiiiibPKf,(.L_x_12149 - _ZN4vllm3moe10topkGatingILi2ELi2ELi4ELi4ELi32Ei13__nv_bfloat16LNS0_11ScoringFuncE1EEEvPKT5_PKbPfiPT4_PiiiibPKf)
        .other          _ZN4vllm3moe10topkGatingILi2ELi2ELi4ELi4ELi32Ei13__nv_bfloat16LNS0_11ScoringFuncE1EEEvPKT5_PKbPfiPT4_PiiiibPKf,@"STO_CUDA_ENTRY STV_DEFAULT"
_ZN4vllm3moe10topkGatingILi2ELi2ELi4ELi4ELi32Ei13__nv_bfloat16LNS0_11ScoringFuncE1EEEvPKT5_PKbPfiPT4_PiiiibPKf:
.text._ZN4vllm3moe10topkGatingILi2ELi2ELi4ELi4ELi32Ei13__nv_bfloat16LNS0_11ScoringFuncE1EEEvPKT5_PKbPfiPT4_PiiiibPKf:
        /* <DEDUP_REMOVED lines=82> */
.L_x_1870:
        /* <DEDUP_REMOVED lines=108> */
.L_x_1869:
        /* <DEDUP_REMOVED lines=20> */
.L_x_1871:
        /* <DEDUP_REMOVED lines=38> */
.L_x_1868:
        /* <DEDUP_REMOVED lines=19> */
.L_x_1873:
        /* <DEDUP_REMOVED lines=104> */
.L_x_1872:
        /* <DEDUP_REMOVED lines=20> */
.L_x_1874:
        /* <DEDUP_REMOVED lines=34> */
.L_x_1867:
        /* <DEDUP_REMOVED lines=25> */
.L_x_1878:
        /* <DEDUP_REMOVED lines=56> */
.L_x_1877:
        /* <DEDUP_REMOVED lines=34> */
.L_x_1879:
[----:B------:R-:W-:-:S13]  /*21c0*/  ISETP.NE.OR P0, PT, R0, RZ, P0 ;  /* 0x000000ff0000720c */ /* 0x000fda0000705670 */
[----:B------:R-:W-:Y:S05]  /*21d0*/  @!P0 BRA `(.L_x_1875) ;  /* 0x0000000000548947 */ /* 0x000fea0003800000 */
.L_x_1876:
[----:B------:R1:W2:Y:S02]  /*21e0*/  MUFU.RCP R19, R18 ;  /* 0x0000001200137308 */ /* 0x0002a40000001000 */
.L_x_1880:
        /* <DEDUP_REMOVED lines=20> */
.L_x_1875:
        /* <DEDUP_REMOVED lines=9> */
.L_x_1881:
        /* <DEDUP_REMOVED lines=11> */
.L_x_1882:
        /* <DEDUP_REMOVED lines=9> */
.L_x_12149:


//--------------------- .text._ZN4vllm3moe10topkGatingILi1ELi1ELi4ELi2ELi32Ei13__nv_bfloat16LNS0_11ScoringFuncE1EEEvPKT5_PKbPfiPT4_PiiiibPKf --------------------------
	.section	.text._ZN4vllm3moe10topkGatingILi1ELi1ELi4ELi2ELi32Ei13__nv_bfloat16LNS0_11ScoringFuncE1EEEvPKT5_PKbPfiPT4_PiiiibPKf,"ax",@progbits
	.align	128
        .global         _ZN4vllm3moe10topkGatingILi1ELi1ELi4ELi2ELi32Ei13__nv_bfloat16LNS0_11ScoringFuncE1EEEvPKT5_PKbPfiPT4_PiiiibPKf
        .type           _ZN4vllm3moe10topkGatingILi1ELi1ELi4ELi2ELi32Ei13__nv_bfloat16LNS0_11ScoringFuncE1EEEvPKT5_PKbPfiPT4_PiiiibPKf,@function
        .size           _ZN4vllm3moe10topkGatingILi1ELi1ELi4ELi2ELi32Ei13__nv_bfloat16LNS0_11ScoringFuncE1EEEvPKT5_PKbPfiPT4_PiiiibPKf,(.L_x_12150 - _ZN4vllm3moe10topkGatingILi1ELi1ELi4ELi2ELi32Ei13__nv_bfloat16LNS0_11ScoringFuncE1EEEvPKT5_PKbPfiPT4_PiiiibPKf)
        .other          _ZN4vllm3moe10topkGatingILi1ELi1ELi4ELi2ELi32Ei13__nv_bfloat16LNS0_11ScoringFuncE1EEEvPKT5_PKbPfiPT4_PiiiibPKf,@"STO_CUDA_ENTRY STV_DEFAULT"
_ZN4vllm3moe10topkGatingILi1ELi1ELi4ELi2ELi32Ei13__nv_bfloat16LNS0_11ScoringFuncE1EEEvPKT5_PKbPfiPT4_PiiiibPKf:
.text._ZN4vllm3moe10topkGatingILi1ELi1ELi4ELi2ELi32Ei13__nv_bfloat16LNS0_11ScoringFuncE1EEEvPKT5_PKbPfiPT4_PiiiibPKf:
        /* <DEDUP_REMOVED lines=67> */
.L_x_1886:
        /* <DEDUP_REMOVED lines=40> */
.L_x_1885:
        /* <DEDUP_REMOVED lines=29> */
.L_x_1887:
        /* <DEDUP_REMOVED lines=21> */
.L_x_1884:
        /* <DEDUP_REMOVED lines=19> */
.L_x_1889:
        /* <DEDUP_REMOVED lines=36> */
.L_x_1888:
        /* <DEDUP_REMOVED lines=15> */
.L_x_1890:
        /* <DEDUP_REMOVED lines=13> */
.L_x_1883:
        /* <DEDUP_REMOVED lines=24> */
.L_x_1894:
        /* <DEDUP_REMOVED lines=56> */
.L_x_1893:
        /* <DEDUP_REMOVED lines=34> */
.L_x_1895:
[----:B------:R-:W-:-:S13]  /*1620*/  ISETP.NE.OR P0, PT, R5, RZ, P0 ;  /* 0x000000ff0500720c */ /* 0x000fda0000705670 */
[----:B------:R-:W-:Y:S05]  /*1630*/  @!P0 BRA `(.L_x_1891) ;  /* 0x0000000000548947 */ /* 0x000fea0003800000 */
.L_x_1892:
[----:B------:R1:W2:Y:S02]  /*1640*/  MUFU.RCP R19, R8 ;  /* 0x0000000800137308 */ /* 0x0002a40000001000 */
.L_x_1896:
        /* <DEDUP_REMOVED lines=20> */
.L_x_1891:
        /* <DEDUP_REMOVED lines=8> */
.L_x_1897:
        /* <DEDUP_REMOVED lines=11> */
.L_x_1898:
        /* <DEDUP_REMOVED lines=12> */
.L_x_12150:


//--------------------- .text._ZN4vllm3moe10topkGatingILi18ELi576ELi4ELi4ELi32El6__halfLNS0_11ScoringFuncE1EEEvPKT5_PKbPfiPT4_PiiiibPKf --------------------------
	.section	.text._ZN4vllm3moe10topkGatingILi18ELi576ELi4ELi4ELi32El6__halfLNS0_11ScoringFuncE1EEEvPKT5_PKbPfiPT4_PiiiibPKf,"ax",@progbits
	.align	128
        .global         _ZN4vllm3moe10topkGatingILi18ELi576ELi4ELi4ELi32El6__halfLNS0_11ScoringFuncE1EEEvPKT5_PKbPfiPT4_PiiiibPKf
        .type           _ZN4vllm3moe10topkGatingILi18ELi576ELi4ELi4ELi32El6__halfLNS0_11ScoringFuncE1EEEvPKT5_PKbPfiPT4_PiiiibPKf,@function
        .size           _ZN4vllm3moe10topkGatingILi18ELi576ELi4ELi4ELi32El6__halfLNS0_11ScoringFuncE1EEEvPKT5_PKbPfiPT4_PiiiibPKf,(.L_x_12151 - _ZN4vllm3moe10topkGatingILi18ELi576ELi4ELi4ELi32El6__halfLNS0_11ScoringFuncE1EEEvPKT5_PKbPfiPT4_PiiiibPKf)
        .other          _ZN4vllm3moe10topkGatingILi18ELi576ELi4ELi4ELi32El6__halfLNS0_11ScoringFuncE1EEEvPKT5_PKbPfiPT4_PiiiibPKf,@"STO_CUDA_ENTRY STV_DEFAULT"
_ZN4vllm3moe10topkGatingILi18ELi576ELi4ELi4ELi32El6__halfLNS0_11ScoringFuncE1EEEvPKT5_PKbPfiPT4_PiiiibPKf:
.text._ZN4vllm3moe10topkGatingILi18ELi576ELi4ELi4ELi32El6__halfLNS0_11ScoringFuncE1EEEvPKT5_PKbPfiPT4_PiiiibPKf:
        /* <DEDUP_REMOVED lines=32> */
[--C-:B--2---:R-:W-:Y:S02]  /*0200*/  HADD2.F32 R4, -RZ, R3.reuse.H0_H0 ;  /* 0x20000003ff047230 */ /* 0x104fe40000004100 */
[----:B------:R-:W-:Y:S02]  /*0210*/  HADD2.F32 R10, -RZ, R3.H1_H1 ;  /* 0x30000003ff0a7230 */ /* 0x000fe40000004100 */
[--C-:B---3--:R-:W-:Y:S02]  /*0220*/  HADD2.F32 R8, -RZ, R12.reuse.H0_H0 ;  /* 0x2000000cff087230 */ /* 0x108fe40000004100 */
[----:B------:R-:W-:Y:S02]  /*0230*/  HADD2.F32 R12, -RZ, R12.H1_H1 ;  /* 0x3000000cff0c7230 */ /* 0x000fe40000004100 */
[----:B------:R-:W-:Y:S01]  /*0240*/  FMUL.FTZ R3, R4, -1.4426950216293334961 ;  /* 0xbfb8aa3b04037820 */ /* 0x000fe20000410000 */
[----:B------:R-:W-:Y:S01]  /*0250*/  FMUL.FTZ R4, R10, -1.4426950216293334961 ;  /* 0xbfb8aa3b0a047820 */ /* 0x000fe20000410000 */
[----:B----4-:R-:W-:-:S02]  /*0260*/  HADD2.F32 R6, -RZ, R11.H0_H0 ;  /* 0x2000000bff067230 */ /* 0x010fc40000004100 */
[----:B------:R-:W-:Y:S02]  /*0270*/  HADD2.F32 R11, -RZ, R11.H1_H1 ;  /* 0x3000000bff0b7230 */ /* 0x000fe40000004100 */
[----:B------:R-:W-:Y:S01]  /*0280*/  FMUL.FTZ R9, R12, -1.4426950216293334961 ;  /* 0xbfb8aa3b0c097820 */ /* 0x000fe20000410000 */
[--C-:B-----5:R-:W-:Y:S02]  /*0290*/  HADD2.F32 R10, -RZ, R13.reuse.H0_H0 ;  /* 0x2000000dff0a7230 */ /* 0x120fe40000004100 */
[----:B------:R-:W-:Y:S02]  /*02a0*/  HADD2.F32 R13, -RZ, R13.H1_H1 ;  /* 0x3000000dff0d7230 */ /* 0x000fe40000004100 */
[--C-:B------:R-:W-:Y:S02]  /*02b0*/  HADD2.F32 R12, -RZ, R15.reuse.H0_H0 ;  /* 0x2000000fff0c7230 */ /* 0x100fe40000004100 */
[----:B------:R-:W-:Y:S02]  /*02c0*/  HADD2.F32 R15, -RZ, R15.H1_H1 ;  /* 0x3000000fff0f7230 */ /* 0x000fe40000004100 */
[----:B------:R-:W-:Y:S01]  /*02d0*/  FMUL.FTZ R7, R11, -1.4426950216293334961 ;  /* 0xbfb8aa3b0b077820 */ /* 0x000fe20000410000 */
[----:B------:R-:W-:Y:S01]  /*02e0*/  FMUL.FTZ R11, R13, -1.4426950216293334961 ;  /* 0xbfb8aa3b0d0b7820 */ /* 0x000fe20000410000 */
[----:B------:R-:W-:-:S02]  /*02f0*/  HADD2.F32 R18, -RZ, R5.H0_H0 ;  /* 0x20000005ff127230 */ /* 0x000fc40000004100 */
[----:B------:R-:W-:Y:S01]  /*0300*/  FMUL.FTZ R13, R15, -1.4426950216293334961 ;  /* 0xbfb8aa3b0f0d7820 */ /* 0x000fe20000410000 */
[----:B------:R-:W-:Y:S02]  /*0310*/  HADD2.F32 R19, -RZ, R5.H1_H1 ;  /* 0x30000005ff137230 */ /* 0x000fe40000004100 */
[--C-:B------:R-:W-:Y:S02]  /*0320*/  HADD2.F32 R15, -RZ, R16.reuse.H0_H0 ;  /* 0x20000010ff0f7230 */ /* 0x100fe40000004100 */
[----:B------:R-:W-:Y:S02]  /*0330*/  HADD2.F32 R16, -RZ, R16.H1_H1 ;  /* 0x30000010ff107230 */ /* 0x000fe40000004100 */
[----:B------:R-:W-:Y:S01]  /*0340*/  FMUL.FTZ R6, R6, -1.4426950216293334961 ;  /* 0xbfb8aa3b06067820 */ /* 0x000fe20000410000 */
[----:B------:R-:W-:Y:S01]  /*0350*/  FMUL.FTZ R8, R8, -1.4426950216293334961 ;  /* 0xbfb8aa3b08087820 */ /* 0x000fe20000410000 */
[----:B------:R-:W-:Y:S01]  /*0360*/  FMUL.FTZ R5, R18, -1.4426950216293334961 ;  /* 0xbfb8aa3b12057820 */ /* 0x000fe20000410000 */
[----:B------:R-:W-:Y:S01]  /*0370*/  FMUL.FTZ R18, R19, -1.4426950216293334961 ;  /* 0xbfb8aa3b13127820 */ /* 0x000fe20000410000 */
[----:B------:R-:W-:-:S02]  /*0380*/  HADD2.F32 R17, -RZ, R14.H0_H0 ;  /* 0x2000000eff117230 */ /* 0x000fc40000004100 */
[----:B------:R-:W-:Y:S01]  /*0390*/  FMUL.FTZ R10, R10, -1.4426950216293334961 ;  /* 0xbfb8aa3b0a0a7820 */ /* 0x000fe20000410000 */
[----:B------:R-:W-:Y:S02]  /*03a0*/  HADD2.F32 R19, -RZ, R2.H0_H0 ;  /* 0x20000002ff137230 */ /* 0x000fe40000004100 */
[----:B------:R-:W-:Y:S01]  /*03b0*/  FMUL.FTZ R12, R12, -1.4426950216293334961 ;  /* 0xbfb8aa3b0c0c7820 */ /* 0x000fe20000410000 */
[----:B------:R-:W-:Y:S01]  /*03c0*/  FMUL.FTZ R15, R15, -1.4426950216293334961 ;  /* 0xbfb8aa3b0f0f7820 */ /* 0x000fe20000410000 */
[----:B------:R-:W-:Y:S01]  /*03d0*/  FMUL.FTZ R16, R16, -1.4426950216293334961 ;  /* 0xbfb8aa3b10107820 */ /* 0x000fe20000410000 */
[----:B------:R-:W-:Y:S02]  /*03e0*/  HADD2.F32 R14, -RZ, R14.H1_H1 ;  /* 0x3000000eff0e7230 */ /* 0x000fe40000004100 */
[----:B------:R-:W-:Y:S01]  /*03f0*/  HADD2.F32 R2, -RZ, R2.H1_H1 ;  /* 0x30000002ff027230 */ /* 0x000fe20000004100 */
[----:B------:R-:W0:Y:S01]  /*0400*/  MUFU.EX2 R3, R3 ;  /* 0x0000000300037308 */ /* 0x000e220000000800 */
[----:B------:R-:W-:Y:S01]  /*0410*/  FMUL.FTZ R17, R17, -1.4426950216293334961 ;  /* 0xbfb8aa3b11117820 */ /* 0x000fe20000410000 */
[----:B------:R-:W-:Y:S01]  /*0420*/  FMUL.FTZ R14, R14, -1.4426950216293334961 ;  /* 0xbfb8aa3b0e0e7820 */ /* 0x000fe20000410000 */
[----:B------:R-:W-:Y:S01]  /*0430*/  FMUL.FTZ R19, R19, -1.4426950216293334961 ;  /* 0xbfb8aa3b13137820 */ /* 0x000fe20000410000 */
[----:B------:R-:W-:-:S04]  /*0440*/  FMUL.FTZ R2, R2, -1.4426950216293334961 ;  /* 0xbfb8aa3b02027820 */ /* 0x000fc80000410000 */
        /* <DEDUP_REMOVED lines=24> */
[----:B------:R-:W-:Y:S01]  /*05d0*/  FADD.FTZ R11, R11, 1 ;  /* 0x3f8000000b0b7421 */ /* 0x000fe20000010000 */
[----:B------:R-:W-:Y:S01]  /*05e0*/  FADD.FTZ R12, R12, 1 ;  /* 0x3f8000000c0c7421 */ /* 0x000fe20000010000 */
[----:B------:R-:W-:Y:S01]  /*05f0*/  FADD.FTZ R13, R13, 1 ;  /* 0x3f8000000d0d7421 */ /* 0x000fe20000010000 */
[----:B------:R-:W-:Y:S01]  /*0600*/  FADD.FTZ R15, R15, 1 ;  /* 0x3f8000000f0f7421 */ /* 0x000fe20000010000 */
        /* <DEDUP_REMOVED lines=8> */
[----:B------:R-:W-:-:S06]  /*0690*/  FADD.FTZ R2, R2, 1 ;  /* 0x3f80000002027421 */ /* 0x000fcc0000010000 */
[----:B------:R-:W2:Y:S01]  /*06a0*/  MUFU.RCP R40, R6 ;  /* 0x0000000600287308 */ /* 0x000ea20000001000 */
[----:B------:R-:W-:-:S07]  /*06b0*/  @P0 ISETP.NE.AND P1, PT, R0, RZ, PT ;  /* 0x000000ff0000020c */ /* 0x000fce0003f25270 */
[----:B------:R-:W3:Y:S08]  /*06c0*/  MUFU.RCP R39, R7 ;  /* 0x0000000700277308 */ /* 0x000ef00000001000 */
[----:B------:R-:W4:Y:S08]  /*06d0*/  MUFU.RCP R38, R8 ;  /* 0x0000000800267308 */ /* 0x000f300000001000 */
[----:B------:R-:W5:Y:S01]  /*06e0*/  MUFU.RCP R37, R9 ;  /* 0x0000000900257308 */ /* 0x000f620000001000 */
[----:B------:R-:W-:-:S07]  /*06f0*/  @P0 SEL R0, RZ, 0x1, P1 ;  /* 0x00000001ff000807 */ /* 0x000fce0000800000 */
[----:B------:R-:W5:Y:S01]  /*0700*/  MUFU.RCP R10, R10 ;  /* 0x0000000a000a7308 */ /* 0x000f620000001000 */
[----:B------:R-:W-:-:S07]  /*0710*/  ISETP.NE.U32.AND P1, PT, RZ, UR4, PT ;  /* 0x00000004ff007c0c */ /* 0x000fce000bf25070 */
[----:B------:R-:W5:Y:S08]  /*0720*/  MUFU.RCP R11, R11 ;  /* 0x0000000b000b7308 */ /* 0x000f700000001000 */
[----:B------:R-:W5:Y:S08]  /*0730*/  MUFU.RCP R12, R12 ;  /* 0x0000000c000c7308 */ /* 0x000f700000001000 */
[----:B------:R-:W5:Y:S08]  /*0740*/  MUFU.RCP R13, R13 ;  /* 0x0000000d000d7308 */ /* 0x000f700000001000 */
[----:B------:R-:W5:Y:S08]  /*0750*/  MUFU.RCP R15, R15 ;  /* 0x0000000f000f7308 */ /* 0x000f700000001000 */
        /* <DEDUP_REMOVED lines=8> */
[----:B------:R-:W1:Y:S01]  /*07e0*/  MUFU.RCP R18, R18 ;  /* 0x0000001200127308 */ /* 0x000e620000001000 */
[----:B--2---:R-:W-:-:S07]  /*07f0*/  FSETP.GEU.FTZ.AND P3, PT, |R40|, +INF , PT ;  /* 0x7f8000002800780b */ /* 0x004fce0003f7e200 */
[----:B------:R-:W2:Y:S01]  /*0800*/  MUFU.RCP R19, R19 ;  /* 0x0000001300137308 */ /* 0x000ea20000001000 */
        /* <DEDUP_REMOVED lines=9> */
[----:B------:R-:W-:Y:S02]  /*08a0*/  FSEL R37, R37, RZ, !P6 ;  /* 0x000000ff25257208 */ /* 0x000fe40007000000 */
[----:B------:R-:W-:Y:S02]  /*08b0*/  FSETP.GEU.FTZ.AND P1, PT, |R10|, +INF , PT ;  /* 0x7f8000000a00780b */ /* 0x000fe40003f3e200 */
[----:B------:R-:W-:Y:S02]  /*08c0*/  FSETP.GEU.FTZ.AND P2, PT, |R11|, +INF , PT ;  /* 0x7f8000000b00780b */ /* 0x000fe40003f5e200 */
[----:B------:R-:W-:Y:S02]  /*08d0*/  FSETP.GEU.FTZ.AND P3, PT, |R12|, +INF , PT ;  /* 0x7f8000000c00780b */ /* 0x000fe40003f7e200 */
[----:B------:R-:W-:-:S02]  /*08e0*/  FSETP.GEU.FTZ.AND P4, PT, |R13|, +INF , PT ;  /* 0x7f8000000d00780b */ /* 0x000fc40003f9e200 */
[----:B------:R-:W-:Y:S02]  /*08f0*/  FSETP.GEU.FTZ.AND P5, PT, |R15|, +INF , PT ;  /* 0x7f8000000f00780b */ /* 0x000fe40003fbe200 */
[----:B------:R-:W-:Y:S02]  /*0900*/  FSETP.GEU.FTZ.AND P6, PT, |R16|, +INF , PT ;  /* 0x7f8000001000780b */ /* 0x000fe40003fde200 */
        /* <DEDUP_REMOVED lines=8> */
[----:B0-----:R-:W-:Y:S02]  /*0990*/  FSETP.GEU.FTZ.AND P3, PT, |R5|, +INF , PT ;  /* 0x7f8000000500780b */ /* 0x001fe40003f7e200 */
[----:B-1----:R-:W-:-:S02]  /*09a0*/  FSETP.GEU.FTZ.AND P4, PT, |R18|, +INF , PT ;  /* 0x7f8000001200780b */ /* 0x002fc40003f9e200 */
[----:B--2---:R-:W-:Y:S02]  /*09b0*/  FSETP.GEU.FTZ.AND P5, PT, |R19|, +INF , PT ;  /* 0x7f8000001300780b */ /* 0x004fe40003fbe200 */
[----:B---3--:R-:W-:Y:S02]  /*09c0*/  FSETP.GEU.FTZ.AND P6, PT, |R2|, +INF , PT ;  /* 0x7f8000000200780b */ /* 0x008fe40003fde200 */
[----:B------:R-:W-:Y:S02]  /*09d0*/  FSEL R30, R17, RZ, !P1 ;  /* 0x000000ff111e7208 */ /* 0x000fe40004800000 */
[----:B------:R-:W-:Y:S02]  /*09e0*/  FSEL R29, R14, RZ, !P2 ;  /* 0x000000ff0e1d7208 */ /* 0x000fe40005000000 */
[----:B------:R-:W-:Y:S02]  /*09f0*/  FSEL R28, R5, RZ, !P3 ;  /* 0x000000ff051c7208 */ /* 0x000fe40005800000 */
[----:B------:R-:W-:-:S02]  /*0a00*/  FSEL R27, R18, RZ, !P4 ;  /* 0x000000ff121b7208 */ /* 0x000fc40006000000 */
        /* <DEDUP_REMOVED lines=42> */
.L_x_1899:
        /* <DEDUP_REMOVED lines=18> */
.L_x_1900:
        /* <DEDUP_REMOVED lines=16> */
.L_x_1909:
        /* <DEDUP_REMOVED lines=118> */
.L_x_1937:
        /* <DEDUP_REMOVED lines=30> */
.L_x_1905:
[----:B------:R-:W-:Y:S05]  /*1810*/  BSYNC B1 ;  /* 0x0000000000017941 */ /* 0x000fea0003800000 */
.L_x_1904:
        /* <DEDUP_REMOVED lines=56> */
.L_x_1908:
[----:B------:R-:W-:Y:S05]  /*1ba0*/  BSYNC B1 ;  /* 0x0000000000017941 */ /* 0x000fea0003800000 */
.L_x_1907:
[----:B------:R-:W-:Y:S05]  /*1bb0*/  BRA `(.L_x_1909) ;  /* 0xfffffff000c47947 */ /* 0x000fea000383ffff */
.L_x_1902:
[----:B------:R-:W-:Y:S01]  /*1bc0*/  IMAD.MOV.U32 R0, RZ, RZ, RZ ;  /* 0x000000ffff007224 */ /* 0x000fe200078e00ff */
[----:B------:R-:W-:Y:S01]  /*1bd0*/  ULDC UR10, c[0x0][0x228] ;  /* 0x00008a00000a7ab9 */ /* 0x000fe20000000800 */
[----:B------:R-:W-:Y:S01]  /*1be0*/  ULDC UR11, c[0x0][0x240] ;  /* 0x00009000000b7ab9 */ /* 0x000fe20000000800 */
[----:B------:R-:W-:Y:S01]  /*1bf0*/  ULDC UR5, c[0x0][0x248] ;  /* 0x0000920000057ab9 */ /* 0x000fe20000000800 */
[----:B------:R-:W-:-:S05]  /*1c00*/  ULDC.64 UR8, c[0x0][0x240] ;  /* 0x0000900000087ab9 */ /* 0x000fca0000000a00 */
.L_x_1915:
        /* <DEDUP_REMOVED lines=118> */
.L_x_1954:
        /* <DEDUP_REMOVED lines=29> */
.L_x_1912:
[----:B------:R-:W-:Y:S05]  /*2540*/  BSYNC B1 ;  /* 0x0000000000017941 */ /* 0x000fea0003800000 */
.L_x_1911:
        /* <DEDUP_REMOVED lines=56> */
.L_x_1914:
[----:B------:R-:W-:Y:S05]  /*28d0*/  BSYNC B1 ;  /* 0x0000000000017941 */ /* 0x000fea0003800000 */
.L_x_1913:
[----:B------:R-:W-:Y:S05]  /*28e0*/  BRA `(.L_x_1915) ;  /* 0xfffffff000c87947 */ /* 0x000fea000383ffff */
.L_x_1906:
[----:B------:R-:W-:Y:S05]  /*28f0*/  BSYNC B0 ;  /* 0x0000000000007941 */ /* 0x000fea0003800000 */
.L_x_1901:
        /* <DEDUP_REMOVED lines=20> */
.L_x_1918:
        /* <DEDUP_REMOVED lines=18> */
.L_x_1917:
[----:B------:R-:W-:Y:S05]  /*2b60*/  BSYNC B0 ;  /* 0x0000000000007941 */ /* 0x000fea0003800000 */
.L_x_1916:
        /* <DEDUP_REMOVED lines=12> */
.L_x_1920:
        /* <DEDUP_REMOVED lines=11> */
.L_x_1919:
[----:B------:R-:W-:Y:S05]  /*2ce0*/  EXIT ;  /* 0x000000000000794d */ /* 0x000fea0003800000 */
.L_x_1903:
        /* <DEDUP_REMOVED lines=8> */
.L_x_1922:
[----:B------:R-:W-:Y:S05]  /*2d70*/  BSYNC B1 ;  /* 0x0000000000017941 */ /* 0x000fea0003800000 */
.L_x_1921:
        /* <DEDUP_REMOVED lines=9> */
.L_x_1923:
[----:B------:R-:W-:Y:S01]  /*2e10*/  @P2 FSETP.NEU.FTZ.AND P1, PT, R53, R52, PT ;  /* 0x000000343500220b */ /* 0x000fe20003f3d000 */
[----:B------:R-:W-:Y:S02]  /*2e20*/  IMAD.MOV.U32 R5, RZ, RZ, R48 ;  /* 0x000000ffff057224 */ /* 0x000fe400078e0030 */
[----:B------:R-:W-:Y:S02]  /*2e30*/  IMAD.MOV.U32 R50, RZ, RZ, R2 ;  /* 0x000000ffff327224 */ /* 0x000fe400078e0002 */
[----:B------:R-:W-:-:S08]  /*2e40*/  IMAD.MOV.U32 R2, RZ, RZ, -0x1 ;  /* 0xffffffffff027424 */ /* 0x000fd000078e00ff */
[----:B------:R-:W-:Y:S05]  /*2e50*/  WARPSYNC.COLLECTIVE R2, `(.L_x_1924) ;  /* 0x0000000002087348 */ /* 0x000fea0003c00000 */
[----:B------:R0:W1:Y:S02]  /*2e60*/  SHFL.BFLY P0, R2, R5, R4, R3 ;  /* 0x0c00000405027389 */ /* 0x0000640000000003 */
[----:B01----:R-:W-:Y:S01]  /*2e70*/  ENDCOLLECTIVE ;  /* 0x000000000000791b */ /* 0x003fe20003800000 */
.L_x_1924:
        /* <DEDUP_REMOVED lines=14> */
.L_x_1925:
[----:B------:R-:W-:Y:S02]  /*2f60*/  IMAD.MOV.U32 R5, RZ, RZ, R50 ;  /* 0x000000ffff057224 */ /* 0x000fe400078e0032 */
[----:B------:R-:W-:Y:S02]  /*2f70*/  IMAD.MOV.U32 R47, RZ, RZ, R2 ;  /* 0x000000ffff2f7224 */ /* 0x000fe400078e0002 */
[----:B------:R-:W-:-:S07]  /*2f80*/  IMAD.MOV.U32 R2, RZ, RZ, -0x1 ;  /* 0xffffffffff027424 */ /* 0x000fce00078e00ff */
[----:B------:R-:W-:Y:S05]  /*2f90*/  WARPSYNC.COLLECTIVE R2, `(.L_x_1926) ;  /* 0x0000000002087348 */ /* 0x000fea0003c00000 */
[----:B------:R0:W1:Y:S02]  /*2fa0*/  SHFL.BFLY P0, R2, R5, R4, R3 ;  /* 0x0c00000405027389 */ /* 0x0000640000000003 */
[----:B01----:R-:W-:Y:S01]  /*2fb0*/  ENDCOLLECTIVE ;  /* 0x000000000000791b */ /* 0x003fe20003800000 */
.L_x_1926:
[----:B------:R-:W-:Y:S02]  /*2fc0*/  IMAD.MOV.U32 R5, RZ, RZ, R49 ;  /* 0x000000ffff057224 */ /* 0x000fe400078e0031 */
[----:B------:R-:W-:Y:S02]  /*2fd0*/  IMAD.MOV.U32 R53, RZ, RZ, R2 ;  /* 0x000000ffff357224 */ /* 0x000fe400078e0002 */
[----:B------:R-:W-:-:S07]  /*2fe0*/  IMAD.MOV.U32 R2, RZ, RZ, -0x1 ;  /* 0xffffffffff027424 */ /* 0x000fce00078e00ff */
[----:B------:R-:W-:Y:S05]  /*2ff0*/  WARPSYNC.COLLECTIVE R2, `(.L_x_1927) ;  /* 0x0000000002087348 */ /* 0x000fea0003c00000 */
[----:B------:R0:W1:Y:S02]  /*3000*/  SHFL.BFLY P0, R2, R5, R4, R3 ;  /* 0x0c00000405027389 */ /* 0x0000640000000003 */
[----:B01----:R-:W-:Y:S01]  /*3010*/  ENDCOLLECTIVE ;  /* 0x000000000000791b */ /* 0x003fe20003800000 */
.L_x_1927:
        /* <DEDUP_REMOVED lines=13> */
.L_x_1928:
[----:B------:R-:W-:Y:S02]  /*30f0*/  IMAD.MOV.U32 R5, RZ, RZ, R53 ;  /* 0x000000ffff057224 */ /* 0x000fe400078e0035 */
[----:B------:R-:W-:Y:S02]  /*3100*/  IMAD.MOV.U32 R48, RZ, RZ, R2 ;  /* 0x000000ffff307224 */ /* 0x000fe400078e0002 */
[----:B------:R-:W-:-:S03]  /*3110*/  IMAD.MOV.U32 R2, RZ, RZ, -0x1 ;  /* 0xffffffffff027424 */ /* 0x000fc600078e00ff */
[----:B------:R-:W-:-:S13]  /*3120*/  FSETP.GEU.FTZ.AND P1, PT, R47, R48, PT ;  /* 0x000000302f00720b */ /* 0x000fda0003f3e000 */
[----:B------:R-:W-:Y:S05]  /*3130*/  WARPSYNC.COLLECTIVE R2, `(.L_x_1929) ;  /* 0x0000000002087348 */ /* 0x000fea0003c00000 */
[----:B------:R0:W1:Y:S02]  /*3140*/  SHFL.BFLY P0, R2, R5, R4, R3 ;  /* 0x0c00000405027389 */ /* 0x0000640000000003 */
[----:B01----:R-:W-:Y:S01]  /*3150*/  ENDCOLLECTIVE ;  /* 0x000000000000791b */ /* 0x003fe20003800000 */
.L_x_1929:
[----:B------:R-:W-:Y:S01]  /*3160*/  @P1 FSETP.NEU.FTZ.AND P2, PT, R47, R48, PT ;  /* 0x000000302f00120b */ /* 0x000fe20003f5d000 */
[----:B------:R-:W-:Y:S02]  /*3170*/  IMAD.MOV.U32 R5, RZ, RZ, R52 ;  /* 0x000000ffff057224 */ /* 0x000fe400078e0034 */
[----:B------:R-:W-:Y:S02]  /*3180*/  IMAD.MOV.U32 R49, RZ, RZ, R2 ;  /* 0x000000ffff317224 */ /* 0x000fe400078e0002 */
[----:B------:R-:W-:-:S08]  /*3190*/  IMAD.MOV.U32 R2, RZ, RZ, -0x1 ;  /* 0xffffffffff027424 */ /* 0x000fd000078e00ff */
[----:B------:R-:W-:Y:S05]  /*31a0*/  WARPSYNC.COLLECTIVE R2, `(.L_x_1930) ;  /* 0x0000000002087348 */ /* 0x000fea0003c00000 */
[----:B------:R0:W1:Y:S02]  /*31b0*/  SHFL.BFLY P0, R2, R5, R4, R3 ;  /* 0x0c00000405027389 */ /* 0x0000640000000003 */
[----:B01----:R-:W-:Y:S01]  /*31c0*/  ENDCOLLECTIVE ;  /* 0x000000000000791b */ /* 0x003fe20003800000 */
.L_x_1930:
        /* <DEDUP_REMOVED lines=13> */
.L_x_1931:
[----:B------:R-:W-:Y:S02]  /*32a0*/  IMAD.MOV.U32 R5, RZ, RZ, R49 ;  /* 0x000000ffff057224 */ /* 0x000fe400078e0031 */
[----:B------:R-:W-:Y:S02]  /*32b0*/  IMAD.MOV.U32 R48, RZ, RZ, R2 ;  /* 0x000000ffff307224 */ /* 0x000fe400078e0002 */
[----:B------:R-:W-:-:S03]  /*32c0*/  IMAD.MOV.U32 R2, RZ, RZ, -0x1 ;  /* 0xffffffffff027424 */ /* 0x000fc600078e00ff */
[----:B------:R-:W-:-:S13]  /*32d0*/  FSETP.GEU.FTZ.AND P2, PT, R47, R48, PT ;  /* 0x000000302f00720b */ /* 0x000fda0003f5e000 */
[----:B------:R-:W-:Y:S05]  /*32e0*/  WARPSYNC.COLLECTIVE R2, `(.L_x_1932) ;  /* 0x0000000002087348 */ /* 0x000fea0003c00000 */
[----:B------:R0:W1:Y:S02]  /*32f0*/  SHFL.BFLY P0, R2, R5, R4, R3 ;  /* 0x0c00000405027389 */ /* 0x0000640000000003 */
[----:B01----:R-:W-:Y:S01]  /*3300*/  ENDCOLLECTIVE ;  /* 0x000000000000791b */ /* 0x003fe20003800000 */
.L_x_1932:
[----:B------:R-:W-:Y:S01]  /*3310*/  @P2 FSETP.NEU.FTZ.AND P1, PT, R47, R48, PT ;  /* 0x000000302f00220b */ /* 0x000fe20003f3d000 */
[----:B------:R-:W-:Y:S02]  /*3320*/  IMAD.MOV.U32 R5, RZ, RZ, R52 ;  /* 0x000000ffff057224 */ /* 0x000fe400078e0034 */
[----:B------:R-:W-:Y:S02]  /*3330*/  IMAD.MOV.U32 R50, RZ, RZ, R2 ;  /* 0x000000ffff327224 */ /* 0x000fe400078e0002 */
[----:B------:R-:W-:-:S08]  /*3340*/  IMAD.MOV.U32 R2, RZ, RZ, -0x1 ;  /* 0xffffffffff027424 */ /* 0x000fd000078e00ff */
[----:B------:R-:W-:Y:S05]  /*3350*/  WARPSYNC.COLLECTIVE R2, `(.L_x_1933) ;  /* 0x0000000002087348 */ /* 0x000fea0003c00000 */
[----:B------:R0:W1:Y:S02]  /*3360*/  SHFL.BFLY P0, R2, R5, R4, R3 ;  /* 0x0c00000405027389 */ /* 0x0000640000000003 */
[----:B01----:R-:W-:Y:S01]  /*3370*/  ENDCOLLECTIVE ;  /* 0x000000000000791b */ /* 0x003fe20003800000 */
.L_x_1933:
        /* <DEDUP_REMOVED lines=13> */
.L_x_1934:
[----:B------:R-:W-:Y:S02]  /*3450*/  IMAD.MOV.U32 R5, RZ, RZ, R50 ;  /* 0x000000ffff057224 */ /* 0x000fe400078e0032 */
[----:B------:R-:W-:Y:S02]  /*3460*/  IMAD.MOV.U32 R53, RZ, RZ, R2 ;  /* 0x000000ffff357224 */ /* 0x000fe400078e0002 */
[----:B------:R-:W-:-:S07]  /*3470*/  IMAD.MOV.U32 R2, RZ, RZ, -0x1 ;  /* 0xffffffffff027424 */ /* 0x000fce00078e00ff */
[----:B------:R-:W-:Y:S05]  /*3480*/  WARPSYNC.COLLECTIVE R2, `(.L_x_1935) ;  /* 0x0000000002087348 */ /* 0x000fea0003c00000 */
[----:B------:R0:W1:Y:S02]  /*3490*/  SHFL.BFLY P0, R2, R5, R4, R3 ;  /* 0x0c00000405027389 */ /* 0x0000640000000003 */
[----:B01----:R-:W-:Y:S01]  /*34a0*/  ENDCOLLECTIVE ;  /* 0x000000000000791b */ /* 0x003fe20003800000 */
.L_x_1935:
[----:B------:R-:W-:Y:S02]  /*34b0*/  IMAD.MOV.U32 R5, RZ, RZ, R47 ;  /* 0x000000ffff057224 */ /* 0x000fe400078e002f */
[----:B------:R-:W-:Y:S02]  /*34c0*/  IMAD.MOV.U32 R51, RZ, RZ, R2 ;  /* 0x000000ffff337224 */ /* 0x000fe400078e0002 */
[----:B------:R-:W-:-:S07]  /*34d0*/  IMAD.MOV.U32 R2, RZ, RZ, -0x1 ;  /* 0xffffffffff027424 */ /* 0x000fce00078e00ff */
[----:B------:R-:W-:Y:S05]  /*34e0*/  WARPSYNC.COLLECTIVE R2, `(.L_x_1936) ;  /* 0x0000000002087348 */ /* 0x000fea0003c00000 */
[----:B------:R0:W1:Y:S02]  /*34f0*/  SHFL.BFLY P0, R2, R5, R4, R3 ;  /* 0x0c00000405027389 */ /* 0x0000640000000003 */
[----:B01----:R-:W-:Y:S01]  /*3500*/  ENDCOLLECTIVE ;  /* 0x000000000000791b */ /* 0x003fe20003800000 */
.L_x_1936:
[----:B------:R-:W-:Y:S01]  /*3510*/  IMAD.MOV.U32 R52, RZ, RZ, R2 ;  /* 0x000000ffff347224 */ /* 0x000fe200078e0002 */
[----:B------:R-:W-:Y:S06]  /*3520*/  BRA `(.L_x_1937) ;  /* 0xffffffe000407947 */ /* 0x000fec000383ffff */
.L_x_1910:
        /* <DEDUP_REMOVED lines=8> */
.L_x_1939:
[----:B------:R-:W-:Y:S05]  /*35b0*/  BSYNC B1 ;  /* 0x0000000000017941 */ /* 0x000fea0003800000 */
.L_x_1938:
        /* <DEDUP_REMOVED lines=9> */
.L_x_1940:
[----:B------:R-:W-:Y:S01]  /*3650*/  @P2 FSETP.NEU.FTZ.AND P1, PT, R49, R52, PT ;  /* 0x000000343100220b */ /* 0x000fe20003f3d000 */
[----:B------:R-:W-:Y:S02]  /*3660*/  IMAD.MOV.U32 R5, RZ, RZ, R48 ;  /* 0x000000ffff057224 */ /* 0x000fe400078e0030 */
[----:B------:R-:W-:Y:S02]  /*3670*/  IMAD.MOV.U32 R50, RZ, RZ, R2 ;  /* 0x000000ffff327224 */ /* 0x000fe400078e0002 */
[----:B------:R-:W-:-:S08]  /*3680*/  IMAD.MOV.U32 R2, RZ, RZ, -0x1 ;  /* 0xffffffffff027424 */ /* 0x000fd000078e00ff */
[----:B------:R-:W-:Y:S05]  /*3690*/  WARPSYNC.COLLECTIVE R2, `(.L_x_1941) ;  /* 0x0000000002087348 */ /* 0x000fea0003c00000 */
[----:B------:R0:W1:Y:S02]  /*36a0*/  SHFL.BFLY P0, R2, R5, R4, R3 ;  /* 0x0c00000405027389 */ /* 0x0000640000000003 */
[----:B01----:R-:W-:Y:S01]  /*36b0*/  ENDCOLLECTIVE ;  /* 0x000000000000791b */ /* 0x003fe20003800000 */
.L_x_1941:
        /* <DEDUP_REMOVED lines=14> */
.L_x_1942:
[----:B------:R-:W-:Y:S02]  /*37a0*/  IMAD.MOV.U32 R5, RZ, RZ, R50 ;  /* 0x000000ffff057224 */ /* 0x000fe400078e0032 */
[----:B------:R-:W-:Y:S02]  /*37b0*/  IMAD.MOV.U32 R51, RZ, RZ, R2 ;  /* 0x000000ffff337224 */ /* 0x000fe400078e0002 */
[----:B------:R-:W-:-:S07]  /*37c0*/  IMAD.MOV.U32 R2, RZ, RZ, -0x1 ;  /* 0xffffffffff027424 */ /* 0x000fce00078e00ff */
[----:B------:R-:W-:Y:S05]  /*37d0*/  WARPSYNC.COLLECTIVE R2, `(.L_x_1943) ;  /* 0x0000000002087348 */ /* 0x000fea0003c00000 */
[----:B------:R0:W1:Y:S02]  /*37e0*/  SHFL.BFLY P0, R2, R5, R4, R3 ;  /* 0x0c00000405027389 */ /* 0x0000640000000003 */
[----:B01----:R-:W-:Y:S01]  /*37f0*/  ENDCOLLECTIVE ;  /* 0x000000000000791b */ /* 0x003fe20003800000 */
.L_x_1943:
[----:B------:R-:W-:Y:S02]  /*3800*/  IMAD.MOV.U32 R5, RZ, RZ, R47 ;  /* 0x000000ffff057224 */ /* 0x000fe400078e002f */
[----:B------:R-:W-:Y:S02]  /*3810*/  IMAD.MOV.U32 R49, RZ, RZ, R2 ;  /* 0x000000ffff317224 */ /* 0x000fe400078e0002 */
[----:B------:R-:W-:-:S07]  /*3820*/  IMAD.MOV.U32 R2, RZ, RZ, -0x1 ;  /* 0xffffffffff027424 */ /* 0x000fce00078e00ff */
[----:B------:R-:W-:Y:S05]  /*3830*/  WARPSYNC.COLLECTIVE R2, `(.L_x_1944) ;  /* 0x0000000002087348 */ /* 0x000fea0003c00000 */
[----:B------:R0:W1:Y:S02]  /*3840*/  SHFL.BFLY P0, R2, R5, R4, R3 ;  /* 0x0c00000405027389 */ /* 0x0000640000000003 */
[----:B01----:R-:W-:Y:S01]  /*3850*/  ENDCOLLECTIVE ;  /* 0x000000000000791b */ /* 0x003fe20003800000 */
.L_x_1944:
        /* <DEDUP_REMOVED lines=13> */
.L_x_1945:
[----:B------:R-:W-:Y:S02]  /*3930*/  IMAD.MOV.U32 R5, RZ, RZ, R49 ;  /* 0x000000ffff057224 */ /* 0x000fe400078e0031 */
[----:B------:R-:W-:Y:S02]  /*3940*/  IMAD.MOV.U32 R51, RZ, RZ, R2 ;  /* 0x000000ffff337224 */ /* 0x000fe400078e0002 */
[----:B------:R-:W-:-:S03]  /*3950*/  IMAD.MOV.U32 R2, RZ, RZ, -0x1 ;  /* 0xffffffffff027424 */ /* 0x000fc600078e00ff */
[----:B------:R-:W-:-:S13]  /*3960*/  FSETP.GEU.FTZ.AND P1, PT, R48, R51, PT ;  /* 0x000000333000720b */ /* 0x000fda0003f3e000 */
[----:B------:R-:W-:Y:S05]  /*3970*/  WARPSYNC.COLLECTIVE R2, `(.L_x_1946) ;  /* 0x0000000002087348 */ /* 0x000fea0003c00000 */
[----:B------:R0:W1:Y:S02]  /*3980*/  SHFL.BFLY P0, R2, R5, R4, R3 ;  /* 0x0c00000405027389 */ /* 0x0000640000000003 */
[----:B01----:R-:W-:Y:S01]  /*3990*/  ENDCOLLECTIVE ;  /* 0x000000000000791b */ /* 0x003fe20003800000 */
.L_x_1946:
[----:B------:R-:W-:Y:S01]  /*39a0*/  @P1 FSETP.NEU.FTZ.AND P2, PT, R48, R51, PT ;  /* 0x000000333000120b */ /* 0x000fe20003f5d000 */
[----:B------:R-:W-:Y:S02]  /*39b0*/  IMAD.MOV.U32 R5, RZ, RZ, R52 ;  /* 0x000000ffff057224 */ /* 0x000fe400078e0034 */
[----:B------:R-:W-:Y:S02]  /*39c0*/  IMAD.MOV.U32 R47, RZ, RZ, R2 ;  /* 0x000000ffff2f7224 */ /* 0x000fe400078e0002 */
[----:B------:R-:W-:-:S08]  /*39d0*/  IMAD.MOV.U32 R2, RZ, RZ, -0x1 ;  /* 0xffffffffff027424 */ /* 0x000fd000078e00ff */
[----:B------:R-:W-:Y:S05]  /*39e0*/  WARPSYNC.COLLECTIVE R2, `(.L_x_1947) ;  /* 0x0000000002087348 */ /* 0x000fea0003c00000 */
[----:B------:R0:W1:Y:S02]  /*39f0*/  SHFL.BFLY P0, R2, R5, R4, R3 ;  /* 0x0c00000405027389 */ /* 0x0000640000000003 */
[----:B01----:R-:W-:Y:S01]  /*3a00*/  ENDCOLLECTIVE ;  /* 0x000000000000791b */ /* 0x003fe20003800000 */
.L_x_1947:
        /* <DEDUP_REMOVED lines=13> */
.L_x_1948:
[----:B------:R-:W-:Y:S02]  /*3ae0*/  IMAD.MOV.U32 R5, RZ, RZ, R47 ;  /* 0x000000ffff057224 */ /* 0x000fe400078e002f */
[----:B------:R-:W-:Y:S02]  /*3af0*/  IMAD.MOV.U32 R51, RZ, RZ, R2 ;  /* 0x000000ffff337224 */ /* 0x000fe400078e0002 */
[----:B------:R-:W-:-:S03]  /*3b00*/  IMAD.MOV.U32 R2, RZ, RZ, -0x1 ;  /* 0xffffffffff027424 */ /* 0x000fc600078e00ff */
[----:B------:R-:W-:-:S13]  /*3b10*/  FSETP.GEU.FTZ.AND P2, PT, R48, R51, PT ;  /* 0x000000333000720b */ /* 0x000fda0003f5e000 */
[----:B------:R-:W-:Y:S05]  /*3b20*/  WARPSYNC.COLLECTIVE R2, `(.L_x_1949) ;  /* 0x0000000002087348 */ /* 0x000fea0003c00000 */
[----:B------:R0:W1:Y:S02]  /*3b30*/  SHFL.BFLY P0, R2, R5, R4, R3 ;  /* 0x0c00000405027389 */ /* 0x0000640000000003 */
[----:B01----:R-:W-:Y:S01]  /*3b40*/  ENDCOLLECTIVE ;  /* 0x000000000000791b */ /* 0x003fe20003800000 */
.L_x_1949:
[----:B------:R-:W-:Y:S01]  /*3b50*/  @P2 FSETP.NEU.FTZ.AND P1, PT, R48, R51, PT ;  /* 0x000000333000220b */ /* 0x000fe20003f3d000 */
[----:B------:R-:W-:Y:S02]  /*3b60*/  IMAD.MOV.U32 R5, RZ, RZ, R52 ;  /* 0x000000ffff057224 */ /* 0x000fe400078e0034 */
[----:B------:R-:W-:Y:S02]  /*3b70*/  IMAD.MOV.U32 R50, RZ, RZ, R2 ;  /* 0x000000ffff327224 */ /* 0x000fe400078e0002 */
[----:B------:R-:W-:-:S08]  /*3b80*/  IMAD.MOV.U32 R2, RZ, RZ, -0x1 ;  /* 0xffffffffff027424 */ /* 0x000fd000078e00ff */
[----:B------:R-:W-:Y:S05]  /*3b90*/  WARPSYNC.COLLECTIVE R2, `(.L_x_1950) ;  /* 0x0000000002087348 */ /* 0x000fea0003c00000 */
[----:B------:R0:W1:Y:S02]  /*3ba0*/  SHFL.BFLY P0, R2, R5, R4, R3 ;  /* 0x0c00000405027389 */ /* 0x0000640000000003 */
[----:B01----:R-:W-:Y:S01]  /*3bb0*/  ENDCOLLECTIVE ;  /* 0x000000000000791b */ /* 0x003fe20003800000 */
.L_x_1950:
        /* <DEDUP_REMOVED lines=13> */
.L_x_1951:
[----:B------:R-:W-:Y:S02]  /*3c90*/  IMAD.MOV.U32 R5, RZ, RZ, R50 ;  /* 0x000000ffff057224 */ /* 0x000fe400078e0032 */
[----:B------:R-:W-:Y:S02]  /*3ca0*/  IMAD.MOV.U32 R52, RZ, RZ, R2 ;  /* 0x000000ffff347224 */ /* 0x000fe400078e0002 */
[----:B------:R-:W-:-:S07]  /*3cb0*/  IMAD.MOV.U32 R2, RZ, RZ, -0x1 ;  /* 0xffffffffff027424 */ /* 0x000fce00078e00ff */
[----:B------:R-:W-:Y:S05]  /*3cc0*/  WARPSYNC.COLLECTIVE R2, `(.L_x_1952) ;  /* 0x0000000002087348 */ /* 0x000fea0003c00000 */
[----:B------:R0:W1:Y:S02]  /*3cd0*/  SHFL.BFLY P0, R2, R5, R4, R3 ;  /* 0x0c00000405027389 */ /* 0x0000640000000003 */
[----:B01----:R-:W-:Y:S01]  /*3ce0*/  ENDCOLLECTIVE ;  /* 0x000000000000791b */ /* 0x003fe20003800000 */
.L_x_1952:
[----:B------:R-:W-:Y:S02]  /*3cf0*/  IMAD.MOV.U32 R5, RZ, RZ, R48 ;  /* 0x000000ffff057224 */ /* 0x000fe400078e0030 */
[----:B------:R-:W-:Y:S02]  /*3d00*/  IMAD.MOV.U32 R49, RZ, RZ, R2 ;  /* 0x000000ffff317224 */ /* 0x000fe400078e0002 */
[----:B------:R-:W-:-:S07]  /*3d10*/  IMAD.MOV.U32 R2, RZ, RZ, -0x1 ;  /* 0xffffffffff027424 */ /* 0x000fce00078e00ff */
[----:B------:R-:W-:Y:S05]  /*3d20*/  WARPSYNC.COLLECTIVE R2, `(.L_x_1953) ;  /* 0x0000000002087348 */ /* 0x000fea0003c00000 */
[----:B------:R0:W1:Y:S02]  /*3d30*/  SHFL.BFLY P0, R2, R5, R4, R3 ;  /* 0x0c00000405027389 */ /* 0x0000640000000003 */
[----:B01----:R-:W-:Y:S01]  /*3d40*/  ENDCOLLECTIVE ;  /* 0x000000000000791b */ /* 0x003fe20003800000 */
.L_x_1953:
[----:B------:R-:W-:Y:S01]  /*3d50*/  IMAD.MOV.U32 R53, RZ, RZ, R2 ;  /* 0x000000ffff357224 */ /* 0x000fe200078e0002 */
[----:B------:R-:W-:Y:S06]  /*3d60*/  BRA `(.L_x_1954) ;  /* 0xffffffe400807947 */ /* 0x000fec000383ffff */
.L_x_1955:
        /* <DEDUP_REMOVED lines=9> */
.L_x_12151:


//--------------------- .text._ZN4vllm3moe10topkGatingILi14ELi448ELi4ELi4ELi32El6__halfLNS0_11ScoringFuncE1EEEvPKT5_PKbPfiPT4_PiiiibPKf --------------------------
	.section	.text._ZN4vllm3moe10topkGatingILi14ELi448ELi4ELi4ELi32El6__halfLNS0_11ScoringFuncE1EEEvPKT5_PKbPfiPT4_PiiiibPKf,"ax",@progbits
	.align	128
        .global         _ZN4vllm3moe10topkGatingILi14ELi448ELi4ELi4ELi32El6__halfLNS0_11ScoringFuncE1EEEvPKT5_PKbPfiPT4_PiiiibPKf
        .type           _ZN4vllm3moe10topkGatingILi14ELi448ELi4ELi4ELi32El6__halfLNS0_11ScoringFuncE1EEEvPKT5_PKbPfiPT4_PiiiibPKf,@function
        .size           _ZN4vllm3moe10topkGatingILi14ELi448ELi4ELi4ELi32El6__halfLNS0_11ScoringFuncE1EEEvPKT5_PKbPfiPT4_PiiiibPKf,(.L_x_12152 - _ZN4vllm3moe10topkGatingILi14ELi448ELi4ELi4ELi32El6__halfLNS0_11ScoringFuncE1EEEvPKT5_PKbPfiPT4_PiiiibPKf)
        .other          _ZN4vllm3moe10topkGatingILi14ELi448ELi4ELi4ELi32El6__halfLNS0_11ScoringFuncE1EEEvPKT5_PKbPfiPT4_PiiiibPKf,@"STO_CUDA_ENTRY STV_DEFAULT"
_ZN4vllm3moe10topkGatingILi14ELi448ELi4ELi4ELi32El6__halfLNS0_11ScoringFuncE1EEEvPKT5_PKbPfiPT4_PiiiibPKf:
.text._ZN4vllm3moe10topkGatingILi14ELi448ELi4ELi4ELi32El6__halfLNS0_11ScoringFuncE1EEEvPKT5_PKbPfiPT4_PiiiibPKf:
        /* <DEDUP_REMOVED lines=44> */
[----:B------:R-:W-:-:S02]  /*02c0*/  FMUL.FTZ R11, R13, -1.4426950216293334961 ;  /* 0xbfb8aa3b0d0b7820 */ /* 0x000fc40000410000 */
[----:B------:R-:W-:Y:S01]  /*02d0*/  FMUL.FTZ R13, R14, -1.4426950216293334961 ;  /* 0xbfb8aa3b0e0d7820 */ /* 0x000fe20000410000 */
[--C-:B------:R-:W-:Y:S02]  /*02e0*/  HADD2.F32 R14, -RZ, R2.reuse.H0_H0 ;  /* 0x20000002ff0e7230 */ /* 0x100fe40000004100 */
[----:B------:R-:W-:Y:S02]  /*02f0*/  HADD2.F32 R2, -RZ, R2.H1_H1 ;  /* 0x30000002ff027230 */ /* 0x000fe40000004100 */
[----:B------:R-:W-:Y:S01]  /*0300*/  FMUL.FTZ R6, R6, -1.4426950216293334961 ;  /* 0xbfb8aa3b06067820 */ /* 0x000fe20000410000 */
[----:B------:R-:W-:Y:S01]  /*0310*/  FMUL.FTZ R8, R8, -1.4426950216293334961 ;  /* 0xbfb8aa3b08087820 */ /* 0x000fe20000410000 */
[----:B------:R-:W-:Y:S01]  /*0320*/  FMUL.FTZ R10, R10, -1.4426950216293334961 ;  /* 0xbfb8aa3b0a0a7820 */ /* 0x000fe20000410000 */
[----:B------:R-:W-:Y:S01]  /*0330*/  FMUL.FTZ R15, R2, -1.4426950216293334961 ;  /* 0xbfb8aa3b020f7820 */ /* 0x000fe20000410000 */
[--C-:B------:R-:W-:Y:S02]  /*0340*/  HADD2.F32 R2, -RZ, R3.reuse.H0_H0 ;  /* 0x20000003ff027230 */ /* 0x100fe40000004100 */
        /* <DEDUP_REMOVED lines=35> */
[----:B------:R-:W-:-:S05]  /*0580*/  @P0 ISETP.NE.AND P1, PT, R0, RZ, PT ;  /* 0x000000ff0000020c */ /* 0x000fca0003f25270 */
[----:B------:R-:W2:Y:S01]  /*0590*/  MUFU.RCP R6, R6 ;  /* 0x0000000600067308 */ /* 0x000ea20000001000 */
[----:B------:R-:W-:-:S07]  /*05a0*/  @P0 SEL R0, RZ, 0x1, P1 ;  /* 0x00000001ff000807 */ /* 0x000fce0000800000 */
[----:B------:R-:W3:Y:S01]  /*05b0*/  MUFU.RCP R7, R7 ;  /* 0x0000000700077308 */ /* 0x000ee20000001000 */
[----:B------:R-:W-:-:S07]  /*05c0*/  ISETP.NE.U32.AND P1, PT, RZ, UR4, PT ;  /* 0x00000004ff007c0c */ /* 0x000fce000bf25070 */
[----:B------:R-:W4:Y:S08]  /*05d0*/  MUFU.RCP R8, R8 ;  /* 0x0000000800087308 */ /* 0x000f300000001000 */
        /* <DEDUP_REMOVED lines=18> */
[----:B-----5:R-:W-:Y:S02]  /*0700*/  FSETP.GEU.FTZ.AND P2, PT, |R9|, +INF , PT ;  /* 0x7f8000000900780b */ /* 0x020fe40003f5e200 */
        /* <DEDUP_REMOVED lines=52> */
.L_x_1956:
        /* <DEDUP_REMOVED lines=14> */
.L_x_1957:
        /* <DEDUP_REMOVED lines=16> */
.L_x_1966:
        /* <DEDUP_REMOVED lines=30> */
[CC--:B------:R-:W-:Y:S02]  /*0e10*/  FSETP.GT.FTZ.AND P0, PT, R9.reuse, R40.reuse, PT ;  /* 0x000000280900720b */ /* 0x0c0fe40003f14000 */
        /* <DEDUP_REMOVED lines=71> */
.L_x_1994:
        /* <DEDUP_REMOVED lines=30> */
.L_x_1962:
[----:B------:R-:W-:Y:S05]  /*1470*/  BSYNC B1 ;  /* 0x0000000000017941 */ /* 0x000fea0003800000 */
.L_x_1961:
        /* <DEDUP_REMOVED lines=48> */
.L_x_1965:
[----:B------:R-:W-:Y:S05]  /*1780*/  BSYNC B1 ;  /* 0x0000000000017941 */ /* 0x000fea0003800000 */
.L_x_1964:
[----:B------:R-:W-:Y:S05]  /*1790*/  BRA `(.L_x_1966) ;  /* 0xfffffff400247947 */ /* 0x000fea000383ffff */
.L_x_1959:
[----:B------:R-:W-:Y:S01]  /*17a0*/  IMAD.MOV.U32 R0, RZ, RZ, RZ ;  /* 0x000000ffff007224 */ /* 0x000fe200078e00ff */
[----:B------:R-:W-:Y:S01]  /*17b0*/  ULDC UR10, c[0x0][0x228] ;  /* 0x00008a00000a7ab9 */ /* 0x000fe20000000800 */
[----:B------:R-:W-:Y:S01]  /*17c0*/  ULDC UR11, c[0x0][0x240] ;  /* 0x00009000000b7ab9 */ /* 0x000fe20000000800 */
[----:B------:R-:W-:Y:S01]  /*17d0*/  ULDC UR5, c[0x0][0x248] ;  /* 0x0000920000057ab9 */ /* 0x000fe20000000800 */
[----:B------:R-:W-:-:S05]  /*17e0*/  ULDC.64 UR8, c[0x0][0x240] ;  /* 0x0000900000087ab9 */ /* 0x000fca0000000a00 */
.L_x_1972:
        /* <DEDUP_REMOVED lines=102> */
.L_x_2011:
        /* <DEDUP_REMOVED lines=29> */
.L_x_1969:
[----:B------:R-:W-:Y:S05]  /*2020*/  BSYNC B1 ;  /* 0x0000000000017941 */ /* 0x000fea0003800000 */
.L_x_1968:
        /* <DEDUP_REMOVED lines=48> */
.L_x_1971:
[----:B------:R-:W-:Y:S05]  /*2330*/  BSYNC B1 ;  /* 0x0000000000017941 */ /* 0x000fea0003800000 */
.L_x_1970:
[----:B------:R-:W-:Y:S05]  /*2340*/  BRA `(.L_x_1972) ;  /* 0xfffffff400287947 */ /* 0x000fea000383ffff */
.L_x_1963:
[----:B------:R-:W-:Y:S05]  /*2350*/  BSYNC B0 ;  /* 0x0000000000007941 */ /* 0x000fea0003800000 */
.L_x_1958:
        /* <DEDUP_REMOVED lines=20> */
.L_x_1975:
        /* <DEDUP_REMOVED lines=18> */
.L_x_1974:
[----:B------:R-:W-:Y:S05]  /*25c0*/  BSYNC B0 ;  /* 0x0000000000007941 */ /* 0x000fea0003800000 */
.L_x_1973:
        /* <DEDUP_REMOVED lines=12> */
.L_x_1977:
        /* <DEDUP_REMOVED lines=11> */
.L_x_1976:
[----:B------:R-:W-:Y:S05]  /*2740*/  EXIT ;  /* 0x000000000000794d */ /* 0x000fea0003800000 */
.L_x_1960:
        /* <DEDUP_REMOVED lines=8> */
.L_x_1979:
[----:B------:R-:W-:Y:S05]  /*27d0*/  BSYNC B1 ;  /* 0x0000000000017941 */ /* 0x000fea0003800000 */
.L_x_1978:
        /* <DEDUP_REMOVED lines=10> */
.L_x_1980:
[----:B------:R-:W-:Y:S02]  /*2880*/  IMAD.MOV.U32 R5, RZ, RZ, R40 ;  /* 0x000000ffff057224 */ /* 0x000fe400078e0028 */
[----:B------:R-:W-:Y:S02]  /*2890*/  IMAD.MOV.U32 R42, RZ, RZ, R2 ;  /* 0x000000ffff2a7224 */ /* 0x000fe400078e0002 */
[----:B------:R-:W-:-:S07]  /*28a0*/  IMAD.MOV.U32 R2, RZ, RZ, -0x1 ;  /* 0xffffffffff027424 */ /* 0x000fce00078e00ff */
[----:B------:R-:W-:Y:S05]  /*28b0*/  WARPSYNC.COLLECTIVE R2, `(.L_x_1981) ;  /* 0x0000000002087348 */ /* 0x000fea0003c00000 */
[----:B------:R0:W1:Y:S02]  /*28c0*/  SHFL.BFLY P0, R2, R5, R4, R3 ;  /* 0x0c00000405027389 */ /* 0x0000640000000003 */
[----:B01----:R-:W-:Y:S01]  /*28d0*/  ENDCOLLECTIVE ;  /* 0x000000000000791b */ /* 0x003fe20003800000 */
.L_x_1981:
        /* <DEDUP_REMOVED lines=13> */
.L_x_1982:
[----:B------:R-:W-:Y:S02]  /*29b0*/  IMAD.MOV.U32 R5, RZ, RZ, R42 ;  /* 0x000000ffff057224 */ /* 0x000fe400078e002a */
[----:B------:R-:W-:Y:S02]  /*29c0*/  IMAD.MOV.U32 R39, RZ, RZ, R2 ;  /* 0x000000ffff277224 */ /* 0x000fe400078e0002 */
[----:B------:R-:W-:-:S03]  /*29d0*/  IMAD.MOV.U32 R2, RZ, RZ, -0x1 ;  /* 0xffffffffff027424 */ /* 0x000fc600078e00ff */
[----:B------:R-:W-:-:S13]  /*29e0*/  FSETP.GEU.FTZ.AND P1, PT, R44, R39, PT ;  /* 0x000000272c00720b */ /* 0x000fda0003f3e000 */
[----:B------:R-:W-:Y:S05]  /*29f0*/  WARPSYNC.COLLECTIVE R2, `(.L_x_1983) ;  /* 0x0000000002087348 */ /* 0x000fea0003c00000 */
[----:B------:R0:W1:Y:S02]  /*2a00*/  SHFL.BFLY P0, R2, R5, R4, R3 ;  /* 0x0c00000405027389 */ /* 0x0000640000000003 */
[----:B01----:R-:W-:Y:S01]  /*2a10*/  ENDCOLLECTIVE ;  /* 0x000000000000791b */ /* 0x003fe20003800000 */
.L_x_1983:
[----:B------:R-:W-:Y:S01]  /*2a20*/  @P1 FSETP.NEU.FTZ.AND P2, PT, R44, R39, PT ;  /* 0x000000272c00120b */ /* 0x000fe20003f5d000 */
[----:B------:R-:W-:Y:S02]  /*2a30*/  IMAD.MOV.U32 R5, RZ, RZ, R41 ;  /* 0x000000ffff057224 */ /* 0x000fe400078e0029 */
[----:B------:R-:W-:Y:S02]  /*2a40*/  IMAD.MOV.U32 R45, RZ, RZ, R2 ;  /* 0x000000ffff2d7224 */ /* 0x000fe400078e0002 */
[----:B------:R-:W-:-:S08]  /*2a50*/  IMAD.MOV.U32 R2, RZ, RZ, -0x1 ;  /* 0xffffffffff027424 */ /* 0x000fd000078e00ff */
[----:B------:R-:W-:Y:S05]  /*2a60*/  WARPSYNC.COLLECTIVE R2, `(.L_x_1984) ;  /* 0x0000000002087348 */ /* 0x000fea0003c00000 */
[----:B------:R0:W1:Y:S02]  /*2a70*/  SHFL.BFLY P0, R2, R5, R4, R3 ;  /* 0x0c00000405027389 */ /* 0x0000640000000003 */
[----:B01----:R-:W-:Y:S01]  /*2a80*/  ENDCOLLECTIVE ;  /* 0x000000000000791b */ /* 0x003fe20003800000 */
.L_x_1984:
        /* <DEDUP_REMOVED lines=13> */
.L_x_1985:
[----:B------:R-:W-:Y:S02]  /*2b60*/  IMAD.MOV.U32 R5, RZ, RZ, R45 ;  /* 0x000000ffff057224 */ /* 0x000fe400078e002d */
[----:B------:R-:W-:Y:S02]  /*2b70*/  IMAD.MOV.U32 R40, RZ, RZ, R2 ;  /* 0x000000ffff287224 */ /* 0x000fe400078e0002 */
[----:B------:R-:W-:-:S07]  /*2b80*/  IMAD.MOV.U32 R2, RZ, RZ, -0x1 ;  /* 0xffffffffff027424 */ /* 0x000fce00078e00ff */
[----:B------:R-:W-:Y:S05]  /*2b90*/  WARPSYNC.COLLECTIVE R2, `(.L_x_1986) ;  /* 0x0000000002087348 */ /* 0x000fea0003c00000 */
[----:B------:R0:W1:Y:S02]  /*2ba0*/  SHFL.BFLY P0, R2, R5, R4, R3 ;  /* 0x0c00000405027389 */ /* 0x0000640000000003 */
[----:B01----:R-:W-:Y:S01]  /*2bb0*/  ENDCOLLECTIVE ;  /* 0x000000000000791b */ /* 0x003fe20003800000 */
.L_x_1986:
[----:B------:R-:W-:Y:S02]  /*2bc0*/  IMAD.MOV.U32 R5, RZ, RZ, R44 ;  /* 0x000000ffff057224 */ /* 0x000fe400078e002c */
[----:B------:R-:W-:Y:S02]  /*2bd0*/  IMAD.MOV.U32 R41, RZ, RZ, R2 ;  /* 0x000000ffff297224 */ /* 0x000fe400078e0002 */
[----:B------:R-:W-:-:S07]  /*2be0*/  IMAD.MOV.U32 R2, RZ, RZ, -0x1 ;  /* 0xffffffffff027424 */ /* 0x000fce00078e00ff */
[----:B------:R-:W-:Y:S05]  /*2bf0*/  WARPSYNC.COLLECTIVE R2, `(.L_x_1987) ;  /* 0x0000000002087348 */ /* 0x000fea0003c00000 */
[----:B------:R0:W1:Y:S02]  /*2c00*/  SHFL.BFLY P0, R2, R5, R4, R3 ;  /* 0x0c00000405027389 */ /* 0x0000640000000003 */
[----:B01----:R-:W-:Y:S01]  /*2c10*/  ENDCOLLECTIVE ;  /* 0x000000000000791b */ /* 0x003fe20003800000 */
.L_x_1987:
        /* <DEDUP_REMOVED lines=14> */
.L_x_1988:
[----:B------:R-:W-:Y:S02]  /*2d00*/  IMAD.MOV.U32 R5, RZ, RZ, R41 ;  /* 0x000000ffff057224 */ /* 0x000fe400078e0029 */
[----:B------:R-:W-:Y:S02]  /*2d10*/  IMAD.MOV.U32 R40, RZ, RZ, R2 ;  /* 0x000000ffff287224 */ /* 0x000fe400078e0002 */
[----:B------:R-:W-:-:S03]  /*2d20*/  IMAD.MOV.U32 R2, RZ, RZ, -0x1 ;  /* 0xffffffffff027424 */ /* 0x000fc600078e00ff */
[----:B------:R-:W-:-:S13]  /*2d30*/  FSETP.GEU.FTZ.AND P2, PT, R39, R40, PT ;  /* 0x000000282700720b */ /* 0x000fda0003f5e000 */
[----:B------:R-:W-:Y:S05]  /*2d40*/  WARPSYNC.COLLECTIVE R2, `(.L_x_1989) ;  /* 0x0000000002087348 */ /* 0x000fea0003c00000 */
[----:B------:R0:W1:Y:S02]  /*2d50*/  SHFL.BFLY P0, R2, R5, R4, R3 ;  /* 0x0c00000405027389 */ /* 0x0000640000000003 */
[----:B01----:R-:W-:Y:S01]  /*2d60*/  ENDCOLLECTIVE ;  /* 0x000000000000791b */ /* 0x003fe20003800000 */
.L_x_1989:
[----:B------:R-:W-:Y:S01]  /*2d70*/  @P2 FSETP.NEU.FTZ.AND P1, PT, R39, R40, PT ;  /* 0x000000282700220b */ /* 0x000fe20003f3d000 */
[----:B------:R-:W-:Y:S02]  /*2d80*/  IMAD.MOV.U32 R5, RZ, RZ, R44 ;  /* 0x000000ffff057224 */ /* 0x000fe400078e002c */
[----:B------:R-:W-:Y:S02]  /*2d90*/  IMAD.MOV.U32 R42, RZ, RZ, R2 ;  /* 0x000000ffff2a7224 */ /* 0x000fe400078e0002 */
[----:B------:R-:W-:-:S08]  /*2da0*/  IMAD.MOV.U32 R2, RZ, RZ, -0x1 ;  /* 0xffffffffff027424 */ /* 0x000fd000078e00ff */
[----:B------:R-:W-:Y:S05]  /*2db0*/  WARPSYNC.COLLECTIVE R2, `(.L_x_1990) ;  /* 0x0000000002087348 */ /* 0x000fea0003c00000 */
[----:B------:R0:W1:Y:S02]  /*2dc0*/  SHFL.BFLY P0, R2, R5, R4, R3 ;  /* 0x0c00000405027389 */ /* 0x0000640000000003 */
[----:B01----:R-:W-:Y:S01]  /*2dd0*/  ENDCOLLECTIVE ;  /* 0x000000000000791b */ /* 0x003fe20003800000 */
.L_x_1990:
        /* <DEDUP_REMOVED lines=13> */
.L_x_1991:
[----:B------:R-:W-:Y:S02]  /*2eb0*/  IMAD.MOV.U32 R5, RZ, RZ, R42 ;  /* 0x000000ffff057224 */ /* 0x000fe400078e002a */
[----:B------:R-:W-:Y:S02]  /*2ec0*/  IMAD.MOV.U32 R45, RZ, RZ, R2 ;  /* 0x000000ffff2d7224 */ /* 0x000fe400078e0002 */
[----:B------:R-:W-:-:S07]  /*2ed0*/  IMAD.MOV.U32 R2, RZ, RZ, -0x1 ;  /* 0xffffffffff027424 */ /* 0x000fce00078e00ff */
[----:B------:R-:W-:Y:S05]  /*2ee0*/  WARPSYNC.COLLECTIVE R2, `(.L_x_1992) ;  /* 0x0000000002087348 */ /* 0x000fea0003c00000 */
[----:B------:R0:W1:Y:S02]  /*2ef0*/  SHFL.BFLY P0, R2, R5, R4, R3 ;  /* 0x0c00000405027389 */ /* 0x0000640000000003 */
[----:B01----:R-:W-:Y:S01]  /*2f00*/  ENDCOLLECTIVE ;  /* 0x000000000000791b */ /* 0x003fe20003800000 */
.L_x_1992:
[----:B------:R-:W-:Y:S02]  /*2f10*/  IMAD.MOV.U32 R5, RZ, RZ, R39 ;  /* 0x000000ffff057224 */ /* 0x000fe400078e0027 */
[----:B------:R-:W-:Y:S02]  /*2f20*/  IMAD.MOV.U32 R43, RZ, RZ, R2 ;  /* 0x000000ffff2b7224 */ /* 0x000fe400078e0002 */
[----:B------:R-:W-:-:S07]  /*2f30*/  IMAD.MOV.U32 R2, RZ, RZ, -0x1 ;  /* 0xffffffffff027424 */ /* 0x000fce00078e00ff */
[----:B------:R-:W-:Y:S05]  /*2f40*/  WARPSYNC.COLLECTIVE R2, `(.L_x_1993) ;  /* 0x0000000002087348 */ /* 0x000fea0003c00000 */
[----:B------:R0:W1:Y:S02]  /*2f50*/  SHFL.BFLY P0, R2, R5, R4, R3 ;  /* 0x0c00000405027389 */ /* 0x0000640000000003 */
[----:B01----:R-:W-:Y:S01]  /*2f60*/  ENDCOLLECTIVE ;  /* 0x000000000000791b */ /* 0x003fe20003800000 */
.L_x_1993:
[----:B------:R-:W-:Y:S01]  /*2f70*/  IMAD.MOV.U32 R44, RZ, RZ, R2 ;  /* 0x000000ffff2c7224 */ /* 0x000fe200078e0002 */
[----:B------:R-:W-:Y:S06]  /*2f80*/  BRA `(.L_x_1994) ;  /* 0xffffffe000c07947 */ /* 0x000fec000383ffff */
.L_x_1967:
        /* <DEDUP_REMOVED lines=8> */
.L_x_1996:
[----:B------:R-:W-:Y:S05]  /*3010*/  BSYNC B1 ;  /* 0x0000000000017941 */ /* 0x000fea0003800000 */
.L_x_1995:
        /* <DEDUP_REMOVED lines=10> */
.L_x_1997:
[----:B------:R-:W-:Y:S02]  /*30c0*/  IMAD.MOV.U32 R5, RZ, RZ, R40 ;  /* 0x000000ffff057224 */ /* 0x000fe400078e0028 */
[----:B------:R-:W-:Y:S02]  /*30d0*/  IMAD.MOV.U32 R42, RZ, RZ, R2 ;  /* 0x000000ffff2a7224 */ /* 0x000fe400078e0002 */
[----:B------:R-:W-:-:S07]  /*30e0*/  IMAD.MOV.U32 R2, RZ, RZ, -0x1 ;  /* 0xffffffffff027424 */ /* 0x000fce00078e00ff */
[----:B------:R-:W-:Y:S05]  /*30f0*/  WARPSYNC.COLLECTIVE R2, `(.L_x_1998) ;  /* 0x0000000002087348 */ /* 0x000fea0003c00000 */
[----:B------:R0:W1:Y:S02]  /*3100*/  SHFL.BFLY P0, R2, R5, R4, R3 ;  /* 0x0c00000405027389 */ /* 0x0000640000000003 */
[----:B01----:R-:W-:Y:S01]  /*3110*/  ENDCOLLECTIVE ;  /* 0x000000000000791b */ /* 0x003fe20003800000 */
.L_x_1998:
        /* <DEDUP_REMOVED lines=13> */
.L_x_1999:
[----:B------:R-:W-:Y:S02]  /*31f0*/  IMAD.MOV.U32 R5, RZ, RZ, R42 ;  /* 0x000000ffff057224 */ /* 0x000fe400078e002a */
[----:B------:R-:W-:Y:S02]  /*3200*/  IMAD.MOV.U32 R43, RZ, RZ, R2 ;  /* 0x000000ffff2b7224 */ /* 0x000fe400078e0002 */
[----:B------:R-:W-:-:S03]  /*3210*/  IMAD.MOV.U32 R2, RZ, RZ, -0x1 ;  /* 0xffffffffff027424 */ /* 0x000fc600078e00ff */
[----:B------:R-:W-:-:S13]  /*3220*/  FSETP.GEU.FTZ.AND P1, PT, R44, R43, PT ;  /* 0x0000002b2c00720b */ /* 0x000fda0003f3e000 */
[----:B------:R-:W-:Y:S05]  /*3230*/  WARPSYNC.COLLECTIVE R2, `(.L_x_2000) ;  /* 0x0000000002087348 */ /* 0x000fea0003c00000 */
[----:B------:R0:W1:Y:S02]  /*3240*/  SHFL.BFLY P0, R2, R5, R4, R3 ;  /* 0x0c00000405027389 */ /* 0x0000640000000003 */
[----:B01----:R-:W-:Y:S01]  /*3250*/  ENDCOLLECTIVE ;  /* 0x000000000000791b */ /* 0x003fe20003800000 */
.L_x_2000:
[----:B------:R-:W-:Y:S01]  /*3260*/  @P1 FSETP.NEU.FTZ.AND P2, PT, R44, R43, PT ;  /* 0x0000002b2c00120b */ /* 0x000fe20003f5d000 */
[----:B------:R-:W-:Y:S02]  /*3270*/  IMAD.MOV.U32 R5, RZ, RZ, R39 ;  /* 0x000000ffff057224 */ /* 0x000fe400078e0027 */
[----:B------:R-:W-:Y:S02]  /*3280*/  IMAD.MOV.U32 R41, RZ, RZ, R2 ;  /* 0x000000ffff297224 */ /* 0x000fe400078e0002 */
[----:B------:R-:W-:-:S08]  /*3290*/  IMAD.MOV.U32 R2, RZ, RZ, -0x1 ;  /* 0xffffffffff027424 */ /* 0x000fd000078e00ff */
[----:B------:R-:W-:Y:S05]  /*32a0*/  WARPSYNC.COLLECTIVE R2, `(.L_x_2001) ;  /* 0x0000000002087348 */ /* 0x000fea0003c00000 */
[----:B------:R0:W1:Y:S02]  /*32b0*/  SHFL.BFLY P0, R2, R5, R4, R3 ;  /* 0x0c00000405027389 */ /* 0x0000640000000003 */
[----:B01----:R-:W-:Y:S01]  /*32c0*/  ENDCOLLECTIVE ;  /* 0x000000000000791b */ /* 0x003fe20003800000 */
.L_x_2001:
        /* <DEDUP_REMOVED lines=13> */
.L_x_2002:
[----:B------:R-:W-:Y:S02]  /*33a0*/  IMAD.MOV.U32 R5, RZ, RZ, R41 ;  /* 0x000000ffff057224 */ /* 0x000fe400078e0029 */
[----:B------:R-:W-:Y:S02]  /*33b0*/  IMAD.MOV.U32 R43, RZ, RZ, R2 ;  /* 0x000000ffff2b7224 */ /* 0x000fe400078e0002 */
[----:B------:R-:W-:-:S07]  /*33c0*/  IMAD.MOV.U32 R2, RZ, RZ, -0x1 ;  /* 0xffffffffff027424 */ /* 0x000fce00078e00ff */
[----:B------:R-:W-:Y:S05]  /*33d0*/  WARPSYNC.COLLECTIVE R2, `(.L_x_2003) ;  /* 0x0000000002087348 */ /* 0x000fea0003c00000 */
[----:B------:R0:W1:Y:S02]  /*33e0*/  SHFL.BFLY P0, R2, R5, R4, R3 ;  /* 0x0c00000405027389 */ /* 0x0000640000000003 */
[----:B01----:R-:W-:Y:S01]  /*33f0*/  ENDCOLLECTIVE ;  /* 0x000000000000791b */ /* 0x003fe20003800000 */
.L_x_2003:
[----:B------:R-:W-:Y:S02]  /*3400*/  IMAD.MOV.U32 R5, RZ, RZ, R44 ;  /* 0x000000ffff057224 */ /* 0x000fe400078e002c */
[----:B------:R-:W-:Y:S02]  /*3410*/  IMAD.MOV.U32 R39, RZ, RZ, R2 ;  /* 0x000000ffff277224 */ /* 0x000fe400078e0002 */
[----:B------:R-:W-:-:S07]  /*3420*/  IMAD.MOV.U32 R2, RZ, RZ, -0x1 ;  /* 0xffffffffff027424 */ /* 0x000fce00078e00ff */
[----:B------:R-:W-:Y:S05]  /*3430*/  WARPSYNC.COLLECTIVE R2, `(.L_x_2004) ;  /* 0x0000000002087348 */ /* 0x000fea0003c00000 */
[----:B------:R0:W1:Y:S02]  /*3440*/  SHFL.BFLY P0, R2, R5, R4, R3 ;  /* 0x0c00000405027389 */ /* 0x0000640000000003 */
[----:B01----:R-:W-:Y:S01]  /*3450*/  ENDCOLLECTIVE ;  /* 0x000000000000791b */ /* 0x003fe20003800000 */
.L_x_2004:
        /* <DEDUP_REMOVED lines=14> */
.L_x_2005:
[----:B------:R-:W-:Y:S02]  /*3540*/  IMAD.MOV.U32 R5, RZ, RZ, R39 ;  /* 0x000000ffff057224 */ /* 0x000fe400078e0027 */
[----:B------:R-:W-:Y:S02]  /*3550*/  IMAD.MOV.U32 R43, RZ, RZ, R2 ;  /* 0x000000ffff2b7224 */ /* 0x000fe400078e0002 */
[----:B------:R-:W-:-:S03]  /*3560*/  IMAD.MOV.U32 R2, RZ, RZ, -0x1 ;  /* 0xffffffffff027424 */ /* 0x000fc600078e00ff */
[----:B------:R-:W-:-:S13]  /*3570*/  FSETP.GEU.FTZ.AND P2, PT, R40, R43, PT ;  /* 0x0000002b2800720b */ /* 0x000fda0003f5e000 */
[----:B------:R-:W-:Y:S05]  /*3580*/  WARPSYNC.COLLECTIVE R2, `(.L_x_2006) ;  /* 0x0000000002087348 */ /* 0x000fea0003c00000 */
[----:B------:R0:W1:Y:S02]  /*3590*/  SHFL.BFLY P0, R2, R5, R4, R3 ;  /* 0x0c00000405027389 */ /* 0x0000640000000003 */
[----:B01----:R-:W-:Y:S01]  /*35a0*/  ENDCOLLECTIVE ;  /* 0x000000000000791b */ /* 0x003fe20003800000 */
.L_x_2006:
[----:B------:R-:W-:Y:S01]  /*35b0*/  @P2 FSETP.NEU.FTZ.AND P1, PT, R40, R43, PT ;  /* 0x0000002b2800220b */ /* 0x000fe20003f3d000 */
[----:B------:R-:W-:Y:S02]  /*35c0*/  IMAD.MOV.U32 R5, RZ, RZ, R44 ;  /* 0x000000ffff057224 */ /* 0x000fe400078e002c */
[----:B------:R-:W-:Y:S02]  /*35d0*/  IMAD.MOV.U32 R42, RZ, RZ, R2 ;  /* 0x000000ffff2a7224 */ /* 0x000fe400078e0002 */
[----:B------:R-:W-:-:S08]  /*35e0*/  IMAD.MOV.U32 R2, RZ, RZ, -0x1 ;  /* 0xffffffffff027424 */ /* 0x000fd000078e00ff */
[----:B------:R-:W-:Y:S05]  /*35f0*/  WARPSYNC.COLLECTIVE R2, `(.L_x_2007) ;  /* 0x0000000002087348 */ /* 0x000fea0003c00000 */
[----:B------:R0:W1:Y:S02]  /*3600*/  SHFL.BFLY P0, R2, R5, R4, R3 ;  /* 0x0c00000405027389 */ /* 0x0000640000000003 */
[----:B01----:R-:W-:Y:S01]  /*3610*/  ENDCOLLECTIVE ;  /* 0x000000000000791b */ /* 0x003fe20003800000 */
.L_x_2007:
        /* <DEDUP_REMOVED lines=13> */
.L_x_2008:
[----:B------:R-:W-:Y:S02]  /*36f0*/  IMAD.MOV.U32 R5, RZ, RZ, R42 ;  /* 0x000000ffff057224 */ /* 0x000fe400078e002a */
[----:B------:R-:W-:Y:S02]  /*3700*/  IMAD.MOV.U32 R40, RZ, RZ, R2 ;  /* 0x000000ffff287224 */ /* 0x000fe400078e0002 */
[----:B------:R-:W-:-:S07]  /*3710*/  IMAD.MOV.U32 R2, RZ, RZ, -0x1 ;  /* 0xffffffffff027424 */ /* 0x000fce00078e00ff */
[----:B------:R-:W-:Y:S05]  /*3720*/  WARPSYNC.COLLECTIVE R2, `(.L_x_2009) ;  /* 0x0000000002087348 */ /* 0x000fea0003c00000 */
[----:B------:R0:W1:Y:S02]  /*3730*/  SHFL.BFLY P0, R2, R5, R4, R3 ;  /* 0x0c00000405027389 */ /* 0x0000640000000003 */
[----:B01----:R-:W-:Y:S01]  /*3740*/  ENDCOLLECTIVE ;  /* 0x000000000000791b */ /* 0x003fe20003800000 */
.L_x_2009:
[----:B------:R-:W-:Y:S02]  /*3750*/  IMAD.MOV.U32 R5, RZ, RZ, R41 ;  /* 0x000000ffff057224 */ /* 0x000fe400078e0029 */
[----:B------:R-:W-:Y:S02]  /*3760*/  IMAD.MOV.U32 R45, RZ, RZ, R2 ;  /* 0x000000ffff2d7224 */ /* 0x000fe400078e0002 */
[----:B------:R-:W-:-:S07]  /*3770*/  IMAD.MOV.U32 R2, RZ, RZ, -0x1 ;  /* 0xffffffffff027424 */ /* 0x000fce00078e00ff */
[----:B------:R-:W-:Y:S05]  /*3780*/  WARPSYNC.COLLECTIVE R2, `(.L_x_2010) ;  /* 0x0000000002087348 */ /* 0x000fea0003c00000 */
[----:B------:R0:W1:Y:S02]  /*3790*/  SHFL.BFLY P0, R2, R5, R4, R3 ;  /* 0x0c00000405027389 */ /* 0x0000640000000003 */
[----:B01----:R-:W-:Y:S01]  /*37a0*/  ENDCOLLECTIVE ;  /* 0x000000000000791b */ /* 0x003fe20003800000 */
.L_x_2010:
[----:B------:R-:W-:Y:S01]  /*37b0*/  IMAD.MOV.U32 R44, RZ, RZ, R2 ;  /* 0x000000ffff2c7224 */ /* 0x000fe200078e0002 */
[----:B------:R-:W-:Y:S06]  /*37c0*/  BRA `(.L_x_2011) ;  /* 0xffffffe400a07947 */ /* 0x000fec000383ffff */
.L_x_2012:
        /* <DEDUP_REMOVED lines=11> */
.L_x_12152:


//--------------------- .text._ZN4vllm3moe10topkGatingILi12ELi384ELi4ELi4ELi32El6__halfLNS0_11ScoringFuncE1EEEvPKT5_PKbPfiPT4_PiiiibPKf --------------------------
	.section	.text._ZN4vllm3moe10topkGatingILi12ELi384ELi4ELi4ELi32El6__halfLNS0_11ScoringFuncE1EEEvPKT5_PKbPfiPT4_PiiiibPKf,"ax",@progbits
	.align	128
        .global         _ZN4vllm3moe10topkGatingILi12ELi384ELi4ELi4ELi32El6__halfLNS0_11ScoringFuncE1EEEvPKT5_PKbPfiPT4_PiiiibPKf
        .type           _ZN4vllm3moe10topkGatingILi12ELi384ELi4ELi4ELi32El6__halfLNS0_11ScoringFuncE1EEEvPKT5_PKbPfiPT4_PiiiibPKf,@function
        .size           _ZN4vllm3moe10topkGatingILi12ELi384ELi4ELi4ELi32El6__halfLNS0_11ScoringFuncE1EEEvPKT5_PKbPfiPT4_PiiiibPKf,(.L_x_12153 - _ZN4vllm3moe10topkGatingILi12ELi384ELi4ELi4ELi32El6__halfLNS0_11ScoringFuncE1EEEvPKT5_PKbPfiPT4_PiiiibPKf)
        .other          _ZN4vllm3moe10topkGatingILi12ELi384ELi4ELi4ELi32El6__halfLNS0_11ScoringFuncE1EEEvPKT5_PKbPfiPT4_PiiiibPKf,@"STO_CUDA_ENTRY STV_DEFAULT"
_ZN4vllm3moe10topkGatingILi12ELi384ELi4ELi4ELi32El6__halfLNS0_11ScoringFuncE1EEEvPKT5_PKbPfiPT4_PiiiibPKf:
.text._ZN4vllm3moe10topkGatingILi12ELi384ELi4ELi4ELi32El6__halfLNS0_11ScoringFuncE1EEEvPKT5_PKbPfiPT4_PiiiibPKf:
        /* <DEDUP_REMOVED lines=21> */
[----:B------:R-:W5:Y:S01]  /*0150*/  LDG.E R14, desc[UR6][R6.64+0x280] ;  /* 0x00028006060e7981 */ /* 0x000f62000c1e1900 */
[----:B------:R-:W-:-:S04]  /*0160*/  ISETP.NE.U32.AND P0, PT, RZ, UR4, PT ;  /* 0x00000004ff007c0c */ /* 0x000fc8000bf05070 */
[----:B------:R-:W-:-:S13]  /*0170*/  ISETP.NE.AND.EX P0, PT, RZ, UR5, PT, P0 ;  /* 0x00000005ff007c0c */ /* 0x000fda000bf05300 */
[----:B------:R-:W-:-:S04]  /*0180*/  @P0 IADD3 R4, P1, R2, UR4, RZ ;  /* 0x0000000402040c10 */ /* 0x000fc8000ff3e0ff */
[----:B------:R-:W-:Y:S01]  /*0190*/  @P0 LEA.HI.X.SX32 R5, R2, UR5, 0x1, P1 ;  /* 0x0000000502050c11 */ /* 0x000fe200088f0eff */
[----:B------:R-:W-:-:S04]  /*01a0*/  ULDC.64 UR4, c[0x0][0x250] ;  /* 0x0000940000047ab9 */ /* 0x000fc80000000a00 */
[----:B------:R2:W5:Y:S02]  /*01b0*/  @P0 LDG.E.U8 R4, desc[UR6][R4.64] ;  /* 0x0000000604040981 */ /* 0x000564000c1e1100 */
[----:B--2---:R-:W-:-:S05]  /*01c0*/  HADD2.F32 R5, -RZ, R11.H0_H0 ;  /* 0x2000000bff057230 */ /* 0x004fca0000004100 */
[----:B------:R-:W-:Y:S01]  /*01d0*/  FMUL.FTZ R7, R5, -1.4426950216293334961 ;  /* 0xbfb8aa3b05077820 */ /* 0x000fe20000410000 */
[----:B---3--:R-:W-:Y:S02]  /*01e0*/  HADD2.F32 R5, -RZ, R12.H0_H0 ;  /* 0x2000000cff057230 */ /* 0x008fe40000004100 */
[--C-:B----4-:R-:W-:Y:S02]  /*01f0*/  HADD2.F32 R9, -RZ, R8.reuse.H0_H0 ;  /* 0x20000008ff097230 */ /* 0x110fe40000004100 */
[----:B------:R-:W-:Y:S02]  /*0200*/  HADD2.F32 R8, -RZ, R8.H1_H1 ;  /* 0x30000008ff087230 */ /* 0x000fe40000004100 */
[----:B------:R-:W-:Y:S01]  /*0210*/  FMUL.FTZ R16, R5, -1.4426950216293334961 ;  /* 0xbfb8aa3b05107820 */ /* 0x000fe20000410000 */
[--C-:B-----5:R-:W-:Y:S02]  /*0220*/  HADD2.F32 R6, -RZ, R10.reuse.H0_H0 ;  /* 0x2000000aff067230 */ /* 0x120fe40000004100 */
[----:B------:R-:W-:-:S02]  /*0230*/  HADD2.F32 R10, -RZ, R10.H1_H1 ;  /* 0x3000000aff0a7230 */ /* 0x000fc40000004100 */
[----:B------:R-:W-:Y:S02]  /*0240*/  HADD2.F32 R5, -RZ, R13.H0_H0 ;  /* 0x2000000dff057230 */ /* 0x000fe40000004100 */
[----:B------:R-:W-:Y:S02]  /*0250*/  HADD2.F32 R11, -RZ, R11.H1_H1 ;  /* 0x3000000bff0b7230 */ /* 0x000fe40000004100 */
[----:B------:R-:W-:Y:S01]  /*0260*/  FMUL.FTZ R8, R8, -1.4426950216293334961 ;  /* 0xbfb8aa3b08087820 */ /* 0x000fe20000410000 */
[----:B------:R0:W-:Y:S01]  /*0270*/  MUFU.EX2 R15, R7 ;  /* 0x00000007000f7308 */ /* 0x0001e20000000800 */
[----:B------:R-:W-:Y:S01]  /*0280*/  FMUL.FTZ R9, R9, -1.4426950216293334961 ;  /* 0xbfb8aa3b09097820 */ /* 0x000fe20000410000 */
[----:B------:R-:W-:Y:S01]  /*0290*/  FMUL.FTZ R10, R10, -1.4426950216293334961 ;  /* 0xbfb8aa3b0a0a7820 */ /* 0x000fe20000410000 */
[----:B------:R-:W-:Y:S01]  /*02a0*/  FMUL.FTZ R6, R6, -1.4426950216293334961 ;  /* 0xbfb8aa3b06067820 */ /* 0x000fe20000410000 */
[----:B------:R-:W-:Y:S01]  /*02b0*/  FMUL.FTZ R11, R11, -1.4426950216293334961 ;  /* 0xbfb8aa3b0b0b7820 */ /* 0x000fe20000410000 */
[----:B------:R-:W-:-:S02]  /*02c0*/  HADD2.F32 R12, -RZ, R12.H1_H1 ;  /* 0x3000000cff0c7230 */ /* 0x000fc40000004100 */
[----:B0-----:R-:W-:Y:S01]  /*02d0*/  FMUL.FTZ R7, R5, -1.4426950216293334961 ;  /* 0xbfb8aa3b05077820 */ /* 0x001fe20000410000 */
[--C-:B------:R-:W-:Y:S02]  /*02e0*/  HADD2.F32 R5, -RZ, R14.reuse.H0_H0 ;  /* 0x2000000eff057230 */ /* 0x100fe40000004100 */
        /* <DEDUP_REMOVED lines=14> */
[----:B------:R-:W-:Y:S08]  /*03d0*/  MUFU.EX2 R5, R5 ;  /* 0x0000000500057308 */ /* 0x000ff00000000800 */
[----:B------:R-:W5:Y:S08]  /*03e0*/  MUFU.EX2 R19, R14 ;  /* 0x0000000e00137308 */ /* 0x000f700000000800 */
[----:B------:R-:W5:Y:S01]  /*03f0*/  MUFU.EX2 R13, R13 ;  /* 0x0000000d000d7308 */ /* 0x000f620000000800 */
[----:B0-----:R-:W-:Y:S01]  /*0400*/  FADD.FTZ R8, R8, 1 ;  /* 0x3f80000008087421 */ /* 0x001fe20000010000 */
[----:B-1----:R-:W-:Y:S01]  /*0410*/  FADD.FTZ R9, R9, 1 ;  /* 0x3f80000009097421 */ /* 0x002fe20000010000 */
[----:B--2---:R-:W-:Y:S01]  /*0420*/  FADD.FTZ R10, R10, 1 ;  /* 0x3f8000000a0a7421 */ /* 0x004fe20000010000 */
[----:B---3--:R-:W-:Y:S01]  /*0430*/  FADD.FTZ R6, R6, 1 ;  /* 0x3f80000006067421 */ /* 0x008fe20000010000 */
[----:B------:R-:W-:Y:S01]  /*0440*/  FADD.FTZ R15, R15, 1 ;  /* 0x3f8000000f0f7421 */ /* 0x000fe20000010000 */
[----:B----4-:R-:W-:Y:S01]  /*0450*/  FADD.FTZ R11, R11, 1 ;  /* 0x3f8000000b0b7421 */ /* 0x010fe20000010000 */
[----:B-----5:R-:W-:Y:S01]  /*0460*/  FADD.FTZ R16, R16, 1 ;  /* 0x3f80000010107421 */ /* 0x020fe20000010000 */
[----:B------:R-:W0:Y:S01]  /*0470*/  MUFU.RCP R8, R8 ;  /* 0x0000000800087308 */ /* 0x000e220000001000 */
[----:B------:R-:W-:Y:S01]  /*0480*/  FADD.FTZ R12, R12, 1 ;  /* 0x3f8000000c0c7421 */ /* 0x000fe20000010000 */
[----:B------:R-:W-:Y:S01]  /*0490*/  FADD.FTZ R17, R17, 1 ;  /* 0x3f80000011117421 */ /* 0x000fe20000010000 */
[----:B------:R-:W-:Y:S01]  /*04a0*/  FADD.FTZ R19, R19, 1 ;  /* 0x3f80000013137421 */ /* 0x000fe20000010000 */
[----:B------:R-:W-:-:S04]  /*04b0*/  @P0 ISETP.NE.AND P1, PT, R4, RZ, PT ;  /* 0x000000ff0400020c */ /* 0x000fc80003f25270 */
[----:B------:R1:W-:Y:S01]  /*04c0*/  MUFU.RCP R7, R6 ;  /* 0x0000000600077308 */ /* 0x0003e20000001000 */
[----:B------:R-:W-:-:S07]  /*04d0*/  FADD.FTZ R13, R13, 1 ;  /* 0x3f8000000d0d7421 */ /* 0x000fce0000010000 */
[----:B------:R-:W2:Y:S01]  /*04e0*/  MUFU.RCP R9, R9 ;  /* 0x0000000900097308 */ /* 0x000ea20000001000 */
[----:B-1----:R-:W-:Y:S01]  /*04f0*/  FADD.FTZ R6, R5, 1 ;  /* 0x3f80000005067421 */ /* 0x002fe20000010000 */
[----:B------:R-:W-:-:S06]  /*0500*/  IMAD.MOV.U32 R5, RZ, RZ, 0x1 ;  /* 0x00000001ff057424 */ /* 0x000fcc00078e00ff */
[----:B------:R-:W1:Y:S01]  /*0510*/  MUFU.RCP R10, R10 ;  /* 0x0000000a000a7308 */ /* 0x000e620000001000 */
[----:B------:R-:W-:-:S07]  /*0520*/  PRMT R4, R5, 0x7610, R4 ;  /* 0x0000761005047816 */ /* 0x000fce0000000004 */
[----:B------:R-:W3:Y:S01]  /*0530*/  MUFU.RCP R15, R15 ;  /* 0x0000000f000f7308 */ /* 0x000ee20000001000 */
        /* <DEDUP_REMOVED lines=8> */
[----:B------:R-:W5:Y:S08]  /*05c0*/  MUFU.RCP R14, R13 ;  /* 0x0000000d000e7308 */ /* 0x000f700000001000 */
[----:B------:R5:W5:Y:S08]  /*05d0*/  MUFU.RCP R18, R6 ;  /* 0x0000000600127308 */ /* 0x000b700000001000 */
[----:B------:R-:W5:Y:S01]  /*05e0*/  MUFU.RCP R19, R19 ;  /* 0x0000001300137308 */ /* 0x000f620000001000 */
[----:B0-----:R-:W-:-:S02]  /*05f0*/  FSETP.GEU.FTZ.AND P5, PT, |R8|, +INF , PT ;  /* 0x7f8000000800780b */ /* 0x001fc40003fbe200 */
[----:B--2---:R-:W-:Y:S02]  /*0600*/  FSETP.GEU.FTZ.AND P4, PT, |R9|, +INF , PT ;  /* 0x7f8000000900780b */ /* 0x004fe40003f9e200 */
[----:B-1----:R-:W-:Y:S02]  /*0610*/  FSETP.GEU.FTZ.AND P1, PT, |R10|, +INF , PT ;  /* 0x7f8000000a00780b */ /* 0x002fe40003f3e200 */
[----:B------:R-:W-:Y:S02]  /*0620*/  FSETP.GEU.FTZ.AND P6, PT, |R7|, +INF , PT ;  /* 0x7f8000000700780b */ /* 0x000fe40003fde200 */
[----:B---3--:R-:W-:Y:S02]  /*0630*/  FSETP.GEU.FTZ.AND P2, PT, |R15|, +INF , PT ;  /* 0x7f8000000f00780b */ /* 0x008fe40003f5e200 */
[----:B----4-:R-:W-:Y:S02]  /*0640*/  FSETP.GEU.FTZ.AND P3, PT, |R11|, +INF , PT ;  /* 0x7f8000000b00780b */ /* 0x010fe40003f7e200 */
[----:B-----5:R-:W-:-:S02]  /*0650*/  FSEL R6, R8, RZ, !P5 ;  /* 0x000000ff08067208 */ /* 0x020fc40006800000 */
[----:B------:R-:W-:Y:S02]  /*0660*/  FSEL R5, R9, RZ, !P4 ;  /* 0x000000ff09057208 */ /* 0x000fe40006000000 */
[----:B------:R-:W-:Y:S02]  /*0670*/  FSEL R8, R10, RZ, !P1 ;  /* 0x000000ff0a087208 */ /* 0x000fe40004800000 */
[----:B------:R-:W-:Y:S02]  /*0680*/  FSETP.GEU.FTZ.AND P4, PT, |R16|, +INF , PT ;  /* 0x7f8000001000780b */ /* 0x000fe40003f9e200 */
[----:B------:R-:W-:Y:S02]  /*0690*/  FSEL R7, R7, RZ, !P6 ;  /* 0x000000ff07077208 */ /* 0x000fe40007000000 */
[----:B------:R-:W-:Y:S02]  /*06a0*/  FSEL R9, R15, RZ, !P2 ;  /* 0x000000ff0f097208 */ /* 0x000fe40005000000 */
[----:B------:R-:W-:-:S02]  /*06b0*/  FSEL R10, R11, RZ, !P3 ;  /* 0x000000ff0b0a7208 */ /* 0x000fc40005800000 */
[----:B------:R-:W-:Y:S02]  /*06c0*/  FSETP.GEU.FTZ.AND P5, PT, |R12|, +INF , PT ;  /* 0x7f8000000c00780b */ /* 0x000fe40003fbe200 */
[----:B------:R-:W-:Y:S02]  /*06d0*/  FSETP.GEU.FTZ.AND P6, PT, |R17|, +INF , PT ;  /* 0x7f8000001100780b */ /* 0x000fe40003fde200 */
[----:B------:R-:W-:Y:S02]  /*06e0*/  FSETP.GEU.FTZ.AND P1, PT, |R14|, +INF , PT ;  /* 0x7f8000000e00780b */ /* 0x000fe40003f3e200 */
[----:B------:R-:W-:Y:S02]  /*06f0*/  FSETP.GEU.FTZ.AND P2, PT, |R18|, +INF , PT ;  /* 0x7f8000001200780b */ /* 0x000fe40003f5e200 */
[----:B------:R-:W-:Y:S02]  /*0700*/  FSETP.GEU.FTZ.AND P3, PT, |R19|, +INF , PT ;  /* 0x7f8000001300780b */ /* 0x000fe40003f7e200 */
[----:B------:R-:W-:-:S02]  /*0710*/  FSEL R11, R16, RZ, !P4 ;  /* 0x000000ff100b7208 */ /* 0x000fc40006000000 */
[----:B------:R-:W-:Y:S02]  /*0720*/  FSEL R12, R12, RZ, !P5 ;  /* 0x000000ff0c0c7208 */ /* 0x000fe40006800000 */
        /* <DEDUP_REMOVED lines=32> */
.L_x_2013:
        /* <DEDUP_REMOVED lines=12> */
.L_x_2014:
        /* <DEDUP_REMOVED lines=16> */
.L_x_2023:
        /* <DEDUP_REMOVED lines=94> */
.L_x_2051:
        /* <DEDUP_REMOVED lines=30> */
.L_x_2019:
[----:B------:R-:W-:Y:S05]  /*12b0*/  BSYNC B1 ;  /* 0x0000000000017941 */ /* 0x000fea0003800000 */
.L_x_2018:
        /* <DEDUP_REMOVED lines=44> */
.L_x_2022:
[----:B------:R-:W-:Y:S05]  /*1580*/  BSYNC B1 ;  /* 0x0000000000017941 */ /* 0x000fea0003800000 */
.L_x_2021:
[----:B------:R-:W-:Y:S05]  /*1590*/  BRA `(.L_x_2023) ;  /* 0xfffffff400547947 */ /* 0x000fea000383ffff */
.L_x_2016:
[----:B------:R-:W-:Y:S01]  /*15a0*/  IMAD.MOV.U32 R39, RZ, RZ, RZ ;  /* 0x000000ffff277224 */ /* 0x000fe200078e00ff */
[----:B------:R-:W-:Y:S01]  /*15b0*/  ULDC UR10, c[0x0][0x228] ;  /* 0x00008a00000a7ab9 */ /* 0x000fe20000000800 */
[----:B------:R-:W-:Y:S01]  /*15c0*/  ULDC UR11, c[0x0][0x240] ;  /* 0x00009000000b7ab9 */ /* 0x000fe20000000800 */
[----:B------:R-:W-:Y:S01]  /*15d0*/  ULDC UR5, c[0x0][0x248] ;  /* 0x0000920000057ab9 */ /* 0x000fe20000000800 */
[----:B------:R-:W-:-:S05]  /*15e0*/  ULDC.64 UR8, c[0x0][0x240] ;  /* 0x0000900000087ab9 */ /* 0x000fca0000000a00 */
.L_x_2029:
        /* <DEDUP_REMOVED lines=94> */
.L_x_2068:
        /* <DEDUP_REMOVED lines=29> */
.L_x_2026:
[----:B------:R-:W-:Y:S05]  /*1da0*/  BSYNC B1 ;  /* 0x0000000000017941 */ /* 0x000fea0003800000 */
.L_x_2025:
        /* <DEDUP_REMOVED lines=44> */
.L_x_2028:
[----:B------:R-:W-:Y:S05]  /*2070*/  BSYNC B1 ;  /* 0x0000000000017941 */ /* 0x000fea0003800000 */
.L_x_2027:
[----:B------:R-:W-:Y:S05]  /*2080*/  BRA `(.L_x_2029) ;  /* 0xfffffff400587947 */ /* 0x000fea000383ffff */
.L_x_2020:
[----:B------:R-:W-:Y:S05]  /*2090*/  BSYNC B0 ;  /* 0x0000000000007941 */ /* 0x000fea0003800000 */
.L_x_2015:
        /* <DEDUP_REMOVED lines=20> */
.L_x_2032:
        /* <DEDUP_REMOVED lines=18> */
.L_x_2031:
[----:B------:R-:W-:Y:S05]  /*2300*/  BSYNC B0 ;  /* 0x0000000000007941 */ /* 0x000fea0003800000 */
.L_x_2030:
        /* <DEDUP_REMOVED lines=12> */
.L_x_2034:
        /* <DEDUP_REMOVED lines=11> */
.L_x_2033:
[----:B------:R-:W-:Y:S05]  /*2480*/  EXIT ;  /* 0x000000000000794d */ /* 0x000fea0003800000 */
.L_x_2017:
        /* <DEDUP_REMOVED lines=8> */
.L_x_2036:
[----:B------:R-:W-:Y:S05]  /*2510*/  BSYNC B1 ;  /* 0x0000000000017941 */ /* 0x000fea0003800000 */
.L_x_2035:
        /* <DEDUP_REMOVED lines=9> */
.L_x_2037:
[----:B------:R-:W-:Y:S01]  /*25b0*/  FSETP.GEU.FTZ.AND P2, PT, R43, R36, PT ;  /* 0x000000242b00720b */ /* 0x000fe20003f5e000 */
[----:B------:R-:W-:Y:S02]  /*25c0*/  IMAD.MOV.U32 R23, RZ, RZ, R45 ;  /* 0x000000ffff177224 */ /* 0x000fe400078e002d */
[----:B------:R-:W-:-:S10]  /*25d0*/  IMAD.MOV.U32 R40, RZ, RZ, R24 ;  /* 0x000000ffff287224 */ /* 0x000fd400078e0018 */
[----:B------:R-:W-:Y:S05]  /*25e0*/  WARPSYNC.COLLECTIVE R20, `(.L_x_2038) ;  /* 0x0000000014087348 */ /* 0x000fea0003c00000 */
[----:B------:R0:W1:Y:S02]  /*25f0*/  SHFL.BFLY P0, R24, R23, R22, R21 ;  /* 0x0c00001617187389 */ /* 0x0000640000000015 */
[----:B01----:R-:W-:Y:S01]  /*2600*/  ENDCOLLECTIVE ;  /* 0x000000000000791b */ /* 0x003fe20003800000 */
.L_x_2038:
        /* <DEDUP_REMOVED lines=11> */
.L_x_2039:
[----:B------:R-:W-:Y:S02]  /*26c0*/  IMAD.MOV.U32 R23, RZ, RZ, R40 ;  /* 0x000000ffff177224 */ /* 0x000fe400078e0028 */
[----:B------:R-:W-:-:S07]  /*26d0*/  IMAD.MOV.U32 R37, RZ, RZ, R24 ;  /* 0x000000ffff257224 */ /* 0x000fce00078e0018 */
[----:B------:R-:W-:Y:S05]  /*26e0*/  WARPSYNC.COLLECTIVE R20, `(.L_x_2040) ;  /* 0x0000000014087348 */ /* 0x000fea0003c00000 */
[----:B------:R0:W1:Y:S02]  /*26f0*/  SHFL.BFLY P0, R24, R23, R22, R21 ;  /* 0x0c00001617187389 */ /* 0x0000640000000015 */
[----:B01----:R-:W-:Y:S01]  /*2700*/  ENDCOLLECTIVE ;  /* 0x000000000000791b */ /* 0x003fe20003800000 */
.L_x_2040:
[----:B------:R-:W-:Y:S01]  /*2710*/  FSETP.GEU.FTZ.AND P1, PT, R38, R37, PT ;  /* 0x000000252600720b */ /* 0x000fe20003f3e000 */
[----:B------:R-:W-:-:S12]  /*2720*/  IMAD.MOV.U32 R23, RZ, RZ, R41 ;  /* 0x000000ffff177224 */ /* 0x000fd800078e0029 */
[----:B------:R-:W-:Y:S01]  /*2730*/  @P1 FSETP.NEU.FTZ.AND P2, PT, R38, R37, PT ;  /* 0x000000252600120b */ /* 0x000fe20003f5d000 */
[----:B------:R-:W-:-:S12]  /*2740*/  IMAD.MOV.U32 R43, RZ, RZ, R24 ;  /* 0x000000ffff2b7224 */ /* 0x000fd800078e0018 */
[----:B------:R-:W-:Y:S05]  /*2750*/  WARPSYNC.COLLECTIVE R20, `(.L_x_2041) ;  /* 0x0000000014087348 */ /* 0x000fea0003c00000 */
[----:B------:R0:W1:Y:S02]  /*2760*/  SHFL.BFLY P0, R24, R23, R22, R21 ;  /* 0x0c00001617187389 */ /* 0x0000640000000015 */
[----:B01----:R-:W-:Y:S01]  /*2770*/  ENDCOLLECTIVE ;  /* 0x000000000000791b */ /* 0x003fe20003800000 */
.L_x_2041:
        /* <DEDUP_REMOVED lines=12> */
.L_x_2042:
[----:B------:R-:W-:Y:S02]  /*2840*/  IMAD.MOV.U32 R23, RZ, RZ, R25 ;  /* 0x000000ffff177224 */ /* 0x000fe400078e0019 */
[----:B------:R-:W-:-:S07]  /*2850*/  IMAD.MOV.U32 R36, RZ, RZ, R24 ;  /* 0x000000ffff247224 */ /* 0x000fce00078e0018 */
[----:B------:R-:W-:Y:S05]  /*2860*/  WARPSYNC.COLLECTIVE R20, `(.L_x_2043) ;  /* 0x0000000014087348 */ /* 0x000fea0003c00000 */
[----:B------:R0:W1:Y:S02]  /*2870*/  SHFL.BFLY P0, R24, R23, R22, R21 ;  /* 0x0c00001617187389 */ /* 0x0000640000000015 */
[----:B01----:R-:W-:Y:S01]  /*2880*/  ENDCOLLECTIVE ;  /* 0x000000000000791b */ /* 0x003fe20003800000 */
.L_x_2043:
[----:B------:R-:W-:Y:S02]  /*2890*/  IMAD.MOV.U32 R23, RZ, RZ, R38 ;  /* 0x000000ffff177224 */ /* 0x000fe400078e0026 */
[----:B------:R-:W-:-:S07]  /*28a0*/  IMAD.MOV.U32 R42, RZ, RZ, R24 ;  /* 0x000000ffff2a7224 */ /* 0x000fce00078e0018 */
[----:B------:R-:W-:Y:S05]  /*28b0*/  WARPSYNC.COLLECTIVE R20, `(.L_x_2044) ;  /* 0x0000000014087348 */ /* 0x000fea0003c00000 */
[----:B------:R0:W1:Y:S02]  /*28c0*/  SHFL.BFLY P0, R24, R23, R22, R21 ;  /* 0x0c00001617187389 */ /* 0x0000640000000015 */
[----:B01----:R-:W-:Y:S01]  /*28d0*/  ENDCOLLECTIVE ;  /* 0x000000000000791b */ /* 0x003fe20003800000 */
.L_x_2044:
        /* <DEDUP_REMOVED lines=12> */
.L_x_2045:
[----:B------:R-:W-:Y:S02]  /*29a0*/  IMAD.MOV.U32 R23, RZ, RZ, R42 ;  /* 0x000000ffff177224 */ /* 0x000fe400078e002a */
[----:B------:R-:W-:-:S07]  /*29b0*/  IMAD.MOV.U32 R36, RZ, RZ, R24 ;  /* 0x000000ffff247224 */ /* 0x000fce00078e0018 */
[----:B------:R-:W-:Y:S05]  /*29c0*/  WARPSYNC.COLLECTIVE R20, `(.L_x_2046) ;  /* 0x0000000014087348 */ /* 0x000fea0003c00000 */
[----:B------:R0:W1:Y:S02]  /*29d0*/  SHFL.BFLY P0, R24, R23, R22, R21 ;  /* 0x0c00001617187389 */ /* 0x0000640000000015 */
[----:B01----:R-:W-:Y:S01]  /*29e0*/  ENDCOLLECTIVE ;  /* 0x000000000000791b */ /* 0x003fe20003800000 */
.L_x_2046:
[----:B------:R-:W-:Y:S01]  /*29f0*/  FSETP.GEU.FTZ.AND P2, PT, R41, R36, PT ;  /* 0x000000242900720b */ /* 0x000fe20003f5e000 */
[----:B------:R-:W-:-:S12]  /*2a00*/  IMAD.MOV.U32 R23, RZ, RZ, R43 ;  /* 0x000000ffff177224 */ /* 0x000fd800078e002b */
[----:B------:R-:W-:Y:S01]  /*2a10*/  @P2 FSETP.NEU.FTZ.AND P1, PT, R41, R36, PT ;  /* 0x000000242900220b */ /* 0x000fe20003f3d000 */
[----:B------:R-:W-:-:S12]  /*2a20*/  IMAD.MOV.U32 R37, RZ, RZ, R24 ;  /* 0x000000ffff257224 */ /* 0x000fd800078e0018 */
[----:B------:R-:W-:Y:S05]  /*2a30*/  WARPSYNC.COLLECTIVE R20, `(.L_x_2047) ;  /* 0x0000000014087348 */ /* 0x000fea0003c00000 */
[----:B------:R0:W1:Y:S02]  /*2a40*/  SHFL.BFLY P0, R24, R23, R22, R21 ;  /* 0x0c00001617187389 */ /* 0x0000640000000015 */
[----:B01----:R-:W-:Y:S01]  /*2a50*/  ENDCOLLECTIVE ;  /* 0x000000000000791b */ /* 0x003fe20003800000 */
.L_x_2047:
        /* <DEDUP_REMOVED lines=11> */
.L_x_2048:
[----:B------:R-:W-:Y:S02]  /*2b10*/  IMAD.MOV.U32 R23, RZ, RZ, R41 ;  /* 0x000000ffff177224 */ /* 0x000fe400078e0029 */
[----:B------:R-:W-:-:S07]  /*2b20*/  IMAD.MOV.U32 R25, RZ, RZ, R24 ;  /* 0x000000ffff197224 */ /* 0x000fce00078e0018 */
[----:B------:R-:W-:Y:S05]  /*2b30*/  WARPSYNC.COLLECTIVE R20, `(.L_x_2049) ;  /* 0x0000000014087348 */ /* 0x000fea0003c00000 */
[----:B------:R0:W1:Y:S02]  /*2b40*/  SHFL.BFLY P0, R24, R23, R22, R21 ;  /* 0x0c00001617187389 */ /* 0x0000640000000015 */
[----:B01----:R-:W-:Y:S01]  /*2b50*/  ENDCOLLECTIVE ;  /* 0x000000000000791b */ /* 0x003fe20003800000 */
.L_x_2049:
[----:B------:R-:W-:Y:S02]  /*2b60*/  IMAD.MOV.U32 R23, RZ, RZ, R45 ;  /* 0x000000ffff177224 */ /* 0x000fe400078e002d */
[----:B------:R-:W-:-:S07]  /*2b70*/  IMAD.MOV.U32 R40, RZ, RZ, R24 ;  /* 0x000000ffff287224 */ /* 0x000fce00078e0018 */
[----:B------:R-:W-:Y:S05]  /*2b80*/  WARPSYNC.COLLECTIVE R20, `(.L_x_2050) ;  /* 0x0000000014087348 */ /* 0x000fea0003c00000 */
[----:B------:R0:W1:Y:S02]  /*2b90*/  SHFL.BFLY P0, R24, R23, R22, R21 ;  /* 0x0c00001617187389 */ /* 0x0000640000000015 */
[----:B01----:R-:W-:Y:S01]  /*2ba0*/  ENDCOLLECTIVE ;  /* 0x000000000000791b */ /* 0x003fe20003800000 */
.L_x_2050:
[----:B------:R-:W-:Y:S05]  /*2bb0*/  BRA `(.L_x_2051) ;  /* 0xffffffe400447947 */ /* 0x000fea000383ffff */
.L_x_2024:
        /* <DEDUP_REMOVED lines=8> */
.L_x_2053:
[----:B------:R-:W-:Y:S05]  /*2c40*/  BSYNC B1 ;  /* 0x0000000000017941 */ /* 0x000fea0003800000 */
.L_x_2052:
        /* <DEDUP_REMOVED lines=9> */
.L_x_2054:
[----:B------:R-:W-:Y:S01]  /*2ce0*/  FSETP.GEU.FTZ.AND P2, PT, R42, R25, PT ;  /* 0x000000192a00720b */ /* 0x000fe20003f5e000 */
[----:B------:R-:W-:Y:S02]  /*2cf0*/  IMAD.MOV.U32 R23, RZ, RZ, R43 ;  /* 0x000000ffff177224 */ /* 0x000fe400078e002b */
[----:B------:R-:W-:-:S10]  /*2d00*/  IMAD.MOV.U32 R38, RZ, RZ, R24 ;  /* 0x000000ffff267224 */ /* 0x000fd400078e0018 */
[----:B------:R-:W-:Y:S05]  /*2d10*/  WARPSYNC.COLLECTIVE R20, `(.L_x_2055) ;  /* 0x0000000014087348 */ /* 0x000fea0003c00000 */
[----:B------:R0:W1:Y:S02]  /*2d20*/  SHFL.BFLY P0, R24, R23, R22, R21 ;  /* 0x0c00001617187389 */ /* 0x0000640000000015 */
[----:B01----:R-:W-:Y:S01]  /*2d30*/  ENDCOLLECTIVE ;  /* 0x000000000000791b */ /* 0x003fe20003800000 */
.L_x_2055:
        /* <DEDUP_REMOVED lines=11> */
.L_x_2056:
[----:B------:R-:W-:Y:S02]  /*2df0*/  IMAD.MOV.U32 R23, RZ, RZ, R38 ;  /* 0x000000ffff177224 */ /* 0x000fe400078e0026 */
[----:B------:R-:W-:-:S07]  /*2e00*/  IMAD.MOV.U32 R36, RZ, RZ, R24 ;  /* 0x000000ffff247224 */ /* 0x000fce00078e0018 */
[----:B------:R-:W-:Y:S05]  /*2e10*/  WARPSYNC.COLLECTIVE R20, `(.L_x_2057) ;  /* 0x0000000014087348 */ /* 0x000fea0003c00000 */
[----:B------:R0:W1:Y:S02]  /*2e20*/  SHFL.BFLY P0, R24, R23, R22, R21 ;  /* 0x0c00001617187389 */ /* 0x0000640000000015 */
[----:B01----:R-:W-:Y:S01]  /*2e30*/  ENDCOLLECTIVE ;  /* 0x000000000000791b */ /* 0x003fe20003800000 */
.L_x_2057:
[----:B------:R-:W-:Y:S01]  /*2e40*/  FSETP.GEU.FTZ.AND P1, PT, R37, R36, PT ;  /* 0x000000242500720b */ /* 0x000fe20003f3e000 */
[----:B------:R-:W-:-:S12]  /*2e50*/  IMAD.MOV.U32 R23, RZ, RZ, R40 ;  /* 0x000000ffff177224 */ /* 0x000fd800078e0028 */
[----:B------:R-:W-:Y:S01]  /*2e60*/  @P1 FSETP.NEU.FTZ.AND P2, PT, R37, R36, PT ;  /* 0x000000242500120b */ /* 0x000fe20003f5d000 */
[----:B------:R-:W-:-:S12]  /*2e70*/  IMAD.MOV.U32 R43, RZ, RZ, R24 ;  /* 0x000000ffff2b7224 */ /* 0x000fd800078e0018 */
[----:B------:R-:W-:Y:S05]  /*2e80*/  WARPSYNC.COLLECTIVE R20, `(.L_x_2058) ;  /* 0x0000000014087348 */ /* 0x000fea0003c00000 */
[----:B------:R0:W1:Y:S02]  /*2e90*/  SHFL.BFLY P0, R24, R23, R22, R21 ;  /* 0x0c00001617187389 */ /* 0x0000640000000015 */
[----:B01----:R-:W-:Y:S01]  /*2ea0*/  ENDCOLLECTIVE ;  /* 0x000000000000791b */ /* 0x003fe20003800000 */
.L_x_2058:
        /* <DEDUP_REMOVED lines=12> */
.L_x_2059:
[----:B------:R-:W-:Y:S02]  /*2f70*/  IMAD.MOV.U32 R23, RZ, RZ, R41 ;  /* 0x000000ffff177224 */ /* 0x000fe400078e0029 */
[----:B------:R-:W-:-:S07]  /*2f80*/  IMAD.MOV.U32 R25, RZ, RZ, R24 ;  /* 0x000000ffff197224 */ /* 0x000fce00078e0018 */
[----:B------:R-:W-:Y:S05]  /*2f90*/  WARPSYNC.COLLECTIVE R20, `(.L_x_2060) ;  /* 0x0000000014087348 */ /* 0x000fea0003c00000 */
[----:B------:R0:W1:Y:S02]  /*2fa0*/  SHFL.BFLY P0, R24, R23, R22, R21 ;  /* 0x0c00001617187389 */ /* 0x0000640000000015 */
[----:B01----:R-:W-:Y:S01]  /*2fb0*/  ENDCOLLECTIVE ;  /* 0x000000000000791b */ /* 0x003fe20003800000 */
.L_x_2060:
[----:B------:R-:W-:Y:S02]  /*2fc0*/  IMAD.MOV.U32 R23, RZ, RZ, R37 ;  /* 0x000000ffff177224 */ /* 0x000fe400078e0025 */
[----:B------:R-:W-:-:S07]  /*2fd0*/  IMAD.MOV.U32 R40, RZ, RZ, R24 ;  /* 0x000000ffff287224 */ /* 0x000fce00078e0018 */
[----:B------:R-:W-:Y:S05]  /*2fe0*/  WARPSYNC.COLLECTIVE R20, `(.L_x_2061) ;  /* 0x0000000014087348 */ /* 0x000fea0003c00000 */
[----:B------:R0:W1:Y:S02]  /*2ff0*/  SHFL.BFLY P0, R24, R23, R22, R21 ;  /* 0x0c00001617187389 */ /* 0x0000640000000015 */
[----:B01----:R-:W-:Y:S01]  /*3000*/  ENDCOLLECTIVE ;  /* 0x000000000000791b */ /* 0x003fe20003800000 */
.L_x_2061:
        /* <DEDUP_REMOVED lines=12> */
.L_x_2062:
[----:B------:R-:W-:Y:S02]  /*30d0*/  IMAD.MOV.U32 R23, RZ, RZ, R43 ;  /* 0x000000ffff177224 */ /* 0x000fe400078e002b */
[----:B------:R-:W-:-:S07]  /*30e0*/  IMAD.MOV.U32 R25, RZ, RZ, R24 ;  /* 0x000000ffff197224 */ /* 0x000fce00078e0018 */
[----:B------:R-:W-:Y:S05]  /*30f0*/  WARPSYNC.COLLECTIVE R20, `(.L_x_2063) ;  /* 0x0000000014087348 */ /* 0x000fea0003c00000 */
[----:B------:R0:W1:Y:S02]  /*3100*/  SHFL.BFLY P0, R24, R23, R22, R21 ;  /* 0x0c00001617187389 */ /* 0x0000640000000015 */
[----:B01----:R-:W-:Y:S01]  /*3110*/  ENDCOLLECTIVE ;  /* 0x000000000000791b */ /* 0x003fe20003800000 */
.L_x_2063:
[----:B------:R-:W-:Y:S01]  /*3120*/  FSETP.GEU.FTZ.AND P2, PT, R42, R25, PT ;  /* 0x000000192a00720b */ /* 0x000fe20003f5e000 */
[----:B------:R-:W-:-:S12]  /*3130*/  IMAD.MOV.U32 R23, RZ, RZ, R37 ;  /* 0x000000ffff177224 */ /* 0x000fd800078e0025 */
[----:B------:R-:W-:Y:S01]  /*3140*/  @P2 FSETP.NEU.FTZ.AND P1, PT, R42, R25, PT ;  /* 0x000000192a00220b */ /* 0x000fe20003f3d000 */
[----:B------:R-:W-:-:S12]  /*3150*/  IMAD.MOV.U32 R36, RZ, RZ, R24 ;  /* 0x000000ffff247224 */ /* 0x000fd800078e0018 */
[----:B------:R-:W-:Y:S05]  /*3160*/  WARPSYNC.COLLECTIVE R20, `(.L_x_2064) ;  /* 0x0000000014087348 */ /* 0x000fea0003c00000 */
[----:B------:R0:W1:Y:S02]  /*3170*/  SHFL.BFLY P0, R24, R23, R22, R21 ;  /* 0x0c00001617187389 */ /* 0x0000640000000015 */
[----:B01----:R-:W-:Y:S01]  /*3180*/  ENDCOLLECTIVE ;  /* 0x000000000000791b */ /* 0x003fe20003800000 */
.L_x_2064:
        /* <DEDUP_REMOVED lines=11> */
.L_x_2065:
[----:B------:R-:W-:Y:S02]  /*3240*/  IMAD.MOV.U32 R23, RZ, RZ, R41 ;  /* 0x000000ffff177224 */ /* 0x000fe400078e0029 */
[----:B------:R-:W-:-:S07]  /*3250*/  IMAD.MOV.U32 R25, RZ, RZ, R24 ;  /* 0x000000ffff197224 */ /* 0x000fce00078e0018 */
[----:B------:R-:W-:Y:S05]  /*3260*/  WARPSYNC.COLLECTIVE R20, `(.L_x_2066) ;  /* 0x0000000014087348 */ /* 0x000fea0003c00000 */
[----:B------:R0:W1:Y:S02]  /*3270*/  SHFL.BFLY P0, R24, R23, R22, R21 ;  /* 0x0c00001617187389 */ /* 0x0000640000000015 */
[----:B01----:R-:W-:Y:S01]  /*3280*/  ENDCOLLECTIVE ;  /* 0x000000000000791b */ /* 0x003fe20003800000 */
.L_x_2066:
[----:B------:R-:W-:Y:S02]  /*3290*/  IMAD.MOV.U32 R23, RZ, RZ, R45 ;  /* 0x000000ffff177224 */ /* 0x000fe400078e002d */
[----:B------:R-:W-:-:S07]  /*32a0*/  IMAD.MOV.U32 R38, RZ, RZ, R24 ;  /* 0x000000ffff267224 */ /* 0x000fce00078e0018 */
[----:B------:R-:W-:Y:S05]  /*32b0*/  WARPSYNC.COLLECTIVE R20, `(.L_x_2067) ;  /* 0x0000000014087348 */ /* 0x000fea0003c00000 */
[----:B------:R0:W1:Y:S02]  /*32c0*/  SHFL.BFLY P0, R24, R23, R22, R21 ;  /* 0x0c00001617187389 */ /* 0x0000640000000015 */
[----:B01----:R-:W-:Y:S01]  /*32d0*/  ENDCOLLECTIVE ;  /* 0x000000000000791b */ /* 0x003fe20003800000 */
.L_x_2067:
[----:B------:R-:W-:Y:S05]  /*32e0*/  BRA `(.L_x_2068) ;  /* 0xffffffe800387947 */ /* 0x000fea000383ffff */
.L_x_2069:
        /* <DEDUP_REMOVED lines=9> */
.L_x_12153:


//--------------------- .text._ZN4vllm3moe10topkGatingILi10ELi320ELi4ELi4ELi32El6__halfLNS0_11ScoringFuncE1EEEvPKT5_PKbPfiPT4_PiiiibPKf --------------------------
	.section	.text._ZN4vllm3moe10topkGatingILi10ELi320ELi4ELi4ELi32El6__halfLNS0_11ScoringFuncE1EEEvPKT5_PKbPfiPT4_PiiiibPKf,"ax",@progbits
	.align	128
        .global         _ZN4vllm3moe10topkGatingILi10ELi320ELi4ELi4ELi32El6__halfLNS0_11ScoringFuncE1EEEvPKT5_PKbPfiPT4_PiiiibPKf
        .type           _ZN4vllm3moe10topkGatingILi10ELi320ELi4ELi4ELi32El6__halfLNS0_11ScoringFuncE1EEEvPKT5_PKbPfiPT4_PiiiibPKf,@function
        .size           _ZN4vllm3moe10topkGatingILi10ELi320ELi4ELi4ELi32El6__halfLNS0_11ScoringFuncE1EEEvPKT5_PKbPfiPT4_PiiiibPKf,(.L_x_12154 - _ZN4vllm3moe10topkGatingILi10ELi320ELi4ELi4ELi32El6__halfLNS0_11ScoringFuncE1EEEvPKT5_PKbPfiPT4_PiiiibPKf)
        .other          _ZN4vllm3moe10topkGatingILi10ELi320ELi4ELi4ELi32El6__halfLNS0_11ScoringFuncE1EEEvPKT5_PKbPfiPT4_PiiiibPKf,@"STO_CUDA_ENTRY STV_DEFAULT"
_ZN4vllm3moe10topkGatingILi10ELi320ELi4ELi4ELi32El6__halfLNS0_11ScoringFuncE1EEEvPKT5_PKbPfiPT4_PiiiibPKf:
.text._ZN4vllm3moe10topkGatingILi10ELi320ELi4ELi4ELi32El6__halfLNS0_11ScoringFuncE1EEEvPKT5_PKbPfiPT4_PiiiibPKf:
        /* <DEDUP_REMOVED lines=28> */
[----:B--2---:R-:W-:-:S05]  /*01c0*/  HADD2.F32 R2, -RZ, R8.H0_H0 ;  /* 0x20000008ff027230 */ /* 0x004fca0000004100 */
[----:B------:R-:W-:Y:S01]  /*01d0*/  FMUL.FTZ R3, R2, -1.4426950216293334961 ;  /* 0xbfb8aa3b02037820 */ /* 0x000fe20000410000 */
[----:B---3--:R-:W-:Y:S02]  /*01e0*/  HADD2.F32 R2, -RZ, R9.H0_H0 ;  /* 0x20000009ff027230 */ /* 0x008fe40000004100 */
[----:B------:R-:W-:-:S03]  /*01f0*/  HADD2.F32 R8, -RZ, R8.H1_H1 ;  /* 0x30000008ff087230 */ /* 0x000fc60000004100 */
[----:B0-----:R-:W-:Y:S01]  /*0200*/  FMUL.FTZ R4, R2, -1.4426950216293334961 ;  /* 0xbfb8aa3b02047820 */ /* 0x001fe20000410000 */
[----:B----4-:R-:W-:Y:S02]  /*0210*/  HADD2.F32 R2, -RZ, R10.H0_H0 ;  /* 0x2000000aff027230 */ /* 0x010fe40000004100 */
[--C-:B-----5:R-:W-:Y:S02]  /*0220*/  HADD2.F32 R7, -RZ, R6.reuse.H0_H0 ;  /* 0x20000006ff077230 */ /* 0x120fe40000004100 */
[----:B------:R-:W-:Y:S02]  /*0230*/  HADD2.F32 R6, -RZ, R6.H1_H1 ;  /* 0x30000006ff067230 */ /* 0x000fe40000004100 */
[----:B------:R-:W-:Y:S01]  /*0240*/  FMUL.FTZ R5, R2, -1.4426950216293334961 ;  /* 0xbfb8aa3b02057820 */ /* 0x000fe20000410000 */
[----:B------:R-:W-:Y:S02]  /*0250*/  HADD2.F32 R2, -RZ, R11.H0_H0 ;  /* 0x2000000bff027230 */ /* 0x000fe40000004100 */
[----:B------:R-:W-:Y:S01]  /*0260*/  FMUL.FTZ R7, R7, -1.4426950216293334961 ;  /* 0xbfb8aa3b07077820 */ /* 0x000fe20000410000 */
[----:B------:R-:W-:Y:S01]  /*0270*/  FMUL.FTZ R8, R8, -1.4426950216293334961 ;  /* 0xbfb8aa3b08087820 */ /* 0x000fe20000410000 */
[----:B------:R-:W-:Y:S01]  /*0280*/  FMUL.FTZ R6, R6, -1.4426950216293334961 ;  /* 0xbfb8aa3b06067820 */ /* 0x000fe20000410000 */
[----:B------:R-:W-:-:S02]  /*0290*/  HADD2.F32 R9, -RZ, R9.H1_H1 ;  /* 0x30000009ff097230 */ /* 0x000fc40000004100 */
[----:B------:R-:W-:Y:S02]  /*02a0*/  HADD2.F32 R10, -RZ, R10.H1_H1 ;  /* 0x3000000aff0a7230 */ /* 0x000fe40000004100 */
[----:B------:R-:W-:Y:S02]  /*02b0*/  HADD2.F32 R11, -RZ, R11.H1_H1 ;  /* 0x3000000bff0b7230 */ /* 0x000fe40000004100 */
[----:B------:R-:W-:Y:S01]  /*02c0*/  FMUL.FTZ R9, R9, -1.4426950216293334961 ;  /* 0xbfb8aa3b09097820 */ /* 0x000fe20000410000 */
[----:B------:R-:W-:Y:S01]  /*02d0*/  FMUL.FTZ R2, R2, -1.4426950216293334961 ;  /* 0xbfb8aa3b02027820 */ /* 0x000fe20000410000 */
[----:B------:R-:W-:Y:S01]  /*02e0*/  FMUL.FTZ R10, R10, -1.4426950216293334961 ;  /* 0xbfb8aa3b0a0a7820 */ /* 0x000fe20000410000 */
[----:B------:R-:W0:Y:S01]  /*02f0*/  MUFU.EX2 R7, R7 ;  /* 0x0000000700077308 */ /* 0x000e220000000800 */
[----:B------:R-:W-:-:S07]  /*0300*/  FMUL.FTZ R11, R11, -1.4426950216293334961 ;  /* 0xbfb8aa3b0b0b7820 */ /* 0x000fce0000410000 */
        /* <DEDUP_REMOVED lines=18> */
[----:B------:R-:W0:Y:S01]  /*0430*/  MUFU.RCP R7, R7 ;  /* 0x0000000700077308 */ /* 0x000e220000001000 */
[----:B------:R-:W-:Y:S01]  /*0440*/  @P0 ISETP.NE.AND P1, PT, R0, RZ, PT ;  /* 0x000000ff0000020c */ /* 0x000fe20003f25270 */
[----:B------:R-:W-:-:S06]  /*0450*/  FADD.FTZ R11, R11, 1 ;  /* 0x3f8000000b0b7421 */ /* 0x000fcc0000010000 */
[----:B------:R-:W1:Y:S01]  /*0460*/  MUFU.RCP R6, R6 ;  /* 0x0000000600067308 */ /* 0x000e620000001000 */
[----:B------:R-:W-:-:S07]  /*0470*/  @P0 SEL R0, RZ, 0x1, P1 ;  /* 0x00000001ff000807 */ /* 0x000fce0000800000 */
[----:B------:R-:W2:Y:S01]  /*0480*/  MUFU.RCP R3, R3 ;  /* 0x0000000300037308 */ /* 0x000ea20000001000 */
[----:B------:R-:W-:-:S07]  /*0490*/  ISETP.NE.U32.AND P1, PT, RZ, UR4, PT ;  /* 0x00000004ff007c0c */ /* 0x000fce000bf25070 */
[----:B------:R-:W3:Y:S01]  /*04a0*/  MUFU.RCP R8, R8 ;  /* 0x0000000800087308 */ /* 0x000ee20000001000 */
[----:B------:R-:W-:-:S07]  /*04b0*/  @P0 PRMT R27, R0, 0x7610, R27 ;  /* 0x00007610001b0816 */ /* 0x000fce000000001b */
[----:B------:R-:W4:Y:S01]  /*04c0*/  MUFU.RCP R4, R4 ;  /* 0x0000000400047308 */ /* 0x000f220000001000 */
[----:B------:R-:W-:-:S07]  /*04d0*/  ISETP.NE.AND.EX P0, PT, RZ, UR5, PT, P1 ;  /* 0x00000005ff007c0c */ /* 0x000fce000bf05310 */
[----:B------:R-:W5:Y:S08]  /*04e0*/  MUFU.RCP R9, R9 ;  /* 0x0000000900097308 */ /* 0x000f700000001000 */
[----:B------:R-:W5:Y:S08]  /*04f0*/  MUFU.RCP R5, R5 ;  /* 0x0000000500057308 */ /* 0x000f700000001000 */
[----:B------:R-:W5:Y:S08]  /*0500*/  MUFU.RCP R10, R10 ;  /* 0x0000000a000a7308 */ /* 0x000f700000001000 */
[----:B------:R-:W5:Y:S08]  /*0510*/  MUFU.RCP R2, R2 ;  /* 0x0000000200027308 */ /* 0x000f700000001000 */
[----:B------:R-:W5:Y:S01]  /*0520*/  MUFU.RCP R11, R11 ;  /* 0x0000000b000b7308 */ /* 0x000f620000001000 */
[----:B0-----:R-:W-:-:S02]  /*0530*/  FSETP.GEU.FTZ.AND P5, PT, |R7|, +INF , PT ;  /* 0x7f8000000700780b */ /* 0x001fc40003fbe200 */
[----:B-1----:R-:W-:Y:S02]  /*0540*/  FSETP.GEU.FTZ.AND P6, PT, |R6|, +INF , PT ;  /* 0x7f8000000600780b */ /* 0x002fe40003fde200 */
[----:B--2---:R-:W-:Y:S02]  /*0550*/  FSETP.GEU.FTZ.AND P1, PT, |R3|, +INF , PT ;  /* 0x7f8000000300780b */ /* 0x004fe40003f3e200 */
[----:B---3--:R-:W-:Y:S02]  /*0560*/  FSETP.GEU.FTZ.AND P2, PT, |R8|, +INF , PT ;  /* 0x7f8000000800780b */ /* 0x008fe40003f5e200 */
[----:B------:R-:W-:Y:S02]  /*0570*/  FSEL R26, R7, RZ, !P5 ;  /* 0x000000ff071a7208 */ /* 0x000fe40006800000 */
[----:B------:R-:W-:Y:S02]  /*0580*/  FSEL R25, R6, RZ, !P6 ;  /* 0x000000ff06197208 */ /* 0x000fe40007000000 */
[----:B------:R-:W-:-:S02]  /*0590*/  FSEL R24, R3, RZ, !P1 ;  /* 0x000000ff03187208 */ /* 0x000fc40004800000 */
[----:B------:R-:W-:Y:S02]  /*05a0*/  FSEL R23, R8, RZ, !P2 ;  /* 0x000000ff08177208 */ /* 0x000fe40005000000 */
[----:B----4-:R-:W-:Y:S02]  /*05b0*/  FSETP.GEU.FTZ.AND P3, PT, |R4|, +INF , PT ;  /* 0x7f8000000400780b */ /* 0x010fe40003f7e200 */
[----:B-----5:R-:W-:Y:S02]  /*05c0*/  FSETP.GEU.FTZ.AND P4, PT, |R9|, +INF , PT ;  /* 0x7f8000000900780b */ /* 0x020fe40003f9e200 */
[----:B------:R-:W-:Y:S02]  /*05d0*/  FSETP.GEU.FTZ.AND P5, PT, |R5|, +INF , PT ;  /* 0x7f8000000500780b */ /* 0x000fe40003fbe200 */
        /* <DEDUP_REMOVED lines=33> */
.L_x_2070:
        /* <DEDUP_REMOVED lines=10> */
.L_x_2071:
        /* <DEDUP_REMOVED lines=16> */
.L_x_2080:
        /* <DEDUP_REMOVED lines=32> */
[CC--:B------:R-:W-:Y:S02]  /*0b90*/  FSETP.GT.FTZ.AND P0, PT, R7.reuse, R32.reuse, PT ;  /* 0x000000200700720b */ /* 0x0c0fe40003f14000 */
        /* <DEDUP_REMOVED lines=53> */
.L_x_2108:
        /* <DEDUP_REMOVED lines=30> */
.L_x_2076:
[----:B------:R-:W-:Y:S05]  /*10d0*/  BSYNC B1 ;  /* 0x0000000000017941 */ /* 0x000fea0003800000 */
.L_x_2075:
        /* <DEDUP_REMOVED lines=40> */
.L_x_2079:
[----:B------:R-:W-:Y:S05]  /*1360*/  BSYNC B1 ;  /* 0x0000000000017941 */ /* 0x000fea0003800000 */
.L_x_2078:
[----:B------:R-:W-:Y:S05]  /*1370*/  BRA `(.L_x_2080) ;  /* 0xfffffff400847947 */ /* 0x000fea000383ffff */
.L_x_2073:
[----:B------:R-:W-:Y:S01]  /*1380*/  IMAD.MOV.U32 R0, RZ, RZ, RZ ;  /* 0x000000ffff007224 */ /* 0x000fe200078e00ff */
[----:B------:R-:W-:Y:S01]  /*1390*/  ULDC UR10, c[0x0][0x228] ;  /* 0x00008a00000a7ab9 */ /* 0x000fe20000000800 */
[----:B------:R-:W-:Y:S01]  /*13a0*/  ULDC UR11, c[0x0][0x240] ;  /* 0x00009000000b7ab9 */ /* 0x000fe20000000800 */
[----:B------:R-:W-:Y:S01]  /*13b0*/  ULDC UR5, c[0x0][0x248] ;  /* 0x0000920000057ab9 */ /* 0x000fe20000000800 */
[----:B------:R-:W-:-:S05]  /*13c0*/  ULDC.64 UR8, c[0x0][0x240] ;  /* 0x0000900000087ab9 */ /* 0x000fca0000000a00 */
.L_x_2086:
        /* <DEDUP_REMOVED lines=86> */
.L_x_2125:
        /* <DEDUP_REMOVED lines=29> */
.L_x_2083:
[----:B------:R-:W-:Y:S05]  /*1b00*/  BSYNC B1 ;  /* 0x0000000000017941 */ /* 0x000fea0003800000 */
.L_x_2082:
        /* <DEDUP_REMOVED lines=40> */
.L_x_2085:
[----:B------:R-:W-:Y:S05]  /*1d90*/  BSYNC B1 ;  /* 0x0000000000017941 */ /* 0x000fea0003800000 */
.L_x_2084:
[----:B------:R-:W-:Y:S05]  /*1da0*/  BRA `(.L_x_2086) ;  /* 0xfffffff400887947 */ /* 0x000fea000383ffff */
.L_x_2077:
[----:B------:R-:W-:Y:S05]  /*1db0*/  BSYNC B0 ;  /* 0x0000000000007941 */ /* 0x000fea0003800000 */
.L_x_2072:
        /* <DEDUP_REMOVED lines=20> */
.L_x_2089:
        /* <DEDUP_REMOVED lines=18> */
.L_x_2088:
[----:B------:R-:W-:Y:S05]  /*2020*/  BSYNC B0 ;  /* 0x0000000000007941 */ /* 0x000fea0003800000 */
.L_x_2087:
        /* <DEDUP_REMOVED lines=12> */
.L_x_2091:
        /* <DEDUP_REMOVED lines=11> */
.L_x_2090:
[----:B------:R-:W-:Y:S05]  /*21a0*/  EXIT ;  /* 0x000000000000794d */ /* 0x000fea0003800000 */
.L_x_2074:
        /* <DEDUP_REMOVED lines=8> */
.L_x_2093:
[----:B------:R-:W-:Y:S05]  /*2230*/  BSYNC B1 ;  /* 0x0000000000017941 */ /* 0x000fea0003800000 */
.L_x_2092:
        /* <DEDUP_REMOVED lines=10> */
.L_x_2094:
[----:B------:R-:W-:Y:S02]  /*22e0*/  IMAD.MOV.U32 R5, RZ, RZ, R32 ;  /* 0x000000ffff057224 */ /* 0x000fe400078e0020 */
[----:B------:R-:W-:Y:S02]  /*22f0*/  IMAD.MOV.U32 R34, RZ, RZ, R2 ;  /* 0x000000ffff227224 */ /* 0x000fe400078e0002 */
[----:B------:R-:W-:-:S07]  /*2300*/  IMAD.MOV.U32 R2, RZ, RZ, -0x1 ;  /* 0xffffffffff027424 */ /* 0x000fce00078e00ff */
[----:B------:R-:W-:Y:S05]  /*2310*/  WARPSYNC.COLLECTIVE R2, `(.L_x_2095) ;  /* 0x0000000002087348 */ /* 0x000fea0003c00000 */
[----:B------:R0:W1:Y:S02]  /*2320*/  SHFL.BFLY P0, R2, R5, R4, R3 ;  /* 0x0c00000405027389 */ /* 0x0000640000000003 */
[----:B01----:R-:W-:Y:S01]  /*2330*/  ENDCOLLECTIVE ;  /* 0x000000000000791b */ /* 0x003fe20003800000 */
.L_x_2095:
        /* <DEDUP_REMOVED lines=13> */
.L_x_2096:
[----:B------:R-:W-:Y:S02]  /*2410*/  IMAD.MOV.U32 R5, RZ, RZ, R34 ;  /* 0x000000ffff057224 */ /* 0x000fe400078e0022 */
[----:B------:R-:W-:Y:S02]  /*2420*/  IMAD.MOV.U32 R31, RZ, RZ, R2 ;  /* 0x000000ffff1f7224 */ /* 0x000fe400078e0002 */
[----:B------:R-:W-:-:S03]  /*2430*/  IMAD.MOV.U32 R2, RZ, RZ, -0x1 ;  /* 0xffffffffff027424 */ /* 0x000fc600078e00ff */
[----:B------:R-:W-:-:S13]  /*2440*/  FSETP.GEU.FTZ.AND P1, PT, R36, R31, PT ;  /* 0x0000001f2400720b */ /* 0x000fda0003f3e000 */
[----:B------:R-:W-:Y:S05]  /*2450*/  WARPSYNC.COLLECTIVE R2, `(.L_x_2097) ;  /* 0x0000000002087348 */ /* 0x000fea0003c00000 */
[----:B------:R0:W1:Y:S02]  /*2460*/  SHFL.BFLY P0, R2, R5, R4, R3 ;  /* 0x0c00000405027389 */ /* 0x0000640000000003 */
[----:B01----:R-:W-:Y:S01]  /*2470*/  ENDCOLLECTIVE ;  /* 0x000000000000791b */ /* 0x003fe20003800000 */
.L_x_2097:
[----:B------:R-:W-:Y:S01]  /*2480*/  @P1 FSETP.NEU.FTZ.AND P2, PT, R36, R31, PT ;  /* 0x0000001f2400120b */ /* 0x000fe20003f5d000 */
[----:B------:R-:W-:Y:S02]  /*2490*/  IMAD.MOV.U32 R5, RZ, RZ, R33 ;  /* 0x000000ffff057224 */ /* 0x000fe400078e0021 */
[----:B------:R-:W-:Y:S02]  /*24a0*/  IMAD.MOV.U32 R37, RZ, RZ, R2 ;  /* 0x000000ffff257224 */ /* 0x000fe400078e0002 */
[----:B------:R-:W-:-:S08]  /*24b0*/  IMAD.MOV.U32 R2, RZ, RZ, -0x1 ;  /* 0xffffffffff027424 */ /* 0x000fd000078e00ff */
[----:B------:R-:W-:Y:S05]  /*24c0*/  WARPSYNC.COLLECTIVE R2, `(.L_x_2098) ;  /* 0x0000000002087348 */ /* 0x000fea0003c00000 */
[----:B------:R0:W1:Y:S02]  /*24d0*/  SHFL.BFLY P0, R2, R5, R4, R3 ;  /* 0x0c00000405027389 */ /* 0x0000640000000003 */
[----:B01----:R-:W-:Y:S01]  /*24e0*/  ENDCOLLECTIVE ;  /* 0x000000000000791b */ /* 0x003fe20003800000 */
.L_x_2098:
        /* <DEDUP_REMOVED lines=13> */
.L_x_2099:
[----:B------:R-:W-:Y:S02]  /*25c0*/  IMAD.MOV.U32 R5, RZ, RZ, R37 ;  /* 0x000000ffff057224 */ /* 0x000fe400078e0025 */
[----:B------:R-:W-:Y:S02]  /*25d0*/  IMAD.MOV.U32 R32, RZ, RZ, R2 ;  /* 0x000000ffff207224 */ /* 0x000fe400078e0002 */
[----:B------:R-:W-:-:S07]  /*25e0*/  IMAD.MOV.U32 R2, RZ, RZ, -0x1 ;  /* 0xffffffffff027424 */ /* 0x000fce00078e00ff */
[----:B------:R-:W-:Y:S05]  /*25f0*/  WARPSYNC.COLLECTIVE R2, `(.L_x_2100) ;  /* 0x0000000002087348 */ /* 0x000fea0003c00000 */
[----:B------:R0:W1:Y:S02]  /*2600*/  SHFL.BFLY P0, R2, R5, R4, R3 ;  /* 0x0c00000405027389 */ /* 0x0000640000000003 */
[----:B01----:R-:W-:Y:S01]  /*2610*/  ENDCOLLECTIVE ;  /* 0x000000000000791b */ /* 0x003fe20003800000 */
.L_x_2100:
[----:B------:R-:W-:Y:S02]  /*2620*/  IMAD.MOV.U32 R5, RZ, RZ, R36 ;  /* 0x000000ffff057224 */ /* 0x000fe400078e0024 */
[----:B------:R-:W-:Y:S02]  /*2630*/  IMAD.MOV.U32 R33, RZ, RZ, R2 ;  /* 0x000000ffff217224 */ /* 0x000fe400078e0002 */
[----:B------:R-:W-:-:S07]  /*2640*/  IMAD.MOV.U32 R2, RZ, RZ, -0x1 ;  /* 0xffffffffff027424 */ /* 0x000fce00078e00ff */
[----:B------:R-:W-:Y:S05]  /*2650*/  WARPSYNC.COLLECTIVE R2, `(.L_x_2101) ;  /* 0x0000000002087348 */ /* 0x000fea0003c00000 */
[----:B------:R0:W1:Y:S02]  /*2660*/  SHFL.BFLY P0, R2, R5, R4, R3 ;  /* 0x0c00000405027389 */ /* 0x0000640000000003 */
[----:B01----:R-:W-:Y:S01]  /*2670*/  ENDCOLLECTIVE ;  /* 0x000000000000791b */ /* 0x003fe20003800000 */
.L_x_2101:
        /* <DEDUP_REMOVED lines=14> */
.L_x_2102:
[----:B------:R-:W-:Y:S02]  /*2760*/  IMAD.MOV.U32 R5, RZ, RZ, R33 ;  /* 0x000000ffff057224 */ /* 0x000fe400078e0021 */
[----:B------:R-:W-:Y:S02]  /*2770*/  IMAD.MOV.U32 R32, RZ, RZ, R2 ;  /* 0x000000ffff207224 */ /* 0x000fe400078e0002 */
[----:B------:R-:W-:-:S03]  /*2780*/  IMAD.MOV.U32 R2, RZ, RZ, -0x1 ;  /* 0xffffffffff027424 */ /* 0x000fc600078e00ff */
[----:B------:R-:W-:-:S13]  /*2790*/  FSETP.GEU.FTZ.AND P2, PT, R31, R32, PT ;  /* 0x000000201f00720b */ /* 0x000fda0003f5e000 */
[----:B------:R-:W-:Y:S05]  /*27a0*/  WARPSYNC.COLLECTIVE R2, `(.L_x_2103) ;  /* 0x0000000002087348 */ /* 0x000fea0003c00000 */
[----:B------:R0:W1:Y:S02]  /*27b0*/  SHFL.BFLY P0, R2, R5, R4, R3 ;  /* 0x0c00000405027389 */ /* 0x0000640000000003 */
[----:B01----:R-:W-:Y:S01]  /*27c0*/  ENDCOLLECTIVE ;  /* 0x000000000000791b */ /* 0x003fe20003800000 */
.L_x_2103:
[----:B------:R-:W-:Y:S01]  /*27d0*/  @P2 FSETP.NEU.FTZ.AND P1, PT, R31, R32, PT ;  /* 0x000000201f00220b */ /* 0x000fe20003f3d000 */
[----:B------:R-:W-:Y:S02]  /*27e0*/  IMAD.MOV.U32 R5, RZ, RZ, R36 ;  /* 0x000000ffff057224 */ /* 0x000fe400078e0024 */
[----:B------:R-:W-:Y:S02]  /*27f0*/  IMAD.MOV.U32 R34, RZ, RZ, R2 ;  /* 0x000000ffff227224 */ /* 0x000fe400078e0002 */
[----:B------:R-:W-:-:S08]  /*2800*/  IMAD.MOV.U32 R2, RZ, RZ, -0x1 ;  /* 0xffffffffff027424 */ /* 0x000fd000078e00ff */
[----:B------:R-:W-:Y:S05]  /*2810*/  WARPSYNC.COLLECTIVE R2, `(.L_x_2104) ;  /* 0x0000000002087348 */ /* 0x000fea0003c00000 */
[----:B------:R0:W1:Y:S02]  /*2820*/  SHFL.BFLY P0, R2, R5, R4, R3 ;  /* 0x0c00000405027389 */ /* 0x0000640000000003 */
[----:B01----:R-:W-:Y:S01]  /*2830*/  ENDCOLLECTIVE ;  /* 0x000000000000791b */ /* 0x003fe20003800000 */
.L_x_2104:
        /* <DEDUP_REMOVED lines=13> */
.L_x_2105:
[----:B------:R-:W-:Y:S02]  /*2910*/  IMAD.MOV.U32 R5, RZ, RZ, R34 ;  /* 0x000000ffff057224 */ /* 0x000fe400078e0022 */
[----:B------:R-:W-:Y:S02]  /*2920*/  IMAD.MOV.U32 R37, RZ, RZ, R2 ;  /* 0x000000ffff257224 */ /* 0x000fe400078e0002 */
[----:B------:R-:W-:-:S07]  /*2930*/  IMAD.MOV.U32 R2, RZ, RZ, -0x1 ;  /* 0xffffffffff027424 */ /* 0x000fce00078e00ff */
[----:B------:R-:W-:Y:S05]  /*2940*/  WARPSYNC.COLLECTIVE R2, `(.L_x_2106) ;  /* 0x0000000002087348 */ /* 0x000fea0003c00000 */
[----:B------:R0:W1:Y:S02]  /*2950*/  SHFL.BFLY P0, R2, R5, R4, R3 ;  /* 0x0c00000405027389 */ /* 0x0000640000000003 */
[----:B01----:R-:W-:Y:S01]  /*2960*/  ENDCOLLECTIVE ;  /* 0x000000000000791b */ /* 0x003fe20003800000 */
.L_x_2106:
[----:B------:R-:W-:Y:S02]  /*2970*/  IMAD.MOV.U32 R5, RZ, RZ, R31 ;  /* 0x000000ffff057224 */ /* 0x000fe400078e001f */
[----:B------:R-:W-:Y:S02]  /*2980*/  IMAD.MOV.U32 R35, RZ, RZ, R2 ;  /* 0x000000ffff237224 */ /* 0x000fe400078e0002 */
[----:B------:R-:W-:-:S07]  /*2990*/  IMAD.MOV.U32 R2, RZ, RZ, -0x1 ;  /* 0xffffffffff027424 */ /* 0x000fce00078e00ff */
[----:B------:R-:W-:Y:S05]  /*29a0*/  WARPSYNC.COLLECTIVE R2, `(.L_x_2107) ;  /* 0x0000000002087348 */ /* 0x000fea0003c00000 */
[----:B------:R0:W1:Y:S02]  /*29b0*/  SHFL.BFLY P0, R2, R5, R4, R3 ;  /* 0x0c00000405027389 */ /* 0x0000640000000003 */
[----:B01----:R-:W-:Y:S01]  /*29c0*/  ENDCOLLECTIVE ;  /* 0x000000000000791b */ /* 0x003fe20003800000 */
.L_x_2107:
[----:B------:R-:W-:Y:S01]  /*29d0*/  IMAD.MOV.U32 R36, RZ, RZ, R2 ;  /* 0x000000ffff247224 */ /* 0x000fe200078e0002 */
[----:B------:R-:W-:Y:S06]  /*29e0*/  BRA `(.L_x_2108) ;  /* 0xffffffe400407947 */ /* 0x000fec000383ffff */
.L_x_2081:
        /* <DEDUP_REMOVED lines=8> */
.L_x_2110:
[----:B------:R-:W-:Y:S05]  /*2a70*/  BSYNC B1 ;  /* 0x0000000000017941 */ /* 0x000fea0003800000 */
.L_x_2109:
        /* <DEDUP_REMOVED lines=10> */
.L_x_2111:
[----:B------:R-:W-:Y:S02]  /*2b20*/  IMAD.MOV.U32 R5, RZ, RZ, R32 ;  /* 0x000000ffff057224 */ /* 0x000fe400078e0020 */
[----:B------:R-:W-:Y:S02]  /*2b30*/  IMAD.MOV.U32 R34, RZ, RZ, R2 ;  /* 0x000000ffff227224 */ /* 0x000fe400078e0002 */
[----:B------:R-:W-:-:S07]  /*2b40*/  IMAD.MOV.U32 R2, RZ, RZ, -0x1 ;  /* 0xffffffffff027424 */ /* 0x000fce00078e00ff */
[----:B------:R-:W-:Y:S05]  /*2b50*/  WARPSYNC.COLLECTIVE R2, `(.L_x_2112) ;  /* 0x0000000002087348 */ /* 0x000fea0003c00000 */
[----:B------:R0:W1:Y:S02]  /*2b60*/  SHFL.BFLY P0, R2, R5, R4, R3 ;  /* 0x0c00000405027389 */ /* 0x0000640000000003 */
[----:B01----:R-:W-:Y:S01]  /*2b70*/  ENDCOLLECTIVE ;  /* 0x000000000000791b */ /* 0x003fe20003800000 */
.L_x_2112:
        /* <DEDUP_REMOVED lines=13> */
.L_x_2113:
[----:B------:R-:W-:Y:S02]  /*2c50*/  IMAD.MOV.U32 R5, RZ, RZ, R34 ;  /* 0x000000ffff057224 */ /* 0x000fe400078e0022 */
[----:B------:R-:W-:Y:S02]  /*2c60*/  IMAD.MOV.U32 R35, RZ, RZ, R2 ;  /* 0x000000ffff237224 */ /* 0x000fe400078e0002 */
[----:B------:R-:W-:-:S03]  /*2c70*/  IMAD.MOV.U32 R2, RZ, RZ, -0x1 ;  /* 0xffffffffff027424 */ /* 0x000fc600078e00ff */
[----:B------:R-:W-:-:S13]  /*2c80*/  FSETP.GEU.FTZ.AND P1, PT, R36, R35, PT ;  /* 0x000000232400720b */ /* 0x000fda0003f3e000 */
[----:B------:R-:W-:Y:S05]  /*2c90*/  WARPSYNC.COLLECTIVE R2, `(.L_x_2114) ;  /* 0x0000000002087348 */ /* 0x000fea0003c00000 */
[----:B------:R0:W1:Y:S02]  /*2ca0*/  SHFL.BFLY P0, R2, R5, R4, R3 ;  /* 0x0c00000405027389 */ /* 0x0000640000000003 */
[----:B01----:R-:W-:Y:S01]  /*2cb0*/  ENDCOLLECTIVE ;  /* 0x000000000000791b */ /* 0x003fe20003800000 */
.L_x_2114:
[----:B------:R-:W-:Y:S01]  /*2cc0*/  @P1 FSETP.NEU.FTZ.AND P2, PT, R36, R35, PT ;  /* 0x000000232400120b */ /* 0x000fe20003f5d000 */
[----:B------:R-:W-:Y:S02]  /*2cd0*/  IMAD.MOV.U32 R5, RZ, RZ, R31 ;  /* 0x000000ffff057224 */ /* 0x000fe400078e001f */
[----:B------:R-:W-:Y:S02]  /*2ce0*/  IMAD.MOV.U32 R33, RZ, RZ, R2 ;  /* 0x000000ffff217224 */ /* 0x000fe400078e0002 */
[----:B------:R-:W-:-:S08]  /*2cf0*/  IMAD.MOV.U32 R2, RZ, RZ, -0x1 ;  /* 0xffffffffff027424 */ /* 0x000fd000078e00ff */
[----:B------:R-:W-:Y:S05]  /*2d00*/  WARPSYNC.COLLECTIVE R2, `(.L_x_2115) ;  /* 0x0000000002087348 */ /* 0x000fea0003c00000 */
[----:B------:R0:W1:Y:S02]  /*2d10*/  SHFL.BFLY P0, R2, R5, R4, R3 ;  /* 0x0c00000405027389 */ /* 0x0000640000000003 */
[----:B01----:R-:W-:Y:S01]  /*2d20*/  ENDCOLLECTIVE ;  /* 0x000000000000791b */ /* 0x003fe20003800000 */
.L_x_2115:
        /* <DEDUP_REMOVED lines=13> */
.L_x_2116:
[----:B------:R-:W-:Y:S02]  /*2e00*/  IMAD.MOV.U32 R5, RZ, RZ, R33 ;  /* 0x000000ffff057224 */ /* 0x000fe400078e0021 */
[----:B------:R-:W-:Y:S02]  /*2e10*/  IMAD.MOV.U32 R35, RZ, RZ, R2 ;  /* 0x000000ffff237224 */ /* 0x000fe400078e0002 */
[----:B------:R-:W-:-:S07]  /*2e20*/  IMAD.MOV.U32 R2, RZ, RZ, -0x1 ;  /* 0xffffffffff027424 */ /* 0x000fce00078e00ff */
[----:B------:R-:W-:Y:S05]  /*2e30*/  WARPSYNC.COLLECTIVE R2, `(.L_x_2117) ;  /* 0x0000000002087348 */ /* 0x000fea0003c00000 */
[----:B------:R0:W1:Y:S02]  /*2e40*/  SHFL.BFLY P0, R2, R5, R4, R3 ;  /* 0x0c00000405027389 */ /* 0x0000640000000003 */
[----:B01----:R-:W-:Y:S01]  /*2e50*/  ENDCOLLECTIVE ;  /* 0x000000000000791b */ /* 0x003fe20003800000 */
.L_x_2117:
[----:B------:R-:W-:Y:S02]  /*2e60*/  IMAD.MOV.U32 R5, RZ, RZ, R36 ;  /* 0x000000ffff057224 */ /* 0x000fe400078e0024 */
[----:B------:R-:W-:Y:S02]  /*2e70*/  IMAD.MOV.U32 R31, RZ, RZ, R2 ;  /* 0x000000ffff1f7224 */ /* 0x000fe400078e0002 */
[----:B------:R-:W-:-:S07]  /*2e80*/  IMAD.MOV.U32 R2, RZ, RZ, -0x1 ;  /* 0xffffffffff027424 */ /* 0x000fce00078e00ff */
[----:B------:R-:W-:Y:S05]  /*2e90*/  WARPSYNC.COLLECTIVE R2, `(.L_x_2118) ;  /* 0x0000000002087348 */ /* 0x000fea0003c00000 */
[----:B------:R0:W1:Y:S02]  /*2ea0*/  SHFL.BFLY P0, R2, R5, R4, R3 ;  /* 0x0c00000405027389 */ /* 0x0000640000000003 */
[----:B01----:R-:W-:Y:S01]  /*2eb0*/  ENDCOLLECTIVE ;  /* 0x000000000000791b */ /* 0x003fe20003800000 */
.L_x_2118:
        /* <DEDUP_REMOVED lines=14> */
.L_x_2119:
[----:B------:R-:W-:Y:S02]  /*2fa0*/  IMAD.MOV.U32 R5, RZ, RZ, R31 ;  /* 0x000000ffff057224 */ /* 0x000fe400078e001f */
[----:B------:R-:W-:Y:S02]  /*2fb0*/  IMAD.MOV.U32 R35, RZ, RZ, R2 ;  /* 0x000000ffff237224 */ /* 0x000fe400078e0002 */
[----:B------:R-:W-:-:S03]  /*2fc0*/  IMAD.MOV.U32 R2, RZ, RZ, -0x1 ;  /* 0xffffffffff027424 */ /* 0x000fc600078e00ff */
[----:B------:R-:W-:-:S13]  /*2fd0*/  FSETP.GEU.FTZ.AND P2, PT, R32, R35, PT ;  /* 0x000000232000720b */ /* 0x000fda0003f5e000 */
[----:B------:R-:W-:Y:S05]  /*2fe0*/  WARPSYNC.COLLECTIVE R2, `(.L_x_2120) ;  /* 0x0000000002087348 */ /* 0x000fea0003c00000 */
[----:B------:R0:W1:Y:S02]  /*2ff0*/  SHFL.BFLY P0, R2, R5, R4, R3 ;  /* 0x0c00000405027389 */ /* 0x0000640000000003 */
[----:B01----:R-:W-:Y:S01]  /*3000*/  ENDCOLLECTIVE ;  /* 0x000000000000791b */ /* 0x003fe20003800000 */
.L_x_2120:
[----:B------:R-:W-:Y:S01]  /*3010*/  @P2 FSETP.NEU.FTZ.AND P1, PT, R32, R35, PT ;  /* 0x000000232000220b */ /* 0x000fe20003f3d000 */
[----:B------:R-:W-:Y:S02]  /*3020*/  IMAD.MOV.U32 R5, RZ, RZ, R36 ;  /* 0x000000ffff057224 */ /* 0x000fe400078e0024 */
[----:B------:R-:W-:Y:S02]  /*3030*/  IMAD.MOV.U32 R34, RZ, RZ, R2 ;  /* 0x000000ffff227224 */ /* 0x000fe400078e0002 */
[----:B------:R-:W-:-:S08]  /*3040*/  IMAD.MOV.U32 R2, RZ, RZ, -0x1 ;  /* 0xffffffffff027424 */ /* 0x000fd000078e00ff */
[----:B------:R-:W-:Y:S05]  /*3050*/  WARPSYNC.COLLECTIVE R2, `(.L_x_2121) ;  /* 0x0000000002087348 */ /* 0x000fea0003c00000 */
[----:B------:R0:W1:Y:S02]  /*3060*/  SHFL.BFLY P0, R2, R5, R4, R3 ;  /* 0x0c00000405027389 */ /* 0x0000640000000003 */
[----:B01----:R-:W-:Y:S01]  /*3070*/  ENDCOLLECTIVE ;  /* 0x000000000000791b */ /* 0x003fe20003800000 */
.L_x_2121:
        /* <DEDUP_REMOVED lines=13> */
.L_x_2122:
[----:B------:R-:W-:Y:S02]  /*3150*/  IMAD.MOV.U32 R5, RZ, RZ, R34 ;  /* 0x000000ffff057224 */ /* 0x000fe400078e0022 */
[----:B------:R-:W-:Y:S02]  /*3160*/  IMAD.MOV.U32 R32, RZ, RZ, R2 ;  /* 0x000000ffff207224 */ /* 0x000fe400078e0002 */
[----:B------:R-:W-:-:S07]  /*3170*/  IMAD.MOV.U32 R2, RZ, RZ, -0x1 ;  /* 0xffffffffff027424 */ /* 0x000fce00078e00ff */
[----:B------:R-:W-:Y:S05]  /*3180*/  WARPSYNC.COLLECTIVE R2, `(.L_x_2123) ;  /* 0x0000000002087348 */ /* 0x000fea0003c00000 */
[----:B------:R0:W1:Y:S02]  /*3190*/  SHFL.BFLY P0, R2, R5, R4, R3 ;  /* 0x0c00000405027389 */ /* 0x0000640000000003 */
[----:B01----:R-:W-:Y:S01]  /*31a0*/  ENDCOLLECTIVE ;  /* 0x000000000000791b */ /* 0x003fe20003800000 */
.L_x_2123:
[----:B------:R-:W-:Y:S02]  /*31b0*/  IMAD.MOV.U32 R5, RZ, RZ, R33 ;  /* 0x000000ffff057224 */ /* 0x000fe400078e0021 */
[----:B------:R-:W-:Y:S02]  /*31c0*/  IMAD.MOV.U32 R37, RZ, RZ, R2 ;  /* 0x000000ffff257224 */ /* 0x000fe400078e0002 */
[----:B------:R-:W-:-:S07]  /*31d0*/  IMAD.MOV.U32 R2, RZ, RZ, -0x1 ;  /* 0xffffffffff027424 */ /* 0x000fce00078e00ff */
[----:B------:R-:W-:Y:S05]  /*31e0*/  WARPSYNC.COLLECTIVE R2, `(.L_x_2124) ;  /* 0x0000000002087348 */ /* 0x000fea0003c00000 */
[----:B------:R0:W1:Y:S02]  /*31f0*/  SHFL.BFLY P0, R2, R5, R4, R3 ;  /* 0x0c00000405027389 */ /* 0x0000640000000003 */
[----:B01----:R-:W-:Y:S01]  /*3200*/  ENDCOLLECTIVE ;  /* 0x000000000000791b */ /* 0x003fe20003800000 */
.L_x_2124:
[----:B------:R-:W-:Y:S01]  /*3210*/  IMAD.MOV.U32 R36, RZ, RZ, R2 ;  /* 0x000000ffff247224 */ /* 0x000fe200078e0002 */
[----:B------:R-:W-:Y:S06]  /*3220*/  BRA `(.L_x_2125) ;  /* 0xffffffe400c07947 */ /* 0x000fec000383ffff */
.L_x_2126:
        /* <DEDUP_REMOVED lines=13> */
.L_x_12154:


//--------------------- .text._ZN4vllm3moe10topkGatingILi6ELi192ELi4ELi4ELi32El6__halfLNS0_11ScoringFuncE1EEEvPKT5_PKbPfiPT4_PiiiibPKf --------------------------
	.section	.text._ZN4vllm3moe10topkGatingILi6ELi192ELi4ELi4ELi32El6__halfLNS0_11ScoringFuncE1EEEvPKT5_PKbPfiPT4_PiiiibPKf,"ax",@progbits
	.align	128
        .global         _ZN4vllm3moe10topkGatingILi6ELi192ELi4ELi4ELi32El6__halfLNS0_11ScoringFuncE1EEEvPKT5_PKbPfiPT4_PiiiibPKf
        .type           _ZN4vllm3moe10topkGatingILi6ELi192ELi4ELi4ELi32El6__halfLNS0_11ScoringFuncE1EEEvPKT5_PKbPfiPT4_PiiiibPKf,@function
        .size           _ZN4vllm3moe10topkGatingILi6ELi192ELi4ELi4ELi32El6__halfLNS0_11ScoringFuncE1EEEvPKT5_PKbPfiPT4_PiiiibPKf,(.L_x_12155 - _ZN4vllm3moe10topkGatingILi6ELi192ELi4ELi4ELi32El6__halfLNS0_11ScoringFuncE1EEEvPKT5_PKbPfiPT4_PiiiibPKf)
        .other          _ZN4vllm3moe10topkGatingILi6ELi192ELi4ELi4ELi32El6__halfLNS0_11ScoringFuncE1EEEvPKT5_PKbPfiPT4_PiiiibPKf,@"STO_CUDA_ENTRY STV_DEFAULT"
_ZN4vllm3moe10topkGatingILi6ELi192ELi4ELi4ELi32El6__halfLNS0_11ScoringFuncE1EEEvPKT5_PKbPfiPT4_PiiiibPKf:
.text._ZN4vllm3moe10topkGatingILi6ELi192ELi4ELi4ELi32El6__halfLNS0_11ScoringFuncE1EEEvPKT5_PKbPfiPT4_PiiiibPKf:
        /* <DEDUP_REMOVED lines=19> */
[----:B------:R0:W4:Y:S01]  /*0130*/  LDG.E R4, desc[UR6][R6.64+0x100] ;  /* 0x0001000606047981 */ /* 0x000122000c1e1900 */
        /* <DEDUP_REMOVED lines=18> */
[--C-:B--2---:R-:W-:Y:S02]  /*0260*/  HADD2.F32 R14, -RZ, R5.reuse.H0_H0 ;  /* 0x20000005ff0e7230 */ /* 0x104fe40000004100 */
[----:B------:R-:W-:-:S03]  /*0270*/  HADD2.F32 R5, -RZ, R5.H1_H1 ;  /* 0x30000005ff057230 */ /* 0x000fc60000004100 */
[----:B------:R-:W-:Y:S02]  /*0280*/  FMUL.FTZ R14, R14, -1.4426950216293334961 ;  /* 0xbfb8aa3b0e0e7820 */ /* 0x000fe40000410000 */
[----:B-1----:R-:W-:Y:S01]  /*0290*/  FMUL.FTZ R12, R5, -1.4426950216293334961 ;  /* 0xbfb8aa3b050c7820 */ /* 0x002fe20000410000 */
[--C-:B---3--:R-:W-:Y:S02]  /*02a0*/  HADD2.F32 R5, -RZ, R15.reuse.H0_H0 ;  /* 0x2000000fff057230 */ /* 0x108fe40000004100 */
[----:B------:R-:W-:Y:S01]  /*02b0*/  HADD2.F32 R15, -RZ, R15.H1_H1 ;  /* 0x3000000fff0f7230 */ /* 0x000fe20000004100 */
[----:B------:R-:W1:Y:S02]  /*02c0*/  MUFU.EX2 R14, R14 ;  /* 0x0000000e000e7308 */ /* 0x000e640000000800 */
[----:B------:R-:W-:Y:S01]  /*02d0*/  FMUL.FTZ R13, R5, -1.4426950216293334961 ;  /* 0xbfb8aa3b050d7820 */ /* 0x000fe20000410000 */
[--C-:B----4-:R-:W-:Y:S02]  /*02e0*/  HADD2.F32 R5, -RZ, R4.reuse.H0_H0 ;  /* 0x20000004ff057230 */ /* 0x110fe40000004100 */
[----:B------:R-:W-:Y:S01]  /*02f0*/  FMUL.FTZ R15, R15, -1.4426950216293334961 ;  /* 0xbfb8aa3b0f0f7820 */ /* 0x000fe20000410000 */
[----:B------:R-:W-:-:S02]  /*0300*/  HADD2.F32 R4, -RZ, R4.H1_H1 ;  /* 0x30000004ff047230 */ /* 0x000fc40000004100 */
[----:B------:R-:W-:Y:S01]  /*0310*/  FMUL.FTZ R5, R5, -1.4426950216293334961 ;  /* 0xbfb8aa3b05057820 */ /* 0x000fe20000410000 */
[----:B0-----:R-:W0:Y:S02]  /*0320*/  MUFU.EX2 R6, R15 ;  /* 0x0000000f00067308 */ /* 0x001e240000000800 */
[----:B------:R-:W-:-:S06]  /*0330*/  FMUL.FTZ R4, R4, -1.4426950216293334961 ;  /* 0xbfb8aa3b04047820 */ /* 0x000fcc0000410000 */
[----:B------:R-:W2:Y:S01]  /*0340*/  MUFU.EX2 R5, R5 ;  /* 0x0000000500057308 */ /* 0x000ea20000000800 */
[----:B-1----:R-:W-:Y:S01]  /*0350*/  FADD.FTZ R14, R14, 1 ;  /* 0x3f8000000e0e7421 */ /* 0x002fe20000010000 */
[----:B-----5:R-:W-:-:S06]  /*0360*/  @P1 ISETP.NE.AND P2, PT, R2, RZ, PT ;  /* 0x000000ff0200120c */ /* 0x020fcc0003f45270 */
[----:B------:R-:W1:Y:S01]  /*0370*/  MUFU.EX2 R4, R4 ;  /* 0x0000000400047308 */ /* 0x000e620000000800 */
[----:B0-----:R-:W-:Y:S01]  /*0380*/  FADD.FTZ R6, R6, 1 ;  /* 0x3f80000006067421 */ /* 0x001fe20000010000 */
[----:B------:R-:W-:-:S06]  /*0390*/  IMAD.U32 R2, RZ, RZ, UR4 ;  /* 0x00000004ff027e24 */ /* 0x000fcc000f8e00ff */
        /* <DEDUP_REMOVED lines=15> */
[C---:B0-----:R-:W-:Y:S01]  /*0490*/  FSETP.GEU.FTZ.AND P5, PT, |R16|.reuse, +INF , PT ;  /* 0x7f8000001000780b */ /* 0x041fe20003fbe200 */
[----:B------:R-:W-:Y:S01]  /*04a0*/  @P0 FADD.FTZ R10, R17, R10 ;  /* 0x0000000a110a0221 */ /* 0x000fe20000010000 */
[----:B------:R-:W-:Y:S02]  /*04b0*/  @!P0 IMAD.MOV.U32 R10, RZ, RZ, R17 ;  /* 0x000000ffff0a8224 */ /* 0x000fe400078e0011 */
[----:B------:R-:W-:-:S03]  /*04c0*/  FSEL R16, R16, RZ, !P5 ;  /* 0x000000ff10107208 */ /* 0x000fc60006800000 */
[----:B------:R-:W0:Y:S01]  /*04d0*/  MUFU.RCP R5, R5 ;  /* 0x0000000500057308 */ /* 0x000e220000001000 */
[C---:B--2---:R-:W-:Y:S01]  /*04e0*/  FSETP.GEU.FTZ.AND P4, PT, |R15|.reuse, +INF , PT ;  /* 0x7f8000000f00780b */ /* 0x044fe20003f9e200 */
[----:B------:R-:W-:Y:S01]  /*04f0*/  @P0 FADD.FTZ R11, R16, R11 ;  /* 0x0000000b100b0221 */ /* 0x000fe20000010000 */
[----:B------:R-:W-:Y:S02]  /*0500*/  @!P0 IMAD.MOV.U32 R11, RZ, RZ, R16 ;  /* 0x000000ffff0b8224 */ /* 0x000fe400078e0010 */
[----:B------:R-:W-:-:S03]  /*0510*/  FSEL R15, R15, RZ, !P4 ;  /* 0x000000ff0f0f7208 */ /* 0x000fc60006000000 */
[----:B------:R-:W2:Y:S01]  /*0520*/  MUFU.RCP R7, R7 ;  /* 0x0000000700077308 */ /* 0x000ea20000001000 */
[C---:B-1----:R-:W-:Y:S01]  /*0530*/  FSETP.GEU.FTZ.AND P3, PT, |R6|.reuse, +INF , PT ;  /* 0x7f8000000600780b */ /* 0x042fe20003f7e200 */
[----:B------:R-:W-:Y:S01]  /*0540*/  @P0 FADD.FTZ R8, R15, R8 ;  /* 0x000000080f080221 */ /* 0x000fe20000010000 */
[----:B------:R-:W-:Y:S02]  /*0550*/  @!P0 IMAD.MOV.U32 R8, RZ, RZ, R15 ;  /* 0x000000ffff088224 */ /* 0x000fe400078e000f */
[----:B------:R-:W-:Y:S02]  /*0560*/  FSEL R14, R6, RZ, !P3 ;  /* 0x000000ff060e7208 */ /* 0x000fe40005800000 */
[----:B0-----:R-:W-:-:S03]  /*0570*/  FSETP.GEU.FTZ.AND P2, PT, |R5|, +INF , PT ;  /* 0x7f8000000500780b */ /* 0x001fc60003f5e200 */
[----:B------:R-:W-:Y:S01]  /*0580*/  @P0 FADD.FTZ R9, R14, R9 ;  /* 0x000000090e090221 */ /* 0x000fe20000010000 */
[----:B------:R-:W-:Y:S01]  /*0590*/  @!P0 IMAD.MOV.U32 R9, RZ, RZ, R14 ;  /* 0x000000ffff098224 */ /* 0x000fe200078e000e */
[----:B------:R-:W-:Y:S02]  /*05a0*/  FSEL R13, R5, RZ, !P2 ;  /* 0x000000ff050d7208 */ /* 0x000fe40005000000 */
[----:B--2---:R-:W-:-:S04]  /*05b0*/  FSETP.GEU.FTZ.AND P6, PT, |R7|, +INF , PT ;  /* 0x7f8000000700780b */ /* 0x004fc80003fde200 */
        /* <DEDUP_REMOVED lines=17> */
.L_x_2135:
[----:B------:R-:W-:Y:S01]  /*06d0*/  FSETP.GT.FTZ.AND P0, PT, R11, R10, PT ;  /* 0x0000000a0b00720b */ /* 0x000fe20003f14000 */
[----:B------:R-:W-:-:S03]  /*06e0*/  UMOV UR4, 0xffffffff ;  /* 0xffffffff00047882 */ /* 0x000fc60000000000 */
[----:B------:R-:W-:Y:S02]  /*06f0*/  FSEL R3, R11, R10, P0 ;  /* 0x0000000a0b037208 */ /* 0x000fe40000000000 */
[----:B------:R-:W-:Y:S02]  /*0700*/  SEL R2, RZ, 0x1, !P0 ;  /* 0x00000001ff027807 */ /* 0x000fe40004000000 */
[----:B------:R-:W-:-:S04]  /*0710*/  FSETP.GT.FTZ.AND P1, PT, R8, R3, PT ;  /* 0x000000030800720b */ /* 0x000fc80003f34000 */
[----:B------:R-:W-:Y:S02]  /*0720*/  FSEL R0, R8, R3, P1 ;  /* 0x0000000308007208 */ /* 0x000fe40000800000 */
[----:B------:R-:W-:Y:S02]  /*0730*/  SEL R2, R2, 0x40, !P1 ;  /* 0x0000004002027807 */ /* 0x000fe40004800000 */
[----:B------:R-:W-:-:S04]  /*0740*/  FSETP.GT.FTZ.AND P2, PT, R9, R0, PT ;  /* 0x000000000900720b */ /* 0x000fc80003f54000 */
[----:B------:R-:W-:Y:S02]  /*0750*/  FSEL R4, R9, R0, P2 ;  /* 0x0000000009047208 */ /* 0x000fe40001000000 */
[----:B------:R-:W-:Y:S02]  /*0760*/  FSEL R0, R16, R17, P0 ;  /* 0x0000001110007208 */ /* 0x000fe40000000000 */
        /* <DEDUP_REMOVED lines=60> */
.L_x_2163:
        /* <DEDUP_REMOVED lines=30> */
.L_x_2131:
[----:B------:R-:W-:Y:S05]  /*0d10*/  BSYNC B1 ;  /* 0x0000000000017941 */ /* 0x000fea0003800000 */
.L_x_2130:
        /* <DEDUP_REMOVED lines=32> */
.L_x_2134:
[----:B------:R-:W-:Y:S05]  /*0f20*/  BSYNC B1 ;  /* 0x0000000000017941 */ /* 0x000fea0003800000 */
.L_x_2133:
[----:B------:R-:W-:Y:S05]  /*0f30*/  BRA `(.L_x_2135) ;  /* 0xfffffff400e47947 */ /* 0x000fea000383ffff */
.L_x_2128:
[----:B------:R-:W-:Y:S01]  /*0f40*/  IMAD.MOV.U32 R0, RZ, RZ, RZ ;  /* 0x000000ffff007224 */ /* 0x000fe200078e00ff */
[----:B------:R-:W-:Y:S01]  /*0f50*/  ULDC UR10, c[0x0][0x228] ;  /* 0x00008a00000a7ab9 */ /* 0x000fe20000000800 */
[----:B------:R-:W-:Y:S01]  /*0f60*/  ULDC UR11, c[0x0][0x240] ;  /* 0x00009000000b7ab9 */ /* 0x000fe20000000800 */
[----:B------:R-:W-:Y:S01]  /*0f70*/  ULDC UR5, c[0x0][0x248] ;  /* 0x0000920000057ab9 */ /* 0x000fe20000000800 */
[----:B------:R-:W-:-:S05]  /*0f80*/  ULDC.64 UR8, c[0x0][0x240] ;  /* 0x0000900000087ab9 */ /* 0x000fca0000000a00 */
.L_x_2141:
[----:B------:R-:W-:Y:S01]  /*0f90*/  FSETP.GT.FTZ.AND P0, PT, R11, R10, PT ;  /* 0x0000000a0b00720b */ /* 0x000fe20003f14000 */
[----:B------:R-:W-:-:S03]  /*0fa0*/  UMOV UR4, 0xffffffff ;  /* 0xffffffff00047882 */ /* 0x000fc60000000000 */
        /* <DEDUP_REMOVED lines=68> */
.L_x_2180:
        /* <DEDUP_REMOVED lines=29> */
.L_x_2138:
[----:B------:R-:W-:Y:S05]  /*15c0*/  BSYNC B1 ;  /* 0x0000000000017941 */ /* 0x000fea0003800000 */
.L_x_2137:
        /* <DEDUP_REMOVED lines=32> */
.L_x_2140:
[----:B------:R-:W-:Y:S05]  /*17d0*/  BSYNC B1 ;  /* 0x0000000000017941 */ /* 0x000fea0003800000 */
.L_x_2139:
[----:B------:R-:W-:Y:S05]  /*17e0*/  BRA `(.L_x_2141) ;  /* 0xfffffff400e87947 */ /* 0x000fea000383ffff */
.L_x_2132:
[----:B------:R-:W-:Y:S05]  /*17f0*/  BSYNC B0 ;  /* 0x0000000000007941 */ /* 0x000fea0003800000 */
.L_x_2127:
        /* <DEDUP_REMOVED lines=20> */
.L_x_2144:
        /* <DEDUP_REMOVED lines=18> */
.L_x_2143:
[----:B------:R-:W-:Y:S05]  /*1a60*/  BSYNC B0 ;  /* 0x0000000000007941 */ /* 0x000fea0003800000 */
.L_x_2142:
        /* <DEDUP_REMOVED lines=11> */
.L_x_2146:
        /* <DEDUP_REMOVED lines=11> */
.L_x_2145:
[----:B------:R-:W-:Y:S05]  /*1bd0*/  EXIT ;  /* 0x000000000000794d */ /* 0x000fea0003800000 */
.L_x_2129:
        /* <DEDUP_REMOVED lines=8> */
.L_x_2148:
[----:B------:R-:W-:Y:S05]  /*1c60*/  BSYNC B1 ;  /* 0x0000000000017941 */ /* 0x000fea0003800000 */
.L_x_2147:
        /* <DEDUP_REMOVED lines=10> */
.L_x_2149:
[----:B------:R-:W-:Y:S02]  /*1d10*/  IMAD.MOV.U32 R5, RZ, RZ, R27 ;  /* 0x000000ffff057224 */ /* 0x000fe400078e001b */
[----:B------:R-:W-:Y:S02]  /*1d20*/  IMAD.MOV.U32 R24, RZ, RZ, R2 ;  /* 0x000000ffff187224 */ /* 0x000fe400078e0002 */
[----:B------:R-:W-:-:S07]  /*1d30*/  IMAD.MOV.U32 R2, RZ, RZ, -0x1 ;  /* 0xffffffffff027424 */ /* 0x000fce00078e00ff */
[----:B------:R-:W-:Y:S05]  /*1d40*/  WARPSYNC.COLLECTIVE R2, `(.L_x_2150) ;  /* 0x0000000002087348 */ /* 0x000fea0003c00000 */
[----:B------:R0:W1:Y:S02]  /*1d50*/  SHFL.BFLY P0, R2, R5, R4, R3 ;  /* 0x0c00000405027389 */ /* 0x0000640000000003 */
[----:B01----:R-:W-:Y:S01]  /*1d60*/  ENDCOLLECTIVE ;  /* 0x000000000000791b */ /* 0x003fe20003800000 */
.L_x_2150:
        /* <DEDUP_REMOVED lines=13> */
.L_x_2151:
[----:B------:R-:W-:Y:S02]  /*1e40*/  IMAD.MOV.U32 R5, RZ, RZ, R25 ;  /* 0x000000ffff057224 */ /* 0x000fe400078e0019 */
[----:B------:R-:W-:Y:S02]  /*1e50*/  IMAD.MOV.U32 R0, RZ, RZ, R2 ;  /* 0x000000ffff007224 */ /* 0x000fe400078e0002 */
[----:B------:R-:W-:-:S03]  /*1e60*/  IMAD.MOV.U32 R2, RZ, RZ, -0x1 ;  /* 0xffffffffff027424 */ /* 0x000fc600078e00ff */
[----:B------:R-:W-:-:S13]  /*1e70*/  FSETP.GEU.FTZ.AND P1, PT, R29, R0, PT ;  /* 0x000000001d00720b */ /* 0x000fda0003f3e000 */
[----:B------:R-:W-:Y:S05]  /*1e80*/  WARPSYNC.COLLECTIVE R2, `(.L_x_2152) ;  /* 0x0000000002087348 */ /* 0x000fea0003c00000 */
[----:B------:R0:W1:Y:S02]  /*1e90*/  SHFL.BFLY P0, R2, R5, R4, R3 ;  /* 0x0c00000405027389 */ /* 0x0000640000000003 */
[----:B01----:R-:W-:Y:S01]  /*1ea0*/  ENDCOLLECTIVE ;  /* 0x000000000000791b */ /* 0x003fe20003800000 */
.L_x_2152:
[----:B------:R-:W-:Y:S01]  /*1eb0*/  @P1 FSETP.NEU.FTZ.AND P2, PT, R29, R0, PT ;  /* 0x000000001d00120b */ /* 0x000fe20003f5d000 */
[----:B------:R-:W-:Y:S02]  /*1ec0*/  IMAD.MOV.U32 R5, RZ, RZ, R28 ;  /* 0x000000ffff057224 */ /* 0x000fe400078e001c */
[----:B------:R-:W-:Y:S02]  /*1ed0*/  IMAD.MOV.U32 R24, RZ, RZ, R2 ;  /* 0x000000ffff187224 */ /* 0x000fe400078e0002 */
[----:B------:R-:W-:-:S08]  /*1ee0*/  IMAD.MOV.U32 R2, RZ, RZ, -0x1 ;  /* 0xffffffffff027424 */ /* 0x000fd000078e00ff */
[----:B------:R-:W-:Y:S05]  /*1ef0*/  WARPSYNC.COLLECTIVE R2, `(.L_x_2153) ;  /* 0x0000000002087348 */ /* 0x000fea0003c00000 */
[----:B------:R0:W1:Y:S02]  /*1f00*/  SHFL.BFLY P0, R2, R5, R4, R3 ;  /* 0x0c00000405027389 */ /* 0x0000640000000003 */
[----:B01----:R-:W-:Y:S01]  /*1f10*/  ENDCOLLECTIVE ;  /* 0x000000000000791b */ /* 0x003fe20003800000 */
.L_x_2153:
        /* <DEDUP_REMOVED lines=13> */
.L_x_2154:
[----:B------:R-:W-:Y:S02]  /*1ff0*/  IMAD.MOV.U32 R5, RZ, RZ, R24 ;  /* 0x000000ffff057224 */ /* 0x000fe400078e0018 */
[----:B------:R-:W-:Y:S02]  /*2000*/  IMAD.MOV.U32 R27, RZ, RZ, R2 ;  /* 0x000000ffff1b7224 */ /* 0x000fe400078e0002 */
[----:B------:R-:W-:-:S07]  /*2010*/  IMAD.MOV.U32 R2, RZ, RZ, -0x1 ;  /* 0xffffffffff027424 */ /* 0x000fce00078e00ff */
[----:B------:R-:W-:Y:S05]  /*2020*/  WARPSYNC.COLLECTIVE R2, `(.L_x_2155) ;  /* 0x0000000002087348 */ /* 0x000fea0003c00000 */
[----:B------:R0:W1:Y:S02]  /*2030*/  SHFL.BFLY P0, R2, R5, R4, R3 ;  /* 0x0c00000405027389 */ /* 0x0000640000000003 */
[----:B01----:R-:W-:Y:S01]  /*2040*/  ENDCOLLECTIVE ;  /* 0x000000000000791b */ /* 0x003fe20003800000 */
.L_x_2155:
[----:B------:R-:W-:Y:S02]  /*2050*/  IMAD.MOV.U32 R5, RZ, RZ, R29 ;  /* 0x000000ffff057224 */ /* 0x000fe400078e001d */
[----:B------:R-:W-:Y:S02]  /*2060*/  IMAD.MOV.U32 R28, RZ, RZ, R2 ;  /* 0x000000ffff1c7224 */ /* 0x000fe400078e0002 */
[----:B------:R-:W-:-:S07]  /*2070*/  IMAD.MOV.U32 R2, RZ, RZ, -0x1 ;  /* 0xffffffffff027424 */ /* 0x000fce00078e00ff */
[----:B------:R-:W-:Y:S05]  /*2080*/  WARPSYNC.COLLECTIVE R2, `(.L_x_2156) ;  /* 0x0000000002087348 */ /* 0x000fea0003c00000 */
[----:B------:R0:W1:Y:S02]  /*2090*/  SHFL.BFLY P0, R2, R5, R4, R3 ;  /* 0x0c00000405027389 */ /* 0x0000640000000003 */
[----:B01----:R-:W-:Y:S01]  /*20a0*/  ENDCOLLECTIVE ;  /* 0x000000000000791b */ /* 0x003fe20003800000 */
.L_x_2156:
        /* <DEDUP_REMOVED lines=13> */
.L_x_2157:
[----:B------:R-:W-:Y:S02]  /*2180*/  IMAD.MOV.U32 R5, RZ, RZ, R28 ;  /* 0x000000ffff057224 */ /* 0x000fe400078e001c */
[----:B------:R-:W-:Y:S02]  /*2190*/  IMAD.MOV.U32 R27, RZ, RZ, R2 ;  /* 0x000000ffff1b7224 */ /* 0x000fe400078e0002 */
[----:B------:R-:W-:-:S03]  /*21a0*/  IMAD.MOV.U32 R2, RZ, RZ, -0x1 ;  /* 0xffffffffff027424 */ /* 0x000fc600078e00ff */
[----:B------:R-:W-:-:S13]  /*21b0*/  FSETP.GEU.FTZ.AND P2, PT, R0, R27, PT ;  /* 0x0000001b0000720b */ /* 0x000fda0003f5e000 */
[----:B------:R-:W-:Y:S05]  /*21c0*/  WARPSYNC.COLLECTIVE R2, `(.L_x_2158) ;  /* 0x0000000002087348 */ /* 0x000fea0003c00000 */
[----:B------:R0:W1:Y:S02]  /*21d0*/  SHFL.BFLY P0, R2, R5, R4, R3 ;  /* 0x0c00000405027389 */ /* 0x0000640000000003 */
[----:B01----:R-:W-:Y:S01]  /*21e0*/  ENDCOLLECTIVE ;  /* 0x000000000000791b */ /* 0x003fe20003800000 */
.L_x_2158:
[----:B------:R-:W-:Y:S01]  /*21f0*/  @P2 FSETP.NEU.FTZ.AND P1, PT, R0, R27, PT ;  /* 0x0000001b0000220b */ /* 0x000fe20003f3d000 */
[----:B------:R-:W-:Y:S02]  /*2200*/  IMAD.MOV.U32 R5, RZ, RZ, R29 ;  /* 0x000000ffff057224 */ /* 0x000fe400078e001d */
[----:B------:R-:W-:Y:S02]  /*2210*/  IMAD.MOV.U32 R25, RZ, RZ, R2 ;  /* 0x000000ffff197224 */ /* 0x000fe400078e0002 */
[----:B------:R-:W-:-:S08]  /*2220*/  IMAD.MOV.U32 R2, RZ, RZ, -0x1 ;  /* 0xffffffffff027424 */ /* 0x000fd000078e00ff */
[----:B------:R-:W-:Y:S05]  /*2230*/  WARPSYNC.COLLECTIVE R2, `(.L_x_2159) ;  /* 0x0000000002087348 */ /* 0x000fea0003c00000 */
[----:B------:R0:W1:Y:S02]  /*2240*/  SHFL.BFLY P0, R2, R5, R4, R3 ;  /* 0x0c00000405027389 */ /* 0x0000640000000003 */
[----:B01----:R-:W-:Y:S01]  /*2250*/  ENDCOLLECTIVE ;  /* 0x000000000000791b */ /* 0x003fe20003800000 */
.L_x_2159:
        /* <DEDUP_REMOVED lines=12> */
.L_x_2160:
[----:B------:R-:W-:Y:S02]  /*2320*/  IMAD.MOV.U32 R5, RZ, RZ, R25 ;  /* 0x000000ffff057224 */ /* 0x000fe400078e0019 */
[----:B------:R-:W-:Y:S02]  /*2330*/  IMAD.MOV.U32 R24, RZ, RZ, R2 ;  /* 0x000000ffff187224 */ /* 0x000fe400078e0002 */
[----:B------:R-:W-:-:S07]  /*2340*/  IMAD.MOV.U32 R2, RZ, RZ, -0x1 ;  /* 0xffffffffff027424 */ /* 0x000fce00078e00ff */
[----:B------:R-:W-:Y:S05]  /*2350*/  WARPSYNC.COLLECTIVE R2, `(.L_x_2161) ;  /* 0x0000000002087348 */ /* 0x000fea0003c00000 */
[----:B------:R0:W1:Y:S02]  /*2360*/  SHFL.BFLY P0, R2, R5, R4, R3 ;  /* 0x0c00000405027389 */ /* 0x0000640000000003 */
[----:B01----:R-:W-:Y:S01]  /*2370*/  ENDCOLLECTIVE ;  /* 0x000000000000791b */ /* 0x003fe20003800000 */
.L_x_2161:
[----:B------:R-:W-:Y:S02]  /*2380*/  IMAD.MOV.U32 R5, RZ, RZ, R0 ;  /* 0x000000ffff057224 */ /* 0x000fe400078e0000 */
[----:B------:R-:W-:Y:S02]  /*2390*/  IMAD.MOV.U32 R29, RZ, RZ, R2 ;  /* 0x000000ffff1d7224 */ /* 0x000fe400078e0002 */
[----:B------:R-:W-:-:S07]  /*23a0*/  IMAD.MOV.U32 R2, RZ, RZ, -0x1 ;  /* 0xffffffffff027424 */ /* 0x000fce00078e00ff */
[----:B------:R-:W-:Y:S05]  /*23b0*/  WARPSYNC.COLLECTIVE R2, `(.L_x_2162) ;  /* 0x0000000002087348 */ /* 0x000fea0003c00000 */
[----:B------:R0:W1:Y:S02]  /*23c0*/  SHFL.BFLY P0, R2, R5, R4, R3 ;  /* 0x0c00000405027389 */ /* 0x0000640000000003 */
[----:B01----:R-:W-:Y:S01]  /*23d0*/  ENDCOLLECTIVE ;  /* 0x000000000000791b */ /* 0x003fe20003800000 */
.L_x_2162:
[----:B------:R-:W-:Y:S01]  /*23e0*/  IMAD.MOV.U32 R28, RZ, RZ, R2 ;  /* 0x000000ffff1c7224 */ /* 0x000fe200078e0002 */
[----:B------:R-:W-:Y:S06]  /*23f0*/  BRA `(.L_x_2163) ;  /* 0xffffffe400cc7947 */ /* 0x000fec000383ffff */
.L_x_2136:
        /* <DEDUP_REMOVED lines=8> */
.L_x_2165:
[----:B------:R-:W-:Y:S05]  /*2480*/  BSYNC B1 ;  /* 0x0000000000017941 */ /* 0x000fea0003800000 */
.L_x_2164:
        /* <DEDUP_REMOVED lines=10> */
.L_x_2166:
[----:B------:R-:W-:Y:S02]  /*2530*/  IMAD.MOV.U32 R5, RZ, RZ, R25 ;  /* 0x000000ffff057224 */ /* 0x000fe400078e0019 */
[----:B------:R-:W-:Y:S02]  /*2540*/  IMAD.MOV.U32 R27, RZ, RZ, R2 ;  /* 0x000000ffff1b7224 */ /* 0x000fe400078e0002 */
[----:B------:R-:W-:-:S07]  /*2550*/  IMAD.MOV.U32 R2, RZ, RZ, -0x1 ;  /* 0xffffffffff027424 */ /* 0x000fce00078e00ff */
[----:B------:R-:W-:Y:S05]  /*2560*/  WARPSYNC.COLLECTIVE R2, `(.L_x_2167) ;  /* 0x0000000002087348 */ /* 0x000fea0003c00000 */
[----:B------:R0:W1:Y:S02]  /*2570*/  SHFL.BFLY P0, R2, R5, R4, R3 ;  /* 0x0c00000405027389 */ /* 0x0000640000000003 */
[----:B01----:R-:W-:Y:S01]  /*2580*/  ENDCOLLECTIVE ;  /* 0x000000000000791b */ /* 0x003fe20003800000 */
.L_x_2167:
        /* <DEDUP_REMOVED lines=13> */
.L_x_2168:
[----:B------:R-:W-:Y:S02]  /*2660*/  IMAD.MOV.U32 R5, RZ, RZ, R27 ;  /* 0x000000ffff057224 */ /* 0x000fe400078e001b */
[----:B------:R-:W-:Y:S02]  /*2670*/  IMAD.MOV.U32 R24, RZ, RZ, R2 ;  /* 0x000000ffff187224 */ /* 0x000fe400078e0002 */
[----:B------:R-:W-:-:S03]  /*2680*/  IMAD.MOV.U32 R2, RZ, RZ, -0x1 ;  /* 0xffffffffff027424 */ /* 0x000fc600078e00ff */
[----:B------:R-:W-:-:S13]  /*2690*/  FSETP.GEU.FTZ.AND P1, PT, R29, R24, PT ;  /* 0x000000181d00720b */ /* 0x000fda0003f3e000 */
[----:B------:R-:W-:Y:S05]  /*26a0*/  WARPSYNC.COLLECTIVE R2, `(.L_x_2169) ;  /* 0x0000000002087348 */ /* 0x000fea0003c00000 */
[----:B------:R0:W1:Y:S02]  /*26b0*/  SHFL.BFLY P0, R2, R5, R4, R3 ;  /* 0x0c00000405027389 */ /* 0x0000640000000003 */
[----:B01----:R-:W-:Y:S01]  /*26c0*/  ENDCOLLECTIVE ;  /* 0x000000000000791b */ /* 0x003fe20003800000 */
.L_x_2169:
[----:B------:R-:W-:Y:S01]  /*26d0*/  @P1 FSETP.NEU.FTZ.AND P2, PT, R29, R24, PT ;  /* 0x000000181d00120b */ /* 0x000fe20003f5d000 */
[----:B------:R-:W-:Y:S02]  /*26e0*/  IMAD.MOV.U32 R5, RZ, RZ, R26 ;  /* 0x000000ffff057224 */ /* 0x000fe400078e001a */
[----:B------:R-:W-:Y:S02]  /*26f0*/  IMAD.MOV.U32 R28, RZ, RZ, R2 ;  /* 0x000000ffff1c7224 */ /* 0x000fe400078e0002 */
[----:B------:R-:W-:-:S08]  /*2700*/  IMAD.MOV.U32 R2, RZ, RZ, -0x1 ;  /* 0xffffffffff027424 */ /* 0x000fd000078e00ff */
[----:B------:R-:W-:Y:S05]  /*2710*/  WARPSYNC.COLLECTIVE R2, `(.L_x_2170) ;  /* 0x0000000002087348 */ /* 0x000fea0003c00000 */
[----:B------:R0:W1:Y:S02]  /*2720*/  SHFL.BFLY P0, R2, R5, R4, R3 ;  /* 0x0c00000405027389 */ /* 0x0000640000000003 */
[----:B01----:R-:W-:Y:S01]  /*2730*/  ENDCOLLECTIVE ;  /* 0x000000000000791b */ /* 0x003fe20003800000 */
.L_x_2170:
        /* <DEDUP_REMOVED lines=13> */
.L_x_2171:
[----:B------:R-:W-:Y:S02]  /*2810*/  IMAD.MOV.U32 R5, RZ, RZ, R28 ;  /* 0x000000ffff057224 */ /* 0x000fe400078e001c */
[----:B------:R-:W-:Y:S02]  /*2820*/  IMAD.MOV.U32 R25, RZ, RZ, R2 ;  /* 0x000000ffff197224 */ /* 0x000fe400078e0002 */
[----:B------:R-:W-:-:S07]  /*2830*/  IMAD.MOV.U32 R2, RZ, RZ, -0x1 ;  /* 0xffffffffff027424 */ /* 0x000fce00078e00ff */
[----:B------:R-:W-:Y:S05]  /*2840*/  WARPSYNC.COLLECTIVE R2, `(.L_x_2172) ;  /* 0x0000000002087348 */ /* 0x000fea0003c00000 */
[----:B------:R0:W1:Y:S02]  /*2850*/  SHFL.BFLY P0, R2, R5, R4, R3 ;  /* 0x0c00000405027389 */ /* 0x0000640000000003 */
[----:B01----:R-:W-:Y:S01]  /*2860*/  ENDCOLLECTIVE ;  /* 0x000000000000791b */ /* 0x003fe20003800000 */
.L_x_2172:
[----:B------:R-:W-:Y:S02]  /*2870*/  IMAD.MOV.U32 R5, RZ, RZ, R29 ;  /* 0x000000ffff057224 */ /* 0x000fe400078e001d */
[----:B------:R-:W-:Y:S02]  /*2880*/  IMAD.MOV.U32 R26, RZ, RZ, R2 ;  /* 0x000000ffff1a7224 */ /* 0x000fe400078e0002 */
[----:B------:R-:W-:-:S07]  /*2890*/  IMAD.MOV.U32 R2, RZ, RZ, -0x1 ;  /* 0xffffffffff027424 */ /* 0x000fce00078e00ff */
[----:B------:R-:W-:Y:S05]  /*28a0*/  WARPSYNC.COLLECTIVE R2, `(.L_x_2173) ;  /* 0x0000000002087348 */ /* 0x000fea0003c00000 */
[----:B------:R0:W1:Y:S02]  /*28b0*/  SHFL.BFLY P0, R2, R5, R4, R3 ;  /* 0x0c00000405027389 */ /* 0x0000640000000003 */
[----:B01----:R-:W-:Y:S01]  /*28c0*/  ENDCOLLECTIVE ;  /* 0x000000000000791b */ /* 0x003fe20003800000 */
.L_x_2173:
        /* <DEDUP_REMOVED lines=13> */
.L_x_2174:
[----:B------:R-:W-:Y:S02]  /*29a0*/  IMAD.MOV.U32 R5, RZ, RZ, R26 ;  /* 0x000000ffff057224 */ /* 0x000fe400078e001a */
[----:B------:R-:W-:Y:S02]  /*29b0*/  IMAD.MOV.U32 R25, RZ, RZ, R2 ;  /* 0x000000ffff197224 */ /* 0x000fe400078e0002 */
[----:B------:R-:W-:-:S03]  /*29c0*/  IMAD.MOV.U32 R2, RZ, RZ, -0x1 ;  /* 0xffffffffff027424 */ /* 0x000fc600078e00ff */
[----:B------:R-:W-:-:S13]  /*29d0*/  FSETP.GEU.FTZ.AND P2, PT, R24, R25, PT ;  /* 0x000000191800720b */ /* 0x000fda0003f5e000 */
[----:B------:R-:W-:Y:S05]  /*29e0*/  WARPSYNC.COLLECTIVE R2, `(.L_x_2175) ;  /* 0x0000000002087348 */ /* 0x000fea0003c00000 */
[----:B------:R0:W1:Y:S02]  /*29f0*/  SHFL.BFLY P0, R2, R5, R4, R3 ;  /* 0x0c00000405027389 */ /* 0x0000640000000003 */
[----:B01----:R-:W-:Y:S01]  /*2a00*/  ENDCOLLECTIVE ;  /* 0x000000000000791b */ /* 0x003fe20003800000 */
.L_x_2175:
[----:B------:R-:W-:Y:S01]  /*2a10*/  @P2 FSETP.NEU.FTZ.AND P1, PT, R24, R25, PT ;  /* 0x000000191800220b */ /* 0x000fe20003f3d000 */
[----:B------:R-:W-:Y:S02]  /*2a20*/  IMAD.MOV.U32 R5, RZ, RZ, R29 ;  /* 0x000000ffff057224 */ /* 0x000fe400078e001d */
[----:B------:R-:W-:Y:S02]  /*2a30*/  IMAD.MOV.U32 R27, RZ, RZ, R2 ;  /* 0x000000ffff1b7224 */ /* 0x000fe400078e0002 */
[----:B------:R-:W-:-:S08]  /*2a40*/  IMAD.MOV.U32 R2, RZ, RZ, -0x1 ;  /* 0xffffffffff027424 */ /* 0x000fd000078e00ff */
[----:B------:R-:W-:Y:S05]  /*2a50*/  WARPSYNC.COLLECTIVE R2, `(.L_x_2176) ;  /* 0x0000000002087348 */ /* 0x000fea0003c00000 */
[----:B------:R0:W1:Y:S02]  /*2a60*/  SHFL.BFLY P0, R2, R5, R4, R3 ;  /* 0x0c00000405027389 */ /* 0x0000640000000003 */
[----:B01----:R-:W-:Y:S01]  /*2a70*/  ENDCOLLECTIVE ;  /* 0x000000000000791b */ /* 0x003fe20003800000 */
.L_x_2176:
        /* <DEDUP_REMOVED lines=12> */
.L_x_2177:
[----:B------:R-:W-:Y:S02]  /*2b40*/  IMAD.MOV.U32 R5, RZ, RZ, R28 ;  /* 0x000000ffff057224 */ /* 0x000fe400078e001c */
[----:B------:R-:W-:Y:S02]  /*2b50*/  IMAD.MOV.U32 R24, RZ, RZ, R2 ;  /* 0x000000ffff187224 */ /* 0x000fe400078e0002 */
[----:B------:R-:W-:-:S07]  /*2b60*/  IMAD.MOV.U32 R2, RZ, RZ, -0x1 ;  /* 0xffffffffff027424 */ /* 0x000fce00078e00ff */
[----:B------:R-:W-:Y:S05]  /*2b70*/  WARPSYNC.COLLECTIVE R2, `(.L_x_2178) ;  /* 0x0000000002087348 */ /* 0x000fea0003c00000 */
[----:B------:R0:W1:Y:S02]  /*2b80*/  SHFL.BFLY P0, R2, R5, R4, R3 ;  /* 0x0c00000405027389 */ /* 0x0000640000000003 */
[----:B01----:R-:W-:Y:S01]  /*2b90*/  ENDCOLLECTIVE ;  /* 0x000000000000791b */ /* 0x003fe20003800000 */
.L_x_2178:
[----:B------:R-:W-:Y:S02]  /*2ba0*/  IMAD.MOV.U32 R5, RZ, RZ, R27 ;  /* 0x000000ffff057224 */ /* 0x000fe400078e001b */
[----:B------:R-:W-:Y:S02]  /*2bb0*/  IMAD.MOV.U32 R29, RZ, RZ, R2 ;  /* 0x000000ffff1d7224 */ /* 0x000fe400078e0002 */
[----:B------:R-:W-:-:S07]  /*2bc0*/  IMAD.MOV.U32 R2, RZ, RZ, -0x1 ;  /* 0xffffffffff027424 */ /* 0x000fce00078e00ff */
[----:B------:R-:W-:Y:S05]  /*2bd0*/  WARPSYNC.COLLECTIVE R2, `(.L_x_2179) ;  /* 0x0000000002087348 */ /* 0x000fea0003c00000 */
[----:B------:R0:W1:Y:S02]  /*2be0*/  SHFL.BFLY P0, R2, R5, R4, R3 ;  /* 0x0c00000405027389 */ /* 0x0000640000000003 */
[----:B01----:R-:W-:Y:S01]  /*2bf0*/  ENDCOLLECTIVE ;  /* 0x000000000000791b */ /* 0x003fe20003800000 */
.L_x_2179:
[----:B------:R-:W-:Y:S01]  /*2c00*/  IMAD.MOV.U32 R26, RZ, RZ, R2 ;  /* 0x000000ffff1a7224 */ /* 0x000fe200078e0002 */
[----:B------:R-:W-:Y:S06]  /*2c10*/  BRA `(.L_x_2180) ;  /* 0xffffffe400f47947 */ /* 0x000fec000383ffff */
.L_x_2181:
        /* <DEDUP_REMOVED lines=14> */
.L_x_12155:


//--------------------- .text._ZN4vllm3moe10topkGatingILi16ELi512ELi4ELi16ELi32El6__halfLNS0_11ScoringFuncE1EEEvPKT5_PKbPfiPT4_PiiiibPKf --------------------------
	.section	.text._ZN4vllm3moe10topkGatingILi16ELi512ELi4ELi16ELi32El6__halfLNS0_11ScoringFuncE1EEEvPKT5_PKbPfiPT4_PiiiibPKf,"ax",@progbits
	.align	128
        .global         _ZN4vllm3moe10topkGatingILi16ELi512ELi4ELi16ELi32El6__halfLNS0_11ScoringFuncE1EEEvPKT5_PKbPfiPT4_PiiiibPKf
        .type           _ZN4vllm3moe10topkGatingILi16ELi512ELi4ELi16ELi32El6__halfLNS0_11ScoringFuncE1EEEvPKT5_PKbPfiPT4_PiiiibPKf,@function
        .size           _ZN4vllm3moe10topkGatingILi16ELi512ELi4ELi16ELi32El6__halfLNS0_11ScoringFuncE1EEEvPKT5_PKbPfiPT4_PiiiibPKf,(.L_x_12156 - _ZN4vllm3moe10topkGatingILi16ELi512ELi4ELi16ELi32El6__halfLNS0_11ScoringFuncE1EEEvPKT5_PKbPfiPT4_PiiiibPKf)
        .other          _ZN4vllm3moe10topkGatingILi16ELi512ELi4ELi16ELi32El6__halfLNS0_11ScoringFuncE1EEEvPKT5_PKbPfiPT4_PiiiibPKf,@"STO_CUDA_ENTRY STV_DEFAULT"
_ZN4vllm3moe10topkGatingILi16ELi512ELi4ELi16ELi32El6__halfLNS0_11ScoringFuncE1EEEvPKT5_PKbPfiPT4_PiiiibPKf:
.text._ZN4vllm3moe10topkGatingILi16ELi512ELi4ELi16ELi32El6__halfLNS0_11ScoringFuncE1EEEvPKT5_PKbPfiPT4_PiiiibPKf:
        /* <DEDUP_REMOVED lines=24> */
[--C-:B--2---:R-:W-:Y:S02]  /*0180*/  HADD2.F32 R14, -RZ, R9.reuse.H0_H0 ;  /* 0x20000009ff0e7230 */ /* 0x104fe40000004100 */
[----:B------:R-:W-:Y:S02]  /*0190*/  HADD2.F32 R15, -RZ, R9.H1_H1 ;  /* 0x30000009ff0f7230 */ /* 0x000fe40000004100 */
[--C-:B0-----:R-:W-:Y:S02]  /*01a0*/  HADD2.F32 R16, -RZ, R10.reuse.H1_H1 ;  /* 0x3000000aff107230 */ /* 0x101fe40000004100 */
[----:B------:R-:W-:Y:S01]  /*01b0*/  FMUL.FTZ R9, R14, -1.4426950216293334961 ;  /* 0xbfb8aa3b0e097820 */ /* 0x000fe20000410000 */
[----:B------:R-:W-:Y:S02]  /*01c0*/  HADD2.F32 R17, -RZ, R11.H1_H1 ;  /* 0x3000000bff117230 */ /* 0x000fe40000004100 */
[----:B------:R-:W-:Y:S01]  /*01d0*/  FMUL.FTZ R14, R15, -1.4426950216293334961 ;  /* 0xbfb8aa3b0f0e7820 */ /* 0x000fe20000410000 */
[----:B------:R-:W-:-:S02]  /*01e0*/  HADD2.F32 R15, -RZ, R10.H0_H0 ;  /* 0x2000000aff0f7230 */ /* 0x000fc40000004100 */
[--C-:B------:R-:W-:Y:S01]  /*01f0*/  HADD2.F32 R13, -RZ, R8.reuse.H0_H0 ;  /* 0x20000008ff0d7230 */ /* 0x100fe20000004100 */
[----:B------:R-:W0:Y:S01]  /*0200*/  MUFU.EX2 R9, R9 ;  /* 0x0000000900097308 */ /* 0x000e220000000800 */
[----:B------:R-:W-:Y:S02]  /*0210*/  HADD2.F32 R18, -RZ, R8.H1_H1 ;  /* 0x30000008ff127230 */ /* 0x000fe40000004100 */
[----:B------:R-:W-:Y:S01]  /*0220*/  FMUL.FTZ R10, R15, -1.4426950216293334961 ;  /* 0xbfb8aa3b0f0a7820 */ /* 0x000fe20000410000 */
[----:B------:R-:W-:Y:S01]  /*0230*/  FMUL.FTZ R15, R16, -1.4426950216293334961 ;  /* 0xbfb8aa3b100f7820 */ /* 0x000fe20000410000 */
[----:B------:R-:W-:Y:S02]  /*0240*/  HADD2.F32 R16, -RZ, R11.H0_H0 ;  /* 0x2000000bff107230 */ /* 0x000fe40000004100 */
[----:B------:R-:W-:Y:S01]  /*0250*/  FMUL.FTZ R8, R13, -1.4426950216293334961 ;  /* 0xbfb8aa3b0d087820 */ /* 0x000fe20000410000 */
[----:B------:R-:W-:Y:S01]  /*0260*/  FMUL.FTZ R13, R18, -1.4426950216293334961 ;  /* 0xbfb8aa3b120d7820 */ /* 0x000fe20000410000 */
[----:B------:R-:W1:Y:S01]  /*0270*/  MUFU.EX2 R14, R14 ;  /* 0x0000000e000e7308 */ /* 0x000e620000000800 */
[----:B------:R-:W-:Y:S01]  /*0280*/  FMUL.FTZ R11, R16, -1.4426950216293334961 ;  /* 0xbfb8aa3b100b7820 */ /* 0x000fe20000410000 */
[----:B------:R-:W-:Y:S01]  /*0290*/  FMUL.FTZ R16, R17, -1.4426950216293334961 ;  /* 0xbfb8aa3b11107820 */ /* 0x000fe20000410000 */
[----:B---3--:R-:W-:-:S02]  /*02a0*/  HADD2.F32 R17, -RZ, R4.H0_H0 ;  /* 0x20000004ff117230 */ /* 0x008fc40000004100 */
[----:B------:R-:W-:-:S03]  /*02b0*/  HADD2.F32 R4, -RZ, R4.H1_H1 ;  /* 0x30000004ff047230 */ /* 0x000fc60000004100 */
[----:B------:R-:W2:Y:S01]  /*02c0*/  MUFU.EX2 R8, R8 ;  /* 0x0000000800087308 */ /* 0x000ea20000000800 */
[----:B------:R-:W-:Y:S01]  /*02d0*/  FMUL.FTZ R17, R17, -1.4426950216293334961 ;  /* 0xbfb8aa3b11117820 */ /* 0x000fe20000410000 */
[----:B------:R-:W-:Y:S01]  /*02e0*/  FMUL.FTZ R18, R4, -1.4426950216293334961 ;  /* 0xbfb8aa3b04127820 */ /* 0x000fe20000410000 */
[--C-:B------:R-:W-:Y:S02]  /*02f0*/  HADD2.F32 R4, -RZ, R5.reuse.H0_H0 ;  /* 0x20000005ff047230 */ /* 0x100fe40000004100 */
[----:B0-----:R-:W-:Y:S01]  /*0300*/  FADD.FTZ R9, R9, 1 ;  /* 0x3f80000009097421 */ /* 0x001fe20000010000 */
[----:B------:R-:W-:Y:S01]  /*0310*/  HADD2.F32 R5, -RZ, R5.H1_H1 ;  /* 0x30000005ff057230 */ /* 0x000fe20000004100 */
[----:B----4-:R-:W-:Y:S01]  /*0320*/  @P0 ISETP.NE.AND P1, PT, R12, RZ, PT ;  /* 0x000000ff0c00020c */ /* 0x010fe20003f25270 */
[----:B------:R-:W-:Y:S01]  /*0330*/  FMUL.FTZ R19, R4, -1.4426950216293334961 ;  /* 0xbfb8aa3b04137820 */ /* 0x000fe20000410000 */
[--C-:B------:R-:W-:Y:S01]  /*0340*/  HADD2.F32 R4, -RZ, R6.reuse.H0_H0 ;  /* 0x20000006ff047230 */ /* 0x100fe20000004100 */
[----:B------:R-:W0:Y:S01]  /*0350*/  MUFU.EX2 R13, R13 ;  /* 0x0000000d000d7308 */ /* 0x000e220000000800 */
[----:B------:R-:W-:-:S02]  /*0360*/  HADD2.F32 R6, -RZ, R6.H1_H1 ;  /* 0x30000006ff067230 */ /* 0x000fc40000004100 */
[----:B------:R-:W-:Y:S01]  /*0370*/  FMUL.FTZ R5, R5, -1.4426950216293334961 ;  /* 0xbfb8aa3b05057820 */ /* 0x000fe20000410000 */
[----:B-1----:R-:W-:Y:S01]  /*0380*/  FADD.FTZ R14, R14, 1 ;  /* 0x3f8000000e0e7421 */ /* 0x002fe20000010000 */
[----:B------:R-:W-:Y:S01]  /*0390*/  FMUL.FTZ R20, R4, -1.4426950216293334961 ;  /* 0xbfb8aa3b04147820 */ /* 0x000fe20000410000 */
[--C-:B------:R-:W-:Y:S02]  /*03a0*/  HADD2.F32 R4, -RZ, R7.reuse.H0_H0 ;  /* 0x20000007ff047230 */ /* 0x100fe40000004100 */
[----:B------:R-:W-:Y:S01]  /*03b0*/  FMUL.FTZ R6, R6, -1.4426950216293334961 ;  /* 0xbfb8aa3b06067820 */ /* 0x000fe20000410000 */
[----:B------:R-:W-:Y:S01]  /*03c0*/  HADD2.F32 R7, -RZ, R7.H1_H1 ;  /* 0x30000007ff077230 */ /* 0x000fe20000004100 */
[----:B------:R-:W1:Y:S01]  /*03d0*/  MUFU.EX2 R10, R10 ;  /* 0x0000000a000a7308 */ /* 0x000e620000000800 */
[----:B--2---:R-:W-:Y:S01]  /*03e0*/  FADD.FTZ R8, R8, 1 ;  /* 0x3f80000008087421 */ /* 0x004fe20000010000 */
[----:B------:R-:W-:Y:S02]  /*03f0*/  FMUL.FTZ R4, R4, -1.4426950216293334961 ;  /* 0xbfb8aa3b04047820 */ /* 0x000fe40000410000 */
[----:B------:R-:W-:-:S04]  /*0400*/  FMUL.FTZ R7, R7, -1.4426950216293334961 ;  /* 0xbfb8aa3b07077820 */ /* 0x000fc80000410000 */
        /* <DEDUP_REMOVED lines=25> */
[----:B0-----:R-:W-:Y:S01]  /*05a0*/  FADD.FTZ R7, R4, 1 ;  /* 0x3f80000004077421 */ /* 0x001fe20000010000 */
[----:B------:R-:W-:-:S06]  /*05b0*/  IMAD.MOV.U32 R4, RZ, RZ, 0x1 ;  /* 0x00000001ff047424 */ /* 0x000fcc00078e00ff */
[----:B------:R-:W0:Y:S01]  /*05c0*/  MUFU.RCP R9, R9 ;  /* 0x0000000900097308 */ /* 0x000e220000001000 */
[----:B-1----:R-:W-:-:S07]  /*05d0*/  FSETP.GEU.FTZ.AND P2, PT, |R8|, +INF , PT ;  /* 0x7f8000000800780b */ /* 0x002fce0003f5e200 */
        /* <DEDUP_REMOVED lines=8> */
[----:B------:R-:W2:Y:S08]  /*0660*/  MUFU.RCP R16, R16 ;  /* 0x0000001000107308 */ /* 0x000eb00000001000 */
[----:B------:R-:W-:Y:S08]  /*0670*/  MUFU.RCP R17, R17 ;  /* 0x0000001100117308 */ /* 0x000ff00000001000 */
[----:B------:R-:W3:Y:S08]  /*0680*/  MUFU.RCP R18, R18 ;  /* 0x0000001200127308 */ /* 0x000ef00000001000 */
[----:B------:R-:W4:Y:S08]  /*0690*/  MUFU.RCP R19, R19 ;  /* 0x0000001300137308 */ /* 0x000f300000001000 */
[----:B------:R5:W4:Y:S08]  /*06a0*/  MUFU.RCP R20, R5 ;  /* 0x0000000500147308 */ /* 0x000b300000001000 */
[----:B------:R-:W4:Y:S01]  /*06b0*/  MUFU.RCP R21, R21 ;  /* 0x0000001500157308 */ /* 0x000f220000001000 */
[----:B-----5:R-:W-:-:S02]  /*06c0*/  @P0 SEL R5, RZ, 0x1, P1 ;  /* 0x00000001ff050807 */ /* 0x020fc40000800000 */
[----:B------:R-:W-:Y:S02]  /*06d0*/  ISETP.NE.U32.AND P1, PT, RZ, UR4, PT ;  /* 0x00000004ff007c0c */ /* 0x000fe4000bf25070 */
[----:B------:R-:W-:Y:S02]  /*06e0*/  @P0 PRMT R4, R5, 0x7610, R4 ;  /* 0x0000761005040816 */ /* 0x000fe40000000004 */
[----:B------:R-:W-:Y:S01]  /*06f0*/  ISETP.NE.AND.EX P0, PT, RZ, UR5, PT, P1 ;  /* 0x00000005ff007c0c */ /* 0x000fe2000bf05310 */
[----:B------:R5:W4:Y:S01]  /*0700*/  MUFU.RCP R22, R6 ;  /* 0x0000000600167308 */ /* 0x000b220000001000 */
[----:B------:R-:W-:Y:S02]  /*0710*/  FSEL R5, R8, RZ, !P2 ;  /* 0x000000ff08057208 */ /* 0x000fe40005000000 */
[----:B0-----:R-:W-:Y:S02]  /*0720*/  FSETP.GEU.FTZ.AND P1, PT, |R15|, +INF , PT ;  /* 0x7f8000000f00780b */ /* 0x001fe40003f3e200 */
[----:B------:R-:W-:-:S02]  /*0730*/  FSEL R8, R14, RZ, !P5 ;  /* 0x000000ff0e087208 */ /* 0x000fc40006800000 */
[----:B-1----:R-:W-:Y:S01]  /*0740*/  FSETP.GEU.FTZ.AND P2, PT, |R11|, +INF , PT ;  /* 0x7f8000000b00780b */ /* 0x002fe20003f5e200 */
[----:B------:R0:W1:Y:S01]  /*0750*/  MUFU.RCP R23, R7 ;  /* 0x0000000700177308 */ /* 0x0000620000001000 */
[----:B-----5:R-:W-:Y:S02]  /*0760*/  FSEL R6, R13, RZ, !P3 ;  /* 0x000000ff0d067208 */ /* 0x020fe40005800000 */
[----:B--2---:R-:W-:Y:S02]  /*0770*/  FSETP.GEU.FTZ.AND P3, PT, |R16|, +INF , PT ;  /* 0x7f8000001000780b */ /* 0x004fe40003f7e200 */
[----:B---3--:R-:W-:Y:S02]  /*0780*/  FSETP.GEU.FTZ.AND P5, PT, |R18|, +INF , PT ;  /* 0x7f8000001200780b */ /* 0x008fe40003fbe200 */
[----:B------:R-:W-:Y:S01]  /*0790*/  FSEL R11, R11, RZ, !P2 ;  /* 0x000000ff0b0b7208 */ /* 0x000fe20005000000 */
[----:B------:R-:W2:Y:S01]  /*07a0*/  MUFU.RCP R24, R24 ;  /* 0x0000001800187308 */ /* 0x000ea20000001000 */
[----:B0-----:R-:W-:-:S02]  /*07b0*/  FSEL R7, R9, RZ, !P4 ;  /* 0x000000ff09077208 */ /* 0x001fc40006000000 */
[----:B------:R-:W-:Y:S02]  /*07c0*/  FSETP.GEU.FTZ.AND P4, PT, |R17|, +INF , PT ;  /* 0x7f8000001100780b */ /* 0x000fe40003f9e200 */
[----:B------:R-:W-:Y:S02]  /*07d0*/  FSEL R9, R10, RZ, !P6 ;  /* 0x000000ff0a097208 */ /* 0x000fe40007000000 */
[----:B------:R-:W-:Y:S02]  /*07e0*/  FSEL R10, R15, RZ, !P1 ;  /* 0x000000ff0f0a7208 */ /* 0x000fe40004800000 */
[----:B----4-:R-:W-:Y:S02]  /*07f0*/  FSETP.GEU.FTZ.AND P6, PT, |R19|, +INF , PT ;  /* 0x7f8000001300780b */ /* 0x010fe40003fde200 */
[----:B------:R-:W-:Y:S02]  /*0800*/  FSETP.GEU.FTZ.AND P1, PT, |R20|, +INF , PT ;  /* 0x7f8000001400780b */ /* 0x000fe40003f3e200 */
[----:B------:R-:W-:-:S02]  /*0810*/  FSEL R12, R16, RZ, !P3 ;  /* 0x000000ff100c7208 */ /* 0x000fc40005800000 */
[----:B------:R-:W-:Y:S02]  /*0820*/  FSEL R13, R17, RZ, !P4 ;  /* 0x000000ff110d7208 */ /* 0x000fe40006000000 */
[----:B------:R-:W-:Y:S02]  /*0830*/  FSEL R14, R18, RZ, !P5 ;  /* 0x000000ff120e7208 */ /* 0x000fe40006800000 */
[----:B------:R-:W-:Y:S02]  /*0840*/  FSETP.GEU.FTZ.AND P2, PT, |R21|, +INF , PT ;  /* 0x7f8000001500780b */ /* 0x000fe40003f5e200 */
[----:B------:R-:W-:Y:S02]  /*0850*/  FSETP.GEU.FTZ.AND P3, PT, |R22|, +INF , PT ;  /* 0x7f8000001600780b */ /* 0x000fe40003f7e200 */
[----:B-1----:R-:W-:Y:S02]  /*0860*/  FSETP.GEU.FTZ.AND P4, PT, |R23|, +INF , PT ;  /* 0x7f8000001700780b */ /* 0x002fe40003f9e200 */
[----:B--2---:R-:W-:-:S02]  /*0870*/  FSETP.GEU.FTZ.AND P5, PT, |R24|, +INF , PT ;  /* 0x7f8000001800780b */ /* 0x004fc40003fbe200 */
[----:B------:R-:W-:Y:S02]  /*0880*/  FSEL R15, R19, RZ, !P6 ;  /* 0x000000ff130f7208 */ /* 0x000fe40007000000 */
        /* <DEDUP_REMOVED lines=41> */
.L_x_2182:
        /* <DEDUP_REMOVED lines=16> */
.L_x_2183:
        /* <DEDUP_REMOVED lines=16> */
.L_x_2192:
        /* <DEDUP_REMOVED lines=110> */
.L_x_2220:
        /* <DEDUP_REMOVED lines=30> */
.L_x_2188:
[----:B------:R-:W-:Y:S05]  /*15e0*/  BSYNC B1 ;  /* 0x0000000000017941 */ /* 0x000fea0003800000 */
.L_x_2187:
        /* <DEDUP_REMOVED lines=52> */
.L_x_2191:
[----:B------:R-:W-:Y:S05]  /*1930*/  BSYNC B1 ;  /* 0x0000000000017941 */ /* 0x000fea0003800000 */
.L_x_2190:
[----:B------:R-:W-:Y:S05]  /*1940*/  BRA `(.L_x_2192) ;  /* 0xfffffff000f47947 */ /* 0x000fea000383ffff */
.L_x_2185:
[----:B------:R-:W-:Y:S01]  /*1950*/  IMAD.MOV.U32 R47, RZ, RZ, RZ ;  /* 0x000000ffff2f7224 */ /* 0x000fe200078e00ff */
[----:B------:R-:W-:Y:S01]  /*1960*/  ULDC UR10, c[0x0][0x228] ;  /* 0x00008a00000a7ab9 */ /* 0x000fe20000000800 */
[----:B------:R-:W-:Y:S01]  /*1970*/  ULDC UR11, c[0x0][0x240] ;  /* 0x00009000000b7ab9 */ /* 0x000fe20000000800 */
[----:B------:R-:W-:Y:S01]  /*1980*/  ULDC UR5, c[0x0][0x248] ;  /* 0x0000920000057ab9 */ /* 0x000fe20000000800 */
[----:B------:R-:W-:-:S05]  /*1990*/  ULDC.64 UR8, c[0x0][0x240] ;  /* 0x0000900000087ab9 */ /* 0x000fca0000000a00 */
.L_x_2198:
        /* <DEDUP_REMOVED lines=110> */
.L_x_2237:
        /* <DEDUP_REMOVED lines=29> */
.L_x_2195:
[----:B------:R-:W-:Y:S05]  /*2250*/  BSYNC B1 ;  /* 0x0000000000017941 */ /* 0x000fea0003800000 */
.L_x_2194:
        /* <DEDUP_REMOVED lines=52> */
.L_x_2197:
[----:B------:R-:W-:Y:S05]  /*25a0*/  BSYNC B1 ;  /* 0x0000000000017941 */ /* 0x000fea0003800000 */
.L_x_2196:
[----:B------:R-:W-:Y:S05]  /*25b0*/  BRA `(.L_x_2198) ;  /* 0xfffffff000f87947 */ /* 0x000fea000383ffff */
.L_x_2189:
[----:B------:R-:W-:Y:S05]  /*25c0*/  BSYNC B0 ;  /* 0x0000000000007941 */ /* 0x000fea0003800000 */
.L_x_2184:
        /* <DEDUP_REMOVED lines=20> */
.L_x_2201:
        /* <DEDUP_REMOVED lines=18> */
.L_x_2200:
[----:B------:R-:W-:Y:S05]  /*2830*/  BSYNC B0 ;  /* 0x0000000000007941 */ /* 0x000fea0003800000 */
.L_x_2199:
        /* <DEDUP_REMOVED lines=12> */
.L_x_2203:
        /* <DEDUP_REMOVED lines=11> */
.L_x_2202:
[----:B------:R-:W-:Y:S05]  /*29b0*/  EXIT ;  /* 0x000000000000794d */ /* 0x000fea0003800000 */
.L_x_2186:
        /* <DEDUP_REMOVED lines=8> */
.L_x_2205:
[----:B------:R-:W-:Y:S05]  /*2a40*/  BSYNC B1 ;  /* 0x0000000000017941 */ /* 0x000fea0003800000 */
.L_x_2204:
        /* <DEDUP_REMOVED lines=9> */
.L_x_2206:
[----:B------:R-:W-:Y:S01]  /*2ae0*/  FSETP.GEU.FTZ.AND P2, PT, R50, R43, PT ;  /* 0x0000002b3200720b */ /* 0x000fe20003f5e000 */
[----:B------:R-:W-:Y:S02]  /*2af0*/  IMAD.MOV.U32 R27, RZ, RZ, R45 ;  /* 0x000000ffff1b7224 */ /* 0x000fe400078e002d */
[----:B------:R-:W-:-:S10]  /*2b00*/  IMAD.MOV.U32 R48, RZ, RZ, R28 ;  /* 0x000000ffff307224 */ /* 0x000fd400078e001c */
[----:B------:R-:W-:Y:S05]  /*2b10*/  WARPSYNC.COLLECTIVE R24, `(.L_x_2207) ;  /* 0x0000000018087348 */ /* 0x000fea0003c00000 */
[----:B------:R0:W1:Y:S02]  /*2b20*/  SHFL.BFLY P0, R28, R27, R26, R25 ;  /* 0x0c00001a1b1c7389 */ /* 0x0000640000000019 */
[----:B01----:R-:W-:Y:S01]  /*2b30*/  ENDCOLLECTIVE ;  /* 0x000000000000791b */ /* 0x003fe20003800000 */
.L_x_2207:
        /* <DEDUP_REMOVED lines=11> */
.L_x_2208:
[----:B------:R-:W-:Y:S02]  /*2bf0*/  IMAD.MOV.U32 R27, RZ, RZ, R48 ;  /* 0x000000ffff1b7224 */ /* 0x000fe400078e0030 */
[----:B------:R-:W-:-:S07]  /*2c00*/  IMAD.MOV.U32 R44, RZ, RZ, R28 ;  /* 0x000000ffff2c7224 */ /* 0x000fce00078e001c */
[----:B------:R-:W-:Y:S05]  /*2c10*/  WARPSYNC.COLLECTIVE R24, `(.L_x_2209) ;  /* 0x0000000018087348 */ /* 0x000fea0003c00000 */
[----:B------:R0:W1:Y:S02]  /*2c20*/  SHFL.BFLY P0, R28, R27, R26, R25 ;  /* 0x0c00001a1b1c7389 */ /* 0x0000640000000019 */
[----:B01----:R-:W-:Y:S01]  /*2c30*/  ENDCOLLECTIVE ;  /* 0x000000000000791b */ /* 0x003fe20003800000 */
.L_x_2209:
[----:B------:R-:W-:Y:S01]  /*2c40*/  FSETP.GEU.FTZ.AND P1, PT, R53, R44, PT ;  /* 0x0000002c3500720b */ /* 0x000fe20003f3e000 */
[----:B------:R-:W-:-:S12]  /*2c50*/  IMAD.MOV.U32 R27, RZ, RZ, R47 ;  /* 0x000000ffff1b7224 */ /* 0x000fd800078e002f */
[----:B------:R-:W-:Y:S01]  /*2c60*/  @P1 FSETP.NEU.FTZ.AND P2, PT, R53, R44, PT ;  /* 0x0000002c3500120b */ /* 0x000fe20003f5d000 */
[----:B------:R-:W-:-:S12]  /*2c70*/  IMAD.MOV.U32 R51, RZ, RZ, R28 ;  /* 0x000000ffff337224 */ /* 0x000fd800078e001c */
[----:B------:R-:W-:Y:S05]  /*2c80*/  WARPSYNC.COLLECTIVE R24, `(.L_x_2210) ;  /* 0x0000000018087348 */ /* 0x000fea0003c00000 */
[----:B------:R0:W1:Y:S02]  /*2c90*/  SHFL.BFLY P0, R28, R27, R26, R25 ;  /* 0x0c00001a1b1c7389 */ /* 0x0000640000000019 */
[----:B01----:R-:W-:Y:S01]  /*2ca0*/  ENDCOLLECTIVE ;  /* 0x000000000000791b */ /* 0x003fe20003800000 */
.L_x_2210:
        /* <DEDUP_REMOVED lines=12> */
.L_x_2211:
[----:B------:R-:W-:Y:S02]  /*2d70*/  IMAD.MOV.U32 R27, RZ, RZ, R29 ;  /* 0x000000ffff1b7224 */ /* 0x000fe400078e001d */
[----:B------:R-:W-:-:S07]  /*2d80*/  IMAD.MOV.U32 R43, RZ, RZ, R28 ;  /* 0x000000ffff2b7224 */ /* 0x000fce00078e001c */
[----:B------:R-:W-:Y:S05]  /*2d90*/  WARPSYNC.COLLECTIVE R24, `(.L_x_2212) ;  /* 0x0000000018087348 */ /* 0x000fea0003c00000 */
[----:B------:R0:W1:Y:S02]  /*2da0*/  SHFL.BFLY P0, R28, R27, R26, R25 ;  /* 0x0c00001a1b1c7389 */ /* 0x0000640000000019 */
[----:B01----:R-:W-:Y:S01]  /*2db0*/  ENDCOLLECTIVE ;  /* 0x000000000000791b */ /* 0x003fe20003800000 */
.L_x_2212:
[----:B------:R-:W-:Y:S02]  /*2dc0*/  IMAD.MOV.U32 R27, RZ, RZ, R45 ;  /* 0x000000ffff1b7224 */ /* 0x000fe400078e002d */
[----:B------:R-:W-:-:S07]  /*2dd0*/  IMAD.MOV.U32 R50, RZ, RZ, R28 ;  /* 0x000000ffff327224 */ /* 0x000fce00078e001c */
[----:B------:R-:W-:Y:S05]  /*2de0*/  WARPSYNC.COLLECTIVE R24, `(.L_x_2213) ;  /* 0x0000000018087348 */ /* 0x000fea0003c00000 */
[----:B------:R0:W1:Y:S02]  /*2df0*/  SHFL.BFLY P0, R28, R27, R26, R25 ;  /* 0x0c00001a1b1c7389 */ /* 0x0000640000000019 */
[----:B01----:R-:W-:Y:S01]  /*2e00*/  ENDCOLLECTIVE ;  /* 0x000000000000791b */ /* 0x003fe20003800000 */
.L_x_2213:
        /* <DEDUP_REMOVED lines=12> */
.L_x_2214:
[----:B------:R-:W-:Y:S02]  /*2ed0*/  IMAD.MOV.U32 R27, RZ, RZ, R51 ;  /* 0x000000ffff1b7224 */ /* 0x000fe400078e0033 */
[----:B------:R-:W-:-:S07]  /*2ee0*/  IMAD.MOV.U32 R43, RZ, RZ, R28 ;  /* 0x000000ffff2b7224 */ /* 0x000fce00078e001c */
[----:B------:R-:W-:Y:S05]  /*2ef0*/  WARPSYNC.COLLECTIVE R24, `(.L_x_2215) ;  /* 0x0000000018087348 */ /* 0x000fea0003c00000 */
[----:B------:R0:W1:Y:S02]  /*2f00*/  SHFL.BFLY P0, R28, R27, R26, R25 ;  /* 0x0c00001a1b1c7389 */ /* 0x0000640000000019 */
[----:B01----:R-:W-:Y:S01]  /*2f10*/  ENDCOLLECTIVE ;  /* 0x000000000000791b */ /* 0x003fe20003800000 */
.L_x_2215:
[----:B------:R-:W-:Y:S01]  /*2f20*/  FSETP.GEU.FTZ.AND P2, PT, R52, R43, PT ;  /* 0x0000002b3400720b */ /* 0x000fe20003f5e000 */
[----:B------:R-:W-:-:S12]  /*2f30*/  IMAD.MOV.U32 R27, RZ, RZ, R45 ;  /* 0x000000ffff1b7224 */ /* 0x000fd800078e002d */
[----:B------:R-:W-:Y:S01]  /*2f40*/  @P2 FSETP.NEU.FTZ.AND P1, PT, R52, R43, PT ;  /* 0x0000002b3400220b */ /* 0x000fe20003f3d000 */
[----:B------:R-:W-:-:S12]  /*2f50*/  IMAD.MOV.U32 R44, RZ, RZ, R28 ;  /* 0x000000ffff2c7224 */ /* 0x000fd800078e001c */
[----:B------:R-:W-:Y:S05]  /*2f60*/  WARPSYNC.COLLECTIVE R24, `(.L_x_2216) ;  /* 0x0000000018087348 */ /* 0x000fea0003c00000 */
[----:B------:R0:W1:Y:S02]  /*2f70*/  SHFL.BFLY P0, R28, R27, R26, R25 ;  /* 0x0c00001a1b1c7389 */ /* 0x0000640000000019 */
[----:B01----:R-:W-:Y:S01]  /*2f80*/  ENDCOLLECTIVE ;  /* 0x000000000000791b */ /* 0x003fe20003800000 */
.L_x_2216:
        /* <DEDUP_REMOVED lines=11> */
.L_x_2217:
[----:B------:R-:W-:Y:S02]  /*3040*/  IMAD.MOV.U32 R27, RZ, RZ, R50 ;  /* 0x000000ffff1b7224 */ /* 0x000fe400078e0032 */
[----:B------:R-:W-:-:S07]  /*3050*/  IMAD.MOV.U32 R29, RZ, RZ, R28 ;  /* 0x000000ffff1d7224 */ /* 0x000fce00078e001c */
[----:B------:R-:W-:Y:S05]  /*3060*/  WARPSYNC.COLLECTIVE R24, `(.L_x_2218) ;  /* 0x0000000018087348 */ /* 0x000fea0003c00000 */
[----:B------:R0:W1:Y:S02]  /*3070*/  SHFL.BFLY P0, R28, R27, R26, R25 ;  /* 0x0c00001a1b1c7389 */ /* 0x0000640000000019 */
[----:B01----:R-:W-:Y:S01]  /*3080*/  ENDCOLLECTIVE ;  /* 0x000000000000791b */ /* 0x003fe20003800000 */
.L_x_2218:
[----:B------:R-:W-:Y:S02]  /*3090*/  IMAD.MOV.U32 R27, RZ, RZ, R43 ;  /* 0x000000ffff1b7224 */ /* 0x000fe400078e002b */
[----:B------:R-:W-:-:S07]  /*30a0*/  IMAD.MOV.U32 R47, RZ, RZ, R28 ;  /* 0x000000ffff2f7224 */ /* 0x000fce00078e001c */
[----:B------:R-:W-:Y:S05]  /*30b0*/  WARPSYNC.COLLECTIVE R24, `(.L_x_2219) ;  /* 0x0000000018087348 */ /* 0x000fea0003c00000 */
[----:B------:R0:W1:Y:S02]  /*30c0*/  SHFL.BFLY P0, R28, R27, R26, R25 ;  /* 0x0c00001a1b1c7389 */ /* 0x0000640000000019 */
[----:B01----:R-:W-:Y:S01]  /*30d0*/  ENDCOLLECTIVE ;  /* 0x000000000000791b */ /* 0x003fe20003800000 */
.L_x_2219:
[----:B------:R-:W-:Y:S05]  /*30e0*/  BRA `(.L_x_2220) ;  /* 0xffffffe000c47947 */ /* 0x000fea000383ffff */
.L_x_2193:
        /* <DEDUP_REMOVED lines=8> */
.L_x_2222:
[----:B------:R-:W-:Y:S05]  /*3170*/  BSYNC B1 ;  /* 0x0000000000017941 */ /* 0x000fea0003800000 */
.L_x_2221:
        /* <DEDUP_REMOVED lines=9> */
.L_x_2223:
[----:B------:R-:W-:Y:S01]  /*3210*/  FSETP.GEU.FTZ.AND P2, PT, R50, R29, PT ;  /* 0x0000001d3200720b */ /* 0x000fe20003f5e000 */
[----:B------:R-:W-:Y:S02]  /*3220*/  IMAD.MOV.U32 R27, RZ, RZ, R51 ;  /* 0x000000ffff1b7224 */ /* 0x000fe400078e0033 */
[----:B------:R-:W-:-:S10]  /*3230*/  IMAD.MOV.U32 R45, RZ, RZ, R28 ;  /* 0x000000ffff2d7224 */ /* 0x000fd400078e001c */
[----:B------:R-:W-:Y:S05]  /*3240*/  WARPSYNC.COLLECTIVE R24, `(.L_x_2224) ;  /* 0x0000000018087348 */ /* 0x000fea0003c00000 */
[----:B------:R0:W1:Y:S02]  /*3250*/  SHFL.BFLY P0, R28, R27, R26, R25 ;  /* 0x0c00001a1b1c7389 */ /* 0x0000640000000019 */
[----:B01----:R-:W-:Y:S01]  /*3260*/  ENDCOLLECTIVE ;  /* 0x000000000000791b */ /* 0x003fe20003800000 */
.L_x_2224:
        /* <DEDUP_REMOVED lines=11> */
.L_x_2225:
[----:B------:R-:W-:Y:S02]  /*3320*/  IMAD.MOV.U32 R27, RZ, RZ, R45 ;  /* 0x000000ffff1b7224 */ /* 0x000fe400078e002d */
[----:B------:R-:W-:-:S07]  /*3330*/  IMAD.MOV.U32 R44, RZ, RZ, R28 ;  /* 0x000000ffff2c7224 */ /* 0x000fce00078e001c */
[----:B------:R-:W-:Y:S05]  /*3340*/  WARPSYNC.COLLECTIVE R24, `(.L_x_2226) ;  /* 0x0000000018087348 */ /* 0x000fea0003c00000 */
[----:B------:R0:W1:Y:S02]  /*3350*/  SHFL.BFLY P0, R28, R27, R26, R25 ;  /* 0x0c00001a1b1c7389 */ /* 0x0000640000000019 */
[----:B01----:R-:W-:Y:S01]  /*3360*/  ENDCOLLECTIVE ;  /* 0x000000000000791b */ /* 0x003fe20003800000 */
.L_x_2226:
[----:B------:R-:W-:Y:S01]  /*3370*/  FSETP.GEU.FTZ.AND P1, PT, R43, R44, PT ;  /* 0x0000002c2b00720b */ /* 0x000fe20003f3e000 */
[----:B------:R-:W-:-:S12]  /*3380*/  IMAD.MOV.U32 R27, RZ, RZ, R49 ;  /* 0x000000ffff1b7224 */ /* 0x000fd800078e0031 */
[----:B------:R-:W-:Y:S01]  /*3390*/  @P1 FSETP.NEU.FTZ.AND P2, PT, R43, R44, PT ;  /* 0x0000002c2b00120b */ /* 0x000fe20003f5d000 */
[----:B------:R-:W-:-:S12]  /*33a0*/  IMAD.MOV.U32 R50, RZ, RZ, R28 ;  /* 0x000000ffff327224 */ /* 0x000fd800078e001c */
[----:B------:R-:W-:Y:S05]  /*33b0*/  WARPSYNC.COLLECTIVE R24, `(.L_x_2227) ;  /* 0x0000000018087348 */ /* 0x000fea0003c00000 */
[----:B------:R0:W1:Y:S02]  /*33c0*/  SHFL.BFLY P0, R28, R27, R26, R25 ;  /* 0x0c00001a1b1c7389 */ /* 0x0000640000000019 */
[----:B01----:R-:W-:Y:S01]  /*33d0*/  ENDCOLLECTIVE ;  /* 0x000000000000791b */ /* 0x003fe20003800000 */
.L_x_2227:
        /* <DEDUP_REMOVED lines=12> */
.L_x_2228:
[----:B------:R-:W-:Y:S02]  /*34a0*/  IMAD.MOV.U32 R27, RZ, RZ, R48 ;  /* 0x000000ffff1b7224 */ /* 0x000fe400078e0030 */
[----:B------:R-:W-:-:S07]  /*34b0*/  IMAD.MOV.U32 R29, RZ, RZ, R28 ;  /* 0x000000ffff1d7224 */ /* 0x000fce00078e001c */
[----:B------:R-:W-:Y:S05]  /*34c0*/  WARPSYNC.COLLECTIVE R24, `(.L_x_2229) ;  /* 0x0000000018087348 */ /* 0x000fea0003c00000 */
[----:B------:R0:W1:Y:S02]  /*34d0*/  SHFL.BFLY P0, R28, R27, R26, R25 ;  /* 0x0c00001a1b1c7389 */ /* 0x0000640000000019 */
[----:B01----:R-:W-:Y:S01]  /*34e0*/  ENDCOLLECTIVE ;  /* 0x000000000000791b */ /* 0x003fe20003800000 */
.L_x_2229:
[----:B------:R-:W-:Y:S02]  /*34f0*/  IMAD.MOV.U32 R27, RZ, RZ, R43 ;  /* 0x000000ffff1b7224 */ /* 0x000fe400078e002b */
[----:B------:R-:W-:-:S07]  /*3500*/  IMAD.MOV.U32 R49, RZ, RZ, R28 ;  /* 0x000000ffff317224 */ /* 0x000fce00078e001c */
[----:B------:R-:W-:Y:S05]  /*3510*/  WARPSYNC.COLLECTIVE R24, `(.L_x_2230) ;  /* 0x0000000018087348 */ /* 0x000fea0003c00000 */
[----:B------:R0:W1:Y:S02]  /*3520*/  SHFL.BFLY P0, R28, R27, R26, R25 ;  /* 0x0c00001a1b1c7389 */ /* 0x0000640000000019 */
[----:B01----:R-:W-:Y:S01]  /*3530*/  ENDCOLLECTIVE ;  /* 0x000000000000791b */ /* 0x003fe20003800000 */
.L_x_2230:
        /* <DEDUP_REMOVED lines=12> */
.L_x_2231:
[----:B------:R-:W-:Y:S02]  /*3600*/  IMAD.MOV.U32 R27, RZ, RZ, R50 ;  /* 0x000000ffff1b7224 */ /* 0x000fe400078e0032 */
[----:B------:R-:W-:-:S07]  /*3610*/  IMAD.MOV.U32 R29, RZ, RZ, R28 ;  /* 0x000000ffff1d7224 */ /* 0x000fce00078e001c */
[----:B------:R-:W-:Y:S05]  /*3620*/  WARPSYNC.COLLECTIVE R24, `(.L_x_2232) ;  /* 0x0000000018087348 */ /* 0x000fea0003c00000 */
[----:B------:R0:W1:Y:S02]  /*3630*/  SHFL.BFLY P0, R28, R27, R26, R25 ;  /* 0x0c00001a1b1c7389 */ /* 0x0000640000000019 */
[----:B01----:R-:W-:Y:S01]  /*3640*/  ENDCOLLECTIVE ;  /* 0x000000000000791b */ /* 0x003fe20003800000 */
.L_x_2232:
[----:B------:R-:W-:Y:S01]  /*3650*/  FSETP.GEU.FTZ.AND P2, PT, R44, R29, PT ;  /* 0x0000001d2c00720b */ /* 0x000fe20003f5e000 */
[----:B------:R-:W-:-:S12]  /*3660*/  IMAD.MOV.U32 R27, RZ, RZ, R51 ;  /* 0x000000ffff1b7224 */ /* 0x000fd800078e0033 */
[----:B------:R-:W-:Y:S01]  /*3670*/  @P2 FSETP.NEU.FTZ.AND P1, PT, R44, R29, PT ;  /* 0x0000001d2c00220b */ /* 0x000fe20003f3d000 */
[----:B------:R-:W-:-:S12]  /*3680*/  IMAD.MOV.U32 R43, RZ, RZ, R28 ;  /* 0x000000ffff2b7224 */ /* 0x000fd800078e001c */
[----:B------:R-:W-:Y:S05]  /*3690*/  WARPSYNC.COLLECTIVE R24, `(.L_x_2233) ;  /* 0x0000000018087348 */ /* 0x000fea0003c00000 */
[----:B------:R0:W1:Y:S02]  /*36a0*/  SHFL.BFLY P0, R28, R27, R26, R25 ;  /* 0x0c00001a1b1c7389 */ /* 0x0000640000000019 */
[----:B01----:R-:W-:Y:S01]  /*36b0*/  ENDCOLLECTIVE ;  /* 0x000000000000791b */ /* 0x003fe20003800000 */
.L_x_2233:
        /* <DEDUP_REMOVED lines=11> */
.L_x_2234:
[----:B------:R-:W-:Y:S02]  /*3770*/  IMAD.MOV.U32 R27, RZ, RZ, R52 ;  /* 0x000000ffff1b7224 */ /* 0x000fe400078e0034 */
[----:B------:R-:W-:-:S07]  /*3780*/  IMAD.MOV.U32 R29, RZ, RZ, R28 ;  /* 0x000000ffff1d7224 */ /* 0x000fce00078e001c */
[----:B------:R-:W-:Y:S05]  /*3790*/  WARPSYNC.COLLECTIVE R24, `(.L_x_2235) ;  /* 0x0000000018087348 */ /* 0x000fea0003c00000 */
[----:B------:R0:W1:Y:S02]  /*37a0*/  SHFL.BFLY P0, R28, R27, R26, R25 ;  /* 0x0c00001a1b1c7389 */ /* 0x0000640000000019 */
[----:B01----:R-:W-:Y:S01]  /*37b0*/  ENDCOLLECTIVE ;  /* 0x000000000000791b */ /* 0x003fe20003800000 */
.L_x_2235:
[----:B------:R-:W-:Y:S02]  /*37c0*/  IMAD.MOV.U32 R27, RZ, RZ, R49 ;  /* 0x000000ffff1b7224 */ /* 0x000fe400078e0031 */
[----:B------:R-:W-:-:S07]  /*37d0*/  IMAD.MOV.U32 R45, RZ, RZ, R28 ;  /* 0x000000ffff2d7224 */ /* 0x000fce00078e001c */
[----:B------:R-:W-:Y:S05]  /*37e0*/  WARPSYNC.COLLECTIVE R24, `(.L_x_2236) ;  /* 0x0000000018087348 */ /* 0x000fea0003c00000 */
[----:B------:R0:W1:Y:S02]  /*37f0*/  SHFL.BFLY P0, R28, R27, R26, R25 ;  /* 0x0c00001a1b1c7389 */ /* 0x0000640000000019 */
[----:B01----:R-:W-:Y:S01]  /*3800*/  ENDCOLLECTIVE ;  /* 0x000000000000791b */ /* 0x003fe20003800000 */
.L_x_2236:
[----:B------:R-:W-:Y:S05]  /*3810*/  BRA `(.L_x_2237) ;  /* 0xffffffe800187947 */ /* 0x000fea000383ffff */
.L_x_2238:
        /* <DEDUP_REMOVED lines=14> */
.L_x_12156:


//--------------------- .text._ZN4vllm3moe10topkGatingILi8ELi256ELi4ELi16ELi32El6__halfLNS0_11ScoringFuncE1EEEvPKT5_PKbPfiPT4_PiiiibPKf --------------------------
	.section	.text._ZN4vllm3moe10topkGatingILi8ELi256ELi4ELi16ELi32El6__halfLNS0_11ScoringFuncE1EEEvPKT5_PKbPfiPT4_PiiiibPKf,"ax",@progbits
	.align	128
        .global         _ZN4vllm3moe10topkGatingILi8ELi256ELi4ELi16ELi32El6__halfLNS0_11ScoringFuncE1EEEvPKT5_PKbPfiPT4_PiiiibPKf
        .type           _ZN4vllm3moe10topkGatingILi8ELi256ELi4ELi16ELi32El6__halfLNS0_11ScoringFuncE1EEEvPKT5_PKbPfiPT4_PiiiibPKf,@function
        .size           _ZN4vllm3moe10topkGatingILi8ELi256ELi4ELi16ELi32El6__halfLNS0_11ScoringFuncE1EEEvPKT5_PKbPfiPT4_PiiiibPKf,(.L_x_12157 - _ZN4vllm3moe10topkGatingILi8ELi256ELi4ELi16ELi32El6__halfLNS0_11ScoringFuncE1EEEvPKT5_PKbPfiPT4_PiiiibPKf)
        .other          _ZN4vllm3moe10topkGatingILi8ELi256ELi4ELi16ELi32El6__halfLNS0_11ScoringFuncE1EEEvPKT5_PKbPfiPT4_PiiiibPKf,@"STO_CUDA_ENTRY STV_DEFAULT"
_ZN4vllm3moe10topkGatingILi8ELi256ELi4ELi16ELi32El6__halfLNS0_11ScoringFuncE1EEEvPKT5_PKbPfiPT4_PiiiibPKf:
.text._ZN4vllm3moe10topkGatingILi8ELi256ELi4ELi16ELi32El6__halfLNS0_11ScoringFuncE1EEEvPKT5_PKbPfiPT4_PiiiibPKf:
        /* <DEDUP_REMOVED lines=30> */
[----:B------:R-:W4:Y:S04]  /*01e0*/  @P0 LDG.E R22, desc[UR6][R10.64+0x4] ;  /* 0x000004060a160981 */ /* 0x000f28000c1e1900 */
[----:B------:R-:W5:Y:S04]  /*01f0*/  @P0 LDG.E R23, desc[UR6][R10.64] ;  /* 0x000000060a170981 */ /* 0x000f68000c1e1900 */
[----:B------:R-:W4:Y:S04]  /*0200*/  @P0 LDG.E R21, desc[UR6][R10.64+0x10] ;  /* 0x000010060a150981 */ /* 0x000f28000c1e1900 */
[----:B------:R-:W4:Y:S04]  /*0210*/  @P0 LDG.E R16, desc[UR6][R10.64+0x14] ;  /* 0x000014060a100981 */ /* 0x000f28000c1e1900 */
[----:B------:R-:W4:Y:S04]  /*0220*/  @P0 LDG.E R19, desc[UR6][R10.64+0x18] ;  /* 0x000018060a130981 */ /* 0x000f28000c1e1900 */
[----:B------:R0:W4:Y:S01]  /*0230*/  @P0 LDG.E R18, desc[UR6][R10.64+0x1c] ;  /* 0x00001c060a120981 */ /* 0x000122000c1e1900 */
[----:B--2---:R-:W-:-:S02]  /*0240*/  HADD2.F32 R12, -RZ, R4.H0_H0 ;  /* 0x20000004ff0c7230 */ /* 0x004fc40000004100 */
[----:B------:R-:W-:-:S03]  /*0250*/  HADD2.F32 R4, -RZ, R4.H1_H1 ;  /* 0x30000004ff047230 */ /* 0x000fc60000004100 */
[----:B------:R-:W-:Y:S02]  /*0260*/  FMUL.FTZ R12, R12, -1.4426950216293334961 ;  /* 0xbfb8aa3b0c0c7820 */ /* 0x000fe40000410000 */
[----:B-1----:R-:W-:Y:S01]  /*0270*/  FMUL.FTZ R9, R4, -1.4426950216293334961 ;  /* 0xbfb8aa3b04097820 */ /* 0x002fe20000410000 */
[--C-:B------:R-:W-:Y:S02]  /*0280*/  HADD2.F32 R4, -RZ, R5.reuse.H0_H0 ;  /* 0x20000005ff047230 */ /* 0x100fe40000004100 */
[----:B------:R-:W-:Y:S01]  /*0290*/  HADD2.F32 R5, -RZ, R5.H1_H1 ;  /* 0x30000005ff057230 */ /* 0x000fe20000004100 */
[----:B------:R-:W1:Y:S02]  /*02a0*/  MUFU.EX2 R12, R12 ;  /* 0x0000000c000c7308 */ /* 0x000e640000000800 */
[----:B------:R-:W-:Y:S01]  /*02b0*/  FMUL.FTZ R13, R4, -1.4426950216293334961 ;  /* 0xbfb8aa3b040d7820 */ /* 0x000fe20000410000 */
[--C-:B------:R-:W-:Y:S02]  /*02c0*/  HADD2.F32 R4, -RZ, R6.reuse.H0_H0 ;  /* 0x20000006ff047230 */ /* 0x100fe40000004100 */
[----:B------:R-:W-:Y:S01]  /*02d0*/  FMUL.FTZ R5, R5, -1.4426950216293334961 ;  /* 0xbfb8aa3b05057820 */ /* 0x000fe20000410000 */
[----:B------:R-:W-:-:S02]  /*02e0*/  HADD2.F32 R6, -RZ, R6.H1_H1 ;  /* 0x30000006ff067230 */ /* 0x000fc40000004100 */
[----:B0-----:R-:W-:Y:S01]  /*02f0*/  FMUL.FTZ R10, R4, -1.4426950216293334961 ;  /* 0xbfb8aa3b040a7820 */ /* 0x001fe20000410000 */
[--C-:B------:R-:W-:Y:S02]  /*0300*/  HADD2.F32 R4, -RZ, R7.reuse.H0_H0 ;  /* 0x20000007ff047230 */ /* 0x100fe40000004100 */
[----:B------:R-:W-:Y:S01]  /*0310*/  FMUL.FTZ R11, R6, -1.4426950216293334961 ;  /* 0xbfb8aa3b060b7820 */ /* 0x000fe20000410000 */
[----:B------:R-:W-:Y:S01]  /*0320*/  HADD2.F32 R7, -RZ, R7.H1_H1 ;  /* 0x30000007ff077230 */ /* 0x000fe20000004100 */
[----:B------:R-:W0:Y:S01]  /*0330*/  MUFU.EX2 R9, R9 ;  /* 0x0000000900097308 */ /* 0x000e220000000800 */
[----:B------:R-:W-:-:S03]  /*0340*/  FMUL.FTZ R4, R4, -1.4426950216293334961 ;  /* 0xbfb8aa3b04047820 */ /* 0x000fc60000410000 */
[----:B------:R-:W-:Y:S01]  /*0350*/  FMUL.FTZ R17, R7, -1.4426950216293334961 ;  /* 0xbfb8aa3b07117820 */ /* 0x000fe20000410000 */
[----:B-1----:R-:W-:Y:S01]  /*0360*/  FADD.FTZ R6, R12, 1 ;  /* 0x3f8000000c067421 */ /* 0x002fe20000010000 */
[----:B---3--:R-:W-:Y:S02]  /*0370*/  @P1 ISETP.NE.AND P2, PT, R8, RZ, PT ;  /* 0x000000ff0800120c */ /* 0x008fe40003f45270 */
[----:B------:R-:W1:Y:S08]  /*0380*/  MUFU.EX2 R13, R13 ;  /* 0x0000000d000d7308 */ /* 0x000e700000000800 */
        /* <DEDUP_REMOVED lines=9> */
[----:B-1----:R-:W-:Y:S01]  /*0420*/  FADD.FTZ R12, R4, 1 ;  /* 0x3f800000040c7421 */ /* 0x002fe20000010000 */
[----:B------:R-:W-:-:S06]  /*0430*/  IMAD.MOV.U32 R4, RZ, RZ, 0x1 ;  /* 0x00000001ff047424 */ /* 0x000fcc00078e00ff */
[----:B------:R-:W1:Y:S01]  /*0440*/  MUFU.RCP R6, R6 ;  /* 0x0000000600067308 */ /* 0x000e620000001000 */
[----:B--2---:R-:W-:-:S07]  /*0450*/  FADD.FTZ R5, R5, 1 ;  /* 0x3f80000005057421 */ /* 0x004fce0000010000 */
[----:B------:R-:W2:Y:S01]  /*0460*/  MUFU.RCP R7, R7 ;  /* 0x0000000700077308 */ /* 0x000ea20000001000 */
[----:B0-----:R-:W-:Y:S01]  /*0470*/  FADD.FTZ R8, R17, 1 ;  /* 0x3f80000011087421 */ /* 0x001fe20000010000 */
[----:B------:R-:W-:-:S06]  /*0480*/  IMAD.U32 R17, RZ, RZ, UR4 ;  /* 0x00000004ff117e24 */ /* 0x000fcc000f8e00ff */
[----:B------:R-:W0:Y:S01]  /*0490*/  MUFU.RCP R13, R13 ;  /* 0x0000000d000d7308 */ /* 0x000e220000001000 */
[----:B-1----:R-:W-:-:S04]  /*04a0*/  FSETP.GEU.FTZ.AND P3, PT, |R6|, +INF , PT ;  /* 0x7f8000000600780b */ /* 0x002fc80003f7e200 */
[----:B------:R-:W-:-:S03]  /*04b0*/  FSEL R6, R6, RZ, !P3 ;  /* 0x000000ff06067208 */ /* 0x000fc60005800000 */
[----:B------:R1:W3:Y:S01]  /*04c0*/  MUFU.RCP R9, R5 ;  /* 0x0000000500097308 */ /* 0x0002e20000001000 */
[C---:B--2---:R-:W-:Y:S01]  /*04d0*/  FSETP.GEU.FTZ.AND P6, PT, |R7|.reuse, +INF , PT ;  /* 0x7f8000000700780b */ /* 0x044fe20003fde200 */
[----:B-----5:R-:W-:Y:S01]  /*04e0*/  @P0 FADD.FTZ R23, R6, R23 ;  /* 0x0000001706170221 */ /* 0x020fe20000010000 */
[----:B------:R-:W-:Y:S02]  /*04f0*/  @!P0 IMAD.MOV.U32 R23, RZ, RZ, R6 ;  /* 0x000000ffff178224 */ /* 0x000fe400078e0006 */
[----:B------:R-:W-:-:S03]  /*0500*/  FSEL R7, R7, RZ, !P6 ;  /* 0x000000ff07077208 */ /* 0x000fc60007000000 */
[----:B------:R-:W2:Y:S01]  /*0510*/  MUFU.RCP R10, R10 ;  /* 0x0000000a000a7308 */ /* 0x000ea20000001000 */
[----:B-1----:R-:W-:Y:S01]  /*0520*/  @P1 SEL R5, RZ, 0x1, P2 ;  /* 0x00000001ff051807 */ /* 0x002fe20001000000 */
[----:B----4-:R-:W-:Y:S01]  /*0530*/  @P0 FADD.FTZ R22, R7, R22 ;  /* 0x0000001607160221 */ /* 0x010fe20000010000 */
[----:B0-----:R-:W-:Y:S01]  /*0540*/  FSETP.GEU.FTZ.AND P5, PT, |R13|, +INF , PT ;  /* 0x7f8000000d00780b */ /* 0x001fe20003fbe200 */
[----:B------:R-:W-:Y:S01]  /*0550*/  @!P0 IMAD.MOV.U32 R22, RZ, RZ, R7 ;  /* 0x000000ffff168224 */ /* 0x000fe200078e0007 */
[----:B------:R-:W-:Y:S01]  /*0560*/  @P1 PRMT R4, R5, 0x7610, R4 ;  /* 0x0000761005041816 */ /* 0x000fe20000000004 */
[----:B------:R-:W-:Y:S01]  /*0570*/  IMAD.MOV.U32 R5, RZ, RZ, RZ ;  /* 0x000000ffff057224 */ /* 0x000fe200078e00ff */
[----:B------:R-:W-:Y:S01]  /*0580*/  ISETP.GE.AND P1, PT, R17, 0x1, PT ;  /* 0x000000011100780c */ /* 0x000fe20003f26270 */
[----:B------:R-:W0:Y:S01]  /*0590*/  MUFU.RCP R11, R11 ;  /* 0x0000000b000b7308 */ /* 0x000e220000001000 */
[----:B---3--:R-:W-:-:S04]  /*05a0*/  FSETP.GEU.FTZ.AND P2, PT, |R9|, +INF , PT ;  /* 0x7f8000000900780b */ /* 0x008fc80003f5e200 */
[----:B------:R-:W-:-:S03]  /*05b0*/  FSEL R9, R9, RZ, !P2 ;  /* 0x000000ff09097208 */ /* 0x000fc60005000000 */
[----:B------:R-:W1:Y:S01]  /*05c0*/  MUFU.RCP R12, R12 ;  /* 0x0000000c000c7308 */ /* 0x000e620000001000 */
[C---:B--2---:R-:W-:Y:S01]  /*05d0*/  FSETP.GEU.FTZ.AND P4, PT, |R10|.reuse, +INF , PT ;  /* 0x7f8000000a00780b */ /* 0x044fe20003f9e200 */
[----:B------:R-:W-:Y:S01]  /*05e0*/  @P0 FADD.FTZ R14, R9, R14 ;  /* 0x0000000e090e0221 */ /* 0x000fe20000010000 */
[----:B------:R-:W-:Y:S02]  /*05f0*/  @!P0 IMAD.MOV.U32 R14, RZ, RZ, R9 ;  /* 0x000000ffff0e8224 */ /* 0x000fe400078e0009 */
[----:B------:R-:W-:-:S03]  /*0600*/  FSEL R10, R10, RZ, !P4 ;  /* 0x000000ff0a0a7208 */ /* 0x000fc60006000000 */
[----:B------:R2:W3:Y:S01]  /*0610*/  MUFU.RCP R20, R8 ;  /* 0x0000000800147308 */ /* 0x0004e20000001000 */
[C---:B0-----:R-:W-:Y:S01]  /*0620*/  FSETP.GEU.FTZ.AND P3, PT, |R11|.reuse, +INF , PT ;  /* 0x7f8000000b00780b */ /* 0x041fe20003f7e200 */
[----:B------:R-:W-:Y:S01]  /*0630*/  @P0 FADD.FTZ R24, R10, R21 ;  /* 0x000000150a180221 */ /* 0x000fe20000010000 */
[----:B------:R-:W-:Y:S02]  /*0640*/  @!P0 IMAD.MOV.U32 R24, RZ, RZ, R10 ;  /* 0x000000ffff188224 */ /* 0x000fe400078e000a */
[----:B------:R-:W-:Y:S02]  /*0650*/  FSEL R11, R11, RZ, !P3 ;  /* 0x000000ff0b0b7208 */ /* 0x000fe40005800000 */
[----:B--2---:R-:W-:-:S03]  /*0660*/  FSEL R8, R13, RZ, !P5 ;  /* 0x000000ff0d087208 */ /* 0x004fc60006800000 */
[----:B------:R-:W-:Y:S01]  /*0670*/  @P0 FADD.FTZ R25, R11, R16 ;  /* 0x000000100b190221 */ /* 0x000fe20000010000 */
[----:B-1----:R-:W-:Y:S01]  /*0680*/  FSETP.GEU.FTZ.AND P6, PT, |R12|, +INF , PT ;  /* 0x7f8000000c00780b */ /* 0x002fe20003fde200 */
[----:B------:R-:W-:Y:S02]  /*0690*/  @!P0 IMAD.MOV.U32 R25, RZ, RZ, R11 ;  /* 0x000000ffff198224 */ /* 0x000fe400078e000b */
[----:B------:R-:W-:Y:S01]  /*06a0*/  @P0 FADD.FTZ R15, R8, R15 ;  /* 0x0000000f080f0221 */ /* 0x000fe20000010000 */
[----:B------:R-:W-:Y:S01]  /*06b0*/  FSEL R12, R12, RZ, !P6 ;  /* 0x000000ff0c0c7208 */ /* 0x000fe20007000000 */
[----:B------:R-:W-:Y:S01]  /*06c0*/  @!P0 IMAD.MOV.U32 R15, RZ, RZ, R8 ;  /* 0x000000ffff0f8224 */ /* 0x000fe200078e0008 */
[----:B---3--:R-:W-:-:S03]  /*06d0*/  FSETP.GEU.FTZ.AND P5, PT, |R20|, +INF , PT ;  /* 0x7f8000001400780b */ /* 0x008fc60003fbe200 */
[----:B------:R-:W-:Y:S01]  /*06e0*/  @P0 FADD.FTZ R26, R12, R19 ;  /* 0x000000130c1a0221 */ /* 0x000fe20000010000 */
[----:B------:R-:W-:Y:S01]  /*06f0*/  FSEL R13, R20, RZ, !P5 ;  /* 0x000000ff140d7208 */ /* 0x000fe20006800000 */
[----:B------:R-:W-:-:S04]  /*0700*/  @!P0 IMAD.MOV.U32 R26, RZ, RZ, R12 ;  /* 0x000000ffff1a8224 */ /* 0x000fc800078e000c */
        /* <DEDUP_REMOVED lines=14> */
.L_x_2247:
        /* <DEDUP_REMOVED lines=10> */
[----:B------:R-:W-:-:S04]  /*0890*/  FSETP.GT.FTZ.AND P3, PT, R24, R17, PT ;  /* 0x000000111800720b */ /* 0x000fc80003f74000 */
[----:B------:R-:W-:Y:S02]  /*08a0*/  FSEL R20, R24, R17, P3 ;  /* 0x0000001118147208 */ /* 0x000fe40001800000 */
[----:B------:R-:W-:Y:S02]  /*08b0*/  FSEL R17, R7, R6, P0 ;  /* 0x0000000607117208 */ /* 0x000fe40000000000 */
[CC--:B------:R-:W-:Y:S02]  /*08c0*/  FSETP.GT.FTZ.AND P0, PT, R25.reuse, R20.reuse, PT ;  /* 0x000000141900720b */ /* 0x0c0fe40003f14000 */
[----:B------:R-:W-:Y:S02]  /*08d0*/  FSEL R16, R8, R17, P1 ;  /* 0x0000001108107208 */ /* 0x000fe40000800000 */
        /* <DEDUP_REMOVED lines=63> */
.L_x_2275:
        /* <DEDUP_REMOVED lines=30> */
.L_x_2243:
[----:B------:R-:W-:Y:S05]  /*0eb0*/  BSYNC B1 ;  /* 0x0000000000017941 */ /* 0x000fea0003800000 */
.L_x_2242:
        /* <DEDUP_REMOVED lines=36> */
.L_x_2246:
[----:B------:R-:W-:Y:S05]  /*1100*/  BSYNC B1 ;  /* 0x0000000000017941 */ /* 0x000fea0003800000 */
.L_x_2245:
[----:B------:R-:W-:Y:S05]  /*1110*/  BRA `(.L_x_2247) ;  /* 0xfffffff400b47947 */ /* 0x000fea000383ffff */
.L_x_2240:
[----:B------:R-:W-:Y:S01]  /*1120*/  IMAD.MOV.U32 R31, RZ, RZ, RZ ;  /* 0x000000ffff1f7224 */ /* 0x000fe200078e00ff */
[----:B------:R-:W-:Y:S01]  /*1130*/  ULDC UR10, c[0x0][0x228] ;  /* 0x00008a00000a7ab9 */ /* 0x000fe20000000800 */
[----:B------:R-:W-:Y:S01]  /*1140*/  ULDC UR11, c[0x0][0x240] ;  /* 0x00009000000b7ab9 */ /* 0x000fe20000000800 */
[----:B------:R-:W-:Y:S01]  /*1150*/  ULDC UR5, c[0x0][0x248] ;  /* 0x0000920000057ab9 */ /* 0x000fe20000000800 */
[----:B------:R-:W-:-:S05]  /*1160*/  ULDC.64 UR8, c[0x0][0x240] ;  /* 0x0000900000087ab9 */ /* 0x000fca0000000a00 */
.L_x_2253:
        /* <DEDUP_REMOVED lines=78> */
.L_x_2292:
        /* <DEDUP_REMOVED lines=29> */
.L_x_2250:
[----:B------:R-:W-:Y:S05]  /*1820*/  BSYNC B1 ;  /* 0x0000000000017941 */ /* 0x000fea0003800000 */
.L_x_2249:
        /* <DEDUP_REMOVED lines=36> */
.L_x_2252:
[----:B------:R-:W-:Y:S05]  /*1a70*/  BSYNC B1 ;  /* 0x0000000000017941 */ /* 0x000fea0003800000 */
.L_x_2251:
[----:B------:R-:W-:Y:S05]  /*1a80*/  BRA `(.L_x_2253) ;  /* 0xfffffff400b87947 */ /* 0x000fea000383ffff */
.L_x_2244:
[----:B------:R-:W-:Y:S05]  /*1a90*/  BSYNC B0 ;  /* 0x0000000000007941 */ /* 0x000fea0003800000 */
.L_x_2239:
        /* <DEDUP_REMOVED lines=20> */
.L_x_2256:
        /* <DEDUP_REMOVED lines=18> */
.L_x_2255:
[----:B------:R-:W-:Y:S05]  /*1d00*/  BSYNC B0 ;  /* 0x0000000000007941 */ /* 0x000fea0003800000 */
.L_x_2254:
        /* <DEDUP_REMOVED lines=12> */
.L_x_2258:
        /* <DEDUP_REMOVED lines=11> */
.L_x_2257:
[----:B------:R-:W-:Y:S05]  /*1e80*/  EXIT ;  /* 0x000000000000794d */ /* 0x000fea0003800000 */
.L_x_2241:
        /* <DEDUP_REMOVED lines=8> */
.L_x_2260:
[----:B------:R-:W-:Y:S05]  /*1f10*/  BSYNC B1 ;  /* 0x0000000000017941 */ /* 0x000fea0003800000 */
.L_x_2259:
        /* <DEDUP_REMOVED lines=9> */
.L_x_2261:
[----:B------:R-:W-:Y:S01]  /*1fb0*/  FSETP.GEU.FTZ.AND P2, PT, R35, R28, PT ;  /* 0x0000001c2300720b */ /* 0x000fe20003f5e000 */
[----:B------:R-:W-:Y:S02]  /*1fc0*/  IMAD.MOV.U32 R19, RZ, RZ, R37 ;  /* 0x000000ffff137224 */ /* 0x000fe400078e0025 */
[----:B------:R-:W-:-:S10]  /*1fd0*/  IMAD.MOV.U32 R32, RZ, RZ, R20 ;  /* 0x000000ffff207224 */ /* 0x000fd400078e0014 */
[----:B------:R-:W-:Y:S05]  /*1fe0*/  WARPSYNC.COLLECTIVE R16, `(.L_x_2262) ;  /* 0x0000000010087348 */ /* 0x000fea0003c00000 */
[----:B------:R0:W1:Y:S02]  /*1ff0*/  SHFL.BFLY P0, R20, R19, R18, R17 ;  /* 0x0c00001213147389 */ /* 0x0000640000000011 */
[----:B01----:R-:W-:Y:S01]  /*2000*/  ENDCOLLECTIVE ;  /* 0x000000000000791b */ /* 0x003fe20003800000 */
.L_x_2262:
        /* <DEDUP_REMOVED lines=11> */
.L_x_2263:
[----:B------:R-:W-:Y:S02]  /*20c0*/  IMAD.MOV.U32 R19, RZ, RZ, R32 ;  /* 0x000000ffff137224 */ /* 0x000fe400078e0020 */
[----:B------:R-:W-:-:S07]  /*20d0*/  IMAD.MOV.U32 R29, RZ, RZ, R20 ;  /* 0x000000ffff1d7224 */ /* 0x000fce00078e0014 */
[----:B------:R-:W-:Y:S05]  /*20e0*/  WARPSYNC.COLLECTIVE R16, `(.L_x_2264) ;  /* 0x0000000010087348 */ /* 0x000fea0003c00000 */
[----:B------:R0:W1:Y:S02]  /*20f0*/  SHFL.BFLY P0, R20, R19, R18, R17 ;  /* 0x0c00001213147389 */ /* 0x0000640000000011 */
[----:B01----:R-:W-:Y:S01]  /*2100*/  ENDCOLLECTIVE ;  /* 0x000000000000791b */ /* 0x003fe20003800000 */
.L_x_2264:
[----:B------:R-:W-:Y:S01]  /*2110*/  FSETP.GEU.FTZ.AND P1, PT, R30, R29, PT ;  /* 0x0000001d1e00720b */ /* 0x000fe20003f3e000 */
[----:B------:R-:W-:-:S12]  /*2120*/  IMAD.MOV.U32 R19, RZ, RZ, R33 ;  /* 0x000000ffff137224 */ /* 0x000fd800078e0021 */
[----:B------:R-:W-:Y:S01]  /*2130*/  @P1 FSETP.NEU.FTZ.AND P2, PT, R30, R29, PT ;  /* 0x0000001d1e00120b */ /* 0x000fe20003f5d000 */
[----:B------:R-:W-:-:S12]  /*2140*/  IMAD.MOV.U32 R35, RZ, RZ, R20 ;  /* 0x000000ffff237224 */ /* 0x000fd800078e0014 */
[----:B------:R-:W-:Y:S05]  /*2150*/  WARPSYNC.COLLECTIVE R16, `(.L_x_2265) ;  /* 0x0000000010087348 */ /* 0x000fea0003c00000 */
[----:B------:R0:W1:Y:S02]  /*2160*/  SHFL.BFLY P0, R20, R19, R18, R17 ;  /* 0x0c00001213147389 */ /* 0x0000640000000011 */
[----:B01----:R-:W-:Y:S01]  /*2170*/  ENDCOLLECTIVE ;  /* 0x000000000000791b */ /* 0x003fe20003800000 */
.L_x_2265:
        /* <DEDUP_REMOVED lines=12> */
.L_x_2266:
[----:B------:R-:W-:Y:S02]  /*2240*/  IMAD.MOV.U32 R19, RZ, RZ, R21 ;  /* 0x000000ffff137224 */ /* 0x000fe400078e0015 */
[----:B------:R-:W-:-:S07]  /*2250*/  IMAD.MOV.U32 R28, RZ, RZ, R20 ;  /* 0x000000ffff1c7224 */ /* 0x000fce00078e0014 */
[----:B------:R-:W-:Y:S05]  /*2260*/  WARPSYNC.COLLECTIVE R16, `(.L_x_2267) ;  /* 0x0000000010087348 */ /* 0x000fea0003c00000 */
[----:B------:R0:W1:Y:S02]  /*2270*/  SHFL.BFLY P0, R20, R19, R18, R17 ;  /* 0x0c00001213147389 */ /* 0x0000640000000011 */
[----:B01----:R-:W-:Y:S01]  /*2280*/  ENDCOLLECTIVE ;  /* 0x000000000000791b */ /* 0x003fe20003800000 */
.L_x_2267:
[----:B------:R-:W-:Y:S02]  /*2290*/  IMAD.MOV.U32 R19, RZ, RZ, R30 ;  /* 0x000000ffff137224 */ /* 0x000fe400078e001e */
[----:B------:R-:W-:-:S07]  /*22a0*/  IMAD.MOV.U32 R34, RZ, RZ, R20 ;  /* 0x000000ffff227224 */ /* 0x000fce00078e0014 */
[----:B------:R-:W-:Y:S05]  /*22b0*/  WARPSYNC.COLLECTIVE R16, `(.L_x_2268) ;  /* 0x0000000010087348 */ /* 0x000fea0003c00000 */
[----:B------:R0:W1:Y:S02]  /*22c0*/  SHFL.BFLY P0, R20, R19, R18, R17 ;  /* 0x0c00001213147389 */ /* 0x0000640000000011 */
[----:B01----:R-:W-:Y:S01]  /*22d0*/  ENDCOLLECTIVE ;  /* 0x000000000000791b */ /* 0x003fe20003800000 */
.L_x_2268:
        /* <DEDUP_REMOVED lines=12> */
.L_x_2269:
[----:B------:R-:W-:Y:S02]  /*23a0*/  IMAD.MOV.U32 R19, RZ, RZ, R34 ;  /* 0x000000ffff137224 */ /* 0x000fe400078e0022 */
[----:B------:R-:W-:-:S07]  /*23b0*/  IMAD.MOV.U32 R28, RZ, RZ, R20 ;  /* 0x000000ffff1c7224 */ /* 0x000fce00078e0014 */
[----:B------:R-:W-:Y:S05]  /*23c0*/  WARPSYNC.COLLECTIVE R16, `(.L_x_2270) ;  /* 0x0000000010087348 */ /* 0x000fea0003c00000 */
[----:B------:R0:W1:Y:S02]  /*23d0*/  SHFL.BFLY P0, R20, R19, R18, R17 ;  /* 0x0c00001213147389 */ /* 0x0000640000000011 */
[----:B01----:R-:W-:Y:S01]  /*23e0*/  ENDCOLLECTIVE ;  /* 0x000000000000791b */ /* 0x003fe20003800000 */
.L_x_2270:
[----:B------:R-:W-:Y:S01]  /*23f0*/  FSETP.GEU.FTZ.AND P2, PT, R33, R28, PT ;  /* 0x0000001c2100720b */ /* 0x000fe20003f5e000 */
[----:B------:R-:W-:-:S12]  /*2400*/  IMAD.MOV.U32 R19, RZ, RZ, R35 ;  /* 0x000000ffff137224 */ /* 0x000fd800078e0023 */
[----:B------:R-:W-:Y:S01]  /*2410*/  @P2 FSETP.NEU.FTZ.AND P1, PT, R33, R28, PT ;  /* 0x0000001c2100220b */ /* 0x000fe20003f3d000 */
[----:B------:R-:W-:-:S12]  /*2420*/  IMAD.MOV.U32 R29, RZ, RZ, R20 ;  /* 0x000000ffff1d7224 */ /* 0x000fd800078e0014 */
[----:B------:R-:W-:Y:S05]  /*2430*/  WARPSYNC.COLLECTIVE R16, `(.L_x_2271) ;  /* 0x0000000010087348 */ /* 0x000fea0003c00000 */
[----:B------:R0:W1:Y:S02]  /*2440*/  SHFL.BFLY P0, R20, R19, R18, R17 ;  /* 0x0c00001213147389 */ /* 0x0000640000000011 */
[----:B01----:R-:W-:Y:S01]  /*2450*/  ENDCOLLECTIVE ;  /* 0x000000000000791b */ /* 0x003fe20003800000 */
.L_x_2271:
        /* <DEDUP_REMOVED lines=11> */
.L_x_2272:
[----:B------:R-:W-:Y:S02]  /*2510*/  IMAD.MOV.U32 R19, RZ, RZ, R33 ;  /* 0x000000ffff137224 */ /* 0x000fe400078e0021 */
[----:B------:R-:W-:-:S07]  /*2520*/  IMAD.MOV.U32 R21, RZ, RZ, R20 ;  /* 0x000000ffff157224 */ /* 0x000fce00078e0014 */
[----:B------:R-:W-:Y:S05]  /*2530*/  WARPSYNC.COLLECTIVE R16, `(.L_x_2273) ;  /* 0x0000000010087348 */ /* 0x000fea0003c00000 */
[----:B------:R0:W1:Y:S02]  /*2540*/  SHFL.BFLY P0, R20, R19, R18, R17 ;  /* 0x0c00001213147389 */ /* 0x0000640000000011 */
[----:B01----:R-:W-:Y:S01]  /*2550*/  ENDCOLLECTIVE ;  /* 0x000000000000791b */ /* 0x003fe20003800000 */
.L_x_2273:
[----:B------:R-:W-:Y:S02]  /*2560*/  IMAD.MOV.U32 R19, RZ, RZ, R37 ;  /* 0x000000ffff137224 */ /* 0x000fe400078e0025 */
[----:B------:R-:W-:-:S07]  /*2570*/  IMAD.MOV.U32 R32, RZ, RZ, R20 ;  /* 0x000000ffff207224 */ /* 0x000fce00078e0014 */
[----:B------:R-:W-:Y:S05]  /*2580*/  WARPSYNC.COLLECTIVE R16, `(.L_x_2274) ;  /* 0x0000000010087348 */ /* 0x000fea0003c00000 */
[----:B------:R0:W1:Y:S02]  /*2590*/  SHFL.BFLY P0, R20, R19, R18, R17 ;  /* 0x0c00001213147389 */ /* 0x0000640000000011 */
[----:B01----:R-:W-:Y:S01]  /*25a0*/  ENDCOLLECTIVE ;  /* 0x000000000000791b */ /* 0x003fe20003800000 */
.L_x_2274:
[----:B------:R-:W-:Y:S05]  /*25b0*/  BRA `(.L_x_2275) ;  /* 0xffffffe400c47947 */ /* 0x000fea000383ffff */
.L_x_2248:
        /* <DEDUP_REMOVED lines=8> */
.L_x_2277:
[----:B------:R-:W-:Y:S05]  /*2640*/  BSYNC B1 ;  /* 0x0000000000017941 */ /* 0x000fea0003800000 */
.L_x_2276:
        /* <DEDUP_REMOVED lines=9> */
.L_x_2278:
[----:B------:R-:W-:Y:S01]  /*26e0*/  FSETP.GEU.FTZ.AND P2, PT, R34, R21, PT ;  /* 0x000000152200720b */ /* 0x000fe20003f5e000 */
[----:B------:R-:W-:Y:S02]  /*26f0*/  IMAD.MOV.U32 R19, RZ, RZ, R35 ;  /* 0x000000ffff137224 */ /* 0x000fe400078e0023 */
[----:B------:R-:W-:-:S10]  /*2700*/  IMAD.MOV.U32 R30, RZ, RZ, R20 ;  /* 0x000000ffff1e7224 */ /* 0x000fd400078e0014 */
[----:B------:R-:W-:Y:S05]  /*2710*/  WARPSYNC.COLLECTIVE R16, `(.L_x_2279) ;  /* 0x0000000010087348 */ /* 0x000fea0003c00000 */
[----:B------:R0:W1:Y:S02]  /*2720*/  SHFL.BFLY P0, R20, R19, R18, R17 ;  /* 0x0c00001213147389 */ /* 0x0000640000000011 */
[----:B01----:R-:W-:Y:S01]  /*2730*/  ENDCOLLECTIVE ;  /* 0x000000000000791b */ /* 0x003fe20003800000 */
.L_x_2279:
        /* <DEDUP_REMOVED lines=11> */
.L_x_2280:
[----:B------:R-:W-:Y:S02]  /*27f0*/  IMAD.MOV.U32 R19, RZ, RZ, R30 ;  /* 0x000000ffff137224 */ /* 0x000fe400078e001e */
[----:B------:R-:W-:-:S07]  /*2800*/  IMAD.MOV.U32 R28, RZ, RZ, R20 ;  /* 0x000000ffff1c7224 */ /* 0x000fce00078e0014 */
[----:B------:R-:W-:Y:S05]  /*2810*/  WARPSYNC.COLLECTIVE R16, `(.L_x_2281) ;  /* 0x0000000010087348 */ /* 0x000fea0003c00000 */
[----:B------:R0:W1:Y:S02]  /*2820*/  SHFL.BFLY P0, R20, R19, R18, R17 ;  /* 0x0c00001213147389 */ /* 0x0000640000000011 */
[----:B01----:R-:W-:Y:S01]  /*2830*/  ENDCOLLECTIVE ;  /* 0x000000000000791b */ /* 0x003fe20003800000 */
.L_x_2281:
[----:B------:R-:W-:Y:S01]  /*2840*/  FSETP.GEU.FTZ.AND P1, PT, R29, R28, PT ;  /* 0x0000001c1d00720b */ /* 0x000fe20003f3e000 */
[----:B------:R-:W-:-:S12]  /*2850*/  IMAD.MOV.U32 R19, RZ, RZ, R32 ;  /* 0x000000ffff137224 */ /* 0x000fd800078e0020 */
[----:B------:R-:W-:Y:S01]  /*2860*/  @P1 FSETP.NEU.FTZ.AND P2, PT, R29, R28, PT ;  /* 0x0000001c1d00120b */ /* 0x000fe20003f5d000 */
[----:B------:R-:W-:-:S12]  /*2870*/  IMAD.MOV.U32 R35, RZ, RZ, R20 ;  /* 0x000000ffff237224 */ /* 0x000fd800078e0014 */
[----:B------:R-:W-:Y:S05]  /*2880*/  WARPSYNC.COLLECTIVE R16, `(.L_x_2282) ;  /* 0x0000000010087348 */ /* 0x000fea0003c00000 */
[----:B------:R0:W1:Y:S02]  /*2890*/  SHFL.BFLY P0, R20, R19, R18, R17 ;  /* 0x0c00001213147389 */ /* 0x0000640000000011 */
[----:B01----:R-:W-:Y:S01]  /*28a0*/  ENDCOLLECTIVE ;  /* 0x000000000000791b */ /* 0x003fe20003800000 */
.L_x_2282:
        /* <DEDUP_REMOVED lines=12> */
.L_x_2283:
[----:B------:R-:W-:Y:S02]  /*2970*/  IMAD.MOV.U32 R19, RZ, RZ, R33 ;  /* 0x000000ffff137224 */ /* 0x000fe400078e0021 */
[----:B------:R-:W-:-:S07]  /*2980*/  IMAD.MOV.U32 R21, RZ, RZ, R20 ;  /* 0x000000ffff157224 */ /* 0x000fce00078e0014 */
[----:B------:R-:W-:Y:S05]  /*2990*/  WARPSYNC.COLLECTIVE R16, `(.L_x_2284) ;  /* 0x0000000010087348 */ /* 0x000fea0003c00000 */
[----:B------:R0:W1:Y:S02]  /*29a0*/  SHFL.BFLY P0, R20, R19, R18, R17 ;  /* 0x0c00001213147389 */ /* 0x0000640000000011 */
[----:B01----:R-:W-:Y:S01]  /*29b0*/  ENDCOLLECTIVE ;  /* 0x000000000000791b */ /* 0x003fe20003800000 */
.L_x_2284:
[----:B------:R-:W-:Y:S02]  /*29c0*/  IMAD.MOV.U32 R19, RZ, RZ, R29 ;  /* 0x000000ffff137224 */ /* 0x000fe400078e001d */
[----:B------:R-:W-:-:S07]  /*29d0*/  IMAD.MOV.U32 R32, RZ, RZ, R20 ;  /* 0x000000ffff207224 */ /* 0x000fce00078e0014 */
[----:B------:R-:W-:Y:S05]  /*29e0*/  WARPSYNC.COLLECTIVE R16, `(.L_x_2285) ;  /* 0x0000000010087348 */ /* 0x000fea0003c00000 */
[----:B------:R0:W1:Y:S02]  /*29f0*/  SHFL.BFLY P0, R20, R19, R18, R17 ;  /* 0x0c00001213147389 */ /* 0x0000640000000011 */
[----:B01----:R-:W-:Y:S01]  /*2a00*/  ENDCOLLECTIVE ;  /* 0x000000000000791b */ /* 0x003fe20003800000 */
.L_x_2285:
        /* <DEDUP_REMOVED lines=12> */
.L_x_2286:
[----:B------:R-:W-:Y:S02]  /*2ad0*/  IMAD.MOV.U32 R19, RZ, RZ, R35 ;  /* 0x000000ffff137224 */ /* 0x000fe400078e0023 */
[----:B------:R-:W-:-:S07]  /*2ae0*/  IMAD.MOV.U32 R21, RZ, RZ, R20 ;  /* 0x000000ffff157224 */ /* 0x000fce00078e0014 */
[----:B------:R-:W-:Y:S05]  /*2af0*/  WARPSYNC.COLLECTIVE R16, `(.L_x_2287) ;  /* 0x0000000010087348 */ /* 0x000fea0003c00000 */
[----:B------:R0:W1:Y:S02]  /*2b00*/  SHFL.BFLY P0, R20, R19, R18, R17 ;  /* 0x0c00001213147389 */ /* 0x0000640000000011 */
[----:B01----:R-:W-:Y:S01]  /*2b10*/  ENDCOLLECTIVE ;  /* 0x000000000000791b */ /* 0x003fe20003800000 */
.L_x_2287:
[----:B------:R-:W-:Y:S01]  /*2b20*/  FSETP.GEU.FTZ.AND P2, PT, R34, R21, PT ;  /* 0x000000152200720b */ /* 0x000fe20003f5e000 */
[----:B------:R-:W-:-:S12]  /*2b30*/  IMAD.MOV.U32 R19, RZ, RZ, R29 ;  /* 0x000000ffff137224 */ /* 0x000fd800078e001d */
[----:B------:R-:W-:Y:S01]  /*2b40*/  @P2 FSETP.NEU.FTZ.AND P1, PT, R34, R21, PT ;  /* 0x000000152200220b */ /* 0x000fe20003f3d000 */
[----:B------:R-:W-:-:S12]  /*2b50*/  IMAD.MOV.U32 R28, RZ, RZ, R20 ;  /* 0x000000ffff1c7224 */ /* 0x000fd800078e0014 */
[----:B------:R-:W-:Y:S05]  /*2b60*/  WARPSYNC.COLLECTIVE R16, `(.L_x_2288) ;  /* 0x0000000010087348 */ /* 0x000fea0003c00000 */
[----:B------:R0:W1:Y:S02]  /*2b70*/  SHFL.BFLY P0, R20, R19, R18, R17 ;  /* 0x0c00001213147389 */ /* 0x0000640000000011 */
[----:B01----:R-:W-:Y:S01]  /*2b80*/  ENDCOLLECTIVE ;  /* 0x000000000000791b */ /* 0x003fe20003800000 */
.L_x_2288:
        /* <DEDUP_REMOVED lines=11> */
.L_x_2289:
[----:B------:R-:W-:Y:S02]  /*2c40*/  IMAD.MOV.U32 R19, RZ, RZ, R33 ;  /* 0x000000ffff137224 */ /* 0x000fe400078e0021 */
[----:B------:R-:W-:-:S07]  /*2c50*/  IMAD.MOV.U32 R21, RZ, RZ, R20 ;  /* 0x000000ffff157224 */ /* 0x000fce00078e0014 */
[----:B------:R-:W-:Y:S05]  /*2c60*/  WARPSYNC.COLLECTIVE R16, `(.L_x_2290) ;  /* 0x0000000010087348 */ /* 0x000fea0003c00000 */
[----:B------:R0:W1:Y:S02]  /*2c70*/  SHFL.BFLY P0, R20, R19, R18, R17 ;  /* 0x0c00001213147389 */ /* 0x0000640000000011 */
[----:B01----:R-:W-:Y:S01]  /*2c80*/  ENDCOLLECTIVE ;  /* 0x000000000000791b */ /* 0x003fe20003800000 */
.L_x_2290:
[----:B------:R-:W-:Y:S02]  /*2c90*/  IMAD.MOV.U32 R19, RZ, RZ, R37 ;  /* 0x000000ffff137224 */ /* 0x000fe400078e0025 */
[----:B------:R-:W-:-:S07]  /*2ca0*/  IMAD.MOV.U32 R30, RZ, RZ, R20 ;  /* 0x000000ffff1e7224 */ /* 0x000fce00078e0014 */
[----:B------:R-:W-:Y:S05]  /*2cb0*/  WARPSYNC.COLLECTIVE R16, `(.L_x_2291) ;  /* 0x0000000010087348 */ /* 0x000fea0003c00000 */
[----:B------:R0:W1:Y:S02]  /*2cc0*/  SHFL.BFLY P0, R20, R19, R18, R17 ;  /* 0x0c00001213147389 */ /* 0x0000640000000011 */
[----:B01----:R-:W-:Y:S01]  /*2cd0*/  ENDCOLLECTIVE ;  /* 0x000000000000791b */ /* 0x003fe20003800000 */
.L_x_2291:
[----:B------:R-:W-:Y:S05]  /*2ce0*/  BRA `(.L_x_2292) ;  /* 0xffffffe800587947 */ /* 0x000fea000383ffff */
.L_x_2293:
        /* <DEDUP_REMOVED lines=9> */
.L_x_12157:


//--------------------- .text._ZN4vllm3moe10topkGatingILi8ELi128ELi4ELi16ELi32El6__halfLNS0_11ScoringFuncE1EEEvPKT5_PKbPfiPT4_PiiiibPKf --------------------------
	.section	.text._ZN4vllm3moe10topkGatingILi8ELi128ELi4ELi16ELi32El6__halfLNS0_11ScoringFuncE1EEEvPKT5_PKbPfiPT4_PiiiibPKf,"ax",@progbits
	.align	128
        .global         _ZN4vllm3moe10topkGatingILi8ELi128ELi4ELi16ELi32El6__halfLNS0_11ScoringFuncE1EEEvPKT5_PKbPfiPT4_PiiiibPKf
        .type           _ZN4vllm3moe10topkGatingILi8ELi128ELi4ELi16ELi32El6__halfLNS0_11ScoringFuncE1EEEvPKT5_PKbPfiPT4_PiiiibPKf,@function
        .size           _ZN4vllm3moe10topkGatingILi8ELi128ELi4ELi16ELi32El6__halfLNS0_11ScoringFuncE1EEEvPKT5_PKbPfiPT4_PiiiibPKf,(.L_x_12158 - _ZN4vllm3moe10topkGatingILi8ELi128ELi4ELi16ELi32El6__halfLNS0_11ScoringFuncE1EEEvPKT5_PKbPfiPT4_PiiiibPKf)
        .other          _ZN4vllm3moe10topkGatingILi8ELi128ELi4ELi16ELi32El6__halfLNS0_11ScoringFuncE1EEEvPKT5_PKbPfiPT4_PiiiibPKf,@"STO_CUDA_ENTRY STV_DEFAULT"
_ZN4vllm3moe10topkGatingILi8ELi128ELi4ELi16ELi32El6__halfLNS0_11ScoringFuncE1EEEvPKT5_PKbPfiPT4_PiiiibPKf:
.text._ZN4vllm3moe10topkGatingILi8ELi128ELi4ELi16ELi32El6__halfLNS0_11ScoringFuncE1EEEvPKT5_PKbPfiPT4_PiiiibPKf:
        /* <DEDUP_REMOVED lines=128> */
.L_x_2302:
        /* <DEDUP_REMOVED lines=68> */
.L_x_2327:
        /* <DEDUP_REMOVED lines=29> */
.L_x_2298:
[----:B------:R-:W-:Y:S05]  /*0e10*/  BSYNC B1 ;  /* 0x0000000000017941 */ /* 0x000fea0003800000 */
.L_x_2297:
        /* <DEDUP_REMOVED lines=36> */
.L_x_2301:
[----:B------:R-:W-:Y:S05]  /*1060*/  BSYNC B1 ;  /* 0x0000000000017941 */ /* 0x000fea0003800000 */
.L_x_2300:
[----:B------:R-:W-:Y:S05]  /*1070*/  BRA `(.L_x_2302) ;  /* 0xfffffff400e07947 */ /* 0x000fea000383ffff */
.L_x_2295:
[----:B------:R-:W-:Y:S01]  /*1080*/  IMAD.MOV.U32 R31, RZ, RZ, RZ ;  /* 0x000000ffff1f7224 */ /* 0x000fe200078e00ff */
[----:B------:R-:W-:Y:S01]  /*1090*/  ULDC UR10, c[0x0][0x228] ;  /* 0x00008a00000a7ab9 */ /* 0x000fe20000000800 */
[----:B------:R-:W-:Y:S01]  /*10a0*/  ULDC UR11, c[0x0][0x240] ;  /* 0x00009000000b7ab9 */ /* 0x000fe20000000800 */
[----:B------:R-:W-:Y:S01]  /*10b0*/  ULDC UR5, c[0x0][0x248] ;  /* 0x0000920000057ab9 */ /* 0x000fe20000000800 */
[----:B------:R-:W-:-:S05]  /*10c0*/  ULDC.64 UR8, c[0x0][0x240] ;  /* 0x0000900000087ab9 */ /* 0x000fca0000000a00 */
.L_x_2308:
        /* <DEDUP_REMOVED lines=68> */
.L_x_2341:
        /* <DEDUP_REMOVED lines=28> */
.L_x_2305:
[----:B------:R-:W-:Y:S05]  /*16d0*/  BSYNC B1 ;  /* 0x0000000000017941 */ /* 0x000fea0003800000 */
.L_x_2304:
        /* <DEDUP_REMOVED lines=36> */
.L_x_2307:
[----:B------:R-:W-:Y:S05]  /*1920*/  BSYNC B1 ;  /* 0x0000000000017941 */ /* 0x000fea0003800000 */
.L_x_2306:
[----:B------:R-:W-:Y:S05]  /*1930*/  BRA `(.L_x_2308) ;  /* 0xfffffff400e47947 */ /* 0x000fea000383ffff */
.L_x_2299:
[----:B------:R-:W-:Y:S05]  /*1940*/  BSYNC B0 ;  /* 0x0000000000007941 */ /* 0x000fea0003800000 */
.L_x_2294:
        /* <DEDUP_REMOVED lines=20> */
.L_x_2311:
        /* <DEDUP_REMOVED lines=18> */
.L_x_2310:
[----:B------:R-:W-:Y:S05]  /*1bb0*/  BSYNC B0 ;  /* 0x0000000000007941 */ /* 0x000fea0003800000 */
.L_x_2309:
        /* <DEDUP_REMOVED lines=13> */
.L_x_2313:
        /* <DEDUP_REMOVED lines=11> */
.L_x_2312:
[----:B------:R-:W-:Y:S05]  /*1d40*/  EXIT ;  /* 0x000000000000794d */ /* 0x000fea0003800000 */
.L_x_2296:
        /* <DEDUP_REMOVED lines=8> */
.L_x_2315:
[----:B------:R-:W-:Y:S05]  /*1dd0*/  BSYNC B1 ;  /* 0x0000000000017941 */ /* 0x000fea0003800000 */
.L_x_2314:
        /* <DEDUP_REMOVED lines=8> */
.L_x_2316:
[----:B------:R-:W-:Y:S01]  /*1e60*/  FSETP.GEU.FTZ.AND P2, PT, R33, R28, PT ;  /* 0x0000001c2100720b */ /* 0x000fe20003f5e000 */
[----:B------:R-:W-:-:S12]  /*1e70*/  IMAD.MOV.U32 R19, RZ, RZ, R35 ;  /* 0x000000ffff137224 */ /* 0x000fd800078e0023 */
[----:B------:R-:W-:Y:S01]  /*1e80*/  @P2 FSETP.NEU.FTZ.AND P1, PT, R33, R28, PT ;  /* 0x0000001c2100220b */ /* 0x000fe20003f3d000 */
[----:B------:R-:W-:-:S12]  /*1e90*/  IMAD.MOV.U32 R30, RZ, RZ, R20 ;  /* 0x000000ffff1e7224 */ /* 0x000fd800078e0014 */
[----:B------:R-:W-:Y:S05]  /*1ea0*/  WARPSYNC.COLLECTIVE R16, `(.L_x_2317) ;  /* 0x0000000010087348 */ /* 0x000fea0003c00000 */
[----:B------:R0:W1:Y:S02]  /*1eb0*/  SHFL.BFLY P0, R20, R19, R18, R17 ;  /* 0x0c00001213147389 */ /* 0x0000640000000011 */
[----:B01----:R-:W-:Y:S01]  /*1ec0*/  ENDCOLLECTIVE ;  /* 0x000000000000791b */ /* 0x003fe20003800000 */
.L_x_2317:
        /* <DEDUP_REMOVED lines=12> */
.L_x_2318:
[----:B------:R-:W-:Y:S02]  /*1f90*/  IMAD.MOV.U32 R19, RZ, RZ, R28 ;  /* 0x000000ffff137224 */ /* 0x000fe400078e001c */
[----:B------:R-:W-:-:S07]  /*1fa0*/  IMAD.MOV.U32 R32, RZ, RZ, R20 ;  /* 0x000000ffff207224 */ /* 0x000fce00078e0014 */
[----:B------:R-:W-:Y:S05]  /*1fb0*/  WARPSYNC.COLLECTIVE R16, `(.L_x_2319) ;  /* 0x0000000010087348 */ /* 0x000fea0003c00000 */
[----:B------:R0:W1:Y:S02]  /*1fc0*/  SHFL.BFLY P0, R20, R19, R18, R17 ;  /* 0x0c00001213147389 */ /* 0x0000640000000011 */
[----:B01----:R-:W-:Y:S01]  /*1fd0*/  ENDCOLLECTIVE ;  /* 0x000000000000791b */ /* 0x003fe20003800000 */
.L_x_2319:
[----:B------:R-:W-:Y:S02]  /*1fe0*/  IMAD.MOV.U32 R19, RZ, RZ, R29 ;  /* 0x000000ffff137224 */ /* 0x000fe400078e001d */
[----:B------:R-:W-:-:S07]  /*1ff0*/  IMAD.MOV.U32 R33, RZ, RZ, R20 ;  /* 0x000000ffff217224 */ /* 0x000fce00078e0014 */
[----:B------:R-:W-:Y:S05]  /*2000*/  WARPSYNC.COLLECTIVE R16, `(.L_x_2320) ;  /* 0x0000000010087348 */ /* 0x000fea0003c00000 */
[----:B------:R0:W1:Y:S02]  /*2010*/  SHFL.BFLY P0, R20, R19, R18, R17 ;  /* 0x0c00001213147389 */ /* 0x0000640000000011 */
[----:B01----:R-:W-:Y:S01]  /*2020*/  ENDCOLLECTIVE ;  /* 0x000000000000791b */ /* 0x003fe20003800000 */
.L_x_2320:
        /* <DEDUP_REMOVED lines=12> */
.L_x_2321:
[----:B------:R-:W-:Y:S02]  /*20f0*/  IMAD.MOV.U32 R19, RZ, RZ, R34 ;  /* 0x000000ffff137224 */ /* 0x000fe400078e0022 */
[----:B------:R-:W-:-:S07]  /*2100*/  IMAD.MOV.U32 R30, RZ, RZ, R20 ;  /* 0x000000ffff1e7224 */ /* 0x000fce00078e0014 */
[----:B------:R-:W-:Y:S05]  /*2110*/  WARPSYNC.COLLECTIVE R16, `(.L_x_2322) ;  /* 0x0000000010087348 */ /* 0x000fea0003c00000 */
[----:B------:R0:W1:Y:S02]  /*2120*/  SHFL.BFLY P0, R20, R19, R18, R17 ;  /* 0x0c00001213147389 */ /* 0x0000640000000011 */
[----:B01----:R-:W-:Y:S01]  /*2130*/  ENDCOLLECTIVE ;  /* 0x000000000000791b */ /* 0x003fe20003800000 */
.L_x_2322:
[----:B------:R-:W-:Y:S01]  /*2140*/  FSETP.GEU.FTZ.AND P2, PT, R35, R30, PT ;  /* 0x0000001e2300720b */ /* 0x000fe20003f5e000 */
[----:B------:R-:W-:-:S12]  /*2150*/  IMAD.MOV.U32 R19, RZ, RZ, R29 ;  /* 0x000000ffff137224 */ /* 0x000fd800078e001d */
[----:B------:R-:W-:Y:S01]  /*2160*/  @P2 FSETP.NEU.FTZ.AND P1, PT, R35, R30, PT ;  /* 0x0000001e2300220b */ /* 0x000fe20003f3d000 */
[----:B------:R-:W-:-:S12]  /*2170*/  IMAD.MOV.U32 R21, RZ, RZ, R20 ;  /* 0x000000ffff157224 */ /* 0x000fd800078e0014 */
[----:B------:R-:W-:Y:S05]  /*2180*/  WARPSYNC.COLLECTIVE R16, `(.L_x_2323) ;  /* 0x0000000010087348 */ /* 0x000fea0003c00000 */
[----:B------:R0:W1:Y:S02]  /*2190*/  SHFL.BFLY P0, R20, R19, R18, R17 ;  /* 0x0c00001213147389 */ /* 0x0000640000000011 */
[----:B01----:R-:W-:Y:S01]  /*21a0*/  ENDCOLLECTIVE ;  /* 0x000000000000791b */ /* 0x003fe20003800000 */
.L_x_2323:
        /* <DEDUP_REMOVED lines=11> */
.L_x_2324:
[----:B------:R-:W-:Y:S02]  /*2260*/  IMAD.MOV.U32 R19, RZ, RZ, R33 ;  /* 0x000000ffff137224 */ /* 0x000fe400078e0021 */
[----:B------:R-:W-:-:S07]  /*2270*/  IMAD.MOV.U32 R21, RZ, RZ, R20 ;  /* 0x000000ffff157224 */ /* 0x000fce00078e0014 */
[----:B------:R-:W-:Y:S05]  /*2280*/  WARPSYNC.COLLECTIVE R16, `(.L_x_2325) ;  /* 0x0000000010087348 */ /* 0x000fea0003c00000 */
[----:B------:R0:W1:Y:S02]  /*2290*/  SHFL.BFLY P0, R20, R19, R18, R17 ;  /* 0x0c00001213147389 */ /* 0x0000640000000011 */
[----:B01----:R-:W-:Y:S01]  /*22a0*/  ENDCOLLECTIVE ;  /* 0x000000000000791b */ /* 0x003fe20003800000 */
.L_x_2325:
[----:B------:R-:W-:Y:S02]  /*22b0*/  IMAD.MOV.U32 R19, RZ, RZ, R35 ;  /* 0x000000ffff137224 */ /* 0x000fe400078e0023 */
[----:B------:R-:W-:-:S07]  /*22c0*/  IMAD.MOV.U32 R32, RZ, RZ, R20 ;  /* 0x000000ffff207224 */ /* 0x000fce00078e0014 */
[----:B------:R-:W-:Y:S05]  /*22d0*/  WARPSYNC.COLLECTIVE R16, `(.L_x_2326) ;  /* 0x0000000010087348 */ /* 0x000fea0003c00000 */
[----:B------:R0:W1:Y:S02]  /*22e0*/  SHFL.BFLY P0, R20, R19, R18, R17 ;  /* 0x0c00001213147389 */ /* 0x0000640000000011 */
[----:B01----:R-:W-:Y:S01]  /*22f0*/  ENDCOLLECTIVE ;  /* 0x000000000000791b */ /* 0x003fe20003800000 */
.L_x_2326:
[----:B------:R-:W-:Y:S01]  /*2300*/  PLOP3.LUT P0, PT, PT, PT, PT, 0x80, 0x0 ;  /* 0x000000000000781c */ /* 0x000fe20003f0f070 */
[----:B------:R-:W-:-:S12]  /*2310*/  BRA `(.L_x_2327) ;  /* 0xffffffe800487947 */ /* 0x000fd8000383ffff */
.L_x_2303:
        /* <DEDUP_REMOVED lines=8> */
.L_x_2329:
[----:B------:R-:W-:Y:S05]  /*23a0*/  BSYNC B1 ;  /* 0x0000000000017941 */ /* 0x000fea0003800000 */
.L_x_2328:
        /* <DEDUP_REMOVED lines=8> */
.L_x_2330:
[----:B------:R-:W-:Y:S01]  /*2430*/  FSETP.GEU.FTZ.AND P2, PT, R32, R21, PT ;  /* 0x000000152000720b */ /* 0x000fe20003f5e000 */
[----:B------:R-:W-:-:S12]  /*2440*/  IMAD.MOV.U32 R19, RZ, RZ, R33 ;  /* 0x000000ffff137224 */ /* 0x000fd800078e0021 */
[----:B------:R-:W-:Y:S01]  /*2450*/  @P2 FSETP.NEU.FTZ.AND P1, PT, R32, R21, PT ;  /* 0x000000152000220b */ /* 0x000fe20003f3d000 */
[----:B------:R-:W-:-:S12]  /*2460*/  IMAD.MOV.U32 R28, RZ, RZ, R20 ;  /* 0x000000ffff1c7224 */ /* 0x000fd800078e0014 */
[----:B------:R-:W-:Y:S05]  /*2470*/  WARPSYNC.COLLECTIVE R16, `(.L_x_2331) ;  /* 0x0000000010087348 */ /* 0x000fea0003c00000 */
[----:B------:R0:W1:Y:S02]  /*2480*/  SHFL.BFLY P0, R20, R19, R18, R17 ;  /* 0x0c00001213147389 */ /* 0x0000640000000011 */
[----:B01----:R-:W-:Y:S01]  /*2490*/  ENDCOLLECTIVE ;  /* 0x000000000000791b */ /* 0x003fe20003800000 */
.L_x_2331:
        /* <DEDUP_REMOVED lines=12> */
.L_x_2332:
[----:B------:R-:W-:Y:S02]  /*2560*/  IMAD.MOV.U32 R19, RZ, RZ, R28 ;  /* 0x000000ffff137224 */ /* 0x000fe400078e001c */
[----:B------:R-:W-:-:S07]  /*2570*/  IMAD.MOV.U32 R30, RZ, RZ, R20 ;  /* 0x000000ffff1e7224 */ /* 0x000fce00078e0014 */
[----:B------:R-:W-:Y:S05]  /*2580*/  WARPSYNC.COLLECTIVE R16, `(.L_x_2333) ;  /* 0x0000000010087348 */ /* 0x000fea0003c00000 */
[----:B------:R0:W1:Y:S02]  /*2590*/  SHFL.BFLY P0, R20, R19, R18, R17 ;  /* 0x0c00001213147389 */ /* 0x0000640000000011 */
[----:B01----:R-:W-:Y:S01]  /*25a0*/  ENDCOLLECTIVE ;  /* 0x000000000000791b */ /* 0x003fe20003800000 */
.L_x_2333:
[----:B------:R-:W-:Y:S02]  /*25b0*/  IMAD.MOV.U32 R19, RZ, RZ, R21 ;  /* 0x000000ffff137224 */ /* 0x000fe400078e0015 */
[----:B------:R-:W-:-:S07]  /*25c0*/  IMAD.MOV.U32 R33, RZ, RZ, R20 ;  /* 0x000000ffff217224 */ /* 0x000fce00078e0014 */
[----:B------:R-:W-:Y:S05]  /*25d0*/  WARPSYNC.COLLECTIVE R16, `(.L_x_2334) ;  /* 0x0000000010087348 */ /* 0x000fea0003c00000 */
[----:B------:R0:W1:Y:S02]  /*25e0*/  SHFL.BFLY P0, R20, R19, R18, R17 ;  /* 0x0c00001213147389 */ /* 0x0000640000000011 */
[----:B01----:R-:W-:Y:S01]  /*25f0*/  ENDCOLLECTIVE ;  /* 0x000000000000791b */ /* 0x003fe20003800000 */
.L_x_2334:
        /* <DEDUP_REMOVED lines=12> */
.L_x_2335:
[----:B------:R-:W-:Y:S02]  /*26c0*/  IMAD.MOV.U32 R19, RZ, RZ, R32 ;  /* 0x000000ffff137224 */ /* 0x000fe400078e0020 */
[----:B------:R-:W-:-:S07]  /*26d0*/  IMAD.MOV.U32 R30, RZ, RZ, R20 ;  /* 0x000000ffff1e7224 */ /* 0x000fce00078e0014 */
[----:B------:R-:W-:Y:S05]  /*26e0*/  WARPSYNC.COLLECTIVE R16, `(.L_x_2336) ;  /* 0x0000000010087348 */ /* 0x000fea0003c00000 */
[----:B------:R0:W1:Y:S02]  /*26f0*/  SHFL.BFLY P0, R20, R19, R18, R17 ;  /* 0x0c00001213147389 */ /* 0x0000640000000011 */
[----:B01----:R-:W-:Y:S01]  /*2700*/  ENDCOLLECTIVE ;  /* 0x000000000000791b */ /* 0x003fe20003800000 */
.L_x_2336:
[----:B------:R-:W-:Y:S01]  /*2710*/  FSETP.GEU.FTZ.AND P2, PT, R37, R30, PT ;  /* 0x0000001e2500720b */ /* 0x000fe20003f5e000 */
[----:B------:R-:W-:-:S12]  /*2720*/  IMAD.MOV.U32 R19, RZ, RZ, R35 ;  /* 0x000000ffff137224 */ /* 0x000fd800078e0023 */
[----:B------:R-:W-:Y:S01]  /*2730*/  @P2 FSETP.NEU.FTZ.AND P1, PT, R37, R30, PT ;  /* 0x0000001e2500220b */ /* 0x000fe20003f3d000 */
[----:B------:R-:W-:-:S12]  /*2740*/  IMAD.MOV.U32 R21, RZ, RZ, R20 ;  /* 0x000000ffff157224 */ /* 0x000fd800078e0014 */
[----:B------:R-:W-:Y:S05]  /*2750*/  WARPSYNC.COLLECTIVE R16, `(.L_x_2337) ;  /* 0x0000000010087348 */ /* 0x000fea0003c00000 */
[----:B------:R0:W1:Y:S02]  /*2760*/  SHFL.BFLY P0, R20, R19, R18, R17 ;  /* 0x0c00001213147389 */ /* 0x0000640000000011 */
[----:B01----:R-:W-:Y:S01]  /*2770*/  ENDCOLLECTIVE ;  /* 0x000000000000791b */ /* 0x003fe20003800000 */
.L_x_2337:
        /* <DEDUP_REMOVED lines=11> */
.L_x_2338:
[----:B------:R-:W-:Y:S02]  /*2830*/  IMAD.MOV.U32 R19, RZ, RZ, R33 ;  /* 0x000000ffff137224 */ /* 0x000fe400078e0021 */
[----:B------:R-:W-:-:S07]  /*2840*/  IMAD.MOV.U32 R21, RZ, RZ, R20 ;  /* 0x000000ffff157224 */ /* 0x000fce00078e0014 */
[----:B------:R-:W-:Y:S05]  /*2850*/  WARPSYNC.COLLECTIVE R16, `(.L_x_2339) ;  /* 0x0000000010087348 */ /* 0x000fea0003c00000 */
[----:B------:R0:W1:Y:S02]  /*2860*/  SHFL.BFLY P0, R20, R19, R18, R17 ;  /* 0x0c00001213147389 */ /* 0x0000640000000011 */
[----:B01----:R-:W-:Y:S01]  /*2870*/  ENDCOLLECTIVE ;  /* 0x000000000000791b */ /* 0x003fe20003800000 */
.L_x_2339:
[----:B------:R-:W-:Y:S02]  /*2880*/  IMAD.MOV.U32 R19, RZ, RZ, R37 ;  /* 0x000000ffff137224 */ /* 0x000fe400078e0025 */
[----:B------:R-:W-:-:S07]  /*2890*/  IMAD.MOV.U32 R30, RZ, RZ, R20 ;  /* 0x000000ffff1e7224 */ /* 0x000fce00078e0014 */
[----:B------:R-:W-:Y:S05]  /*28a0*/  WARPSYNC.COLLECTIVE R16, `(.L_x_2340) ;  /* 0x0000000010087348 */ /* 0x000fea0003c00000 */
[----:B------:R0:W1:Y:S02]  /*28b0*/  SHFL.BFLY P0, R20, R19, R18, R17 ;  /* 0x0c00001213147389 */ /* 0x0000640000000011 */
[----:B01----:R-:W-:Y:S01]  /*28c0*/  ENDCOLLECTIVE ;  /* 0x000000000000791b */ /* 0x003fe20003800000 */
.L_x_2340:
[----:B------:R-:W-:Y:S01]  /*28d0*/  PLOP3.LUT P0, PT, PT, PT, PT, 0x80, 0x0 ;  /* 0x000000000000781c */ /* 0x000fe20003f0f070 */
[----:B------:R-:W-:-:S12]  /*28e0*/  BRA `(.L_x_2341) ;  /* 0xffffffec00087947 */ /* 0x000fd8000383ffff */
.L_x_2342:
        /* <DEDUP_REMOVED lines=9> */
.L_x_12158:


//--------------------- .text._ZN4vllm3moe10topkGatingILi8ELi64ELi4ELi16ELi32El6__halfLNS0_11ScoringFuncE1EEEvPKT5_PKbPfiPT4_PiiiibPKf --------------------------
	.section	.text._ZN4vllm3moe10topkGatingILi8ELi64ELi4ELi16ELi32El6__halfLNS0_11ScoringFuncE1EEEvPKT5_PKbPfiPT4_PiiiibPKf,"ax",@progbits
	.align	128
        .global         _ZN4vllm3moe10topkGatingILi8ELi64ELi4ELi16ELi32El6__halfLNS0_11ScoringFuncE1EEEvPKT5_PKbPfiPT4_PiiiibPKf
        .type           _ZN4vllm3moe10topkGatingILi8ELi64ELi4ELi16ELi32El6__halfLNS0_11ScoringFuncE1EEEvPKT5_PKbPfiPT4_PiiiibPKf,@function
        .size           _ZN4vllm3moe10topkGatingILi8ELi64ELi4ELi16ELi32El6__halfLNS0_11ScoringFuncE1EEEvPKT5_PKbPfiPT4_PiiiibPKf,(.L_x_12159 - _ZN4vllm3moe10topkGatingILi8ELi64ELi4ELi16ELi32El6__halfLNS0_11ScoringFuncE1EEEvPKT5_PKbPfiPT4_PiiiibPKf)
        .other          _ZN4vllm3moe10topkGatingILi8ELi64ELi4ELi16ELi32El6__halfLNS0_11ScoringFuncE1EEEvPKT5_PKbPfiPT4_PiiiibPKf,@"STO_CUDA_ENTRY STV_DEFAULT"
_ZN4vllm3moe10topkGatingILi8ELi64ELi4ELi16ELi32El6__halfLNS0_11ScoringFuncE1EEEvPKT5_PKbPfiPT4_PiiiibPKf:
.text._ZN4vllm3moe10topkGatingILi8ELi64ELi4ELi16ELi32El6__halfLNS0_11ScoringFuncE1EEEvPKT5_PKbPfiPT4_PiiiibPKf:
        /* <DEDUP_REMOVED lines=128> */
.L_x_2351:
        /* <DEDUP_REMOVED lines=56> */
.L_x_2373:
        /* <DEDUP_REMOVED lines=30> */
.L_x_2347:
[----:B------:R-:W-:Y:S05]  /*0d60*/  BSYNC B1 ;  /* 0x0000000000017941 */ /* 0x000fea0003800000 */
.L_x_2346:
        /* <DEDUP_REMOVED lines=36> */
.L_x_2350:
[----:B------:R-:W-:Y:S05]  /*0fb0*/  BSYNC B1 ;  /* 0x0000000000017941 */ /* 0x000fea0003800000 */
.L_x_2349:
[----:B------:R-:W-:Y:S05]  /*0fc0*/  BRA `(.L_x_2351) ;  /* 0xfffffff8000c7947 */ /* 0x000fea000383ffff */
.L_x_2344:
[----:B------:R-:W-:Y:S01]  /*0fd0*/  IMAD.MOV.U32 R31, RZ, RZ, RZ ;  /* 0x000000ffff1f7224 */ /* 0x000fe200078e00ff */
[----:B------:R-:W-:Y:S01]  /*0fe0*/  ULDC UR10, c[0x0][0x228] ;  /* 0x00008a00000a7ab9 */ /* 0x000fe20000000800 */
[----:B------:R-:W-:Y:S01]  /*0ff0*/  ULDC UR11, c[0x0][0x240] ;  /* 0x00009000000b7ab9 */ /* 0x000fe20000000800 */
[----:B------:R-:W-:Y:S01]  /*1000*/  ULDC UR5, c[0x0][0x248] ;  /* 0x0000920000057ab9 */ /* 0x000fe20000000800 */
[----:B------:R-:W-:-:S05]  /*1010*/  ULDC.64 UR8, c[0x0][0x240] ;  /* 0x0000900000087ab9 */ /* 0x000fca0000000a00 */
.L_x_2357:
        /* <DEDUP_REMOVED lines=56> */
.L_x_2384:
        /* <DEDUP_REMOVED lines=29> */
.L_x_2354:
[----:B------:R-:W-:Y:S05]  /*1570*/  BSYNC B1 ;  /* 0x0000000000017941 */ /* 0x000fea0003800000 */
.L_x_2353:
        /* <DEDUP_REMOVED lines=36> */
.L_x_2356:
[----:B------:R-:W-:Y:S05]  /*17c0*/  BSYNC B1 ;  /* 0x0000000000017941 */ /* 0x000fea0003800000 */
.L_x_2355:
[----:B------:R-:W-:Y:S05]  /*17d0*/  BRA `(.L_x_2357) ;  /* 0xfffffff800107947 */ /* 0x000fea000383ffff */
.L_x_2348:
[----:B------:R-:W-:Y:S05]  /*17e0*/  BSYNC B0 ;  /* 0x0000000000007941 */ /* 0x000fea0003800000 */
.L_x_2343:
        /* <DEDUP_REMOVED lines=20> */
.L_x_2360:
        /* <DEDUP_REMOVED lines=18> */
.L_x_2359:
[----:B------:R-:W-:Y:S05]  /*1a50*/  BSYNC B0 ;  /* 0x0000000000007941 */ /* 0x000fea0003800000 */
.L_x_2358:
        /* <DEDUP_REMOVED lines=13> */
.L_x_2362:
        /* <DEDUP_REMOVED lines=11> */
.L_x_2361:
[----:B------:R-:W-:Y:S05]  /*1be0*/  EXIT ;  /* 0x000000000000794d */ /* 0x000fea0003800000 */
.L_x_2345:
        /* <DEDUP_REMOVED lines=8> */
.L_x_2364:
[----:B------:R-:W-:Y:S05]  /*1c70*/  BSYNC B1 ;  /* 0x0000000000017941 */ /* 0x000fea0003800000 */
.L_x_2363:
        /* <DEDUP_REMOVED lines=8> */
.L_x_2365:
[----:B------:R-:W-:Y:S01]  /*1d00*/  FSETP.GEU.FTZ.AND P2, PT, R29, R28, PT ;  /* 0x0000001c1d00720b */ /* 0x000fe20003f5e000 */
[----:B------:R-:W-:-:S12]  /*1d10*/  IMAD.MOV.U32 R19, RZ, RZ, R33 ;  /* 0x000000ffff137224 */ /* 0x000fd800078e0021 */
[----:B------:R-:W-:Y:S01]  /*1d20*/  @P2 FSETP.NEU.FTZ.AND P1, PT, R29, R28, PT ;  /* 0x0000001c1d00220b */ /* 0x000fe20003f3d000 */
[----:B------:R-:W-:-:S12]  /*1d30*/  IMAD.MOV.U32 R30, RZ, RZ, R20 ;  /* 0x000000ffff1e7224 */ /* 0x000fd800078e0014 */
[----:B------:R-:W-:Y:S05]  /*1d40*/  WARPSYNC.COLLECTIVE R16, `(.L_x_2366) ;  /* 0x0000000010087348 */ /* 0x000fea0003c00000 */
[----:B------:R0:W1:Y:S02]  /*1d50*/  SHFL.BFLY P0, R20, R19, R18, R17 ;  /* 0x0c00001213147389 */ /* 0x0000640000000011 */
[----:B01----:R-:W-:Y:S01]  /*1d60*/  ENDCOLLECTIVE ;  /* 0x000000000000791b */ /* 0x003fe20003800000 */
.L_x_2366:
        /* <DEDUP_REMOVED lines=11> */
.L_x_2367:
[----:B------:R-:W-:Y:S02]  /*1e20*/  IMAD.MOV.U32 R19, RZ, RZ, R30 ;  /* 0x000000ffff137224 */ /* 0x000fe400078e001e */
[----:B------:R-:W-:-:S07]  /*1e30*/  IMAD.MOV.U32 R28, RZ, RZ, R20 ;  /* 0x000000ffff1c7224 */ /* 0x000fce00078e0014 */
[----:B------:R-:W-:Y:S05]  /*1e40*/  WARPSYNC.COLLECTIVE R16, `(.L_x_2368) ;  /* 0x0000000010087348 */ /* 0x000fea0003c00000 */
[----:B------:R0:W1:Y:S02]  /*1e50*/  SHFL.BFLY P0, R20, R19, R18, R17 ;  /* 0x0c00001213147389 */ /* 0x0000640000000011 */
[----:B01----:R-:W-:Y:S01]  /*1e60*/  ENDCOLLECTIVE ;  /* 0x000000000000791b */ /* 0x003fe20003800000 */
.L_x_2368:
[----:B------:R-:W-:Y:S01]  /*1e70*/  FSETP.GEU.FTZ.AND P2, PT, R35, R28, PT ;  /* 0x0000001c2300720b */ /* 0x000fe20003f5e000 */
[----:B------:R-:W-:-:S12]  /*1e80*/  IMAD.MOV.U32 R19, RZ, RZ, R37 ;  /* 0x000000ffff137224 */ /* 0x000fd800078e0025 */
[----:B------:R-:W-:Y:S01]  /*1e90*/  @P2 FSETP.NEU.FTZ.AND P1, PT, R35, R28, PT ;  /* 0x0000001c2300220b */ /* 0x000fe20003f3d000 */
[----:B------:R-:W-:-:S12]  /*1ea0*/  IMAD.MOV.U32 R29, RZ, RZ, R20 ;  /* 0x000000ffff1d7224 */ /* 0x000fd800078e0014 */
[----:B------:R-:W-:Y:S05]  /*1eb0*/  WARPSYNC.COLLECTIVE R16, `(.L_x_2369) ;  /* 0x0000000010087348 */ /* 0x000fea0003c00000 */
[----:B------:R0:W1:Y:S02]  /*1ec0*/  SHFL.BFLY P0, R20, R19, R18, R17 ;  /* 0x0c00001213147389 */ /* 0x0000640000000011 */
[----:B01----:R-:W-:Y:S01]  /*1ed0*/  ENDCOLLECTIVE ;  /* 0x000000000000791b */ /* 0x003fe20003800000 */
.L_x_2369:
        /* <DEDUP_REMOVED lines=11> */
.L_x_2370:
[----:B------:R-:W-:Y:S02]  /*1f90*/  IMAD.MOV.U32 R19, RZ, RZ, R33 ;  /* 0x000000ffff137224 */ /* 0x000fe400078e0021 */
[----:B------:R-:W-:-:S07]  /*1fa0*/  IMAD.MOV.U32 R21, RZ, RZ, R20 ;  /* 0x000000ffff157224 */ /* 0x000fce00078e0014 */
[----:B------:R-:W-:Y:S05]  /*1fb0*/  WARPSYNC.COLLECTIVE R16, `(.L_x_2371) ;  /* 0x0000000010087348 */ /* 0x000fea0003c00000 */
[----:B------:R0:W1:Y:S02]  /*1fc0*/  SHFL.BFLY P0, R20, R19, R18, R17 ;  /* 0x0c00001213147389 */ /* 0x0000640000000011 */
[----:B01----:R-:W-:Y:S01]  /*1fd0*/  ENDCOLLECTIVE ;  /* 0x000000000000791b */ /* 0x003fe20003800000 */
.L_x_2371:
[----:B------:R-:W-:Y:S02]  /*1fe0*/  IMAD.MOV.U32 R19, RZ, RZ, R35 ;  /* 0x000000ffff137224 */ /* 0x000fe400078e0023 */
[----:B------:R-:W-:-:S07]  /*1ff0*/  IMAD.MOV.U32 R32, RZ, RZ, R20 ;  /* 0x000000ffff207224 */ /* 0x000fce00078e0014 */
[----:B------:R-:W-:Y:S05]  /*2000*/  WARPSYNC.COLLECTIVE R16, `(.L_x_2372) ;  /* 0x0000000010087348 */ /* 0x000fea0003c00000 */
[----:B------:R0:W1:Y:S02]  /*2010*/  SHFL.BFLY P0, R20, R19, R18, R17 ;  /* 0x0c00001213147389 */ /* 0x0000640000000011 */
[----:B01----:R-:W-:Y:S01]  /*2020*/  ENDCOLLECTIVE ;  /* 0x000000000000791b */ /* 0x003fe20003800000 */
.L_x_2372:
[----:B------:R-:W-:Y:S05]  /*2030*/  BRA `(.L_x_2373) ;  /* 0xffffffe800d07947 */ /* 0x000fea000383ffff */
.L_x_2352:
        /* <DEDUP_REMOVED lines=8> */
.L_x_2375:
[----:B------:R-:W-:Y:S05]  /*20c0*/  BSYNC B1 ;  /* 0x0000000000017941 */ /* 0x000fea0003800000 */
.L_x_2374:
        /* <DEDUP_REMOVED lines=8> */
.L_x_2376:
[----:B------:R-:W-:Y:S01]  /*2150*/  FSETP.GEU.FTZ.AND P2, PT, R29, R28, PT ;  /* 0x0000001c1d00720b */ /* 0x000fe20003f5e000 */
[----:B------:R-:W-:-:S12]  /*2160*/  IMAD.MOV.U32 R19, RZ, RZ, R37 ;  /* 0x000000ffff137224 */ /* 0x000fd800078e0025 */
[----:B------:R-:W-:Y:S01]  /*2170*/  @P2 FSETP.NEU.FTZ.AND P1, PT, R29, R28, PT ;  /* 0x0000001c1d00220b */ /* 0x000fe20003f3d000 */
[----:B------:R-:W-:-:S12]  /*2180*/  IMAD.MOV.U32 R30, RZ, RZ, R20 ;  /* 0x000000ffff1e7224 */ /* 0x000fd800078e0014 */
[----:B------:R-:W-:Y:S05]  /*2190*/  WARPSYNC.COLLECTIVE R16, `(.L_x_2377) ;  /* 0x0000000010087348 */ /* 0x000fea0003c00000 */
[----:B------:R0:W1:Y:S02]  /*21a0*/  SHFL.BFLY P0, R20, R19, R18, R17 ;  /* 0x0c00001213147389 */ /* 0x0000640000000011 */
[----:B01----:R-:W-:Y:S01]  /*21b0*/  ENDCOLLECTIVE ;  /* 0x000000000000791b */ /* 0x003fe20003800000 */
.L_x_2377:
        /* <DEDUP_REMOVED lines=11> */
.L_x_2378:
[----:B------:R-:W-:Y:S02]  /*2270*/  IMAD.MOV.U32 R19, RZ, RZ, R32 ;  /* 0x000000ffff137224 */ /* 0x000fe400078e0020 */
[----:B------:R-:W-:-:S07]  /*2280*/  IMAD.MOV.U32 R28, RZ, RZ, R20 ;  /* 0x000000ffff1c7224 */ /* 0x000fce00078e0014 */
[----:B------:R-:W-:Y:S05]  /*2290*/  WARPSYNC.COLLECTIVE R16, `(.L_x_2379) ;  /* 0x0000000010087348 */ /* 0x000fea0003c00000 */
[----:B------:R0:W1:Y:S02]  /*22a0*/  SHFL.BFLY P0, R20, R19, R18, R17 ;  /* 0x0c00001213147389 */ /* 0x0000640000000011 */
[----:B01----:R-:W-:Y:S01]  /*22b0*/  ENDCOLLECTIVE ;  /* 0x000000000000791b */ /* 0x003fe20003800000 */
.L_x_2379:
[----:B------:R-:W-:Y:S01]  /*22c0*/  FSETP.GEU.FTZ.AND P2, PT, R33, R28, PT ;  /* 0x0000001c2100720b */ /* 0x000fe20003f5e000 */
[----:B------:R-:W-:-:S12]  /*22d0*/  IMAD.MOV.U32 R19, RZ, RZ, R35 ;  /* 0x000000ffff137224 */ /* 0x000fd800078e0023 */
[----:B------:R-:W-:Y:S01]  /*22e0*/  @P2 FSETP.NEU.FTZ.AND P1, PT, R33, R28, PT ;  /* 0x0000001c2100220b */ /* 0x000fe20003f3d000 */
[----:B------:R-:W-:-:S12]  /*22f0*/  IMAD.MOV.U32 R29, RZ, RZ, R20 ;  /* 0x000000ffff1d7224 */ /* 0x000fd800078e0014 */
[----:B------:R-:W-:Y:S05]  /*2300*/  WARPSYNC.COLLECTIVE R16, `(.L_x_2380) ;  /* 0x0000000010087348 */ /* 0x000fea0003c00000 */
[----:B------:R0:W1:Y:S02]  /*2310*/  SHFL.BFLY P0, R20, R19, R18, R17 ;  /* 0x0c00001213147389 */ /* 0x0000640000000011 */
[----:B01----:R-:W-:Y:S01]  /*2320*/  ENDCOLLECTIVE ;  /* 0x000000000000791b */ /* 0x003fe20003800000 */
.L_x_2380:
        /* <DEDUP_REMOVED lines=11> */
.L_x_2381:
[----:B------:R-:W-:Y:S02]  /*23e0*/  IMAD.MOV.U32 R19, RZ, RZ, R33 ;  /* 0x000000ffff137224 */ /* 0x000fe400078e0021 */
[----:B------:R-:W-:-:S07]  /*23f0*/  IMAD.MOV.U32 R21, RZ, RZ, R20 ;  /* 0x000000ffff157224 */ /* 0x000fce00078e0014 */
[----:B------:R-:W-:Y:S05]  /*2400*/  WARPSYNC.COLLECTIVE R16, `(.L_x_2382) ;  /* 0x0000000010087348 */ /* 0x000fea0003c00000 */
[----:B------:R0:W1:Y:S02]  /*2410*/  SHFL.BFLY P0, R20, R19, R18, R17 ;  /* 0x0c00001213147389 */ /* 0x0000640000000011 */
[----:B01----:R-:W-:Y:S01]  /*2420*/  ENDCOLLECTIVE ;  /* 0x000000000000791b */ /* 0x003fe20003800000 */
.L_x_2382:
[----:B------:R-:W-:Y:S02]  /*2430*/  IMAD.MOV.U32 R19, RZ, RZ, R37 ;  /* 0x000000ffff137224 */ /* 0x000fe400078e0025 */
[----:B------:R-:W-:-:S07]  /*2440*/  IMAD.MOV.U32 R30, RZ, RZ, R20 ;  /* 0x000000ffff1e7224 */ /* 0x000fce00078e0014 */
[----:B------:R-:W-:Y:S05]  /*2450*/  WARPSYNC.COLLECTIVE R16, `(.L_x_2383) ;  /* 0x0000000010087348 */ /* 0x000fea0003c00000 */
[----:B------:R0:W1:Y:S02]  /*2460*/  SHFL.BFLY P0, R20, R19, R18, R17 ;  /* 0x0c00001213147389 */ /* 0x0000640000000011 */
[----:B01----:R-:W-:Y:S01]  /*2470*/  ENDCOLLECTIVE ;  /* 0x000000000000791b */ /* 0x003fe20003800000 */
.L_x_2383:
[----:B------:R-:W-:Y:S05]  /*2480*/  BRA `(.L_x_2384) ;  /* 0xffffffec00c47947 */ /* 0x000fea000383ffff */
.L_x_2385:
        /* <DEDUP_REMOVED lines=15> */
.L_x_12159:


//--------------------- .text._ZN4vllm3moe10topkGatingILi8ELi32ELi4ELi16ELi32El6__halfLNS0_11ScoringFuncE1EEEvPKT5_PKbPfiPT4_PiiiibPKf --------------------------
	.section	.text._ZN4vllm3moe10topkGatingILi8ELi32ELi4ELi16ELi32El6__halfLNS0_11ScoringFuncE1EEEvPKT5_PKbPfiPT4_PiiiibPKf,"ax",@progbits
	.align	128
        .global         _ZN4vllm3moe10topkGatingILi8ELi32ELi4ELi16ELi32El6__halfLNS0_11ScoringFuncE1EEEvPKT5_PKbPfiPT4_PiiiibPKf
        .type           _ZN4vllm3moe10topkGatingILi8ELi32ELi4ELi16ELi32El6__halfLNS0_11ScoringFuncE1EEEvPKT5_PKbPfiPT4_PiiiibPKf,@function
        .size           _ZN4vllm3moe10topkGatingILi8ELi32ELi4ELi16ELi32El6__halfLNS0_11ScoringFuncE1EEEvPKT5_PKbPfiPT4_PiiiibPKf,(.L_x_12160 - _ZN4vllm3moe10topkGatingILi8ELi32ELi4ELi16ELi32El6__halfLNS0_11ScoringFuncE1EEEvPKT5_PKbPfiPT4_PiiiibPKf)
        .other          _ZN4vllm3moe10topkGatingILi8ELi32ELi4ELi16ELi32El6__halfLNS0_11ScoringFuncE1EEEvPKT5_PKbPfiPT4_PiiiibPKf,@"STO_CUDA_ENTRY STV_DEFAULT"
_ZN4vllm3moe10topkGatingILi8ELi32ELi4ELi16ELi32El6__halfLNS0_11ScoringFuncE1EEEvPKT5_PKbPfiPT4_PiiiibPKf:
.text._ZN4vllm3moe10topkGatingILi8ELi32ELi4ELi16ELi32El6__halfLNS0_11ScoringFuncE1EEEvPKT5_PKbPfiPT4_PiiiibPKf:
        /* <DEDUP_REMOVED lines=128> */
.L_x_2394:
        /* <DEDUP_REMOVED lines=46> */
.L_x_2413:
        /* <DEDUP_REMOVED lines=29> */
.L_x_2390:
[----:B------:R-:W-:Y:S05]  /*0cb0*/  BSYNC B1 ;  /* 0x0000000000017941 */ /* 0x000fea0003800000 */
.L_x_2389:
        /* <DEDUP_REMOVED lines=36> */
.L_x_2393:
[----:B------:R-:W-:Y:S05]  /*0f00*/  BSYNC B1 ;  /* 0x0000000000017941 */ /* 0x000fea0003800000 */
.L_x_2392:
[----:B------:R-:W-:Y:S05]  /*0f10*/  BRA `(.L_x_2394) ;  /* 0xfffffff800387947 */ /* 0x000fea000383ffff */
.L_x_2387:
[----:B------:R-:W-:Y:S01]  /*0f20*/  IMAD.MOV.U32 R31, RZ, RZ, RZ ;  /* 0x000000ffff1f7224 */ /* 0x000fe200078e00ff */
[----:B------:R-:W-:Y:S01]  /*0f30*/  ULDC UR10, c[0x0][0x228] ;  /* 0x00008a00000a7ab9 */ /* 0x000fe20000000800 */
[----:B------:R-:W-:Y:S01]  /*0f40*/  ULDC UR11, c[0x0][0x240] ;  /* 0x00009000000b7ab9 */ /* 0x000fe20000000800 */
[----:B------:R-:W-:Y:S01]  /*0f50*/  ULDC UR5, c[0x0][0x248] ;  /* 0x0000920000057ab9 */ /* 0x000fe20000000800 */
[----:B------:R-:W-:-:S05]  /*0f60*/  ULDC.64 UR8, c[0x0][0x240] ;  /* 0x0000900000087ab9 */ /* 0x000fca0000000a00 */
.L_x_2400:
        /* <DEDUP_REMOVED lines=46> */
.L_x_2421:
        /* <DEDUP_REMOVED lines=28> */
.L_x_2397:
[----:B------:R-:W-:Y:S05]  /*1410*/  BSYNC B1 ;  /* 0x0000000000017941 */ /* 0x000fea0003800000 */
.L_x_2396:
        /* <DEDUP_REMOVED lines=36> */
.L_x_2399:
[----:B------:R-:W-:Y:S05]  /*1660*/  BSYNC B1 ;  /* 0x0000000000017941 */ /* 0x000fea0003800000 */
.L_x_2398:
[----:B------:R-:W-:Y:S05]  /*1670*/  BRA `(.L_x_2400) ;  /* 0xfffffff8003c7947 */ /* 0x000fea000383ffff */
.L_x_2391:
[----:B------:R-:W-:Y:S05]  /*1680*/  BSYNC B0 ;  /* 0x0000000000007941 */ /* 0x000fea0003800000 */
.L_x_2386:
        /* <DEDUP_REMOVED lines=20> */
.L_x_2403:
        /* <DEDUP_REMOVED lines=18> */
.L_x_2402:
[----:B------:R-:W-:Y:S05]  /*18f0*/  BSYNC B0 ;  /* 0x0000000000007941 */ /* 0x000fea0003800000 */
.L_x_2401:
        /* <DEDUP_REMOVED lines=13> */
.L_x_2405:
        /* <DEDUP_REMOVED lines=11> */
.L_x_2404:
[----:B------:R-:W-:Y:S05]  /*1a80*/  EXIT ;  /* 0x000000000000794d */ /* 0x000fea0003800000 */
.L_x_2388:
        /* <DEDUP_REMOVED lines=8> */
.L_x_2407:
[----:B------:R-:W-:Y:S05]  /*1b10*/  BSYNC B1 ;  /* 0x0000000000017941 */ /* 0x000fea0003800000 */
.L_x_2406:
        /* <DEDUP_REMOVED lines=8> */
.L_x_2408:
[----:B------:R-:W-:Y:S01]  /*1ba0*/  FSETP.GEU.FTZ.AND P2, PT, R30, R21, PT ;  /* 0x000000151e00720b */ /* 0x000fe20003f5e000 */
[----:B------:R-:W-:-:S12]  /*1bb0*/  IMAD.MOV.U32 R16, RZ, RZ, R33 ;  /* 0x000000ffff107224 */ /* 0x000fd800078e0021 */
[----:B------:R-:W-:Y:S01]  /*1bc0*/  @P2 FSETP.NEU.FTZ.AND P1, PT, R30, R21, PT ;  /* 0x000000151e00220b */ /* 0x000fe20003f3d000 */
[----:B------:R-:W-:-:S12]  /*1bd0*/  IMAD.MOV.U32 R28, RZ, RZ, R20 ;  /* 0x000000ffff1c7224 */ /* 0x000fd800078e0014 */
[----:B------:R-:W-:Y:S05]  /*1be0*/  WARPSYNC.COLLECTIVE R19, `(.L_x_2409) ;  /* 0x0000000013087348 */ /* 0x000fea0003c00000 */
[----:B------:R0:W1:Y:S02]  /*1bf0*/  SHFL.BFLY P0, R20, R16, R17, R18 ;  /* 0x0c00001110147389 */ /* 0x0000640000000012 */
[----:B01----:R-:W-:Y:S01]  /*1c00*/  ENDCOLLECTIVE ;  /* 0x000000000000791b */ /* 0x003fe20003800000 */
.L_x_2409:
        /* <DEDUP_REMOVED lines=11> */
.L_x_2410:
[----:B------:R-:W-:Y:S02]  /*1cc0*/  IMAD.MOV.U32 R16, RZ, RZ, R35 ;  /* 0x000000ffff107224 */ /* 0x000fe400078e0023 */
[----:B------:R-:W-:-:S07]  /*1cd0*/  IMAD.MOV.U32 R21, RZ, RZ, R20 ;  /* 0x000000ffff157224 */ /* 0x000fce00078e0014 */
[----:B------:R-:W-:Y:S05]  /*1ce0*/  WARPSYNC.COLLECTIVE R19, `(.L_x_2411) ;  /* 0x0000000013087348 */ /* 0x000fea0003c00000 */
[----:B------:R0:W1:Y:S02]  /*1cf0*/  SHFL.BFLY P0, R20, R16, R17, R18 ;  /* 0x0c00001110147389 */ /* 0x0000640000000012 */
[----:B01----:R-:W-:Y:S01]  /*1d00*/  ENDCOLLECTIVE ;  /* 0x000000000000791b */ /* 0x003fe20003800000 */
.L_x_2411:
[----:B------:R-:W-:Y:S02]  /*1d10*/  IMAD.MOV.U32 R16, RZ, RZ, R37 ;  /* 0x000000ffff107224 */ /* 0x000fe400078e0025 */
[----:B------:R-:W-:-:S07]  /*1d20*/  IMAD.MOV.U32 R32, RZ, RZ, R20 ;  /* 0x000000ffff207224 */ /* 0x000fce00078e0014 */
[----:B------:R-:W-:Y:S05]  /*1d30*/  WARPSYNC.COLLECTIVE R19, `(.L_x_2412) ;  /* 0x0000000013087348 */ /* 0x000fea0003c00000 */
[----:B------:R0:W1:Y:S02]  /*1d40*/  SHFL.BFLY P0, R20, R16, R17, R18 ;  /* 0x0c00001110147389 */ /* 0x0000640000000012 */
[----:B01----:R-:W-:Y:S01]  /*1d50*/  ENDCOLLECTIVE ;  /* 0x000000000000791b */ /* 0x003fe20003800000 */
.L_x_2412:
[----:B------:R-:W-:Y:S01]  /*1d60*/  PLOP3.LUT P0, PT, PT, PT, PT, 0x80, 0x0 ;  /* 0x000000000000781c */ /* 0x000fe20003f0f070 */
[----:B------:R-:W-:-:S12]  /*1d70*/  BRA `(.L_x_2413) ;  /* 0xffffffec00587947 */ /* 0x000fd8000383ffff */
.L_x_2395:
        /* <DEDUP_REMOVED lines=8> */
.L_x_2415:
[----:B------:R-:W-:Y:S05]  /*1e00*/  BSYNC B1 ;  /* 0x0000000000017941 */ /* 0x000fea0003800000 */
.L_x_2414:
        /* <DEDUP_REMOVED lines=8> */
.L_x_2416:
[----:B------:R-:W-:Y:S01]  /*1e90*/  FSETP.GEU.FTZ.AND P2, PT, R30, R21, PT ;  /* 0x000000151e00720b */ /* 0x000fe20003f5e000 */
[----:B------:R-:W-:-:S12]  /*1ea0*/  IMAD.MOV.U32 R16, RZ, RZ, R37 ;  /* 0x000000ffff107224 */ /* 0x000fd800078e0025 */
[----:B------:R-:W-:Y:S01]  /*1eb0*/  @P2 FSETP.NEU.FTZ.AND P1, PT, R30, R21, PT ;  /* 0x000000151e00220b */ /* 0x000fe20003f3d000 */
[----:B------:R-:W-:-:S12]  /*1ec0*/  IMAD.MOV.U32 R28, RZ, RZ, R20 ;  /* 0x000000ffff1c7224 */ /* 0x000fd800078e0014 */
[----:B------:R-:W-:Y:S05]  /*1ed0*/  WARPSYNC.COLLECTIVE R19, `(.L_x_2417) ;  /* 0x0000000013087348 */ /* 0x000fea0003c00000 */
[----:B------:R0:W1:Y:S02]  /*1ee0*/  SHFL.BFLY P0, R20, R16, R17, R18 ;  /* 0x0c00001110147389 */ /* 0x0000640000000012 */
[----:B01----:R-:W-:Y:S01]  /*1ef0*/  ENDCOLLECTIVE ;  /* 0x000000000000791b */ /* 0x003fe20003800000 */
.L_x_2417:
        /* <DEDUP_REMOVED lines=11> */
.L_x_2418:
[----:B------:R-:W-:Y:S02]  /*1fb0*/  IMAD.MOV.U32 R16, RZ, RZ, R33 ;  /* 0x000000ffff107224 */ /* 0x000fe400078e0021 */
[----:B------:R-:W-:-:S07]  /*1fc0*/  IMAD.MOV.U32 R21, RZ, RZ, R20 ;  /* 0x000000ffff157224 */ /* 0x000fce00078e0014 */
[----:B------:R-:W-:Y:S05]  /*1fd0*/  WARPSYNC.COLLECTIVE R19, `(.L_x_2419) ;  /* 0x0000000013087348 */ /* 0x000fea0003c00000 */
[----:B------:R0:W1:Y:S02]  /*1fe0*/  SHFL.BFLY P0, R20, R16, R17, R18 ;  /* 0x0c00001110147389 */ /* 0x0000640000000012 */
[----:B01----:R-:W-:Y:S01]  /*1ff0*/  ENDCOLLECTIVE ;  /* 0x000000000000791b */ /* 0x003fe20003800000 */
.L_x_2419:
[----:B------:R-:W-:Y:S02]  /*2000*/  IMAD.MOV.U32 R16, RZ, RZ, R35 ;  /* 0x000000ffff107224 */ /* 0x000fe400078e0023 */
[----:B------:R-:W-:-:S07]  /*2010*/  IMAD.MOV.U32 R30, RZ, RZ, R20 ;  /* 0x000000ffff1e7224 */ /* 0x000fce00078e0014 */
[----:B------:R-:W-:Y:S05]  /*2020*/  WARPSYNC.COLLECTIVE R19, `(.L_x_2420) ;  /* 0x0000000013087348 */ /* 0x000fea0003c00000 */
[----:B------:R0:W1:Y:S02]  /*2030*/  SHFL.BFLY P0, R20, R16, R17, R18 ;  /* 0x0c00001110147389 */ /* 0x0000640000000012 */
[----:B01----:R-:W-:Y:S01]  /*2040*/  ENDCOLLECTIVE ;  /* 0x000000000000791b */ /* 0x003fe20003800000 */
.L_x_2420:
[----:B------:R-:W-:Y:S01]  /*2050*/  PLOP3.LUT P0, PT, PT, PT, PT, 0x80, 0x0 ;  /* 0x000000000000781c */ /* 0x000fe20003f0f070 */
[----:B------:R-:W-:-:S12]  /*2060*/  BRA `(.L_x_2421) ;  /* 0xfffffff000787947 */ /* 0x000fd8000383ffff */
.L_x_2422:
        /* <DEDUP_REMOVED lines=9> */
.L_x_12160:


//--------------------- .text._ZN4vllm3moe10topkGatingILi8ELi16ELi4ELi16ELi32El6__halfLNS0_11ScoringFuncE1EEEvPKT5_PKbPfiPT4_PiiiibPKf --------------------------
	.section	.text._ZN4vllm3moe10topkGatingILi8ELi16ELi4ELi16ELi32El6__halfLNS0_11ScoringFuncE1EEEvPKT5_PKbPfiPT4_PiiiibPKf,"ax",@progbits
	.align	128
        .global         _ZN4vllm3moe10topkGatingILi8ELi16ELi4ELi16ELi32El6__halfLNS0_11ScoringFuncE1EEEvPKT5_PKbPfiPT4_PiiiibPKf
        .type           _ZN4vllm3moe10topkGatingILi8ELi16ELi4ELi16ELi32El6__halfLNS0_11ScoringFuncE1EEEvPKT5_PKbPfiPT4_PiiiibPKf,@function
        .size           _ZN4vllm3moe10topkGatingILi8ELi16ELi4ELi16ELi32El6__halfLNS0_11ScoringFuncE1EEEvPKT5_PKbPfiPT4_PiiiibPKf,(.L_x_12161 - _ZN4vllm3moe10topkGatingILi8ELi16ELi4ELi16ELi32El6__halfLNS0_11ScoringFuncE1EEEvPKT5_PKbPfiPT4_PiiiibPKf)
        .other          _ZN4vllm3moe10topkGatingILi8ELi16ELi4ELi16ELi32El6__halfLNS0_11ScoringFuncE1EEEvPKT5_PKbPfiPT4_PiiiibPKf,@"STO_CUDA_ENTRY STV_DEFAULT"
_ZN4vllm3moe10topkGatingILi8ELi16ELi4ELi16ELi32El6__halfLNS0_11ScoringFuncE1EEEvPKT5_PKbPfiPT4_PiiiibPKf:
.text._ZN4vllm3moe10topkGatingILi8ELi16ELi4ELi16ELi32El6__halfLNS0_11ScoringFuncE1EEEvPKT5_PKbPfiPT4_PiiiibPKf:
        /* <DEDUP_REMOVED lines=128> */
.L_x_2431:
        /* <DEDUP_REMOVED lines=34> */
.L_x_2447:
        /* <DEDUP_REMOVED lines=31> */
.L_x_2427:
[----:B------:R-:W-:Y:S05]  /*0c10*/  BSYNC B1 ;  /* 0x0000000000017941 */ /* 0x000fea0003800000 */
.L_x_2426:
        /* <DEDUP_REMOVED lines=35> */
.L_x_2430:
[----:B------:R-:W-:Y:S05]  /*0e50*/  BSYNC B1 ;  /* 0x0000000000017941 */ /* 0x000fea0003800000 */
.L_x_2429:
[----:B------:R-:W-:Y:S05]  /*0e60*/  BRA `(.L_x_2431) ;  /* 0xfffffff800647947 */ /* 0x000fea000383ffff */
.L_x_2424:
[----:B------:R-:W-:Y:S01]  /*0e70*/  IMAD.MOV.U32 R31, RZ, RZ, RZ ;  /* 0x000000ffff1f7224 */ /* 0x000fe200078e00ff */
[----:B------:R-:W-:Y:S01]  /*0e80*/  ULDC UR10, c[0x0][0x228] ;  /* 0x00008a00000a7ab9 */ /* 0x000fe20000000800 */
[----:B------:R-:W-:Y:S01]  /*0e90*/  ULDC UR11, c[0x0][0x240] ;  /* 0x00009000000b7ab9 */ /* 0x000fe20000000800 */
[----:B------:R-:W-:Y:S01]  /*0ea0*/  ULDC UR5, c[0x0][0x248] ;  /* 0x0000920000057ab9 */ /* 0x000fe20000000800 */
[----:B------:R-:W-:-:S05]  /*0eb0*/  ULDC.64 UR8, c[0x0][0x240] ;  /* 0x0000900000087ab9 */ /* 0x000fca0000000a00 */
.L_x_2437:
        /* <DEDUP_REMOVED lines=34> */
.L_x_2452:
        /* <DEDUP_REMOVED lines=30> */
.L_x_2434:
[----:B------:R-:W-:Y:S05]  /*12c0*/  BSYNC B1 ;  /* 0x0000000000017941 */ /* 0x000fea0003800000 */
.L_x_2433:
        /* <DEDUP_REMOVED lines=35> */
.L_x_2436:
[----:B------:R-:W-:Y:S05]  /*1500*/  BSYNC B1 ;  /* 0x0000000000017941 */ /* 0x000fea0003800000 */
.L_x_2435:
[----:B------:R-:W-:Y:S05]  /*1510*/  BRA `(.L_x_2437) ;  /* 0xfffffff800687947 */ /* 0x000fea000383ffff */
.L_x_2428:
[----:B------:R-:W-:Y:S05]  /*1520*/  BSYNC B0 ;  /* 0x0000000000007941 */ /* 0x000fea0003800000 */
.L_x_2423:
        /* <DEDUP_REMOVED lines=21> */
.L_x_2440:
        /* <DEDUP_REMOVED lines=18> */
.L_x_2439:
[----:B------:R-:W-:Y:S05]  /*17a0*/  BSYNC B0 ;  /* 0x0000000000007941 */ /* 0x000fea0003800000 */
.L_x_2438:
        /* <DEDUP_REMOVED lines=13> */
.L_x_2442:
        /* <DEDUP_REMOVED lines=11> */
.L_x_2441:
[----:B------:R-:W-:Y:S05]  /*1930*/  EXIT ;  /* 0x000000000000794d */ /* 0x000fea0003800000 */
.L_x_2425:
        /* <DEDUP_REMOVED lines=8> */
.L_x_2444:
[----:B------:R-:W-:Y:S05]  /*19c0*/  BSYNC B1 ;  /* 0x0000000000017941 */ /* 0x000fea0003800000 */
.L_x_2443:
        /* <DEDUP_REMOVED lines=8> */
.L_x_2445:
[----:B------:R-:W-:Y:S02]  /*1a50*/  IMAD.MOV.U32 R29, RZ, RZ, R21 ;  /* 0x000000ffff1d7224 */ /* 0x000fe400078e0015 */
[----:B------:R-:W-:-:S07]  /*1a60*/  IMAD.MOV.U32 R32, RZ, RZ, R28 ;  /* 0x000000ffff207224 */ /* 0x000fce00078e001c */
[----:B------:R-:W-:Y:S05]  /*1a70*/  WARPSYNC.COLLECTIVE R20, `(.L_x_2446) ;  /* 0x0000000014087348 */ /* 0x000fea0003c00000 */
[----:B------:R0:W1:Y:S02]  /*1a80*/  SHFL.BFLY P0, R28, R29, R33, R34 ;  /* 0x0c0000211d1c7389 */ /* 0x0000640000000022 */
[----:B01----:R-:W-:Y:S01]  /*1a90*/  ENDCOLLECTIVE ;  /* 0x000000000000791b */ /* 0x003fe20003800000 */
.L_x_2446:
[----:B------:R-:W-:Y:S05]  /*1aa0*/  BRA `(.L_x_2447) ;  /* 0xffffffec00dc7947 */ /* 0x000fea000383ffff */
.L_x_2432:
        /* <DEDUP_REMOVED lines=8> */
.L_x_2449:
[----:B------:R-:W-:Y:S05]  /*1b30*/  BSYNC B1 ;  /* 0x0000000000017941 */ /* 0x000fea0003800000 */
.L_x_2448:
        /* <DEDUP_REMOVED lines=8> */
.L_x_2450:
[----:B------:R-:W-:Y:S02]  /*1bc0*/  IMAD.MOV.U32 R29, RZ, RZ, R21 ;  /* 0x000000ffff1d7224 */ /* 0x000fe400078e0015 */
[----:B------:R-:W-:-:S07]  /*1bd0*/  IMAD.MOV.U32 R17, RZ, RZ, R28 ;  /* 0x000000ffff117224 */ /* 0x000fce00078e001c */
[----:B------:R-:W-:Y:S05]  /*1be0*/  WARPSYNC.COLLECTIVE R20, `(.L_x_2451) ;  /* 0x0000000014087348 */ /* 0x000fea0003c00000 */
[----:B------:R0:W1:Y:S02]  /*1bf0*/  SHFL.BFLY P0, R28, R29, R33, R34 ;  /* 0x0c0000211d1c7389 */ /* 0x0000640000000022 */
[----:B01----:R-:W-:Y:S01]  /*1c00*/  ENDCOLLECTIVE ;  /* 0x000000000000791b */ /* 0x003fe20003800000 */
.L_x_2451:
[----:B------:R-:W-:Y:S01]  /*1c10*/  IMAD.MOV.U32 R30, RZ, RZ, R28 ;  /* 0x000000ffff1e7224 */ /* 0x000fe200078e001c */
[----:B------:R-:W-:Y:S06]  /*1c20*/  BRA `(.L_x_2452) ;  /* 0xfffffff4002c7947 */ /* 0x000fec000383ffff */
.L_x_2453:
        /* <DEDUP_REMOVED lines=13> */
.L_x_12161:


//--------------------- .text._ZN4vllm3moe10topkGatingILi8ELi8ELi4ELi16ELi32El6__halfLNS0_11ScoringFuncE1EEEvPKT5_PKbPfiPT4_PiiiibPKf --------------------------
	.section	.text._ZN4vllm3moe10topkGatingILi8ELi8ELi4ELi16ELi32El6__halfLNS0_11ScoringFuncE1EEEvPKT5_PKbPfiPT4_PiiiibPKf,"ax",@progbits
	.align	128
        .global         _ZN4vllm3moe10topkGatingILi8ELi8ELi4ELi16ELi32El6__halfLNS0_11ScoringFuncE1EEEvPKT5_PKbPfiPT4_PiiiibPKf
        .type           _ZN4vllm3moe10topkGatingILi8ELi8ELi4ELi16ELi32El6__halfLNS0_11ScoringFuncE1EEEvPKT5_PKbPfiPT4_PiiiibPKf,@function
        .size           _ZN4vllm3moe10topkGatingILi8ELi8ELi4ELi16ELi32El6__halfLNS0_11ScoringFuncE1EEEvPKT5_PKbPfiPT4_PiiiibPKf,(.L_x_12162 - _ZN4vllm3moe10topkGatingILi8ELi8ELi4ELi16ELi32El6__halfLNS0_11ScoringFuncE1EEEvPKT5_PKbPfiPT4_PiiiibPKf)
        .other          _ZN4vllm3moe10topkGatingILi8ELi8ELi4ELi16ELi32El6__halfLNS0_11ScoringFuncE1EEEvPKT5_PKbPfiPT4_PiiiibPKf,@"STO_CUDA_ENTRY STV_DEFAULT"
_ZN4vllm3moe10topkGatingILi8ELi8ELi4ELi16ELi32El6__halfLNS0_11ScoringFuncE1EEEvPKT5_PKbPfiPT4_PiiiibPKf:
.text._ZN4vllm3moe10topkGatingILi8ELi8ELi4ELi16ELi32El6__halfLNS0_11ScoringFuncE1EEEvPKT5_PKbPfiPT4_PiiiibPKf:
        /* <DEDUP_REMOVED lines=21> */
[----:B------:R-:W-:-:S04]  /*0150*/  @P1 IADD3 R8, P2, R23, UR8, RZ ;  /* 0x0000000817081c10 */ /* 0x000fc8000ff5e0ff */
[----:B------:R-:W-:Y:S01]  /*0160*/  @P1 LEA.HI.X.SX32 R9, R23, UR9, 0x1, P2 ;  /* 0x0000000917091c11 */ /* 0x000fe200090f0eff */
[----:B------:R-:W0:Y:S04]  /*0170*/  @P0 LDC.64 R10, c[0x0][0x250] ;  /* 0x00009400ff0a0b82 */ /* 0x000e280000000a00 */
        /* <DEDUP_REMOVED lines=11> */
[--C-:B--2---:R-:W-:Y:S02]  /*0230*/  HADD2.F32 R12, -RZ, R4.reuse.H0_H0 ;  /* 0x20000004ff0c7230 */ /* 0x104fe40000004100 */
[----:B------:R-:W-:-:S05]  /*0240*/  HADD2.F32 R4, -RZ, R4.H1_H1 ;  /* 0x30000004ff047230 */ /* 0x000fca0000004100 */
[----:B-1----:R-:W-:Y:S01]  /*0250*/  FMUL.FTZ R9, R4, -1.4426950216293334961 ;  /* 0xbfb8aa3b04097820 */ /* 0x002fe20000410000 */
[----:B------:R-:W-:-:S05]  /*0260*/  HADD2.F32 R4, -RZ, R5.H0_H0 ;  /* 0x20000005ff047230 */ /* 0x000fca0000004100 */
[----:B------:R-:W-:Y:S01]  /*0270*/  FMUL.FTZ R13, R4, -1.4426950216293334961 ;  /* 0xbfb8aa3b040d7820 */ /* 0x000fe20000410000 */
[--C-:B------:R-:W-:Y:S02]  /*0280*/  HADD2.F32 R4, -RZ, R6.reuse.H0_H0 ;  /* 0x20000006ff047230 */ /* 0x100fe40000004100 */
[----:B------:R-:W-:Y:S01]  /*0290*/  FMUL.FTZ R12, R12, -1.4426950216293334961 ;  /* 0xbfb8aa3b0c0c7820 */ /* 0x000fe20000410000 */
[----:B------:R-:W-:Y:S02]  /*02a0*/  HADD2.F32 R5, -RZ, R5.H1_H1 ;  /* 0x30000005ff057230 */ /* 0x000fe40000004100 */
        /* <DEDUP_REMOVED lines=13> */
[----:B------:R-:W4:Y:S08]  /*0380*/  MUFU.EX2 R15, R7 ;  /* 0x00000007000f7308 */ /* 0x000f300000000800 */
[----:B------:R-:W4:Y:S08]  /*0390*/  MUFU.EX2 R14, R6 ;  /* 0x00000006000e7308 */ /* 0x000f300000000800 */
[----:B------:R-:W5:Y:S01]  /*03a0*/  MUFU.EX2 R11, R11 ;  /* 0x0000000b000b7308 */ /* 0x000f620000000800 */
[----:B0-----:R-:W-:Y:S01]  /*03b0*/  FADD.FTZ R12, R12, 1 ;  /* 0x3f8000000c0c7421 */ /* 0x001fe20000010000 */
[----:B-1----:R-:W-:Y:S01]  /*03c0*/  FADD.FTZ R9, R9, 1 ;  /* 0x3f80000009097421 */ /* 0x002fe20000010000 */
[----:B--2---:R-:W-:Y:S01]  /*03d0*/  FADD.FTZ R13, R13, 1 ;  /* 0x3f8000000d0d7421 */ /* 0x004fe20000010000 */
[----:B---3--:R-:W-:Y:S01]  /*03e0*/  FADD.FTZ R10, R10, 1 ;  /* 0x3f8000000a0a7421 */ /* 0x008fe20000010000 */
[----:B----4-:R-:W-:Y:S01]  /*03f0*/  FADD.FTZ R20, R4, 1 ;  /* 0x3f80000004147421 */ /* 0x010fe20000010000 */
[----:B------:R-:W-:-:S02]  /*0400*/  FADD.FTZ R24, R15, 1 ;  /* 0x3f8000000f187421 */ /* 0x000fc40000010000 */
[----:B------:R-:W0:Y:S01]  /*0410*/  MUFU.RCP R12, R12 ;  /* 0x0000000c000c7308 */ /* 0x000e220000001000 */
[----:B------:R-:W-:Y:S01]  /*0420*/  FADD.FTZ R14, R14, 1 ;  /* 0x3f8000000e0e7421 */ /* 0x000fe20000010000 */
[----:B------:R-:W-:-:S06]  /*0430*/  IMAD.MOV.U32 R4, RZ, RZ, 0x1 ;  /* 0x00000001ff047424 */ /* 0x000fcc00078e00ff */
[----:B------:R-:W1:Y:S01]  /*0440*/  MUFU.RCP R9, R9 ;  /* 0x0000000900097308 */ /* 0x000e620000001000 */
[----:B-----5:R-:W-:-:S07]  /*0450*/  FADD.FTZ R11, R11, 1 ;  /* 0x3f8000000b0b7421 */ /* 0x020fce0000010000 */
[----:B------:R-:W2:Y:S01]  /*0460*/  MUFU.RCP R5, R13 ;  /* 0x0000000d00057308 */ /* 0x000ea20000001000 */
[----:B------:R-:W-:-:S07]  /*0470*/  @P1 ISETP.NE.AND P2, PT, R8, RZ, PT ;  /* 0x000000ff0800120c */ /* 0x000fce0003f45270 */
[----:B------:R-:W3:Y:S01]  /*0480*/  MUFU.RCP R10, R10 ;  /* 0x0000000a000a7308 */ /* 0x000ee20000001000 */
[----:B------:R-:W-:-:S07]  /*0490*/  PRMT R15, R4, 0x7610, R15 ;  /* 0x00007610040f7816 */ /* 0x000fce000000000f */
[----:B------:R4:W5:Y:S01]  /*04a0*/  MUFU.RCP R7, R14 ;  /* 0x0000000e00077308 */ /* 0x0009620000001000 */
[----:B------:R-:W-:-:S07]  /*04b0*/  @P1 SEL R4, RZ, 0x1, P2 ;  /* 0x00000001ff041807 */ /* 0x000fce0001000000 */
[----:B------:R-:W5:Y:S08]  /*04c0*/  MUFU.RCP R6, R11 ;  /* 0x0000000b00067308 */ /* 0x000f700000001000 */
[----:B------:R-:W5:Y:S08]  /*04d0*/  MUFU.RCP R20, R20 ;  /* 0x0000001400147308 */ /* 0x000f700000001000 */
[----:B------:R-:W5:Y:S01]  /*04e0*/  MUFU.RCP R24, R24 ;  /* 0x0000001800187308 */ /* 0x000f620000001000 */
[----:B------:R-:W-:-:S02]  /*04f0*/  @P1 PRMT R15, R4, 0x7610, R15 ;  /* 0x00007610040f1816 */ /* 0x000fc4000000000f */
[----:B0-----:R-:W-:Y:S02]  /*0500*/  FSETP.GEU.FTZ.AND P3, PT, |R12|, +INF , PT ;  /* 0x7f8000000c00780b */ /* 0x001fe40003f7e200 */
[----:B------:R-:W-:Y:S02]  /*0510*/  ISETP.GE.AND P1, PT, R16, 0x1, PT ;  /* 0x000000011000780c */ /* 0x000fe40003f26270 */
[----:B-1----:R-:W-:Y:S02]  /*0520*/  FSETP.GEU.FTZ.AND P6, PT, |R9|, +INF , PT ;  /* 0x7f8000000900780b */ /* 0x002fe40003fde200 */
[----:B--2---:R-:W-:Y:S02]  /*0530*/  FSETP.GEU.FTZ.AND P5, PT, |R5|, +INF , PT ;  /* 0x7f8000000500780b */ /* 0x004fe40003fbe200 */
[----:B----4-:R-:W-:Y:S02]  /*0540*/  FSEL R14, R12, RZ, !P3 ;  /* 0x000000ff0c0e7208 */ /* 0x010fe40005800000 */
[----:B---3--:R-:W-:-:S02]  /*0550*/  FSETP.GEU.FTZ.AND P2, PT, |R10|, +INF , PT ;  /* 0x7f8000000a00780b */ /* 0x008fc40003f5e200 */
[----:B-----5:R-:W-:Y:S02]  /*0560*/  FSETP.GEU.FTZ.AND P3, PT, |R7|, +INF , PT ;  /* 0x7f8000000700780b */ /* 0x020fe40003f7e200 */
[----:B------:R-:W-:Y:S02]  /*0570*/  FSEL R13, R9, RZ, !P6 ;  /* 0x000000ff090d7208 */ /* 0x000fe40007000000 */
[----:B------:R-:W-:Y:S02]  /*0580*/  FSEL R12, R5, RZ, !P5 ;  /* 0x000000ff050c7208 */ /* 0x000fe40006800000 */
[----:B------:R-:W-:Y:S02]  /*0590*/  FSETP.GEU.FTZ.AND P4, PT, |R6|, +INF , PT ;  /* 0x7f8000000600780b */ /* 0x000fe40003f9e200 */
[----:B------:R-:W-:Y:S02]  /*05a0*/  FSETP.GEU.FTZ.AND P6, PT, |R20|, +INF , PT ;  /* 0x7f8000001400780b */ /* 0x000fe40003fde200 */
[----:B------:R-:W-:-:S02]  /*05b0*/  FSETP.GEU.FTZ.AND P5, PT, |R24|, +INF , PT ;  /* 0x7f8000001800780b */ /* 0x000fc40003fbe200 */
[----:B------:R-:W-:Y:S02]  /*05c0*/  FSEL R11, R10, RZ, !P2 ;  /* 0x000000ff0a0b7208 */ /* 0x000fe40005000000 */
        /* <DEDUP_REMOVED lines=36> */
.L_x_2459:
[-C--:B------:R-:W-:Y:S01]  /*0810*/  FSETP.GT.FTZ.AND P2, PT, R4, R3.reuse, PT ;  /* 0x000000030400720b */ /* 0x080fe20003f54000 */
[----:B0-----:R-:W0:Y:S01]  /*0820*/  LDC.64 R20, c[0x0][0x220] ;  /* 0x00008800ff147b82 */ /* 0x001e220000000a00 */
[----:B------:R-:W-:Y:S02]  /*0830*/  VIADD R29, R28, 0x1 ;  /* 0x000000011c1d7836 */ /* 0x000fe40000000000 */
[----:B------:R-:W-:Y:S02]  /*0840*/  FSEL R16, R4, R3, P2 ;  /* 0x0000000304107208 */ /* 0x000fe40001000000 */
[----:B------:R-:W-:Y:S02]  /*0850*/  SEL R18, RZ, 0x1, !P2 ;  /* 0x00000001ff127807 */ /* 0x000fe40005000000 */
[----:B------:R-:W-:-:S04]  /*0860*/  FSETP.GT.FTZ.AND P1, PT, R5, R16, PT ;  /* 0x000000100500720b */ /* 0x000fc80003f34000 */
        /* <DEDUP_REMOVED lines=14> */
[----:B------:R-:W-:Y:S02]  /*0950*/  SEL R18, R18, 0x6, !P5 ;  /* 0x0000000612127807 */ /* 0x000fe40006800000 */
[----:B------:R-:W-:Y:S02]  /*0960*/  FSETP.GT.FTZ.AND P4, PT, R22, R19, PT ;  /* 0x000000131600720b */ /* 0x000fe40003f94000 */
[----:B------:R-:W-:Y:S02]  /*0970*/  FSEL R19, R13, R14, P2 ;  /* 0x0000000e0d137208 */ /* 0x000fe40001000000 */
[----:B-1----:R-:W-:Y:S02]  /*0980*/  ISETP.GE.AND P2, PT, R29, R16, PT ;  /* 0x000000101d00720c */ /* 0x002fe40003f46270 */
[----:B------:R-:W-:-:S11]  /*0990*/  SEL R30, R18, 0x7, !P4 ;  /* 0x00000007121e7807 */ /* 0x000fd60006000000 */
        /* <DEDUP_REMOVED lines=19> */
.L_x_2457:
[----:B------:R-:W-:Y:S01]  /*0ad0*/  FSETP.GT.FTZ.AND P2, PT, R4, R3, PT ;  /* 0x000000030400720b */ /* 0x000fe20003f54000 */
[----:B------:R-:W-:Y:S01]  /*0ae0*/  VIADD R26, R26, 0xfffffffe ;  /* 0xfffffffe1a1a7836 */ /* 0x000fe20000000000 */
[----:B------:R-:W-:Y:S02]  /*0af0*/  FSEL R32, R12, R19, P1 ;  /* 0x000000130c207208 */ /* 0x000fe40000800000 */
[----:B------:R-:W-:Y:S01]  /*0b00*/  FSEL R31, R4, R3, P2 ;  /* 0x00000003041f7208 */ /* 0x000fe20001000000 */
[----:B------:R-:W0:Y:S01]  /*0b10*/  LDC.64 R18, c[0x0][0x230] ;  /* 0x00008c00ff127b82 */ /* 0x000e220000000a00 */
[----:B------:R-:W-:Y:S02]  /*0b20*/  FSEL R29, R11, R32, P3 ;  /* 0x000000200b1d7208 */ /* 0x000fe40001800000 */
[----:B------:R-:W-:Y:S02]  /*0b30*/  FSETP.GT.FTZ.AND P1, PT, R5, R31, PT ;  /* 0x0000001f0500720b */ /* 0x000fe40003f34000 */
[----:B------:R-:W-:Y:S01]  /*0b40*/  FSEL R32, R10, R29, P0 ;  /* 0x0000001d0a207208 */ /* 0x000fe20000000000 */
[----:B------:R-:W-:Y:S01]  /*0b50*/  IMAD R29, R23, R16, R28 ;  /* 0x00000010171d7224 */ /* 0x000fe200078e021c */
[----:B------:R-:W-:-:S02]  /*0b60*/  FSEL R31, R5, R31, P1 ;  /* 0x0000001f051f7208 */ /* 0x000fc40000800000 */
[----:B------:R-:W-:Y:S01]  /*0b70*/  ISETP.GE.AND P0, PT, R30, R17, PT ;  /* 0x000000111e00720c */ /* 0x000fe20003f06270 */
[----:B------:R-:W-:Y:S01]  /*0b80*/  IMAD.WIDE R20, R29, 0x4, R20 ;  /* 0x000000041d147825 */ /* 0x000fe200078e0214 */
[-C--:B------:R-:W-:Y:S02]  /*0b90*/  FSETP.GT.FTZ.AND P3, PT, R6, R31.reuse, PT ;  /* 0x0000001f0600720b */ /* 0x080fe40003f74000 */
[----:B------:R-:W-:Y:S02]  /*0ba0*/  FSEL R33, R9, R32, P6 ;  /* 0x0000002009217208 */ /* 0x000fe40003000000 */
[C---:B------:R-:W-:Y:S01]  /*0bb0*/  ISETP.LT.AND P0, PT, R30.reuse, UR4, P0 ;  /* 0x000000041e007c0c */ /* 0x040fe20008701270 */
[----:B------:R-:W-:Y:S01]  /*0bc0*/  IMAD.IADD R30, R30, 0x1, -R17 ;  /* 0x000000011e1e7824 */ /* 0x000fe200078e0a11 */
[----:B------:R-:W-:Y:S02]  /*0bd0*/  FSEL R31, R6, R31, P3 ;  /* 0x0000001f061f7208 */ /* 0x000fe40001800000 */
[----:B------:R-:W-:-:S02]  /*0be0*/  FSEL R32, R8, R33, P5 ;  /* 0x0000002108207208 */ /* 0x000fc40002800000 */
[CC--:B------:R-:W-:Y:S02]  /*0bf0*/  FSETP.GT.FTZ.AND P5, PT, R24.reuse, R31.reuse, PT ;  /* 0x0000001f1800720b */ /* 0x0c0fe40003fb4000 */
[----:B------:R-:W-:Y:S01]  /*0c00*/  ISETP.NE.AND P0, PT, R25, RZ, P0 ;  /* 0x000000ff1900720c */ /* 0x000fe20000705270 */
[----:B0-----:R-:W-:Y:S01]  /*0c10*/  IMAD.WIDE R18, R29, 0x8, R18 ;  /* 0x000000081d127825 */ /* 0x001fe200078e0212 */
[----:B------:R-:W-:Y:S02]  /*0c20*/  SHF.R.S32.HI R33, RZ, 0x1f, R30 ;  /* 0x0000001fff217819 */ /* 0x000fe4000001141e */
[----:B------:R-:W-:Y:S02]  /*0c30*/  FSEL R31, R24, R31, P5 ;  /* 0x0000001f181f7208 */ /* 0x000fe40002800000 */
[----:B------:R-:W-:Y:S02]  /*0c40*/  SEL R35, R33, RZ, P0 ;  /* 0x000000ff21237207 */ /* 0x000fe40000000000 */
[----:B------:R-:W-:-:S02]  /*0c50*/  SEL R33, RZ, 0x1, !P2 ;  /* 0x00000001ff217807 */ /* 0x000fc40005000000 */
[-C--:B------:R-:W-:Y:S02]  /*0c60*/  FSETP.GT.FTZ.AND P6, PT, R2, R31.reuse, PT ;  /* 0x0000001f0200720b */ /* 0x080fe40003fd4000 */
[----:B------:R-:W-:Y:S02]  /*0c70*/  SEL R33, R33, 0x2, !P1 ;  /* 0x0000000221217807 */ /* 0x000fe40004800000 */
[----:B------:R-:W-:Y:S02]  /*0c80*/  SEL R34, R30, 0x8, P0 ;  /* 0x000000081e227807 */ /* 0x000fe40000000000 */
[----:B------:R-:W-:Y:S02]  /*0c90*/  FSEL R37, R2, R31, P6 ;  /* 0x0000001f02257208 */ /* 0x000fe40003000000 */
[----:B------:R-:W0:Y:S01]  /*0ca0*/  LDC.64 R30, c[0x0][0x238] ;  /* 0x00008e00ff1e7b82 */ /* 0x000e220000000a00 */
[----:B------:R-:W-:Y:S02]  /*0cb0*/  SEL R33, R33, 0x3, !P3 ;  /* 0x0000000321217807 */ /* 0x000fe40005800000 */
[----:B------:R-:W-:-:S02]  /*0cc0*/  FSEL R32, R7, R32, P4 ;  /* 0x0000002007207208 */ /* 0x000fc40002000000 */
[CC--:B------:R-:W-:Y:S02]  /*0cd0*/  FSETP.GT.FTZ.AND P4, PT, R0.reuse, R37.reuse, PT ;  /* 0x000000250000720b */ /* 0x0c0fe40003f94000 */
[----:B------:R-:W-:Y:S01]  /*0ce0*/  SEL R33, R33, 0x4, !P5 ;  /* 0x0000000421217807 */ /* 0x000fe20006800000 */
[----:B------:R1:W-:Y:S01]  /*0cf0*/  STG.E desc[UR6][R20.64], R32 ;  /* 0x0000002014007986 */ /* 0x0003e2000c101906 */
[----:B------:R-:W-:Y:S02]  /*0d00*/  FSEL R36, R0, R37, P4 ;  /* 0x0000002500247208 */ /* 0x000fe40002000000 */
[----:B------:R-:W-:Y:S01]  /*0d10*/  FSEL R37, R13, R14, P2 ;  /* 0x0000000e0d257208 */ /* 0x000fe20001000000 */
[----:B------:R2:W-:Y:S01]  /*0d20*/  STG.E.64 desc[UR6][R18.64], R34 ;  /* 0x0000002212007986 */ /* 0x0005e2000c101b06 */
[----:B------:R-:W-:Y:S02]  /*0d30*/  SEL R33, R33, 0x5, !P6 ;  /* 0x0000000521217807 */ /* 0x000fe40007000000 */
[----:B------:R-:W-:-:S02]  /*0d40*/  FSETP.GT.FTZ.AND P2, PT, R22, R36, PT ;  /* 0x000000241600720b */ /* 0x000fc40003f54000 */
[----:B------:R-:W-:Y:S01]  /*0d50*/  SEL R36, R33, 0x6, !P4 ;  /* 0x0000000621247807 */ /* 0x000fe20006000000 */
[----:B-1----:R-:W-:-:S03]  /*0d60*/  FADD.FTZ R32, R32, R27 ;  /* 0x0000001b20207221 */ /* 0x002fc60000010000 */
[----:B------:R-:W-:Y:S01]  /*0d70*/  SEL R36, R36, 0x7, !P2 ;  /* 0x0000000724247807 */ /* 0x000fe20005000000 */
[----:B0-----:R-:W-:-:S03]  /*0d80*/  IMAD.WIDE R30, R29, 0x4, R30 ;  /* 0x000000041d1e7825 */ /* 0x001fc600078e021e */
[----:B------:R-:W-:Y:S02]  /*0d90*/  ISETP.GE.AND P0, PT, R36, R17, PT ;  /* 0x000000112400720c */ /* 0x000fe40003f06270 */
[----:B--2---:R-:W-:Y:S01]  /*0da0*/  FSEL R34, R12, R37, P1 ;  /* 0x000000250c227208 */ /* 0x004fe20000800000 */
[C---:B------:R-:W-:Y:S01]  /*0db0*/  IMAD.IADD R35, R36.reuse, 0x1, -R17 ;  /* 0x0000000124237824 */ /* 0x040fe200078e0a11 */
[----:B------:R-:W-:Y:S01]  /*0dc0*/  ISETP.LT.AND P0, PT, R36, UR4, P0 ;  /* 0x0000000424007c0c */ /* 0x000fe20008701270 */
[C---:B------:R-:W-:Y:S01]  /*0dd0*/  IMAD R17, R28.reuse, UR5, R23 ;  /* 0x000000051c117c24 */ /* 0x040fe2000f8e0217 */
[----:B------:R-:W-:Y:S01]  /*0de0*/  FSEL R33, R11, R34, P3 ;  /* 0x000000220b217208 */ /* 0x000fe20001800000 */
[----:B------:R-:W-:Y:S01]  /*0df0*/  VIADD R28, R28, 0x2 ;  /* 0x000000021c1c7836 */ /* 0x000fe20000000000 */
[----:B------:R-:W-:Y:S02]  /*0e00*/  ISETP.NE.AND P0, PT, R25, RZ, P0 ;  /* 0x000000ff1900720c */ /* 0x000fe40000705270 */
[----:B------:R-:W-:Y:S01]  /*0e10*/  FSEL R34, R10, R33, P5 ;  /* 0x000000210a227208 */ /* 0x000fe20002800000 */
[----:B------:R0:W-:Y:S01]  /*0e20*/  STG.E desc[UR6][R30.64], R17 ;  /* 0x000000111e007986 */ /* 0x0001e2000c101906 */
[----:B------:R-:W-:-:S02]  /*0e30*/  ISETP.GE.AND P1, PT, R28, R16, PT ;  /* 0x000000101c00720c */ /* 0x000fc40003f26270 */
[----:B------:R-:W-:Y:S02]  /*0e40*/  FSEL R29, R9, R34, P6 ;  /* 0x00000022091d7208 */ /* 0x000fe40003000000 */
[----:B------:R-:W-:Y:S02]  /*0e50*/  SHF.R.S32.HI R33, RZ, 0x1f, R35 ;  /* 0x0000001fff217819 */ /* 0x000fe40000011423 */
[----:B------:R-:W-:-:S04]  /*0e60*/  FSEL R34, R8, R29, P4 ;  /* 0x0000001d08227208 */ /* 0x000fc80002000000 */
        /* <DEDUP_REMOVED lines=28> */
.L_x_2458:
[----:B------:R-:W-:Y:S05]  /*1030*/  @P0 BRA `(.L_x_2459) ;  /* 0xfffffff400f40947 */ /* 0x000fea000383ffff */
.L_x_2456:
[----:B0-----:R-:W-:-:S04]  /*1040*/  LOP3.LUT R17, R16, 0x1, RZ, 0xc0, !PT ;  /* 0x0000000110117812 */ /* 0x001fc800078ec0ff */
[----:B------:R-:W-:-:S13]  /*1050*/  ISETP.NE.U32.AND P0, PT, R17, 0x1, PT ;  /* 0x000000011100780c */ /* 0x000fda0003f05070 */
[----:B------:R-:W-:Y:S05]  /*1060*/  @P0 BRA `(.L_x_2454) ;  /* 0x0000000c00c00947 */ /* 0x000fea0003800000 */
[CC--:B------:R-:W-:Y:S01]  /*1070*/  FSETP.GT.FTZ.AND P0, PT, R4.reuse, R3.reuse, PT ;  /* 0x000000030400720b */ /* 0x0c0fe20003f14000 */
[----:B------:R-:W-:Y:S01]  /*1080*/  ULDC UR4, c[0x0][0x244] ;  /* 0x0000910000047ab9 */ /* 0x000fe20000000800 */
[----:B------:R-:W-:Y:S02]  /*1090*/  ULDC UR8, c[0x0][0x248] ;  /* 0x0000920000087ab9 */ /* 0x000fe40000000800 */
        /* <DEDUP_REMOVED lines=14> */
[----:B------:R-:W-:Y:S02]  /*1180*/  FSEL R2, R12, R13, P1 ;  /* 0x0000000d0c027208 */ /* 0x000fe40000800000 */
[CC--:B------:R-:W-:Y:S01]  /*1190*/  FSETP.GT.FTZ.AND P5, PT, R0.reuse, R5.reuse, PT ;  /* 0x000000050000720b */ /* 0x0c0fe20003fb4000 */
[----:B------:R-:W0:Y:S01]  /*11a0*/  LDC.64 R12, c[0x0][0x220] ;  /* 0x00008800ff0c7b82 */ /* 0x000e220000000a00 */
[----:B------:R-:W-:Y:S02]  /*11b0*/  FSEL R11, R11, R2, P2 ;  /* 0x000000020b0b7208 */ /* 0x000fe40001000000 */
[----:B------:R-:W-:Y:S02]  /*11c0*/  FSEL R17, R0, R5, P5 ;  /* 0x0000000500117208 */ /* 0x000fe40002800000 */
[----:B------:R-:W-:-:S02]  /*11d0*/  SEL R0, R3, 0x5, !P4 ;  /* 0x0000000503007807 */ /* 0x000fc40006000000 */
[----:B------:R-:W-:Y:S01]  /*11e0*/  FSETP.GT.FTZ.AND P1, PT, R22, R17, PT ;  /* 0x000000111600720b */ /* 0x000fe20003f34000 */
[----:B------:R-:W1:Y:S01]  /*11f0*/  LDC.64 R4, c[0x0][0x230] ;  /* 0x00008c00ff047b82 */ /* 0x000e620000000a00 */
[----:B------:R-:W-:Y:S02]  /*1200*/  SEL R0, R0, 0x6, !P5 ;  /* 0x0000000600007807 */ /* 0x000fe40006800000 */
[----:B------:R-:W-:Y:S02]  /*1210*/  FSEL R10, R10, R11, P3 ;  /* 0x0000000b0a0a7208 */ /* 0x000fe40001800000 */
[----:B------:R-:W-:Y:S02]  /*1220*/  SEL R6, R0, 0x7, !P1 ;  /* 0x0000000700067807 */ /* 0x000fe40004800000 */
[----:B------:R-:W-:Y:S01]  /*1230*/  FSEL R9, R9, R10, P4 ;  /* 0x0000000a09097208 */ /* 0x000fe20002000000 */
[----:B------:R-:W2:Y:S01]  /*1240*/  LDC.64 R2, c[0x0][0x238] ;  /* 0x00008e00ff027b82 */ /* 0x000ea20000000a00 */
[----:B------:R-:W-:-:S02]  /*1250*/  ISETP.GE.AND P0, PT, R6, UR4, PT ;  /* 0x0000000406007c0c */ /* 0x000fc4000bf06270 */
[----:B------:R-:W-:Y:S02]  /*1260*/  PRMT R0, R15, 0x9910, RZ ;  /* 0x000099100f007816 */ /* 0x000fe400000000ff */
[C---:B------:R-:W-:Y:S01]  /*1270*/  ISETP.LT.AND P0, PT, R6.reuse, UR8, P0 ;  /* 0x0000000806007c0c */ /* 0x040fe20008701270 */
[----:B------:R-:W-:Y:S01]  /*1280*/  VIADD R6, R6, -UR4 ;  /* 0x8000000406067c36 */ /* 0x000fe20008000000 */
[----:B------:R-:W-:Y:S01]  /*1290*/  FSEL R8, R8, R9, P5 ;  /* 0x0000000908087208 */ /* 0x000fe20002800000 */
[----:B------:R-:W-:Y:S01]  /*12a0*/  IMAD R9, R23, R16, R28 ;  /* 0x0000001017097224 */ /* 0x000fe200078e021c */
[----:B------:R-:W-:Y:S02]  /*12b0*/  ISETP.NE.AND P0, PT, R0, RZ, P0 ;  /* 0x000000ff0000720c */ /* 0x000fe40000705270 */
[----:B------:R-:W-:Y:S01]  /*12c0*/  SHF.R.S32.HI R0, RZ, 0x1f, R6 ;  /* 0x0000001fff007819 */ /* 0x000fe20000011406 */
[----:B0-----:R-:W-:Y:S01]  /*12d0*/  IMAD.WIDE R12, R9, 0x4, R12 ;  /* 0x00000004090c7825 */ /* 0x001fe200078e020c */
[----:B------:R-:W-:-:S02]  /*12e0*/  FSEL R8, R7, R8, P1 ;  /* 0x0000000807087208 */ /* 0x000fc40000800000 */
[----:B------:R-:W-:Y:S01]  /*12f0*/  SEL R6, R6, 0x8, P0 ;  /* 0x0000000806067807 */ /* 0x000fe20000000000 */
[----:B-1----:R-:W-:Y:S01]  /*1300*/  IMAD.WIDE R4, R9, 0x8, R4 ;  /* 0x0000000809047825 */ /* 0x002fe200078e0204 */
[----:B------:R-:W-:Y:S01]  /*1310*/  SEL R7, R0, RZ, P0 ;  /* 0x000000ff00077207 */ /* 0x000fe20000000000 */
[----:B------:R0:W-:Y:S02]  /*1320*/  STG.E desc[UR6][R12.64], R8 ;  /* 0x000000080c007986 */ /* 0x0001e4000c101906 */
[----:B------:R-:W-:Y:S02]  /*1330*/  FADD.FTZ R27, R27, R8 ;  /* 0x000000081b1b7221 */ /* 0x000fe40000010000 */
[----:B------:R0:W-:Y:S01]  /*1340*/  STG.E.64 desc[UR6][R4.64], R6 ;  /* 0x0000000604007986 */ /* 0x0001e2000c101b06 */
[----:B--2---:R-:W-:-:S04]  /*1350*/  IMAD.WIDE R2, R9, 0x4, R2 ;  /* 0x0000000409027825 */ /* 0x004fc800078e0202 */
[----:B------:R-:W-:-:S05]  /*1360*/  IMAD R9, R28, UR5, R23 ;  /* 0x000000051c097c24 */ /* 0x000fca000f8e0217 */
[----:B------:R0:W-:Y:S01]  /*1370*/  STG.E desc[UR6][R2.64], R9 ;  /* 0x0000000902007986 */ /* 0x0001e2000c101906 */
[----:B------:R-:W-:Y:S05]  /*1380*/  BRA `(.L_x_2454) ;  /* 0x0000000800f87947 */ /* 0x000fea0003800000 */
.L_x_2455:
        /* <DEDUP_REMOVED lines=8> */
.L_x_2463:
[----:B------:R-:W-:Y:S01]  /*1410*/  FSETP.GT.FTZ.AND P0, PT, R4, R3, PT ;  /* 0x000000030400720b */ /* 0x000fe20003f14000 */
[----:B0-----:R-:W-:-:S03]  /*1420*/  VIADD R21, R32, 0x1 ;  /* 0x0000000120157836 */ /* 0x001fc60000000000 */
[----:B------:R-:W-:Y:S02]  /*1430*/  FSEL R16, R4, R3, P0 ;  /* 0x0000000304107208 */ /* 0x000fe40000000000 */
        /* <DEDUP_REMOVED lines=40> */
.L_x_2461:
[----:B------:R-:W-:Y:S01]  /*16c0*/  FSETP.GT.FTZ.AND P0, PT, R4, R3, PT ;  /* 0x000000030400720b */ /* 0x000fe20003f14000 */
[----:B------:R-:W0:Y:S01]  /*16d0*/  LDC.64 R26, c[0x0][0x220] ;  /* 0x00008800ff1a7b82 */ /* 0x000e220000000a00 */
[----:B------:R-:W-:Y:S01]  /*16e0*/  FSEL R20, R12, R19, P6 ;  /* 0x000000130c147208 */ /* 0x000fe20003000000 */
[----:B------:R-:W-:Y:S01]  /*16f0*/  VIADD R33, R33, 0xfffffffe ;  /* 0xfffffffe21217836 */ /* 0x000fe20000000000 */
[----:B------:R-:W-:Y:S02]  /*1700*/  FSEL R18, R4, R3, P0 ;  /* 0x0000000304127208 */ /* 0x000fe40000000000 */
[----:B------:R-:W-:Y:S02]  /*1710*/  FSEL R21, R11, R20, P5 ;  /* 0x000000140b157208 */ /* 0x000fe40002800000 */
[----:B------:R-:W-:Y:S02]  /*1720*/  FSETP.GT.FTZ.AND P6, PT, R5, R18, PT ;  /* 0x000000120500720b */ /* 0x000fe40003fd4000 */
[----:B------:R-:W-:-:S02]  /*1730*/  SEL R29, RZ, 0x1, !P0 ;  /* 0x00000001ff1d7807 */ /* 0x000fc40004000000 */
[----:B------:R-:W-:Y:S02]  /*1740*/  FSEL R19, R5, R18, P6 ;  /* 0x0000001205137208 */ /* 0x000fe40003000000 */
[----:B------:R-:W-:Y:S02]  /*1750*/  FSEL R18, R10, R21, P2 ;  /* 0x000000150a127208 */ /* 0x000fe40001000000 */
[CC--:B------:R-:W-:Y:S01]  /*1760*/  FSETP.GT.FTZ.AND P5, PT, R6.reuse, R19.reuse, PT ;  /* 0x000000130600720b */ /* 0x0c0fe20003fb4000 */
[----:B------:R-:W1:Y:S01]  /*1770*/  LDC.64 R20, c[0x0][0x230] ;  /* 0x00008c00ff147b82 */ /* 0x000e620000000a00 */
[----:B------:R-:W-:Y:S02]  /*1780*/  FSEL R31, R9, R18, P4 ;  /* 0x00000012091f7208 */ /* 0x000fe40002000000 */
[----:B------:R-:W-:Y:S02]  /*1790*/  FSEL R19, R6, R19, P5 ;  /* 0x0000001306137208 */ /* 0x000fe40002800000 */
[----:B------:R-:W-:-:S02]  /*17a0*/  FSEL R30, R8, R31, P3 ;  /* 0x0000001f081e7208 */ /* 0x000fc40001800000 */
[CC--:B------:R-:W-:Y:S02]  /*17b0*/  FSETP.GT.FTZ.AND P2, PT, R24.reuse, R19.reuse, PT ;  /* 0x000000131800720b */ /* 0x0c0fe40003f54000 */
[----:B------:R-:W-:Y:S01]  /*17c0*/  SEL R31, R29, 0x2, !P6 ;  /* 0x000000021d1f7807 */ /* 0x000fe20007000000 */
[----:B------:R-:W-:Y:S01]  /*17d0*/  IMAD R29, R23, R16, R32 ;  /* 0x00000010171d7224 */ /* 0x000fe200078e0220 */
[----:B------:R-:W-:Y:S02]  /*17e0*/  FSEL R35, R24, R19, P2 ;  /* 0x0000001318237208 */ /* 0x000fe40001000000 */
[----:B------:R-:W2:Y:S01]  /*17f0*/  LDC.64 R18, c[0x0][0x238] ;  /* 0x00008e00ff127b82 */ /* 0x000ea20000000a00 */
[----:B------:R-:W-:Y:S01]  /*1800*/  SEL R31, R31, 0x3, !P5 ;  /* 0x000000031f1f7807 */ /* 0x000fe20006800000 */
[----:B0-----:R-:W-:Y:S01]  /*1810*/  IMAD.WIDE R26, R29, 0x4, R26 ;  /* 0x000000041d1a7825 */ /* 0x001fe200078e021a */
[----:B------:R-:W-:Y:S02]  /*1820*/  FSETP.GT.FTZ.AND P4, PT, R2, R35, PT ;  /* 0x000000230200720b */ /* 0x000fe40003f94000 */
[----:B------:R-:W-:-:S02]  /*1830*/  SEL R31, R31, 0x4, !P2 ;  /* 0x000000041f1f7807 */ /* 0x000fc40005000000 */
[----:B------:R-:W-:Y:S02]  /*1840*/  FSEL R35, R2, R35, P4 ;  /* 0x0000002302237208 */ /* 0x000fe40002000000 */
[----:B------:R-:W-:Y:S02]  /*1850*/  FSEL R37, R7, R30, P1 ;  /* 0x0000001e07257208 */ /* 0x000fe40000800000 */
[----:B------:R-:W-:Y:S01]  /*1860*/  FSETP.GT.FTZ.AND P3, PT, R0, R35, PT ;  /* 0x000000230000720b */ /* 0x000fe20003f74000 */
[----:B-1----:R-:W-:Y:S01]  /*1870*/  IMAD.WIDE R20, R29, 0x8, R20 ;  /* 0x000000081d147825 */ /* 0x002fe200078e0214 */
[----:B------:R-:W-:Y:S01]  /*1880*/  SEL R30, R31, 0x5, !P4 ;  /* 0x000000051f1e7807 */ /* 0x000fe20006000000 */
[----:B------:R0:W-:Y:S01]  /*1890*/  STG.E desc[UR6][R26.64], R37 ;  /* 0x000000251a007986 */ /* 0x0001e2000c101906 */
[----:B------:R-:W-:Y:S02]  /*18a0*/  FSEL R31, R13, R14, P0 ;  /* 0x0000000e0d1f7208 */ /* 0x000fe40000000000 */
[----:B------:R-:W-:-:S02]  /*18b0*/  SEL R34, R30, 0x6, !P3 ;  /* 0x000000061e227807 */ /* 0x000fc40005800000 */
[----:B------:R-:W-:Y:S02]  /*18c0*/  FSEL R30, R12, R31, P6 ;  /* 0x0000001f0c1e7208 */ /* 0x000fe40003000000 */
[----:B------:R-:W-:Y:S02]  /*18d0*/  FSEL R35, R0, R35, P3 ;  /* 0x0000002300237208 */ /* 0x000fe40001800000 */
[----:B------:R-:W-:Y:S01]  /*18e0*/  ISETP.GE.AND P0, PT, R28, R17, PT ;  /* 0x000000111c00720c */ /* 0x000fe20003f06270 */
[----:B--2---:R-:W-:Y:S01]  /*18f0*/  IMAD.WIDE R18, R29, 0x4, R18 ;  /* 0x000000041d127825 */ /* 0x004fe200078e0212 */
[----:B------:R-:W-:Y:S02]  /*1900*/  FSEL R29, R11, R30, P5 ;  /* 0x0000001e0b1d7208 */ /* 0x000fe40002800000 */
[----:B------:R-:W-:Y:S01]  /*1910*/  FSETP.GT.FTZ.AND P1, PT, R22, R35, PT ;  /* 0x000000231600720b */ /* 0x000fe20003f34000 */
[----:B------:R-:W-:Y:S01]  /*1920*/  IMAD R35, R32, UR5, R23 ;  /* 0x0000000520237c24 */ /* 0x000fe2000f8e0217 */
[C---:B------:R-:W-:Y:S01]  /*1930*/  ISETP.LT.AND P0, PT, R28.reuse, UR4, P0 ;  /* 0x000000041c007c0c */ /* 0x040fe20008701270 */
[----:B------:R-:W-:Y:S01]  /*1940*/  IMAD.IADD R28, R28, 0x1, -R17 ;  /* 0x000000011c1c7824 */ /* 0x000fe200078e0a11 */
[----:B------:R-:W-:Y:S01]  /*1950*/  FSEL R36, R10, R29, P2 ;  /* 0x0000001d0a247208 */ /* 0x000fe20001000000 */
[----:B------:R-:W-:Y:S01]  /*1960*/  VIADD R32, R32, 0x2 ;  /* 0x0000000220207836 */ /* 0x000fe20000000000 */
[----:B------:R-:W-:-:S02]  /*1970*/  SEL R34, R34, 0x7, !P1 ;  /* 0x0000000722227807 */ /* 0x000fc40004800000 */
[----:B------:R-:W-:Y:S02]  /*1980*/  ISETP.NE.AND P0, PT, R25, RZ, P0 ;  /* 0x000000ff1900720c */ /* 0x000fe40000705270 */
[----:B------:R-:W-:Y:S02]  /*1990*/  FSEL R29, R9, R36, P4 ;  /* 0x00000024091d7208 */ /* 0x000fe40002000000 */
[C---:B------:R-:W-:Y:S01]  /*19a0*/  ISETP.GE.AND P5, PT, R34.reuse, R17, PT ;  /* 0x000000112200720c */ /* 0x040fe20003fa6270 */
[----:B------:R-:W-:Y:S01]  /*19b0*/  IMAD.IADD R17, R34, 0x1, -R17 ;  /* 0x0000000122117824 */ /* 0x000fe200078e0a11 */
[----:B------:R-:W-:Y:S02]  /*19c0*/  SHF.R.S32.HI R31, RZ, 0x1f, R28 ;  /* 0x0000001fff1f7819 */ /* 0x000fe4000001141c */
[----:B------:R-:W-:Y:S02]  /*19d0*/  SEL R30, R28, 0x8, P0 ;  /* 0x000000081c1e7807 */ /* 0x000fe40000000000 */
[----:B------:R-:W-:-:S02]  /*19e0*/  FSEL R28, R8, R29, P3 ;  /* 0x0000001d081c7208 */ /* 0x000fc40001800000 */
[----:B------:R-:W-:Y:S02]  /*19f0*/  ISETP.LT.AND P5, PT, R34, UR4, P5 ;  /* 0x0000000422007c0c */ /* 0x000fe4000afa1270 */
[----:B0-----:R-:W-:Y:S02]  /*1a00*/  FSEL R37, R7, R28, P1 ;  /* 0x0000001c07257208 */ /* 0x001fe40000800000 */
[----:B------:R-:W-:Y:S02]  /*1a10*/  ISETP.GE.AND P1, PT, R32, R16, PT ;  /* 0x000000102000720c */ /* 0x000fe40003f26270 */
[----:B------:R-:W-:Y:S02]  /*1a20*/  ISETP.NE.AND P5, PT, R25, RZ, P5 ;  /* 0x000000ff1900720c */ /* 0x000fe40002fa5270 */
[----:B------:R-:W-:Y:S02]  /*1a30*/  SHF.R.S32.HI R29, RZ, 0x1f, R17 ;  /* 0x0000001fff1d7819 */ /* 0x000fe40000011411 */
[----:B------:R-:W-:-:S02]  /*1a40*/  SEL R31, R31, RZ, P0 ;  /* 0x000000ff1f1f7207 */ /* 0x000fc40000000000 */
        /* <DEDUP_REMOVED lines=28> */
.L_x_2462:
[----:B------:R-:W-:Y:S05]  /*1c10*/  @P0 BRA `(.L_x_2463) ;  /* 0xfffffff400fc0947 */ /* 0x000fea000383ffff */
.L_x_2460:
[----:B0-----:R-:W-:Y:S01]  /*1c20*/  LOP3.LUT R17, R16, 0x1, RZ, 0xc0, !PT ;  /* 0x0000000110117812 */ /* 0x001fe200078ec0ff */
[----:B------:R-:W-:-:S03]  /*1c30*/  IMAD.MOV.U32 R27, RZ, RZ, RZ ;  /* 0x000000ffff1b7224 */ /* 0x000fc600078e00ff */
[----:B------:R-:W-:-:S13]  /*1c40*/  ISETP.NE.U32.AND P0, PT, R17, 0x1, PT ;  /* 0x000000011100780c */ /* 0x000fda0003f05070 */
[----:B------:R-:W-:Y:S05]  /*1c50*/  @P0 BRA `(.L_x_2454) ;  /* 0x0000000000c40947 */ /* 0x000fea0003800000 */
[CC--:B------:R-:W-:Y:S01]  /*1c60*/  FSETP.GT.FTZ.AND P0, PT, R4.reuse, R3.reuse, PT ;  /* 0x000000030400720b */ /* 0x0c0fe20003f14000 */
[----:B------:R-:W-:Y:S01]  /*1c70*/  ULDC UR4, c[0x0][0x244] ;  /* 0x0000910000047ab9 */ /* 0x000fe20000000800 */
[----:B------:R-:W-:Y:S01]  /*1c80*/  ULDC UR8, c[0x0][0x248] ;  /* 0x0000920000087ab9 */ /* 0x000fe20000000800 */
[----:B------:R-:W-:Y:S01]  /*1c90*/  IMAD.MOV.U32 R27, RZ, RZ, RZ ;  /* 0x000000ffff1b7224 */ /* 0x000fe200078e00ff */
        /* <DEDUP_REMOVED lines=8> */
[----:B------:R-:W-:Y:S01]  /*1d20*/  FSEL R5, R6, R5, P2 ;  /* 0x0000000506057208 */ /* 0x000fe20001000000 */
[----:B------:R-:W0:Y:S01]  /*1d30*/  LDC.64 R12, c[0x0][0x220] ;  /* 0x00008800ff0c7b82 */ /* 0x000e220000000a00 */
        /* <DEDUP_REMOVED lines=8> */
[CC--:B------:R-:W-:Y:S01]  /*1dc0*/  FSETP.GT.FTZ.AND P5, PT, R0.reuse, R17.reuse, PT ;  /* 0x000000110000720b */ /* 0x0c0fe20003fb4000 */
[----:B------:R-:W1:Y:S01]  /*1dd0*/  LDC.64 R2, c[0x0][0x230] ;  /* 0x00008c00ff027b82 */ /* 0x000e620000000a00 */
[----:B------:R-:W-:Y:S02]  /*1de0*/  FSEL R9, R9, R10, P4 ;  /* 0x0000000a09097208 */ /* 0x000fe40002000000 */
[----:B------:R-:W-:Y:S02]  /*1df0*/  FSEL R17, R0, R17, P5 ;  /* 0x0000001100117208 */ /* 0x000fe40002800000 */
[----:B------:R-:W-:-:S02]  /*1e00*/  SEL R0, R5, 0x5, !P4 ;  /* 0x0000000505007807 */ /* 0x000fc40006000000 */
[----:B------:R-:W-:Y:S01]  /*1e10*/  FSETP.GT.FTZ.AND P1, PT, R22, R17, PT ;  /* 0x000000111600720b */ /* 0x000fe20003f34000 */
[----:B------:R-:W2:Y:S01]  /*1e20*/  LDC.64 R4, c[0x0][0x238] ;  /* 0x00008e00ff047b82 */ /* 0x000ea20000000a00 */
[----:B------:R-:W-:Y:S02]  /*1e30*/  SEL R0, R0, 0x6, !P5 ;  /* 0x0000000600007807 */ /* 0x000fe40006800000 */
[----:B------:R-:W-:Y:S01]  /*1e40*/  FSEL R8, R8, R9, P5 ;  /* 0x0000000908087208 */ /* 0x000fe20002800000 */
[----:B------:R-:W-:Y:S01]  /*1e50*/  IMAD R9, R23, R16, R32 ;  /* 0x0000001017097224 */ /* 0x000fe200078e0220 */
[----:B------:R-:W-:Y:S02]  /*1e60*/  SEL R6, R0, 0x7, !P1 ;  /* 0x0000000700067807 */ /* 0x000fe40004800000 */
[----:B------:R-:W-:Y:S01]  /*1e70*/  PRMT R0, R15, 0x9910, RZ ;  /* 0x000099100f007816 */ /* 0x000fe200000000ff */
[----:B0-----:R-:W-:Y:S01]  /*1e80*/  IMAD.WIDE R12, R9, 0x4, R12 ;  /* 0x00000004090c7825 */ /* 0x001fe200078e020c */
[----:B------:R-:W-:-:S02]  /*1e90*/  ISETP.GE.AND P0, PT, R6, UR4, PT ;  /* 0x0000000406007c0c */ /* 0x000fc4000bf06270 */
[----:B------:R-:W-:Y:S02]  /*1ea0*/  FSEL R11, R7, R8, P1 ;  /* 0x00000008070b7208 */ /* 0x000fe40000800000 */
[C---:B------:R-:W-:Y:S01]  /*1eb0*/  ISETP.LT.AND P0, PT, R6.reuse, UR8, P0 ;  /* 0x0000000806007c0c */ /* 0x040fe20008701270 */
[----:B------:R-:W-:Y:S02]  /*1ec0*/  VIADD R6, R6, -UR4 ;  /* 0x8000000406067c36 */ /* 0x000fe40008000000 */
[----:B-1----:R-:W-:Y:S01]  /*1ed0*/  IMAD.WIDE R2, R9, 0x8, R2 ;  /* 0x0000000809027825 */ /* 0x002fe200078e0202 */
[----:B------:R-:W-:Y:S01]  /*1ee0*/  ISETP.NE.AND P0, PT, R0, RZ, P0 ;  /* 0x000000ff0000720c */ /* 0x000fe20000705270 */
[----:B------:R1:W-:Y:S01]  /*1ef0*/  STG.E desc[UR6][R12.64], R11 ;  /* 0x0000000b0c007986 */ /* 0x0003e2000c101906 */
[----:B------:R-:W-:Y:S02]  /*1f00*/  SHF.R.S32.HI R0, RZ, 0x1f, R6 ;  /* 0x0000001fff007819 */ /* 0x000fe40000011406 */
[----:B------:R-:W-:-:S02]  /*1f10*/  SEL R6, R6, 0x8, P0 ;  /* 0x0000000806067807 */ /* 0x000fc40000000000 */
[----:B------:R-:W-:Y:S01]  /*1f20*/  SEL R7, R0, RZ, P0 ;  /* 0x000000ff00077207 */ /* 0x000fe20000000000 */
[----:B--2---:R-:W-:-:S04]  /*1f30*/  IMAD.WIDE R4, R9, 0x4, R4 ;  /* 0x0000000409047825 */ /* 0x004fc800078e0204 */
[----:B------:R-:W-:Y:S01]  /*1f40*/  IMAD R9, R32, UR5, R23 ;  /* 0x0000000520097c24 */ /* 0x000fe2000f8e0217 */
[----:B------:R1:W-:Y:S04]  /*1f50*/  STG.E.64 desc[UR6][R2.64], R6 ;  /* 0x0000000602007986 */ /* 0x0003e8000c101b06 */
[----:B------:R1:W-:Y:S02]  /*1f60*/  STG.E desc[UR6][R4.64], R9 ;  /* 0x0000000904007986 */ /* 0x0003e4000c101906 */
.L_x_2454:
        /* <DEDUP_REMOVED lines=9> */
[----:B01----:R-:W-:Y:S02]  /*2000*/  LOP3.LUT R3, R16, 0x3, RZ, 0xc0, !PT ;  /* 0x0000000310037812 */ /* 0x003fe400078ec0ff */
        /* <DEDUP_REMOVED lines=12> */
.L_x_2467:
        /* <DEDUP_REMOVED lines=64> */
.L_x_2466:
        /* <DEDUP_REMOVED lines=36> */
.L_x_2468:
[----:B------:R-:W-:-:S13]  /*2710*/  ISETP.NE.OR P0, PT, R0, RZ, P0 ;  /* 0x000000ff0000720c */ /* 0x000fda0000705670 */
[----:B------:R-:W-:Y:S05]  /*2720*/  @!P0 BRA `(.L_x_2464) ;  /* 0x0000000000508947 */ /* 0x000fea0003800000 */
.L_x_2465:
[----:B--23--:R-:W1:Y:S01]  /*2730*/  LDC.64 R4, c[0x0][0x220] ;  /* 0x00008800ff047b82 */ /* 0x00ce620000000a00 */
[----:B------:R2:W3:Y:S02]  /*2740*/  MUFU.RCP R17, R27 ;  /* 0x0000001b00117308 */ /* 0x0004e40000001000 */
.L_x_2469:
        /* <DEDUP_REMOVED lines=18> */
.L_x_2464:
        /* <DEDUP_REMOVED lines=8> */
.L_x_2470:
        /* <DEDUP_REMOVED lines=11> */
.L_x_2471:
        /* <DEDUP_REMOVED lines=14> */
.L_x_12162:


//--------------------- .text._ZN4vllm3moe10topkGatingILi4ELi4ELi4ELi8ELi32El6__halfLNS0_11ScoringFuncE1EEEvPKT5_PKbPfiPT4_PiiiibPKf --------------------------
	.section	.text._ZN4vllm3moe10topkGatingILi4ELi4ELi4ELi8ELi32El6__halfLNS0_11ScoringFuncE1EEEvPKT5_PKbPfiPT4_PiiiibPKf,"ax",@progbits
	.align	128
        .global         _ZN4vllm3moe10topkGatingILi4ELi4ELi4ELi8ELi32El6__halfLNS0_11ScoringFuncE1EEEvPKT5_PKbPfiPT4_PiiiibPKf
        .type           _ZN4vllm3moe10topkGatingILi4ELi4ELi4ELi8ELi32El6__halfLNS0_11ScoringFuncE1EEEvPKT5_PKbPfiPT4_PiiiibPKf,@function
        .size           _ZN4vllm3moe10topkGatingILi4ELi4ELi4ELi8ELi32El6__halfLNS0_11ScoringFuncE1EEEvPKT5_PKbPfiPT4_PiiiibPKf,(.L_x_12163 - _ZN4vllm3moe10topkGatingILi4ELi4ELi4ELi8ELi32El6__halfLNS0_11ScoringFuncE1EEEvPKT5_PKbPfiPT4_PiiiibPKf)
        .other          _ZN4vllm3moe10topkGatingILi4ELi4ELi4ELi8ELi32El6__halfLNS0_11ScoringFuncE1EEEvPKT5_PKbPfiPT4_PiiiibPKf,@"STO_CUDA_ENTRY STV_DEFAULT"
_ZN4vllm3moe10topkGatingILi4ELi4ELi4ELi8ELi32El6__halfLNS0_11ScoringFuncE1EEEvPKT5_PKbPfiPT4_PiiiibPKf:
.text._ZN4vllm3moe10topkGatingILi4ELi4ELi4ELi8ELi32El6__halfLNS0_11ScoringFuncE1EEEvPKT5_PKbPfiPT4_PiiiibPKf:
        /* <DEDUP_REMOVED lines=28> */
[----:B------:R0:W4:Y:S01]  /*01c0*/  @P0 LDG.E R12, desc[UR10][R6.64+0xc] ;  /* 0x00000c0a060c0981 */ /* 0x000122000c1e1900 */
[----:B------:R-:W-:Y:S01]  /*01d0*/  UISETP.GE.AND UP0, UPT, UR8, 0x1, UPT ;  /* 0x000000010800788c */ /* 0x000fe2000bf06270 */
[----:B--2---:R-:W-:-:S02]  /*01e0*/  HADD2.F32 R8, -RZ, R2.H0_H0 ;  /* 0x20000002ff087230 */ /* 0x004fc40000004100 */
[----:B------:R-:W-:-:S03]  /*01f0*/  HADD2.F32 R2, -RZ, R2.H1_H1 ;  /* 0x30000002ff027230 */ /* 0x000fc60000004100 */
[----:B------:R-:W-:Y:S02]  /*0200*/  FMUL.FTZ R8, R8, -1.4426950216293334961 ;  /* 0xbfb8aa3b08087820 */ /* 0x000fe40000410000 */
[----:B------:R-:W-:Y:S01]  /*0210*/  FMUL.FTZ R9, R2, -1.4426950216293334961 ;  /* 0xbfb8aa3b02097820 */ /* 0x000fe20000410000 */
[--C-:B------:R-:W-:Y:S02]  /*0220*/  HADD2.F32 R2, -RZ, R3.reuse.H0_H0 ;  /* 0x20000003ff027230 */ /* 0x100fe40000004100 */
[----:B------:R-:W-:Y:S01]  /*0230*/  HADD2.F32 R3, -RZ, R3.H1_H1 ;  /* 0x30000003ff037230 */ /* 0x000fe20000004100 */
[----:B------:R-:W1:Y:S02]  /*0240*/  MUFU.EX2 R8, R8 ;  /* 0x0000000800087308 */ /* 0x000e640000000800 */
[----:B------:R-:W-:Y:S02]  /*0250*/  FMUL.FTZ R2, R2, -1.4426950216293334961 ;  /* 0xbfb8aa3b02027820 */ /* 0x000fe40000410000 */
[----:B0-----:R-:W-:-:S04]  /*0260*/  FMUL.FTZ R7, R3, -1.4426950216293334961 ;  /* 0xbfb8aa3b03077820 */ /* 0x001fc80000410000 */
[----:B------:R-:W0:Y:S08]  /*0270*/  MUFU.EX2 R9, R9 ;  /* 0x0000000900097308 */ /* 0x000e300000000800 */
[----:B------:R-:W2:Y:S01]  /*0280*/  MUFU.EX2 R2, R2 ;  /* 0x0000000200027308 */ /* 0x000ea20000000800 */
[----:B-1----:R-:W-:Y:S01]  /*0290*/  FADD.FTZ R3, R8, 1 ;  /* 0x3f80000008037421 */ /* 0x002fe20000010000 */
[----:B---3--:R-:W-:-:S06]  /*02a0*/  @P1 ISETP.NE.AND P2, PT, R4, RZ, PT ;  /* 0x000000ff0400120c */ /* 0x008fcc0003f45270 */
[----:B------:R-:W1:Y:S01]  /*02b0*/  MUFU.EX2 R7, R7 ;  /* 0x0000000700077308 */ /* 0x000e620000000800 */
[----:B0-----:R-:W-:Y:S01]  /*02c0*/  FADD.FTZ R5, R9, 1 ;  /* 0x3f80000009057421 */ /* 0x001fe20000010000 */
[----:B------:R-:W-:-:S06]  /*02d0*/  IMAD.MOV.U32 R9, RZ, RZ, 0x1 ;  /* 0x00000001ff097424 */ /* 0x000fcc00078e00ff */
        /* <DEDUP_REMOVED lines=19> */
[----:B---3--:R-:W-:Y:S02]  /*0410*/  FSETP.GEU.FTZ.AND P4, PT, |R14|, +INF , PT ;  /* 0x7f8000000e00780b */ /* 0x008fe40003f9e200 */
        /* <DEDUP_REMOVED lines=25> */
.L_x_2479:
        /* <DEDUP_REMOVED lines=8> */
[----:B------:R-:W-:Y:S01]  /*0630*/  IMAD R23, R10, R23, UR4 ;  /* 0x000000040a177e24 */ /* 0x000fe2000f8e0217 */
[----:B------:R-:W-:-:S02]  /*0640*/  FSEL R17, R7, R8, P2 ;  /* 0x0000000807117208 */ /* 0x000fc40001000000 */
        /* <DEDUP_REMOVED lines=11> */
[----:B------:R-:W-:Y:S01]  /*0700*/  SHF.R.S32.HI R17, RZ, 0x1f, R18 ;  /* 0x0000001fff117819 */ /* 0x000fe20000011412 */
[----:B------:R-:W-:Y:S01]  /*0710*/  FADD.FTZ R2, R25, R2 ;  /* 0x0000000219027221 */ /* 0x000fe20000010000 */
[----:B------:R-:W-:Y:S01]  /*0720*/  ISETP.NE.AND P0, PT, R0, RZ, P0 ;  /* 0x000000ff0000720c */ /* 0x000fe20000705270 */
[----:B------:R0:W-:Y:S03]  /*0730*/  STG.E desc[UR10][R14.64], R25 ;  /* 0x000000190e007986 */ /* 0x0001e6000c10190a */
[----:B------:R-:W-:-:S02]  /*0740*/  SEL R19, R17, RZ, P0 ;  /* 0x000000ff11137207 */ /* 0x000fc40000000000 */
[----:B------:R-:W2:Y:S01]  /*0750*/  LDC.64 R16, c[0x0][0x238] ;  /* 0x00008e00ff107b82 */ /* 0x000ea20000000a00 */
[----:B------:R-:W-:Y:S01]  /*0760*/  SEL R18, R18, 0x4, P0 ;  /* 0x0000000412127807 */ /* 0x000fe20000000000 */
[----:B-1----:R-:W-:Y:S01]  /*0770*/  IMAD.WIDE R12, R23, 0x8, R12 ;  /* 0x00000008170c7825 */ /* 0x002fe200078e020c */
[----:B------:R-:W-:-:S04]  /*0780*/  PLOP3.LUT P0, PT, PT, PT, UP0, 0x80, 0x0 ;  /* 0x000000000000781c */ /* 0x000fc80003f0f008 */
[----:B------:R0:W-:Y:S09]  /*0790*/  STG.E.64 desc[UR10][R12.64], R18 ;  /* 0x000000120c007986 */ /* 0x0001f2000c101b0a */
        /* <DEDUP_REMOVED lines=10> */
.L_x_2475:
[-C--:B------:R-:W-:Y:S01]  /*0840*/  FSETP.GT.FTZ.AND P0, PT, R21, R22.reuse, PT ;  /* 0x000000161500720b */ /* 0x080fe20003f14000 */
[----:B------:R-:W-:Y:S01]  /*0850*/  UIADD3 UR6, UR4, 0x2, URZ ;  /* 0x0000000204067890 */ /* 0x000fe2000fffe03f */
[----:B--2---:R-:W-:Y:S02]  /*0860*/  IMAD.WIDE R16, R23, 0x4, R16 ;  /* 0x0000000417107825 */ /* 0x004fe400078e0210 */
[----:B0-----:R-:W-:Y:S01]  /*0870*/  FSEL R19, R21, R22, P0 ;  /* 0x0000001615137208 */ /* 0x001fe20000000000 */
[----:B------:R-:W-:Y:S01]  /*0880*/  UISETP.GE.AND UP0, UPT, UR6, UR8, UPT ;  /* 0x000000080600728c */ /* 0x000fe2000bf06270 */
[----:B------:R-:W-:Y:S02]  /*0890*/  IMAD.U32 R23, RZ, RZ, UR7 ;  /* 0x00000007ff177e24 */ /* 0x000fe4000f8e00ff */
[----:B------:R-:W-:Y:S02]  /*08a0*/  FSETP.GT.FTZ.AND P2, PT, R4, R19, PT ;  /* 0x000000130400720b */ /* 0x000fe40003f54000 */
[----:B------:R-:W-:-:S02]  /*08b0*/  IMAD R23, R23, UR4, R10 ;  /* 0x0000000417177c24 */ /* 0x000fc4000f8e020a */
[----:B------:R-:W-:Y:S02]  /*08c0*/  FSEL R18, R4, R19, P2 ;  /* 0x0000001304127208 */ /* 0x000fe40001000000 */
[----:B------:R-:W-:Y:S01]  /*08d0*/  FSEL R19, R7, R8, P0 ;  /* 0x0000000807137208 */ /* 0x000fe20000000000 */
[----:B------:R0:W-:Y:S01]  /*08e0*/  STG.E desc[UR10][R16.64], R23 ;  /* 0x0000001710007986 */ /* 0x0001e2000c10190a */
[----:B------:R-:W-:Y:S02]  /*08f0*/  FSETP.GT.FTZ.AND P3, PT, R3, R18, PT ;  /* 0x000000120300720b */ /* 0x000fe40003f74000 */
        /* <DEDUP_REMOVED lines=26> */
.L_x_2476:
[-C--:B------:R-:W-:Y:S01]  /*0aa0*/  FSETP.GT.FTZ.AND P0, PT, R21, R22.reuse, PT ;  /* 0x000000161500720b */ /* 0x080fe20003f14000 */
[----:B------:R-:W-:Y:S01]  /*0ab0*/  UIADD3 UR6, UR4, 0x3, URZ ;  /* 0x0000000304067890 */ /* 0x000fe2000fffe03f */
[----:B0-----:R-:W-:Y:S02]  /*0ac0*/  VIADD R23, R23, UR7 ;  /* 0x0000000717177c36 */ /* 0x001fe40008000000 */
[----:B------:R-:W-:Y:S01]  /*0ad0*/  FSEL R19, R21, R22, P0 ;  /* 0x0000001615137208 */ /* 0x000fe20000000000 */
[----:B------:R-:W-:Y:S02]  /*0ae0*/  UISETP.GE.AND UP0, UPT, UR6, UR8, UPT ;  /* 0x000000080600728c */ /* 0x000fe4000bf06270 */
[----:B------:R0:W-:Y:S01]  /*0af0*/  STG.E desc[UR10][R16.64+0x4], R23 ;  /* 0x0000041710007986 */ /* 0x0001e2000c10190a */
[----:B------:R-:W-:-:S04]  /*0b00*/  FSETP.GT.FTZ.AND P2, PT, R4, R19, PT ;  /* 0x000000130400720b */ /* 0x000fc80003f54000 */
[----:B------:R-:W-:Y:S02]  /*0b10*/  FSEL R18, R4, R19, P2 ;  /* 0x0000001304127208 */ /* 0x000fe40001000000 */
[----:B------:R-:W-:Y:S02]  /*0b20*/  FSEL R19, R7, R8, P0 ;  /* 0x0000000807137208 */ /* 0x000fe40000000000 */
        /* <DEDUP_REMOVED lines=27> */
.L_x_2477:
        /* <DEDUP_REMOVED lines=19> */
[----:B------:R-:W-:Y:S02]  /*0e10*/  ISETP.LT.AND P0, PT, R24, UR12, P0 ;  /* 0x0000000c18007c0c */ /* 0x000fe40008701270 */
[----:B------:R-:W-:Y:S01]  /*0e20*/  SHF.R.S32.HI R19, RZ, 0x1f, R25 ;  /* 0x0000001fff137819 */ /* 0x000fe20000011419 */
[----:B------:R0:W-:Y:S01]  /*0e30*/  STG.E desc[UR10][R14.64+0xc], R23 ;  /* 0x00000c170e007986 */ /* 0x0001e2000c10190a */
[----:B------:R-:W-:Y:S01]  /*0e40*/  ISETP.NE.AND P0, PT, R0, RZ, P0 ;  /* 0x000000ff0000720c */ /* 0x000fe20000705270 */
[----:B------:R-:W-:-:S03]  /*0e50*/  FADD.FTZ R2, R2, R23 ;  /* 0x0000001702027221 */ /* 0x000fc60000010000 */
[----:B------:R-:W-:Y:S01]  /*0e60*/  SEL R18, R25, 0x4, P0 ;  /* 0x0000000419127807 */ /* 0x000fe20000000000 */
[----:B------:R-:W-:Y:S01]  /*0e70*/  VIADD R25, R27, UR7 ;  /* 0x000000071b197c36 */ /* 0x000fe20008000000 */
[----:B------:R-:W-:Y:S02]  /*0e80*/  SEL R19, R19, RZ, P0 ;  /* 0x000000ff13137207 */ /* 0x000fe40000000000 */
[----:B------:R-:W-:-:S03]  /*0e90*/  PLOP3.LUT P0, PT, PT, PT, UP0, 0x80, 0x0 ;  /* 0x000000000000781c */ /* 0x000fc60003f0f008 */
[----:B------:R0:W-:Y:S04]  /*0ea0*/  STG.E.64 desc[UR10][R12.64+0x18], R18 ;  /* 0x000018120c007986 */ /* 0x0001e8000c101b0a */
        /* <DEDUP_REMOVED lines=11> */
.L_x_2478:
[----:B------:R-:W-:Y:S05]  /*0f60*/  @P5 BRA `(.L_x_2479) ;  /* 0xfffffff400905947 */ /* 0x000fea000383ffff */
.L_x_2474:
[----:B------:R-:W-:-:S06]  /*0f70*/  ULOP3.LUT UP0, UR5, UR8, 0x3, URZ, 0xc0, !UPT ;  /* 0x0000000308057892 */ /* 0x000fcc000f80c03f */
[----:B------:R-:W-:-:S13]  /*0f80*/  PLOP3.LUT P0, PT, PT, PT, UP0, 0x80, 0x0 ;  /* 0x000000000000781c */ /* 0x000fda0003f0f008 */
[----:B------:R-:W-:Y:S05]  /*0f90*/  @!P0 BRA `(.L_x_2472) ;  /* 0x0000001000d48947 */ /* 0x000fea0003800000 */
[----:B------:R-:W1:Y:S01]  /*0fa0*/  S2R R0, SR_TID.X ;  /* 0x0000000000007919 */ /* 0x000e620000002100 */
[----:B0-----:R-:W0:Y:S01]  /*0fb0*/  LDC.64 R14, c[0x0][0x230] ;  /* 0x00008c00ff0e7b82 */ /* 0x001e220000000a00 */
[----:B------:R-:W-:Y:S01]  /*0fc0*/  IMAD.U32 R19, RZ, RZ, UR7 ;  /* 0x00000007ff137e24 */ /* 0x000fe2000f8e00ff */
[----:B------:R-:W-:Y:S01]  /*0fd0*/  ULDC UR12, c[0x0][0x228] ;  /* 0x00008a00000c7ab9 */ /* 0x000fe20000000800 */
[----:B------:R-:W-:Y:S01]  /*0fe0*/  IMAD.U32 R23, RZ, RZ, UR8 ;  /* 0x00000008ff177e24 */ /* 0x000fe2000f8e00ff */
[----:B------:R-:W-:Y:S01]  /*0ff0*/  ULDC UR6, c[0x0][0x248] ;  /* 0x0000920000067ab9 */ /* 0x000fe20000000800 */
[----:B------:R-:W-:-:S03]  /*1000*/  ULDC.64 UR8, c[0x0][0x240] ;  /* 0x0000900000087ab9 */ /* 0x000fc60000000a00 */
[----:B------:R-:W2:Y:S08]  /*1010*/  LDC.64 R12, c[0x0][0x220] ;  /* 0x00008800ff0c7b82 */ /* 0x000eb00000000a00 */
[----:B------:R-:W3:Y:S01]  /*1020*/  LDC.64 R16, c[0x0][0x238] ;  /* 0x00008e00ff107b82 */ /* 0x000ee20000000a00 */
[----:B-1----:R-:W-:Y:S02]  /*1030*/  IMAD R0, R19, UR4, R0 ;  /* 0x0000000413007c24 */ /* 0x002fe4000f8e0200 */
[----:B------:R-:W-:Y:S01]  /*1040*/  IMAD R19, R10, R23, UR4 ;  /* 0x000000040a137e24 */ /* 0x000fe2000f8e0217 */
[----:B------:R-:W-:Y:S01]  /*1050*/  UIADD3 UR4, UR4, 0x1, URZ ;  /* 0x0000000104047890 */ /* 0x000fe2000fffe03f */
[----:B------:R-:W-:-:S02]  /*1060*/  IMAD R11, R11, 0x80, R0 ;  /* 0x000000800b0b7824 */ /* 0x000fc400078e0200 */
[----:B0-----:R-:W-:-:S04]  /*1070*/  IMAD.WIDE R14, R19, 0x8, R14 ;  /* 0x00000008130e7825 */ /* 0x001fc800078e020e */
[----:B--2---:R-:W-:-:S04]  /*1080*/  IMAD.WIDE R12, R19, 0x4, R12 ;  /* 0x00000004130c7825 */ /* 0x004fc800078e020c */
[----:B---3--:R-:W-:Y:S01]  /*1090*/  IMAD.WIDE R16, R19, 0x4, R16 ;  /* 0x0000000413107825 */ /* 0x008fe200078e0210 */
[----:B------:R-:W-:-:S03]  /*10a0*/  PRMT R19, R9, 0x9910, RZ ;  /* 0x0000991009137816 */ /* 0x000fc600000000ff */
[----:B------:R-:W-:Y:S02]  /*10b0*/  IMAD R20, R20, 0x20, R11 ;  /* 0x0000002014147824 */ /* 0x000fe400078e020b */
[----:B------:R-:W-:Y:S02]  /*10c0*/  IMAD.MOV.U32 R0, RZ, RZ, R14 ;  /* 0x000000ffff007224 */ /* 0x000fe400078e000e */
[----:B------:R-:W-:Y:S02]  /*10d0*/  IMAD.MOV.U32 R11, RZ, RZ, R15 ;  /* 0x000000ffff0b7224 */ /* 0x000fe400078e000f */
[----:B------:R-:W-:Y:S02]  /*10e0*/  IMAD.MOV.U32 R9, RZ, RZ, R12 ;  /* 0x000000ffff097224 */ /* 0x000fe400078e000c */
[----:B------:R-:W-:-:S07]  /*10f0*/  IMAD.MOV.U32 R18, RZ, RZ, R13 ;  /* 0x000000ffff127224 */ /* 0x000fce00078e000d */
.L_x_2481:
        /* <DEDUP_REMOVED lines=43> */
.L_x_2480:
        /* <DEDUP_REMOVED lines=8> */
.L_x_2473:
        /* <DEDUP_REMOVED lines=10> */
.L_x_2487:
        /* <DEDUP_REMOVED lines=22> */
[----:B------:R-:W-:Y:S01]  /*1630*/  ISETP.NE.AND P0, PT, R0, RZ, P0 ;  /* 0x000000ff0000720c */ /* 0x000fe20000705270 */
[----:B------:R0:W-:Y:S03]  /*1640*/  STG.E desc[UR10][R14.64], R25 ;  /* 0x000000190e007986 */ /* 0x0001e6000c10190a */
[----:B------:R-:W-:Y:S02]  /*1650*/  SEL R19, R17, RZ, P0 ;  /* 0x000000ff11137207 */ /* 0x000fe40000000000 */
        /* <DEDUP_REMOVED lines=15> */
.L_x_2483:
        /* <DEDUP_REMOVED lines=37> */
.L_x_2484:
        /* <DEDUP_REMOVED lines=35> */
.L_x_2485:
        /* <DEDUP_REMOVED lines=22> */
[----:B------:R-:W-:-:S04]  /*1d30*/  ISETP.NE.AND P0, PT, R0, RZ, P0 ;  /* 0x000000ff0000720c */ /* 0x000fc80000705270 */
        /* <DEDUP_REMOVED lines=16> */
.L_x_2486:
[----:B------:R-:W-:Y:S05]  /*1e40*/  @P5 BRA `(.L_x_2487) ;  /* 0xfffffff400a05947 */ /* 0x000fea000383ffff */
.L_x_2482:
[----:B------:R-:W-:-:S13]  /*1e50*/  ISETP.NE.AND P0, PT, RZ, UR5, PT ;  /* 0x00000005ff007c0c */ /* 0x000fda000bf05270 */
        /* <DEDUP_REMOVED lines=23> */
.L_x_2489:
        /* <DEDUP_REMOVED lines=45> */
.L_x_2488:
[----:B------:R-:W-:Y:S02]  /*22a0*/  IMAD.X R17, RZ, RZ, R17, P0 ;  /* 0x000000ffff117224 */ /* 0x000fe400000e0611 */
[----:B------:R-:W-:Y:S02]  /*22b0*/  IMAD.X R11, RZ, RZ, R11, P2 ;  /* 0x000000ffff0b7224 */ /* 0x000fe400010e060b */
[----:B------:R-:W-:Y:S02]  /*22c0*/  IMAD.X R18, RZ, RZ, R18, P3 ;  /* 0x000000ffff127224 */ /* 0x000fe400018e0612 */
[----:B0-----:R-:W-:Y:S01]  /*22d0*/  VIADD R20, R20, UR12 ;  /* 0x0000000c14147c36 */ /* 0x001fe20008000000 */
[----:B------:R-:W-:Y:S06]  /*22e0*/  @P4 BRA `(.L_x_2489) ;  /* 0xfffffffc00384947 */ /* 0x000fec000383ffff */
.L_x_2472:
        /* <DEDUP_REMOVED lines=23> */
.L_x_2493:
        /* <DEDUP_REMOVED lines=68> */
.L_x_2492:
        /* <DEDUP_REMOVED lines=38> */
.L_x_2494:
[----:B------:R-:W-:-:S13]  /*2b00*/  ISETP.NE.OR P0, PT, R3, RZ, P0 ;  /* 0x000000ff0300720c */ /* 0x000fda0000705670 */
[----:B------:R-:W-:Y:S05]  /*2b10*/  @!P0 BRA `(.L_x_2490) ;  /* 0x0000000000548947 */ /* 0x000fea0003800000 */
.L_x_2491:
[----:B--23--:R-:W2:Y:S01]  /*2b20*/  LDC.64 R4, c[0x0][0x220] ;  /* 0x00008800ff047b82 */ /* 0x00cea20000000a00 */
[----:B0-----:R0:W3:Y:S02]  /*2b30*/  MUFU.RCP R17, R2 ;  /* 0x0000000200117308 */ /* 0x0010e40000001000 */
.L_x_2495:
        /* <DEDUP_REMOVED lines=19> */
.L_x_2490:
[----:B------:R-:W-:-:S13]  /*2c70*/  ISETP.NE.AND P0, PT, R0, RZ, PT ;  /* 0x000000ff0000720c */ /* 0x000fda0003f05270 */
[----:B------:R-:W-:Y:S05]  /*2c80*/  @!P0 EXIT ;  /* 0x000000000000894d */ /* 0x000fea0003800000 */
[----:B--23--:R-:W2:Y:S01]  /*2c90*/  LDC.64 R4, c[0x0][0x220] ;  /* 0x00008800ff047b82 */ /* 0x00cea20000000a00 */
[----:B------:R3:W4:Y:S01]  /*2ca0*/  MUFU.RCP R7, R2 ;  /* 0x0000000200077308 */ /* 0x0007220000001000 */
[----:B------:R-:W-:-:S04]  /*2cb0*/  IMAD.U32 R3, RZ, RZ, UR4 ;  /* 0x00000004ff037e24 */ /* 0x000fc8000f8e00ff */
[----:B------:R-:W-:-:S04]  /*2cc0*/  IMAD R3, R10, UR8, R3 ;  /* 0x000000080a037c24 */ /* 0x000fc8000f8e0203 */
[----:B--234-:R-:W-:-:S07]  /*2cd0*/  IMAD.WIDE R4, R3, 0x4, R4 ;  /* 0x0000000403047825 */ /* 0x01cfce00078e0204 */
.L_x_2496:
        /* <DEDUP_REMOVED lines=11> */
.L_x_2497:
        /* <DEDUP_REMOVED lines=15> */
.L_x_12163:


//--------------------- .text._ZN4vllm3moe10topkGatingILi2ELi2ELi4ELi4ELi32El6__halfLNS0_11ScoringFuncE1EEEvPKT5_PKbPfiPT4_PiiiibPKf --------------------------
	.section	.text._ZN4vllm3moe10topkGatingILi2ELi2ELi4ELi4ELi32El6__halfLNS0_11ScoringFuncE1EEEvPKT5_PKbPfiPT4_PiiiibPKf,"ax",@progbits
	.align	128
        .global         _ZN4vllm3moe10topkGatingILi2ELi2ELi4ELi4ELi32El6__halfLNS0_11ScoringFuncE1EEEvPKT5_PKbPfiPT4_PiiiibPKf
        .type           _ZN4vllm3moe10topkGatingILi2ELi2ELi4ELi4ELi32El6__halfLNS0_11ScoringFuncE1EEEvPKT5_PKbPfiPT4_PiiiibPKf,@function
        .size           _ZN4vllm3moe10topkGatingILi2ELi2ELi4ELi4ELi32El6__halfLNS0_11ScoringFuncE1EEEvPKT5_PKbPfiPT4_PiiiibPKf,(.L_x_12164 - _ZN4vllm3moe10topkGatingILi2ELi2ELi4ELi4ELi32El6__halfLNS0_11ScoringFuncE1EEEvPKT5_PKbPfiPT4_PiiiibPKf)
        .other          _ZN4vllm3moe10topkGatingILi2ELi2ELi4ELi4ELi32El6__halfLNS0_11ScoringFuncE1EEEvPKT5_PKbPfiPT4_PiiiibPKf,@"STO_CUDA_ENTRY STV_DEFAULT"
_ZN4vllm3moe10topkGatingILi2ELi2ELi4ELi4ELi32El6__halfLNS0_11ScoringFuncE1EEEvPKT5_PKbPfiPT4_PiiiibPKf:
.text._ZN4vllm3moe10topkGatingILi2ELi2ELi4ELi4ELi32El6__halfLNS0_11ScoringFuncE1EEEvPKT5_PKbPfiPT4_PiiiibPKf:
        /* <DEDUP_REMOVED lines=28> */
[----:B------:R-:W-:Y:S01]  /*01c0*/  MOV R18, UR4 ;  /* 0x0000000400127c02 */ /* 0x000fe20008000f00 */
[----:B0-----:R-:W-:-:S02]  /*01d0*/  IMAD.MOV.U32 R6, RZ, RZ, 0x1 ;  /* 0x00000001ff067424 */ /* 0x001fc400078e00ff */
[--C-:B--2---:R-:W-:Y:S02]  /*01e0*/  HADD2.F32 R0, -RZ, R4.reuse.H0_H0 ;  /* 0x20000004ff007230 */ /* 0x104fe40000004100 */
[----:B------:R-:W-:-:S03]  /*01f0*/  HADD2.F32 R4, -RZ, R4.H1_H1 ;  /* 0x30000004ff047230 */ /* 0x000fc60000004100 */
[----:B------:R-:W-:Y:S02]  /*0200*/  FMUL.FTZ R0, R0, -1.4426950216293334961 ;  /* 0xbfb8aa3b00007820 */ /* 0x000fe40000410000 */
[----:B------:R-:W-:-:S04]  /*0210*/  FMUL.FTZ R4, R4, -1.4426950216293334961 ;  /* 0xbfb8aa3b04047820 */ /* 0x000fc80000410000 */
[----:B------:R-:W0:Y:S08]  /*0220*/  MUFU.EX2 R0, R0 ;  /* 0x0000000000007308 */ /* 0x000e300000000800 */
[----:B------:R-:W1:Y:S01]  /*0230*/  MUFU.EX2 R4, R4 ;  /* 0x0000000400047308 */ /* 0x000e620000000800 */
[----:B0-----:R-:W-:Y:S01]  /*0240*/  FADD.FTZ R3, R0, 1 ;  /* 0x3f80000000037421 */ /* 0x001fe20000010000 */
[----:B---3--:R-:W-:-:S04]  /*0250*/  @P2 ISETP.NE.AND P3, PT, R10, RZ, PT ;  /* 0x000000ff0a00220c */ /* 0x008fc80003f65270 */
[----:B------:R-:W-:Y:S02]  /*0260*/  @P2 SEL R7, RZ, 0x1, P3 ;  /* 0x00000001ff072807 */ /* 0x000fe40001800000 */
[----:B------:R-:W0:Y:S01]  /*0270*/  MUFU.RCP R3, R3 ;  /* 0x0000000300037308 */ /* 0x000e220000001000 */
[----:B-1----:R-:W-:Y:S01]  /*0280*/  FADD.FTZ R8, R4, 1 ;  /* 0x3f80000004087421 */ /* 0x002fe20000010000 */
[----:B------:R-:W-:Y:S01]  /*0290*/  @P2 PRMT R6, R7, 0x7610, R6 ;  /* 0x0000761007062816 */ /* 0x000fe20000000006 */
[----:B------:R-:W-:-:S05]  /*02a0*/  IMAD.MOV.U32 R7, RZ, RZ, RZ ;  /* 0x000000ffff077224 */ /* 0x000fca00078e00ff */
        /* <DEDUP_REMOVED lines=20> */
[----:B------:R-:W-:Y:S01]  /*03f0*/  IADD3 R7, R9, R22, RZ ;  /* 0x0000001609077210 */ /* 0x000fe20007ffe0ff */
[C---:B------:R-:W-:Y:S01]  /*0400*/  IMAD R10, R2.reuse, 0x80, R9 ;  /* 0x00000080020a7824 */ /* 0x040fe200078e0209 */
[----:B------:R-:W-:Y:S01]  /*0410*/  UMOV UR4, URZ ;  /* 0x0000003f00047c82 */ /* 0x000fe20008000000 */
[----:B------:R-:W-:Y:S01]  /*0420*/  IMAD.MOV.U32 R9, RZ, RZ, R25 ;  /* 0x000000ffff097224 */ /* 0x000fe200078e0019 */
[----:B------:R-:W-:Y:S01]  /*0430*/  ULDC UR14, c[0x0][0x248] ;  /* 0x00009200000e7ab9 */ /* 0x000fe20000000800 */
[----:B------:R-:W-:Y:S01]  /*0440*/  IMAD R8, R2, 0x80, R7 ;  /* 0x0000008002087824 */ /* 0x000fe200078e0207 */
[----:B------:R-:W-:Y:S01]  /*0450*/  LOP3.LUT R7, R18, 0x3, RZ, 0xc0, !PT ;  /* 0x0000000312077812 */ /* 0x000fe200078ec0ff */
[C---:B------:R-:W-:Y:S01]  /*0460*/  IMAD R23, R27.reuse, 0x20, R10 ;  /* 0x000000201b177824 */ /* 0x040fe200078e020a */
[----:B------:R-:W-:Y:S01]  /*0470*/  ULDC.64 UR12, c[0x0][0x220] ;  /* 0x00008800000c7ab9 */ /* 0x000fe20000000a00 */
[----:B------:R-:W-:Y:S01]  /*0480*/  IMAD R27, R27, 0x20, R8 ;  /* 0x000000201b1b7824 */ /* 0x000fe200078e0208 */
[-C--:B------:R-:W-:Y:S01]  /*0490*/  IADD3 R8, R7, -R18.reuse, RZ ;  /* 0x8000001207087210 */ /* 0x080fe20007ffe0ff */
[C-C-:B------:R-:W-:Y:S01]  /*04a0*/  IMAD R11, R22.reuse, 0x2, R23.reuse ;  /* 0x00000002160b7824 */ /* 0x140fe200078e0217 */
[----:B------:R-:W-:Y:S01]  /*04b0*/  ULDC.64 UR10, c[0x0][0x238] ;  /* 0x00008e00000a7ab9 */ /* 0x000fe20000000a00 */
[----:B------:R-:W-:Y:S01]  /*04c0*/  IMAD R23, R22, 0x3, R23 ;  /* 0x0000000316177824 */ /* 0x000fe200078e0217 */
[----:B------:R-:W-:Y:S01]  /*04d0*/  ULDC.64 UR8, c[0x0][0x230] ;  /* 0x00008c0000087ab9 */ /* 0x000fe20000000a00 */
[----:B------:R-:W-:-:S02]  /*04e0*/  IMAD R10, R25, R18, RZ ;  /* 0x00000012190a7224 */ /* 0x000fc400078e02ff */
[----:B------:R-:W-:-:S07]  /*04f0*/  IMAD.MOV.U32 R7, RZ, RZ, RZ ;  /* 0x000000ffff077224 */ /* 0x000fce00078e00ff */
.L_x_2501:
        /* <DEDUP_REMOVED lines=8> */
[----:B------:R-:W-:Y:S01]  /*0580*/  FSEL R24, R5, R4, P5 ;  /* 0x0000000405187208 */ /* 0x000fe20002800000 */
[----:B------:R-:W-:Y:S01]  /*0590*/  IMAD.U32 R15, RZ, RZ, UR13 ;  /* 0x0000000dff0f7e24 */ /* 0x000fe2000f8e00ff */
[----:B------:R-:W-:Y:S01]  /*05a0*/  UIADD3 UR12, UP2, UR12, 0x10, URZ ;  /* 0x000000100c0c7890 */ /* 0x000fe2000ff5e03f */
[----:B------:R-:W-:-:S02]  /*05b0*/  IMAD.U32 R13, RZ, RZ, UR9 ;  /* 0x00000009ff0d7e24 */ /* 0x000fc4000f8e00ff */
[----:B------:R-:W-:-:S04]  /*05c0*/  IMAD.WIDE R14, R10, 0x4, R14 ;  /* 0x000000040a0e7825 */ /* 0x000fc800078e020e */
[----:B------:R-:W-:Y:S01]  /*05d0*/  FADD.FTZ R28, R24, R7 ;  /* 0x00000007181c7221 */ /* 0x000fe20000010000 */
[----:B------:R-:W-:Y:S01]  /*05e0*/  UIADD3.X UR13, URZ, UR13, URZ, UP2, !UPT ;  /* 0x0000000d3f0d7290 */ /* 0x000fe200097fe43f */
[----:B------:R-:W-:Y:S01]  /*05f0*/  IMAD.U32 R17, RZ, RZ, UR11 ;  /* 0x0000000bff117e24 */ /* 0x000fe2000f8e00ff */
        /* <DEDUP_REMOVED lines=9> */
[----:B------:R-:W-:Y:S02]  /*0690*/  ISETP.EQ.AND P4, PT, R12, RZ, !P2 ;  /* 0x000000ff0c00720c */ /* 0x000fe40005782270 */
[----:B------:R-:W-:Y:S02]  /*06a0*/  SHF.R.S32.HI R16, RZ, 0x1f, R20 ;  /* 0x0000001fff107819 */ /* 0x000fe40000011414 */
[----:B------:R-:W-:Y:S02]  /*06b0*/  SEL R20, R20, 0x2, P0 ;  /* 0x0000000214147807 */ /* 0x000fe40000000000 */
[----:B------:R-:W-:Y:S01]  /*06c0*/  SEL R21, R16, RZ, P0 ;  /* 0x000000ff10157207 */ /* 0x000fe20000000000 */
[----:B------:R-:W-:Y:S01]  /*06d0*/  IMAD.U32 R16, RZ, RZ, UR10 ;  /* 0x0000000aff107e24 */ /* 0x000fe2000f8e00ff */
[----:B------:R-:W-:Y:S01]  /*06e0*/  MOV R12, UR8 ;  /* 0x00000008000c7c02 */ /* 0x000fe20008000f00 */
[----:B------:R-:W-:-:S02]  /*06f0*/  UIADD3 UR10, UP0, UR10, 0x10, URZ ;  /* 0x000000100a0a7890 */ /* 0x000fc4000ff1e03f */
[----:B------:R-:W-:Y:S01]  /*0700*/  @P3 MOV R0, 0xc61c4000 ;  /* 0xc61c400000003802 */ /* 0x000fe20000000f00 */
[C---:B------:R-:W-:Y:S01]  /*0710*/  IMAD.WIDE R16, R10.reuse, 0x4, R16 ;  /* 0x000000040a107825 */ /* 0x040fe200078e0210 */
[----:B------:R-:W-:Y:S02]  /*0720*/  UIADD3 UR8, UP1, UR8, 0x20, URZ ;  /* 0x0000002008087890 */ /* 0x000fe4000ff3e03f */
[----:B------:R-:W-:Y:S01]  /*0730*/  UIADD3.X UR11, URZ, UR11, URZ, UP0, !UPT ;  /* 0x0000000b3f0b7290 */ /* 0x000fe200087fe43f */
[----:B------:R-:W-:Y:S01]  /*0740*/  @P4 IMAD.MOV.U32 R3, RZ, RZ, -0x39e3c000 ;  /* 0xc61c4000ff034424 */ /* 0x000fe200078e00ff */
[----:B------:R-:W-:Y:S01]  /*0750*/  UIADD3.X UR9, URZ, UR9, URZ, UP1, !UPT ;  /* 0x000000093f097290 */ /* 0x000fe20008ffe43f */
[----:B------:R-:W-:Y:S02]  /*0760*/  @!P2 IMAD.MOV.U32 R25, RZ, RZ, R0 ;  /* 0x000000ffff19a224 */ /* 0x000fe400078e0000 */
[----:B------:R-:W-:Y:S02]  /*0770*/  @!P2 IMAD.MOV.U32 R26, RZ, RZ, R3 ;  /* 0x000000ffff1aa224 */ /* 0x000fe400078e0003 */
[----:B------:R-:W-:-:S03]  /*0780*/  IMAD.WIDE R12, R10, 0x8, R12 ;  /* 0x000000080a0c7825 */ /* 0x000fc600078e020c */
[----:B------:R-:W-:Y:S02]  /*0790*/  FSETP.GT.FTZ.AND P0, PT, R25, R26, PT ;  /* 0x0000001a1900720b */ /* 0x000fe40003f14000 */
[----:B------:R0:W-:Y:S02]  /*07a0*/  STG.E.64 desc[UR6][R12.64], R20 ;  /* 0x000000140c007986 */ /* 0x0001e4000c101b06 */
[----:B-1----:R-:W-:Y:S02]  /*07b0*/  SEL R24, RZ, 0x1, !P0 ;  /* 0x00000001ff187807 */ /* 0x002fe40004000000 */
[----:B------:R-:W-:Y:S01]  /*07c0*/  FSEL R29, R5, R4, P0 ;  /* 0x00000004051d7208 */ /* 0x000fe20000000000 */
[----:B------:R-:W-:Y:S01]  /*07d0*/  STG.E desc[UR6][R16.64], R9 ;  /* 0x0000000910007986 */ /* 0x000fe2000c101906 */
[----:B------:R-:W-:-:S03]  /*07e0*/  ISETP.GE.AND P0, PT, R24, R19, PT ;  /* 0x000000131800720c */ /* 0x000fc60003f06270 */
[----:B------:R-:W-:Y:S01]  /*07f0*/  STG.E desc[UR6][R14.64+0x4], R29 ;  /* 0x0000041d0e007986 */ /* 0x000fe2000c101906 */
[----:B------:R-:W-:Y:S01]  /*0800*/  ISETP.LT.AND P0, PT, R24, UR14, P0 ;  /* 0x0000000e18007c0c */ /* 0x000fe20008701270 */
[----:B------:R-:W-:Y:S01]  /*0810*/  FADD.FTZ R7, R28, R29 ;  /* 0x0000001d1c077221 */ /* 0x000fe20000010000 */
[----:B0-----:R-:W-:Y:S02]  /*0820*/  IMAD.IADD R20, R24, 0x1, -R19 ;  /* 0x0000000118147824 */ /* 0x001fe400078e0a13 */
[----:B------:R-:W-:-:S03]  /*0830*/  ISETP.NE.AND P0, PT, R22, RZ, P0 ;  /* 0x000000ff1600720c */ /* 0x000fc60000705270 */
[----:B------:R-:W-:Y:S02]  /*0840*/  SHF.R.S32.HI R21, RZ, 0x1f, R20 ;  /* 0x0000001fff157819 */ /* 0x000fe40000011414 */
[----:B------:R-:W-:Y:S02]  /*0850*/  SEL R20, R20, 0x2, P0 ;  /* 0x0000000214147807 */ /* 0x000fe40000000000 */
[----:B------:R-:W-:Y:S02]  /*0860*/  SEL R21, R21, RZ, P0 ;  /* 0x000000ff15157207 */ /* 0x000fe40000000000 */
[----:B------:R-:W-:Y:S01]  /*0870*/  ISETP.LE.AND P0, PT, R18, UR5, PT ;  /* 0x0000000512007c0c */ /* 0x000fe2000bf03270 */
[----:B------:R-:W-:Y:S02]  /*0880*/  UIADD3 UR5, UR4, 0x3, URZ ;  /* 0x0000000304057890 */ /* 0x000fe4000fffe03f */
[----:B------:R0:W-:Y:S01]  /*0890*/  STG.E.64 desc[UR6][R12.64+0x8], R20 ;  /* 0x000008140c007986 */ /* 0x0001e2000c101b06 */
[----:B------:R-:W-:-:S03]  /*08a0*/  UIADD3 UR4, UR4, 0x4, URZ ;  /* 0x0000000404047890 */ /* 0x000fc6000fffe03f */
[----:B------:R-:W-:Y:S06]  /*08b0*/  STG.E desc[UR6][R16.64+0x4], R27 ;  /* 0x0000041b10007986 */ /* 0x000fec000c101906 */
[----:B------:R-:W-:-:S04]  /*08c0*/  @!P0 SHF.L.U32 R24, R24, 0x2, RZ ;  /* 0x0000000218188819 */ /* 0x000fc800000006ff */
[C---:B------:R-:W-:Y:S02]  /*08d0*/  ISETP.EQ.AND P2, PT, R24.reuse, RZ, !P0 ;  /* 0x000000ff1800720c */ /* 0x040fe40004742270 */
[----:B------:R-:W-:-:S11]  /*08e0*/  ISETP.EQ.AND P3, PT, R24, 0x4, !P0 ;  /* 0x000000041800780c */ /* 0x000fd60004762270 */
[----:B------:R-:W-:Y:S02]  /*08f0*/  @P2 IMAD.MOV.U32 R3, RZ, RZ, -0x39e3c000 ;  /* 0xc61c4000ff032424 */ /* 0x000fe400078e00ff */
[----:B------:R-:W-:Y:S02]  /*0900*/  @P3 IMAD.MOV.U32 R0, RZ, RZ, -0x39e3c000 ;  /* 0xc61c4000ff003424 */ /* 0x000fe400078e00ff */
[----:B------:R-:W-:Y:S02]  /*0910*/  @!P0 IMAD.MOV.U32 R26, RZ, RZ, R3 ;  /* 0x000000ffff1a8224 */ /* 0x000fe400078e0003 */
        /* <DEDUP_REMOVED lines=10> */
[----:B------:R-:W-:Y:S02]  /*09c0*/  @P2 MOV R3, 0xc61c4000 ;  /* 0xc61c400000032802 */ /* 0x000fe40000000f00 */
[----:B------:R-:W-:Y:S01]  /*09d0*/  @P3 IMAD.MOV.U32 R0, RZ, RZ, -0x39e3c000 ;  /* 0xc61c4000ff003424 */ /* 0x000fe200078e00ff */
[----:B------:R-:W-:Y:S02]  /*09e0*/  ISETP.LE.AND P3, PT, R18, UR4, PT ;  /* 0x0000000412007c0c */ /* 0x000fe4000bf63270 */
[----:B------:R-:W-:Y:S02]  /*09f0*/  @!P0 IMAD.MOV.U32 R26, RZ, RZ, R3 ;  /* 0x000000ffff1a8224 */ /* 0x000fe400078e0003 */
[----:B------:R-:W-:Y:S01]  /*0a00*/  @!P0 IMAD.MOV.U32 R25, RZ, RZ, R0 ;  /* 0x000000ffff198224 */ /* 0x000fe200078e0000 */
[----:B------:R-:W-:-:S04]  /*0a10*/  ISETP.GE.AND P0, PT, R24, R19, PT ;  /* 0x000000131800720c */ /* 0x000fc80003f06270 */
[C---:B------:R-:W-:Y:S01]  /*0a20*/  ISETP.LT.AND P0, PT, R24.reuse, UR14, P0 ;  /* 0x0000000e18007c0c */ /* 0x040fe20008701270 */
[----:B------:R-:W-:Y:S01]  /*0a30*/  IMAD.IADD R24, R24, 0x1, -R19 ;  /* 0x0000000118187824 */ /* 0x000fe200078e0a13 */
[----:B------:R-:W-:Y:S02]  /*0a40*/  FSETP.GT.FTZ.AND P2, PT, R25, R26, PT ;  /* 0x0000001a1900720b */ /* 0x000fe40003f54000 */
[----:B------:R-:W-:Y:S02]  /*0a50*/  ISETP.NE.AND P0, PT, R22, RZ, P0 ;  /* 0x000000ff1600720c */ /* 0x000fe40000705270 */
[----:B------:R-:W-:Y:S02]  /*0a60*/  SHF.R.S32.HI R20, RZ, 0x1f, R24 ;  /* 0x0000001fff147819 */ /* 0x000fe40000011418 */
[----:B------:R-:W-:Y:S02]  /*0a70*/  SEL R26, RZ, 0x1, !P2 ;  /* 0x00000001ff1a7807 */ /* 0x000fe40005000000 */
[----:B------:R-:W-:-:S02]  /*0a80*/  SEL R24, R24, 0x2, P0 ;  /* 0x0000000218187807 */ /* 0x000fc40000000000 */
[----:B------:R-:W-:Y:S02]  /*0a90*/  SEL R25, R20, RZ, P0 ;  /* 0x000000ff14197207 */ /* 0x000fe40000000000 */
[CC--:B------:R-:W-:Y:S02]  /*0aa0*/  ISETP.GE.AND P0, PT, R26.reuse, R19.reuse, PT ;  /* 0x000000131a00720c */ /* 0x0c0fe40003f06270 */
[C---:B------:R-:W-:Y:S01]  /*0ab0*/  IADD3 R20, R26.reuse, -R19, RZ ;  /* 0x800000131a147210 */ /* 0x040fe20007ffe0ff */
[----:B------:R1:W-:Y:S01]  /*0ac0*/  STG.E.64 desc[UR6][R12.64+0x10], R24 ;  /* 0x000010180c007986 */ /* 0x0003e2000c101b06 */
[C---:B------:R-:W-:Y:S01]  /*0ad0*/  ISETP.LT.AND P0, PT, R26.reuse, UR14, P0 ;  /* 0x0000000e1a007c0c */ /* 0x040fe20008701270 */
[----:B------:R-:W-:Y:S01]  /*0ae0*/  @!P3 IMAD.SHL.U32 R26, R26, 0x4, RZ ;  /* 0x000000041a1ab824 */ /* 0x000fe200078e00ff */
[----:B0-----:R-:W-:Y:S01]  /*0af0*/  SHF.R.S32.HI R21, RZ, 0x1f, R20 ;  /* 0x0000001fff157819 */ /* 0x001fe20000011414 */
[----:B------:R0:W-:Y:S01]  /*0b00*/  STG.E desc[UR6][R16.64+0x8], R11 ;  /* 0x0000080b10007986 */ /* 0x0001e2000c101906 */
[----:B------:R-:W-:-:S02]  /*0b10*/  ISETP.NE.AND P0, PT, R22, RZ, P0 ;  /* 0x000000ff1600720c */ /* 0x000fc40000705270 */
[----:B------:R-:W0:Y:S01]  /*0b20*/  LDC R22, c[0x0][0x228] ;  /* 0x00008a00ff167b82 */ /* 0x000e220000000800 */
[----:B------:R-:W-:Y:S02]  /*0b30*/  FSEL R19, R5, R4, P2 ;  /* 0x0000000405137208 */ /* 0x000fe40001000000 */
[----:B------:R-:W-:Y:S02]  /*0b40*/  SEL R20, R20, 0x2, P0 ;  /* 0x0000000214147807 */ /* 0x000fe40000000000 */
[----:B------:R-:W-:Y:S01]  /*0b50*/  SEL R21, R21, RZ, P0 ;  /* 0x000000ff15157207 */ /* 0x000fe20000000000 */
[----:B------:R-:W-:Y:S01]  /*0b60*/  STG.E desc[UR6][R14.64+0xc], R19 ;  /* 0x00000c130e007986 */ /* 0x000fe2000c101906 */
[----:B-1----:R-:W-:Y:S01]  /*0b70*/  VIADD R24, R8, UR4 ;  /* 0x0000000408187c36 */ /* 0x002fe20008000000 */
[C---:B------:R-:W-:Y:S01]  /*0b80*/  ISETP.EQ.AND P2, PT, R26.reuse, RZ, !P3 ;  /* 0x000000ff1a00720c */ /* 0x040fe20005f42270 */
[----:B------:R-:W-:Y:S01]  /*0b90*/  FADD.FTZ R7, R7, R19 ;  /* 0x0000001307077221 */ /* 0x000fe20000010000 */
[----:B------:R-:W-:Y:S01]  /*0ba0*/  ISETP.EQ.AND P3, PT, R26, 0x4, !P3 ;  /* 0x000000041a00780c */ /* 0x000fe20005f62270 */
[----:B------:R-:W-:Y:S01]  /*0bb0*/  STG.E.64 desc[UR6][R12.64+0x18], R20 ;  /* 0x000018140c007986 */ /* 0x000fe2000c101b06 */
[----:B------:R-:W-:-:S03]  /*0bc0*/  ISETP.NE.AND P0, PT, R24, RZ, PT ;  /* 0x000000ff1800720c */ /* 0x000fc60003f05270 */
[----:B------:R1:W-:Y:S06]  /*0bd0*/  STG.E desc[UR6][R16.64+0xc], R23 ;  /* 0x00000c1710007986 */ /* 0x0003ec000c101906 */
[----:B------:R-:W-:Y:S02]  /*0be0*/  @P2 IMAD.MOV.U32 R3, RZ, RZ, -0x39e3c000 ;  /* 0xc61c4000ff032424 */ /* 0x000fe400078e00ff */
[----:B------:R-:W-:Y:S01]  /*0bf0*/  @P3 IMAD.MOV.U32 R0, RZ, RZ, -0x39e3c000 ;  /* 0xc61c4000ff003424 */ /* 0x000fe200078e00ff */
[C---:B0-----:R-:W-:Y:S01]  /*0c00*/  LEA R11, R22.reuse, R11, 0x2 ;  /* 0x0000000b160b7211 */ /* 0x041fe200078e10ff */
[----:B------:R-:W-:-:S02]  /*0c10*/  IMAD R9, R22, 0x4, R9 ;  /* 0x0000000416097824 */ /* 0x000fc400078e0209 */
[C---:B------:R-:W-:Y:S02]  /*0c20*/  IMAD R27, R22.reuse, 0x4, R27 ;  /* 0x00000004161b7824 */ /* 0x040fe400078e021b */
[----:B-1----:R-:W-:Y:S01]  /*0c30*/  IMAD R23, R22, 0x4, R23 ;  /* 0x0000000416177824 */ /* 0x002fe200078e0217 */
[----:B------:R-:W-:Y:S06]  /*0c40*/  @P0 BRA `(.L_x_2501) ;  /* 0xfffffff8002c0947 */ /* 0x000fec000383ffff */
.L_x_2500:
        /* <DEDUP_REMOVED lines=11> */
[----:B------:R-:W-:-:S03]  /*0d00*/  IMAD R17, R22, UR4, R17 ;  /* 0x0000000416117c24 */ /* 0x000fc6000f8e0211 */
[C---:B------:R-:W-:Y:S01]  /*0d10*/  LEA R21, R2.reuse, R21, 0x7 ;  /* 0x0000001502157211 */ /* 0x040fe200078e38ff */
[----:B------:R-:W-:-:S04]  /*0d20*/  IMAD R17, R2, 0x80, R17 ;  /* 0x0000008002117824 */ /* 0x000fc800078e0211 */
[----:B------:R-:W-:Y:S01]  /*0d30*/  IMAD R21, R21, R18, UR4 ;  /* 0x0000000415157e24 */ /* 0x000fe2000f8e0212 */
[----:B------:R-:W-:Y:S01]  /*0d40*/  UIADD3 UR4, UR4, 0x1, URZ ;  /* 0x0000000104047890 */ /* 0x000fe2000fffe03f */
[----:B------:R-:W0:Y:S01]  /*0d50*/  LDC.64 R18, c[0x0][0x240] ;  /* 0x00009000ff127b82 */ /* 0x000e220000000a00 */
[----:B------:R-:W-:Y:S02]  /*0d60*/  IMAD R12, R12, 0x20, R17 ;  /* 0x000000200c0c7824 */ /* 0x000fe400078e0211 */
[----:B-1----:R-:W-:-:S04]  /*0d70*/  IMAD.WIDE R8, R21, 0x4, R8 ;  /* 0x0000000415087825 */ /* 0x002fc800078e0208 */
[----:B--2---:R-:W-:Y:S01]  /*0d80*/  IMAD.WIDE R10, R21, 0x8, R10 ;  /* 0x00000008150a7825 */ /* 0x004fe200078e020a */
[----:B------:R-:W-:-:S03]  /*0d90*/  MOV R6, R8 ;  /* 0x0000000800067202 */ /* 0x000fc60000000f00 */
[----:B---3--:R-:W-:-:S04]  /*0da0*/  IMAD.WIDE R14, R21, 0x4, R14 ;  /* 0x00000004150e7825 */ /* 0x008fc800078e020e */
[----:B------:R-:W-:Y:S02]  /*0db0*/  IMAD.MOV.U32 R16, RZ, RZ, R10 ;  /* 0x000000ffff107224 */ /* 0x000fe400078e000a */
[----:B------:R-:W-:Y:S02]  /*0dc0*/  IMAD.MOV.U32 R17, RZ, RZ, R11 ;  /* 0x000000ffff117224 */ /* 0x000fe400078e000b */
[----:B------:R-:W-:-:S07]  /*0dd0*/  IMAD.MOV.U32 R21, RZ, RZ, R9 ;  /* 0x000000ffff157224 */ /* 0x000fce00078e0009 */
.L_x_2502:
[----:B------:R-:W-:Y:S01]  /*0de0*/  FSETP.GT.FTZ.AND P3, PT, R0, R3, PT ;  /* 0x000000030000720b */ /* 0x000fe20003f74000 */
[----:B------:R-:W-:Y:S01]  /*0df0*/  VIADD R13, R13, 0xffffffff ;  /* 0xffffffff0d0d7836 */ /* 0x000fe20000000000 */
[----:B0-----:R-:W-:Y:S01]  /*0e00*/  ISETP.LE.AND P2, PT, R18, UR4, PT ;  /* 0x0000000412007c0c */ /* 0x001fe2000bf43270 */
[----:B------:R-:W-:Y:S01]  /*0e10*/  IMAD.MOV.U32 R10, RZ, RZ, R6 ;  /* 0x000000ffff0a7224 */ /* 0x000fe200078e0006 */
[----:B------:R-:W-:Y:S01]  /*0e20*/  SEL R24, RZ, 0x1, !P3 ;  /* 0x00000001ff187807 */ /* 0x000fe20005800000 */
[----:B------:R-:W-:Y:S01]  /*0e30*/  IMAD.MOV.U32 R11, RZ, RZ, R21 ;  /* 0x000000ffff0b7224 */ /* 0x000fe200078e0015 */
[----:B------:R-:W-:Y:S02]  /*0e40*/  FSEL R22, R5, R4, P3 ;  /* 0x0000000405167208 */ /* 0x000fe40001800000 */
[C---:B------:R-:W-:Y:S01]  /*0e50*/  ISETP.GE.AND P0, PT, R24.reuse, R19, PT ;  /* 0x000000131800720c */ /* 0x040fe20003f06270 */
[C---:B------:R-:W-:Y:S01]  /*0e60*/  IMAD.IADD R8, R24.reuse, 0x1, -R19 ;  /* 0x0000000118087824 */ /* 0x040fe200078e0a13 */
[----:B------:R-:W-:Y:S01]  /*0e70*/  ISETP.NE.AND P3, PT, R13, RZ, PT ;  /* 0x000000ff0d00720c */ /* 0x000fe20003f65270 */
[----:B------:R0:W-:Y:S01]  /*0e80*/  STG.E desc[UR6][R10.64], R22 ;  /* 0x000000160a007986 */ /* 0x0001e2000c101906 */
[----:B------:R-:W-:Y:S01]  /*0e90*/  ISETP.LT.AND P0, PT, R24, UR5, P0 ;  /* 0x0000000518007c0c */ /* 0x000fe20008701270 */
[----:B------:R-:W-:Y:S01]  /*0ea0*/  FADD.FTZ R7, R22, R7 ;  /* 0x0000000716077221 */ /* 0x000fe20000010000 */
[----:B------:R-:W-:Y:S01]  /*0eb0*/  SHF.R.S32.HI R9, RZ, 0x1f, R8 ;  /* 0x0000001fff097819 */ /* 0x000fe20000011408 */
[----:B------:R-:W-:Y:S01]  /*0ec0*/  @!P2 IMAD.SHL.U32 R24, R24, 0x4, RZ ;  /* 0x000000041818a824 */ /* 0x000fe200078e00ff */
[----:B------:R-:W-:-:S02]  /*0ed0*/  ISETP.NE.AND P0, PT, R20, RZ, P0 ;  /* 0x000000ff1400720c */ /* 0x000fc40000705270 */
[----:B------:R-:W-:Y:S02]  /*0ee0*/  IADD3 R23, P4, R14, 0x4, RZ ;  /* 0x000000040e177810 */ /* 0x000fe40007f9e0ff */
[----:B------:R-:W-:Y:S02]  /*0ef0*/  SEL R8, R8, 0x2, P0 ;  /* 0x0000000208087807 */ /* 0x000fe40000000000 */
[----:B------:R-:W-:Y:S01]  /*0f00*/  SEL R9, R9, RZ, P0 ;  /* 0x000000ff09097207 */ /* 0x000fe20000000000 */
[----:B0-----:R-:W-:Y:S01]  /*0f10*/  IMAD.MOV.U32 R11, RZ, RZ, R17 ;  /* 0x000000ffff0b7224 */ /* 0x001fe200078e0011 */
[C---:B------:R-:W-:Y:S02]  /*0f20*/  ISETP.EQ.AND P0, PT, R24.reuse, RZ, !P2 ;  /* 0x000000ff1800720c */ /* 0x040fe40005702270 */
[----:B------:R-:W-:Y:S02]  /*0f30*/  ISETP.EQ.AND P2, PT, R24, 0x4, !P2 ;  /* 0x000000041800780c */ /* 0x000fe40005742270 */
[----:B------:R-:W-:-:S02]  /*0f40*/  MOV R10, R16 ;  /* 0x00000010000a7202 */ /* 0x000fc40000000f00 */
[----:B------:R-:W-:Y:S02]  /*0f50*/  IADD3 R16, P5, R16, 0x8, RZ ;  /* 0x0000000810107810 */ /* 0x000fe40007fbe0ff */
[----:B------:R-:W-:Y:S01]  /*0f60*/  IADD3 R22, P6, R6, 0x4, RZ ;  /* 0x0000000406167810 */ /* 0x000fe20007fde0ff */
[----:B------:R0:W-:Y:S01]  /*0f70*/  STG.E.64 desc[UR6][R10.64], R8 ;  /* 0x000000080a007986 */ /* 0x0001e2000c101b06 */
[----:B------:R-:W-:Y:S02]  /*0f80*/  VIADD R6, R12, UR8 ;  /* 0x000000080c067c36 */ /* 0x000fe40008000000 */
[----:B------:R-:W-:Y:S01]  /*0f90*/  IMAD.X R17, RZ, RZ, R17, P5 ;  /* 0x000000ffff117224 */ /* 0x000fe200028e0611 */
[----:B------:R1:W-:Y:S01]  /*0fa0*/  STG.E desc[UR6][R14.64], R12 ;  /* 0x0000000c0e007986 */ /* 0x0003e2000c101906 */
[----:B------:R-:W-:Y:S02]  /*0fb0*/  IMAD.X R21, RZ, RZ, R21, P6 ;  /* 0x000000ffff157224 */ /* 0x000fe400030e0615 */
[----:B------:R-:W-:-:S02]  /*0fc0*/  @P0 IMAD.MOV.U32 R3, RZ, RZ, -0x39e3c000 ;  /* 0xc61c4000ff030424 */ /* 0x000fc400078e00ff */
[----:B------:R-:W-:Y:S01]  /*0fd0*/  @P2 IMAD.MOV.U32 R0, RZ, RZ, -0x39e3c000 ;  /* 0xc61c4000ff002424 */ /* 0x000fe200078e00ff */
[----:B0-----:R-:W-:Y:S01]  /*0fe0*/  IADD3.X R8, RZ, R15, RZ, P4, !PT ;  /* 0x0000000fff087210 */ /* 0x001fe200027fe4ff */
[----:B------:R-:W-:Y:S06]  /*0ff0*/  @!P3 BRA `(.L_x_2498) ;  /* 0x0000000c0028b947 */ /* 0x000fec0003800000 */
[----:B-1----:R-:W-:Y:S01]  /*1000*/  MOV R12, R6 ;  /* 0x00000006000c7202 */ /* 0x002fe20000000f00 */
[----:B------:R-:W-:Y:S01]  /*1010*/  IMAD.MOV.U32 R14, RZ, RZ, R23 ;  /* 0x000000ffff0e7224 */ /* 0x000fe200078e0017 */
[----:B------:R-:W-:Y:S01]  /*1020*/  UIADD3 UR4, UR4, 0x1, URZ ;  /* 0x0000000104047890 */ /* 0x000fe2000fffe03f */
[----:B------:R-:W-:Y:S02]  /*1030*/  IMAD.MOV.U32 R15, RZ, RZ, R8 ;  /* 0x000000ffff0f7224 */ /* 0x000fe400078e0008 */
[----:B------:R-:W-:Y:S01]  /*1040*/  IMAD.MOV.U32 R6, RZ, RZ, R22 ;  /* 0x000000ffff067224 */ /* 0x000fe200078e0016 */
[----:B------:R-:W-:Y:S08]  /*1050*/  BRA `(.L_x_2502) ;  /* 0xfffffffc00607947 */ /* 0x000ff0000383ffff */
.L_x_2499:
        /* <DEDUP_REMOVED lines=20> */
.L_x_2504:
        /* <DEDUP_REMOVED lines=113> */
.L_x_2503:
        /* <DEDUP_REMOVED lines=27> */
.L_x_2505:
        /* <DEDUP_REMOVED lines=36> */
.L_x_2498:
        /* <DEDUP_REMOVED lines=28> */
.L_x_2509:
        /* <DEDUP_REMOVED lines=56> */
.L_x_2508:
        /* <DEDUP_REMOVED lines=34> */
.L_x_2510:
[----:B------:R-:W-:-:S13]  /*2400*/  ISETP.NE.OR P0, PT, R0, RZ, P0 ;  /* 0x000000ff0000720c */ /* 0x000fda0000705670 */
[----:B------:R-:W-:Y:S05]  /*2410*/  @!P0 BRA `(.L_x_2506) ;  /* 0x0000000000548947 */ /* 0x000fea0003800000 */
.L_x_2507:
[----:B------:R2:W3:Y:S02]  /*2420*/  MUFU.RCP R21, R7 ;  /* 0x0000000700157308 */ /* 0x0004e40000001000 */
.L_x_2511:
        /* <DEDUP_REMOVED lines=20> */
.L_x_2506:
        /* <DEDUP_REMOVED lines=9> */
.L_x_2512:
        /* <DEDUP_REMOVED lines=11> */
.L_x_2513:
        /* <DEDUP_REMOVED lines=13> */
.L_x_12164:


//--------------------- .text._ZN4vllm3moe10topkGatingILi1ELi1ELi4ELi2ELi32El6__halfLNS0_11ScoringFuncE1EEEvPKT5_PKbPfiPT4_PiiiibPKf --------------------------
	.section	.text._ZN4vllm3moe10topkGatingILi1ELi1ELi4ELi2ELi32El6__halfLNS0_11ScoringFuncE1EEEvPKT5_PKbPfiPT4_PiiiibPKf,"ax",@progbits
	.align	128
        .global         _ZN4vllm3moe10topkGatingILi1ELi1ELi4ELi2ELi32El6__halfLNS0_11ScoringFuncE1EEEvPKT5_PKbPfiPT4_PiiiibPKf
        .type           _ZN4vllm3moe10topkGatingILi1ELi1ELi4ELi2ELi32El6__halfLNS0_11ScoringFuncE1EEEvPKT5_PKbPfiPT4_PiiiibPKf,@function
        .size           _ZN4vllm3moe10topkGatingILi1ELi1ELi4ELi2ELi32El6__halfLNS0_11ScoringFuncE1EEEvPKT5_PKbPfiPT4_PiiiibPKf,(.L_x_12165 - _ZN4vllm3moe10topkGatingILi1ELi1ELi4ELi2ELi32El6__halfLNS0_11ScoringFuncE1EEEvPKT5_PKbPfiPT4_PiiiibPKf)
        .other          _ZN4vllm3moe10topkGatingILi1ELi1ELi4ELi2ELi32El6__halfLNS0_11ScoringFuncE1EEEvPKT5_PKbPfiPT4_PiiiibPKf,@"STO_CUDA_ENTRY STV_DEFAULT"
_ZN4vllm3moe10topkGatingILi1ELi1ELi4ELi2ELi32El6__halfLNS0_11ScoringFuncE1EEEvPKT5_PKbPfiPT4_PiiiibPKf:
.text._ZN4vllm3moe10topkGatingILi1ELi1ELi4ELi2ELi32El6__halfLNS0_11ScoringFuncE1EEEvPKT5_PKbPfiPT4_PiiiibPKf:
        /* <DEDUP_REMOVED lines=22> */
[----:B0-----:R-:W-:Y:S01]  /*0160*/  HFMA2.MMA R11, -RZ, RZ, 0, 5.9604644775390625e-08 ;  /* 0x00000001ff0b7435 */ /* 0x001fe200000001ff */
[----:B--2---:R-:W-:-:S05]  /*0170*/  HADD2.F32 R4, -RZ, R10.H0_H0 ;  /* 0x2000000aff047230 */ /* 0x004fca0000004100 */
        /* <DEDUP_REMOVED lines=20> */
[----:B-1----:R-:W-:Y:S01]  /*02c0*/  ISETP.GT.AND P0, PT, R11, RZ, !P0 ;  /* 0x000000ff0b00720c */ /* 0x002fe20004704270 */
[----:B------:R-:W-:-:S03]  /*02d0*/  VIADD R11, R5, 0xffffffff ;  /* 0xffffffff050b7836 */ /* 0x000fc60000000000 */
[----:B------:R-:W-:Y:S02]  /*02e0*/  ISETP.NE.AND P0, PT, R6, RZ, P0 ;  /* 0x000000ff0600720c */ /* 0x000fe40000705270 */
[----:B------:R-:W-:Y:S01]  /*02f0*/  LOP3.LUT R6, R5, 0x3, RZ, 0xc0, !PT ;  /* 0x0000000305067812 */ /* 0x000fe200078ec0ff */
        /* <DEDUP_REMOVED lines=8> */
[----:B------:R-:W-:Y:S01]  /*0380*/  IMAD.MOV.U32 R18, RZ, RZ, R0 ;  /* 0x000000ffff127224 */ /* 0x000fe200078e0000 */
[----:B------:R-:W-:Y:S01]  /*0390*/  IADD3 R13, -R10, RZ, RZ ;  /* 0x000000ff0a0d7210 */ /* 0x000fe20007ffe1ff */
[----:B------:R-:W-:Y:S01]  /*03a0*/  IMAD R11, R8, 0x80, R11 ;  /* 0x00000080080b7824 */ /* 0x000fe200078e020b */
[----:B------:R-:W-:Y:S01]  /*03b0*/  MOV R4, RZ ;  /* 0x000000ff00047202 */ /* 0x000fe20000000f00 */
[C---:B------:R-:W-:Y:S01]  /*03c0*/  IMAD R12, R2.reuse, 0x20, R3 ;  /* 0x00000020020c7824 */ /* 0x040fe200078e0203 */
[----:B------:R-:W-:Y:S01]  /*03d0*/  SHF.R.S32.HI R3, RZ, 0x1f, R13 ;  /* 0x0000001fff037819 */ /* 0x000fe2000001140d */
[----:B------:R-:W-:Y:S01]  /*03e0*/  UMOV UR4, URZ ;  /* 0x0000003f00047c82 */ /* 0x000fe20008000000 */
[----:B------:R-:W-:Y:S01]  /*03f0*/  LEA R20, R2, R11, 0x5 ;  /* 0x0000000b02147211 */ /* 0x000fe200078e28ff */
[----:B------:R-:W-:Y:S01]  /*0400*/  IMAD.IADD R11, R6, 0x1, -R5 ;  /* 0x00000001060b7824 */ /* 0x000fe200078e0a05 */
[----:B------:R-:W-:Y:S01]  /*0410*/  SEL R2, R13, 0x1, P0 ;  /* 0x000000010d027807 */ /* 0x000fe20000000000 */
[----:B------:R-:W-:Y:S01]  /*0420*/  IMAD R21, R7, 0x3, R12 ;  /* 0x0000000307157824 */ /* 0x000fe200078e020c */
[----:B------:R-:W-:Y:S01]  /*0430*/  SEL R3, R3, RZ, P0 ;  /* 0x000000ff03037207 */ /* 0x000fe20000000000 */
[----:B------:R-:W-:Y:S01]  /*0440*/  ULDC.64 UR8, c[0x0][0x220] ;  /* 0x0000880000087ab9 */ /* 0x000fe20000000a00 */
[----:B------:R-:W-:-:S07]  /*0450*/  LEA R19, R7, R12, 0x1 ;  /* 0x0000000c07137211 */ /* 0x000fce00078e08ff */
.L_x_2517:
        /* <DEDUP_REMOVED lines=40> */
.L_x_2516:
        /* <DEDUP_REMOVED lines=31> */
.L_x_2518:
        /* <DEDUP_REMOVED lines=19> */
.L_x_2515:
        /* <DEDUP_REMOVED lines=21> */
.L_x_2520:
        /* <DEDUP_REMOVED lines=36> */
.L_x_2519:
        /* <DEDUP_REMOVED lines=23> */
.L_x_2521:
        /* <DEDUP_REMOVED lines=19> */
.L_x_2514:
        /* <DEDUP_REMOVED lines=24> */
.L_x_2525:
        /* <DEDUP_REMOVED lines=56> */
.L_x_2524:
        /* <DEDUP_REMOVED lines=34> */
.L_x_2526:
[----:B------:R-:W-:-:S13]  /*1750*/  ISETP.NE.OR P0, PT, R7, RZ, P0 ;  /* 0x000000ff0700720c */ /* 0x000fda0000705670 */
[----:B------:R-:W-:Y:S05]  /*1760*/  @!P0 BRA `(.L_x_2522) ;  /* 0x0000000000548947 */ /* 0x000fea0003800000 */
.L_x_2523:
[----:B------:R1:W2:Y:S02]  /*1770*/  MUFU.RCP R19, R6 ;  /* 0x0000000600137308 */ /* 0x0002a40000001000 */
.L_x_2527:
        /* <DEDUP_REMOVED lines=20> */
.L_x_2522:
        /* <DEDUP_REMOVED lines=8> */
.L_x_2528:
        /* <DEDUP_REMOVED lines=11> */
.L_x_2529:
        /* <DEDUP_REMOVED lines=9> */
.L_x_12165:


//--------------------- .text._ZN4vllm3moe10topkGatingILi18ELi576ELi4ELi4ELi32Ej6__halfLNS0_11ScoringFuncE1EEEvPKT5_PKbPfiPT4_PiiiibPKf --------------------------
	.section	.text._ZN4vllm3moe10topkGatingILi18ELi576ELi4ELi4ELi32Ej6__halfLNS0_11ScoringFuncE1EEEvPKT5_PKbPfiPT4_PiiiibPKf,"ax",@progbits
	.align	128
        .global         _ZN4vllm3moe10topkGatingILi18ELi576ELi4ELi4ELi32Ej6__halfLNS0_11ScoringFuncE1EEEvPKT5_PKbPfiPT4_PiiiibPKf
        .type           _ZN4vllm3moe10topkGatingILi18ELi576ELi4ELi4ELi32Ej6__halfLNS0_11ScoringFuncE1EEEvPKT5_PKbPfiPT4_PiiiibPKf,@function
        .size           _ZN4vllm3moe10topkGatingILi18ELi576ELi4ELi4ELi32Ej6__halfLNS0_11ScoringFuncE1EEEvPKT5_PKbPfiPT4_PiiiibPKf,(.L_x_12166 - _ZN4vllm3moe10topkGatingILi18ELi576ELi4ELi4ELi32Ej6__halfLNS0_11ScoringFuncE1EEEvPKT5_PKbPfiPT4_PiiiibPKf)
        .other          _ZN4vllm3moe10topkGatingILi18ELi576ELi4ELi4ELi32Ej6__halfLNS0_11ScoringFuncE1EEEvPKT5_PKbPfiPT4_PiiiibPKf,@"STO_CUDA_ENTRY STV_DEFAULT"
_ZN4vllm3moe10topkGatingILi18ELi576ELi4ELi4ELi32Ej6__halfLNS0_11ScoringFuncE1EEEvPKT5_PKbPfiPT4_PiiiibPKf:
.text._ZN4vllm3moe10topkGatingILi18ELi576ELi4ELi4ELi32Ej6__halfLNS0_11ScoringFuncE1EEEvPKT5_PKbPfiPT4_PiiiibPKf:
        /* <DEDUP_REMOVED lines=203> */
.L_x_2530:
        /* <DEDUP_REMOVED lines=18> */
.L_x_2531:
        /* <DEDUP_REMOVED lines=16> */
.L_x_2540:
        /* <DEDUP_REMOVED lines=118> */
.L_x_2568:
        /* <DEDUP_REMOVED lines=28> */
.L_x_2536:
[----:B------:R-:W-:Y:S05]  /*17f0*/  BSYNC B1 ;  /* 0x0000000000017941 */ /* 0x000fea0003800000 */
.L_x_2535:
        /* <DEDUP_REMOVED lines=56> */
.L_x_2539:
[----:B------:R-:W-:Y:S05]  /*1b80*/  BSYNC B1 ;  /* 0x0000000000017941 */ /* 0x000fea0003800000 */
.L_x_2538:
[----:B------:R-:W-:Y:S05]  /*1b90*/  BRA `(.L_x_2540) ;  /* 0xfffffff000cc7947 */ /* 0x000fea000383ffff */
.L_x_2533:
[----:B------:R-:W-:Y:S01]  /*1ba0*/  IMAD.MOV.U32 R0, RZ, RZ, RZ ;  /* 0x000000ffff007224 */ /* 0x000fe200078e00ff */
[----:B------:R-:W-:Y:S01]  /*1bb0*/  ULDC UR10, c[0x0][0x228] ;  /* 0x00008a00000a7ab9 */ /* 0x000fe20000000800 */
[----:B------:R-:W-:Y:S01]  /*1bc0*/  ULDC UR11, c[0x0][0x240] ;  /* 0x00009000000b7ab9 */ /* 0x000fe20000000800 */
[----:B------:R-:W-:Y:S01]  /*1bd0*/  ULDC UR5, c[0x0][0x248] ;  /* 0x0000920000057ab9 */ /* 0x000fe20000000800 */
[----:B------:R-:W-:-:S05]  /*1be0*/  ULDC.64 UR8, c[0x0][0x240] ;  /* 0x0000900000087ab9 */ /* 0x000fca0000000a00 */
.L_x_2546:
        /* <DEDUP_REMOVED lines=118> */
.L_x_2585:
        /* <DEDUP_REMOVED lines=27> */
.L_x_2543:
[----:B------:R-:W-:Y:S05]  /*2500*/  BSYNC B1 ;  /* 0x0000000000017941 */ /* 0x000fea0003800000 */
.L_x_2542:
        /* <DEDUP_REMOVED lines=56> */
.L_x_2545:
[----:B------:R-:W-:Y:S05]  /*2890*/  BSYNC B1 ;  /* 0x0000000000017941 */ /* 0x000fea0003800000 */
.L_x_2544:
[----:B------:R-:W-:Y:S05]  /*28a0*/  BRA `(.L_x_2546) ;  /* 0xfffffff000d07947 */ /* 0x000fea000383ffff */
.L_x_2537:
[----:B------:R-:W-:Y:S05]  /*28b0*/  BSYNC B0 ;  /* 0x0000000000007941 */ /* 0x000fea0003800000 */
.L_x_2532:
        /* <DEDUP_REMOVED lines=20> */
.L_x_2549:
        /* <DEDUP_REMOVED lines=18> */
.L_x_2548:
[----:B------:R-:W-:Y:S05]  /*2b20*/  BSYNC B0 ;  /* 0x0000000000007941 */ /* 0x000fea0003800000 */
.L_x_2547:
        /* <DEDUP_REMOVED lines=12> */
.L_x_2551:
        /* <DEDUP_REMOVED lines=11> */
.L_x_2550:
[----:B------:R-:W-:Y:S05]  /*2ca0*/  EXIT ;  /* 0x000000000000794d */ /* 0x000fea0003800000 */
.L_x_2534:
        /* <DEDUP_REMOVED lines=8> */
.L_x_2553:
[----:B------:R-:W-:Y:S05]  /*2d30*/  BSYNC B1 ;  /* 0x0000000000017941 */ /* 0x000fea0003800000 */
.L_x_2552:
        /* <DEDUP_REMOVED lines=9> */
.L_x_2554:
[----:B------:R-:W-:Y:S01]  /*2dd0*/  @P2 FSETP.NEU.FTZ.AND P1, PT, R53, R52, PT ;  /* 0x000000343500220b */ /* 0x000fe20003f3d000 */
[----:B------:R-:W-:Y:S02]  /*2de0*/  IMAD.MOV.U32 R5, RZ, RZ, R48 ;  /* 0x000000ffff057224 */ /* 0x000fe400078e0030 */
[----:B------:R-:W-:Y:S02]  /*2df0*/  IMAD.MOV.U32 R50, RZ, RZ, R2 ;  /* 0x000000ffff327224 */ /* 0x000fe400078e0002 */
[----:B------:R-:W-:-:S08]  /*2e00*/  IMAD.MOV.U32 R2, RZ, RZ, -0x1 ;  /* 0xffffffffff027424 */ /* 0x000fd000078e00ff */
[----:B------:R-:W-:Y:S05]  /*2e10*/  WARPSYNC.COLLECTIVE R2, `(.L_x_2555) ;  /* 0x0000000002087348 */ /* 0x000fea0003c00000 */
[----:B------:R0:W1:Y:S02]  /*2e20*/  SHFL.BFLY P0, R2, R5, R4, R3 ;  /* 0x0c00000405027389 */ /* 0x0000640000000003 */
[----:B01----:R-:W-:Y:S01]  /*2e30*/  ENDCOLLECTIVE ;  /* 0x000000000000791b */ /* 0x003fe20003800000 */
.L_x_2555:
        /* <DEDUP_REMOVED lines=14> */
.L_x_2556:
[----:B------:R-:W-:Y:S02]  /*2f20*/  IMAD.MOV.U32 R5, RZ, RZ, R50 ;  /* 0x000000ffff057224 */ /* 0x000fe400078e0032 */
[----:B------:R-:W-:Y:S02]  /*2f30*/  IMAD.MOV.U32 R47, RZ, RZ, R2 ;  /* 0x000000ffff2f7224 */ /* 0x000fe400078e0002 */
[----:B------:R-:W-:-:S07]  /*2f40*/  IMAD.MOV.U32 R2, RZ, RZ, -0x1 ;  /* 0xffffffffff027424 */ /* 0x000fce00078e00ff */
[----:B------:R-:W-:Y:S05]  /*2f50*/  WARPSYNC.COLLECTIVE R2, `(.L_x_2557) ;  /* 0x0000000002087348 */ /* 0x000fea0003c00000 */
[----:B------:R0:W1:Y:S02]  /*2f60*/  SHFL.BFLY P0, R2, R5, R4, R3 ;  /* 0x0c00000405027389 */ /* 0x0000640000000003 */
[----:B01----:R-:W-:Y:S01]  /*2f70*/  ENDCOLLECTIVE ;  /* 0x000000000000791b */ /* 0x003fe20003800000 */
.L_x_2557:
[----:B------:R-:W-:Y:S02]  /*2f80*/  IMAD.MOV.U32 R5, RZ, RZ, R49 ;  /* 0x000000ffff057224 */ /* 0x000fe400078e0031 */
[----:B------:R-:W-:Y:S02]  /*2f90*/  IMAD.MOV.U32 R53, RZ, RZ, R2 ;  /* 0x000000ffff357224 */ /* 0x000fe400078e0002 */
[----:B------:R-:W-:-:S07]  /*2fa0*/  IMAD.MOV.U32 R2, RZ, RZ, -0x1 ;  /* 0xffffffffff027424 */ /* 0x000fce00078e00ff */
[----:B------:R-:W-:Y:S05]  /*2fb0*/  WARPSYNC.COLLECTIVE R2, `(.L_x_2558) ;  /* 0x0000000002087348 */ /* 0x000fea0003c00000 */
[----:B------:R0:W1:Y:S02]  /*2fc0*/  SHFL.BFLY P0, R2, R5, R4, R3 ;  /* 0x0c00000405027389 */ /* 0x0000640000000003 */
[----:B01----:R-:W-:Y:S01]  /*2fd0*/  ENDCOLLECTIVE ;  /* 0x000000000000791b */ /* 0x003fe20003800000 */
.L_x_2558:
        /* <DEDUP_REMOVED lines=13> */
.L_x_2559:
[----:B------:R-:W-:Y:S02]  /*30b0*/  IMAD.MOV.U32 R5, RZ, RZ, R53 ;  /* 0x000000ffff057224 */ /* 0x000fe400078e0035 */
[----:B------:R-:W-:Y:S02]  /*30c0*/  IMAD.MOV.U32 R48, RZ, RZ, R2 ;  /* 0x000000ffff307224 */ /* 0x000fe400078e0002 */
[----:B------:R-:W-:-:S03]  /*30d0*/  IMAD.MOV.U32 R2, RZ, RZ, -0x1 ;  /* 0xffffffffff027424 */ /* 0x000fc600078e00ff */
[----:B------:R-:W-:-:S13]  /*30e0*/  FSETP.GEU.FTZ.AND P1, PT, R47, R48, PT ;  /* 0x000000302f00720b */ /* 0x000fda0003f3e000 */
[----:B------:R-:W-:Y:S05]  /*30f0*/  WARPSYNC.COLLECTIVE R2, `(.L_x_2560) ;  /* 0x0000000002087348 */ /* 0x000fea0003c00000 */
[----:B------:R0:W1:Y:S02]  /*3100*/  SHFL.BFLY P0, R2, R5, R4, R3 ;  /* 0x0c00000405027389 */ /* 0x0000640000000003 */
[----:B01----:R-:W-:Y:S01]  /*3110*/  ENDCOLLECTIVE ;  /* 0x000000000000791b */ /* 0x003fe20003800000 */
.L_x_2560:
[----:B------:R-:W-:Y:S01]  /*3120*/  @P1 FSETP.NEU.FTZ.AND P2, PT, R47, R48, PT ;  /* 0x000000302f00120b */ /* 0x000fe20003f5d000 */
[----:B------:R-:W-:Y:S02]  /*3130*/  IMAD.MOV.U32 R5, RZ, RZ, R52 ;  /* 0x000000ffff057224 */ /* 0x000fe400078e0034 */
[----:B------:R-:W-:Y:S02]  /*3140*/  IMAD.MOV.U32 R49, RZ, RZ, R2 ;  /* 0x000000ffff317224 */ /* 0x000fe400078e0002 */
[----:B------:R-:W-:-:S08]  /*3150*/  IMAD.MOV.U32 R2, RZ, RZ, -0x1 ;  /* 0xffffffffff027424 */ /* 0x000fd000078e00ff */
[----:B------:R-:W-:Y:S05]  /*3160*/  WARPSYNC.COLLECTIVE R2, `(.L_x_2561) ;  /* 0x0000000002087348 */ /* 0x000fea0003c00000 */
[----:B------:R0:W1:Y:S02]  /*3170*/  SHFL.BFLY P0, R2, R5, R4, R3 ;  /* 0x0c00000405027389 */ /* 0x0000640000000003 */
[----:B01----:R-:W-:Y:S01]  /*3180*/  ENDCOLLECTIVE ;  /* 0x000000000000791b */ /* 0x003fe20003800000 */
.L_x_2561:
        /* <DEDUP_REMOVED lines=13> */
.L_x_2562:
[----:B------:R-:W-:Y:S02]  /*3260*/  IMAD.MOV.U32 R5, RZ, RZ, R49 ;  /* 0x000000ffff057224 */ /* 0x000fe400078e0031 */
[----:B------:R-:W-:Y:S02]  /*3270*/  IMAD.MOV.U32 R48, RZ, RZ, R2 ;  /* 0x000000ffff307224 */ /* 0x000fe400078e0002 */
[----:B------:R-:W-:-:S03]  /*3280*/  IMAD.MOV.U32 R2, RZ, RZ, -0x1 ;  /* 0xffffffffff027424 */ /* 0x000fc600078e00ff */
[----:B------:R-:W-:-:S13]  /*3290*/  FSETP.GEU.FTZ.AND P2, PT, R47, R48, PT ;  /* 0x000000302f00720b */ /* 0x000fda0003f5e000 */
[----:B------:R-:W-:Y:S05]  /*32a0*/  WARPSYNC.COLLECTIVE R2, `(.L_x_2563) ;  /* 0x0000000002087348 */ /* 0x000fea0003c00000 */
[----:B------:R0:W1:Y:S02]  /*32b0*/  SHFL.BFLY P0, R2, R5, R4, R3 ;  /* 0x0c00000405027389 */ /* 0x0000640000000003 */
[----:B01----:R-:W-:Y:S01]  /*32c0*/  ENDCOLLECTIVE ;  /* 0x000000000000791b */ /* 0x003fe20003800000 */
.L_x_2563:
[----:B------:R-:W-:Y:S01]  /*32d0*/  @P2 FSETP.NEU.FTZ.AND P1, PT, R47, R48, PT ;  /* 0x000000302f00220b */ /* 0x000fe20003f3d000 */
[----:B------:R-:W-:Y:S02]  /*32e0*/  IMAD.MOV.U32 R5, RZ, RZ, R52 ;  /* 0x000000ffff057224 */ /* 0x000fe400078e0034 */
[----:B------:R-:W-:Y:S02]  /*32f0*/  IMAD.MOV.U32 R50, RZ, RZ, R2 ;  /* 0x000000ffff327224 */ /* 0x000fe400078e0002 */
[----:B------:R-:W-:-:S08]  /*3300*/  IMAD.MOV.U32 R2, RZ, RZ, -0x1 ;  /* 0xffffffffff027424 */ /* 0x000fd000078e00ff */
[----:B------:R-:W-:Y:S05]  /*3310*/  WARPSYNC.COLLECTIVE R2, `(.L_x_2564) ;  /* 0x0000000002087348 */ /* 0x000fea0003c00000 */
[----:B------:R0:W1:Y:S02]  /*3320*/  SHFL.BFLY P0, R2, R5, R4, R3 ;  /* 0x0c00000405027389 */ /* 0x0000640000000003 */
[----:B01----:R-:W-:Y:S01]  /*3330*/  ENDCOLLECTIVE ;  /* 0x000000000000791b */ /* 0x003fe20003800000 */
.L_x_2564:
        /* <DEDUP_REMOVED lines=13> */
.L_x_2565:
[----:B------:R-:W-:Y:S02]  /*3410*/  IMAD.MOV.U32 R5, RZ, RZ, R50 ;  /* 0x000000ffff057224 */ /* 0x000fe400078e0032 */
[----:B------:R-:W-:Y:S02]  /*3420*/  IMAD.MOV.U32 R53, RZ, RZ, R2 ;  /* 0x000000ffff357224 */ /* 0x000fe400078e0002 */
[----:B------:R-:W-:-:S07]  /*3430*/  IMAD.MOV.U32 R2, RZ, RZ, -0x1 ;  /* 0xffffffffff027424 */ /* 0x000fce00078e00ff */
[----:B------:R-:W-:Y:S05]  /*3440*/  WARPSYNC.COLLECTIVE R2, `(.L_x_2566) ;  /* 0x0000000002087348 */ /* 0x000fea0003c00000 */
[----:B------:R0:W1:Y:S02]  /*3450*/  SHFL.BFLY P0, R2, R5, R4, R3 ;  /* 0x0c00000405027389 */ /* 0x0000640000000003 */
[----:B01----:R-:W-:Y:S01]  /*3460*/  ENDCOLLECTIVE ;  /* 0x000000000000791b */ /* 0x003fe20003800000 */
.L_x_2566:
[----:B------:R-:W-:Y:S02]  /*3470*/  IMAD.MOV.U32 R5, RZ, RZ, R47 ;  /* 0x000000ffff057224 */ /* 0x000fe400078e002f */
[----:B------:R-:W-:Y:S02]  /*3480*/  IMAD.MOV.U32 R51, RZ, RZ, R2 ;  /* 0x000000ffff337224 */ /* 0x000fe400078e0002 */
[----:B------:R-:W-:-:S07]  /*3490*/  IMAD.MOV.U32 R2, RZ, RZ, -0x1 ;  /* 0xffffffffff027424 */ /* 0x000fce00078e00ff */
[----:B------:R-:W-:Y:S05]  /*34a0*/  WARPSYNC.COLLECTIVE R2, `(.L_x_2567) ;  /* 0x0000000002087348 */ /* 0x000fea0003c00000 */
[----:B------:R0:W1:Y:S02]  /*34b0*/  SHFL.BFLY P0, R2, R5, R4, R3 ;  /* 0x0c00000405027389 */ /* 0x0000640000000003 */
[----:B01----:R-:W-:Y:S01]  /*34c0*/  ENDCOLLECTIVE ;  /* 0x000000000000791b */ /* 0x003fe20003800000 */
.L_x_2567:
[----:B------:R-:W-:Y:S01]  /*34d0*/  IMAD.MOV.U32 R52, RZ, RZ, R2 ;  /* 0x000000ffff347224 */ /* 0x000fe200078e0002 */
[----:B------:R-:W-:Y:S06]  /*34e0*/  BRA `(.L_x_2568) ;  /* 0xffffffe000507947 */ /* 0x000fec000383ffff */
.L_x_2541:
        /* <DEDUP_REMOVED lines=8> */
.L_x_2570:
[----:B------:R-:W-:Y:S05]  /*3570*/  BSYNC B1 ;  /* 0x0000000000017941 */ /* 0x000fea0003800000 */
.L_x_2569:
        /* <DEDUP_REMOVED lines=9> */
.L_x_2571:
[----:B------:R-:W-:Y:S01]  /*3610*/  @P2 FSETP.NEU.FTZ.AND P1, PT, R49, R52, PT ;  /* 0x000000343100220b */ /* 0x000fe20003f3d000 */
[----:B------:R-:W-:Y:S02]  /*3620*/  IMAD.MOV.U32 R5, RZ, RZ, R48 ;  /* 0x000000ffff057224 */ /* 0x000fe400078e0030 */
[----:B------:R-:W-:Y:S02]  /*3630*/  IMAD.MOV.U32 R50, RZ, RZ, R2 ;  /* 0x000000ffff327224 */ /* 0x000fe400078e0002 */
[----:B------:R-:W-:-:S08]  /*3640*/  IMAD.MOV.U32 R2, RZ, RZ, -0x1 ;  /* 0xffffffffff027424 */ /* 0x000fd000078e00ff */
[----:B------:R-:W-:Y:S05]  /*3650*/  WARPSYNC.COLLECTIVE R2, `(.L_x_2572) ;  /* 0x0000000002087348 */ /* 0x000fea0003c00000 */
[----:B------:R0:W1:Y:S02]  /*3660*/  SHFL.BFLY P0, R2, R5, R4, R3 ;  /* 0x0c00000405027389 */ /* 0x0000640000000003 */
[----:B01----:R-:W-:Y:S01]  /*3670*/  ENDCOLLECTIVE ;  /* 0x000000000000791b */ /* 0x003fe20003800000 */
.L_x_2572:
        /* <DEDUP_REMOVED lines=14> */
.L_x_2573:
[----:B------:R-:W-:Y:S02]  /*3760*/  IMAD.MOV.U32 R5, RZ, RZ, R50 ;  /* 0x000000ffff057224 */ /* 0x000fe400078e0032 */
[----:B------:R-:W-:Y:S02]  /*3770*/  IMAD.MOV.U32 R51, RZ, RZ, R2 ;  /* 0x000000ffff337224 */ /* 0x000fe400078e0002 */
[----:B------:R-:W-:-:S07]  /*3780*/  IMAD.MOV.U32 R2, RZ, RZ, -0x1 ;  /* 0xffffffffff027424 */ /* 0x000fce00078e00ff */
[----:B------:R-:W-:Y:S05]  /*3790*/  WARPSYNC.COLLECTIVE R2, `(.L_x_2574) ;  /* 0x0000000002087348 */ /* 0x000fea0003c00000 */
[----:B------:R0:W1:Y:S02]  /*37a0*/  SHFL.BFLY P0, R2, R5, R4, R3 ;  /* 0x0c00000405027389 */ /* 0x0000640000000003 */
[----:B01----:R-:W-:Y:S01]  /*37b0*/  ENDCOLLECTIVE ;  /* 0x000000000000791b */ /* 0x003fe20003800000 */
.L_x_2574:
[----:B------:R-:W-:Y:S02]  /*37c0*/  IMAD.MOV.U32 R5, RZ, RZ, R47 ;  /* 0x000000ffff057224 */ /* 0x000fe400078e002f */
[----:B------:R-:W-:Y:S02]  /*37d0*/  IMAD.MOV.U32 R49, RZ, RZ, R2 ;  /* 0x000000ffff317224 */ /* 0x000fe400078e0002 */
[----:B------:R-:W-:-:S07]  /*37e0*/  IMAD.MOV.U32 R2, RZ, RZ, -0x1 ;  /* 0xffffffffff027424 */ /* 0x000fce00078e00ff */
[----:B------:R-:W-:Y:S05]  /*37f0*/  WARPSYNC.COLLECTIVE R2, `(.L_x_2575) ;  /* 0x0000000002087348 */ /* 0x000fea0003c00000 */
[----:B------:R0:W1:Y:S02]  /*3800*/  SHFL.BFLY P0, R2, R5, R4, R3 ;  /* 0x0c00000405027389 */ /* 0x0000640000000003 */
[----:B01----:R-:W-:Y:S01]  /*3810*/  ENDCOLLECTIVE ;  /* 0x000000000000791b */ /* 0x003fe20003800000 */
.L_x_2575:
        /* <DEDUP_REMOVED lines=13> */
.L_x_2576:
[----:B------:R-:W-:Y:S02]  /*38f0*/  IMAD.MOV.U32 R5, RZ, RZ, R49 ;  /* 0x000000ffff057224 */ /* 0x000fe400078e0031 */
[----:B------:R-:W-:Y:S02]  /*3900*/  IMAD.MOV.U32 R51, RZ, RZ, R2 ;  /* 0x000000ffff337224 */ /* 0x000fe400078e0002 */
[----:B------:R-:W-:-:S03]  /*3910*/  IMAD.MOV.U32 R2, RZ, RZ, -0x1 ;  /* 0xffffffffff027424 */ /* 0x000fc600078e00ff */
[----:B------:R-:W-:-:S13]  /*3920*/  FSETP.GEU.FTZ.AND P1, PT, R48, R51, PT ;  /* 0x000000333000720b */ /* 0x000fda0003f3e000 */
[----:B------:R-:W-:Y:S05]  /*3930*/  WARPSYNC.COLLECTIVE R2, `(.L_x_2577) ;  /* 0x0000000002087348 */ /* 0x000fea0003c00000 */
[----:B------:R0:W1:Y:S02]  /*3940*/  SHFL.BFLY P0, R2, R5, R4, R3 ;  /* 0x0c00000405027389 */ /* 0x0000640000000003 */
[----:B01----:R-:W-:Y:S01]  /*3950*/  ENDCOLLECTIVE ;  /* 0x000000000000791b */ /* 0x003fe20003800000 */
.L_x_2577:
[----:B------:R-:W-:Y:S01]  /*3960*/  @P1 FSETP.NEU.FTZ.AND P2, PT, R48, R51, PT ;  /* 0x000000333000120b */ /* 0x000fe20003f5d000 */
[----:B------:R-:W-:Y:S02]  /*3970*/  IMAD.MOV.U32 R5, RZ, RZ, R52 ;  /* 0x000000ffff057224 */ /* 0x000fe400078e0034 */
[----:B------:R-:W-:Y:S02]  /*3980*/  IMAD.MOV.U32 R47, RZ, RZ, R2 ;  /* 0x000000ffff2f7224 */ /* 0x000fe400078e0002 */
[----:B------:R-:W-:-:S08]  /*3990*/  IMAD.MOV.U32 R2, RZ, RZ, -0x1 ;  /* 0xffffffffff027424 */ /* 0x000fd000078e00ff */
[----:B------:R-:W-:Y:S05]  /*39a0*/  WARPSYNC.COLLECTIVE R2, `(.L_x_2578) ;  /* 0x0000000002087348 */ /* 0x000fea0003c00000 */
[----:B------:R0:W1:Y:S02]  /*39b0*/  SHFL.BFLY P0, R2, R5, R4, R3 ;  /* 0x0c00000405027389 */ /* 0x0000640000000003 */
[----:B01----:R-:W-:Y:S01]  /*39c0*/  ENDCOLLECTIVE ;  /* 0x000000000000791b */ /* 0x003fe20003800000 */
.L_x_2578:
        /* <DEDUP_REMOVED lines=13> */
.L_x_2579:
[----:B------:R-:W-:Y:S02]  /*3aa0*/  IMAD.MOV.U32 R5, RZ, RZ, R47 ;  /* 0x000000ffff057224 */ /* 0x000fe400078e002f */
[----:B------:R-:W-:Y:S02]  /*3ab0*/  IMAD.MOV.U32 R51, RZ, RZ, R2 ;  /* 0x000000ffff337224 */ /* 0x000fe400078e0002 */
[----:B------:R-:W-:-:S03]  /*3ac0*/  IMAD.MOV.U32 R2, RZ, RZ, -0x1 ;  /* 0xffffffffff027424 */ /* 0x000fc600078e00ff */
[----:B------:R-:W-:-:S13]  /*3ad0*/  FSETP.GEU.FTZ.AND P2, PT, R48, R51, PT ;  /* 0x000000333000720b */ /* 0x000fda0003f5e000 */
[----:B------:R-:W-:Y:S05]  /*3ae0*/  WARPSYNC.COLLECTIVE R2, `(.L_x_2580) ;  /* 0x0000000002087348 */ /* 0x000fea0003c00000 */
[----:B------:R0:W1:Y:S02]  /*3af0*/  SHFL.BFLY P0, R2, R5, R4, R3 ;  /* 0x0c00000405027389 */ /* 0x0000640000000003 */
[----:B01----:R-:W-:Y:S01]  /*3b00*/  ENDCOLLECTIVE ;  /* 0x000000000000791b */ /* 0x003fe20003800000 */
.L_x_2580:
[----:B------:R-:W-:Y:S01]  /*3b10*/  @P2 FSETP.NEU.FTZ.AND P1, PT, R48, R51, PT ;  /* 0x000000333000220b */ /* 0x000fe20003f3d000 */
[----:B------:R-:W-:Y:S02]  /*3b20*/  IMAD.MOV.U32 R5, RZ, RZ, R52 ;  /* 0x000000ffff057224 */ /* 0x000fe400078e0034 */
[----:B------:R-:W-:Y:S02]  /*3b30*/  IMAD.MOV.U32 R50, RZ, RZ, R2 ;  /* 0x000000ffff327224 */ /* 0x000fe400078e0002 */
[----:B------:R-:W-:-:S08]  /*3b40*/  IMAD.MOV.U32 R2, RZ, RZ, -0x1 ;  /* 0xffffffffff027424 */ /* 0x000fd000078e00ff */
[----:B------:R-:W-:Y:S05]  /*3b50*/  WARPSYNC.COLLECTIVE R2, `(.L_x_2581) ;  /* 0x0000000002087348 */ /* 0x000fea0003c00000 */
[----:B------:R0:W1:Y:S02]  /*3b60*/  SHFL.BFLY P0, R2, R5, R4, R3 ;  /* 0x0c00000405027389 */ /* 0x0000640000000003 */
[----:B01----:R-:W-:Y:S01]  /*3b70*/  ENDCOLLECTIVE ;  /* 0x000000000000791b */ /* 0x003fe20003800000 */
.L_x_2581:
        /* <DEDUP_REMOVED lines=13> */
.L_x_2582:
[----:B------:R-:W-:Y:S02]  /*3c50*/  IMAD.MOV.U32 R5, RZ, RZ, R50 ;  /* 0x000000ffff057224 */ /* 0x000fe400078e0032 */
[----:B------:R-:W-:Y:S02]  /*3c60*/  IMAD.MOV.U32 R52, RZ, RZ, R2 ;  /* 0x000000ffff347224 */ /* 0x000fe400078e0002 */
[----:B------:R-:W-:-:S07]  /*3c70*/  IMAD.MOV.U32 R2, RZ, RZ, -0x1 ;  /* 0xffffffffff027424 */ /* 0x000fce00078e00ff */
[----:B------:R-:W-:Y:S05]  /*3c80*/  WARPSYNC.COLLECTIVE R2, `(.L_x_2583) ;  /* 0x0000000002087348 */ /* 0x000fea0003c00000 */
[----:B------:R0:W1:Y:S02]  /*3c90*/  SHFL.BFLY P0, R2, R5, R4, R3 ;  /* 0x0c00000405027389 */ /* 0x0000640000000003 */
[----:B01----:R-:W-:Y:S01]  /*3ca0*/  ENDCOLLECTIVE ;  /* 0x000000000000791b */ /* 0x003fe20003800000 */
.L_x_2583:
[----:B------:R-:W-:Y:S02]  /*3cb0*/  IMAD.MOV.U32 R5, RZ, RZ, R48 ;  /* 0x000000ffff057224 */ /* 0x000fe400078e0030 */
[----:B------:R-:W-:Y:S02]  /*3cc0*/  IMAD.MOV.U32 R49, RZ, RZ, R2 ;  /* 0x000000ffff317224 */ /* 0x000fe400078e0002 */
[----:B------:R-:W-:-:S07]  /*3cd0*/  IMAD.MOV.U32 R2, RZ, RZ, -0x1 ;  /* 0xffffffffff027424 */ /* 0x000fce00078e00ff */
[----:B------:R-:W-:Y:S05]  /*3ce0*/  WARPSYNC.COLLECTIVE R2, `(.L_x_2584) ;  /* 0x0000000002087348 */ /* 0x000fea0003c00000 */
[----:B------:R0:W1:Y:S02]  /*3cf0*/  SHFL.BFLY P0, R2, R5, R4, R3 ;  /* 0x0c00000405027389 */ /* 0x0000640000000003 */
[----:B01----:R-:W-:Y:S01]  /*3d00*/  ENDCOLLECTIVE ;  /* 0x000000000000791b */ /* 0x003fe20003800000 */
.L_x_2584:
[----:B------:R-:W-:Y:S01]  /*3d10*/  IMAD.MOV.U32 R53, RZ, RZ, R2 ;  /* 0x000000ffff357224 */ /* 0x000fe200078e0002 */
[----:B------:R-:W-:Y:S06]  /*3d20*/  BRA `(.L_x_2585) ;  /* 0xffffffe400887947 */ /* 0x000fec000383ffff */
.L_x_2586:
        /* <DEDUP_REMOVED lines=13> */
.L_x_12166:


//--------------------- .text._ZN4vllm3moe10topkGatingILi14ELi448ELi4ELi4ELi32Ej6__halfLNS0_11ScoringFuncE1EEEvPKT5_PKbPfiPT4_PiiiibPKf --------------------------
	.section	.text._ZN4vllm3moe10topkGatingILi14ELi448ELi4ELi4ELi32Ej6__halfLNS0_11ScoringFuncE1EEEvPKT5_PKbPfiPT4_PiiiibPKf,"ax",@progbits
	.align	128
        .global         _ZN4vllm3moe10topkGatingILi14ELi448ELi4ELi4ELi32Ej6__halfLNS0_11ScoringFuncE1EEEvPKT5_PKbPfiPT4_PiiiibPKf
        .type           _ZN4vllm3moe10topkGatingILi14ELi448ELi4ELi4ELi32Ej6__halfLNS0_11ScoringFuncE1EEEvPKT5_PKbPfiPT4_PiiiibPKf,@function
        .size           _ZN4vllm3moe10topkGatingILi14ELi448ELi4ELi4ELi32Ej6__halfLNS0_11ScoringFuncE1EEEvPKT5_PKbPfiPT4_PiiiibPKf,(.L_x_12167 - _ZN4vllm3moe10topkGatingILi14ELi448ELi4ELi4ELi32Ej6__halfLNS0_11ScoringFuncE1EEEvPKT5_PKbPfiPT4_PiiiibPKf)
        .other          _ZN4vllm3moe10topkGatingILi14ELi448ELi4ELi4ELi32Ej6__halfLNS0_11ScoringFuncE1EEEvPKT5_PKbPfiPT4_PiiiibPKf,@"STO_CUDA_ENTRY STV_DEFAULT"
_ZN4vllm3moe10topkGatingILi14ELi448ELi4ELi4ELi32Ej6__halfLNS0_11ScoringFuncE1EEEvPKT5_PKbPfiPT4_PiiiibPKf:
.text._ZN4vllm3moe10topkGatingILi14ELi448ELi4ELi4ELi32Ej6__halfLNS0_11ScoringFuncE1EEEvPKT5_PKbPfiPT4_PiiiibPKf:
        /* <DEDUP_REMOVED lines=165> */
.L_x_2587:
        /* <DEDUP_REMOVED lines=14> */
.L_x_2588:
        /* <DEDUP_REMOVED lines=16> */
.L_x_2597:
        /* <DEDUP_REMOVED lines=102> */
.L_x_2625:
        /* <DEDUP_REMOVED lines=28> */
.L_x_2593:
[----:B------:R-:W-:Y:S05]  /*1450*/  BSYNC B1 ;  /* 0x0000000000017941 */ /* 0x000fea0003800000 */
.L_x_2592:
        /* <DEDUP_REMOVED lines=48> */
.L_x_2596:
[----:B------:R-:W-:Y:S05]  /*1760*/  BSYNC B1 ;  /* 0x0000000000017941 */ /* 0x000fea0003800000 */
.L_x_2595:
[----:B------:R-:W-:Y:S05]  /*1770*/  BRA `(.L_x_2597) ;  /* 0xfffffff4002c7947 */ /* 0x000fea000383ffff */
.L_x_2590:
[----:B------:R-:W-:Y:S01]  /*1780*/  IMAD.MOV.U32 R0, RZ, RZ, RZ ;  /* 0x000000ffff007224 */ /* 0x000fe200078e00ff */
[----:B------:R-:W-:Y:S01]  /*1790*/  ULDC UR10, c[0x0][0x228] ;  /* 0x00008a00000a7ab9 */ /* 0x000fe20000000800 */
[----:B------:R-:W-:Y:S01]  /*17a0*/  ULDC UR11, c[0x0][0x240] ;  /* 0x00009000000b7ab9 */ /* 0x000fe20000000800 */
[----:B------:R-:W-:Y:S01]  /*17b0*/  ULDC UR5, c[0x0][0x248] ;  /* 0x0000920000057ab9 */ /* 0x000fe20000000800 */
[----:B------:R-:W-:-:S05]  /*17c0*/  ULDC.64 UR8, c[0x0][0x240] ;  /* 0x0000900000087ab9 */ /* 0x000fca0000000a00 */
.L_x_2603:
        /* <DEDUP_REMOVED lines=102> */
.L_x_2642:
        /* <DEDUP_REMOVED lines=27> */
.L_x_2600:
[----:B------:R-:W-:Y:S05]  /*1fe0*/  BSYNC B1 ;  /* 0x0000000000017941 */ /* 0x000fea0003800000 */
.L_x_2599:
        /* <DEDUP_REMOVED lines=48> */
.L_x_2602:
[----:B------:R-:W-:Y:S05]  /*22f0*/  BSYNC B1 ;  /* 0x0000000000017941 */ /* 0x000fea0003800000 */
.L_x_2601:
[----:B------:R-:W-:Y:S05]  /*2300*/  BRA `(.L_x_2603) ;  /* 0xfffffff400307947 */ /* 0x000fea000383ffff */
.L_x_2594:
[----:B------:R-:W-:Y:S05]  /*2310*/  BSYNC B0 ;  /* 0x0000000000007941 */ /* 0x000fea0003800000 */
.L_x_2589:
        /* <DEDUP_REMOVED lines=20> */
.L_x_2606:
        /* <DEDUP_REMOVED lines=18> */
.L_x_2605:
[----:B------:R-:W-:Y:S05]  /*2580*/  BSYNC B0 ;  /* 0x0000000000007941 */ /* 0x000fea0003800000 */
.L_x_2604:
        /* <DEDUP_REMOVED lines=12> */
.L_x_2608:
        /* <DEDUP_REMOVED lines=11> */
.L_x_2607:
[----:B------:R-:W-:Y:S05]  /*2700*/  EXIT ;  /* 0x000000000000794d */ /* 0x000fea0003800000 */
.L_x_2591:
        /* <DEDUP_REMOVED lines=8> */
.L_x_2610:
[----:B------:R-:W-:Y:S05]  /*2790*/  BSYNC B1 ;  /* 0x0000000000017941 */ /* 0x000fea0003800000 */
.L_x_2609:
        /* <DEDUP_REMOVED lines=10> */
.L_x_2611:
[----:B------:R-:W-:Y:S02]  /*2840*/  IMAD.MOV.U32 R5, RZ, RZ, R40 ;  /* 0x000000ffff057224 */ /* 0x000fe400078e0028 */
[----:B------:R-:W-:Y:S02]  /*2850*/  IMAD.MOV.U32 R42, RZ, RZ, R2 ;  /* 0x000000ffff2a7224 */ /* 0x000fe400078e0002 */
[----:B------:R-:W-:-:S07]  /*2860*/  IMAD.MOV.U32 R2, RZ, RZ, -0x1 ;  /* 0xffffffffff027424 */ /* 0x000fce00078e00ff */
[----:B------:R-:W-:Y:S05]  /*2870*/  WARPSYNC.COLLECTIVE R2, `(.L_x_2612) ;  /* 0x0000000002087348 */ /* 0x000fea0003c00000 */
[----:B------:R0:W1:Y:S02]  /*2880*/  SHFL.BFLY P0, R2, R5, R4, R3 ;  /* 0x0c00000405027389 */ /* 0x0000640000000003 */
[----:B01----:R-:W-:Y:S01]  /*2890*/  ENDCOLLECTIVE ;  /* 0x000000000000791b */ /* 0x003fe20003800000 */
.L_x_2612:
        /* <DEDUP_REMOVED lines=13> */
.L_x_2613:
[----:B------:R-:W-:Y:S02]  /*2970*/  IMAD.MOV.U32 R5, RZ, RZ, R42 ;  /* 0x000000ffff057224 */ /* 0x000fe400078e002a */
[----:B------:R-:W-:Y:S02]  /*2980*/  IMAD.MOV.U32 R39, RZ, RZ, R2 ;  /* 0x000000ffff277224 */ /* 0x000fe400078e0002 */
[----:B------:R-:W-:-:S03]  /*2990*/  IMAD.MOV.U32 R2, RZ, RZ, -0x1 ;  /* 0xffffffffff027424 */ /* 0x000fc600078e00ff */
[----:B------:R-:W-:-:S13]  /*29a0*/  FSETP.GEU.FTZ.AND P1, PT, R44, R39, PT ;  /* 0x000000272c00720b */ /* 0x000fda0003f3e000 */
[----:B------:R-:W-:Y:S05]  /*29b0*/  WARPSYNC.COLLECTIVE R2, `(.L_x_2614) ;  /* 0x0000000002087348 */ /* 0x000fea0003c00000 */
[----:B------:R0:W1:Y:S02]  /*29c0*/  SHFL.BFLY P0, R2, R5, R4, R3 ;  /* 0x0c00000405027389 */ /* 0x0000640000000003 */
[----:B01----:R-:W-:Y:S01]  /*29d0*/  ENDCOLLECTIVE ;  /* 0x000000000000791b */ /* 0x003fe20003800000 */
.L_x_2614:
[----:B------:R-:W-:Y:S01]  /*29e0*/  @P1 FSETP.NEU.FTZ.AND P2, PT, R44, R39, PT ;  /* 0x000000272c00120b */ /* 0x000fe20003f5d000 */
[----:B------:R-:W-:Y:S02]  /*29f0*/  IMAD.MOV.U32 R5, RZ, RZ, R41 ;  /* 0x000000ffff057224 */ /* 0x000fe400078e0029 */
[----:B------:R-:W-:Y:S02]  /*2a00*/  IMAD.MOV.U32 R45, RZ, RZ, R2 ;  /* 0x000000ffff2d7224 */ /* 0x000fe400078e0002 */
[----:B------:R-:W-:-:S08]  /*2a10*/  IMAD.MOV.U32 R2, RZ, RZ, -0x1 ;  /* 0xffffffffff027424 */ /* 0x000fd000078e00ff */
[----:B------:R-:W-:Y:S05]  /*2a20*/  WARPSYNC.COLLECTIVE R2, `(.L_x_2615) ;  /* 0x0000000002087348 */ /* 0x000fea0003c00000 */
[----:B------:R0:W1:Y:S02]  /*2a30*/  SHFL.BFLY P0, R2, R5, R4, R3 ;  /* 0x0c00000405027389 */ /* 0x0000640000000003 */
[----:B01----:R-:W-:Y:S01]  /*2a40*/  ENDCOLLECTIVE ;  /* 0x000000000000791b */ /* 0x003fe20003800000 */
.L_x_2615:
        /* <DEDUP_REMOVED lines=13> */
.L_x_2616:
[----:B------:R-:W-:Y:S02]  /*2b20*/  IMAD.MOV.U32 R5, RZ, RZ, R45 ;  /* 0x000000ffff057224 */ /* 0x000fe400078e002d */
[----:B------:R-:W-:Y:S02]  /*2b30*/  IMAD.MOV.U32 R40, RZ, RZ, R2 ;  /* 0x000000ffff287224 */ /* 0x000fe400078e0002 */
[----:B------:R-:W-:-:S07]  /*2b40*/  IMAD.MOV.U32 R2, RZ, RZ, -0x1 ;  /* 0xffffffffff027424 */ /* 0x000fce00078e00ff */
[----:B------:R-:W-:Y:S05]  /*2b50*/  WARPSYNC.COLLECTIVE R2, `(.L_x_2617) ;  /* 0x0000000002087348 */ /* 0x000fea0003c00000 */
[----:B------:R0:W1:Y:S02]  /*2b60*/  SHFL.BFLY P0, R2, R5, R4, R3 ;  /* 0x0c00000405027389 */ /* 0x0000640000000003 */
[----:B01----:R-:W-:Y:S01]  /*2b70*/  ENDCOLLECTIVE ;  /* 0x000000000000791b */ /* 0x003fe20003800000 */
.L_x_2617:
[----:B------:R-:W-:Y:S02]  /*2b80*/  IMAD.MOV.U32 R5, RZ, RZ, R44 ;  /* 0x000000ffff057224 */ /* 0x000fe400078e002c */
[----:B------:R-:W-:Y:S02]  /*2b90*/  IMAD.MOV.U32 R41, RZ, RZ, R2 ;  /* 0x000000ffff297224 */ /* 0x000fe400078e0002 */
[----:B------:R-:W-:-:S07]  /*2ba0*/  IMAD.MOV.U32 R2, RZ, RZ, -0x1 ;  /* 0xffffffffff027424 */ /* 0x000fce00078e00ff */
[----:B------:R-:W-:Y:S05]  /*2bb0*/  WARPSYNC.COLLECTIVE R2, `(.L_x_2618) ;  /* 0x0000000002087348 */ /* 0x000fea0003c00000 */
[----:B------:R0:W1:Y:S02]  /*2bc0*/  SHFL.BFLY P0, R2, R5, R4, R3 ;  /* 0x0c00000405027389 */ /* 0x0000640000000003 */
[----:B01----:R-:W-:Y:S01]  /*2bd0*/  ENDCOLLECTIVE ;  /* 0x000000000000791b */ /* 0x003fe20003800000 */
.L_x_2618:
        /* <DEDUP_REMOVED lines=14> */
.L_x_2619:
[----:B------:R-:W-:Y:S02]  /*2cc0*/  IMAD.MOV.U32 R5, RZ, RZ, R41 ;  /* 0x000000ffff057224 */ /* 0x000fe400078e0029 */
[----:B------:R-:W-:Y:S02]  /*2cd0*/  IMAD.MOV.U32 R40, RZ, RZ, R2 ;  /* 0x000000ffff287224 */ /* 0x000fe400078e0002 */
[----:B------:R-:W-:-:S03]  /*2ce0*/  IMAD.MOV.U32 R2, RZ, RZ, -0x1 ;  /* 0xffffffffff027424 */ /* 0x000fc600078e00ff */
[----:B------:R-:W-:-:S13]  /*2cf0*/  FSETP.GEU.FTZ.AND P2, PT, R39, R40, PT ;  /* 0x000000282700720b */ /* 0x000fda0003f5e000 */
[----:B------:R-:W-:Y:S05]  /*2d00*/  WARPSYNC.COLLECTIVE R2, `(.L_x_2620) ;  /* 0x0000000002087348 */ /* 0x000fea0003c00000 */
[----:B------:R0:W1:Y:S02]  /*2d10*/  SHFL.BFLY P0, R2, R5, R4, R3 ;  /* 0x0c00000405027389 */ /* 0x0000640000000003 */
[----:B01----:R-:W-:Y:S01]  /*2d20*/  ENDCOLLECTIVE ;  /* 0x000000000000791b */ /* 0x003fe20003800000 */
.L_x_2620:
[----:B------:R-:W-:Y:S01]  /*2d30*/  @P2 FSETP.NEU.FTZ.AND P1, PT, R39, R40, PT ;  /* 0x000000282700220b */ /* 0x000fe20003f3d000 */
[----:B------:R-:W-:Y:S02]  /*2d40*/  IMAD.MOV.U32 R5, RZ, RZ, R44 ;  /* 0x000000ffff057224 */ /* 0x000fe400078e002c */
[----:B------:R-:W-:Y:S02]  /*2d50*/  IMAD.MOV.U32 R43, RZ, RZ, R2 ;  /* 0x000000ffff2b7224 */ /* 0x000fe400078e0002 */
[----:B------:R-:W-:-:S08]  /*2d60*/  IMAD.MOV.U32 R2, RZ, RZ, -0x1 ;  /* 0xffffffffff027424 */ /* 0x000fd000078e00ff */
[----:B------:R-:W-:Y:S05]  /*2d70*/  WARPSYNC.COLLECTIVE R2, `(.L_x_2621) ;  /* 0x0000000002087348 */ /* 0x000fea0003c00000 */
[----:B------:R0:W1:Y:S02]  /*2d80*/  SHFL.BFLY P0, R2, R5, R4, R3 ;  /* 0x0c00000405027389 */ /* 0x0000640000000003 */
[----:B01----:R-:W-:Y:S01]  /*2d90*/  ENDCOLLECTIVE ;  /* 0x000000000000791b */ /* 0x003fe20003800000 */
.L_x_2621:
        /* <DEDUP_REMOVED lines=12> */
.L_x_2622:
[----:B------:R-:W-:Y:S02]  /*2e60*/  IMAD.MOV.U32 R5, RZ, RZ, R43 ;  /* 0x000000ffff057224 */ /* 0x000fe400078e002b */
[----:B------:R-:W-:Y:S02]  /*2e70*/  IMAD.MOV.U32 R39, RZ, RZ, R2 ;  /* 0x000000ffff277224 */ /* 0x000fe400078e0002 */
[----:B------:R-:W-:-:S07]  /*2e80*/  IMAD.MOV.U32 R2, RZ, RZ, -0x1 ;  /* 0xffffffffff027424 */ /* 0x000fce00078e00ff */
[----:B------:R-:W-:Y:S05]  /*2e90*/  WARPSYNC.COLLECTIVE R2, `(.L_x_2623) ;  /* 0x0000000002087348 */ /* 0x000fea0003c00000 */
[----:B------:R0:W1:Y:S02]  /*2ea0*/  SHFL.BFLY P0, R2, R5, R4, R3 ;  /* 0x0c00000405027389 */ /* 0x0000640000000003 */
[----:B01----:R-:W-:Y:S01]  /*2eb0*/  ENDCOLLECTIVE ;  /* 0x000000000000791b */ /* 0x003fe20003800000 */
.L_x_2623:
[----:B------:R-:W-:Y:S02]  /*2ec0*/  IMAD.MOV.U32 R5, RZ, RZ, R40 ;  /* 0x000000ffff057224 */ /* 0x000fe400078e0028 */
[----:B------:R-:W-:Y:S02]  /*2ed0*/  IMAD.MOV.U32 R44, RZ, RZ, R2 ;  /* 0x000000ffff2c7224 */ /* 0x000fe400078e0002 */
[----:B------:R-:W-:-:S07]  /*2ee0*/  IMAD.MOV.U32 R2, RZ, RZ, -0x1 ;  /* 0xffffffffff027424 */ /* 0x000fce00078e00ff */
[----:B------:R-:W-:Y:S05]  /*2ef0*/  WARPSYNC.COLLECTIVE R2, `(.L_x_2624) ;  /* 0x0000000002087348 */ /* 0x000fea0003c00000 */
[----:B------:R0:W1:Y:S02]  /*2f00*/  SHFL.BFLY P0, R2, R5, R4, R3 ;  /* 0x0c00000405027389 */ /* 0x0000640000000003 */
[----:B01----:R-:W-:Y:S01]  /*2f10*/  ENDCOLLECTIVE ;  /* 0x000000000000791b */ /* 0x003fe20003800000 */
.L_x_2624:
[----:B------:R-:W-:Y:S01]  /*2f20*/  IMAD.MOV.U32 R45, RZ, RZ, R2 ;  /* 0x000000ffff2d7224 */ /* 0x000fe200078e0002 */
[----:B------:R-:W-:Y:S06]  /*2f30*/  BRA `(.L_x_2625) ;  /* 0xffffffe000d47947 */ /* 0x000fec000383ffff */
.L_x_2598:
        /* <DEDUP_REMOVED lines=8> */
.L_x_2627:
[----:B------:R-:W-:Y:S05]  /*2fc0*/  BSYNC B1 ;  /* 0x0000000000017941 */ /* 0x000fea0003800000 */
.L_x_2626:
        /* <DEDUP_REMOVED lines=10> */
.L_x_2628:
[----:B------:R-:W-:Y:S02]  /*3070*/  IMAD.MOV.U32 R5, RZ, RZ, R40 ;  /* 0x000000ffff057224 */ /* 0x000fe400078e0028 */
[----:B------:R-:W-:Y:S02]  /*3080*/  IMAD.MOV.U32 R42, RZ, RZ, R2 ;  /* 0x000000ffff2a7224 */ /* 0x000fe400078e0002 */
[----:B------:R-:W-:-:S07]  /*3090*/  IMAD.MOV.U32 R2, RZ, RZ, -0x1 ;  /* 0xffffffffff027424 */ /* 0x000fce00078e00ff */
[----:B------:R-:W-:Y:S05]  /*30a0*/  WARPSYNC.COLLECTIVE R2, `(.L_x_2629) ;  /* 0x0000000002087348 */ /* 0x000fea0003c00000 */
[----:B------:R0:W1:Y:S02]  /*30b0*/  SHFL.BFLY P0, R2, R5, R4, R3 ;  /* 0x0c00000405027389 */ /* 0x0000640000000003 */
[----:B01----:R-:W-:Y:S01]  /*30c0*/  ENDCOLLECTIVE ;  /* 0x000000000000791b */ /* 0x003fe20003800000 */
.L_x_2629:
        /* <DEDUP_REMOVED lines=13> */
.L_x_2630:
[----:B------:R-:W-:Y:S02]  /*31a0*/  IMAD.MOV.U32 R5, RZ, RZ, R42 ;  /* 0x000000ffff057224 */ /* 0x000fe400078e002a */
[----:B------:R-:W-:Y:S02]  /*31b0*/  IMAD.MOV.U32 R43, RZ, RZ, R2 ;  /* 0x000000ffff2b7224 */ /* 0x000fe400078e0002 */
[----:B------:R-:W-:-:S03]  /*31c0*/  IMAD.MOV.U32 R2, RZ, RZ, -0x1 ;  /* 0xffffffffff027424 */ /* 0x000fc600078e00ff */
[----:B------:R-:W-:-:S13]  /*31d0*/  FSETP.GEU.FTZ.AND P1, PT, R44, R43, PT ;  /* 0x0000002b2c00720b */ /* 0x000fda0003f3e000 */
[----:B------:R-:W-:Y:S05]  /*31e0*/  WARPSYNC.COLLECTIVE R2, `(.L_x_2631) ;  /* 0x0000000002087348 */ /* 0x000fea0003c00000 */
[----:B------:R0:W1:Y:S02]  /*31f0*/  SHFL.BFLY P0, R2, R5, R4, R3 ;  /* 0x0c00000405027389 */ /* 0x0000640000000003 */
[----:B01----:R-:W-:Y:S01]  /*3200*/  ENDCOLLECTIVE ;  /* 0x000000000000791b */ /* 0x003fe20003800000 */
.L_x_2631:
[----:B------:R-:W-:Y:S01]  /*3210*/  @P1 FSETP.NEU.FTZ.AND P2, PT, R44, R43, PT ;  /* 0x0000002b2c00120b */ /* 0x000fe20003f5d000 */
[----:B------:R-:W-:Y:S02]  /*3220*/  IMAD.MOV.U32 R5, RZ, RZ, R39 ;  /* 0x000000ffff057224 */ /* 0x000fe400078e0027 */
[----:B------:R-:W-:Y:S02]  /*3230*/  IMAD.MOV.U32 R41, RZ, RZ, R2 ;  /* 0x000000ffff297224 */ /* 0x000fe400078e0002 */
[----:B------:R-:W-:-:S08]  /*3240*/  IMAD.MOV.U32 R2, RZ, RZ, -0x1 ;  /* 0xffffffffff027424 */ /* 0x000fd000078e00ff */
[----:B------:R-:W-:Y:S05]  /*3250*/  WARPSYNC.COLLECTIVE R2, `(.L_x_2632) ;  /* 0x0000000002087348 */ /* 0x000fea0003c00000 */
[----:B------:R0:W1:Y:S02]  /*3260*/  SHFL.BFLY P0, R2, R5, R4, R3 ;  /* 0x0c00000405027389 */ /* 0x0000640000000003 */
[----:B01----:R-:W-:Y:S01]  /*3270*/  ENDCOLLECTIVE ;  /* 0x000000000000791b */ /* 0x003fe20003800000 */
.L_x_2632:
        /* <DEDUP_REMOVED lines=13> */
.L_x_2633:
[----:B------:R-:W-:Y:S02]  /*3350*/  IMAD.MOV.U32 R5, RZ, RZ, R41 ;  /* 0x000000ffff057224 */ /* 0x000fe400078e0029 */
[----:B------:R-:W-:Y:S02]  /*3360*/  IMAD.MOV.U32 R43, RZ, RZ, R2 ;  /* 0x000000ffff2b7224 */ /* 0x000fe400078e0002 */
[----:B------:R-:W-:-:S07]  /*3370*/  IMAD.MOV.U32 R2, RZ, RZ, -0x1 ;  /* 0xffffffffff027424 */ /* 0x000fce00078e00ff */
[----:B------:R-:W-:Y:S05]  /*3380*/  WARPSYNC.COLLECTIVE R2, `(.L_x_2634) ;  /* 0x0000000002087348 */ /* 0x000fea0003c00000 */
[----:B------:R0:W1:Y:S02]  /*3390*/  SHFL.BFLY P0, R2, R5, R4, R3 ;  /* 0x0c00000405027389 */ /* 0x0000640000000003 */
[----:B01----:R-:W-:Y:S01]  /*33a0*/  ENDCOLLECTIVE ;  /* 0x000000000000791b */ /* 0x003fe20003800000 */
.L_x_2634:
[----:B------:R-:W-:Y:S02]  /*33b0*/  IMAD.MOV.U32 R5, RZ, RZ, R44 ;  /* 0x000000ffff057224 */ /* 0x000fe400078e002c */
[----:B------:R-:W-:Y:S02]  /*33c0*/  IMAD.MOV.U32 R39, RZ, RZ, R2 ;  /* 0x000000ffff277224 */ /* 0x000fe400078e0002 */
[----:B------:R-:W-:-:S07]  /*33d0*/  IMAD.MOV.U32 R2, RZ, RZ, -0x1 ;  /* 0xffffffffff027424 */ /* 0x000fce00078e00ff */
[----:B------:R-:W-:Y:S05]  /*33e0*/  WARPSYNC.COLLECTIVE R2, `(.L_x_2635) ;  /* 0x0000000002087348 */ /* 0x000fea0003c00000 */
[----:B------:R0:W1:Y:S02]  /*33f0*/  SHFL.BFLY P0, R2, R5, R4, R3 ;  /* 0x0c00000405027389 */ /* 0x0000640000000003 */
[----:B01----:R-:W-:Y:S01]  /*3400*/  ENDCOLLECTIVE ;  /* 0x000000000000791b */ /* 0x003fe20003800000 */
.L_x_2635:
        /* <DEDUP_REMOVED lines=14> */
.L_x_2636:
[----:B------:R-:W-:Y:S02]  /*34f0*/  IMAD.MOV.U32 R5, RZ, RZ, R39 ;  /* 0x000000ffff057224 */ /* 0x000fe400078e0027 */
[----:B------:R-:W-:Y:S02]  /*3500*/  IMAD.MOV.U32 R43, RZ, RZ, R2 ;  /* 0x000000ffff2b7224 */ /* 0x000fe400078e0002 */
[----:B------:R-:W-:-:S03]  /*3510*/  IMAD.MOV.U32 R2, RZ, RZ, -0x1 ;  /* 0xffffffffff027424 */ /* 0x000fc600078e00ff */
[----:B------:R-:W-:-:S13]  /*3520*/  FSETP.GEU.FTZ.AND P2, PT, R40, R43, PT ;  /* 0x0000002b2800720b */ /* 0x000fda0003f5e000 */
[----:B------:R-:W-:Y:S05]  /*3530*/  WARPSYNC.COLLECTIVE R2, `(.L_x_2637) ;  /* 0x0000000002087348 */ /* 0x000fea0003c00000 */
[----:B------:R0:W1:Y:S02]  /*3540*/  SHFL.BFLY P0, R2, R5, R4, R3 ;  /* 0x0c00000405027389 */ /* 0x0000640000000003 */
[----:B01----:R-:W-:Y:S01]  /*3550*/  ENDCOLLECTIVE ;  /* 0x000000000000791b */ /* 0x003fe20003800000 */
.L_x_2637:
[----:B------:R-:W-:Y:S01]  /*3560*/  @P2 FSETP.NEU.FTZ.AND P1, PT, R40, R43, PT ;  /* 0x0000002b2800220b */ /* 0x000fe20003f3d000 */
[----:B------:R-:W-:Y:S02]  /*3570*/  IMAD.MOV.U32 R5, RZ, RZ, R44 ;  /* 0x000000ffff057224 */ /* 0x000fe400078e002c */
[----:B------:R-:W-:Y:S02]  /*3580*/  IMAD.MOV.U32 R42, RZ, RZ, R2 ;  /* 0x000000ffff2a7224 */ /* 0x000fe400078e0002 */
[----:B------:R-:W-:-:S08]  /*3590*/  IMAD.MOV.U32 R2, RZ, RZ, -0x1 ;  /* 0xffffffffff027424 */ /* 0x000fd000078e00ff */
[----:B------:R-:W-:Y:S05]  /*35a0*/  WARPSYNC.COLLECTIVE R2, `(.L_x_2638) ;  /* 0x0000000002087348 */ /* 0x000fea0003c00000 */
[----:B------:R0:W1:Y:S02]  /*35b0*/  SHFL.BFLY P0, R2, R5, R4, R3 ;  /* 0x0c00000405027389 */ /* 0x0000640000000003 */
[----:B01----:R-:W-:Y:S01]  /*35c0*/  ENDCOLLECTIVE ;  /* 0x000000000000791b */ /* 0x003fe20003800000 */
.L_x_2638:
        /* <DEDUP_REMOVED lines=13> */
.L_x_2639:
[----:B------:R-:W-:Y:S02]  /*36a0*/  IMAD.MOV.U32 R5, RZ, RZ, R42 ;  /* 0x000000ffff057224 */ /* 0x000fe400078e002a */
[----:B------:R-:W-:Y:S02]  /*36b0*/  IMAD.MOV.U32 R44, RZ, RZ, R2 ;  /* 0x000000ffff2c7224 */ /* 0x000fe400078e0002 */
[----:B------:R-:W-:-:S07]  /*36c0*/  IMAD.MOV.U32 R2, RZ, RZ, -0x1 ;  /* 0xffffffffff027424 */ /* 0x000fce00078e00ff */
[----:B------:R-:W-:Y:S05]  /*36d0*/  WARPSYNC.COLLECTIVE R2, `(.L_x_2640) ;  /* 0x0000000002087348 */ /* 0x000fea0003c00000 */
[----:B------:R0:W1:Y:S02]  /*36e0*/  SHFL.BFLY P0, R2, R5, R4, R3 ;  /* 0x0c00000405027389 */ /* 0x0000640000000003 */
[----:B01----:R-:W-:Y:S01]  /*36f0*/  ENDCOLLECTIVE ;  /* 0x000000000000791b */ /* 0x003fe20003800000 */
.L_x_2640:
[----:B------:R-:W-:Y:S02]  /*3700*/  IMAD.MOV.U32 R5, RZ, RZ, R40 ;  /* 0x000000ffff057224 */ /* 0x000fe400078e0028 */
[----:B------:R-:W-:Y:S02]  /*3710*/  IMAD.MOV.U32 R41, RZ, RZ, R2 ;  /* 0x000000ffff297224 */ /* 0x000fe400078e0002 */
[----:B------:R-:W-:-:S07]  /*3720*/  IMAD.MOV.U32 R2, RZ, RZ, -0x1 ;  /* 0xffffffffff027424 */ /* 0x000fce00078e00ff */
[----:B------:R-:W-:Y:S05]  /*3730*/  WARPSYNC.COLLECTIVE R2, `(.L_x_2641) ;  /* 0x0000000002087348 */ /* 0x000fea0003c00000 */
[----:B------:R0:W1:Y:S02]  /*3740*/  SHFL.BFLY P0, R2, R5, R4, R3 ;  /* 0x0c00000405027389 */ /* 0x0000640000000003 */
[----:B01----:R-:W-:Y:S01]  /*3750*/  ENDCOLLECTIVE ;  /* 0x000000000000791b */ /* 0x003fe20003800000 */
.L_x_2641:
[----:B------:R-:W-:Y:S01]  /*3760*/  IMAD.MOV.U32 R45, RZ, RZ, R2 ;  /* 0x000000ffff2d7224 */ /* 0x000fe200078e0002 */
[----:B------:R-:W-:Y:S06]  /*3770*/  BRA `(.L_x_2642) ;  /* 0xffffffe400ac7947 */ /* 0x000fec000383ffff */
.L_x_2643:
        /* <DEDUP_REMOVED lines=16> */
.L_x_12167:


//--------------------- .text._ZN4vllm3moe10topkGatingILi12ELi384ELi4ELi4ELi32Ej6__halfLNS0_11ScoringFuncE1EEEvPKT5_PKbPfiPT4_PiiiibPKf --------------------------
	.section	.text._ZN4vllm3moe10topkGatingILi12ELi384ELi4ELi4ELi32Ej6__halfLNS0_11ScoringFuncE1EEEvPKT5_PKbPfiPT4_PiiiibPKf,"ax",@progbits
	.align	128
        .global         _ZN4vllm3moe10topkGatingILi12ELi384ELi4ELi4ELi32Ej6__halfLNS0_11ScoringFuncE1EEEvPKT5_PKbPfiPT4_PiiiibPKf
        .type           _ZN4vllm3moe10topkGatingILi12ELi384ELi4ELi4ELi32Ej6__halfLNS0_11ScoringFuncE1EEEvPKT5_PKbPfiPT4_PiiiibPKf,@function
        .size           _ZN4vllm3moe10topkGatingILi12ELi384ELi4ELi4ELi32Ej6__halfLNS0_11ScoringFuncE1EEEvPKT5_PKbPfiPT4_PiiiibPKf,(.L_x_12168 - _ZN4vllm3moe10topkGatingILi12ELi384ELi4ELi4ELi32Ej6__halfLNS0_11ScoringFuncE1EEEvPKT5_PKbPfiPT4_PiiiibPKf)
        .other          _ZN4vllm3moe10topkGatingILi12ELi384ELi4ELi4ELi32Ej6__halfLNS0_11ScoringFuncE1EEEvPKT5_PKbPfiPT4_PiiiibPKf,@"STO_CUDA_ENTRY STV_DEFAULT"
_ZN4vllm3moe10topkGatingILi12ELi384ELi4ELi4ELi32Ej6__halfLNS0_11ScoringFuncE1EEEvPKT5_PKbPfiPT4_PiiiibPKf:
.text._ZN4vllm3moe10topkGatingILi12ELi384ELi4ELi4ELi32Ej6__halfLNS0_11ScoringFuncE1EEEvPKT5_PKbPfiPT4_PiiiibPKf:
        /* <DEDUP_REMOVED lines=147> */
.L_x_2644:
        /* <DEDUP_REMOVED lines=12> */
.L_x_2645:
        /* <DEDUP_REMOVED lines=16> */
.L_x_2654:
        /* <DEDUP_REMOVED lines=94> */
.L_x_2682:
        /* <DEDUP_REMOVED lines=28> */
.L_x_2650:
[----:B------:R-:W-:Y:S05]  /*1290*/  BSYNC B1 ;  /* 0x0000000000017941 */ /* 0x000fea0003800000 */
.L_x_2649:
        /* <DEDUP_REMOVED lines=44> */
.L_x_2653:
[----:B------:R-:W-:Y:S05]  /*1560*/  BSYNC B1 ;  /* 0x0000000000017941 */ /* 0x000fea0003800000 */
.L_x_2652:
[----:B------:R-:W-:Y:S05]  /*1570*/  BRA `(.L_x_2654) ;  /* 0xfffffff4005c7947 */ /* 0x000fea000383ffff */
.L_x_2647:
[----:B------:R-:W-:Y:S01]  /*1580*/  IMAD.MOV.U32 R35, RZ, RZ, RZ ;  /* 0x000000ffff237224 */ /* 0x000fe200078e00ff */
[----:B------:R-:W-:Y:S01]  /*1590*/  ULDC UR10, c[0x0][0x228] ;  /* 0x00008a00000a7ab9 */ /* 0x000fe20000000800 */
[----:B------:R-:W-:Y:S01]  /*15a0*/  ULDC UR11, c[0x0][0x240] ;  /* 0x00009000000b7ab9 */ /* 0x000fe20000000800 */
[----:B------:R-:W-:Y:S01]  /*15b0*/  ULDC UR5, c[0x0][0x248] ;  /* 0x0000920000057ab9 */ /* 0x000fe20000000800 */
[----:B------:R-:W-:-:S05]  /*15c0*/  ULDC.64 UR8, c[0x0][0x240] ;  /* 0x0000900000087ab9 */ /* 0x000fca0000000a00 */
.L_x_2660:
        /* <DEDUP_REMOVED lines=94> */
.L_x_2699:
        /* <DEDUP_REMOVED lines=27> */
.L_x_2657:
[----:B------:R-:W-:Y:S05]  /*1d60*/  BSYNC B1 ;  /* 0x0000000000017941 */ /* 0x000fea0003800000 */
.L_x_2656:
        /* <DEDUP_REMOVED lines=44> */
.L_x_2659:
[----:B------:R-:W-:Y:S05]  /*2030*/  BSYNC B1 ;  /* 0x0000000000017941 */ /* 0x000fea0003800000 */
.L_x_2658:
[----:B------:R-:W-:Y:S05]  /*2040*/  BRA `(.L_x_2660) ;  /* 0xfffffff400607947 */ /* 0x000fea000383ffff */
.L_x_2651:
[----:B------:R-:W-:Y:S05]  /*2050*/  BSYNC B0 ;  /* 0x0000000000007941 */ /* 0x000fea0003800000 */
.L_x_2646:
        /* <DEDUP_REMOVED lines=20> */
.L_x_2663:
        /* <DEDUP_REMOVED lines=18> */
.L_x_2662:
[----:B------:R-:W-:Y:S05]  /*22c0*/  BSYNC B0 ;  /* 0x0000000000007941 */ /* 0x000fea0003800000 */
.L_x_2661:
        /* <DEDUP_REMOVED lines=12> */
.L_x_2665:
        /* <DEDUP_REMOVED lines=11> */
.L_x_2664:
[----:B------:R-:W-:Y:S05]  /*2440*/  EXIT ;  /* 0x000000000000794d */ /* 0x000fea0003800000 */
.L_x_2648:
        /* <DEDUP_REMOVED lines=8> */
.L_x_2667:
[----:B------:R-:W-:Y:S05]  /*24d0*/  BSYNC B1 ;  /* 0x0000000000017941 */ /* 0x000fea0003800000 */
.L_x_2666:
        /* <DEDUP_REMOVED lines=9> */
.L_x_2668:
[----:B------:R-:W-:Y:S01]  /*2570*/  FSETP.GEU.FTZ.AND P2, PT, R42, R35, PT ;  /* 0x000000232a00720b */ /* 0x000fe20003f5e000 */
[----:B------:R-:W-:Y:S02]  /*2580*/  IMAD.MOV.U32 R23, RZ, RZ, R37 ;  /* 0x000000ffff177224 */ /* 0x000fe400078e0025 */
[----:B------:R-:W-:-:S10]  /*2590*/  IMAD.MOV.U32 R40, RZ, RZ, R24 ;  /* 0x000000ffff287224 */ /* 0x000fd400078e0018 */
[----:B------:R-:W-:Y:S05]  /*25a0*/  WARPSYNC.COLLECTIVE R20, `(.L_x_2669) ;  /* 0x0000000014087348 */ /* 0x000fea0003c00000 */
[----:B------:R0:W1:Y:S02]  /*25b0*/  SHFL.BFLY P0, R24, R23, R22, R21 ;  /* 0x0c00001617187389 */ /* 0x0000640000000015 */
[----:B01----:R-:W-:Y:S01]  /*25c0*/  ENDCOLLECTIVE ;  /* 0x000000000000791b */ /* 0x003fe20003800000 */
.L_x_2669:
        /* <DEDUP_REMOVED lines=11> */
.L_x_2670:
[----:B------:R-:W-:Y:S02]  /*2680*/  IMAD.MOV.U32 R23, RZ, RZ, R40 ;  /* 0x000000ffff177224 */ /* 0x000fe400078e0028 */
[----:B------:R-:W-:-:S07]  /*2690*/  IMAD.MOV.U32 R36, RZ, RZ, R24 ;  /* 0x000000ffff247224 */ /* 0x000fce00078e0018 */
[----:B------:R-:W-:Y:S05]  /*26a0*/  WARPSYNC.COLLECTIVE R20, `(.L_x_2671) ;  /* 0x0000000014087348 */ /* 0x000fea0003c00000 */
[----:B------:R0:W1:Y:S02]  /*26b0*/  SHFL.BFLY P0, R24, R23, R22, R21 ;  /* 0x0c00001617187389 */ /* 0x0000640000000015 */
[----:B01----:R-:W-:Y:S01]  /*26c0*/  ENDCOLLECTIVE ;  /* 0x000000000000791b */ /* 0x003fe20003800000 */
.L_x_2671:
[----:B------:R-:W-:Y:S01]  /*26d0*/  FSETP.GEU.FTZ.AND P1, PT, R45, R36, PT ;  /* 0x000000242d00720b */ /* 0x000fe20003f3e000 */
[----:B------:R-:W-:-:S12]  /*26e0*/  IMAD.MOV.U32 R23, RZ, RZ, R39 ;  /* 0x000000ffff177224 */ /* 0x000fd800078e0027 */
[----:B------:R-:W-:Y:S01]  /*26f0*/  @P1 FSETP.NEU.FTZ.AND P2, PT, R45, R36, PT ;  /* 0x000000242d00120b */ /* 0x000fe20003f5d000 */
[----:B------:R-:W-:-:S12]  /*2700*/  IMAD.MOV.U32 R43, RZ, RZ, R24 ;  /* 0x000000ffff2b7224 */ /* 0x000fd800078e0018 */
[----:B------:R-:W-:Y:S05]  /*2710*/  WARPSYNC.COLLECTIVE R20, `(.L_x_2672) ;  /* 0x0000000014087348 */ /* 0x000fea0003c00000 */
[----:B------:R0:W1:Y:S02]  /*2720*/  SHFL.BFLY P0, R24, R23, R22, R21 ;  /* 0x0c00001617187389 */ /* 0x0000640000000015 */
[----:B01----:R-:W-:Y:S01]  /*2730*/  ENDCOLLECTIVE ;  /* 0x000000000000791b */ /* 0x003fe20003800000 */
.L_x_2672:
        /* <DEDUP_REMOVED lines=12> */
.L_x_2673:
[----:B------:R-:W-:Y:S02]  /*2800*/  IMAD.MOV.U32 R23, RZ, RZ, R25 ;  /* 0x000000ffff177224 */ /* 0x000fe400078e0019 */
[----:B------:R-:W-:-:S07]  /*2810*/  IMAD.MOV.U32 R35, RZ, RZ, R24 ;  /* 0x000000ffff237224 */ /* 0x000fce00078e0018 */
[----:B------:R-:W-:Y:S05]  /*2820*/  WARPSYNC.COLLECTIVE R20, `(.L_x_2674) ;  /* 0x0000000014087348 */ /* 0x000fea0003c00000 */
[----:B------:R0:W1:Y:S02]  /*2830*/  SHFL.BFLY P0, R24, R23, R22, R21 ;  /* 0x0c00001617187389 */ /* 0x0000640000000015 */
[----:B01----:R-:W-:Y:S01]  /*2840*/  ENDCOLLECTIVE ;  /* 0x000000000000791b */ /* 0x003fe20003800000 */
.L_x_2674:
[----:B------:R-:W-:Y:S02]  /*2850*/  IMAD.MOV.U32 R23, RZ, RZ, R37 ;  /* 0x000000ffff177224 */ /* 0x000fe400078e0025 */
[----:B------:R-:W-:-:S07]  /*2860*/  IMAD.MOV.U32 R42, RZ, RZ, R24 ;  /* 0x000000ffff2a7224 */ /* 0x000fce00078e0018 */
[----:B------:R-:W-:Y:S05]  /*2870*/  WARPSYNC.COLLECTIVE R20, `(.L_x_2675) ;  /* 0x0000000014087348 */ /* 0x000fea0003c00000 */
[----:B------:R0:W1:Y:S02]  /*2880*/  SHFL.BFLY P0, R24, R23, R22, R21 ;  /* 0x0c00001617187389 */ /* 0x0000640000000015 */
[----:B01----:R-:W-:Y:S01]  /*2890*/  ENDCOLLECTIVE ;  /* 0x000000000000791b */ /* 0x003fe20003800000 */
.L_x_2675:
        /* <DEDUP_REMOVED lines=12> */
.L_x_2676:
[----:B------:R-:W-:Y:S02]  /*2960*/  IMAD.MOV.U32 R23, RZ, RZ, R43 ;  /* 0x000000ffff177224 */ /* 0x000fe400078e002b */
[----:B------:R-:W-:-:S07]  /*2970*/  IMAD.MOV.U32 R35, RZ, RZ, R24 ;  /* 0x000000ffff237224 */ /* 0x000fce00078e0018 */
[----:B------:R-:W-:Y:S05]  /*2980*/  WARPSYNC.COLLECTIVE R20, `(.L_x_2677) ;  /* 0x0000000014087348 */ /* 0x000fea0003c00000 */
[----:B------:R0:W1:Y:S02]  /*2990*/  SHFL.BFLY P0, R24, R23, R22, R21 ;  /* 0x0c00001617187389 */ /* 0x0000640000000015 */
[----:B01----:R-:W-:Y:S01]  /*29a0*/  ENDCOLLECTIVE ;  /* 0x000000000000791b */ /* 0x003fe20003800000 */
.L_x_2677:
[----:B------:R-:W-:Y:S01]  /*29b0*/  FSETP.GEU.FTZ.AND P2, PT, R44, R35, PT ;  /* 0x000000232c00720b */ /* 0x000fe20003f5e000 */
[----:B------:R-:W-:-:S12]  /*29c0*/  IMAD.MOV.U32 R23, RZ, RZ, R37 ;  /* 0x000000ffff177224 */ /* 0x000fd800078e0025 */
[----:B------:R-:W-:Y:S01]  /*29d0*/  @P2 FSETP.NEU.FTZ.AND P1, PT, R44, R35, PT ;  /* 0x000000232c00220b */ /* 0x000fe20003f3d000 */
[----:B------:R-:W-:-:S12]  /*29e0*/  IMAD.MOV.U32 R36, RZ, RZ, R24 ;  /* 0x000000ffff247224 */ /* 0x000fd800078e0018 */
[----:B------:R-:W-:Y:S05]  /*29f0*/  WARPSYNC.COLLECTIVE R20, `(.L_x_2678) ;  /* 0x0000000014087348 */ /* 0x000fea0003c00000 */
[----:B------:R0:W1:Y:S02]  /*2a00*/  SHFL.BFLY P0, R24, R23, R22, R21 ;  /* 0x0c00001617187389 */ /* 0x0000640000000015 */
[----:B01----:R-:W-:Y:S01]  /*2a10*/  ENDCOLLECTIVE ;  /* 0x000000000000791b */ /* 0x003fe20003800000 */
.L_x_2678:
        /* <DEDUP_REMOVED lines=11> */
.L_x_2679:
[----:B------:R-:W-:Y:S02]  /*2ad0*/  IMAD.MOV.U32 R23, RZ, RZ, R42 ;  /* 0x000000ffff177224 */ /* 0x000fe400078e002a */
[----:B------:R-:W-:-:S07]  /*2ae0*/  IMAD.MOV.U32 R25, RZ, RZ, R24 ;  /* 0x000000ffff197224 */ /* 0x000fce00078e0018 */
[----:B------:R-:W-:Y:S05]  /*2af0*/  WARPSYNC.COLLECTIVE R20, `(.L_x_2680) ;  /* 0x0000000014087348 */ /* 0x000fea0003c00000 */
[----:B------:R0:W1:Y:S02]  /*2b00*/  SHFL.BFLY P0, R24, R23, R22, R21 ;  /* 0x0c00001617187389 */ /* 0x0000640000000015 */
[----:B01----:R-:W-:Y:S01]  /*2b10*/  ENDCOLLECTIVE ;  /* 0x000000000000791b */ /* 0x003fe20003800000 */
.L_x_2680:
[----:B------:R-:W-:Y:S02]  /*2b20*/  IMAD.MOV.U32 R23, RZ, RZ, R35 ;  /* 0x000000ffff177224 */ /* 0x000fe400078e0023 */
[----:B------:R-:W-:-:S07]  /*2b30*/  IMAD.MOV.U32 R39, RZ, RZ, R24 ;  /* 0x000000ffff277224 */ /* 0x000fce00078e0018 */
[----:B------:R-:W-:Y:S05]  /*2b40*/  WARPSYNC.COLLECTIVE R20, `(.L_x_2681) ;  /* 0x0000000014087348 */ /* 0x000fea0003c00000 */
[----:B------:R0:W1:Y:S02]  /*2b50*/  SHFL.BFLY P0, R24, R23, R22, R21 ;  /* 0x0c00001617187389 */ /* 0x0000640000000015 */
[----:B01----:R-:W-:Y:S01]  /*2b60*/  ENDCOLLECTIVE ;  /* 0x000000000000791b */ /* 0x003fe20003800000 */
.L_x_2681:
[----:B------:R-:W-:Y:S05]  /*2b70*/  BRA `(.L_x_2682) ;  /* 0xffffffe400547947 */ /* 0x000fea000383ffff */
.L_x_2655:
        /* <DEDUP_REMOVED lines=8> */
.L_x_2684:
[----:B------:R-:W-:Y:S05]  /*2c00*/  BSYNC B1 ;  /* 0x0000000000017941 */ /* 0x000fea0003800000 */
.L_x_2683:
        /* <DEDUP_REMOVED lines=9> */
.L_x_2685:
[----:B------:R-:W-:Y:S01]  /*2ca0*/  FSETP.GEU.FTZ.AND P2, PT, R42, R25, PT ;  /* 0x000000192a00720b */ /* 0x000fe20003f5e000 */
[----:B------:R-:W-:Y:S02]  /*2cb0*/  IMAD.MOV.U32 R23, RZ, RZ, R43 ;  /* 0x000000ffff177224 */ /* 0x000fe400078e002b */
[----:B------:R-:W-:-:S10]  /*2cc0*/  IMAD.MOV.U32 R39, RZ, RZ, R24 ;  /* 0x000000ffff277224 */ /* 0x000fd400078e0018 */
[----:B------:R-:W-:Y:S05]  /*2cd0*/  WARPSYNC.COLLECTIVE R20, `(.L_x_2686) ;  /* 0x0000000014087348 */ /* 0x000fea0003c00000 */
[----:B------:R0:W1:Y:S02]  /*2ce0*/  SHFL.BFLY P0, R24, R23, R22, R21 ;  /* 0x0c00001617187389 */ /* 0x0000640000000015 */
[----:B01----:R-:W-:Y:S01]  /*2cf0*/  ENDCOLLECTIVE ;  /* 0x000000000000791b */ /* 0x003fe20003800000 */
.L_x_2686:
        /* <DEDUP_REMOVED lines=11> */
.L_x_2687:
[----:B------:R-:W-:Y:S02]  /*2db0*/  IMAD.MOV.U32 R23, RZ, RZ, R39 ;  /* 0x000000ffff177224 */ /* 0x000fe400078e0027 */
[----:B------:R-:W-:-:S07]  /*2dc0*/  IMAD.MOV.U32 R36, RZ, RZ, R24 ;  /* 0x000000ffff247224 */ /* 0x000fce00078e0018 */
[----:B------:R-:W-:Y:S05]  /*2dd0*/  WARPSYNC.COLLECTIVE R20, `(.L_x_2688) ;  /* 0x0000000014087348 */ /* 0x000fea0003c00000 */
[----:B------:R0:W1:Y:S02]  /*2de0*/  SHFL.BFLY P0, R24, R23, R22, R21 ;  /* 0x0c00001617187389 */ /* 0x0000640000000015 */
[----:B01----:R-:W-:Y:S01]  /*2df0*/  ENDCOLLECTIVE ;  /* 0x000000000000791b */ /* 0x003fe20003800000 */
.L_x_2688:
[----:B------:R-:W-:Y:S01]  /*2e00*/  FSETP.GEU.FTZ.AND P1, PT, R37, R36, PT ;  /* 0x000000242500720b */ /* 0x000fe20003f3e000 */
[----:B------:R-:W-:-:S12]  /*2e10*/  IMAD.MOV.U32 R23, RZ, RZ, R41 ;  /* 0x000000ffff177224 */ /* 0x000fd800078e0029 */
[----:B------:R-:W-:Y:S01]  /*2e20*/  @P1 FSETP.NEU.FTZ.AND P2, PT, R37, R36, PT ;  /* 0x000000242500120b */ /* 0x000fe20003f5d000 */
[----:B------:R-:W-:-:S12]  /*2e30*/  IMAD.MOV.U32 R42, RZ, RZ, R24 ;  /* 0x000000ffff2a7224 */ /* 0x000fd800078e0018 */
[----:B------:R-:W-:Y:S05]  /*2e40*/  WARPSYNC.COLLECTIVE R20, `(.L_x_2689) ;  /* 0x0000000014087348 */ /* 0x000fea0003c00000 */
[----:B------:R0:W1:Y:S02]  /*2e50*/  SHFL.BFLY P0, R24, R23, R22, R21 ;  /* 0x0c00001617187389 */ /* 0x0000640000000015 */
[----:B01----:R-:W-:Y:S01]  /*2e60*/  ENDCOLLECTIVE ;  /* 0x000000000000791b */ /* 0x003fe20003800000 */
.L_x_2689:
        /* <DEDUP_REMOVED lines=12> */
.L_x_2690:
[----:B------:R-:W-:Y:S02]  /*2f30*/  IMAD.MOV.U32 R23, RZ, RZ, R40 ;  /* 0x000000ffff177224 */ /* 0x000fe400078e0028 */
[----:B------:R-:W-:-:S07]  /*2f40*/  IMAD.MOV.U32 R25, RZ, RZ, R24 ;  /* 0x000000ffff197224 */ /* 0x000fce00078e0018 */
[----:B------:R-:W-:Y:S05]  /*2f50*/  WARPSYNC.COLLECTIVE R20, `(.L_x_2691) ;  /* 0x0000000014087348 */ /* 0x000fea0003c00000 */
[----:B------:R0:W1:Y:S02]  /*2f60*/  SHFL.BFLY P0, R24, R23, R22, R21 ;  /* 0x0c00001617187389 */ /* 0x0000640000000015 */
[----:B01----:R-:W-:Y:S01]  /*2f70*/  ENDCOLLECTIVE ;  /* 0x000000000000791b */ /* 0x003fe20003800000 */
.L_x_2691:
[----:B------:R-:W-:Y:S02]  /*2f80*/  IMAD.MOV.U32 R23, RZ, RZ, R37 ;  /* 0x000000ffff177224 */ /* 0x000fe400078e0025 */
[----:B------:R-:W-:-:S07]  /*2f90*/  IMAD.MOV.U32 R41, RZ, RZ, R24 ;  /* 0x000000ffff297224 */ /* 0x000fce00078e0018 */
[----:B------:R-:W-:Y:S05]  /*2fa0*/  WARPSYNC.COLLECTIVE R20, `(.L_x_2692) ;  /* 0x0000000014087348 */ /* 0x000fea0003c00000 */
[----:B------:R0:W1:Y:S02]  /*2fb0*/  SHFL.BFLY P0, R24, R23, R22, R21 ;  /* 0x0c00001617187389 */ /* 0x0000640000000015 */
[----:B01----:R-:W-:Y:S01]  /*2fc0*/  ENDCOLLECTIVE ;  /* 0x000000000000791b */ /* 0x003fe20003800000 */
.L_x_2692:
        /* <DEDUP_REMOVED lines=12> */
.L_x_2693:
[----:B------:R-:W-:Y:S02]  /*3090*/  IMAD.MOV.U32 R23, RZ, RZ, R41 ;  /* 0x000000ffff177224 */ /* 0x000fe400078e0029 */
[----:B------:R-:W-:-:S07]  /*30a0*/  IMAD.MOV.U32 R25, RZ, RZ, R24 ;  /* 0x000000ffff197224 */ /* 0x000fce00078e0018 */
[----:B------:R-:W-:Y:S05]  /*30b0*/  WARPSYNC.COLLECTIVE R20, `(.L_x_2694) ;  /* 0x0000000014087348 */ /* 0x000fea0003c00000 */
[----:B------:R0:W1:Y:S02]  /*30c0*/  SHFL.BFLY P0, R24, R23, R22, R21 ;  /* 0x0c00001617187389 */ /* 0x0000640000000015 */
[----:B01----:R-:W-:Y:S01]  /*30d0*/  ENDCOLLECTIVE ;  /* 0x000000000000791b */ /* 0x003fe20003800000 */
.L_x_2694:
[----:B------:R-:W-:Y:S01]  /*30e0*/  FSETP.GEU.FTZ.AND P2, PT, R42, R25, PT ;  /* 0x000000192a00720b */ /* 0x000fe20003f5e000 */
[----:B------:R-:W-:-:S12]  /*30f0*/  IMAD.MOV.U32 R23, RZ, RZ, R37 ;  /* 0x000000ffff177224 */ /* 0x000fd800078e0025 */
[----:B------:R-:W-:Y:S01]  /*3100*/  @P2 FSETP.NEU.FTZ.AND P1, PT, R42, R25, PT ;  /* 0x000000192a00220b */ /* 0x000fe20003f3d000 */
[----:B------:R-:W-:-:S12]  /*3110*/  IMAD.MOV.U32 R36, RZ, RZ, R24 ;  /* 0x000000ffff247224 */ /* 0x000fd800078e0018 */
[----:B------:R-:W-:Y:S05]  /*3120*/  WARPSYNC.COLLECTIVE R20, `(.L_x_2695) ;  /* 0x0000000014087348 */ /* 0x000fea0003c00000 */
[----:B------:R0:W1:Y:S02]  /*3130*/  SHFL.BFLY P0, R24, R23, R22, R21 ;  /* 0x0c00001617187389 */ /* 0x0000640000000015 */
[----:B01----:R-:W-:Y:S01]  /*3140*/  ENDCOLLECTIVE ;  /* 0x000000000000791b */ /* 0x003fe20003800000 */
.L_x_2695:
        /* <DEDUP_REMOVED lines=11> */
.L_x_2696:
[----:B------:R-:W-:Y:S02]  /*3200*/  IMAD.MOV.U32 R23, RZ, RZ, R42 ;  /* 0x000000ffff177224 */ /* 0x000fe400078e002a */
[----:B------:R-:W-:-:S07]  /*3210*/  IMAD.MOV.U32 R25, RZ, RZ, R24 ;  /* 0x000000ffff197224 */ /* 0x000fce00078e0018 */
[----:B------:R-:W-:Y:S05]  /*3220*/  WARPSYNC.COLLECTIVE R20, `(.L_x_2697) ;  /* 0x0000000014087348 */ /* 0x000fea0003c00000 */
[----:B------:R0:W1:Y:S02]  /*3230*/  SHFL.BFLY P0, R24, R23, R22, R21 ;  /* 0x0c00001617187389 */ /* 0x0000640000000015 */
[----:B01----:R-:W-:Y:S01]  /*3240*/  ENDCOLLECTIVE ;  /* 0x000000000000791b */ /* 0x003fe20003800000 */
.L_x_2697:
[----:B------:R-:W-:Y:S02]  /*3250*/  IMAD.MOV.U32 R23, RZ, RZ, R43 ;  /* 0x000000ffff177224 */ /* 0x000fe400078e002b */
[----:B------:R-:W-:-:S07]  /*3260*/  IMAD.MOV.U32 R39, RZ, RZ, R24 ;  /* 0x000000ffff277224 */ /* 0x000fce00078e0018 */
[----:B------:R-:W-:Y:S05]  /*3270*/  WARPSYNC.COLLECTIVE R20, `(.L_x_2698) ;  /* 0x0000000014087348 */ /* 0x000fea0003c00000 */
[----:B------:R0:W1:Y:S02]  /*3280*/  SHFL.BFLY P0, R24, R23, R22, R21 ;  /* 0x0c00001617187389 */ /* 0x0000640000000015 */
[----:B01----:R-:W-:Y:S01]  /*3290*/  ENDCOLLECTIVE ;  /* 0x000000000000791b */ /* 0x003fe20003800000 */
.L_x_2698:
[----:B------:R-:W-:Y:S05]  /*32a0*/  BRA `(.L_x_2699) ;  /* 0xffffffe800407947 */ /* 0x000fea000383ffff */
.L_x_2700:
        /* <DEDUP_REMOVED lines=13> */
.L_x_12168:


//--------------------- .text._ZN4vllm3moe10topkGatingILi10ELi320ELi4ELi4ELi32Ej6__halfLNS0_11ScoringFuncE1EEEvPKT5_PKbPfiPT4_PiiiibPKf --------------------------
	.section	.text._ZN4vllm3moe10topkGatingILi10ELi320ELi4ELi4ELi32Ej6__halfLNS0_11ScoringFuncE1EEEvPKT5_PKbPfiPT4_PiiiibPKf,"ax",@progbits
	.align	128
        .global         _ZN4vllm3moe10topkGatingILi10ELi320ELi4ELi4ELi32Ej6__halfLNS0_11ScoringFuncE1EEEvPKT5_PKbPfiPT4_PiiiibPKf
        .type           _ZN4vllm3moe10topkGatingILi10ELi320ELi4ELi4ELi32Ej6__halfLNS0_11ScoringFuncE1EEEvPKT5_PKbPfiPT4_PiiiibPKf,@function
        .size           _ZN4vllm3moe10topkGatingILi10ELi320ELi4ELi4ELi32Ej6__halfLNS0_11ScoringFuncE1EEEvPKT5_PKbPfiPT4_PiiiibPKf,(.L_x_12169 - _ZN4vllm3moe10topkGatingILi10ELi320ELi4ELi4ELi32Ej6__halfLNS0_11ScoringFuncE1EEEvPKT5_PKbPfiPT4_PiiiibPKf)
        .other          _ZN4vllm3moe10topkGatingILi10ELi320ELi4ELi4ELi32Ej6__halfLNS0_11ScoringFuncE1EEEvPKT5_PKbPfiPT4_PiiiibPKf,@"STO_CUDA_ENTRY STV_DEFAULT"
_ZN4vllm3moe10topkGatingILi10ELi320ELi4ELi4ELi32Ej6__halfLNS0_11ScoringFuncE1EEEvPKT5_PKbPfiPT4_PiiiibPKf:
.text._ZN4vllm3moe10topkGatingILi10ELi320ELi4ELi4ELi32Ej6__halfLNS0_11ScoringFuncE1EEEvPKT5_PKbPfiPT4_PiiiibPKf:
        /* <DEDUP_REMOVED lines=127> */
.L_x_2701:
        /* <DEDUP_REMOVED lines=10> */
.L_x_2702:
        /* <DEDUP_REMOVED lines=16> */
.L_x_2711:
        /* <DEDUP_REMOVED lines=12> */
[----:B0-----:R-:W-:Y:S02]  /*0a50*/  FSEL R32, R12, R3, P4 ;  /* 0x000000030c207208 */ /* 0x001fe40002000000 */
        /* <DEDUP_REMOVED lines=73> */
.L_x_2739:
        /* <DEDUP_REMOVED lines=28> */
.L_x_2707:
[----:B------:R-:W-:Y:S05]  /*10b0*/  BSYNC B1 ;  /* 0x0000000000017941 */ /* 0x000fea0003800000 */
.L_x_2706:
        /* <DEDUP_REMOVED lines=40> */
.L_x_2710:
[----:B------:R-:W-:Y:S05]  /*1340*/  BSYNC B1 ;  /* 0x0000000000017941 */ /* 0x000fea0003800000 */
.L_x_2709:
[----:B------:R-:W-:Y:S05]  /*1350*/  BRA `(.L_x_2711) ;  /* 0xfffffff4008c7947 */ /* 0x000fea000383ffff */
.L_x_2704:
[----:B------:R-:W-:Y:S01]  /*1360*/  IMAD.MOV.U32 R0, RZ, RZ, RZ ;  /* 0x000000ffff007224 */ /* 0x000fe200078e00ff */
[----:B------:R-:W-:Y:S01]  /*1370*/  ULDC UR10, c[0x0][0x228] ;  /* 0x00008a00000a7ab9 */ /* 0x000fe20000000800 */
[----:B------:R-:W-:Y:S01]  /*1380*/  ULDC UR11, c[0x0][0x240] ;  /* 0x00009000000b7ab9 */ /* 0x000fe20000000800 */
[----:B------:R-:W-:Y:S01]  /*1390*/  ULDC UR5, c[0x0][0x248] ;  /* 0x0000920000057ab9 */ /* 0x000fe20000000800 */
[----:B------:R-:W-:-:S05]  /*13a0*/  ULDC.64 UR8, c[0x0][0x240] ;  /* 0x0000900000087ab9 */ /* 0x000fca0000000a00 */
.L_x_2717:
        /* <DEDUP_REMOVED lines=86> */
.L_x_2756:
        /* <DEDUP_REMOVED lines=27> */
.L_x_2714:
[----:B------:R-:W-:Y:S05]  /*1ac0*/  BSYNC B1 ;  /* 0x0000000000017941 */ /* 0x000fea0003800000 */
.L_x_2713:
        /* <DEDUP_REMOVED lines=40> */
.L_x_2716:
[----:B------:R-:W-:Y:S05]  /*1d50*/  BSYNC B1 ;  /* 0x0000000000017941 */ /* 0x000fea0003800000 */
.L_x_2715:
[----:B------:R-:W-:Y:S05]  /*1d60*/  BRA `(.L_x_2717) ;  /* 0xfffffff400907947 */ /* 0x000fea000383ffff */
.L_x_2708:
[----:B------:R-:W-:Y:S05]  /*1d70*/  BSYNC B0 ;  /* 0x0000000000007941 */ /* 0x000fea0003800000 */
.L_x_2703:
        /* <DEDUP_REMOVED lines=20> */
.L_x_2720:
        /* <DEDUP_REMOVED lines=18> */
.L_x_2719:
[----:B------:R-:W-:Y:S05]  /*1fe0*/  BSYNC B0 ;  /* 0x0000000000007941 */ /* 0x000fea0003800000 */
.L_x_2718:
        /* <DEDUP_REMOVED lines=12> */
.L_x_2722:
        /* <DEDUP_REMOVED lines=11> */
.L_x_2721:
[----:B------:R-:W-:Y:S05]  /*2160*/  EXIT ;  /* 0x000000000000794d */ /* 0x000fea0003800000 */
.L_x_2705:
        /* <DEDUP_REMOVED lines=8> */
.L_x_2724:
[----:B------:R-:W-:Y:S05]  /*21f0*/  BSYNC B1 ;  /* 0x0000000000017941 */ /* 0x000fea0003800000 */
.L_x_2723:
        /* <DEDUP_REMOVED lines=10> */
.L_x_2725:
[----:B------:R-:W-:Y:S02]  /*22a0*/  IMAD.MOV.U32 R5, RZ, RZ, R32 ;  /* 0x000000ffff057224 */ /* 0x000fe400078e0020 */
[----:B------:R-:W-:Y:S02]  /*22b0*/  IMAD.MOV.U32 R34, RZ, RZ, R2 ;  /* 0x000000ffff227224 */ /* 0x000fe400078e0002 */
[----:B------:R-:W-:-:S07]  /*22c0*/  IMAD.MOV.U32 R2, RZ, RZ, -0x1 ;  /* 0xffffffffff027424 */ /* 0x000fce00078e00ff */
[----:B------:R-:W-:Y:S05]  /*22d0*/  WARPSYNC.COLLECTIVE R2, `(.L_x_2726) ;  /* 0x0000000002087348 */ /* 0x000fea0003c00000 */
[----:B------:R0:W1:Y:S02]  /*22e0*/  SHFL.BFLY P0, R2, R5, R4, R3 ;  /* 0x0c00000405027389 */ /* 0x0000640000000003 */
[----:B01----:R-:W-:Y:S01]  /*22f0*/  ENDCOLLECTIVE ;  /* 0x000000000000791b */ /* 0x003fe20003800000 */
.L_x_2726:
        /* <DEDUP_REMOVED lines=13> */
.L_x_2727:
[----:B------:R-:W-:Y:S02]  /*23d0*/  IMAD.MOV.U32 R5, RZ, RZ, R34 ;  /* 0x000000ffff057224 */ /* 0x000fe400078e0022 */
[----:B------:R-:W-:Y:S02]  /*23e0*/  IMAD.MOV.U32 R31, RZ, RZ, R2 ;  /* 0x000000ffff1f7224 */ /* 0x000fe400078e0002 */
[----:B------:R-:W-:-:S03]  /*23f0*/  IMAD.MOV.U32 R2, RZ, RZ, -0x1 ;  /* 0xffffffffff027424 */ /* 0x000fc600078e00ff */
[----:B------:R-:W-:-:S13]  /*2400*/  FSETP.GEU.FTZ.AND P1, PT, R36, R31, PT ;  /* 0x0000001f2400720b */ /* 0x000fda0003f3e000 */
[----:B------:R-:W-:Y:S05]  /*2410*/  WARPSYNC.COLLECTIVE R2, `(.L_x_2728) ;  /* 0x0000000002087348 */ /* 0x000fea0003c00000 */
[----:B------:R0:W1:Y:S02]  /*2420*/  SHFL.BFLY P0, R2, R5, R4, R3 ;  /* 0x0c00000405027389 */ /* 0x0000640000000003 */
[----:B01----:R-:W-:Y:S01]  /*2430*/  ENDCOLLECTIVE ;  /* 0x000000000000791b */ /* 0x003fe20003800000 */
.L_x_2728:
[----:B------:R-:W-:Y:S01]  /*2440*/  @P1 FSETP.NEU.FTZ.AND P2, PT, R36, R31, PT ;  /* 0x0000001f2400120b */ /* 0x000fe20003f5d000 */
[----:B------:R-:W-:Y:S02]  /*2450*/  IMAD.MOV.U32 R5, RZ, RZ, R33 ;  /* 0x000000ffff057224 */ /* 0x000fe400078e0021 */
[----:B------:R-:W-:Y:S02]  /*2460*/  IMAD.MOV.U32 R37, RZ, RZ, R2 ;  /* 0x000000ffff257224 */ /* 0x000fe400078e0002 */
[----:B------:R-:W-:-:S08]  /*2470*/  IMAD.MOV.U32 R2, RZ, RZ, -0x1 ;  /* 0xffffffffff027424 */ /* 0x000fd000078e00ff */
[----:B------:R-:W-:Y:S05]  /*2480*/  WARPSYNC.COLLECTIVE R2, `(.L_x_2729) ;  /* 0x0000000002087348 */ /* 0x000fea0003c00000 */
[----:B------:R0:W1:Y:S02]  /*2490*/  SHFL.BFLY P0, R2, R5, R4, R3 ;  /* 0x0c00000405027389 */ /* 0x0000640000000003 */
[----:B01----:R-:W-:Y:S01]  /*24a0*/  ENDCOLLECTIVE ;  /* 0x000000000000791b */ /* 0x003fe20003800000 */
.L_x_2729:
        /* <DEDUP_REMOVED lines=13> */
.L_x_2730:
[----:B------:R-:W-:Y:S02]  /*2580*/  IMAD.MOV.U32 R5, RZ, RZ, R37 ;  /* 0x000000ffff057224 */ /* 0x000fe400078e0025 */
[----:B------:R-:W-:Y:S02]  /*2590*/  IMAD.MOV.U32 R32, RZ, RZ, R2 ;  /* 0x000000ffff207224 */ /* 0x000fe400078e0002 */
[----:B------:R-:W-:-:S07]  /*25a0*/  IMAD.MOV.U32 R2, RZ, RZ, -0x1 ;  /* 0xffffffffff027424 */ /* 0x000fce00078e00ff */
[----:B------:R-:W-:Y:S05]  /*25b0*/  WARPSYNC.COLLECTIVE R2, `(.L_x_2731) ;  /* 0x0000000002087348 */ /* 0x000fea0003c00000 */
[----:B------:R0:W1:Y:S02]  /*25c0*/  SHFL.BFLY P0, R2, R5, R4, R3 ;  /* 0x0c00000405027389 */ /* 0x0000640000000003 */
[----:B01----:R-:W-:Y:S01]  /*25d0*/  ENDCOLLECTIVE ;  /* 0x000000000000791b */ /* 0x003fe20003800000 */
.L_x_2731:
[----:B------:R-:W-:Y:S02]  /*25e0*/  IMAD.MOV.U32 R5, RZ, RZ, R36 ;  /* 0x000000ffff057224 */ /* 0x000fe400078e0024 */
[----:B------:R-:W-:Y:S02]  /*25f0*/  IMAD.MOV.U32 R33, RZ, RZ, R2 ;  /* 0x000000ffff217224 */ /* 0x000fe400078e0002 */
[----:B------:R-:W-:-:S07]  /*2600*/  IMAD.MOV.U32 R2, RZ, RZ, -0x1 ;  /* 0xffffffffff027424 */ /* 0x000fce00078e00ff */
[----:B------:R-:W-:Y:S05]  /*2610*/  WARPSYNC.COLLECTIVE R2, `(.L_x_2732) ;  /* 0x0000000002087348 */ /* 0x000fea0003c00000 */
[----:B------:R0:W1:Y:S02]  /*2620*/  SHFL.BFLY P0, R2, R5, R4, R3 ;  /* 0x0c00000405027389 */ /* 0x0000640000000003 */
[----:B01----:R-:W-:Y:S01]  /*2630*/  ENDCOLLECTIVE ;  /* 0x000000000000791b */ /* 0x003fe20003800000 */
.L_x_2732:
        /* <DEDUP_REMOVED lines=14> */
.L_x_2733:
[----:B------:R-:W-:Y:S02]  /*2720*/  IMAD.MOV.U32 R5, RZ, RZ, R33 ;  /* 0x000000ffff057224 */ /* 0x000fe400078e0021 */
[----:B------:R-:W-:Y:S02]  /*2730*/  IMAD.MOV.U32 R32, RZ, RZ, R2 ;  /* 0x000000ffff207224 */ /* 0x000fe400078e0002 */
[----:B------:R-:W-:-:S03]  /*2740*/  IMAD.MOV.U32 R2, RZ, RZ, -0x1 ;  /* 0xffffffffff027424 */ /* 0x000fc600078e00ff */
[----:B------:R-:W-:-:S13]  /*2750*/  FSETP.GEU.FTZ.AND P2, PT, R31, R32, PT ;  /* 0x000000201f00720b */ /* 0x000fda0003f5e000 */
[----:B------:R-:W-:Y:S05]  /*2760*/  WARPSYNC.COLLECTIVE R2, `(.L_x_2734) ;  /* 0x0000000002087348 */ /* 0x000fea0003c00000 */
[----:B------:R0:W1:Y:S02]  /*2770*/  SHFL.BFLY P0, R2, R5, R4, R3 ;  /* 0x0c00000405027389 */ /* 0x0000640000000003 */
[----:B01----:R-:W-:Y:S01]  /*2780*/  ENDCOLLECTIVE ;  /* 0x000000000000791b */ /* 0x003fe20003800000 */
.L_x_2734:
[----:B------:R-:W-:Y:S01]  /*2790*/  @P2 FSETP.NEU.FTZ.AND P1, PT, R31, R32, PT ;  /* 0x000000201f00220b */ /* 0x000fe20003f3d000 */
[----:B------:R-:W-:Y:S02]  /*27a0*/  IMAD.MOV.U32 R5, RZ, RZ, R36 ;  /* 0x000000ffff057224 */ /* 0x000fe400078e0024 */
[----:B------:R-:W-:Y:S02]  /*27b0*/  IMAD.MOV.U32 R35, RZ, RZ, R2 ;  /* 0x000000ffff237224 */ /* 0x000fe400078e0002 */
[----:B------:R-:W-:-:S08]  /*27c0*/  IMAD.MOV.U32 R2, RZ, RZ, -0x1 ;  /* 0xffffffffff027424 */ /* 0x000fd000078e00ff */
[----:B------:R-:W-:Y:S05]  /*27d0*/  WARPSYNC.COLLECTIVE R2, `(.L_x_2735) ;  /* 0x0000000002087348 */ /* 0x000fea0003c00000 */
[----:B------:R0:W1:Y:S02]  /*27e0*/  SHFL.BFLY P0, R2, R5, R4, R3 ;  /* 0x0c00000405027389 */ /* 0x0000640000000003 */
[----:B01----:R-:W-:Y:S01]  /*27f0*/  ENDCOLLECTIVE ;  /* 0x000000000000791b */ /* 0x003fe20003800000 */
.L_x_2735:
        /* <DEDUP_REMOVED lines=12> */
.L_x_2736:
[----:B------:R-:W-:Y:S02]  /*28c0*/  IMAD.MOV.U32 R5, RZ, RZ, R35 ;  /* 0x000000ffff057224 */ /* 0x000fe400078e0023 */
[----:B------:R-:W-:Y:S02]  /*28d0*/  IMAD.MOV.U32 R31, RZ, RZ, R2 ;  /* 0x000000ffff1f7224 */ /* 0x000fe400078e0002 */
[----:B------:R-:W-:-:S07]  /*28e0*/  IMAD.MOV.U32 R2, RZ, RZ, -0x1 ;  /* 0xffffffffff027424 */ /* 0x000fce00078e00ff */
[----:B------:R-:W-:Y:S05]  /*28f0*/  WARPSYNC.COLLECTIVE R2, `(.L_x_2737) ;  /* 0x0000000002087348 */ /* 0x000fea0003c00000 */
[----:B------:R0:W1:Y:S02]  /*2900*/  SHFL.BFLY P0, R2, R5, R4, R3 ;  /* 0x0c00000405027389 */ /* 0x0000640000000003 */
[----:B01----:R-:W-:Y:S01]  /*2910*/  ENDCOLLECTIVE ;  /* 0x000000000000791b */ /* 0x003fe20003800000 */
.L_x_2737:
[----:B------:R-:W-:Y:S02]  /*2920*/  IMAD.MOV.U32 R5, RZ, RZ, R32 ;  /* 0x000000ffff057224 */ /* 0x000fe400078e0020 */
[----:B------:R-:W-:Y:S02]  /*2930*/  IMAD.MOV.U32 R36, RZ, RZ, R2 ;  /* 0x000000ffff247224 */ /* 0x000fe400078e0002 */
[----:B------:R-:W-:-:S07]  /*2940*/  IMAD.MOV.U32 R2, RZ, RZ, -0x1 ;  /* 0xffffffffff027424 */ /* 0x000fce00078e00ff */
[----:B------:R-:W-:Y:S05]  /*2950*/  WARPSYNC.COLLECTIVE R2, `(.L_x_2738) ;  /* 0x0000000002087348 */ /* 0x000fea0003c00000 */
[----:B------:R0:W1:Y:S02]  /*2960*/  SHFL.BFLY P0, R2, R5, R4, R3 ;  /* 0x0c00000405027389 */ /* 0x0000640000000003 */
[----:B01----:R-:W-:Y:S01]  /*2970*/  ENDCOLLECTIVE ;  /* 0x000000000000791b */ /* 0x003fe20003800000 */
.L_x_2738:
[----:B------:R-:W-:Y:S01]  /*2980*/  IMAD.MOV.U32 R37, RZ, RZ, R2 ;  /* 0x000000ffff257224 */ /* 0x000fe200078e0002 */
[----:B------:R-:W-:Y:S06]  /*2990*/  BRA `(.L_x_2739) ;  /* 0xffffffe400547947 */ /* 0x000fec000383ffff */
.L_x_2712:
        /* <DEDUP_REMOVED lines=8> */
.L_x_2741:
[----:B------:R-:W-:Y:S05]  /*2a20*/  BSYNC B1 ;  /* 0x0000000000017941 */ /* 0x000fea0003800000 */
.L_x_2740:
        /* <DEDUP_REMOVED lines=10> */
.L_x_2742:
[----:B------:R-:W-:Y:S02]  /*2ad0*/  IMAD.MOV.U32 R5, RZ, RZ, R32 ;  /* 0x000000ffff057224 */ /* 0x000fe400078e0020 */
[----:B------:R-:W-:Y:S02]  /*2ae0*/  IMAD.MOV.U32 R34, RZ, RZ, R2 ;  /* 0x000000ffff227224 */ /* 0x000fe400078e0002 */
[----:B------:R-:W-:-:S07]  /*2af0*/  IMAD.MOV.U32 R2, RZ, RZ, -0x1 ;  /* 0xffffffffff027424 */ /* 0x000fce00078e00ff */
[----:B------:R-:W-:Y:S05]  /*2b00*/  WARPSYNC.COLLECTIVE R2, `(.L_x_2743) ;  /* 0x0000000002087348 */ /* 0x000fea0003c00000 */
[----:B------:R0:W1:Y:S02]  /*2b10*/  SHFL.BFLY P0, R2, R5, R4, R3 ;  /* 0x0c00000405027389 */ /* 0x0000640000000003 */
[----:B01----:R-:W-:Y:S01]  /*2b20*/  ENDCOLLECTIVE ;  /* 0x000000000000791b */ /* 0x003fe20003800000 */
.L_x_2743:
        /* <DEDUP_REMOVED lines=13> */
.L_x_2744:
[----:B------:R-:W-:Y:S02]  /*2c00*/  IMAD.MOV.U32 R5, RZ, RZ, R34 ;  /* 0x000000ffff057224 */ /* 0x000fe400078e0022 */
[----:B------:R-:W-:Y:S02]  /*2c10*/  IMAD.MOV.U32 R35, RZ, RZ, R2 ;  /* 0x000000ffff237224 */ /* 0x000fe400078e0002 */
[----:B------:R-:W-:-:S03]  /*2c20*/  IMAD.MOV.U32 R2, RZ, RZ, -0x1 ;  /* 0xffffffffff027424 */ /* 0x000fc600078e00ff */
[----:B------:R-:W-:-:S13]  /*2c30*/  FSETP.GEU.FTZ.AND P1, PT, R36, R35, PT ;  /* 0x000000232400720b */ /* 0x000fda0003f3e000 */
[----:B------:R-:W-:Y:S05]  /*2c40*/  WARPSYNC.COLLECTIVE R2, `(.L_x_2745) ;  /* 0x0000000002087348 */ /* 0x000fea0003c00000 */
[----:B------:R0:W1:Y:S02]  /*2c50*/  SHFL.BFLY P0, R2, R5, R4, R3 ;  /* 0x0c00000405027389 */ /* 0x0000640000000003 */
[----:B01----:R-:W-:Y:S01]  /*2c60*/  ENDCOLLECTIVE ;  /* 0x000000000000791b */ /* 0x003fe20003800000 */
.L_x_2745:
[----:B------:R-:W-:Y:S01]  /*2c70*/  @P1 FSETP.NEU.FTZ.AND P2, PT, R36, R35, PT ;  /* 0x000000232400120b */ /* 0x000fe20003f5d000 */
[----:B------:R-:W-:Y:S02]  /*2c80*/  IMAD.MOV.U32 R5, RZ, RZ, R31 ;  /* 0x000000ffff057224 */ /* 0x000fe400078e001f */
[----:B------:R-:W-:Y:S02]  /*2c90*/  IMAD.MOV.U32 R33, RZ, RZ, R2 ;  /* 0x000000ffff217224 */ /* 0x000fe400078e0002 */
[----:B------:R-:W-:-:S08]  /*2ca0*/  IMAD.MOV.U32 R2, RZ, RZ, -0x1 ;  /* 0xffffffffff027424 */ /* 0x000fd000078e00ff */
[----:B------:R-:W-:Y:S05]  /*2cb0*/  WARPSYNC.COLLECTIVE R2, `(.L_x_2746) ;  /* 0x0000000002087348 */ /* 0x000fea0003c00000 */
[----:B------:R0:W1:Y:S02]  /*2cc0*/  SHFL.BFLY P0, R2, R5, R4, R3 ;  /* 0x0c00000405027389 */ /* 0x0000640000000003 */
[----:B01----:R-:W-:Y:S01]  /*2cd0*/  ENDCOLLECTIVE ;  /* 0x000000000000791b */ /* 0x003fe20003800000 */
.L_x_2746:
        /* <DEDUP_REMOVED lines=13> */
.L_x_2747:
[----:B------:R-:W-:Y:S02]  /*2db0*/  IMAD.MOV.U32 R5, RZ, RZ, R33 ;  /* 0x000000ffff057224 */ /* 0x000fe400078e0021 */
[----:B------:R-:W-:Y:S02]  /*2dc0*/  IMAD.MOV.U32 R35, RZ, RZ, R2 ;  /* 0x000000ffff237224 */ /* 0x000fe400078e0002 */
[----:B------:R-:W-:-:S07]  /*2dd0*/  IMAD.MOV.U32 R2, RZ, RZ, -0x1 ;  /* 0xffffffffff027424 */ /* 0x000fce00078e00ff */
[----:B------:R-:W-:Y:S05]  /*2de0*/  WARPSYNC.COLLECTIVE R2, `(.L_x_2748) ;  /* 0x0000000002087348 */ /* 0x000fea0003c00000 */
[----:B------:R0:W1:Y:S02]  /*2df0*/  SHFL.BFLY P0, R2, R5, R4, R3 ;  /* 0x0c00000405027389 */ /* 0x0000640000000003 */
[----:B01----:R-:W-:Y:S01]  /*2e00*/  ENDCOLLECTIVE ;  /* 0x000000000000791b */ /* 0x003fe20003800000 */
.L_x_2748:
[----:B------:R-:W-:Y:S02]  /*2e10*/  IMAD.MOV.U32 R5, RZ, RZ, R36 ;  /* 0x000000ffff057224 */ /* 0x000fe400078e0024 */
[----:B------:R-:W-:Y:S02]  /*2e20*/  IMAD.MOV.U32 R31, RZ, RZ, R2 ;  /* 0x000000ffff1f7224 */ /* 0x000fe400078e0002 */
[----:B------:R-:W-:-:S07]  /*2e30*/  IMAD.MOV.U32 R2, RZ, RZ, -0x1 ;  /* 0xffffffffff027424 */ /* 0x000fce00078e00ff */
[----:B------:R-:W-:Y:S05]  /*2e40*/  WARPSYNC.COLLECTIVE R2, `(.L_x_2749) ;  /* 0x0000000002087348 */ /* 0x000fea0003c00000 */
[----:B------:R0:W1:Y:S02]  /*2e50*/  SHFL.BFLY P0, R2, R5, R4, R3 ;  /* 0x0c00000405027389 */ /* 0x0000640000000003 */
[----:B01----:R-:W-:Y:S01]  /*2e60*/  ENDCOLLECTIVE ;  /* 0x000000000000791b */ /* 0x003fe20003800000 */
.L_x_2749:
        /* <DEDUP_REMOVED lines=14> */
.L_x_2750:
[----:B------:R-:W-:Y:S02]  /*2f50*/  IMAD.MOV.U32 R5, RZ, RZ, R31 ;  /* 0x000000ffff057224 */ /* 0x000fe400078e001f */
[----:B------:R-:W-:Y:S02]  /*2f60*/  IMAD.MOV.U32 R35, RZ, RZ, R2 ;  /* 0x000000ffff237224 */ /* 0x000fe400078e0002 */
[----:B------:R-:W-:-:S03]  /*2f70*/  IMAD.MOV.U32 R2, RZ, RZ, -0x1 ;  /* 0xffffffffff027424 */ /* 0x000fc600078e00ff */
[----:B------:R-:W-:-:S13]  /*2f80*/  FSETP.GEU.FTZ.AND P2, PT, R32, R35, PT ;  /* 0x000000232000720b */ /* 0x000fda0003f5e000 */
[----:B------:R-:W-:Y:S05]  /*2f90*/  WARPSYNC.COLLECTIVE R2, `(.L_x_2751) ;  /* 0x0000000002087348 */ /* 0x000fea0003c00000 */
[----:B------:R0:W1:Y:S02]  /*2fa0*/  SHFL.BFLY P0, R2, R5, R4, R3 ;  /* 0x0c00000405027389 */ /* 0x0000640000000003 */
[----:B01----:R-:W-:Y:S01]  /*2fb0*/  ENDCOLLECTIVE ;  /* 0x000000000000791b */ /* 0x003fe20003800000 */
.L_x_2751:
[----:B------:R-:W-:Y:S01]  /*2fc0*/  @P2 FSETP.NEU.FTZ.AND P1, PT, R32, R35, PT ;  /* 0x000000232000220b */ /* 0x000fe20003f3d000 */
[----:B------:R-:W-:Y:S02]  /*2fd0*/  IMAD.MOV.U32 R5, RZ, RZ, R36 ;  /* 0x000000ffff057224 */ /* 0x000fe400078e0024 */
[----:B------:R-:W-:Y:S02]  /*2fe0*/  IMAD.MOV.U32 R34, RZ, RZ, R2 ;  /* 0x000000ffff227224 */ /* 0x000fe400078e0002 */
[----:B------:R-:W-:-:S08]  /*2ff0*/  IMAD.MOV.U32 R2, RZ, RZ, -0x1 ;  /* 0xffffffffff027424 */ /* 0x000fd000078e00ff */
[----:B------:R-:W-:Y:S05]  /*3000*/  WARPSYNC.COLLECTIVE R2, `(.L_x_2752) ;  /* 0x0000000002087348 */ /* 0x000fea0003c00000 */
[----:B------:R0:W1:Y:S02]  /*3010*/  SHFL.BFLY P0, R2, R5, R4, R3 ;  /* 0x0c00000405027389 */ /* 0x0000640000000003 */
[----:B01----:R-:W-:Y:S01]  /*3020*/  ENDCOLLECTIVE ;  /* 0x000000000000791b */ /* 0x003fe20003800000 */
.L_x_2752:
        /* <DEDUP_REMOVED lines=13> */
.L_x_2753:
[----:B------:R-:W-:Y:S02]  /*3100*/  IMAD.MOV.U32 R5, RZ, RZ, R34 ;  /* 0x000000ffff057224 */ /* 0x000fe400078e0022 */
[----:B------:R-:W-:Y:S02]  /*3110*/  IMAD.MOV.U32 R36, RZ, RZ, R2 ;  /* 0x000000ffff247224 */ /* 0x000fe400078e0002 */
[----:B------:R-:W-:-:S07]  /*3120*/  IMAD.MOV.U32 R2, RZ, RZ, -0x1 ;  /* 0xffffffffff027424 */ /* 0x000fce00078e00ff */
[----:B------:R-:W-:Y:S05]  /*3130*/  WARPSYNC.COLLECTIVE R2, `(.L_x_2754) ;  /* 0x0000000002087348 */ /* 0x000fea0003c00000 */
[----:B------:R0:W1:Y:S02]  /*3140*/  SHFL.BFLY P0, R2, R5, R4, R3 ;  /* 0x0c00000405027389 */ /* 0x0000640000000003 */
[----:B01----:R-:W-:Y:S01]  /*3150*/  ENDCOLLECTIVE ;  /* 0x000000000000791b */ /* 0x003fe20003800000 */
.L_x_2754:
[----:B------:R-:W-:Y:S02]  /*3160*/  IMAD.MOV.U32 R5, RZ, RZ, R32 ;  /* 0x000000ffff057224 */ /* 0x000fe400078e0020 */
[----:B------:R-:W-:Y:S02]  /*3170*/  IMAD.MOV.U32 R33, RZ, RZ, R2 ;  /* 0x000000ffff217224 */ /* 0x000fe400078e0002 */
[----:B------:R-:W-:-:S07]  /*3180*/  IMAD.MOV.U32 R2, RZ, RZ, -0x1 ;  /* 0xffffffffff027424 */ /* 0x000fce00078e00ff */
[----:B------:R-:W-:Y:S05]  /*3190*/  WARPSYNC.COLLECTIVE R2, `(.L_x_2755) ;  /* 0x0000000002087348 */ /* 0x000fea0003c00000 */
[----:B------:R0:W1:Y:S02]  /*31a0*/  SHFL.BFLY P0, R2, R5, R4, R3 ;  /* 0x0c00000405027389 */ /* 0x0000640000000003 */
[----:B01----:R-:W-:Y:S01]  /*31b0*/  ENDCOLLECTIVE ;  /* 0x000000000000791b */ /* 0x003fe20003800000 */
.L_x_2755:
[----:B------:R-:W-:Y:S01]  /*31c0*/  IMAD.MOV.U32 R37, RZ, RZ, R2 ;  /* 0x000000ffff257224 */ /* 0x000fe200078e0002 */
[----:B------:R-:W-:Y:S06]  /*31d0*/  BRA `(.L_x_2756) ;  /* 0xffffffe400cc7947 */ /* 0x000fec000383ffff */
.L_x_2757:
        /* <DEDUP_REMOVED lines=10> */
.L_x_12169:


//--------------------- .text._ZN4vllm3moe10topkGatingILi6ELi192ELi4ELi4ELi32Ej6__halfLNS0_11ScoringFuncE1EEEvPKT5_PKbPfiPT4_PiiiibPKf --------------------------
	.section	.text._ZN4vllm3moe10topkGatingILi6ELi192ELi4ELi4ELi32Ej6__halfLNS0_11ScoringFuncE1EEEvPKT5_PKbPfiPT4_PiiiibPKf,"ax",@progbits
	.align	128
        .global         _ZN4vllm3moe10topkGatingILi6ELi192ELi4ELi4ELi32Ej6__halfLNS0_11ScoringFuncE1EEEvPKT5_PKbPfiPT4_PiiiibPKf
        .type           _ZN4vllm3moe10topkGatingILi6ELi192ELi4ELi4ELi32Ej6__halfLNS0_11ScoringFuncE1EEEvPKT5_PKbPfiPT4_PiiiibPKf,@function
        .size           _ZN4vllm3moe10topkGatingILi6ELi192ELi4ELi4ELi32Ej6__halfLNS0_11ScoringFuncE1EEEvPKT5_PKbPfiPT4_PiiiibPKf,(.L_x_12170 - _ZN4vllm3moe10topkGatingILi6ELi192ELi4ELi4ELi32Ej6__halfLNS0_11ScoringFuncE1EEEvPKT5_PKbPfiPT4_PiiiibPKf)
        .other          _ZN4vllm3moe10topkGatingILi6ELi192ELi4ELi4ELi32Ej6__halfLNS0_11ScoringFuncE1EEEvPKT5_PKbPfiPT4_PiiiibPKf,@"STO_CUDA_ENTRY STV_DEFAULT"
_ZN4vllm3moe10topkGatingILi6ELi192ELi4ELi4ELi32Ej6__halfLNS0_11ScoringFuncE1EEEvPKT5_PKbPfiPT4_PiiiibPKf:
.text._ZN4vllm3moe10topkGatingILi6ELi192ELi4ELi4ELi32Ej6__halfLNS0_11ScoringFuncE1EEEvPKT5_PKbPfiPT4_PiiiibPKf:
        /* <DEDUP_REMOVED lines=109> */
.L_x_2766:
        /* <DEDUP_REMOVED lines=70> */
.L_x_2794:
        /* <DEDUP_REMOVED lines=28> */
.L_x_2762:
[----:B------:R-:W-:Y:S05]  /*0cf0*/  BSYNC B1 ;  /* 0x0000000000017941 */ /* 0x000fea0003800000 */
.L_x_2761:
        /* <DEDUP_REMOVED lines=32> */
.L_x_2765:
[----:B------:R-:W-:Y:S05]  /*0f00*/  BSYNC B1 ;  /* 0x0000000000017941 */ /* 0x000fea0003800000 */
.L_x_2764:
[----:B------:R-:W-:Y:S05]  /*0f10*/  BRA `(.L_x_2766) ;  /* 0xfffffff400ec7947 */ /* 0x000fea000383ffff */
.L_x_2759:
[----:B------:R-:W-:Y:S01]  /*0f20*/  IMAD.MOV.U32 R0, RZ, RZ, RZ ;  /* 0x000000ffff007224 */ /* 0x000fe200078e00ff */
[----:B------:R-:W-:Y:S01]  /*0f30*/  ULDC UR10, c[0x0][0x228] ;  /* 0x00008a00000a7ab9 */ /* 0x000fe20000000800 */
[----:B------:R-:W-:Y:S01]  /*0f40*/  ULDC UR11, c[0x0][0x240] ;  /* 0x00009000000b7ab9 */ /* 0x000fe20000000800 */
[----:B------:R-:W-:Y:S01]  /*0f50*/  ULDC UR5, c[0x0][0x248] ;  /* 0x0000920000057ab9 */ /* 0x000fe20000000800 */
[----:B------:R-:W-:-:S05]  /*0f60*/  ULDC.64 UR8, c[0x0][0x240] ;  /* 0x0000900000087ab9 */ /* 0x000fca0000000a00 */
.L_x_2772:
        /* <DEDUP_REMOVED lines=70> */
.L_x_2811:
        /* <DEDUP_REMOVED lines=27> */
.L_x_2769:
[----:B------:R-:W-:Y:S05]  /*1580*/  BSYNC B1 ;  /* 0x0000000000017941 */ /* 0x000fea0003800000 */
.L_x_2768:
        /* <DEDUP_REMOVED lines=32> */
.L_x_2771:
[----:B------:R-:W-:Y:S05]  /*1790*/  BSYNC B1 ;  /* 0x0000000000017941 */ /* 0x000fea0003800000 */
.L_x_2770:
[----:B------:R-:W-:Y:S05]  /*17a0*/  BRA `(.L_x_2772) ;  /* 0xfffffff400f07947 */ /* 0x000fea000383ffff */
.L_x_2763:
[----:B------:R-:W-:Y:S05]  /*17b0*/  BSYNC B0 ;  /* 0x0000000000007941 */ /* 0x000fea0003800000 */
.L_x_2758:
        /* <DEDUP_REMOVED lines=20> */
.L_x_2775:
        /* <DEDUP_REMOVED lines=18> */
.L_x_2774:
[----:B------:R-:W-:Y:S05]  /*1a20*/  BSYNC B0 ;  /* 0x0000000000007941 */ /* 0x000fea0003800000 */
.L_x_2773:
        /* <DEDUP_REMOVED lines=11> */
.L_x_2777:
        /* <DEDUP_REMOVED lines=11> */
.L_x_2776:
[----:B------:R-:W-:Y:S05]  /*1b90*/  EXIT ;  /* 0x000000000000794d */ /* 0x000fea0003800000 */
.L_x_2760:
        /* <DEDUP_REMOVED lines=8> */
.L_x_2779:
[----:B------:R-:W-:Y:S05]  /*1c20*/  BSYNC B1 ;  /* 0x0000000000017941 */ /* 0x000fea0003800000 */
.L_x_2778:
        /* <DEDUP_REMOVED lines=10> */
.L_x_2780:
[----:B------:R-:W-:Y:S02]  /*1cd0*/  IMAD.MOV.U32 R5, RZ, RZ, R27 ;  /* 0x000000ffff057224 */ /* 0x000fe400078e001b */
[----:B------:R-:W-:Y:S02]  /*1ce0*/  IMAD.MOV.U32 R24, RZ, RZ, R2 ;  /* 0x000000ffff187224 */ /* 0x000fe400078e0002 */
[----:B------:R-:W-:-:S07]  /*1cf0*/  IMAD.MOV.U32 R2, RZ, RZ, -0x1 ;  /* 0xffffffffff027424 */ /* 0x000fce00078e00ff */
[----:B------:R-:W-:Y:S05]  /*1d00*/  WARPSYNC.COLLECTIVE R2, `(.L_x_2781) ;  /* 0x0000000002087348 */ /* 0x000fea0003c00000 */
[----:B------:R0:W1:Y:S02]  /*1d10*/  SHFL.BFLY P0, R2, R5, R4, R3 ;  /* 0x0c00000405027389 */ /* 0x0000640000000003 */
[----:B01----:R-:W-:Y:S01]  /*1d20*/  ENDCOLLECTIVE ;  /* 0x000000000000791b */ /* 0x003fe20003800000 */
.L_x_2781:
        /* <DEDUP_REMOVED lines=13> */
.L_x_2782:
[----:B------:R-:W-:Y:S02]  /*1e00*/  IMAD.MOV.U32 R5, RZ, RZ, R25 ;  /* 0x000000ffff057224 */ /* 0x000fe400078e0019 */
[----:B------:R-:W-:Y:S02]  /*1e10*/  IMAD.MOV.U32 R0, RZ, RZ, R2 ;  /* 0x000000ffff007224 */ /* 0x000fe400078e0002 */
[----:B------:R-:W-:-:S03]  /*1e20*/  IMAD.MOV.U32 R2, RZ, RZ, -0x1 ;  /* 0xffffffffff027424 */ /* 0x000fc600078e00ff */
[----:B------:R-:W-:-:S13]  /*1e30*/  FSETP.GEU.FTZ.AND P1, PT, R29, R0, PT ;  /* 0x000000001d00720b */ /* 0x000fda0003f3e000 */
[----:B------:R-:W-:Y:S05]  /*1e40*/  WARPSYNC.COLLECTIVE R2, `(.L_x_2783) ;  /* 0x0000000002087348 */ /* 0x000fea0003c00000 */
[----:B------:R0:W1:Y:S02]  /*1e50*/  SHFL.BFLY P0, R2, R5, R4, R3 ;  /* 0x0c00000405027389 */ /* 0x0000640000000003 */
[----:B01----:R-:W-:Y:S01]  /*1e60*/  ENDCOLLECTIVE ;  /* 0x000000000000791b */ /* 0x003fe20003800000 */
.L_x_2783:
[----:B------:R-:W-:Y:S01]  /*1e70*/  @P1 FSETP.NEU.FTZ.AND P2, PT, R29, R0, PT ;  /* 0x000000001d00120b */ /* 0x000fe20003f5d000 */
[----:B------:R-:W-:Y:S02]  /*1e80*/  IMAD.MOV.U32 R5, RZ, RZ, R28 ;  /* 0x000000ffff057224 */ /* 0x000fe400078e001c */
[----:B------:R-:W-:Y:S02]  /*1e90*/  IMAD.MOV.U32 R24, RZ, RZ, R2 ;  /* 0x000000ffff187224 */ /* 0x000fe400078e0002 */
[----:B------:R-:W-:-:S08]  /*1ea0*/  IMAD.MOV.U32 R2, RZ, RZ, -0x1 ;  /* 0xffffffffff027424 */ /* 0x000fd000078e00ff */
[----:B------:R-:W-:Y:S05]  /*1eb0*/  WARPSYNC.COLLECTIVE R2, `(.L_x_2784) ;  /* 0x0000000002087348 */ /* 0x000fea0003c00000 */
[----:B------:R0:W1:Y:S02]  /*1ec0*/  SHFL.BFLY P0, R2, R5, R4, R3 ;  /* 0x0c00000405027389 */ /* 0x0000640000000003 */
[----:B01----:R-:W-:Y:S01]  /*1ed0*/  ENDCOLLECTIVE ;  /* 0x000000000000791b */ /* 0x003fe20003800000 */
.L_x_2784:
        /* <DEDUP_REMOVED lines=13> */
.L_x_2785:
[----:B------:R-:W-:Y:S02]  /*1fb0*/  IMAD.MOV.U32 R5, RZ, RZ, R24 ;  /* 0x000000ffff057224 */ /* 0x000fe400078e0018 */
[----:B------:R-:W-:Y:S02]  /*1fc0*/  IMAD.MOV.U32 R27, RZ, RZ, R2 ;  /* 0x000000ffff1b7224 */ /* 0x000fe400078e0002 */
[----:B------:R-:W-:-:S07]  /*1fd0*/  IMAD.MOV.U32 R2, RZ, RZ, -0x1 ;  /* 0xffffffffff027424 */ /* 0x000fce00078e00ff */
[----:B------:R-:W-:Y:S05]  /*1fe0*/  WARPSYNC.COLLECTIVE R2, `(.L_x_2786) ;  /* 0x0000000002087348 */ /* 0x000fea0003c00000 */
[----:B------:R0:W1:Y:S02]  /*1ff0*/  SHFL.BFLY P0, R2, R5, R4, R3 ;  /* 0x0c00000405027389 */ /* 0x0000640000000003 */
[----:B01----:R-:W-:Y:S01]  /*2000*/  ENDCOLLECTIVE ;  /* 0x000000000000791b */ /* 0x003fe20003800000 */
.L_x_2786:
[----:B------:R-:W-:Y:S02]  /*2010*/  IMAD.MOV.U32 R5, RZ, RZ, R29 ;  /* 0x000000ffff057224 */ /* 0x000fe400078e001d */
[----:B------:R-:W-:Y:S02]  /*2020*/  IMAD.MOV.U32 R28, RZ, RZ, R2 ;  /* 0x000000ffff1c7224 */ /* 0x000fe400078e0002 */
[----:B------:R-:W-:-:S07]  /*2030*/  IMAD.MOV.U32 R2, RZ, RZ, -0x1 ;  /* 0xffffffffff027424 */ /* 0x000fce00078e00ff */
[----:B------:R-:W-:Y:S05]  /*2040*/  WARPSYNC.COLLECTIVE R2, `(.L_x_2787) ;  /* 0x0000000002087348 */ /* 0x000fea0003c00000 */
[----:B------:R0:W1:Y:S02]  /*2050*/  SHFL.BFLY P0, R2, R5, R4, R3 ;  /* 0x0c00000405027389 */ /* 0x0000640000000003 */
[----:B01----:R-:W-:Y:S01]  /*2060*/  ENDCOLLECTIVE ;  /* 0x000000000000791b */ /* 0x003fe20003800000 */
.L_x_2787:
        /* <DEDUP_REMOVED lines=13> */
.L_x_2788:
[----:B------:R-:W-:Y:S02]  /*2140*/  IMAD.MOV.U32 R5, RZ, RZ, R28 ;  /* 0x000000ffff057224 */ /* 0x000fe400078e001c */
[----:B------:R-:W-:Y:S02]  /*2150*/  IMAD.MOV.U32 R27, RZ, RZ, R2 ;  /* 0x000000ffff1b7224 */ /* 0x000fe400078e0002 */
[----:B------:R-:W-:-:S03]  /*2160*/  IMAD.MOV.U32 R2, RZ, RZ, -0x1 ;  /* 0xffffffffff027424 */ /* 0x000fc600078e00ff */
[----:B------:R-:W-:-:S13]  /*2170*/  FSETP.GEU.FTZ.AND P2, PT, R0, R27, PT ;  /* 0x0000001b0000720b */ /* 0x000fda0003f5e000 */
[----:B------:R-:W-:Y:S05]  /*2180*/  WARPSYNC.COLLECTIVE R2, `(.L_x_2789) ;  /* 0x0000000002087348 */ /* 0x000fea0003c00000 */
[----:B------:R0:W1:Y:S02]  /*2190*/  SHFL.BFLY P0, R2, R5, R4, R3 ;  /* 0x0c00000405027389 */ /* 0x0000640000000003 */
[----:B01----:R-:W-:Y:S01]  /*21a0*/  ENDCOLLECTIVE ;  /* 0x000000000000791b */ /* 0x003fe20003800000 */
.L_x_2789:
[----:B------:R-:W-:Y:S01]  /*21b0*/  @P2 FSETP.NEU.FTZ.AND P1, PT, R0, R27, PT ;  /* 0x0000001b0000220b */ /* 0x000fe20003f3d000 */
[----:B------:R-:W-:Y:S02]  /*21c0*/  IMAD.MOV.U32 R5, RZ, RZ, R29 ;  /* 0x000000ffff057224 */ /* 0x000fe400078e001d */
[----:B------:R-:W-:Y:S02]  /*21d0*/  IMAD.MOV.U32 R25, RZ, RZ, R2 ;  /* 0x000000ffff197224 */ /* 0x000fe400078e0002 */
[----:B------:R-:W-:-:S08]  /*21e0*/  IMAD.MOV.U32 R2, RZ, RZ, -0x1 ;  /* 0xffffffffff027424 */ /* 0x000fd000078e00ff */
[----:B------:R-:W-:Y:S05]  /*21f0*/  WARPSYNC.COLLECTIVE R2, `(.L_x_2790) ;  /* 0x0000000002087348 */ /* 0x000fea0003c00000 */
[----:B------:R0:W1:Y:S02]  /*2200*/  SHFL.BFLY P0, R2, R5, R4, R3 ;  /* 0x0c00000405027389 */ /* 0x0000640000000003 */
[----:B01----:R-:W-:Y:S01]  /*2210*/  ENDCOLLECTIVE ;  /* 0x000000000000791b */ /* 0x003fe20003800000 */
.L_x_2790:
        /* <DEDUP_REMOVED lines=12> */
.L_x_2791:
[----:B------:R-:W-:Y:S02]  /*22e0*/  IMAD.MOV.U32 R5, RZ, RZ, R25 ;  /* 0x000000ffff057224 */ /* 0x000fe400078e0019 */
[----:B------:R-:W-:Y:S02]  /*22f0*/  IMAD.MOV.U32 R29, RZ, RZ, R2 ;  /* 0x000000ffff1d7224 */ /* 0x000fe400078e0002 */
[----:B------:R-:W-:-:S07]  /*2300*/  IMAD.MOV.U32 R2, RZ, RZ, -0x1 ;  /* 0xffffffffff027424 */ /* 0x000fce00078e00ff */
[----:B------:R-:W-:Y:S05]  /*2310*/  WARPSYNC.COLLECTIVE R2, `(.L_x_2792) ;  /* 0x0000000002087348 */ /* 0x000fea0003c00000 */
[----:B------:R0:W1:Y:S02]  /*2320*/  SHFL.BFLY P0, R2, R5, R4, R3 ;  /* 0x0c00000405027389 */ /* 0x0000640000000003 */
[----:B01----:R-:W-:Y:S01]  /*2330*/  ENDCOLLECTIVE ;  /* 0x000000000000791b */ /* 0x003fe20003800000 */
.L_x_2792:
[----:B------:R-:W-:Y:S02]  /*2340*/  IMAD.MOV.U32 R5, RZ, RZ, R0 ;  /* 0x000000ffff057224 */ /* 0x000fe400078e0000 */
[----:B------:R-:W-:Y:S02]  /*2350*/  IMAD.MOV.U32 R24, RZ, RZ, R2 ;  /* 0x000000ffff187224 */ /* 0x000fe400078e0002 */
[----:B------:R-:W-:-:S07]  /*2360*/  IMAD.MOV.U32 R2, RZ, RZ, -0x1 ;  /* 0xffffffffff027424 */ /* 0x000fce00078e00ff */
[----:B------:R-:W-:Y:S05]  /*2370*/  WARPSYNC.COLLECTIVE R2, `(.L_x_2793) ;  /* 0x0000000002087348 */ /* 0x000fea0003c00000 */
[----:B------:R0:W1:Y:S02]  /*2380*/  SHFL.BFLY P0, R2, R5, R4, R3 ;  /* 0x0c00000405027389 */ /* 0x0000640000000003 */
[----:B01----:R-:W-:Y:S01]  /*2390*/  ENDCOLLECTIVE ;  /* 0x000000000000791b */ /* 0x003fe20003800000 */
.L_x_2793:
[----:B------:R-:W-:Y:S01]  /*23a0*/  IMAD.MOV.U32 R28, RZ, RZ, R2 ;  /* 0x000000ffff1c7224 */ /* 0x000fe200078e0002 */
[----:B------:R-:W-:Y:S06]  /*23b0*/  BRA `(.L_x_2794) ;  /* 0xffffffe400dc7947 */ /* 0x000fec000383ffff */
.L_x_2767:
        /* <DEDUP_REMOVED lines=8> */
.L_x_2796:
[----:B------:R-:W-:Y:S05]  /*2440*/  BSYNC B1 ;  /* 0x0000000000017941 */ /* 0x000fea0003800000 */
.L_x_2795:
        /* <DEDUP_REMOVED lines=10> */
.L_x_2797:
[----:B------:R-:W-:Y:S02]  /*24f0*/  IMAD.MOV.U32 R5, RZ, RZ, R25 ;  /* 0x000000ffff057224 */ /* 0x000fe400078e0019 */
[----:B------:R-:W-:Y:S02]  /*2500*/  IMAD.MOV.U32 R27, RZ, RZ, R2 ;  /* 0x000000ffff1b7224 */ /* 0x000fe400078e0002 */
[----:B------:R-:W-:-:S07]  /*2510*/  IMAD.MOV.U32 R2, RZ, RZ, -0x1 ;  /* 0xffffffffff027424 */ /* 0x000fce00078e00ff */
[----:B------:R-:W-:Y:S05]  /*2520*/  WARPSYNC.COLLECTIVE R2, `(.L_x_2798) ;  /* 0x0000000002087348 */ /* 0x000fea0003c00000 */
[----:B------:R0:W1:Y:S02]  /*2530*/  SHFL.BFLY P0, R2, R5, R4, R3 ;  /* 0x0c00000405027389 */ /* 0x0000640000000003 */
[----:B01----:R-:W-:Y:S01]  /*2540*/  ENDCOLLECTIVE ;  /* 0x000000000000791b */ /* 0x003fe20003800000 */
.L_x_2798:
        /* <DEDUP_REMOVED lines=13> */
.L_x_2799:
[----:B------:R-:W-:Y:S02]  /*2620*/  IMAD.MOV.U32 R5, RZ, RZ, R27 ;  /* 0x000000ffff057224 */ /* 0x000fe400078e001b */
[----:B------:R-:W-:Y:S02]  /*2630*/  IMAD.MOV.U32 R24, RZ, RZ, R2 ;  /* 0x000000ffff187224 */ /* 0x000fe400078e0002 */
[----:B------:R-:W-:-:S03]  /*2640*/  IMAD.MOV.U32 R2, RZ, RZ, -0x1 ;  /* 0xffffffffff027424 */ /* 0x000fc600078e00ff */
[----:B------:R-:W-:-:S13]  /*2650*/  FSETP.GEU.FTZ.AND P1, PT, R29, R24, PT ;  /* 0x000000181d00720b */ /* 0x000fda0003f3e000 */
[----:B------:R-:W-:Y:S05]  /*2660*/  WARPSYNC.COLLECTIVE R2, `(.L_x_2800) ;  /* 0x0000000002087348 */ /* 0x000fea0003c00000 */
[----:B------:R0:W1:Y:S02]  /*2670*/  SHFL.BFLY P0, R2, R5, R4, R3 ;  /* 0x0c00000405027389 */ /* 0x0000640000000003 */
[----:B01----:R-:W-:Y:S01]  /*2680*/  ENDCOLLECTIVE ;  /* 0x000000000000791b */ /* 0x003fe20003800000 */
.L_x_2800:
[----:B------:R-:W-:Y:S01]  /*2690*/  @P1 FSETP.NEU.FTZ.AND P2, PT, R29, R24, PT ;  /* 0x000000181d00120b */ /* 0x000fe20003f5d000 */
[----:B------:R-:W-:Y:S02]  /*26a0*/  IMAD.MOV.U32 R5, RZ, RZ, R26 ;  /* 0x000000ffff057224 */ /* 0x000fe400078e001a */
[----:B------:R-:W-:Y:S02]  /*26b0*/  IMAD.MOV.U32 R28, RZ, RZ, R2 ;  /* 0x000000ffff1c7224 */ /* 0x000fe400078e0002 */
[----:B------:R-:W-:-:S08]  /*26c0*/  IMAD.MOV.U32 R2, RZ, RZ, -0x1 ;  /* 0xffffffffff027424 */ /* 0x000fd000078e00ff */
[----:B------:R-:W-:Y:S05]  /*26d0*/  WARPSYNC.COLLECTIVE R2, `(.L_x_2801) ;  /* 0x0000000002087348 */ /* 0x000fea0003c00000 */
[----:B------:R0:W1:Y:S02]  /*26e0*/  SHFL.BFLY P0, R2, R5, R4, R3 ;  /* 0x0c00000405027389 */ /* 0x0000640000000003 */
[----:B01----:R-:W-:Y:S01]  /*26f0*/  ENDCOLLECTIVE ;  /* 0x000000000000791b */ /* 0x003fe20003800000 */
.L_x_2801:
        /* <DEDUP_REMOVED lines=13> */
.L_x_2802:
[----:B------:R-:W-:Y:S02]  /*27d0*/  IMAD.MOV.U32 R5, RZ, RZ, R28 ;  /* 0x000000ffff057224 */ /* 0x000fe400078e001c */
[----:B------:R-:W-:Y:S02]  /*27e0*/  IMAD.MOV.U32 R25, RZ, RZ, R2 ;  /* 0x000000ffff197224 */ /* 0x000fe400078e0002 */
[----:B------:R-:W-:-:S07]  /*27f0*/  IMAD.MOV.U32 R2, RZ, RZ, -0x1 ;  /* 0xffffffffff027424 */ /* 0x000fce00078e00ff */
[----:B------:R-:W-:Y:S05]  /*2800*/  WARPSYNC.COLLECTIVE R2, `(.L_x_2803) ;  /* 0x0000000002087348 */ /* 0x000fea0003c00000 */
[----:B------:R0:W1:Y:S02]  /*2810*/  SHFL.BFLY P0, R2, R5, R4, R3 ;  /* 0x0c00000405027389 */ /* 0x0000640000000003 */
[----:B01----:R-:W-:Y:S01]  /*2820*/  ENDCOLLECTIVE ;  /* 0x000000000000791b */ /* 0x003fe20003800000 */
.L_x_2803:
[----:B------:R-:W-:Y:S02]  /*2830*/  IMAD.MOV.U32 R5, RZ, RZ, R29 ;  /* 0x000000ffff057224 */ /* 0x000fe400078e001d */
[----:B------:R-:W-:Y:S02]  /*2840*/  IMAD.MOV.U32 R26, RZ, RZ, R2 ;  /* 0x000000ffff1a7224 */ /* 0x000fe400078e0002 */
[----:B------:R-:W-:-:S07]  /*2850*/  IMAD.MOV.U32 R2, RZ, RZ, -0x1 ;  /* 0xffffffffff027424 */ /* 0x000fce00078e00ff */
[----:B------:R-:W-:Y:S05]  /*2860*/  WARPSYNC.COLLECTIVE R2, `(.L_x_2804) ;  /* 0x0000000002087348 */ /* 0x000fea0003c00000 */
[----:B------:R0:W1:Y:S02]  /*2870*/  SHFL.BFLY P0, R2, R5, R4, R3 ;  /* 0x0c00000405027389 */ /* 0x0000640000000003 */
[----:B01----:R-:W-:Y:S01]  /*2880*/  ENDCOLLECTIVE ;  /* 0x000000000000791b */ /* 0x003fe20003800000 */
.L_x_2804:
        /* <DEDUP_REMOVED lines=13> */
.L_x_2805:
[----:B------:R-:W-:Y:S02]  /*2960*/  IMAD.MOV.U32 R5, RZ, RZ, R26 ;  /* 0x000000ffff057224 */ /* 0x000fe400078e001a */
[----:B------:R-:W-:Y:S02]  /*2970*/  IMAD.MOV.U32 R25, RZ, RZ, R2 ;  /* 0x000000ffff197224 */ /* 0x000fe400078e0002 */
[----:B------:R-:W-:-:S03]  /*2980*/  IMAD.MOV.U32 R2, RZ, RZ, -0x1 ;  /* 0xffffffffff027424 */ /* 0x000fc600078e00ff */
[----:B------:R-:W-:-:S13]  /*2990*/  FSETP.GEU.FTZ.AND P2, PT, R24, R25, PT ;  /* 0x000000191800720b */ /* 0x000fda0003f5e000 */
[----:B------:R-:W-:Y:S05]  /*29a0*/  WARPSYNC.COLLECTIVE R2, `(.L_x_2806) ;  /* 0x0000000002087348 */ /* 0x000fea0003c00000 */
[----:B------:R0:W1:Y:S02]  /*29b0*/  SHFL.BFLY P0, R2, R5, R4, R3 ;  /* 0x0c00000405027389 */ /* 0x0000640000000003 */
[----:B01----:R-:W-:Y:S01]  /*29c0*/  ENDCOLLECTIVE ;  /* 0x000000000000791b */ /* 0x003fe20003800000 */
.L_x_2806:
[----:B------:R-:W-:Y:S01]  /*29d0*/  @P2 FSETP.NEU.FTZ.AND P1, PT, R24, R25, PT ;  /* 0x000000191800220b */ /* 0x000fe20003f3d000 */
[----:B------:R-:W-:Y:S02]  /*29e0*/  IMAD.MOV.U32 R5, RZ, RZ, R29 ;  /* 0x000000ffff057224 */ /* 0x000fe400078e001d */
[----:B------:R-:W-:Y:S02]  /*29f0*/  IMAD.MOV.U32 R27, RZ, RZ, R2 ;  /* 0x000000ffff1b7224 */ /* 0x000fe400078e0002 */
[----:B------:R-:W-:-:S08]  /*2a00*/  IMAD.MOV.U32 R2, RZ, RZ, -0x1 ;  /* 0xffffffffff027424 */ /* 0x000fd000078e00ff */
[----:B------:R-:W-:Y:S05]  /*2a10*/  WARPSYNC.COLLECTIVE R2, `(.L_x_2807) ;  /* 0x0000000002087348 */ /* 0x000fea0003c00000 */
[----:B------:R0:W1:Y:S02]  /*2a20*/  SHFL.BFLY P0, R2, R5, R4, R3 ;  /* 0x0c00000405027389 */ /* 0x0000640000000003 */
[----:B01----:R-:W-:Y:S01]  /*2a30*/  ENDCOLLECTIVE ;  /* 0x000000000000791b */ /* 0x003fe20003800000 */
.L_x_2807:
        /* <DEDUP_REMOVED lines=12> */
.L_x_2808:
[----:B------:R-:W-:Y:S02]  /*2b00*/  IMAD.MOV.U32 R5, RZ, RZ, R27 ;  /* 0x000000ffff057224 */ /* 0x000fe400078e001b */
[----:B------:R-:W-:Y:S02]  /*2b10*/  IMAD.MOV.U32 R29, RZ, RZ, R2 ;  /* 0x000000ffff1d7224 */ /* 0x000fe400078e0002 */
[----:B------:R-:W-:-:S07]  /*2b20*/  IMAD.MOV.U32 R2, RZ, RZ, -0x1 ;  /* 0xffffffffff027424 */ /* 0x000fce00078e00ff */
[----:B------:R-:W-:Y:S05]  /*2b30*/  WARPSYNC.COLLECTIVE R2, `(.L_x_2809) ;  /* 0x0000000002087348 */ /* 0x000fea0003c00000 */
[----:B------:R0:W1:Y:S02]  /*2b40*/  SHFL.BFLY P0, R2, R5, R4, R3 ;  /* 0x0c00000405027389 */ /* 0x0000640000000003 */
[----:B01----:R-:W-:Y:S01]  /*2b50*/  ENDCOLLECTIVE ;  /* 0x000000000000791b */ /* 0x003fe20003800000 */
.L_x_2809:
[----:B------:R-:W-:Y:S02]  /*2b60*/  IMAD.MOV.U32 R5, RZ, RZ, R24 ;  /* 0x000000ffff057224 */ /* 0x000fe400078e0018 */
[----:B------:R-:W-:Y:S02]  /*2b70*/  IMAD.MOV.U32 R28, RZ, RZ, R2 ;  /* 0x000000ffff1c7224 */ /* 0x000fe400078e0002 */
[----:B------:R-:W-:-:S07]  /*2b80*/  IMAD.MOV.U32 R2, RZ, RZ, -0x1 ;  /* 0xffffffffff027424 */ /* 0x000fce00078e00ff */
[----:B------:R-:W-:Y:S05]  /*2b90*/  WARPSYNC.COLLECTIVE R2, `(.L_x_2810) ;  /* 0x0000000002087348 */ /* 0x000fea0003c00000 */
[----:B------:R0:W1:Y:S02]  /*2ba0*/  SHFL.BFLY P0, R2, R5, R4, R3 ;  /* 0x0c00000405027389 */ /* 0x0000640000000003 */
[----:B01----:R-:W-:Y:S01]  /*2bb0*/  ENDCOLLECTIVE ;  /* 0x000000000000791b */ /* 0x003fe20003800000 */
.L_x_2810:
[----:B------:R-:W-:Y:S01]  /*2bc0*/  IMAD.MOV.U32 R26, RZ, RZ, R2 ;  /* 0x000000ffff1a7224 */ /* 0x000fe200078e0002 */
[----:B------:R-:W-:Y:S06]  /*2bd0*/  BRA `(.L_x_2811) ;  /* 0xffffffe400fc7947 */ /* 0x000fec000383ffff */
.L_x_2812:
        /* <DEDUP_REMOVED lines=10> */
.L_x_12170:


//--------------------- .text._ZN4vllm3moe10topkGatingILi16ELi512ELi4ELi16ELi32Ej6__halfLNS0_11ScoringFuncE1EEEvPKT5_PKbPfiPT4_PiiiibPKf --------------------------
	.section	.text._ZN4vllm3moe10topkGatingILi16ELi512ELi4ELi16ELi32Ej6__halfLNS0_11ScoringFuncE1EEEvPKT5_PKbPfiPT4_PiiiibPKf,"ax",@progbits
	.align	128
        .global         _ZN4vllm3moe10topkGatingILi16ELi512ELi4ELi16ELi32Ej6__halfLNS0_11ScoringFuncE1EEEvPKT5_PKbPfiPT4_PiiiibPKf
        .type           _ZN4vllm3moe10topkGatingILi16ELi512ELi4ELi16ELi32Ej6__halfLNS0_11ScoringFuncE1EEEvPKT5_PKbPfiPT4_PiiiibPKf,@function
        .size           _ZN4vllm3moe10topkGatingILi16ELi512ELi4ELi16ELi32Ej6__halfLNS0_11ScoringFuncE1EEEvPKT5_PKbPfiPT4_PiiiibPKf,(.L_x_12171 - _ZN4vllm3moe10topkGatingILi16ELi512ELi4ELi16ELi32Ej6__halfLNS0_11ScoringFuncE1EEEvPKT5_PKbPfiPT4_PiiiibPKf)
        .other          _ZN4vllm3moe10topkGatingILi16ELi512ELi4ELi16ELi32Ej6__halfLNS0_11ScoringFuncE1EEEvPKT5_PKbPfiPT4_PiiiibPKf,@"STO_CUDA_ENTRY STV_DEFAULT"
_ZN4vllm3moe10topkGatingILi16ELi512ELi4ELi16ELi32Ej6__halfLNS0_11ScoringFuncE1EEEvPKT5_PKbPfiPT4_PiiiibPKf:
.text._ZN4vllm3moe10topkGatingILi16ELi512ELi4ELi16ELi32Ej6__halfLNS0_11ScoringFuncE1EEEvPKT5_PKbPfiPT4_PiiiibPKf:
        /* <DEDUP_REMOVED lines=178> */
.L_x_2813:
        /* <DEDUP_REMOVED lines=16> */
.L_x_2814:
        /* <DEDUP_REMOVED lines=16> */
.L_x_2823:
        /* <DEDUP_REMOVED lines=110> */
.L_x_2851:
        /* <DEDUP_REMOVED lines=28> */
.L_x_2819:
[----:B------:R-:W-:Y:S05]  /*15c0*/  BSYNC B1 ;  /* 0x0000000000017941 */ /* 0x000fea0003800000 */
.L_x_2818:
        /* <DEDUP_REMOVED lines=52> */
.L_x_2822:
[----:B------:R-:W-:Y:S05]  /*1910*/  BSYNC B1 ;  /* 0x0000000000017941 */ /* 0x000fea0003800000 */
.L_x_2821:
[----:B------:R-:W-:Y:S05]  /*1920*/  BRA `(.L_x_2823) ;  /* 0xfffffff000fc7947 */ /* 0x000fea000383ffff */
.L_x_2816:
[----:B------:R-:W-:Y:S01]  /*1930*/  IMAD.MOV.U32 R43, RZ, RZ, RZ ;  /* 0x000000ffff2b7224 */ /* 0x000fe200078e00ff */
[----:B------:R-:W-:Y:S01]  /*1940*/  ULDC UR10, c[0x0][0x228] ;  /* 0x00008a00000a7ab9 */ /* 0x000fe20000000800 */
[----:B------:R-:W-:Y:S01]  /*1950*/  ULDC UR11, c[0x0][0x240] ;  /* 0x00009000000b7ab9 */ /* 0x000fe20000000800 */
[----:B------:R-:W-:Y:S01]  /*1960*/  ULDC UR5, c[0x0][0x248] ;  /* 0x0000920000057ab9 */ /* 0x000fe20000000800 */
[----:B------:R-:W-:-:S05]  /*1970*/  ULDC.64 UR8, c[0x0][0x240] ;  /* 0x0000900000087ab9 */ /* 0x000fca0000000a00 */
.L_x_2829:
        /* <DEDUP_REMOVED lines=110> */
.L_x_2868:
        /* <DEDUP_REMOVED lines=27> */
.L_x_2826:
[----:B------:R-:W-:Y:S05]  /*2210*/  BSYNC B1 ;  /* 0x0000000000017941 */ /* 0x000fea0003800000 */
.L_x_2825:
        /* <DEDUP_REMOVED lines=52> */
.L_x_2828:
[----:B------:R-:W-:Y:S05]  /*2560*/  BSYNC B1 ;  /* 0x0000000000017941 */ /* 0x000fea0003800000 */
.L_x_2827:
[----:B------:R-:W-:Y:S05]  /*2570*/  BRA `(.L_x_2829) ;  /* 0xfffffff400007947 */ /* 0x000fea000383ffff */
.L_x_2820:
[----:B------:R-:W-:Y:S05]  /*2580*/  BSYNC B0 ;  /* 0x0000000000007941 */ /* 0x000fea0003800000 */
.L_x_2815:
        /* <DEDUP_REMOVED lines=20> */
.L_x_2832:
        /* <DEDUP_REMOVED lines=18> */
.L_x_2831:
[----:B------:R-:W-:Y:S05]  /*27f0*/  BSYNC B0 ;  /* 0x0000000000007941 */ /* 0x000fea0003800000 */
.L_x_2830:
        /* <DEDUP_REMOVED lines=12> */
.L_x_2834:
        /* <DEDUP_REMOVED lines=11> */
.L_x_2833:
[----:B------:R-:W-:Y:S05]  /*2970*/  EXIT ;  /* 0x000000000000794d */ /* 0x000fea0003800000 */
.L_x_2817:
        /* <DEDUP_REMOVED lines=8> */
.L_x_2836:
[----:B------:R-:W-:Y:S05]  /*2a00*/  BSYNC B1 ;  /* 0x0000000000017941 */ /* 0x000fea0003800000 */
.L_x_2835:
        /* <DEDUP_REMOVED lines=9> */
.L_x_2837:
[----:B------:R-:W-:Y:S01]  /*2aa0*/  FSETP.GEU.FTZ.AND P2, PT, R50, R43, PT ;  /* 0x0000002b3200720b */ /* 0x000fe20003f5e000 */
[----:B------:R-:W-:Y:S02]  /*2ab0*/  IMAD.MOV.U32 R27, RZ, RZ, R45 ;  /* 0x000000ffff1b7224 */ /* 0x000fe400078e002d */
[----:B------:R-:W-:-:S10]  /*2ac0*/  IMAD.MOV.U32 R48, RZ, RZ, R28 ;  /* 0x000000ffff307224 */ /* 0x000fd400078e001c */
[----:B------:R-:W-:Y:S05]  /*2ad0*/  WARPSYNC.COLLECTIVE R24, `(.L_x_2838) ;  /* 0x0000000018087348 */ /* 0x000fea0003c00000 */
[----:B------:R0:W1:Y:S02]  /*2ae0*/  SHFL.BFLY P0, R28, R27, R26, R25 ;  /* 0x0c00001a1b1c7389 */ /* 0x0000640000000019 */
[----:B01----:R-:W-:Y:S01]  /*2af0*/  ENDCOLLECTIVE ;  /* 0x000000000000791b */ /* 0x003fe20003800000 */
.L_x_2838:
        /* <DEDUP_REMOVED lines=11> */
.L_x_2839:
[----:B------:R-:W-:Y:S02]  /*2bb0*/  IMAD.MOV.U32 R27, RZ, RZ, R48 ;  /* 0x000000ffff1b7224 */ /* 0x000fe400078e0030 */
[----:B------:R-:W-:-:S07]  /*2bc0*/  IMAD.MOV.U32 R44, RZ, RZ, R28 ;  /* 0x000000ffff2c7224 */ /* 0x000fce00078e001c */
[----:B------:R-:W-:Y:S05]  /*2bd0*/  WARPSYNC.COLLECTIVE R24, `(.L_x_2840) ;  /* 0x0000000018087348 */ /* 0x000fea0003c00000 */
[----:B------:R0:W1:Y:S02]  /*2be0*/  SHFL.BFLY P0, R28, R27, R26, R25 ;  /* 0x0c00001a1b1c7389 */ /* 0x0000640000000019 */
[----:B01----:R-:W-:Y:S01]  /*2bf0*/  ENDCOLLECTIVE ;  /* 0x000000000000791b */ /* 0x003fe20003800000 */
.L_x_2840:
[----:B------:R-:W-:Y:S01]  /*2c00*/  FSETP.GEU.FTZ.AND P1, PT, R53, R44, PT ;  /* 0x0000002c3500720b */ /* 0x000fe20003f3e000 */
[----:B------:R-:W-:-:S12]  /*2c10*/  IMAD.MOV.U32 R27, RZ, RZ, R47 ;  /* 0x000000ffff1b7224 */ /* 0x000fd800078e002f */
[----:B------:R-:W-:Y:S01]  /*2c20*/  @P1 FSETP.NEU.FTZ.AND P2, PT, R53, R44, PT ;  /* 0x0000002c3500120b */ /* 0x000fe20003f5d000 */
[----:B------:R-:W-:-:S12]  /*2c30*/  IMAD.MOV.U32 R51, RZ, RZ, R28 ;  /* 0x000000ffff337224 */ /* 0x000fd800078e001c */
[----:B------:R-:W-:Y:S05]  /*2c40*/  WARPSYNC.COLLECTIVE R24, `(.L_x_2841) ;  /* 0x0000000018087348 */ /* 0x000fea0003c00000 */
[----:B------:R0:W1:Y:S02]  /*2c50*/  SHFL.BFLY P0, R28, R27, R26, R25 ;  /* 0x0c00001a1b1c7389 */ /* 0x0000640000000019 */
[----:B01----:R-:W-:Y:S01]  /*2c60*/  ENDCOLLECTIVE ;  /* 0x000000000000791b */ /* 0x003fe20003800000 */
.L_x_2841:
        /* <DEDUP_REMOVED lines=12> */
.L_x_2842:
[----:B------:R-:W-:Y:S02]  /*2d30*/  IMAD.MOV.U32 R27, RZ, RZ, R29 ;  /* 0x000000ffff1b7224 */ /* 0x000fe400078e001d */
[----:B------:R-:W-:-:S07]  /*2d40*/  IMAD.MOV.U32 R43, RZ, RZ, R28 ;  /* 0x000000ffff2b7224 */ /* 0x000fce00078e001c */
[----:B------:R-:W-:Y:S05]  /*2d50*/  WARPSYNC.COLLECTIVE R24, `(.L_x_2843) ;  /* 0x0000000018087348 */ /* 0x000fea0003c00000 */
[----:B------:R0:W1:Y:S02]  /*2d60*/  SHFL.BFLY P0, R28, R27, R26, R25 ;  /* 0x0c00001a1b1c7389 */ /* 0x0000640000000019 */
[----:B01----:R-:W-:Y:S01]  /*2d70*/  ENDCOLLECTIVE ;  /* 0x000000000000791b */ /* 0x003fe20003800000 */
.L_x_2843:
[----:B------:R-:W-:Y:S02]  /*2d80*/  IMAD.MOV.U32 R27, RZ, RZ, R45 ;  /* 0x000000ffff1b7224 */ /* 0x000fe400078e002d */
[----:B------:R-:W-:-:S07]  /*2d90*/  IMAD.MOV.U32 R50, RZ, RZ, R28 ;  /* 0x000000ffff327224 */ /* 0x000fce00078e001c */
[----:B------:R-:W-:Y:S05]  /*2da0*/  WARPSYNC.COLLECTIVE R24, `(.L_x_2844) ;  /* 0x0000000018087348 */ /* 0x000fea0003c00000 */
[----:B------:R0:W1:Y:S02]  /*2db0*/  SHFL.BFLY P0, R28, R27, R26, R25 ;  /* 0x0c00001a1b1c7389 */ /* 0x0000640000000019 */
[----:B01----:R-:W-:Y:S01]  /*2dc0*/  ENDCOLLECTIVE ;  /* 0x000000000000791b */ /* 0x003fe20003800000 */
.L_x_2844:
        /* <DEDUP_REMOVED lines=12> */
.L_x_2845:
[----:B------:R-:W-:Y:S02]  /*2e90*/  IMAD.MOV.U32 R27, RZ, RZ, R51 ;  /* 0x000000ffff1b7224 */ /* 0x000fe400078e0033 */
[----:B------:R-:W-:-:S07]  /*2ea0*/  IMAD.MOV.U32 R43, RZ, RZ, R28 ;  /* 0x000000ffff2b7224 */ /* 0x000fce00078e001c */
[----:B------:R-:W-:Y:S05]  /*2eb0*/  WARPSYNC.COLLECTIVE R24, `(.L_x_2846) ;  /* 0x0000000018087348 */ /* 0x000fea0003c00000 */
[----:B------:R0:W1:Y:S02]  /*2ec0*/  SHFL.BFLY P0, R28, R27, R26, R25 ;  /* 0x0c00001a1b1c7389 */ /* 0x0000640000000019 */
[----:B01----:R-:W-:Y:S01]  /*2ed0*/  ENDCOLLECTIVE ;  /* 0x000000000000791b */ /* 0x003fe20003800000 */
.L_x_2846:
[----:B------:R-:W-:Y:S01]  /*2ee0*/  FSETP.GEU.FTZ.AND P2, PT, R52, R43, PT ;  /* 0x0000002b3400720b */ /* 0x000fe20003f5e000 */
[----:B------:R-:W-:-:S12]  /*2ef0*/  IMAD.MOV.U32 R27, RZ, RZ, R45 ;  /* 0x000000ffff1b7224 */ /* 0x000fd800078e002d */
[----:B------:R-:W-:Y:S01]  /*2f00*/  @P2 FSETP.NEU.FTZ.AND P1, PT, R52, R43, PT ;  /* 0x0000002b3400220b */ /* 0x000fe20003f3d000 */
[----:B------:R-:W-:-:S12]  /*2f10*/  IMAD.MOV.U32 R44, RZ, RZ, R28 ;  /* 0x000000ffff2c7224 */ /* 0x000fd800078e001c */
[----:B------:R-:W-:Y:S05]  /*2f20*/  WARPSYNC.COLLECTIVE R24, `(.L_x_2847) ;  /* 0x0000000018087348 */ /* 0x000fea0003c00000 */
[----:B------:R0:W1:Y:S02]  /*2f30*/  SHFL.BFLY P0, R28, R27, R26, R25 ;  /* 0x0c00001a1b1c7389 */ /* 0x0000640000000019 */
[----:B01----:R-:W-:Y:S01]  /*2f40*/  ENDCOLLECTIVE ;  /* 0x000000000000791b */ /* 0x003fe20003800000 */
.L_x_2847:
        /* <DEDUP_REMOVED lines=11> */
.L_x_2848:
[----:B------:R-:W-:Y:S02]  /*3000*/  IMAD.MOV.U32 R27, RZ, RZ, R50 ;  /* 0x000000ffff1b7224 */ /* 0x000fe400078e0032 */
[----:B------:R-:W-:-:S07]  /*3010*/  IMAD.MOV.U32 R29, RZ, RZ, R28 ;  /* 0x000000ffff1d7224 */ /* 0x000fce00078e001c */
[----:B------:R-:W-:Y:S05]  /*3020*/  WARPSYNC.COLLECTIVE R24, `(.L_x_2849) ;  /* 0x0000000018087348 */ /* 0x000fea0003c00000 */
[----:B------:R0:W1:Y:S02]  /*3030*/  SHFL.BFLY P0, R28, R27, R26, R25 ;  /* 0x0c00001a1b1c7389 */ /* 0x0000640000000019 */
[----:B01----:R-:W-:Y:S01]  /*3040*/  ENDCOLLECTIVE ;  /* 0x000000000000791b */ /* 0x003fe20003800000 */
.L_x_2849:
[----:B------:R-:W-:Y:S02]  /*3050*/  IMAD.MOV.U32 R27, RZ, RZ, R43 ;  /* 0x000000ffff1b7224 */ /* 0x000fe400078e002b */
[----:B------:R-:W-:-:S07]  /*3060*/  IMAD.MOV.U32 R47, RZ, RZ, R28 ;  /* 0x000000ffff2f7224 */ /* 0x000fce00078e001c */
[----:B------:R-:W-:Y:S05]  /*3070*/  WARPSYNC.COLLECTIVE R24, `(.L_x_2850) ;  /* 0x0000000018087348 */ /* 0x000fea0003c00000 */
[----:B------:R0:W1:Y:S02]  /*3080*/  SHFL.BFLY P0, R28, R27, R26, R25 ;  /* 0x0c00001a1b1c7389 */ /* 0x0000640000000019 */
[----:B01----:R-:W-:Y:S01]  /*3090*/  ENDCOLLECTIVE ;  /* 0x000000000000791b */ /* 0x003fe20003800000 */
.L_x_2850:
[----:B------:R-:W-:Y:S05]  /*30a0*/  BRA `(.L_x_2851) ;  /* 0xffffffe000d47947 */ /* 0x000fea000383ffff */
.L_x_2824:
        /* <DEDUP_REMOVED lines=8> */
.L_x_2853:
[----:B------:R-:W-:Y:S05]  /*3130*/  BSYNC B1 ;  /* 0x0000000000017941 */ /* 0x000fea0003800000 */
.L_x_2852:
        /* <DEDUP_REMOVED lines=9> */
.L_x_2854:
[----:B------:R-:W-:Y:S01]  /*31d0*/  FSETP.GEU.FTZ.AND P2, PT, R50, R29, PT ;  /* 0x0000001d3200720b */ /* 0x000fe20003f5e000 */
[----:B------:R-:W-:Y:S02]  /*31e0*/  IMAD.MOV.U32 R27, RZ, RZ, R51 ;  /* 0x000000ffff1b7224 */ /* 0x000fe400078e0033 */
[----:B------:R-:W-:-:S10]  /*31f0*/  IMAD.MOV.U32 R47, RZ, RZ, R28 ;  /* 0x000000ffff2f7224 */ /* 0x000fd400078e001c */
[----:B------:R-:W-:Y:S05]  /*3200*/  WARPSYNC.COLLECTIVE R24, `(.L_x_2855) ;  /* 0x0000000018087348 */ /* 0x000fea0003c00000 */
[----:B------:R0:W1:Y:S02]  /*3210*/  SHFL.BFLY P0, R28, R27, R26, R25 ;  /* 0x0c00001a1b1c7389 */ /* 0x0000640000000019 */
[----:B01----:R-:W-:Y:S01]  /*3220*/  ENDCOLLECTIVE ;  /* 0x000000000000791b */ /* 0x003fe20003800000 */
.L_x_2855:
        /* <DEDUP_REMOVED lines=11> */
.L_x_2856:
[----:B------:R-:W-:Y:S02]  /*32e0*/  IMAD.MOV.U32 R27, RZ, RZ, R47 ;  /* 0x000000ffff1b7224 */ /* 0x000fe400078e002f */
[----:B------:R-:W-:-:S07]  /*32f0*/  IMAD.MOV.U32 R44, RZ, RZ, R28 ;  /* 0x000000ffff2c7224 */ /* 0x000fce00078e001c */
[----:B------:R-:W-:Y:S05]  /*3300*/  WARPSYNC.COLLECTIVE R24, `(.L_x_2857) ;  /* 0x0000000018087348 */ /* 0x000fea0003c00000 */
[----:B------:R0:W1:Y:S02]  /*3310*/  SHFL.BFLY P0, R28, R27, R26, R25 ;  /* 0x0c00001a1b1c7389 */ /* 0x0000640000000019 */
[----:B01----:R-:W-:Y:S01]  /*3320*/  ENDCOLLECTIVE ;  /* 0x000000000000791b */ /* 0x003fe20003800000 */
.L_x_2857:
[----:B------:R-:W-:Y:S01]  /*3330*/  FSETP.GEU.FTZ.AND P1, PT, R45, R44, PT ;  /* 0x0000002c2d00720b */ /* 0x000fe20003f3e000 */
[----:B------:R-:W-:-:S12]  /*3340*/  IMAD.MOV.U32 R27, RZ, RZ, R49 ;  /* 0x000000ffff1b7224 */ /* 0x000fd800078e0031 */
[----:B------:R-:W-:Y:S01]  /*3350*/  @P1 FSETP.NEU.FTZ.AND P2, PT, R45, R44, PT ;  /* 0x0000002c2d00120b */ /* 0x000fe20003f5d000 */
[----:B------:R-:W-:-:S12]  /*3360*/  IMAD.MOV.U32 R50, RZ, RZ, R28 ;  /* 0x000000ffff327224 */ /* 0x000fd800078e001c */
[----:B------:R-:W-:Y:S05]  /*3370*/  WARPSYNC.COLLECTIVE R24, `(.L_x_2858) ;  /* 0x0000000018087348 */ /* 0x000fea0003c00000 */
[----:B------:R0:W1:Y:S02]  /*3380*/  SHFL.BFLY P0, R28, R27, R26, R25 ;  /* 0x0c00001a1b1c7389 */ /* 0x0000640000000019 */
[----:B01----:R-:W-:Y:S01]  /*3390*/  ENDCOLLECTIVE ;  /* 0x000000000000791b */ /* 0x003fe20003800000 */
.L_x_2858:
        /* <DEDUP_REMOVED lines=12> */
.L_x_2859:
[----:B------:R-:W-:Y:S02]  /*3460*/  IMAD.MOV.U32 R27, RZ, RZ, R48 ;  /* 0x000000ffff1b7224 */ /* 0x000fe400078e0030 */
[----:B------:R-:W-:-:S07]  /*3470*/  IMAD.MOV.U32 R29, RZ, RZ, R28 ;  /* 0x000000ffff1d7224 */ /* 0x000fce00078e001c */
[----:B------:R-:W-:Y:S05]  /*3480*/  WARPSYNC.COLLECTIVE R24, `(.L_x_2860) ;  /* 0x0000000018087348 */ /* 0x000fea0003c00000 */
[----:B------:R0:W1:Y:S02]  /*3490*/  SHFL.BFLY P0, R28, R27, R26, R25 ;  /* 0x0c00001a1b1c7389 */ /* 0x0000640000000019 */
[----:B01----:R-:W-:Y:S01]  /*34a0*/  ENDCOLLECTIVE ;  /* 0x000000000000791b */ /* 0x003fe20003800000 */
.L_x_2860:
[----:B------:R-:W-:Y:S02]  /*34b0*/  IMAD.MOV.U32 R27, RZ, RZ, R45 ;  /* 0x000000ffff1b7224 */ /* 0x000fe400078e002d */
[----:B------:R-:W-:-:S07]  /*34c0*/  IMAD.MOV.U32 R49, RZ, RZ, R28 ;  /* 0x000000ffff317224 */ /* 0x000fce00078e001c */
[----:B------:R-:W-:Y:S05]  /*34d0*/  WARPSYNC.COLLECTIVE R24, `(.L_x_2861) ;  /* 0x0000000018087348 */ /* 0x000fea0003c00000 */
[----:B------:R0:W1:Y:S02]  /*34e0*/  SHFL.BFLY P0, R28, R27, R26, R25 ;  /* 0x0c00001a1b1c7389 */ /* 0x0000640000000019 */
[----:B01----:R-:W-:Y:S01]  /*34f0*/  ENDCOLLECTIVE ;  /* 0x000000000000791b */ /* 0x003fe20003800000 */
.L_x_2861:
        /* <DEDUP_REMOVED lines=12> */
.L_x_2862:
[----:B------:R-:W-:Y:S02]  /*35c0*/  IMAD.MOV.U32 R27, RZ, RZ, R49 ;  /* 0x000000ffff1b7224 */ /* 0x000fe400078e0031 */
[----:B------:R-:W-:-:S07]  /*35d0*/  IMAD.MOV.U32 R29, RZ, RZ, R28 ;  /* 0x000000ffff1d7224 */ /* 0x000fce00078e001c */
[----:B------:R-:W-:Y:S05]  /*35e0*/  WARPSYNC.COLLECTIVE R24, `(.L_x_2863) ;  /* 0x0000000018087348 */ /* 0x000fea0003c00000 */
[----:B------:R0:W1:Y:S02]  /*35f0*/  SHFL.BFLY P0, R28, R27, R26, R25 ;  /* 0x0c00001a1b1c7389 */ /* 0x0000640000000019 */
[----:B01----:R-:W-:Y:S01]  /*3600*/  ENDCOLLECTIVE ;  /* 0x000000000000791b */ /* 0x003fe20003800000 */
.L_x_2863:
[----:B------:R-:W-:Y:S01]  /*3610*/  FSETP.GEU.FTZ.AND P2, PT, R50, R29, PT ;  /* 0x0000001d3200720b */ /* 0x000fe20003f5e000 */
[----:B------:R-:W-:-:S12]  /*3620*/  IMAD.MOV.U32 R27, RZ, RZ, R45 ;  /* 0x000000ffff1b7224 */ /* 0x000fd800078e002d */
[----:B------:R-:W-:Y:S01]  /*3630*/  @P2 FSETP.NEU.FTZ.AND P1, PT, R50, R29, PT ;  /* 0x0000001d3200220b */ /* 0x000fe20003f3d000 */
[----:B------:R-:W-:-:S12]  /*3640*/  IMAD.MOV.U32 R44, RZ, RZ, R28 ;  /* 0x000000ffff2c7224 */ /* 0x000fd800078e001c */
[----:B------:R-:W-:Y:S05]  /*3650*/  WARPSYNC.COLLECTIVE R24, `(.L_x_2864) ;  /* 0x0000000018087348 */ /* 0x000fea0003c00000 */
[----:B------:R0:W1:Y:S02]  /*3660*/  SHFL.BFLY P0, R28, R27, R26, R25 ;  /* 0x0c00001a1b1c7389 */ /* 0x0000640000000019 */
[----:B01----:R-:W-:Y:S01]  /*3670*/  ENDCOLLECTIVE ;  /* 0x000000000000791b */ /* 0x003fe20003800000 */
.L_x_2864:
        /* <DEDUP_REMOVED lines=11> */
.L_x_2865:
[----:B------:R-:W-:Y:S02]  /*3730*/  IMAD.MOV.U32 R27, RZ, RZ, R50 ;  /* 0x000000ffff1b7224 */ /* 0x000fe400078e0032 */
[----:B------:R-:W-:-:S07]  /*3740*/  IMAD.MOV.U32 R29, RZ, RZ, R28 ;  /* 0x000000ffff1d7224 */ /* 0x000fce00078e001c */
[----:B------:R-:W-:Y:S05]  /*3750*/  WARPSYNC.COLLECTIVE R24, `(.L_x_2866) ;  /* 0x0000000018087348 */ /* 0x000fea0003c00000 */
[----:B------:R0:W1:Y:S02]  /*3760*/  SHFL.BFLY P0, R28, R27, R26, R25 ;  /* 0x0c00001a1b1c7389 */ /* 0x0000640000000019 */
[----:B01----:R-:W-:Y:S01]  /*3770*/  ENDCOLLECTIVE ;  /* 0x000000000000791b */ /* 0x003fe20003800000 */
.L_x_2866:
[----:B------:R-:W-:Y:S02]  /*3780*/  IMAD.MOV.U32 R27, RZ, RZ, R51 ;  /* 0x000000ffff1b7224 */ /* 0x000fe400078e0033 */
[----:B------:R-:W-:-:S07]  /*3790*/  IMAD.MOV.U32 R47, RZ, RZ, R28 ;  /* 0x000000ffff2f7224 */ /* 0x000fce00078e001c */
[----:B------:R-:W-:Y:S05]  /*37a0*/  WARPSYNC.COLLECTIVE R24, `(.L_x_2867) ;  /* 0x0000000018087348 */ /* 0x000fea0003c00000 */
[----:B------:R0:W1:Y:S02]  /*37b0*/  SHFL.BFLY P0, R28, R27, R26, R25 ;  /* 0x0c00001a1b1c7389 */ /* 0x0000640000000019 */
[----:B01----:R-:W-:Y:S01]  /*37c0*/  ENDCOLLECTIVE ;  /* 0x000000000000791b */ /* 0x003fe20003800000 */
.L_x_2867:
[----:B------:R-:W-:Y:S05]  /*37d0*/  BRA `(.L_x_2868) ;  /* 0xffffffe800207947 */ /* 0x000fea000383ffff */
.L_x_2869:
        /* <DEDUP_REMOVED lines=10> */
.L_x_12171:


//--------------------- .text._ZN4vllm3moe10topkGatingILi8ELi256ELi4ELi16ELi32Ej6__halfLNS0_11ScoringFuncE1EEEvPKT5_PKbPfiPT4_PiiiibPKf --------------------------
	.section	.text._ZN4vllm3moe10topkGatingILi8ELi256ELi4ELi16ELi32Ej6__halfLNS0_11ScoringFuncE1EEEvPKT5_PKbPfiPT4_PiiiibPKf,"ax",@progbits
	.align	128
        .global         _ZN4vllm3moe10topkGatingILi8ELi256ELi4ELi16ELi32Ej6__halfLNS0_11ScoringFuncE1EEEvPKT5_PKbPfiPT4_PiiiibPKf
        .type           _ZN4vllm3moe10topkGatingILi8ELi256ELi4ELi16ELi32Ej6__halfLNS0_11ScoringFuncE1EEEvPKT5_PKbPfiPT4_PiiiibPKf,@function
        .size           _ZN4vllm3moe10topkGatingILi8ELi256ELi4ELi16ELi32Ej6__halfLNS0_11ScoringFuncE1EEEvPKT5_PKbPfiPT4_PiiiibPKf,(.L_x_12172 - _ZN4vllm3moe10topkGatingILi8ELi256ELi4ELi16ELi32Ej6__halfLNS0_11ScoringFuncE1EEEvPKT5_PKbPfiPT4_PiiiibPKf)
        .other          _ZN4vllm3moe10topkGatingILi8ELi256ELi4ELi16ELi32Ej6__halfLNS0_11ScoringFuncE1EEEvPKT5_PKbPfiPT4_PiiiibPKf,@"STO_CUDA_ENTRY STV_DEFAULT"
_ZN4vllm3moe10topkGatingILi8ELi256ELi4ELi16ELi32Ej6__halfLNS0_11ScoringFuncE1EEEvPKT5_PKbPfiPT4_PiiiibPKf:
.text._ZN4vllm3moe10topkGatingILi8ELi256ELi4ELi16ELi32Ej6__halfLNS0_11ScoringFuncE1EEEvPKT5_PKbPfiPT4_PiiiibPKf:
        /* <DEDUP_REMOVED lines=36> */
[----:B------:R-:W-:-:S02]  /*0240*/  IMAD.MOV.U32 R30, RZ, RZ, RZ ;  /* 0x000000ffff1e7224 */ /* 0x000fc400078e00ff */
[--C-:B--2---:R-:W-:Y:S02]  /*0250*/  HADD2.F32 R12, -RZ, R4.reuse.H0_H0 ;  /* 0x20000004ff0c7230 */ /* 0x104fe40000004100 */
        /* <DEDUP_REMOVED lines=49> */
[----:B------:R-:W-:Y:S02]  /*0570*/  @P1 PRMT R4, R5, 0x7610, R4 ;  /* 0x0000761005041816 */ /* 0x000fe40000000004 */
        /* <DEDUP_REMOVED lines=39> */
.L_x_2878:
        /* <DEDUP_REMOVED lines=78> */
.L_x_2906:
        /* <DEDUP_REMOVED lines=28> */
.L_x_2874:
[----:B------:R-:W-:Y:S05]  /*0e90*/  BSYNC B1 ;  /* 0x0000000000017941 */ /* 0x000fea0003800000 */
.L_x_2873:
        /* <DEDUP_REMOVED lines=36> */
.L_x_2877:
[----:B------:R-:W-:Y:S05]  /*10e0*/  BSYNC B1 ;  /* 0x0000000000017941 */ /* 0x000fea0003800000 */
.L_x_2876:
[----:B------:R-:W-:Y:S05]  /*10f0*/  BRA `(.L_x_2878) ;  /* 0xfffffff400bc7947 */ /* 0x000fea000383ffff */
.L_x_2871:
[----:B------:R-:W-:Y:S01]  /*1100*/  IMAD.MOV.U32 R5, RZ, RZ, RZ ;  /* 0x000000ffff057224 */ /* 0x000fe200078e00ff */
[----:B------:R-:W-:Y:S01]  /*1110*/  ULDC UR10, c[0x0][0x228] ;  /* 0x00008a00000a7ab9 */ /* 0x000fe20000000800 */
[----:B------:R-:W-:Y:S01]  /*1120*/  ULDC UR11, c[0x0][0x240] ;  /* 0x00009000000b7ab9 */ /* 0x000fe20000000800 */
[----:B------:R-:W-:Y:S01]  /*1130*/  ULDC UR5, c[0x0][0x248] ;  /* 0x0000920000057ab9 */ /* 0x000fe20000000800 */
[----:B------:R-:W-:-:S05]  /*1140*/  ULDC.64 UR8, c[0x0][0x240] ;  /* 0x0000900000087ab9 */ /* 0x000fca0000000a00 */
.L_x_2884:
        /* <DEDUP_REMOVED lines=25> */
[----:B0-----:R-:W-:Y:S02]  /*12e0*/  FSEL R32, R12, R17, P1 ;  /* 0x000000110c207208 */ /* 0x001fe40000800000 */
        /* <DEDUP_REMOVED lines=52> */
.L_x_2923:
        /* <DEDUP_REMOVED lines=27> */
.L_x_2881:
[----:B------:R-:W-:Y:S05]  /*17e0*/  BSYNC B1 ;  /* 0x0000000000017941 */ /* 0x000fea0003800000 */
.L_x_2880:
        /* <DEDUP_REMOVED lines=36> */
.L_x_2883:
[----:B------:R-:W-:Y:S05]  /*1a30*/  BSYNC B1 ;  /* 0x0000000000017941 */ /* 0x000fea0003800000 */
.L_x_2882:
[----:B------:R-:W-:Y:S05]  /*1a40*/  BRA `(.L_x_2884) ;  /* 0xfffffff400c07947 */ /* 0x000fea000383ffff */
.L_x_2875:
[----:B------:R-:W-:Y:S05]  /*1a50*/  BSYNC B0 ;  /* 0x0000000000007941 */ /* 0x000fea0003800000 */
.L_x_2870:
        /* <DEDUP_REMOVED lines=20> */
.L_x_2887:
        /* <DEDUP_REMOVED lines=18> */
.L_x_2886:
[----:B------:R-:W-:Y:S05]  /*1cc0*/  BSYNC B0 ;  /* 0x0000000000007941 */ /* 0x000fea0003800000 */
.L_x_2885:
        /* <DEDUP_REMOVED lines=12> */
.L_x_2889:
        /* <DEDUP_REMOVED lines=11> */
.L_x_2888:
[----:B------:R-:W-:Y:S05]  /*1e40*/  EXIT ;  /* 0x000000000000794d */ /* 0x000fea0003800000 */
.L_x_2872:
        /* <DEDUP_REMOVED lines=8> */
.L_x_2891:
[----:B------:R-:W-:Y:S05]  /*1ed0*/  BSYNC B1 ;  /* 0x0000000000017941 */ /* 0x000fea0003800000 */
.L_x_2890:
        /* <DEDUP_REMOVED lines=9> */
.L_x_2892:
[----:B------:R-:W-:Y:S01]  /*1f70*/  FSETP.GEU.FTZ.AND P2, PT, R34, R21, PT ;  /* 0x000000152200720b */ /* 0x000fe20003f5e000 */
[----:B------:R-:W-:Y:S02]  /*1f80*/  IMAD.MOV.U32 R19, RZ, RZ, R29 ;  /* 0x000000ffff137224 */ /* 0x000fe400078e001d */
[----:B------:R-:W-:-:S10]  /*1f90*/  IMAD.MOV.U32 R32, RZ, RZ, R20 ;  /* 0x000000ffff207224 */ /* 0x000fd400078e0014 */
[----:B------:R-:W-:Y:S05]  /*1fa0*/  WARPSYNC.COLLECTIVE R16, `(.L_x_2893) ;  /* 0x0000000010087348 */ /* 0x000fea0003c00000 */
[----:B------:R0:W1:Y:S02]  /*1fb0*/  SHFL.BFLY P0, R20, R19, R18, R17 ;  /* 0x0c00001213147389 */ /* 0x0000640000000011 */
[----:B01----:R-:W-:Y:S01]  /*1fc0*/  ENDCOLLECTIVE ;  /* 0x000000000000791b */ /* 0x003fe20003800000 */
.L_x_2893:
        /* <DEDUP_REMOVED lines=11> */
.L_x_2894:
[----:B------:R-:W-:Y:S02]  /*2080*/  IMAD.MOV.U32 R19, RZ, RZ, R32 ;  /* 0x000000ffff137224 */ /* 0x000fe400078e0020 */
[----:B------:R-:W-:-:S07]  /*2090*/  IMAD.MOV.U32 R28, RZ, RZ, R20 ;  /* 0x000000ffff1c7224 */ /* 0x000fce00078e0014 */
[----:B------:R-:W-:Y:S05]  /*20a0*/  WARPSYNC.COLLECTIVE R16, `(.L_x_2895) ;  /* 0x0000000010087348 */ /* 0x000fea0003c00000 */
[----:B------:R0:W1:Y:S02]  /*20b0*/  SHFL.BFLY P0, R20, R19, R18, R17 ;  /* 0x0c00001213147389 */ /* 0x0000640000000011 */
[----:B01----:R-:W-:Y:S01]  /*20c0*/  ENDCOLLECTIVE ;  /* 0x000000000000791b */ /* 0x003fe20003800000 */
.L_x_2895:
[----:B------:R-:W-:Y:S01]  /*20d0*/  FSETP.GEU.FTZ.AND P1, PT, R37, R28, PT ;  /* 0x0000001c2500720b */ /* 0x000fe20003f3e000 */
[----:B------:R-:W-:-:S12]  /*20e0*/  IMAD.MOV.U32 R19, RZ, RZ, R31 ;  /* 0x000000ffff137224 */ /* 0x000fd800078e001f */
[----:B------:R-:W-:Y:S01]  /*20f0*/  @P1 FSETP.NEU.FTZ.AND P2, PT, R37, R28, PT ;  /* 0x0000001c2500120b */ /* 0x000fe20003f5d000 */
[----:B------:R-:W-:-:S12]  /*2100*/  IMAD.MOV.U32 R35, RZ, RZ, R20 ;  /* 0x000000ffff237224 */ /* 0x000fd800078e0014 */
[----:B------:R-:W-:Y:S05]  /*2110*/  WARPSYNC.COLLECTIVE R16, `(.L_x_2896) ;  /* 0x0000000010087348 */ /* 0x000fea0003c00000 */
[----:B------:R0:W1:Y:S02]  /*2120*/  SHFL.BFLY P0, R20, R19, R18, R17 ;  /* 0x0c00001213147389 */ /* 0x0000640000000011 */
[----:B01----:R-:W-:Y:S01]  /*2130*/  ENDCOLLECTIVE ;  /* 0x000000000000791b */ /* 0x003fe20003800000 */
.L_x_2896:
        /* <DEDUP_REMOVED lines=12> */
.L_x_2897:
[----:B------:R-:W-:Y:S02]  /*2200*/  IMAD.MOV.U32 R19, RZ, RZ, R5 ;  /* 0x000000ffff137224 */ /* 0x000fe400078e0005 */
[----:B------:R-:W-:-:S07]  /*2210*/  IMAD.MOV.U32 R21, RZ, RZ, R20 ;  /* 0x000000ffff157224 */ /* 0x000fce00078e0014 */
[----:B------:R-:W-:Y:S05]  /*2220*/  WARPSYNC.COLLECTIVE R16, `(.L_x_2898) ;  /* 0x0000000010087348 */ /* 0x000fea0003c00000 */
[----:B------:R0:W1:Y:S02]  /*2230*/  SHFL.BFLY P0, R20, R19, R18, R17 ;  /* 0x0c00001213147389 */ /* 0x0000640000000011 */
[----:B01----:R-:W-:Y:S01]  /*2240*/  ENDCOLLECTIVE ;  /* 0x000000000000791b */ /* 0x003fe20003800000 */
.L_x_2898:
[----:B------:R-:W-:Y:S02]  /*2250*/  IMAD.MOV.U32 R19, RZ, RZ, R29 ;  /* 0x000000ffff137224 */ /* 0x000fe400078e001d */
[----:B------:R-:W-:-:S07]  /*2260*/  IMAD.MOV.U32 R34, RZ, RZ, R20 ;  /* 0x000000ffff227224 */ /* 0x000fce00078e0014 */
[----:B------:R-:W-:Y:S05]  /*2270*/  WARPSYNC.COLLECTIVE R16, `(.L_x_2899) ;  /* 0x0000000010087348 */ /* 0x000fea0003c00000 */
[----:B------:R0:W1:Y:S02]  /*2280*/  SHFL.BFLY P0, R20, R19, R18, R17 ;  /* 0x0c00001213147389 */ /* 0x0000640000000011 */
[----:B01----:R-:W-:Y:S01]  /*2290*/  ENDCOLLECTIVE ;  /* 0x000000000000791b */ /* 0x003fe20003800000 */
.L_x_2899:
        /* <DEDUP_REMOVED lines=12> */
.L_x_2900:
[----:B------:R-:W-:Y:S02]  /*2360*/  IMAD.MOV.U32 R19, RZ, RZ, R35 ;  /* 0x000000ffff137224 */ /* 0x000fe400078e0023 */
[----:B------:R-:W-:-:S07]  /*2370*/  IMAD.MOV.U32 R21, RZ, RZ, R20 ;  /* 0x000000ffff157224 */ /* 0x000fce00078e0014 */
[----:B------:R-:W-:Y:S05]  /*2380*/  WARPSYNC.COLLECTIVE R16, `(.L_x_2901) ;  /* 0x0000000010087348 */ /* 0x000fea0003c00000 */
[----:B------:R0:W1:Y:S02]  /*2390*/  SHFL.BFLY P0, R20, R19, R18, R17 ;  /* 0x0c00001213147389 */ /* 0x0000640000000011 */
[----:B01----:R-:W-:Y:S01]  /*23a0*/  ENDCOLLECTIVE ;  /* 0x000000000000791b */ /* 0x003fe20003800000 */
.L_x_2901:
[----:B------:R-:W-:Y:S01]  /*23b0*/  FSETP.GEU.FTZ.AND P2, PT, R36, R21, PT ;  /* 0x000000152400720b */ /* 0x000fe20003f5e000 */
[----:B------:R-:W-:-:S12]  /*23c0*/  IMAD.MOV.U32 R19, RZ, RZ, R29 ;  /* 0x000000ffff137224 */ /* 0x000fd800078e001d */
[----:B------:R-:W-:Y:S01]  /*23d0*/  @P2 FSETP.NEU.FTZ.AND P1, PT, R36, R21, PT ;  /* 0x000000152400220b */ /* 0x000fe20003f3d000 */
[----:B------:R-:W-:-:S12]  /*23e0*/  IMAD.MOV.U32 R28, RZ, RZ, R20 ;  /* 0x000000ffff1c7224 */ /* 0x000fd800078e0014 */
[----:B------:R-:W-:Y:S05]  /*23f0*/  WARPSYNC.COLLECTIVE R16, `(.L_x_2902) ;  /* 0x0000000010087348 */ /* 0x000fea0003c00000 */
[----:B------:R0:W1:Y:S02]  /*2400*/  SHFL.BFLY P0, R20, R19, R18, R17 ;  /* 0x0c00001213147389 */ /* 0x0000640000000011 */
[----:B01----:R-:W-:Y:S01]  /*2410*/  ENDCOLLECTIVE ;  /* 0x000000000000791b */ /* 0x003fe20003800000 */
.L_x_2902:
        /* <DEDUP_REMOVED lines=11> */
.L_x_2903:
[----:B------:R-:W-:Y:S02]  /*24d0*/  IMAD.MOV.U32 R19, RZ, RZ, R34 ;  /* 0x000000ffff137224 */ /* 0x000fe400078e0022 */
[----:B------:R-:W-:-:S07]  /*24e0*/  IMAD.MOV.U32 R5, RZ, RZ, R20 ;  /* 0x000000ffff057224 */ /* 0x000fce00078e0014 */
[----:B------:R-:W-:Y:S05]  /*24f0*/  WARPSYNC.COLLECTIVE R16, `(.L_x_2904) ;  /* 0x0000000010087348 */ /* 0x000fea0003c00000 */
[----:B------:R0:W1:Y:S02]  /*2500*/  SHFL.BFLY P0, R20, R19, R18, R17 ;  /* 0x0c00001213147389 */ /* 0x0000640000000011 */
[----:B01----:R-:W-:Y:S01]  /*2510*/  ENDCOLLECTIVE ;  /* 0x000000000000791b */ /* 0x003fe20003800000 */
.L_x_2904:
[----:B------:R-:W-:Y:S02]  /*2520*/  IMAD.MOV.U32 R19, RZ, RZ, R21 ;  /* 0x000000ffff137224 */ /* 0x000fe400078e0015 */
[----:B------:R-:W-:-:S07]  /*2530*/  IMAD.MOV.U32 R31, RZ, RZ, R20 ;  /* 0x000000ffff1f7224 */ /* 0x000fce00078e0014 */
[----:B------:R-:W-:Y:S05]  /*2540*/  WARPSYNC.COLLECTIVE R16, `(.L_x_2905) ;  /* 0x0000000010087348 */ /* 0x000fea0003c00000 */
[----:B------:R0:W1:Y:S02]  /*2550*/  SHFL.BFLY P0, R20, R19, R18, R17 ;  /* 0x0c00001213147389 */ /* 0x0000640000000011 */
[----:B01----:R-:W-:Y:S01]  /*2560*/  ENDCOLLECTIVE ;  /* 0x000000000000791b */ /* 0x003fe20003800000 */
.L_x_2905:
[----:B------:R-:W-:Y:S05]  /*2570*/  BRA `(.L_x_2906) ;  /* 0xffffffe400d47947 */ /* 0x000fea000383ffff */
.L_x_2879:
        /* <DEDUP_REMOVED lines=8> */
.L_x_2908:
[----:B------:R-:W-:Y:S05]  /*2600*/  BSYNC B1 ;  /* 0x0000000000017941 */ /* 0x000fea0003800000 */
.L_x_2907:
        /* <DEDUP_REMOVED lines=9> */
.L_x_2909:
[----:B------:R-:W-:Y:S01]  /*26a0*/  FSETP.GEU.FTZ.AND P2, PT, R34, R21, PT ;  /* 0x000000152200720b */ /* 0x000fe20003f5e000 */
[----:B------:R-:W-:Y:S02]  /*26b0*/  IMAD.MOV.U32 R19, RZ, RZ, R35 ;  /* 0x000000ffff137224 */ /* 0x000fe400078e0023 */
[----:B------:R-:W-:-:S10]  /*26c0*/  IMAD.MOV.U32 R31, RZ, RZ, R20 ;  /* 0x000000ffff1f7224 */ /* 0x000fd400078e0014 */
[----:B------:R-:W-:Y:S05]  /*26d0*/  WARPSYNC.COLLECTIVE R16, `(.L_x_2910) ;  /* 0x0000000010087348 */ /* 0x000fea0003c00000 */
[----:B------:R0:W1:Y:S02]  /*26e0*/  SHFL.BFLY P0, R20, R19, R18, R17 ;  /* 0x0c00001213147389 */ /* 0x0000640000000011 */
[----:B01----:R-:W-:Y:S01]  /*26f0*/  ENDCOLLECTIVE ;  /* 0x000000000000791b */ /* 0x003fe20003800000 */
.L_x_2910:
        /* <DEDUP_REMOVED lines=11> */
.L_x_2911:
[----:B------:R-:W-:Y:S02]  /*27b0*/  IMAD.MOV.U32 R19, RZ, RZ, R31 ;  /* 0x000000ffff137224 */ /* 0x000fe400078e001f */
[----:B------:R-:W-:-:S07]  /*27c0*/  IMAD.MOV.U32 R28, RZ, RZ, R20 ;  /* 0x000000ffff1c7224 */ /* 0x000fce00078e0014 */
[----:B------:R-:W-:Y:S05]  /*27d0*/  WARPSYNC.COLLECTIVE R16, `(.L_x_2912) ;  /* 0x0000000010087348 */ /* 0x000fea0003c00000 */
[----:B------:R0:W1:Y:S02]  /*27e0*/  SHFL.BFLY P0, R20, R19, R18, R17 ;  /* 0x0c00001213147389 */ /* 0x0000640000000011 */
[----:B01----:R-:W-:Y:S01]  /*27f0*/  ENDCOLLECTIVE ;  /* 0x000000000000791b */ /* 0x003fe20003800000 */
.L_x_2912:
[----:B------:R-:W-:Y:S01]  /*2800*/  FSETP.GEU.FTZ.AND P1, PT, R29, R28, PT ;  /* 0x0000001c1d00720b */ /* 0x000fe20003f3e000 */
[----:B------:R-:W-:-:S12]  /*2810*/  IMAD.MOV.U32 R19, RZ, RZ, R33 ;  /* 0x000000ffff137224 */ /* 0x000fd800078e0021 */
[----:B------:R-:W-:Y:S01]  /*2820*/  @P1 FSETP.NEU.FTZ.AND P2, PT, R29, R28, PT ;  /* 0x0000001c1d00120b */ /* 0x000fe20003f5d000 */
[----:B------:R-:W-:-:S12]  /*2830*/  IMAD.MOV.U32 R34, RZ, RZ, R20 ;  /* 0x000000ffff227224 */ /* 0x000fd800078e0014 */
[----:B------:R-:W-:Y:S05]  /*2840*/  WARPSYNC.COLLECTIVE R16, `(.L_x_2913) ;  /* 0x0000000010087348 */ /* 0x000fea0003c00000 */
[----:B------:R0:W1:Y:S02]  /*2850*/  SHFL.BFLY P0, R20, R19, R18, R17 ;  /* 0x0c00001213147389 */ /* 0x0000640000000011 */
[----:B01----:R-:W-:Y:S01]  /*2860*/  ENDCOLLECTIVE ;  /* 0x000000000000791b */ /* 0x003fe20003800000 */
.L_x_2913:
        /* <DEDUP_REMOVED lines=12> */
.L_x_2914:
[----:B------:R-:W-:Y:S02]  /*2930*/  IMAD.MOV.U32 R19, RZ, RZ, R32 ;  /* 0x000000ffff137224 */ /* 0x000fe400078e0020 */
[----:B------:R-:W-:-:S07]  /*2940*/  IMAD.MOV.U32 R21, RZ, RZ, R20 ;  /* 0x000000ffff157224 */ /* 0x000fce00078e0014 */
[----:B------:R-:W-:Y:S05]  /*2950*/  WARPSYNC.COLLECTIVE R16, `(.L_x_2915) ;  /* 0x0000000010087348 */ /* 0x000fea0003c00000 */
[----:B------:R0:W1:Y:S02]  /*2960*/  SHFL.BFLY P0, R20, R19, R18, R17 ;  /* 0x0c00001213147389 */ /* 0x0000640000000011 */
[----:B01----:R-:W-:Y:S01]  /*2970*/  ENDCOLLECTIVE ;  /* 0x000000000000791b */ /* 0x003fe20003800000 */
.L_x_2915:
[----:B------:R-:W-:Y:S02]  /*2980*/  IMAD.MOV.U32 R19, RZ, RZ, R29 ;  /* 0x000000ffff137224 */ /* 0x000fe400078e001d */
[----:B------:R-:W-:-:S07]  /*2990*/  IMAD.MOV.U32 R33, RZ, RZ, R20 ;  /* 0x000000ffff217224 */ /* 0x000fce00078e0014 */
[----:B------:R-:W-:Y:S05]  /*29a0*/  WARPSYNC.COLLECTIVE R16, `(.L_x_2916) ;  /* 0x0000000010087348 */ /* 0x000fea0003c00000 */
[----:B------:R0:W1:Y:S02]  /*29b0*/  SHFL.BFLY P0, R20, R19, R18, R17 ;  /* 0x0c00001213147389 */ /* 0x0000640000000011 */
[----:B01----:R-:W-:Y:S01]  /*29c0*/  ENDCOLLECTIVE ;  /* 0x000000000000791b */ /* 0x003fe20003800000 */
.L_x_2916:
        /* <DEDUP_REMOVED lines=12> */
.L_x_2917:
[----:B------:R-:W-:Y:S02]  /*2a90*/  IMAD.MOV.U32 R19, RZ, RZ, R33 ;  /* 0x000000ffff137224 */ /* 0x000fe400078e0021 */
[----:B------:R-:W-:-:S07]  /*2aa0*/  IMAD.MOV.U32 R21, RZ, RZ, R20 ;  /* 0x000000ffff157224 */ /* 0x000fce00078e0014 */
[----:B------:R-:W-:Y:S05]  /*2ab0*/  WARPSYNC.COLLECTIVE R16, `(.L_x_2918) ;  /* 0x0000000010087348 */ /* 0x000fea0003c00000 */
[----:B------:R0:W1:Y:S02]  /*2ac0*/  SHFL.BFLY P0, R20, R19, R18, R17 ;  /* 0x0c00001213147389 */ /* 0x0000640000000011 */
[----:B01----:R-:W-:Y:S01]  /*2ad0*/  ENDCOLLECTIVE ;  /* 0x000000000000791b */ /* 0x003fe20003800000 */
.L_x_2918:
[----:B------:R-:W-:Y:S01]  /*2ae0*/  FSETP.GEU.FTZ.AND P2, PT, R34, R21, PT ;  /* 0x000000152200720b */ /* 0x000fe20003f5e000 */
[----:B------:R-:W-:-:S12]  /*2af0*/  IMAD.MOV.U32 R19, RZ, RZ, R29 ;  /* 0x000000ffff137224 */ /* 0x000fd800078e001d */
[----:B------:R-:W-:Y:S01]  /*2b00*/  @P2 FSETP.NEU.FTZ.AND P1, PT, R34, R21, PT ;  /* 0x000000152200220b */ /* 0x000fe20003f3d000 */
[----:B------:R-:W-:-:S12]  /*2b10*/  IMAD.MOV.U32 R28, RZ, RZ, R20 ;  /* 0x000000ffff1c7224 */ /* 0x000fd800078e0014 */
[----:B------:R-:W-:Y:S05]  /*2b20*/  WARPSYNC.COLLECTIVE R16, `(.L_x_2919) ;  /* 0x0000000010087348 */ /* 0x000fea0003c00000 */
[----:B------:R0:W1:Y:S02]  /*2b30*/  SHFL.BFLY P0, R20, R19, R18, R17 ;  /* 0x0c00001213147389 */ /* 0x0000640000000011 */
[----:B01----:R-:W-:Y:S01]  /*2b40*/  ENDCOLLECTIVE ;  /* 0x000000000000791b */ /* 0x003fe20003800000 */
.L_x_2919:
        /* <DEDUP_REMOVED lines=11> */
.L_x_2920:
[----:B------:R-:W-:Y:S02]  /*2c00*/  IMAD.MOV.U32 R19, RZ, RZ, R34 ;  /* 0x000000ffff137224 */ /* 0x000fe400078e0022 */
[----:B------:R-:W-:-:S07]  /*2c10*/  IMAD.MOV.U32 R21, RZ, RZ, R20 ;  /* 0x000000ffff157224 */ /* 0x000fce00078e0014 */
[----:B------:R-:W-:Y:S05]  /*2c20*/  WARPSYNC.COLLECTIVE R16, `(.L_x_2921) ;  /* 0x0000000010087348 */ /* 0x000fea0003c00000 */
[----:B------:R0:W1:Y:S02]  /*2c30*/  SHFL.BFLY P0, R20, R19, R18, R17 ;  /* 0x0c00001213147389 */ /* 0x0000640000000011 */
[----:B01----:R-:W-:Y:S01]  /*2c40*/  ENDCOLLECTIVE ;  /* 0x000000000000791b */ /* 0x003fe20003800000 */
.L_x_2921:
[----:B------:R-:W-:Y:S02]  /*2c50*/  IMAD.MOV.U32 R19, RZ, RZ, R35 ;  /* 0x000000ffff137224 */ /* 0x000fe400078e0023 */
[----:B------:R-:W-:-:S07]  /*2c60*/  IMAD.MOV.U32 R31, RZ, RZ, R20 ;  /* 0x000000ffff1f7224 */ /* 0x000fce00078e0014 */
[----:B------:R-:W-:Y:S05]  /*2c70*/  WARPSYNC.COLLECTIVE R16, `(.L_x_2922) ;  /* 0x0000000010087348 */ /* 0x000fea0003c00000 */
[----:B------:R0:W1:Y:S02]  /*2c80*/  SHFL.BFLY P0, R20, R19, R18, R17 ;  /* 0x0c00001213147389 */ /* 0x0000640000000011 */
[----:B01----:R-:W-:Y:S01]  /*2c90*/  ENDCOLLECTIVE ;  /* 0x000000000000791b */ /* 0x003fe20003800000 */
.L_x_2922:
[----:B------:R-:W-:Y:S05]  /*2ca0*/  BRA `(.L_x_2923) ;  /* 0xffffffe800607947 */ /* 0x000fea000383ffff */
.L_x_2924:
        /* <DEDUP_REMOVED lines=13> */
.L_x_12172:


//--------------------- .text._ZN4vllm3moe10topkGatingILi8ELi128ELi4ELi16ELi32Ej6__halfLNS0_11ScoringFuncE1EEEvPKT5_PKbPfiPT4_PiiiibPKf --------------------------
	.section	.text._ZN4vllm3moe10topkGatingILi8ELi128ELi4ELi16ELi32Ej6__halfLNS0_11ScoringFuncE1EEEvPKT5_PKbPfiPT4_PiiiibPKf,"ax",@progbits
	.align	128
        .global         _ZN4vllm3moe10topkGatingILi8ELi128ELi4ELi16ELi32Ej6__halfLNS0_11ScoringFuncE1EEEvPKT5_PKbPfiPT4_PiiiibPKf
        .type           _ZN4vllm3moe10topkGatingILi8ELi128ELi4ELi16ELi32Ej6__halfLNS0_11ScoringFuncE1EEEvPKT5_PKbPfiPT4_PiiiibPKf,@function
        .size           _ZN4vllm3moe10topkGatingILi8ELi128ELi4ELi16ELi32Ej6__halfLNS0_11ScoringFuncE1EEEvPKT5_PKbPfiPT4_PiiiibPKf,(.L_x_12173 - _ZN4vllm3moe10topkGatingILi8ELi128ELi4ELi16ELi32Ej6__halfLNS0_11ScoringFuncE1EEEvPKT5_PKbPfiPT4_PiiiibPKf)
        .other          _ZN4vllm3moe10topkGatingILi8ELi128ELi4ELi16ELi32Ej6__halfLNS0_11ScoringFuncE1EEEvPKT5_PKbPfiPT4_PiiiibPKf,@"STO_CUDA_ENTRY STV_DEFAULT"
_ZN4vllm3moe10topkGatingILi8ELi128ELi4ELi16ELi32Ej6__halfLNS0_11ScoringFuncE1EEEvPKT5_PKbPfiPT4_PiiiibPKf:
.text._ZN4vllm3moe10topkGatingILi8ELi128ELi4ELi16ELi32Ej6__halfLNS0_11ScoringFuncE1EEEvPKT5_PKbPfiPT4_PiiiibPKf:
        /* <DEDUP_REMOVED lines=128> */
.L_x_2933:
        /* <DEDUP_REMOVED lines=68> */
.L_x_2958:
        /* <DEDUP_REMOVED lines=27> */
.L_x_2929:
[----:B------:R-:W-:Y:S05]  /*0df0*/  BSYNC B1 ;  /* 0x0000000000017941 */ /* 0x000fea0003800000 */
.L_x_2928:
        /* <DEDUP_REMOVED lines=36> */
.L_x_2932:
[----:B------:R-:W-:Y:S05]  /*1040*/  BSYNC B1 ;  /* 0x0000000000017941 */ /* 0x000fea0003800000 */
.L_x_2931:
[----:B------:R-:W-:Y:S05]  /*1050*/  BRA `(.L_x_2933) ;  /* 0xfffffff400e87947 */ /* 0x000fea000383ffff */
.L_x_2926:
[----:B------:R-:W-:Y:S01]  /*1060*/  IMAD.MOV.U32 R31, RZ, RZ, RZ ;  /* 0x000000ffff1f7224 */ /* 0x000fe200078e00ff */
[----:B------:R-:W-:Y:S01]  /*1070*/  ULDC UR10, c[0x0][0x228] ;  /* 0x00008a00000a7ab9 */ /* 0x000fe20000000800 */
[----:B------:R-:W-:Y:S01]  /*1080*/  ULDC UR11, c[0x0][0x240] ;  /* 0x00009000000b7ab9 */ /* 0x000fe20000000800 */
[----:B------:R-:W-:Y:S01]  /*1090*/  ULDC UR5, c[0x0][0x248] ;  /* 0x0000920000057ab9 */ /* 0x000fe20000000800 */
[----:B------:R-:W-:-:S05]  /*10a0*/  ULDC.64 UR8, c[0x0][0x240] ;  /* 0x0000900000087ab9 */ /* 0x000fca0000000a00 */
.L_x_2939:
        /* <DEDUP_REMOVED lines=68> */
.L_x_2972:
        /* <DEDUP_REMOVED lines=26> */
.L_x_2936:
[----:B------:R-:W-:Y:S05]  /*1690*/  BSYNC B1 ;  /* 0x0000000000017941 */ /* 0x000fea0003800000 */
.L_x_2935:
        /* <DEDUP_REMOVED lines=36> */
.L_x_2938:
[----:B------:R-:W-:Y:S05]  /*18e0*/  BSYNC B1 ;  /* 0x0000000000017941 */ /* 0x000fea0003800000 */
.L_x_2937:
[----:B------:R-:W-:Y:S05]  /*18f0*/  BRA `(.L_x_2939) ;  /* 0xfffffff400ec7947 */ /* 0x000fea000383ffff */
.L_x_2930:
[----:B------:R-:W-:Y:S05]  /*1900*/  BSYNC B0 ;  /* 0x0000000000007941 */ /* 0x000fea0003800000 */
.L_x_2925:
        /* <DEDUP_REMOVED lines=20> */
.L_x_2942:
        /* <DEDUP_REMOVED lines=18> */
.L_x_2941:
[----:B------:R-:W-:Y:S05]  /*1b70*/  BSYNC B0 ;  /* 0x0000000000007941 */ /* 0x000fea0003800000 */
.L_x_2940:
        /* <DEDUP_REMOVED lines=13> */
.L_x_2944:
        /* <DEDUP_REMOVED lines=11> */
.L_x_2943:
[----:B------:R-:W-:Y:S05]  /*1d00*/  EXIT ;  /* 0x000000000000794d */ /* 0x000fea0003800000 */
.L_x_2927:
        /* <DEDUP_REMOVED lines=8> */
.L_x_2946:
[----:B------:R-:W-:Y:S05]  /*1d90*/  BSYNC B1 ;  /* 0x0000000000017941 */ /* 0x000fea0003800000 */
.L_x_2945:
        /* <DEDUP_REMOVED lines=8> */
.L_x_2947:
[----:B------:R-:W-:Y:S01]  /*1e20*/  FSETP.GEU.FTZ.AND P2, PT, R32, R21, PT ;  /* 0x000000152000720b */ /* 0x000fe20003f5e000 */
[----:B------:R-:W-:-:S12]  /*1e30*/  IMAD.MOV.U32 R18, RZ, RZ, R34 ;  /* 0x000000ffff127224 */ /* 0x000fd800078e0022 */
[----:B------:R-:W-:Y:S01]  /*1e40*/  @P2 FSETP.NEU.FTZ.AND P1, PT, R32, R21, PT ;  /* 0x000000152000220b */ /* 0x000fe20003f3d000 */
[----:B------:R-:W-:-:S12]  /*1e50*/  IMAD.MOV.U32 R29, RZ, RZ, R19 ;  /* 0x000000ffff1d7224 */ /* 0x000fd800078e0013 */
[----:B------:R-:W-:Y:S05]  /*1e60*/  WARPSYNC.COLLECTIVE R5, `(.L_x_2948) ;  /* 0x0000000005087348 */ /* 0x000fea0003c00000 */
[----:B------:R0:W1:Y:S02]  /*1e70*/  SHFL.BFLY P0, R19, R18, R17, R16 ;  /* 0x0c00001112137389 */ /* 0x0000640000000010 */
[----:B01----:R-:W-:Y:S01]  /*1e80*/  ENDCOLLECTIVE ;  /* 0x000000000000791b */ /* 0x003fe20003800000 */
.L_x_2948:
        /* <DEDUP_REMOVED lines=12> */
.L_x_2949:
[----:B------:R-:W-:Y:S02]  /*1f50*/  IMAD.MOV.U32 R18, RZ, RZ, R21 ;  /* 0x000000ffff127224 */ /* 0x000fe400078e0015 */
[----:B------:R-:W-:-:S07]  /*1f60*/  IMAD.MOV.U32 R31, RZ, RZ, R19 ;  /* 0x000000ffff1f7224 */ /* 0x000fce00078e0013 */
[----:B------:R-:W-:Y:S05]  /*1f70*/  WARPSYNC.COLLECTIVE R5, `(.L_x_2950) ;  /* 0x0000000005087348 */ /* 0x000fea0003c00000 */
[----:B------:R0:W1:Y:S02]  /*1f80*/  SHFL.BFLY P0, R19, R18, R17, R16 ;  /* 0x0c00001112137389 */ /* 0x0000640000000010 */
[----:B01----:R-:W-:Y:S01]  /*1f90*/  ENDCOLLECTIVE ;  /* 0x000000000000791b */ /* 0x003fe20003800000 */
.L_x_2950:
[----:B------:R-:W-:Y:S02]  /*1fa0*/  IMAD.MOV.U32 R18, RZ, RZ, R28 ;  /* 0x000000ffff127224 */ /* 0x000fe400078e001c */
[----:B------:R-:W-:-:S07]  /*1fb0*/  IMAD.MOV.U32 R32, RZ, RZ, R19 ;  /* 0x000000ffff207224 */ /* 0x000fce00078e0013 */
[----:B------:R-:W-:Y:S05]  /*1fc0*/  WARPSYNC.COLLECTIVE R5, `(.L_x_2951) ;  /* 0x0000000005087348 */ /* 0x000fea0003c00000 */
[----:B------:R0:W1:Y:S02]  /*1fd0*/  SHFL.BFLY P0, R19, R18, R17, R16 ;  /* 0x0c00001112137389 */ /* 0x0000640000000010 */
[----:B01----:R-:W-:Y:S01]  /*1fe0*/  ENDCOLLECTIVE ;  /* 0x000000000000791b */ /* 0x003fe20003800000 */
.L_x_2951:
        /* <DEDUP_REMOVED lines=12> */
.L_x_2952:
[----:B------:R-:W-:Y:S02]  /*20b0*/  IMAD.MOV.U32 R18, RZ, RZ, R35 ;  /* 0x000000ffff127224 */ /* 0x000fe400078e0023 */
[----:B------:R-:W-:-:S07]  /*20c0*/  IMAD.MOV.U32 R29, RZ, RZ, R19 ;  /* 0x000000ffff1d7224 */ /* 0x000fce00078e0013 */
[----:B------:R-:W-:Y:S05]  /*20d0*/  WARPSYNC.COLLECTIVE R5, `(.L_x_2953) ;  /* 0x0000000005087348 */ /* 0x000fea0003c00000 */
[----:B------:R0:W1:Y:S02]  /*20e0*/  SHFL.BFLY P0, R19, R18, R17, R16 ;  /* 0x0c00001112137389 */ /* 0x0000640000000010 */
[----:B01----:R-:W-:Y:S01]  /*20f0*/  ENDCOLLECTIVE ;  /* 0x000000000000791b */ /* 0x003fe20003800000 */
.L_x_2953:
[----:B------:R-:W-:Y:S01]  /*2100*/  FSETP.GEU.FTZ.AND P2, PT, R34, R29, PT ;  /* 0x0000001d2200720b */ /* 0x000fe20003f5e000 */
[----:B------:R-:W-:-:S12]  /*2110*/  IMAD.MOV.U32 R18, RZ, RZ, R28 ;  /* 0x000000ffff127224 */ /* 0x000fd800078e001c */
[----:B------:R-:W-:Y:S01]  /*2120*/  @P2 FSETP.NEU.FTZ.AND P1, PT, R34, R29, PT ;  /* 0x0000001d2200220b */ /* 0x000fe20003f3d000 */
[----:B------:R-:W-:-:S12]  /*2130*/  IMAD.MOV.U32 R20, RZ, RZ, R19 ;  /* 0x000000ffff147224 */ /* 0x000fd800078e0013 */
[----:B------:R-:W-:Y:S05]  /*2140*/  WARPSYNC.COLLECTIVE R5, `(.L_x_2954) ;  /* 0x0000000005087348 */ /* 0x000fea0003c00000 */
[----:B------:R0:W1:Y:S02]  /*2150*/  SHFL.BFLY P0, R19, R18, R17, R16 ;  /* 0x0c00001112137389 */ /* 0x0000640000000010 */
[----:B01----:R-:W-:Y:S01]  /*2160*/  ENDCOLLECTIVE ;  /* 0x000000000000791b */ /* 0x003fe20003800000 */
.L_x_2954:
        /* <DEDUP_REMOVED lines=11> */
.L_x_2955:
[----:B------:R-:W-:Y:S02]  /*2220*/  IMAD.MOV.U32 R18, RZ, RZ, R32 ;  /* 0x000000ffff127224 */ /* 0x000fe400078e0020 */
[----:B------:R-:W-:-:S07]  /*2230*/  IMAD.MOV.U32 R20, RZ, RZ, R19 ;  /* 0x000000ffff147224 */ /* 0x000fce00078e0013 */
[----:B------:R-:W-:Y:S05]  /*2240*/  WARPSYNC.COLLECTIVE R5, `(.L_x_2956) ;  /* 0x0000000005087348 */ /* 0x000fea0003c00000 */
[----:B------:R0:W1:Y:S02]  /*2250*/  SHFL.BFLY P0, R19, R18, R17, R16 ;  /* 0x0c00001112137389 */ /* 0x0000640000000010 */
[----:B01----:R-:W-:Y:S01]  /*2260*/  ENDCOLLECTIVE ;  /* 0x000000000000791b */ /* 0x003fe20003800000 */
.L_x_2956:
[----:B------:R-:W-:Y:S02]  /*2270*/  IMAD.MOV.U32 R18, RZ, RZ, R34 ;  /* 0x000000ffff127224 */ /* 0x000fe400078e0022 */
[----:B------:R-:W-:-:S07]  /*2280*/  IMAD.MOV.U32 R31, RZ, RZ, R19 ;  /* 0x000000ffff1f7224 */ /* 0x000fce00078e0013 */
[----:B------:R-:W-:Y:S05]  /*2290*/  WARPSYNC.COLLECTIVE R5, `(.L_x_2957) ;  /* 0x0000000005087348 */ /* 0x000fea0003c00000 */
[----:B------:R0:W1:Y:S02]  /*22a0*/  SHFL.BFLY P0, R19, R18, R17, R16 ;  /* 0x0c00001112137389 */ /* 0x0000640000000010 */
[----:B01----:R-:W-:Y:S01]  /*22b0*/  ENDCOLLECTIVE ;  /* 0x000000000000791b */ /* 0x003fe20003800000 */
.L_x_2957:
[----:B------:R-:W-:Y:S01]  /*22c0*/  PLOP3.LUT P0, PT, PT, PT, PT, 0x80, 0x0 ;  /* 0x000000000000781c */ /* 0x000fe20003f0f070 */
[----:B------:R-:W-:-:S12]  /*22d0*/  BRA `(.L_x_2958) ;  /* 0xffffffe800587947 */ /* 0x000fd8000383ffff */
.L_x_2934:
        /* <DEDUP_REMOVED lines=8> */
.L_x_2960:
[----:B------:R-:W-:Y:S05]  /*2360*/  BSYNC B1 ;  /* 0x0000000000017941 */ /* 0x000fea0003800000 */
.L_x_2959:
        /* <DEDUP_REMOVED lines=8> */
.L_x_2961:
[----:B------:R-:W-:Y:S01]  /*23f0*/  FSETP.GEU.FTZ.AND P2, PT, R33, R20, PT ;  /* 0x000000142100720b */ /* 0x000fe20003f5e000 */
[----:B------:R-:W-:-:S12]  /*2400*/  IMAD.MOV.U32 R18, RZ, RZ, R32 ;  /* 0x000000ffff127224 */ /* 0x000fd800078e0020 */
[----:B------:R-:W-:Y:S01]  /*2410*/  @P2 FSETP.NEU.FTZ.AND P1, PT, R33, R20, PT ;  /* 0x000000142100220b */ /* 0x000fe20003f3d000 */
[----:B------:R-:W-:-:S12]  /*2420*/  IMAD.MOV.U32 R21, RZ, RZ, R19 ;  /* 0x000000ffff157224 */ /* 0x000fd800078e0013 */
[----:B------:R-:W-:Y:S05]  /*2430*/  WARPSYNC.COLLECTIVE R5, `(.L_x_2962) ;  /* 0x0000000005087348 */ /* 0x000fea0003c00000 */
[----:B------:R0:W1:Y:S02]  /*2440*/  SHFL.BFLY P0, R19, R18, R17, R16 ;  /* 0x0c00001112137389 */ /* 0x0000640000000010 */
[----:B01----:R-:W-:Y:S01]  /*2450*/  ENDCOLLECTIVE ;  /* 0x000000000000791b */ /* 0x003fe20003800000 */
.L_x_2962:
        /* <DEDUP_REMOVED lines=12> */
.L_x_2963:
[----:B------:R-:W-:Y:S02]  /*2520*/  IMAD.MOV.U32 R18, RZ, RZ, R21 ;  /* 0x000000ffff127224 */ /* 0x000fe400078e0015 */
[----:B------:R-:W-:-:S07]  /*2530*/  IMAD.MOV.U32 R29, RZ, RZ, R19 ;  /* 0x000000ffff1d7224 */ /* 0x000fce00078e0013 */
[----:B------:R-:W-:Y:S05]  /*2540*/  WARPSYNC.COLLECTIVE R5, `(.L_x_2964) ;  /* 0x0000000005087348 */ /* 0x000fea0003c00000 */
[----:B------:R0:W1:Y:S02]  /*2550*/  SHFL.BFLY P0, R19, R18, R17, R16 ;  /* 0x0c00001112137389 */ /* 0x0000640000000010 */
[----:B01----:R-:W-:Y:S01]  /*2560*/  ENDCOLLECTIVE ;  /* 0x000000000000791b */ /* 0x003fe20003800000 */
.L_x_2964:
[----:B------:R-:W-:Y:S02]  /*2570*/  IMAD.MOV.U32 R18, RZ, RZ, R20 ;  /* 0x000000ffff127224 */ /* 0x000fe400078e0014 */
[----:B------:R-:W-:-:S07]  /*2580*/  IMAD.MOV.U32 R32, RZ, RZ, R19 ;  /* 0x000000ffff207224 */ /* 0x000fce00078e0013 */
[----:B------:R-:W-:Y:S05]  /*2590*/  WARPSYNC.COLLECTIVE R5, `(.L_x_2965) ;  /* 0x0000000005087348 */ /* 0x000fea0003c00000 */
[----:B------:R0:W1:Y:S02]  /*25a0*/  SHFL.BFLY P0, R19, R18, R17, R16 ;  /* 0x0c00001112137389 */ /* 0x0000640000000010 */
[----:B01----:R-:W-:Y:S01]  /*25b0*/  ENDCOLLECTIVE ;  /* 0x000000000000791b */ /* 0x003fe20003800000 */
.L_x_2965:
        /* <DEDUP_REMOVED lines=12> */
.L_x_2966:
[----:B------:R-:W-:Y:S02]  /*2680*/  IMAD.MOV.U32 R18, RZ, RZ, R33 ;  /* 0x000000ffff127224 */ /* 0x000fe400078e0021 */
[----:B------:R-:W-:-:S07]  /*2690*/  IMAD.MOV.U32 R29, RZ, RZ, R19 ;  /* 0x000000ffff1d7224 */ /* 0x000fce00078e0013 */
[----:B------:R-:W-:Y:S05]  /*26a0*/  WARPSYNC.COLLECTIVE R5, `(.L_x_2967) ;  /* 0x0000000005087348 */ /* 0x000fea0003c00000 */
[----:B------:R0:W1:Y:S02]  /*26b0*/  SHFL.BFLY P0, R19, R18, R17, R16 ;  /* 0x0c00001112137389 */ /* 0x0000640000000010 */
[----:B01----:R-:W-:Y:S01]  /*26c0*/  ENDCOLLECTIVE ;  /* 0x000000000000791b */ /* 0x003fe20003800000 */
.L_x_2967:
[----:B------:R-:W-:Y:S01]  /*26d0*/  FSETP.GEU.FTZ.AND P2, PT, R36, R29, PT ;  /* 0x0000001d2400720b */ /* 0x000fe20003f5e000 */
[----:B------:R-:W-:-:S12]  /*26e0*/  IMAD.MOV.U32 R18, RZ, RZ, R34 ;  /* 0x000000ffff127224 */ /* 0x000fd800078e0022 */
[----:B------:R-:W-:Y:S01]  /*26f0*/  @P2 FSETP.NEU.FTZ.AND P1, PT, R36, R29, PT ;  /* 0x0000001d2400220b */ /* 0x000fe20003f3d000 */
[----:B------:R-:W-:-:S12]  /*2700*/  IMAD.MOV.U32 R20, RZ, RZ, R19 ;  /* 0x000000ffff147224 */ /* 0x000fd800078e0013 */
[----:B------:R-:W-:Y:S05]  /*2710*/  WARPSYNC.COLLECTIVE R5, `(.L_x_2968) ;  /* 0x0000000005087348 */ /* 0x000fea0003c00000 */
[----:B------:R0:W1:Y:S02]  /*2720*/  SHFL.BFLY P0, R19, R18, R17, R16 ;  /* 0x0c00001112137389 */ /* 0x0000640000000010 */
[----:B01----:R-:W-:Y:S01]  /*2730*/  ENDCOLLECTIVE ;  /* 0x000000000000791b */ /* 0x003fe20003800000 */
.L_x_2968:
        /* <DEDUP_REMOVED lines=11> */
.L_x_2969:
[----:B------:R-:W-:Y:S02]  /*27f0*/  IMAD.MOV.U32 R18, RZ, RZ, R32 ;  /* 0x000000ffff127224 */ /* 0x000fe400078e0020 */
[----:B------:R-:W-:-:S07]  /*2800*/  IMAD.MOV.U32 R20, RZ, RZ, R19 ;  /* 0x000000ffff147224 */ /* 0x000fce00078e0013 */
[----:B------:R-:W-:Y:S05]  /*2810*/  WARPSYNC.COLLECTIVE R5, `(.L_x_2970) ;  /* 0x0000000005087348 */ /* 0x000fea0003c00000 */
[----:B------:R0:W1:Y:S02]  /*2820*/  SHFL.BFLY P0, R19, R18, R17, R16 ;  /* 0x0c00001112137389 */ /* 0x0000640000000010 */
[----:B01----:R-:W-:Y:S01]  /*2830*/  ENDCOLLECTIVE ;  /* 0x000000000000791b */ /* 0x003fe20003800000 */
.L_x_2970:
[----:B------:R-:W-:Y:S02]  /*2840*/  IMAD.MOV.U32 R18, RZ, RZ, R36 ;  /* 0x000000ffff127224 */ /* 0x000fe400078e0024 */
[----:B------:R-:W-:-:S07]  /*2850*/  IMAD.MOV.U32 R21, RZ, RZ, R19 ;  /* 0x000000ffff157224 */ /* 0x000fce00078e0013 */
[----:B------:R-:W-:Y:S05]  /*2860*/  WARPSYNC.COLLECTIVE R5, `(.L_x_2971) ;  /* 0x0000000005087348 */ /* 0x000fea0003c00000 */
[----:B------:R0:W1:Y:S02]  /*2870*/  SHFL.BFLY P0, R19, R18, R17, R16 ;  /* 0x0c00001112137389 */ /* 0x0000640000000010 */
[----:B01----:R-:W-:Y:S01]  /*2880*/  ENDCOLLECTIVE ;  /* 0x000000000000791b */ /* 0x003fe20003800000 */
.L_x_2971:
[----:B------:R-:W-:Y:S01]  /*2890*/  PLOP3.LUT P0, PT, PT, PT, PT, 0x80, 0x0 ;  /* 0x000000000000781c */ /* 0x000fe20003f0f070 */
[----:B------:R-:W-:-:S12]  /*28a0*/  BRA `(.L_x_2972) ;  /* 0xffffffec00107947 */ /* 0x000fd8000383ffff */
.L_x_2973:
        /* <DEDUP_REMOVED lines=13> */
.L_x_12173:


//--------------------- .text._ZN4vllm3moe10topkGatingILi8ELi64ELi4ELi16ELi32Ej6__halfLNS0_11ScoringFuncE1EEEvPKT5_PKbPfiPT4_PiiiibPKf --------------------------
	.section	.text._ZN4vllm3moe10topkGatingILi8ELi64ELi4ELi16ELi32Ej6__halfLNS0_11ScoringFuncE1EEEvPKT5_PKbPfiPT4_PiiiibPKf,"ax",@progbits
	.align	128
        .global         _ZN4vllm3moe10topkGatingILi8ELi64ELi4ELi16ELi32Ej6__halfLNS0_11ScoringFuncE1EEEvPKT5_PKbPfiPT4_PiiiibPKf
        .type           _ZN4vllm3moe10topkGatingILi8ELi64ELi4ELi16ELi32Ej6__halfLNS0_11ScoringFuncE1EEEvPKT5_PKbPfiPT4_PiiiibPKf,@function
        .size           _ZN4vllm3moe10topkGatingILi8ELi64ELi4ELi16ELi32Ej6__halfLNS0_11ScoringFuncE1EEEvPKT5_PKbPfiPT4_PiiiibPKf,(.L_x_12174 - _ZN4vllm3moe10topkGatingILi8ELi64ELi4ELi16ELi32Ej6__halfLNS0_11ScoringFuncE1EEEvPKT5_PKbPfiPT4_PiiiibPKf)
        .other          _ZN4vllm3moe10topkGatingILi8ELi64ELi4ELi16ELi32Ej6__halfLNS0_11ScoringFuncE1EEEvPKT5_PKbPfiPT4_PiiiibPKf,@"STO_CUDA_ENTRY STV_DEFAULT"
_ZN4vllm3moe10topkGatingILi8ELi64ELi4ELi16ELi32Ej6__halfLNS0_11ScoringFuncE1EEEvPKT5_PKbPfiPT4_PiiiibPKf:
.text._ZN4vllm3moe10topkGatingILi8ELi64ELi4ELi16ELi32Ej6__halfLNS0_11ScoringFuncE1EEEvPKT5_PKbPfiPT4_PiiiibPKf:
        /* <DEDUP_REMOVED lines=128> */
.L_x_2982:
        /* <DEDUP_REMOVED lines=29> */
[----:B0-----:R-:W-:Y:S01]  /*09d0*/  IMAD.IADD R32, R3, 0x1, R16 ;  /* 0x0000000103207824 */ /* 0x001fe200078e0210 */
        /* <DEDUP_REMOVED lines=26> */
.L_x_3004:
        /* <DEDUP_REMOVED lines=28> */
.L_x_2978:
[----:B------:R-:W-:Y:S05]  /*0d40*/  BSYNC B1 ;  /* 0x0000000000017941 */ /* 0x000fea0003800000 */
.L_x_2977:
        /* <DEDUP_REMOVED lines=36> */
.L_x_2981:
[----:B------:R-:W-:Y:S05]  /*0f90*/  BSYNC B1 ;  /* 0x0000000000017941 */ /* 0x000fea0003800000 */
.L_x_2980:
[----:B------:R-:W-:Y:S05]  /*0fa0*/  BRA `(.L_x_2982) ;  /* 0xfffffff800147947 */ /* 0x000fea000383ffff */
.L_x_2975:
[----:B------:R-:W-:Y:S01]  /*0fb0*/  IMAD.MOV.U32 R31, RZ, RZ, RZ ;  /* 0x000000ffff1f7224 */ /* 0x000fe200078e00ff */
[----:B------:R-:W-:Y:S01]  /*0fc0*/  ULDC UR10, c[0x0][0x228] ;  /* 0x00008a00000a7ab9 */ /* 0x000fe20000000800 */
[----:B------:R-:W-:Y:S01]  /*0fd0*/  ULDC UR11, c[0x0][0x240] ;  /* 0x00009000000b7ab9 */ /* 0x000fe20000000800 */
[----:B------:R-:W-:Y:S01]  /*0fe0*/  ULDC UR5, c[0x0][0x248] ;  /* 0x0000920000057ab9 */ /* 0x000fe20000000800 */
[----:B------:R-:W-:-:S05]  /*0ff0*/  ULDC.64 UR8, c[0x0][0x240] ;  /* 0x0000900000087ab9 */ /* 0x000fca0000000a00 */
.L_x_2988:
        /* <DEDUP_REMOVED lines=56> */
.L_x_3015:
        /* <DEDUP_REMOVED lines=27> */
.L_x_2985:
[----:B------:R-:W-:Y:S05]  /*1530*/  BSYNC B1 ;  /* 0x0000000000017941 */ /* 0x000fea0003800000 */
.L_x_2984:
        /* <DEDUP_REMOVED lines=36> */
.L_x_2987:
[----:B------:R-:W-:Y:S05]  /*1780*/  BSYNC B1 ;  /* 0x0000000000017941 */ /* 0x000fea0003800000 */
.L_x_2986:
[----:B------:R-:W-:Y:S05]  /*1790*/  BRA `(.L_x_2988) ;  /* 0xfffffff800187947 */ /* 0x000fea000383ffff */
.L_x_2979:
[----:B------:R-:W-:Y:S05]  /*17a0*/  BSYNC B0 ;  /* 0x0000000000007941 */ /* 0x000fea0003800000 */
.L_x_2974:
        /* <DEDUP_REMOVED lines=20> */
.L_x_2991:
        /* <DEDUP_REMOVED lines=18> */
.L_x_2990:
[----:B------:R-:W-:Y:S05]  /*1a10*/  BSYNC B0 ;  /* 0x0000000000007941 */ /* 0x000fea0003800000 */
.L_x_2989:
        /* <DEDUP_REMOVED lines=13> */
.L_x_2993:
        /* <DEDUP_REMOVED lines=11> */
.L_x_2992:
[----:B------:R-:W-:Y:S05]  /*1ba0*/  EXIT ;  /* 0x000000000000794d */ /* 0x000fea0003800000 */
.L_x_2976:
        /* <DEDUP_REMOVED lines=8> */
.L_x_2995:
[----:B------:R-:W-:Y:S05]  /*1c30*/  BSYNC B1 ;  /* 0x0000000000017941 */ /* 0x000fea0003800000 */
.L_x_2994:
        /* <DEDUP_REMOVED lines=8> */
.L_x_2996:
[----:B------:R-:W-:Y:S01]  /*1cc0*/  FSETP.GEU.FTZ.AND P2, PT, R28, R21, PT ;  /* 0x000000151c00720b */ /* 0x000fe20003f5e000 */
[----:B------:R-:W-:-:S12]  /*1cd0*/  IMAD.MOV.U32 R18, RZ, RZ, R32 ;  /* 0x000000ffff127224 */ /* 0x000fd800078e0020 */
[----:B------:R-:W-:Y:S01]  /*1ce0*/  @P2 FSETP.NEU.FTZ.AND P1, PT, R28, R21, PT ;  /* 0x000000151c00220b */ /* 0x000fe20003f3d000 */
[----:B------:R-:W-:-:S12]  /*1cf0*/  IMAD.MOV.U32 R29, RZ, RZ, R19 ;  /* 0x000000ffff1d7224 */ /* 0x000fd800078e0013 */
[----:B------:R-:W-:Y:S05]  /*1d00*/  WARPSYNC.COLLECTIVE R5, `(.L_x_2997) ;  /* 0x0000000005087348 */ /* 0x000fea0003c00000 */
[----:B------:R0:W1:Y:S02]  /*1d10*/  SHFL.BFLY P0, R19, R18, R17, R16 ;  /* 0x0c00001112137389 */ /* 0x0000640000000010 */
[----:B01----:R-:W-:Y:S01]  /*1d20*/  ENDCOLLECTIVE ;  /* 0x000000000000791b */ /* 0x003fe20003800000 */
.L_x_2997:
        /* <DEDUP_REMOVED lines=11> */
.L_x_2998:
[----:B------:R-:W-:Y:S02]  /*1de0*/  IMAD.MOV.U32 R18, RZ, RZ, R29 ;  /* 0x000000ffff127224 */ /* 0x000fe400078e001d */
[----:B------:R-:W-:-:S07]  /*1df0*/  IMAD.MOV.U32 R21, RZ, RZ, R19 ;  /* 0x000000ffff157224 */ /* 0x000fce00078e0013 */
[----:B------:R-:W-:Y:S05]  /*1e00*/  WARPSYNC.COLLECTIVE R5, `(.L_x_2999) ;  /* 0x0000000005087348 */ /* 0x000fea0003c00000 */
[----:B------:R0:W1:Y:S02]  /*1e10*/  SHFL.BFLY P0, R19, R18, R17, R16 ;  /* 0x0c00001112137389 */ /* 0x0000640000000010 */
[----:B01----:R-:W-:Y:S01]  /*1e20*/  ENDCOLLECTIVE ;  /* 0x000000000000791b */ /* 0x003fe20003800000 */
.L_x_2999:
[----:B------:R-:W-:Y:S01]  /*1e30*/  FSETP.GEU.FTZ.AND P2, PT, R34, R21, PT ;  /* 0x000000152200720b */ /* 0x000fe20003f5e000 */
[----:B------:R-:W-:-:S12]  /*1e40*/  IMAD.MOV.U32 R18, RZ, RZ, R36 ;  /* 0x000000ffff127224 */ /* 0x000fd800078e0024 */
[----:B------:R-:W-:Y:S01]  /*1e50*/  @P2 FSETP.NEU.FTZ.AND P1, PT, R34, R21, PT ;  /* 0x000000152200220b */ /* 0x000fe20003f3d000 */
[----:B------:R-:W-:-:S12]  /*1e60*/  IMAD.MOV.U32 R28, RZ, RZ, R19 ;  /* 0x000000ffff1c7224 */ /* 0x000fd800078e0013 */
[----:B------:R-:W-:Y:S05]  /*1e70*/  WARPSYNC.COLLECTIVE R5, `(.L_x_3000) ;  /* 0x0000000005087348 */ /* 0x000fea0003c00000 */
[----:B------:R0:W1:Y:S02]  /*1e80*/  SHFL.BFLY P0, R19, R18, R17, R16 ;  /* 0x0c00001112137389 */ /* 0x0000640000000010 */
[----:B01----:R-:W-:Y:S01]  /*1e90*/  ENDCOLLECTIVE ;  /* 0x000000000000791b */ /* 0x003fe20003800000 */
.L_x_3000:
        /* <DEDUP_REMOVED lines=11> */
.L_x_3001:
[----:B------:R-:W-:Y:S02]  /*1f50*/  IMAD.MOV.U32 R18, RZ, RZ, R32 ;  /* 0x000000ffff127224 */ /* 0x000fe400078e0020 */
[----:B------:R-:W-:-:S07]  /*1f60*/  IMAD.MOV.U32 R20, RZ, RZ, R19 ;  /* 0x000000ffff147224 */ /* 0x000fce00078e0013 */
[----:B------:R-:W-:Y:S05]  /*1f70*/  WARPSYNC.COLLECTIVE R5, `(.L_x_3002) ;  /* 0x0000000005087348 */ /* 0x000fea0003c00000 */
[----:B------:R0:W1:Y:S02]  /*1f80*/  SHFL.BFLY P0, R19, R18, R17, R16 ;  /* 0x0c00001112137389 */ /* 0x0000640000000010 */
[----:B01----:R-:W-:Y:S01]  /*1f90*/  ENDCOLLECTIVE ;  /* 0x000000000000791b */ /* 0x003fe20003800000 */
.L_x_3002:
[----:B------:R-:W-:Y:S02]  /*1fa0*/  IMAD.MOV.U32 R18, RZ, RZ, R34 ;  /* 0x000000ffff127224 */ /* 0x000fe400078e0022 */
[----:B------:R-:W-:-:S07]  /*1fb0*/  IMAD.MOV.U32 R31, RZ, RZ, R19 ;  /* 0x000000ffff1f7224 */ /* 0x000fce00078e0013 */
[----:B------:R-:W-:Y:S05]  /*1fc0*/  WARPSYNC.COLLECTIVE R5, `(.L_x_3003) ;  /* 0x0000000005087348 */ /* 0x000fea0003c00000 */
[----:B------:R0:W1:Y:S02]  /*1fd0*/  SHFL.BFLY P0, R19, R18, R17, R16 ;  /* 0x0c00001112137389 */ /* 0x0000640000000010 */
[----:B01----:R-:W-:Y:S01]  /*1fe0*/  ENDCOLLECTIVE ;  /* 0x000000000000791b */ /* 0x003fe20003800000 */
.L_x_3003:
[----:B------:R-:W-:Y:S05]  /*1ff0*/  BRA `(.L_x_3004) ;  /* 0xffffffe800e07947 */ /* 0x000fea000383ffff */
.L_x_2983:
        /* <DEDUP_REMOVED lines=8> */
.L_x_3006:
[----:B------:R-:W-:Y:S05]  /*2080*/  BSYNC B1 ;  /* 0x0000000000017941 */ /* 0x000fea0003800000 */
.L_x_3005:
        /* <DEDUP_REMOVED lines=8> */
.L_x_3007:
[----:B------:R-:W-:Y:S01]  /*2110*/  FSETP.GEU.FTZ.AND P2, PT, R28, R21, PT ;  /* 0x000000151c00720b */ /* 0x000fe20003f5e000 */
[----:B------:R-:W-:-:S12]  /*2120*/  IMAD.MOV.U32 R18, RZ, RZ, R36 ;  /* 0x000000ffff127224 */ /* 0x000fd800078e0024 */
[----:B------:R-:W-:Y:S01]  /*2130*/  @P2 FSETP.NEU.FTZ.AND P1, PT, R28, R21, PT ;  /* 0x000000151c00220b */ /* 0x000fe20003f3d000 */
[----:B------:R-:W-:-:S12]  /*2140*/  IMAD.MOV.U32 R29, RZ, RZ, R19 ;  /* 0x000000ffff1d7224 */ /* 0x000fd800078e0013 */
[----:B------:R-:W-:Y:S05]  /*2150*/  WARPSYNC.COLLECTIVE R5, `(.L_x_3008) ;  /* 0x0000000005087348 */ /* 0x000fea0003c00000 */
[----:B------:R0:W1:Y:S02]  /*2160*/  SHFL.BFLY P0, R19, R18, R17, R16 ;  /* 0x0c00001112137389 */ /* 0x0000640000000010 */
[----:B01----:R-:W-:Y:S01]  /*2170*/  ENDCOLLECTIVE ;  /* 0x000000000000791b */ /* 0x003fe20003800000 */
.L_x_3008:
        /* <DEDUP_REMOVED lines=11> */
.L_x_3009:
[----:B------:R-:W-:Y:S02]  /*2230*/  IMAD.MOV.U32 R18, RZ, RZ, R29 ;  /* 0x000000ffff127224 */ /* 0x000fe400078e001d */
[----:B------:R-:W-:-:S07]  /*2240*/  IMAD.MOV.U32 R21, RZ, RZ, R19 ;  /* 0x000000ffff157224 */ /* 0x000fce00078e0013 */
[----:B------:R-:W-:Y:S05]  /*2250*/  WARPSYNC.COLLECTIVE R5, `(.L_x_3010) ;  /* 0x0000000005087348 */ /* 0x000fea0003c00000 */
[----:B------:R0:W1:Y:S02]  /*2260*/  SHFL.BFLY P0, R19, R18, R17, R16 ;  /* 0x0c00001112137389 */ /* 0x0000640000000010 */
[----:B01----:R-:W-:Y:S01]  /*2270*/  ENDCOLLECTIVE ;  /* 0x000000000000791b */ /* 0x003fe20003800000 */
.L_x_3010:
[----:B------:R-:W-:Y:S01]  /*2280*/  FSETP.GEU.FTZ.AND P2, PT, R32, R21, PT ;  /* 0x000000152000720b */ /* 0x000fe20003f5e000 */
[----:B------:R-:W-:-:S12]  /*2290*/  IMAD.MOV.U32 R18, RZ, RZ, R34 ;  /* 0x000000ffff127224 */ /* 0x000fd800078e0022 */
[----:B------:R-:W-:Y:S01]  /*22a0*/  @P2 FSETP.NEU.FTZ.AND P1, PT, R32, R21, PT ;  /* 0x000000152000220b */ /* 0x000fe20003f3d000 */
[----:B------:R-:W-:-:S12]  /*22b0*/  IMAD.MOV.U32 R28, RZ, RZ, R19 ;  /* 0x000000ffff1c7224 */ /* 0x000fd800078e0013 */
[----:B------:R-:W-:Y:S05]  /*22c0*/  WARPSYNC.COLLECTIVE R5, `(.L_x_3011) ;  /* 0x0000000005087348 */ /* 0x000fea0003c00000 */
[----:B------:R0:W1:Y:S02]  /*22d0*/  SHFL.BFLY P0, R19, R18, R17, R16 ;  /* 0x0c00001112137389 */ /* 0x0000640000000010 */
[----:B01----:R-:W-:Y:S01]  /*22e0*/  ENDCOLLECTIVE ;  /* 0x000000000000791b */ /* 0x003fe20003800000 */
.L_x_3011:
        /* <DEDUP_REMOVED lines=11> */
.L_x_3012:
[----:B------:R-:W-:Y:S02]  /*23a0*/  IMAD.MOV.U32 R18, RZ, RZ, R32 ;  /* 0x000000ffff127224 */ /* 0x000fe400078e0020 */
[----:B------:R-:W-:-:S07]  /*23b0*/  IMAD.MOV.U32 R20, RZ, RZ, R19 ;  /* 0x000000ffff147224 */ /* 0x000fce00078e0013 */
[----:B------:R-:W-:Y:S05]  /*23c0*/  WARPSYNC.COLLECTIVE R5, `(.L_x_3013) ;  /* 0x0000000005087348 */ /* 0x000fea0003c00000 */
[----:B------:R0:W1:Y:S02]  /*23d0*/  SHFL.BFLY P0, R19, R18, R17, R16 ;  /* 0x0c00001112137389 */ /* 0x0000640000000010 */
[----:B01----:R-:W-:Y:S01]  /*23e0*/  ENDCOLLECTIVE ;  /* 0x000000000000791b */ /* 0x003fe20003800000 */
.L_x_3013:
[----:B------:R-:W-:Y:S02]  /*23f0*/  IMAD.MOV.U32 R18, RZ, RZ, R36 ;  /* 0x000000ffff127224 */ /* 0x000fe400078e0024 */
[----:B------:R-:W-:-:S07]  /*2400*/  IMAD.MOV.U32 R21, RZ, RZ, R19 ;  /* 0x000000ffff157224 */ /* 0x000fce00078e0013 */
[----:B------:R-:W-:Y:S05]  /*2410*/  WARPSYNC.COLLECTIVE R5, `(.L_x_3014) ;  /* 0x0000000005087348 */ /* 0x000fea0003c00000 */
[----:B------:R0:W1:Y:S02]  /*2420*/  SHFL.BFLY P0, R19, R18, R17, R16 ;  /* 0x0c00001112137389 */ /* 0x0000640000000010 */
[----:B01----:R-:W-:Y:S01]  /*2430*/  ENDCOLLECTIVE ;  /* 0x000000000000791b */ /* 0x003fe20003800000 */
.L_x_3014:
[----:B------:R-:W-:Y:S05]  /*2440*/  BRA `(.L_x_3015) ;  /* 0xffffffec00cc7947 */ /* 0x000fea000383ffff */
.L_x_3016:
        /* <DEDUP_REMOVED lines=11> */
.L_x_12174:


//--------------------- .text._ZN4vllm3moe10topkGatingILi8ELi32ELi4ELi16ELi32Ej6__halfLNS0_11ScoringFuncE1EEEvPKT5_PKbPfiPT4_PiiiibPKf --------------------------
	.section	.text._ZN4vllm3moe10topkGatingILi8ELi32ELi4ELi16ELi32Ej6__halfLNS0_11ScoringFuncE1EEEvPKT5_PKbPfiPT4_PiiiibPKf,"ax",@progbits
	.align	128
        .global         _ZN4vllm3moe10topkGatingILi8ELi32ELi4ELi16ELi32Ej6__halfLNS0_11ScoringFuncE1EEEvPKT5_PKbPfiPT4_PiiiibPKf
        .type           _ZN4vllm3moe10topkGatingILi8ELi32ELi4ELi16ELi32Ej6__halfLNS0_11ScoringFuncE1EEEvPKT5_PKbPfiPT4_PiiiibPKf,@function
        .size           _ZN4vllm3moe10topkGatingILi8ELi32ELi4ELi16ELi32Ej6__halfLNS0_11ScoringFuncE1EEEvPKT5_PKbPfiPT4_PiiiibPKf,(.L_x_12175 - _ZN4vllm3moe10topkGatingILi8ELi32ELi4ELi16ELi32Ej6__halfLNS0_11ScoringFuncE1EEEvPKT5_PKbPfiPT4_PiiiibPKf)
        .other          _ZN4vllm3moe10topkGatingILi8ELi32ELi4ELi16ELi32Ej6__halfLNS0_11ScoringFuncE1EEEvPKT5_PKbPfiPT4_PiiiibPKf,@"STO_CUDA_ENTRY STV_DEFAULT"
_ZN4vllm3moe10topkGatingILi8ELi32ELi4ELi16ELi32Ej6__halfLNS0_11ScoringFuncE1EEEvPKT5_PKbPfiPT4_PiiiibPKf:
.text._ZN4vllm3moe10topkGatingILi8ELi32ELi4ELi16ELi32Ej6__halfLNS0_11ScoringFuncE1EEEvPKT5_PKbPfiPT4_PiiiibPKf:
        /* <DEDUP_REMOVED lines=128> */
.L_x_3025:
        /* <DEDUP_REMOVED lines=46> */
.L_x_3044:
        /* <DEDUP_REMOVED lines=27> */
.L_x_3021:
[----:B------:R-:W-:Y:S05]  /*0c90*/  BSYNC B1 ;  /* 0x0000000000017941 */ /* 0x000fea0003800000 */
.L_x_3020:
        /* <DEDUP_REMOVED lines=36> */
.L_x_3024:
[----:B------:R-:W-:Y:S05]  /*0ee0*/  BSYNC B1 ;  /* 0x0000000000017941 */ /* 0x000fea0003800000 */
.L_x_3023:
[----:B------:R-:W-:Y:S05]  /*0ef0*/  BRA `(.L_x_3025) ;  /* 0xfffffff800407947 */ /* 0x000fea000383ffff */
.L_x_3018:
[----:B------:R-:W-:Y:S01]  /*0f00*/  IMAD.MOV.U32 R31, RZ, RZ, RZ ;  /* 0x000000ffff1f7224 */ /* 0x000fe200078e00ff */
[----:B------:R-:W-:Y:S01]  /*0f10*/  ULDC UR10, c[0x0][0x228] ;  /* 0x00008a00000a7ab9 */ /* 0x000fe20000000800 */
[----:B------:R-:W-:Y:S01]  /*0f20*/  ULDC UR11, c[0x0][0x240] ;  /* 0x00009000000b7ab9 */ /* 0x000fe20000000800 */
[----:B------:R-:W-:Y:S01]  /*0f30*/  ULDC UR5, c[0x0][0x248] ;  /* 0x0000920000057ab9 */ /* 0x000fe20000000800 */
[----:B------:R-:W-:-:S05]  /*0f40*/  ULDC.64 UR8, c[0x0][0x240] ;  /* 0x0000900000087ab9 */ /* 0x000fca0000000a00 */
.L_x_3031:
        /* <DEDUP_REMOVED lines=46> */
.L_x_3052:
        /* <DEDUP_REMOVED lines=26> */
.L_x_3028:
[----:B------:R-:W-:Y:S05]  /*13d0*/  BSYNC B1 ;  /* 0x0000000000017941 */ /* 0x000fea0003800000 */
.L_x_3027:
        /* <DEDUP_REMOVED lines=36> */
.L_x_3030:
[----:B------:R-:W-:Y:S05]  /*1620*/  BSYNC B1 ;  /* 0x0000000000017941 */ /* 0x000fea0003800000 */
.L_x_3029:
[----:B------:R-:W-:Y:S05]  /*1630*/  BRA `(.L_x_3031) ;  /* 0xfffffff800447947 */ /* 0x000fea000383ffff */
.L_x_3022:
[----:B------:R-:W-:Y:S05]  /*1640*/  BSYNC B0 ;  /* 0x0000000000007941 */ /* 0x000fea0003800000 */
.L_x_3017:
        /* <DEDUP_REMOVED lines=20> */
.L_x_3034:
        /* <DEDUP_REMOVED lines=18> */
.L_x_3033:
[----:B------:R-:W-:Y:S05]  /*18b0*/  BSYNC B0 ;  /* 0x0000000000007941 */ /* 0x000fea0003800000 */
.L_x_3032:
        /* <DEDUP_REMOVED lines=13> */
.L_x_3036:
        /* <DEDUP_REMOVED lines=11> */
.L_x_3035:
[----:B------:R-:W-:Y:S05]  /*1a40*/  EXIT ;  /* 0x000000000000794d */ /* 0x000fea0003800000 */
.L_x_3019:
        /* <DEDUP_REMOVED lines=8> */
.L_x_3038:
[----:B------:R-:W-:Y:S05]  /*1ad0*/  BSYNC B1 ;  /* 0x0000000000017941 */ /* 0x000fea0003800000 */
.L_x_3037:
        /* <DEDUP_REMOVED lines=8> */
.L_x_3039:
[----:B------:R-:W-:Y:S01]  /*1b60*/  FSETP.GEU.FTZ.AND P2, PT, R29, R20, PT ;  /* 0x000000141d00720b */ /* 0x000fe20003f5e000 */
[----:B------:R-:W-:-:S12]  /*1b70*/  IMAD.MOV.U32 R5, RZ, RZ, R32 ;  /* 0x000000ffff057224 */ /* 0x000fd800078e0020 */
[----:B------:R-:W-:Y:S01]  /*1b80*/  @P2 FSETP.NEU.FTZ.AND P1, PT, R29, R20, PT ;  /* 0x000000141d00220b */ /* 0x000fe20003f3d000 */
[----:B------:R-:W-:-:S12]  /*1b90*/  IMAD.MOV.U32 R21, RZ, RZ, R19 ;  /* 0x000000ffff157224 */ /* 0x000fd800078e0013 */
[----:B------:R-:W-:Y:S05]  /*1ba0*/  WARPSYNC.COLLECTIVE R18, `(.L_x_3040) ;  /* 0x0000000012087348 */ /* 0x000fea0003c00000 */
[----:B------:R0:W1:Y:S02]  /*1bb0*/  SHFL.BFLY P0, R19, R5, R16, R17 ;  /* 0x0c00001005137389 */ /* 0x0000640000000011 */
[----:B01----:R-:W-:Y:S01]  /*1bc0*/  ENDCOLLECTIVE ;  /* 0x000000000000791b */ /* 0x003fe20003800000 */
.L_x_3040:
        /* <DEDUP_REMOVED lines=11> */
.L_x_3041:
[----:B------:R-:W-:Y:S02]  /*1c80*/  IMAD.MOV.U32 R5, RZ, RZ, R34 ;  /* 0x000000ffff057224 */ /* 0x000fe400078e0022 */
[----:B------:R-:W-:-:S07]  /*1c90*/  IMAD.MOV.U32 R20, RZ, RZ, R19 ;  /* 0x000000ffff147224 */ /* 0x000fce00078e0013 */
[----:B------:R-:W-:Y:S05]  /*1ca0*/  WARPSYNC.COLLECTIVE R18, `(.L_x_3042) ;  /* 0x0000000012087348 */ /* 0x000fea0003c00000 */
[----:B------:R0:W1:Y:S02]  /*1cb0*/  SHFL.BFLY P0, R19, R5, R16, R17 ;  /* 0x0c00001005137389 */ /* 0x0000640000000011 */
[----:B01----:R-:W-:Y:S01]  /*1cc0*/  ENDCOLLECTIVE ;  /* 0x000000000000791b */ /* 0x003fe20003800000 */
.L_x_3042:
[----:B------:R-:W-:Y:S02]  /*1cd0*/  IMAD.MOV.U32 R5, RZ, RZ, R36 ;  /* 0x000000ffff057224 */ /* 0x000fe400078e0024 */
[----:B------:R-:W-:-:S07]  /*1ce0*/  IMAD.MOV.U32 R31, RZ, RZ, R19 ;  /* 0x000000ffff1f7224 */ /* 0x000fce00078e0013 */
[----:B------:R-:W-:Y:S05]  /*1cf0*/  WARPSYNC.COLLECTIVE R18, `(.L_x_3043) ;  /* 0x0000000012087348 */ /* 0x000fea0003c00000 */
[----:B------:R0:W1:Y:S02]  /*1d00*/  SHFL.BFLY P0, R19, R5, R16, R17 ;  /* 0x0c00001005137389 */ /* 0x0000640000000011 */
[----:B01----:R-:W-:Y:S01]  /*1d10*/  ENDCOLLECTIVE ;  /* 0x000000000000791b */ /* 0x003fe20003800000 */
.L_x_3043:
[----:B------:R-:W-:Y:S01]  /*1d20*/  PLOP3.LUT P0, PT, PT, PT, PT, 0x80, 0x0 ;  /* 0x000000000000781c */ /* 0x000fe20003f0f070 */
[----:B------:R-:W-:-:S12]  /*1d30*/  BRA `(.L_x_3044) ;  /* 0xffffffec00687947 */ /* 0x000fd8000383ffff */
.L_x_3026:
        /* <DEDUP_REMOVED lines=8> */
.L_x_3046:
[----:B------:R-:W-:Y:S05]  /*1dc0*/  BSYNC B1 ;  /* 0x0000000000017941 */ /* 0x000fea0003800000 */
.L_x_3045:
        /* <DEDUP_REMOVED lines=8> */
.L_x_3047:
[----:B------:R-:W-:Y:S01]  /*1e50*/  FSETP.GEU.FTZ.AND P2, PT, R33, R20, PT ;  /* 0x000000142100720b */ /* 0x000fe20003f5e000 */
[----:B------:R-:W-:-:S12]  /*1e60*/  IMAD.MOV.U32 R5, RZ, RZ, R36 ;  /* 0x000000ffff057224 */ /* 0x000fd800078e0024 */
[----:B------:R-:W-:Y:S01]  /*1e70*/  @P2 FSETP.NEU.FTZ.AND P1, PT, R33, R20, PT ;  /* 0x000000142100220b */ /* 0x000fe20003f3d000 */
[----:B------:R-:W-:-:S12]  /*1e80*/  IMAD.MOV.U32 R21, RZ, RZ, R19 ;  /* 0x000000ffff157224 */ /* 0x000fd800078e0013 */
[----:B------:R-:W-:Y:S05]  /*1e90*/  WARPSYNC.COLLECTIVE R18, `(.L_x_3048) ;  /* 0x0000000012087348 */ /* 0x000fea0003c00000 */
[----:B------:R0:W1:Y:S02]  /*1ea0*/  SHFL.BFLY P0, R19, R5, R16, R17 ;  /* 0x0c00001005137389 */ /* 0x0000640000000011 */
[----:B01----:R-:W-:Y:S01]  /*1eb0*/  ENDCOLLECTIVE ;  /* 0x000000000000791b */ /* 0x003fe20003800000 */
.L_x_3048:
        /* <DEDUP_REMOVED lines=11> */
.L_x_3049:
[----:B------:R-:W-:Y:S02]  /*1f70*/  IMAD.MOV.U32 R5, RZ, RZ, R32 ;  /* 0x000000ffff057224 */ /* 0x000fe400078e0020 */
[----:B------:R-:W-:-:S07]  /*1f80*/  IMAD.MOV.U32 R20, RZ, RZ, R19 ;  /* 0x000000ffff147224 */ /* 0x000fce00078e0013 */
[----:B------:R-:W-:Y:S05]  /*1f90*/  WARPSYNC.COLLECTIVE R18, `(.L_x_3050) ;  /* 0x0000000012087348 */ /* 0x000fea0003c00000 */
[----:B------:R0:W1:Y:S02]  /*1fa0*/  SHFL.BFLY P0, R19, R5, R16, R17 ;  /* 0x0c00001005137389 */ /* 0x0000640000000011 */
[----:B01----:R-:W-:Y:S01]  /*1fb0*/  ENDCOLLECTIVE ;  /* 0x000000000000791b */ /* 0x003fe20003800000 */
.L_x_3050:
[----:B------:R-:W-:Y:S02]  /*1fc0*/  IMAD.MOV.U32 R5, RZ, RZ, R34 ;  /* 0x000000ffff057224 */ /* 0x000fe400078e0022 */
[----:B------:R-:W-:-:S07]  /*1fd0*/  IMAD.MOV.U32 R21, RZ, RZ, R19 ;  /* 0x000000ffff157224 */ /* 0x000fce00078e0013 */
[----:B------:R-:W-:Y:S05]  /*1fe0*/  WARPSYNC.COLLECTIVE R18, `(.L_x_3051) ;  /* 0x0000000012087348 */ /* 0x000fea0003c00000 */
[----:B------:R0:W1:Y:S02]  /*1ff0*/  SHFL.BFLY P0, R19, R5, R16, R17 ;  /* 0x0c00001005137389 */ /* 0x0000640000000011 */
[----:B01----:R-:W-:Y:S01]  /*2000*/  ENDCOLLECTIVE ;  /* 0x000000000000791b */ /* 0x003fe20003800000 */
.L_x_3051:
[----:B------:R-:W-:Y:S01]  /*2010*/  PLOP3.LUT P0, PT, PT, PT, PT, 0x80, 0x0 ;  /* 0x000000000000781c */ /* 0x000fe20003f0f070 */
[----:B------:R-:W-:-:S12]  /*2020*/  BRA `(.L_x_3052) ;  /* 0xfffffff000807947 */ /* 0x000fd8000383ffff */
.L_x_3053:
        /* <DEDUP_REMOVED lines=13> */
.L_x_12175:


//--------------------- .text._ZN4vllm3moe10topkGatingILi8ELi16ELi4ELi16ELi32Ej6__halfLNS0_11ScoringFuncE1EEEvPKT5_PKbPfiPT4_PiiiibPKf --------------------------
	.section	.text._ZN4vllm3moe10topkGatingILi8ELi16ELi4ELi16ELi32Ej6__halfLNS0_11ScoringFuncE1EEEvPKT5_PKbPfiPT4_PiiiibPKf,"ax",@progbits
	.align	128
        .global         _ZN4vllm3moe10topkGatingILi8ELi16ELi4ELi16ELi32Ej6__halfLNS0_11ScoringFuncE1EEEvPKT5_PKbPfiPT4_PiiiibPKf
        .type           _ZN4vllm3moe10topkGatingILi8ELi16ELi4ELi16ELi32Ej6__halfLNS0_11ScoringFuncE1EEEvPKT5_PKbPfiPT4_PiiiibPKf,@function
        .size           _ZN4vllm3moe10topkGatingILi8ELi16ELi4ELi16ELi32Ej6__halfLNS0_11ScoringFuncE1EEEvPKT5_PKbPfiPT4_PiiiibPKf,(.L_x_12176 - _ZN4vllm3moe10topkGatingILi8ELi16ELi4ELi16ELi32Ej6__halfLNS0_11ScoringFuncE1EEEvPKT5_PKbPfiPT4_PiiiibPKf)
        .other          _ZN4vllm3moe10topkGatingILi8ELi16ELi4ELi16ELi32Ej6__halfLNS0_11ScoringFuncE1EEEvPKT5_PKbPfiPT4_PiiiibPKf,@"STO_CUDA_ENTRY STV_DEFAULT"
_ZN4vllm3moe10topkGatingILi8ELi16ELi4ELi16ELi32Ej6__halfLNS0_11ScoringFuncE1EEEvPKT5_PKbPfiPT4_PiiiibPKf:
.text._ZN4vllm3moe10topkGatingILi8ELi16ELi4ELi16ELi32Ej6__halfLNS0_11ScoringFuncE1EEEvPKT5_PKbPfiPT4_PiiiibPKf:
        /* <DEDUP_REMOVED lines=128> */
.L_x_3062:
        /* <DEDUP_REMOVED lines=34> */
.L_x_3078:
        /* <DEDUP_REMOVED lines=29> */
.L_x_3058:
[----:B------:R-:W-:Y:S05]  /*0bf0*/  BSYNC B1 ;  /* 0x0000000000017941 */ /* 0x000fea0003800000 */
.L_x_3057:
        /* <DEDUP_REMOVED lines=35> */
.L_x_3061:
[----:B------:R-:W-:Y:S05]  /*0e30*/  BSYNC B1 ;  /* 0x0000000000017941 */ /* 0x000fea0003800000 */
.L_x_3060:
[----:B------:R-:W-:Y:S05]  /*0e40*/  BRA `(.L_x_3062) ;  /* 0xfffffff8006c7947 */ /* 0x000fea000383ffff */
.L_x_3055:
[----:B------:R-:W-:Y:S01]  /*0e50*/  IMAD.MOV.U32 R31, RZ, RZ, RZ ;  /* 0x000000ffff1f7224 */ /* 0x000fe200078e00ff */
[----:B------:R-:W-:Y:S01]  /*0e60*/  ULDC UR10, c[0x0][0x228] ;  /* 0x00008a00000a7ab9 */ /* 0x000fe20000000800 */
[----:B------:R-:W-:Y:S01]  /*0e70*/  ULDC UR11, c[0x0][0x240] ;  /* 0x00009000000b7ab9 */ /* 0x000fe20000000800 */
[----:B------:R-:W-:Y:S01]  /*0e80*/  ULDC UR5, c[0x0][0x248] ;  /* 0x0000920000057ab9 */ /* 0x000fe20000000800 */
[----:B------:R-:W-:-:S05]  /*0e90*/  ULDC.64 UR8, c[0x0][0x240] ;  /* 0x0000900000087ab9 */ /* 0x000fca0000000a00 */
.L_x_3068:
        /* <DEDUP_REMOVED lines=34> */
.L_x_3083:
        /* <DEDUP_REMOVED lines=28> */
.L_x_3065:
[----:B------:R-:W-:Y:S05]  /*1280*/  BSYNC B1 ;  /* 0x0000000000017941 */ /* 0x000fea0003800000 */
.L_x_3064:
        /* <DEDUP_REMOVED lines=35> */
.L_x_3067:
[----:B------:R-:W-:Y:S05]  /*14c0*/  BSYNC B1 ;  /* 0x0000000000017941 */ /* 0x000fea0003800000 */
.L_x_3066:
[----:B------:R-:W-:Y:S05]  /*14d0*/  BRA `(.L_x_3068) ;  /* 0xfffffff800707947 */ /* 0x000fea000383ffff */
.L_x_3059:
[----:B------:R-:W-:Y:S05]  /*14e0*/  BSYNC B0 ;  /* 0x0000000000007941 */ /* 0x000fea0003800000 */
.L_x_3054:
        /* <DEDUP_REMOVED lines=21> */
.L_x_3071:
        /* <DEDUP_REMOVED lines=18> */
.L_x_3070:
[----:B------:R-:W-:Y:S05]  /*1760*/  BSYNC B0 ;  /* 0x0000000000007941 */ /* 0x000fea0003800000 */
.L_x_3069:
        /* <DEDUP_REMOVED lines=13> */
.L_x_3073:
        /* <DEDUP_REMOVED lines=11> */
.L_x_3072:
[----:B------:R-:W-:Y:S05]  /*18f0*/  EXIT ;  /* 0x000000000000794d */ /* 0x000fea0003800000 */
.L_x_3056:
        /* <DEDUP_REMOVED lines=8> */
.L_x_3075:
[----:B------:R-:W-:Y:S05]  /*1980*/  BSYNC B1 ;  /* 0x0000000000017941 */ /* 0x000fea0003800000 */
.L_x_3074:
        /* <DEDUP_REMOVED lines=8> */
.L_x_3076:
[----:B------:R-:W-:Y:S02]  /*1a10*/  IMAD.MOV.U32 R28, RZ, RZ, R17 ;  /* 0x000000ffff1c7224 */ /* 0x000fe400078e0011 */
[----:B------:R-:W-:-:S07]  /*1a20*/  IMAD.MOV.U32 R31, RZ, RZ, R29 ;  /* 0x000000ffff1f7224 */ /* 0x000fce00078e001d */
[----:B------:R-:W-:Y:S05]  /*1a30*/  WARPSYNC.COLLECTIVE R21, `(.L_x_3077) ;  /* 0x0000000015087348 */ /* 0x000fea0003c00000 */
[----:B------:R0:W1:Y:S02]  /*1a40*/  SHFL.BFLY P0, R29, R28, R34, R35 ;  /* 0x0c0000221c1d7389 */ /* 0x0000640000000023 */
[----:B01----:R-:W-:Y:S01]  /*1a50*/  ENDCOLLECTIVE ;  /* 0x000000000000791b */ /* 0x003fe20003800000 */
.L_x_3077:
[----:B------:R-:W-:Y:S01]  /*1a60*/  IMAD.MOV.U32 R16, RZ, RZ, R29 ;  /* 0x000000ffff107224 */ /* 0x000fe200078e001d */
[----:B------:R-:W-:Y:S06]  /*1a70*/  BRA `(.L_x_3078) ;  /* 0xffffffec00e87947 */ /* 0x000fec000383ffff */
.L_x_3063:
        /* <DEDUP_REMOVED lines=8> */
.L_x_3080:
[----:B------:R-:W-:Y:S05]  /*1b00*/  BSYNC B1 ;  /* 0x0000000000017941 */ /* 0x000fea0003800000 */
.L_x_3079:
        /* <DEDUP_REMOVED lines=8> */
.L_x_3081:
[----:B------:R-:W-:Y:S02]  /*1b90*/  IMAD.MOV.U32 R28, RZ, RZ, R20 ;  /* 0x000000ffff1c7224 */ /* 0x000fe400078e0014 */
[----:B------:R-:W-:-:S07]  /*1ba0*/  IMAD.MOV.U32 R17, RZ, RZ, R29 ;  /* 0x000000ffff117224 */ /* 0x000fce00078e001d */
[----:B------:R-:W-:Y:S05]  /*1bb0*/  WARPSYNC.COLLECTIVE R21, `(.L_x_3082) ;  /* 0x0000000015087348 */ /* 0x000fea0003c00000 */
[----:B------:R0:W1:Y:S02]  /*1bc0*/  SHFL.BFLY P0, R29, R28, R34, R35 ;  /* 0x0c0000221c1d7389 */ /* 0x0000640000000023 */
[----:B01----:R-:W-:Y:S01]  /*1bd0*/  ENDCOLLECTIVE ;  /* 0x000000000000791b */ /* 0x003fe20003800000 */
.L_x_3082:
[----:B------:R-:W-:Y:S05]  /*1be0*/  BRA `(.L_x_3083) ;  /* 0xfffffff400347947 */ /* 0x000fea000383ffff */
.L_x_3084:
        /* <DEDUP_REMOVED lines=9> */
.L_x_12176:


//--------------------- .text._ZN4vllm3moe10topkGatingILi8ELi8ELi4ELi16ELi32Ej6__halfLNS0_11ScoringFuncE1EEEvPKT5_PKbPfiPT4_PiiiibPKf --------------------------
	.section	.text._ZN4vllm3moe10topkGatingILi8ELi8ELi4ELi16ELi32Ej6__halfLNS0_11ScoringFuncE1EEEvPKT5_PKbPfiPT4_PiiiibPKf,"ax",@progbits
	.align	128
        .global         _ZN4vllm3moe10topkGatingILi8ELi8ELi4ELi16ELi32Ej6__halfLNS0_11ScoringFuncE1EEEvPKT5_PKbPfiPT4_PiiiibPKf
        .type           _ZN4vllm3moe10topkGatingILi8ELi8ELi4ELi16ELi32Ej6__halfLNS0_11ScoringFuncE1EEEvPKT5_PKbPfiPT4_PiiiibPKf,@function
        .size           _ZN4vllm3moe10topkGatingILi8ELi8ELi4ELi16ELi32Ej6__halfLNS0_11ScoringFuncE1EEEvPKT5_PKbPfiPT4_PiiiibPKf,(.L_x_12177 - _ZN4vllm3moe10topkGatingILi8ELi8ELi4ELi16ELi32Ej6__halfLNS0_11ScoringFuncE1EEEvPKT5_PKbPfiPT4_PiiiibPKf)
        .other          _ZN4vllm3moe10topkGatingILi8ELi8ELi4ELi16ELi32Ej6__halfLNS0_11ScoringFuncE1EEEvPKT5_PKbPfiPT4_PiiiibPKf,@"STO_CUDA_ENTRY STV_DEFAULT"
_ZN4vllm3moe10topkGatingILi8ELi8ELi4ELi16ELi32Ej6__halfLNS0_11ScoringFuncE1EEEvPKT5_PKbPfiPT4_PiiiibPKf:
.text._ZN4vllm3moe10topkGatingILi8ELi8ELi4ELi16ELi32Ej6__halfLNS0_11ScoringFuncE1EEEvPKT5_PKbPfiPT4_PiiiibPKf:
        /* <DEDUP_REMOVED lines=34> */
[----:B--2---:R-:W-:-:S05]  /*0220*/  HADD2.F32 R2, -RZ, R4.H0_H0 ;  /* 0x20000004ff027230 */ /* 0x004fca0000004100 */
[----:B------:R-:W-:Y:S01]  /*0230*/  FMUL.FTZ R10, R2, -1.4426950216293334961 ;  /* 0xbfb8aa3b020a7820 */ /* 0x000fe20000410000 */
[----:B------:R-:W-:Y:S02]  /*0240*/  HADD2.F32 R2, -RZ, R5.H0_H0 ;  /* 0x20000005ff027230 */ /* 0x000fe40000004100 */
[----:B------:R-:W-:-:S03]  /*0250*/  HADD2.F32 R4, -RZ, R4.H1_H1 ;  /* 0x30000004ff047230 */ /* 0x000fc60000004100 */
[----:B------:R-:W-:Y:S01]  /*0260*/  FMUL.FTZ R12, R2, -1.4426950216293334961 ;  /* 0xbfb8aa3b020c7820 */ /* 0x000fe20000410000 */
[--C-:B------:R-:W-:Y:S02]  /*0270*/  HADD2.F32 R2, -RZ, R6.reuse.H0_H0 ;  /* 0x20000006ff027230 */ /* 0x100fe40000004100 */
[----:B------:R-:W-:Y:S01]  /*0280*/  FMUL.FTZ R4, R4, -1.4426950216293334961 ;  /* 0xbfb8aa3b04047820 */ /* 0x000fe20000410000 */
[----:B------:R-:W-:Y:S02]  /*0290*/  HADD2.F32 R6, -RZ, R6.H1_H1 ;  /* 0x30000006ff067230 */ /* 0x000fe40000004100 */
[----:B0-----:R-:W-:Y:S01]  /*02a0*/  FMUL.FTZ R8, R2, -1.4426950216293334961 ;  /* 0xbfb8aa3b02087820 */ /* 0x001fe20000410000 */
[----:B------:R-:W-:Y:S02]  /*02b0*/  HADD2.F32 R2, -RZ, R7.H0_H0 ;  /* 0x20000007ff027230 */ /* 0x000fe40000004100 */
        /* <DEDUP_REMOVED lines=21> */
[----:B------:R-:W-:-:S07]  /*0410*/  FADD.FTZ R5, R5, 1 ;  /* 0x3f80000005057421 */ /* 0x000fce0000010000 */
[----:B------:R-:W1:Y:S01]  /*0420*/  MUFU.RCP R4, R4 ;  /* 0x0000000400047308 */ /* 0x000e620000001000 */
[----:B-----5:R-:W-:Y:S01]  /*0430*/  FADD.FTZ R7, R2, 1 ;  /* 0x3f80000002077421 */ /* 0x020fe20000010000 */
[----:B------:R-:W-:-:S06]  /*0440*/  IMAD.MOV.U32 R2, RZ, RZ, 0x1 ;  /* 0x00000001ff027424 */ /* 0x000fcc00078e00ff */
[----:B------:R-:W2:Y:S01]  /*0450*/  MUFU.RCP R12, R12 ;  /* 0x0000000c000c7308 */ /* 0x000ea20000001000 */
[----:B------:R-:W-:-:S07]  /*0460*/  @P1 ISETP.NE.AND P2, PT, R0, RZ, PT ;  /* 0x000000ff0000120c */ /* 0x000fce0003f45270 */
[----:B------:R-:W3:Y:S01]  /*0470*/  MUFU.RCP R8, R8 ;  /* 0x0000000800087308 */ /* 0x000ee20000001000 */
[----:B------:R-:W-:-:S07]  /*0480*/  PRMT R0, R2, 0x7610, R0 ;  /* 0x0000761002007816 */ /* 0x000fce0000000000 */
[----:B------:R-:W4:Y:S01]  /*0490*/  MUFU.RCP R9, R9 ;  /* 0x0000000900097308 */ /* 0x000f220000001000 */
[----:B------:R-:W-:-:S07]  /*04a0*/  @P1 SEL R2, RZ, 0x1, P2 ;  /* 0x00000001ff021807 */ /* 0x000fce0001000000 */
[----:B------:R5:W4:Y:S01]  /*04b0*/  MUFU.RCP R6, R5 ;  /* 0x0000000500067308 */ /* 0x000b220000001000 */
[----:B------:R-:W-:-:S07]  /*04c0*/  IMAD.U32 R18, RZ, RZ, UR4 ;  /* 0x00000004ff127e24 */ /* 0x000fce000f8e00ff */
[----:B------:R-:W4:Y:S08]  /*04d0*/  MUFU.RCP R21, R7 ;  /* 0x0000000700157308 */ /* 0x000f300000001000 */
[----:B------:R-:W4:Y:S01]  /*04e0*/  MUFU.RCP R22, R22 ;  /* 0x0000001600167308 */ /* 0x000f220000001000 */
[----:B------:R-:W-:Y:S02]  /*04f0*/  @P1 PRMT R0, R2, 0x7610, R0 ;  /* 0x0000761002001816 */ /* 0x000fe40000000000 */
[----:B0-----:R-:W-:-:S02]  /*0500*/  FSETP.GEU.FTZ.AND P3, PT, |R10|, +INF , PT ;  /* 0x7f8000000a00780b */ /* 0x001fc40003f7e200 */
[----:B-1----:R-:W-:Y:S02]  /*0510*/  FSETP.GEU.FTZ.AND P6, PT, |R4|, +INF , PT ;  /* 0x7f8000000400780b */ /* 0x002fe40003fde200 */
[----:B------:R-:W-:Y:S02]  /*0520*/  ISETP.GE.AND P1, PT, R18, 0x1, PT ;  /* 0x000000011200780c */ /* 0x000fe40003f26270 */
[----:B--2---:R-:W-:Y:S02]  /*0530*/  FSETP.GEU.FTZ.AND P5, PT, |R12|, +INF , PT ;  /* 0x7f8000000c00780b */ /* 0x004fe40003fbe200 */
[----:B---3--:R-:W-:Y:S02]  /*0540*/  FSETP.GEU.FTZ.AND P4, PT, |R8|, +INF , PT ;  /* 0x7f8000000800780b */ /* 0x008fe40003f9e200 */
[----:B------:R-:W-:Y:S02]  /*0550*/  FSEL R2, R10, RZ, !P3 ;  /* 0x000000ff0a027208 */ /* 0x000fe40005800000 */
[----:B-----5:R-:W-:-:S02]  /*0560*/  FSEL R5, R4, RZ, !P6 ;  /* 0x000000ff04057208 */ /* 0x020fc40007000000 */
[----:B----4-:R-:W-:Y:S02]  /*0570*/  FSETP.GEU.FTZ.AND P3, PT, |R9|, +INF , PT ;  /* 0x7f8000000900780b */ /* 0x010fe40003f7e200 */
[----:B------:R-:W-:Y:S02]  /*0580*/  FSEL R4, R12, RZ, !P5 ;  /* 0x000000ff0c047208 */ /* 0x000fe40006800000 */
[----:B------:R-:W-:Y:S02]  /*0590*/  FSETP.GEU.FTZ.AND P2, PT, |R6|, +INF , PT ;  /* 0x7f8000000600780b */ /* 0x000fe40003f5e200 */
[----:B------:R-:W-:Y:S02]  /*05a0*/  FSETP.GEU.FTZ.AND P6, PT, |R21|, +INF , PT ;  /* 0x7f8000001500780b */ /* 0x000fe40003fde200 */
[----:B------:R-:W-:Y:S02]  /*05b0*/  FSETP.GEU.FTZ.AND P5, PT, |R22|, +INF , PT ;  /* 0x7f8000001600780b */ /* 0x000fe40003fbe200 */
[----:B------:R-:W-:-:S02]  /*05c0*/  FSEL R7, R8, RZ, !P4 ;  /* 0x000000ff08077208 */ /* 0x000fc40006000000 */
        /* <DEDUP_REMOVED lines=37> */
.L_x_3090:
        /* <DEDUP_REMOVED lines=15> */
[CC--:B------:R-:W-:Y:S02]  /*0910*/  FSETP.GT.FTZ.AND P0, PT, R25.reuse, R20.reuse, PT ;  /* 0x000000141900720b */ /* 0x0c0fe40003f14000 */
        /* <DEDUP_REMOVED lines=27> */
.L_x_3088:
[-C--:B------:R-:W-:Y:S01]  /*0ad0*/  FSETP.GT.FTZ.AND P3, PT, R13, R14.reuse, PT ;  /* 0x0000000e0d00720b */ /* 0x080fe20003f74000 */
        /* <DEDUP_REMOVED lines=13> */
[----:B------:R-:W-:-:S02]  /*0bb0*/  SEL R34, R33, 0x2, !P2 ;  /* 0x0000000221227807 */ /* 0x000fc40005000000 */
[CC--:B------:R-:W-:Y:S02]  /*0bc0*/  FSETP.GT.FTZ.AND P5, PT, R15.reuse, R20.reuse, PT ;  /* 0x000000140f00720b */ /* 0x0c0fe40003fb4000 */
[----:B------:R-:W-:Y:S02]  /*0bd0*/  SEL R34, R34, 0x3, !P6 ;  /* 0x0000000322227807 */ /* 0x000fe40007000000 */
[----:B------:R-:W-:Y:S02]  /*0be0*/  FSEL R35, R15, R20, P5 ;  /* 0x000000140f237208 */ /* 0x000fe40002800000 */
[----:B------:R-:W2:Y:S01]  /*0bf0*/  LDC.64 R20, c[0x0][0x230] ;  /* 0x00008c00ff147b82 */ /* 0x000ea20000000a00 */
[----:B------:R-:W-:Y:S02]  /*0c00*/  FSEL R33, R5, R2, P3 ;  /* 0x0000000205217208 */ /* 0x000fe40001800000 */
[----:B------:R-:W-:Y:S02]  /*0c10*/  FSETP.GT.FTZ.AND P4, PT, R24, R35, PT ;  /* 0x000000231800720b */ /* 0x000fe40003f94000 */
[----:B------:R-:W-:-:S02]  /*0c20*/  SEL R34, R34, 0x4, !P5 ;  /* 0x0000000422227807 */ /* 0x000fc40006800000 */
[----:B------:R-:W-:Y:S01]  /*0c30*/  FSEL R36, R24, R35, P4 ;  /* 0x0000002318247208 */ /* 0x000fe20002000000 */
[----:B------:R-:W-:Y:S01]  /*0c40*/  IMAD R35, R3, R18, R28 ;  /* 0x0000001203237224 */ /* 0x000fe200078e021c */
[----:B------:R-:W-:Y:S02]  /*0c50*/  SEL R34, R34, 0x5, !P4 ;  /* 0x0000000522227807 */ /* 0x000fe40006000000 */
[-C--:B------:R-:W-:Y:S01]  /*0c60*/  FSETP.GT.FTZ.AND P3, PT, R25, R36.reuse, PT ;  /* 0x000000241900720b */ /* 0x080fe20003f74000 */
[----:B-1----:R-:W-:Y:S01]  /*0c70*/  IMAD.WIDE R16, R35, 0x4, R16 ;  /* 0x0000000423107825 */ /* 0x002fe200078e0210 */
[----:B------:R-:W-:Y:S02]  /*0c80*/  FSEL R33, R4, R33, P2 ;  /* 0x0000002104217208 */ /* 0x000fe40001000000 */
[----:B------:R-:W-:Y:S01]  /*0c90*/  FSEL R36, R25, R36, P3 ;  /* 0x0000002419247208 */ /* 0x000fe20001800000 */
[----:B0-----:R-:W-:-:S03]  /*0ca0*/  IMAD.WIDE R22, R35, 0x4, R22 ;  /* 0x0000000423167825 */ /* 0x001fc600078e0216 */
[----:B------:R-:W-:Y:S02]  /*0cb0*/  FSETP.GT.FTZ.AND P2, PT, R26, R36, PT ;  /* 0x000000241a00720b */ /* 0x000fe40003f54000 */
[----:B------:R-:W-:Y:S02]  /*0cc0*/  SEL R36, R34, 0x6, !P3 ;  /* 0x0000000622247807 */ /* 0x000fe40005800000 */
[----:B------:R-:W-:Y:S01]  /*0cd0*/  FSEL R34, R6, R33, P6 ;  /* 0x0000002106227208 */ /* 0x000fe20003000000 */
[----:B--2---:R-:W-:Y:S01]  /*0ce0*/  IMAD.WIDE R20, R35, 0x4, R20 ;  /* 0x0000000423147825 */ /* 0x004fe200078e0214 */
[----:B------:R-:W-:Y:S02]  /*0cf0*/  FSEL R33, R9, R32, P0 ;  /* 0x0000002009217208 */ /* 0x000fe40000000000 */
[----:B------:R-:W-:Y:S01]  /*0d00*/  SEL R32, R36, 0x7, !P2 ;  /* 0x0000000724207807 */ /* 0x000fe20005000000 */
[----:B------:R-:W-:Y:S01]  /*0d10*/  IMAD R35, R28, UR5, R3 ;  /* 0x000000051c237c24 */ /* 0x000fe2000f8e0203 */
[----:B------:R-:W-:Y:S01]  /*0d20*/  FSEL R33, R10, R33, P1 ;  /* 0x000000210a217208 */ /* 0x000fe20000800000 */
[----:B------:R-:W-:Y:S01]  /*0d30*/  VIADD R28, R28, 0x2 ;  /* 0x000000021c1c7836 */ /* 0x000fe20000000000 */
[----:B------:R-:W-:-:S02]  /*0d40*/  ISETP.GE.AND P1, PT, R32, R19, PT ;  /* 0x000000132000720c */ /* 0x000fc40003f26270 */
[----:B------:R-:W-:Y:S01]  /*0d50*/  ISETP.GE.AND P0, PT, R30, R19, PT ;  /* 0x000000131e00720c */ /* 0x000fe20003f06270 */
[----:B------:R0:W-:Y:S01]  /*0d60*/  STG.E desc[UR6][R16.64], R33 ;  /* 0x0000002110007986 */ /* 0x0001e2000c101906 */
[----:B------:R-:W-:Y:S02]  /*0d70*/  ISETP.LT.AND P1, PT, R32, UR4, P1 ;  /* 0x0000000420007c0c */ /* 0x000fe40008f21270 */
[----:B------:R-:W-:Y:S01]  /*0d80*/  FSEL R37, R7, R34, P5 ;  /* 0x0000002207257208 */ /* 0x000fe20002800000 */
[C-C-:B------:R-:W-:Y:S01]  /*0d90*/  IMAD.IADD R34, R30.reuse, 0x1, -R19.reuse ;  /* 0x000000011e227824 */ /* 0x140fe200078e0a13 */
[----:B------:R-:W-:Y:S01]  /*0da0*/  ISETP.LT.AND P0, PT, R30, UR4, P0 ;  /* 0x000000041e007c0c */ /* 0x000fe20008701270 */
[----:B------:R-:W-:Y:S01]  /*0db0*/  IMAD.IADD R19, R32, 0x1, -R19 ;  /* 0x0000000120137824 */ /* 0x000fe200078e0a13 */
[----:B------:R-:W-:Y:S01]  /*0dc0*/  ISETP.NE.AND P1, PT, R29, RZ, P1 ;  /* 0x000000ff1d00720c */ /* 0x000fe20000f25270 */
[----:B------:R-:W-:Y:S01]  /*0dd0*/  VIADD R30, R35, UR5 ;  /* 0x00000005231e7c36 */ /* 0x000fe20008000000 */
[----:B------:R-:W-:-:S02]  /*0de0*/  FSEL R36, R8, R37, P4 ;  /* 0x0000002508247208 */ /* 0x000fc40002000000 */
[----:B------:R-:W-:Y:S02]  /*0df0*/  ISETP.NE.AND P0, PT, R29, RZ, P0 ;  /* 0x000000ff1d00720c */ /* 0x000fe40000705270 */
[----:B------:R-:W-:Y:S02]  /*0e00*/  SEL R19, R19, 0x8, P1 ;  /* 0x0000000813137807 */ /* 0x000fe40000800000 */
[----:B------:R-:W-:Y:S02]  /*0e10*/  ISETP.GE.AND P1, PT, R28, R18, PT ;  /* 0x000000121c00720c */ /* 0x000fe40003f26270 */
[----:B------:R-:W-:Y:S01]  /*0e20*/  FSEL R37, R9, R36, P3 ;  /* 0x0000002409257208 */ /* 0x000fe20001800000 */
[----:B------:R-:W-:Y:S01]  /*0e30*/  FADD.FTZ R36, R33, R27 ;  /* 0x0000001b21247221 */ /* 0x000fe20000010000 */
[----:B------:R-:W-:Y:S02]  /*0e40*/  SEL R34, R34, 0x8, P0 ;  /* 0x0000000822227807 */ /* 0x000fe40000000000 */
[----:B------:R-:W-:-:S02]  /*0e50*/  FSEL R37, R10, R37, P2 ;  /* 0x000000250a257208 */ /* 0x000fc40001000000 */
[----:B------:R-:W-:Y:S01]  /*0e60*/  ISETP.NE.AND P0, PT, R31, RZ, PT ;  /* 0x000000ff1f00720c */ /* 0x000fe20003f05270 */
[----:B------:R0:W-:Y:S02]  /*0e70*/  STG.E desc[UR6][R20.64], R34 ;  /* 0x0000002214007986 */ /* 0x0001e4000c101906 */
[----:B------:R-:W-:Y:S02]  /*0e80*/  FADD.FTZ R27, R36, R37 ;  /* 0x00000025241b7221 */ /* 0x000fe40000010000 */
        /* <DEDUP_REMOVED lines=23> */
.L_x_3089:
[----:B------:R-:W-:Y:S05]  /*1000*/  @P0 BRA `(.L_x_3090) ;  /* 0xfffffff800040947 */ /* 0x000fea000383ffff */
.L_x_3087:
[----:B0-----:R-:W-:-:S04]  /*1010*/  LOP3.LUT R16, R18, 0x1, RZ, 0xc0, !PT ;  /* 0x0000000112107812 */ /* 0x001fc800078ec0ff */
[----:B------:R-:W-:-:S13]  /*1020*/  ISETP.NE.U32.AND P0, PT, R16, 0x1, PT ;  /* 0x000000011000780c */ /* 0x000fda0003f05070 */
[----:B------:R-:W-:Y:S05]  /*1030*/  @P0 BRA `(.L_x_3085) ;  /* 0x0000000c00a00947 */ /* 0x000fea0003800000 */
[CC--:B------:R-:W-:Y:S01]  /*1040*/  FSETP.GT.FTZ.AND P0, PT, R13.reuse, R14.reuse, PT ;  /* 0x0000000e0d00720b */ /* 0x0c0fe20003f14000 */
[----:B------:R-:W-:Y:S01]  /*1050*/  ULDC UR4, c[0x0][0x244] ;  /* 0x0000910000047ab9 */ /* 0x000fe20000000800 */
[----:B------:R-:W-:Y:S01]  /*1060*/  ULDC UR8, c[0x0][0x248] ;  /* 0x0000920000087ab9 */ /* 0x000fe20000000800 */
[----:B------:R-:W-:Y:S02]  /*1070*/  PRMT R0, R0, 0x9910, RZ ;  /* 0x0000991000007816 */ /* 0x000fe400000000ff */
[----:B------:R-:W-:Y:S02]  /*1080*/  FSEL R13, R13, R14, P0 ;  /* 0x0000000e0d0d7208 */ /* 0x000fe40000000000 */
[----:B------:R-:W-:Y:S02]  /*1090*/  FSEL R5, R5, R2, P0 ;  /* 0x0000000205057208 */ /* 0x000fe40000000000 */
        /* <DEDUP_REMOVED lines=8> */
[----:B------:R-:W-:Y:S01]  /*1120*/  SEL R2, R11, 0x3, !P2 ;  /* 0x000000030b027807 */ /* 0x000fe20005000000 */
[----:B------:R-:W0:Y:S01]  /*1130*/  LDC.64 R12, c[0x0][0x230] ;  /* 0x00008c00ff0c7b82 */ /* 0x000e220000000a00 */
[----:B------:R-:W-:-:S02]  /*1140*/  FSETP.GT.FTZ.AND P4, PT, R24, R15, PT ;  /* 0x0000000f1800720b */ /* 0x000fc40003f94000 */
[----:B------:R-:W-:Y:S02]  /*1150*/  SEL R2, R2, 0x4, !P3 ;  /* 0x0000000402027807 */ /* 0x000fe40005800000 */
[----:B------:R-:W-:Y:S02]  /*1160*/  FSEL R24, R24, R15, P4 ;  /* 0x0000000f18187208 */ /* 0x000fe40002000000 */
[----:B------:R-:W-:Y:S01]  /*1170*/  FSEL R11, R4, R5, P1 ;  /* 0x00000005040b7208 */ /* 0x000fe20000800000 */
[----:B------:R-:W1:Y:S01]  /*1180*/  LDC.64 R14, c[0x0][0x220] ;  /* 0x00008800ff0e7b82 */ /* 0x000e620000000a00 */
[CC--:B------:R-:W-:Y:S02]  /*1190*/  FSETP.GT.FTZ.AND P5, PT, R25.reuse, R24.reuse, PT ;  /* 0x000000181900720b */ /* 0x0c0fe40003fb4000 */
[----:B------:R-:W-:Y:S02]  /*11a0*/  SEL R2, R2, 0x5, !P4 ;  /* 0x0000000502027807 */ /* 0x000fe40006000000 */
[----:B------:R-:W-:-:S02]  /*11b0*/  FSEL R25, R25, R24, P5 ;  /* 0x0000001819197208 */ /* 0x000fc40002800000 */
[----:B------:R-:W-:Y:S01]  /*11c0*/  SEL R2, R2, 0x6, !P5 ;  /* 0x0000000602027807 */ /* 0x000fe20006800000 */
[----:B------:R-:W2:Y:S01]  /*11d0*/  LDC.64 R4, c[0x0][0x238] ;  /* 0x00008e00ff047b82 */ /* 0x000ea20000000a00 */
[----:B------:R-:W-:Y:S02]  /*11e0*/  FSETP.GT.FTZ.AND P1, PT, R26, R25, PT ;  /* 0x000000191a00720b */ /* 0x000fe40003f34000 */
[----:B------:R-:W-:Y:S02]  /*11f0*/  FSEL R6, R6, R11, P2 ;  /* 0x0000000b06067208 */ /* 0x000fe40001000000 */
[----:B------:R-:W-:Y:S02]  /*1200*/  SEL R2, R2, 0x7, !P1 ;  /* 0x0000000702027807 */ /* 0x000fe40004800000 */
[----:B------:R-:W-:Y:S02]  /*1210*/  FSEL R7, R7, R6, P3 ;  /* 0x0000000607077208 */ /* 0x000fe40001800000 */
[----:B------:R-:W-:-:S02]  /*1220*/  ISETP.GE.AND P0, PT, R2, UR4, PT ;  /* 0x0000000402007c0c */ /* 0x000fc4000bf06270 */
[----:B------:R-:W-:Y:S01]  /*1230*/  FSEL R8, R8, R7, P4 ;  /* 0x0000000708087208 */ /* 0x000fe20002000000 */
[----:B------:R-:W-:Y:S01]  /*1240*/  IMAD R7, R3, R18, R28 ;  /* 0x0000001203077224 */ /* 0x000fe200078e021c */
[----:B------:R-:W-:Y:S02]  /*1250*/  ISETP.LT.AND P0, PT, R2, UR8, P0 ;  /* 0x0000000802007c0c */ /* 0x000fe40008701270 */
[----:B------:R-:W-:Y:S01]  /*1260*/  FSEL R9, R9, R8, P5 ;  /* 0x0000000809097208 */ /* 0x000fe20002800000 */
[C---:B-1----:R-:W-:Y:S01]  /*1270*/  IMAD.WIDE R14, R7.reuse, 0x4, R14 ;  /* 0x00000004070e7825 */ /* 0x042fe200078e020e */
[----:B------:R-:W-:Y:S02]  /*1280*/  ISETP.NE.AND P0, PT, R0, RZ, P0 ;  /* 0x000000ff0000720c */ /* 0x000fe40000705270 */
[----:B------:R-:W-:Y:S01]  /*1290*/  FSEL R10, R10, R9, P1 ;  /* 0x000000090a0a7208 */ /* 0x000fe20000800000 */
[----:B------:R-:W-:Y:S02]  /*12a0*/  VIADD R0, R2, -UR4 ;  /* 0x8000000402007c36 */ /* 0x000fe40008000000 */
[----:B0-----:R-:W-:-:S02]  /*12b0*/  IMAD.WIDE R12, R7, 0x4, R12 ;  /* 0x00000004070c7825 */ /* 0x001fc400078e020c */
[----:B------:R0:W-:Y:S02]  /*12c0*/  STG.E desc[UR6][R14.64], R10 ;  /* 0x0000000a0e007986 */ /* 0x0001e4000c101906 */
[----:B------:R-:W-:Y:S01]  /*12d0*/  FADD.FTZ R27, R27, R10 ;  /* 0x0000000a1b1b7221 */ /* 0x000fe20000010000 */
[----:B--2---:R-:W-:Y:S01]  /*12e0*/  IMAD.WIDE R4, R7, 0x4, R4 ;  /* 0x0000000407047825 */ /* 0x004fe200078e0204 */
[----:B------:R-:W-:-:S03]  /*12f0*/  SEL R7, R0, 0x8, P0 ;  /* 0x0000000800077807 */ /* 0x000fc60000000000 */
[----:B------:R-:W-:Y:S02]  /*1300*/  IMAD R9, R28, UR5, R3 ;  /* 0x000000051c097c24 */ /* 0x000fe4000f8e0203 */
[----:B------:R0:W-:Y:S04]  /*1310*/  STG.E desc[UR6][R12.64], R7 ;  /* 0x000000070c007986 */ /* 0x0001e8000c101906 */
[----:B------:R0:W-:Y:S01]  /*1320*/  STG.E desc[UR6][R4.64], R9 ;  /* 0x0000000904007986 */ /* 0x0001e2000c101906 */
[----:B------:R-:W-:Y:S05]  /*1330*/  BRA `(.L_x_3085) ;  /* 0x0000000800e07947 */ /* 0x000fea0003800000 */
.L_x_3086:
        /* <DEDUP_REMOVED lines=8> */
.L_x_3094:
        /* <DEDUP_REMOVED lines=43> */
.L_x_3092:
        /* <DEDUP_REMOVED lines=25> */
[CC--:B------:R-:W-:Y:S02]  /*1800*/  FSETP.GT.FTZ.AND P3, PT, R25.reuse, R20.reuse, PT ;  /* 0x000000141900720b */ /* 0x0c0fe40003f74000 */
[----:B------:R-:W-:Y:S02]  /*1810*/  SEL R30, R16, 0x4, !P1 ;  /* 0x00000004101e7807 */ /* 0x000fe40004800000 */
[----:B------:R-:W-:-:S02]  /*1820*/  FSEL R33, R25, R20, P3 ;  /* 0x0000001419217208 */ /* 0x000fc40001800000 */
[----:B------:R-:W-:Y:S01]  /*1830*/  FSEL R37, R10, R17, P2 ;  /* 0x000000110a257208 */ /* 0x000fe20001000000 */
[----:B------:R-:W0:Y:S01]  /*1840*/  LDC.64 R20, c[0x0][0x230] ;  /* 0x00008c00ff147b82 */ /* 0x000e220000000a00 */
[----:B------:R-:W-:Y:S02]  /*1850*/  SEL R30, R30, 0x5, !P4 ;  /* 0x000000051e1e7807 */ /* 0x000fe40006000000 */
[----:B------:R-:W-:Y:S01]  /*1860*/  FSETP.GT.FTZ.AND P2, PT, R26, R33, PT ;  /* 0x000000211a00720b */ /* 0x000fe20003f54000 */
[----:B------:R-:W-:Y:S01]  /*1870*/  IMAD.IADD R33, R32, 0x1, -R19 ;  /* 0x0000000120217824 */ /* 0x000fe200078e0a13 */
[----:B------:R-:W-:Y:S01]  /*1880*/  SEL R30, R30, 0x6, !P3 ;  /* 0x000000061e1e7807 */ /* 0x000fe20005800000 */
[----:B------:R1:W-:Y:S01]  /*1890*/  STG.E desc[UR6][R22.64], R37 ;  /* 0x0000002516007986 */ /* 0x0003e2000c101906 */
[----:B------:R-:W-:Y:S01]  /*18a0*/  FSEL R35, R7, R34, P1 ;  /* 0x0000002207237208 */ /* 0x000fe20000800000 */
[----:B------:R-:W2:Y:S01]  /*18b0*/  LDC.64 R16, c[0x0][0x238] ;  /* 0x00008e00ff107b82 */ /* 0x000ea20000000a00 */
[----:B------:R-:W-:-:S02]  /*18c0*/  SEL R30, R30, 0x7, !P2 ;  /* 0x000000071e1e7807 */ /* 0x000fc40005000000 */
[-C--:B------:R-:W-:Y:S02]  /*18d0*/  ISETP.GE.AND P0, PT, R32, R19.reuse, PT ;  /* 0x000000132000720c */ /* 0x080fe40003f06270 */
[----:B------:R-:W-:Y:S02]  /*18e0*/  ISETP.GE.AND P1, PT, R30, R19, PT ;  /* 0x000000131e00720c */ /* 0x000fe40003f26270 */
[----:B------:R-:W-:Y:S01]  /*18f0*/  ISETP.LT.AND P0, PT, R32, UR4, P0 ;  /* 0x0000000420007c0c */ /* 0x000fe20008701270 */
[C---:B------:R-:W-:Y:S01]  /*1900*/  IMAD.IADD R32, R30.reuse, 0x1, -R19 ;  /* 0x000000011e207824 */ /* 0x040fe200078e0a13 */
[----:B------:R-:W-:Y:S01]  /*1910*/  ISETP.LT.AND P1, PT, R30, UR4, P1 ;  /* 0x000000041e007c0c */ /* 0x000fe20008f21270 */
[----:B------:R-:W-:Y:S01]  /*1920*/  IMAD R19, R28, UR5, R3 ;  /* 0x000000051c137c24 */ /* 0x000fe2000f8e0203 */
[----:B------:R-:W-:Y:S01]  /*1930*/  FSEL R34, R8, R35, P4 ;  /* 0x0000002308227208 */ /* 0x000fe20002000000 */
[----:B------:R-:W-:Y:S01]  /*1940*/  VIADD R28, R28, 0x2 ;  /* 0x000000021c1c7836 */ /* 0x000fe20000000000 */
[----:B------:R-:W-:Y:S01]  /*1950*/  ISETP.NE.AND P1, PT, R27, RZ, P1 ;  /* 0x000000ff1b00720c */ /* 0x000fe20000f25270 */
[----:B-1----:R-:W-:Y:S01]  /*1960*/  VIADD R37, R19, UR5 ;  /* 0x0000000513257c36 */ /* 0x002fe20008000000 */
[----:B------:R-:W-:Y:S01]  /*1970*/  ISETP.NE.AND P0, PT, R27, RZ, P0 ;  /* 0x000000ff1b00720c */ /* 0x000fe20000705270 */
[----:B0-----:R-:W-:Y:S01]  /*1980*/  IMAD.WIDE R20, R31, 0x4, R20 ;  /* 0x000000041f147825 */ /* 0x001fe200078e0214 */
[----:B------:R-:W-:-:S02]  /*1990*/  FSEL R35, R9, R34, P3 ;  /* 0x0000002209237208 */ /* 0x000fc40001800000 */
[----:B------:R-:W-:Y:S02]  /*19a0*/  SEL R33, R33, 0x8, P0 ;  /* 0x0000000821217807 */ /* 0x000fe40000000000 */
[----:B------:R-:W-:Y:S02]  /*19b0*/  FSEL R35, R10, R35, P2 ;  /* 0x000000230a237208 */ /* 0x000fe40001000000 */
[----:B------:R-:W-:Y:S01]  /*19c0*/  ISETP.NE.AND P0, PT, R29, RZ, PT ;  /* 0x000000ff1d00720c */ /* 0x000fe20003f05270 */
[----:B--2---:R-:W-:Y:S01]  /*19d0*/  IMAD.WIDE R16, R31, 0x4, R16 ;  /* 0x000000041f107825 */ /* 0x004fe200078e0210 */
[----:B------:R-:W-:Y:S01]  /*19e0*/  SEL R31, R32, 0x8, P1 ;  /* 0x00000008201f7807 */ /* 0x000fe20000800000 */
[----:B------:R0:W-:Y:S01]  /*19f0*/  STG.E desc[UR6][R20.64], R33 ;  /* 0x0000002114007986 */ /* 0x0001e2000c101906 */
[----:B------:R-:W-:-:S03]  /*1a00*/  ISETP.GE.AND P1, PT, R28, R18, PT ;  /* 0x000000121c00720c */ /* 0x000fc60003f26270 */
        /* <DEDUP_REMOVED lines=23> */
.L_x_3093:
[----:B------:R-:W-:Y:S05]  /*1b80*/  @P0 BRA `(.L_x_3094) ;  /* 0xfffffff8000c0947 */ /* 0x000fea000383ffff */
.L_x_3091:
[----:B0-----:R-:W-:Y:S01]  /*1b90*/  LOP3.LUT R16, R18, 0x1, RZ, 0xc0, !PT ;  /* 0x0000000112107812 */ /* 0x001fe200078ec0ff */
[----:B------:R-:W-:-:S03]  /*1ba0*/  IMAD.MOV.U32 R27, RZ, RZ, RZ ;  /* 0x000000ffff1b7224 */ /* 0x000fc600078e00ff */
[----:B------:R-:W-:-:S13]  /*1bb0*/  ISETP.NE.U32.AND P0, PT, R16, 0x1, PT ;  /* 0x000000011000780c */ /* 0x000fda0003f05070 */
[----:B------:R-:W-:Y:S05]  /*1bc0*/  @P0 BRA `(.L_x_3085) ;  /* 0x0000000000bc0947 */ /* 0x000fea0003800000 */
[CC--:B------:R-:W-:Y:S01]  /*1bd0*/  FSETP.GT.FTZ.AND P0, PT, R13.reuse, R14.reuse, PT ;  /* 0x0000000e0d00720b */ /* 0x0c0fe20003f14000 */
[----:B------:R-:W-:Y:S01]  /*1be0*/  ULDC UR4, c[0x0][0x244] ;  /* 0x0000910000047ab9 */ /* 0x000fe20000000800 */
[----:B------:R-:W-:Y:S01]  /*1bf0*/  ULDC UR8, c[0x0][0x248] ;  /* 0x0000920000087ab9 */ /* 0x000fe20000000800 */
[----:B------:R-:W-:Y:S01]  /*1c00*/  PRMT R0, R0, 0x9910, RZ ;  /* 0x0000991000007816 */ /* 0x000fe200000000ff */
[----:B------:R-:W-:Y:S01]  /*1c10*/  IMAD.MOV.U32 R27, RZ, RZ, RZ ;  /* 0x000000ffff1b7224 */ /* 0x000fe200078e00ff */
        /* <DEDUP_REMOVED lines=29> */
[C---:B------:R-:W-:Y:S01]  /*1df0*/  ISETP.LT.AND P0, PT, R2.reuse, UR8, P0 ;  /* 0x0000000802007c0c */ /* 0x040fe20008701270 */
[----:B------:R-:W-:Y:S01]  /*1e00*/  VIADD R2, R2, -UR4 ;  /* 0x8000000402027c36 */ /* 0x000fe20008000000 */
[----:B------:R-:W-:Y:S01]  /*1e10*/  FSEL R9, R9, R8, P5 ;  /* 0x0000000809097208 */ /* 0x000fe20002800000 */
[C---:B-1----:R-:W-:Y:S01]  /*1e20*/  IMAD.WIDE R14, R7.reuse, 0x4, R14 ;  /* 0x00000004070e7825 */ /* 0x042fe200078e020e */
[----:B------:R-:W-:Y:S02]  /*1e30*/  ISETP.NE.AND P0, PT, R0, RZ, P0 ;  /* 0x000000ff0000720c */ /* 0x000fe40000705270 */
[----:B------:R-:W-:Y:S01]  /*1e40*/  FSEL R9, R10, R9, P1 ;  /* 0x000000090a097208 */ /* 0x000fe20000800000 */
[----:B0-----:R-:W-:Y:S01]  /*1e50*/  IMAD.WIDE R12, R7, 0x4, R12 ;  /* 0x00000004070c7825 */ /* 0x001fe200078e020c */
[----:B------:R-:W-:-:S03]  /*1e60*/  SEL R11, R2, 0x8, P0 ;  /* 0x00000008020b7807 */ /* 0x000fc60000000000 */
[----:B--2---:R-:W-:Y:S01]  /*1e70*/  IMAD.WIDE R4, R7, 0x4, R4 ;  /* 0x0000000407047825 */ /* 0x004fe200078e0204 */
[----:B------:R1:W-:Y:S03]  /*1e80*/  STG.E desc[UR6][R14.64], R9 ;  /* 0x000000090e007986 */ /* 0x0003e6000c101906 */
[----:B------:R-:W-:Y:S01]  /*1e90*/  IMAD R7, R28, UR5, R3 ;  /* 0x000000051c077c24 */ /* 0x000fe2000f8e0203 */
[----:B------:R1:W-:Y:S04]  /*1ea0*/  STG.E desc[UR6][R12.64], R11 ;  /* 0x0000000b0c007986 */ /* 0x0003e8000c101906 */
[----:B------:R1:W-:Y:S02]  /*1eb0*/  STG.E desc[UR6][R4.64], R7 ;  /* 0x0000000704007986 */ /* 0x0003e4000c101906 */
.L_x_3085:
        /* <DEDUP_REMOVED lines=22> */
.L_x_3098:
        /* <DEDUP_REMOVED lines=64> */
.L_x_3097:
        /* <DEDUP_REMOVED lines=36> */
.L_x_3099:
[----:B------:R-:W-:-:S13]  /*2660*/  ISETP.NE.OR P0, PT, R0, RZ, P0 ;  /* 0x000000ff0000720c */ /* 0x000fda0000705670 */
[----:B------:R-:W-:Y:S05]  /*2670*/  @!P0 BRA `(.L_x_3095) ;  /* 0x0000000000508947 */ /* 0x000fea0003800000 */
.L_x_3096:
[----:B--23--:R-:W1:Y:S01]  /*2680*/  LDC.64 R6, c[0x0][0x220] ;  /* 0x00008800ff067b82 */ /* 0x00ce620000000a00 */
[----:B------:R2:W3:Y:S02]  /*2690*/  MUFU.RCP R19, R27 ;  /* 0x0000001b00137308 */ /* 0x0004e40000001000 */
.L_x_3100:
        /* <DEDUP_REMOVED lines=18> */
.L_x_3095:
        /* <DEDUP_REMOVED lines=8> */
.L_x_3101:
        /* <DEDUP_REMOVED lines=11> */
.L_x_3102:
        /* <DEDUP_REMOVED lines=9> */
.L_x_12177:


//--------------------- .text._ZN4vllm3moe10topkGatingILi4ELi4ELi4ELi8ELi32Ej6__halfLNS0_11ScoringFuncE1EEEvPKT5_PKbPfiPT4_PiiiibPKf --------------------------
	.section	.text._ZN4vllm3moe10topkGatingILi4ELi4ELi4ELi8ELi32Ej6__halfLNS0_11ScoringFuncE1EEEvPKT5_PKbPfiPT4_PiiiibPKf,"ax",@progbits
	.align	128
        .global         _ZN4vllm3moe10topkGatingILi4ELi4ELi4ELi8ELi32Ej6__halfLNS0_11ScoringFuncE1EEEvPKT5_PKbPfiPT4_PiiiibPKf
        .type           _ZN4vllm3moe10topkGatingILi4ELi4ELi4ELi8ELi32Ej6__halfLNS0_11ScoringFuncE1EEEvPKT5_PKbPfiPT4_PiiiibPKf,@function
        .size           _ZN4vllm3moe10topkGatingILi4ELi4ELi4ELi8ELi32Ej6__halfLNS0_11ScoringFuncE1EEEvPKT5_PKbPfiPT4_PiiiibPKf,(.L_x_12178 - _ZN4vllm3moe10topkGatingILi4ELi4ELi4ELi8ELi32Ej6__halfLNS0_11ScoringFuncE1EEEvPKT5_PKbPfiPT4_PiiiibPKf)
        .other          _ZN4vllm3moe10topkGatingILi4ELi4ELi4ELi8ELi32Ej6__halfLNS0_11ScoringFuncE1EEEvPKT5_PKbPfiPT4_PiiiibPKf,@"STO_CUDA_ENTRY STV_DEFAULT"
_ZN4vllm3moe10topkGatingILi4ELi4ELi4ELi8ELi32Ej6__halfLNS0_11ScoringFuncE1EEEvPKT5_PKbPfiPT4_PiiiibPKf:
.text._ZN4vllm3moe10topkGatingILi4ELi4ELi4ELi8ELi32Ej6__halfLNS0_11ScoringFuncE1EEEvPKT5_PKbPfiPT4_PiiiibPKf:
        /* <DEDUP_REMOVED lines=28> */
[----:B------:R0:W5:Y:S01]  /*01c0*/  @P0 LDG.E R15, desc[UR10][R6.64+0xc] ;  /* 0x00000c0a060f0981 */ /* 0x000162000c1e1900 */
[----:B------:R-:W-:Y:S01]  /*01d0*/  UISETP.GE.AND UP0, UPT, UR8, 0x1, UPT ;  /* 0x000000010800788c */ /* 0x000fe2000bf06270 */
[----:B--2---:R-:W-:-:S02]  /*01e0*/  HADD2.F32 R10, -RZ, R2.H0_H0 ;  /* 0x20000002ff0a7230 */ /* 0x004fc40000004100 */
[----:B------:R-:W-:-:S03]  /*01f0*/  HADD2.F32 R2, -RZ, R2.H1_H1 ;  /* 0x30000002ff027230 */ /* 0x000fc60000004100 */
[----:B------:R-:W-:Y:S02]  /*0200*/  FMUL.FTZ R10, R10, -1.4426950216293334961 ;  /* 0xbfb8aa3b0a0a7820 */ /* 0x000fe40000410000 */
[----:B------:R-:W-:Y:S01]  /*0210*/  FMUL.FTZ R12, R2, -1.4426950216293334961 ;  /* 0xbfb8aa3b020c7820 */ /* 0x000fe20000410000 */
[--C-:B------:R-:W-:Y:S02]  /*0220*/  HADD2.F32 R2, -RZ, R3.reuse.H0_H0 ;  /* 0x20000003ff027230 */ /* 0x100fe40000004100 */
[----:B------:R-:W-:Y:S01]  /*0230*/  HADD2.F32 R3, -RZ, R3.H1_H1 ;  /* 0x30000003ff037230 */ /* 0x000fe20000004100 */
[----:B------:R-:W2:Y:S02]  /*0240*/  MUFU.EX2 R10, R10 ;  /* 0x0000000a000a7308 */ /* 0x000ea40000000800 */
[----:B------:R-:W-:Y:S02]  /*0250*/  FMUL.FTZ R2, R2, -1.4426950216293334961 ;  /* 0xbfb8aa3b02027820 */ /* 0x000fe40000410000 */
[----:B-1----:R-:W-:-:S04]  /*0260*/  FMUL.FTZ R8, R3, -1.4426950216293334961 ;  /* 0xbfb8aa3b03087820 */ /* 0x002fc80000410000 */
[----:B------:R-:W0:Y:S08]  /*0270*/  MUFU.EX2 R12, R12 ;  /* 0x0000000c000c7308 */ /* 0x000e300000000800 */
[----:B------:R-:W1:Y:S01]  /*0280*/  MUFU.EX2 R2, R2 ;  /* 0x0000000200027308 */ /* 0x000e620000000800 */
[----:B--2---:R-:W-:Y:S01]  /*0290*/  FADD.FTZ R3, R10, 1 ;  /* 0x3f8000000a037421 */ /* 0x004fe20000010000 */
[----:B---3--:R-:W-:Y:S01]  /*02a0*/  @P1 ISETP.NE.AND P2, PT, R5, RZ, PT ;  /* 0x000000ff0500120c */ /* 0x008fe20003f45270 */
[----:B------:R-:W-:-:S05]  /*02b0*/  IMAD.MOV.U32 R10, RZ, RZ, 0x1 ;  /* 0x00000001ff0a7424 */ /* 0x000fca00078e00ff */
[----:B------:R-:W2:Y:S01]  /*02c0*/  MUFU.EX2 R8, R8 ;  /* 0x0000000800087308 */ /* 0x000ea20000000800 */
[----:B0-----:R-:W-:-:S07]  /*02d0*/  FADD.FTZ R6, R12, 1 ;  /* 0x3f8000000c067421 */ /* 0x001fce0000010000 */
[----:B------:R-:W0:Y:S01]  /*02e0*/  MUFU.RCP R3, R3 ;  /* 0x0000000300037308 */ /* 0x000e220000001000 */
[----:B-1----:R-:W-:Y:S01]  /*02f0*/  FADD.FTZ R7, R2, 1 ;  /* 0x3f80000002077421 */ /* 0x002fe20000010000 */
[----:B------:R-:W-:-:S04]  /*0300*/  @P1 SEL R2, RZ, 0x1, P2 ;  /* 0x00000001ff021807 */ /* 0x000fc80001000000 */
[----:B------:R-:W-:Y:S02]  /*0310*/  @P1 PRMT R10, R2, 0x7610, R10 ;  /* 0x00007610020a1816 */ /* 0x000fe4000000000a */
[----:B------:R-:W1:Y:S01]  /*0320*/  MUFU.RCP R6, R6 ;  /* 0x0000000600067308 */ /* 0x000e620000001000 */
[----:B--2---:R-:W-:-:S07]  /*0330*/  FADD.FTZ R9, R8, 1 ;  /* 0x3f80000008097421 */ /* 0x004fce0000010000 */
[----:B------:R-:W2:Y:S01]  /*0340*/  MUFU.RCP R7, R7 ;  /* 0x0000000700077308 */ /* 0x000ea20000001000 */
[----:B0-----:R-:W-:-:S07]  /*0350*/  FSETP.GEU.FTZ.AND P1, PT, |R3|, +INF , PT ;  /* 0x7f8000000300780b */ /* 0x001fce0003f3e200 */
[----:B------:R0:W3:Y:S01]  /*0360*/  MUFU.RCP R12, R9 ;  /* 0x00000009000c7308 */ /* 0x0000e20000001000 */
[----:B-1----:R-:W-:-:S04]  /*0370*/  FSETP.GEU.FTZ.AND P2, PT, |R6|, +INF , PT ;  /* 0x7f8000000600780b */ /* 0x002fc80003f5e200 */
[----:B------:R-:W-:Y:S02]  /*0380*/  FSEL R8, R6, RZ, !P2 ;  /* 0x000000ff06087208 */ /* 0x000fe40005000000 */
[----:B0-----:R-:W-:Y:S02]  /*0390*/  FSEL R9, R3, RZ, !P1 ;  /* 0x000000ff03097208 */ /* 0x001fe40004800000 */
[----:B------:R-:W-:Y:S02]  /*03a0*/  PLOP3.LUT P1, PT, PT, PT, UP0, 0x80, 0x0 ;  /* 0x000000000000781c */ /* 0x000fe40003f2f008 */
[----:B--2---:R-:W-:Y:S01]  /*03b0*/  FSETP.GEU.FTZ.AND P3, PT, |R7|, +INF , PT ;  /* 0x7f8000000700780b */ /* 0x004fe20003f7e200 */
[----:B----4-:R-:W-:Y:S01]  /*03c0*/  @P0 FADD.FTZ R5, R9, R4 ;  /* 0x0000000409050221 */ /* 0x010fe20000010000 */
[----:B-----5:R-:W-:Y:S01]  /*03d0*/  @P0 FADD.FTZ R4, R8, R13 ;  /* 0x0000000d08040221 */ /* 0x020fe20000010000 */
[----:B------:R-:W-:Y:S01]  /*03e0*/  @!P0 IMAD.MOV.U32 R5, RZ, RZ, R9 ;  /* 0x000000ffff058224 */ /* 0x000fe200078e0009 */
[----:B---3--:R-:W-:Y:S01]  /*03f0*/  FSETP.GEU.FTZ.AND P4, PT, |R12|, +INF , PT ;  /* 0x7f8000000c00780b */ /* 0x008fe20003f9e200 */
[----:B------:R-:W-:Y:S01]  /*0400*/  @!P0 IMAD.MOV.U32 R4, RZ, RZ, R8 ;  /* 0x000000ffff048224 */ /* 0x000fe200078e0008 */
[----:B------:R-:W-:-:S02]  /*0410*/  FSEL R7, R7, RZ, !P3 ;  /* 0x000000ff07077208 */ /* 0x000fc40005800000 */
[----:B------:R-:W-:-:S03]  /*0420*/  FSEL R6, R12, RZ, !P4 ;  /* 0x000000ff0c067208 */ /* 0x000fc60006000000 */
[----:B------:R-:W-:Y:S01]  /*0430*/  @P0 FADD.FTZ R3, R7, R0 ;  /* 0x0000000007030221 */ /* 0x000fe20000010000 */
[----:B------:R-:W-:Y:S02]  /*0440*/  IMAD.MOV.U32 R0, RZ, RZ, RZ ;  /* 0x000000ffff007224 */ /* 0x000fe400078e00ff */
[----:B------:R-:W-:Y:S01]  /*0450*/  @P0 FADD.FTZ R2, R6, R15 ;  /* 0x0000000f06020221 */ /* 0x000fe20000010000 */
[----:B------:R-:W-:Y:S02]  /*0460*/  @!P0 IMAD.MOV.U32 R3, RZ, RZ, R7 ;  /* 0x000000ffff038224 */ /* 0x000fe400078e0007 */
        /* <DEDUP_REMOVED lines=20> */
.L_x_3110:
[CC--:B------:R-:W-:Y:S01]  /*05b0*/  FSETP.GT.FTZ.AND P2, PT, R4.reuse, R5.reuse, PT ;  /* 0x000000050400720b */ /* 0x0c0fe20003f54000 */
[----:B0-----:R-:W0:Y:S01]  /*05c0*/  LDC.64 R14, c[0x0][0x220] ;  /* 0x00008800ff0e7b82 */ /* 0x001e220000000a00 */
[----:B------:R-:W-:Y:S01]  /*05d0*/  UIADD3 UR6, UR4, 0x1, URZ ;  /* 0x0000000104067890 */ /* 0x000fe2000fffe03f */
[----:B------:R-:W-:Y:S01]  /*05e0*/  IMAD.U32 R24, RZ, RZ, UR8 ;  /* 0x00000008ff187e24 */ /* 0x000fe2000f8e00ff */
[----:B------:R-:W-:Y:S02]  /*05f0*/  FSEL R16, R4, R5, P2 ;  /* 0x0000000504107208 */ /* 0x000fe40001000000 */
[----:B------:R-:W-:Y:S01]  /*0600*/  UISETP.GE.AND UP0, UPT, UR6, UR8, UPT ;  /* 0x000000080600728c */ /* 0x000fe2000bf06270 */
[----:B------:R-:W-:Y:S01]  /*0610*/  IMAD R21, R11, R24, UR4 ;  /* 0x000000040b157e24 */ /* 0x000fe2000f8e0218 */
[CC--:B------:R-:W-:Y:S01]  /*0620*/  FSETP.GT.FTZ.AND P3, PT, R3.reuse, R16.reuse, PT ;  /* 0x000000100300720b */ /* 0x0c0fe20003f74000 */
[----:B------:R-:W1:Y:S03]  /*0630*/  LDC.64 R12, c[0x0][0x230] ;  /* 0x00008c00ff0c7b82 */ /* 0x000e660000000a00 */
[----:B------:R-:W-:-:S02]  /*0640*/  FSEL R17, R3, R16, P3 ;  /* 0x0000001003117208 */ /* 0x000fc40001800000 */
[----:B------:R-:W-:Y:S02]  /*0650*/  SEL R16, RZ, 0x1, !P2 ;  /* 0x00000001ff107807 */ /* 0x000fe40005000000 */
[----:B------:R-:W-:Y:S02]  /*0660*/  FSETP.GT.FTZ.AND P4, PT, R2, R17, PT ;  /* 0x000000110200720b */ /* 0x000fe40003f94000 */
[----:B------:R-:W-:-:S04]  /*0670*/  SEL R16, R16, 0x2, !P3 ;  /* 0x0000000210107807 */ /* 0x000fc80005800000 */
[----:B------:R-:W-:Y:S02]  /*0680*/  SEL R22, R16, 0x3, !P4 ;  /* 0x0000000310167807 */ /* 0x000fe40006000000 */
[----:B------:R-:W-:Y:S01]  /*0690*/  FSEL R16, R8, R9, P2 ;  /* 0x0000000908107208 */ /* 0x000fe20001000000 */
[----:B0-----:R-:W-:Y:S01]  /*06a0*/  IMAD.WIDE R14, R21, 0x4, R14 ;  /* 0x00000004150e7825 */ /* 0x001fe200078e020e */
[C---:B------:R-:W-:Y:S02]  /*06b0*/  ISETP.GE.AND P0, PT, R22.reuse, UR9, PT ;  /* 0x0000000916007c0c */ /* 0x040fe4000bf06270 */
[----:B------:R-:W-:Y:S01]  /*06c0*/  FSEL R17, R7, R16, P3 ;  /* 0x0000001007117208 */ /* 0x000fe20001800000 */
[C---:B------:R-:W-:Y:S01]  /*06d0*/  VIADD R16, R22.reuse, -UR9 ;  /* 0x8000000916107c36 */ /* 0x040fe20008000000 */
[----:B------:R-:W-:Y:S02]  /*06e0*/  ISETP.LT.AND P0, PT, R22, UR12, P0 ;  /* 0x0000000c16007c0c */ /* 0x000fe40008701270 */
[----:B------:R-:W-:Y:S01]  /*06f0*/  FSEL R23, R6, R17, P4 ;  /* 0x0000001106177208 */ /* 0x000fe20002000000 */
[----:B-1----:R-:W-:Y:S01]  /*0700*/  IMAD.WIDE R12, R21, 0x4, R12 ;  /* 0x00000004150c7825 */ /* 0x002fe200078e020c */
[----:B------:R-:W-:-:S03]  /*0710*/  ISETP.NE.AND P0, PT, R20, RZ, P0 ;  /* 0x000000ff1400720c */ /* 0x000fc60000705270 */
[----:B------:R0:W-:Y:S01]  /*0720*/  STG.E desc[UR10][R14.64], R23 ;  /* 0x000000170e007986 */ /* 0x0001e2000c10190a */
[----:B------:R-:W-:Y:S01]  /*0730*/  SEL R25, R16, 0x4, P0 ;  /* 0x0000000410197807 */ /* 0x000fe20000000000 */
[----:B------:R-:W-:Y:S01]  /*0740*/  FADD.FTZ R0, R23, R0 ;  /* 0x0000000017007221 */ /* 0x000fe20000010000 */
        /* <DEDUP_REMOVED lines=13> */
.L_x_3106:
[CC--:B------:R-:W-:Y:S01]  /*0820*/  FSETP.GT.FTZ.AND P0, PT, R4.reuse, R5.reuse, PT ;  /* 0x000000050400720b */ /* 0x0c0fe20003f14000 */
[----:B------:R-:W-:Y:S01]  /*0830*/  IMAD.U32 R24, RZ, RZ, UR7 ;  /* 0x00000007ff187e24 */ /* 0x000fe2000f8e00ff */
[----:B------:R-:W-:Y:S01]  /*0840*/  UIADD3 UR6, UR4, 0x2, URZ ;  /* 0x0000000204067890 */ /* 0x000fe2000fffe03f */
[----:B-1----:R-:W-:Y:S01]  /*0850*/  IMAD.WIDE R16, R21, 0x4, R16 ;  /* 0x0000000415107825 */ /* 0x002fe200078e0210 */
[----:B------:R-:W-:Y:S02]  /*0860*/  FSEL R22, R4, R5, P0 ;  /* 0x0000000504167208 */ /* 0x000fe40000000000 */
[----:B------:R-:W-:Y:S01]  /*0870*/  UISETP.GE.AND UP0, UPT, UR6, UR8, UPT ;  /* 0x000000080600728c */ /* 0x000fe2000bf06270 */
[----:B------:R-:W-:Y:S01]  /*0880*/  IMAD R21, R24, UR4, R11 ;  /* 0x0000000418157c24 */ /* 0x000fe2000f8e020b */
[----:B------:R-:W-:-:S04]  /*0890*/  FSETP.GT.FTZ.AND P2, PT, R3, R22, PT ;  /* 0x000000160300720b */ /* 0x000fc80003f54000 */
[----:B0-----:R-:W-:Y:S01]  /*08a0*/  FSEL R23, R3, R22, P2 ;  /* 0x0000001603177208 */ /* 0x001fe20001000000 */
[----:B------:R0:W-:Y:S01]  /*08b0*/  STG.E desc[UR10][R16.64], R21 ;  /* 0x0000001510007986 */ /* 0x0001e2000c10190a */
[----:B------:R-:W-:Y:S02]  /*08c0*/  FSEL R22, R8, R9, P0 ;  /* 0x0000000908167208 */ /* 0x000fe40000000000 */
[----:B------:R-:W-:Y:S02]  /*08d0*/  FSETP.GT.FTZ.AND P3, PT, R2, R23, PT ;  /* 0x000000170200720b */ /* 0x000fe40003f74000 */
[----:B------:R-:W-:Y:S02]  /*08e0*/  FSEL R23, R7, R22, P2 ;  /* 0x0000001607177208 */ /* 0x000fe40001000000 */
[----:B------:R-:W-:Y:S02]  /*08f0*/  SEL R22, RZ, 0x1, !P0 ;  /* 0x00000001ff167807 */ /* 0x000fe40004000000 */
[----:B------:R-:W-:-:S02]  /*0900*/  FSEL R23, R6, R23, P3 ;  /* 0x0000001706177208 */ /* 0x000fc40001800000 */
[----:B------:R-:W-:-:S03]  /*0910*/  SEL R22, R22, 0x2, !P2 ;  /* 0x0000000216167807 */ /* 0x000fc60005000000 */
[----:B------:R0:W-:Y:S01]  /*0920*/  STG.E desc[UR10][R14.64+0x4], R23 ;  /* 0x000004170e007986 */ /* 0x0001e2000c10190a */
[----:B------:R-:W-:Y:S01]  /*0930*/  SEL R24, R22, 0x3, !P3 ;  /* 0x0000000316187807 */ /* 0x000fe20005800000 */
[----:B------:R-:W-:-:S03]  /*0940*/  FADD.FTZ R0, R0, R23 ;  /* 0x0000001700007221 */ /* 0x000fc60000010000 */
        /* <DEDUP_REMOVED lines=17> */
.L_x_3107:
[CC--:B------:R-:W-:Y:S01]  /*0a60*/  FSETP.GT.FTZ.AND P0, PT, R4.reuse, R5.reuse, PT ;  /* 0x000000050400720b */ /* 0x0c0fe20003f14000 */
        /* <DEDUP_REMOVED lines=33> */
.L_x_3108:
[CC--:B------:R-:W-:Y:S01]  /*0c80*/  FSETP.GT.FTZ.AND P2, PT, R4.reuse, R5.reuse, PT ;  /* 0x000000050400720b */ /* 0x0c0fe20003f54000 */
[----:B------:R-:W-:Y:S01]  /*0c90*/  UIADD3 UR4, UR4, 0x4, URZ ;  /* 0x0000000404047890 */ /* 0x000fe2000fffe03f */
[----:B------:R-:W-:Y:S01]  /*0ca0*/  VIADD R27, R21, UR7 ;  /* 0x00000007151b7c36 */ /* 0x000fe20008000000 */
[----:B------:R-:W-:Y:S01]  /*0cb0*/  UIADD3 UR5, UR5, -0x4, URZ ;  /* 0xfffffffc05057890 */ /* 0x000fe2000fffe03f */
[----:B------:R-:W-:Y:S01]  /*0cc0*/  FSEL R22, R4, R5, P2 ;  /* 0x0000000504167208 */ /* 0x000fe20001000000 */
[----:B------:R-:W-:Y:S01]  /*0cd0*/  UISETP.GE.AND UP0, UPT, UR4, UR8, UPT ;  /* 0x000000080400728c */ /* 0x000fe2000bf06270 */
[----:B------:R-:W-:Y:S01]  /*0ce0*/  FSEL R24, R8, R9, P2 ;  /* 0x0000000908187208 */ /* 0x000fe20001000000 */
[----:B0-----:R-:W-:Y:S01]  /*0cf0*/  VIADD R25, R27, UR7 ;  /* 0x000000071b197c36 */ /* 0x001fe20008000000 */
[----:B------:R-:W-:Y:S01]  /*0d00*/  FSETP.GT.FTZ.AND P3, PT, R3, R22, PT ;  /* 0x000000160300720b */ /* 0x000fe20003f74000 */
[----:B------:R0:W-:Y:S01]  /*0d10*/  STG.E desc[UR10][R16.64+0x8], R27 ;  /* 0x0000081b10007986 */ /* 0x0001e2000c10190a */
[----:B------:R-:W-:-:S02]  /*0d20*/  ISETP.NE.AND P5, PT, RZ, UR5, PT ;  /* 0x00000005ff007c0c */ /* 0x000fc4000bfa5270 */
[----:B------:R-:W-:Y:S02]  /*0d30*/  FSEL R23, R3, R22, P3 ;  /* 0x0000001603177208 */ /* 0x000fe40001800000 */
[----:B------:R-:W-:Y:S02]  /*0d40*/  SEL R22, RZ, 0x1, !P2 ;  /* 0x00000001ff167807 */ /* 0x000fe40005000000 */
[----:B------:R-:W-:Y:S02]  /*0d50*/  FSETP.GT.FTZ.AND P4, PT, R2, R23, PT ;  /* 0x000000170200720b */ /* 0x000fe40003f94000 */
[----:B------:R-:W-:Y:S02]  /*0d60*/  SEL R22, R22, 0x2, !P3 ;  /* 0x0000000216167807 */ /* 0x000fe40005800000 */
[----:B------:R-:W-:Y:S02]  /*0d70*/  FSEL R23, R7, R24, P3 ;  /* 0x0000001807177208 */ /* 0x000fe40001800000 */
[----:B------:R-:W-:-:S02]  /*0d80*/  SEL R22, R22, 0x3, !P4 ;  /* 0x0000000316167807 */ /* 0x000fc40006000000 */
[----:B------:R-:W-:Y:S02]  /*0d90*/  FSEL R23, R6, R23, P4 ;  /* 0x0000001706177208 */ /* 0x000fe40002000000 */
[C---:B------:R-:W-:Y:S01]  /*0da0*/  ISETP.GE.AND P0, PT, R22.reuse, UR9, PT ;  /* 0x0000000916007c0c */ /* 0x040fe2000bf06270 */
[C---:B------:R-:W-:Y:S02]  /*0db0*/  VIADD R24, R22.reuse, -UR9 ;  /* 0x8000000916187c36 */ /* 0x040fe40008000000 */
[----:B------:R0:W-:Y:S01]  /*0dc0*/  STG.E desc[UR10][R14.64+0xc], R23 ;  /* 0x00000c170e007986 */ /* 0x0001e2000c10190a */
[----:B------:R-:W-:Y:S01]  /*0dd0*/  ISETP.LT.AND P0, PT, R22, UR12, P0 ;  /* 0x0000000c16007c0c */ /* 0x000fe20008701270 */
[----:B------:R-:W-:-:S03]  /*0de0*/  FADD.FTZ R0, R0, R23 ;  /* 0x0000001700007221 */ /* 0x000fc60000010000 */
[----:B------:R-:W-:-:S04]  /*0df0*/  ISETP.NE.AND P0, PT, R20, RZ, P0 ;  /* 0x000000ff1400720c */ /* 0x000fc80000705270 */
        /* <DEDUP_REMOVED lines=14> */
.L_x_3109:
[----:B------:R-:W-:Y:S05]  /*0ee0*/  @P5 BRA `(.L_x_3110) ;  /* 0xfffffff400b05947 */ /* 0x000fea000383ffff */
.L_x_3105:
        /* <DEDUP_REMOVED lines=23> */
.L_x_3112:
        /* <DEDUP_REMOVED lines=11> */
[----:B------:R-:W-:Y:S01]  /*1110*/  SEL R20, R13, 0x3, !P4 ;  /* 0x000000030d147807 */ /* 0x000fe20006000000 */
[----:B------:R-:W-:Y:S01]  /*1120*/  IMAD.MOV.U32 R13, RZ, RZ, R17 ;  /* 0x000000ffff0d7224 */ /* 0x000fe200078e0011 */
[----:B------:R-:W-:-:S02]  /*1130*/  FSEL R23, R7, R12, P3 ;  /* 0x0000000c07177208 */ /* 0x000fc40001800000 */
[C---:B------:R-:W-:Y:S01]  /*1140*/  ISETP.GE.AND P0, PT, R20.reuse, UR9, PT ;  /* 0x0000000914007c0c */ /* 0x040fe2000bf06270 */
[----:B------:R-:W-:Y:S01]  /*1150*/  VIADD R12, R20, -UR9 ;  /* 0x80000009140c7c36 */ /* 0x000fe20008000000 */
[----:B------:R-:W-:Y:S02]  /*1160*/  FSEL R23, R6, R23, P4 ;  /* 0x0000001706177208 */ /* 0x000fe40002000000 */
        /* <DEDUP_REMOVED lines=26> */
.L_x_3111:
[----:B0-----:R-:W-:Y:S02]  /*1310*/  VIADD R19, R19, UR12 ;  /* 0x0000000c13137c36 */ /* 0x001fe40008000000 */
[----:B------:R-:W-:Y:S02]  /*1320*/  IMAD.X R21, RZ, RZ, R21, P0 ;  /* 0x000000ffff157224 */ /* 0x000fe400000e0615 */
[----:B------:R-:W-:Y:S02]  /*1330*/  IMAD.X R15, RZ, RZ, R15, P2 ;  /* 0x000000ffff0f7224 */ /* 0x000fe400010e060f */
[----:B------:R-:W-:Y:S01]  /*1340*/  IMAD.X R17, RZ, RZ, R17, P3 ;  /* 0x000000ffff117224 */ /* 0x000fe200018e0611 */
[----:B------:R-:W-:Y:S06]  /*1350*/  @!P4 BRA `(.L_x_3103) ;  /* 0x0000000c0090c947 */ /* 0x000fec0003800000 */
[----:B------:R-:W-:Y:S01]  /*1360*/  UIADD3 UR4, UR4, 0x1, URZ ;  /* 0x0000000104047890 */ /* 0x000fe2000fffe03f */
[----:B------:R-:W-:Y:S11]  /*1370*/  BRA `(.L_x_3112) ;  /* 0xfffffffc00387947 */ /* 0x000ff6000383ffff */
.L_x_3104:
        /* <DEDUP_REMOVED lines=10> */
.L_x_3118:
        /* <DEDUP_REMOVED lines=38> */
.L_x_3114:
        /* <DEDUP_REMOVED lines=35> */
.L_x_3115:
        /* <DEDUP_REMOVED lines=33> */
.L_x_3116:
[CC--:B------:R-:W-:Y:S01]  /*1ac0*/  FSETP.GT.FTZ.AND P2, PT, R4.reuse, R5.reuse, PT ;  /* 0x000000050400720b */ /* 0x0c0fe20003f54000 */
[----:B------:R-:W-:Y:S01]  /*1ad0*/  UIADD3 UR4, UR4, 0x4, URZ ;  /* 0x0000000404047890 */ /* 0x000fe2000fffe03f */
[----:B------:R-:W-:Y:S01]  /*1ae0*/  VIADD R27, R21, UR7 ;  /* 0x00000007151b7c36 */ /* 0x000fe20008000000 */
[----:B------:R-:W-:Y:S01]  /*1af0*/  UIADD3 UR6, UR6, -0x4, URZ ;  /* 0xfffffffc06067890 */ /* 0x000fe2000fffe03f */
[----:B------:R-:W-:Y:S01]  /*1b00*/  FSEL R22, R4, R5, P2 ;  /* 0x0000000504167208 */ /* 0x000fe20001000000 */
[----:B------:R-:W-:Y:S01]  /*1b10*/  UISETP.GE.AND UP0, UPT, UR4, UR8, UPT ;  /* 0x000000080400728c */ /* 0x000fe2000bf06270 */
[----:B0-----:R-:W-:Y:S01]  /*1b20*/  VIADD R25, R27, UR7 ;  /* 0x000000071b197c36 */ /* 0x001fe20008000000 */
[----:B------:R0:W-:Y:S01]  /*1b30*/  STG.E desc[UR10][R14.64+0x8], R27 ;  /* 0x0000081b0e007986 */ /* 0x0001e2000c10190a */
[----:B------:R-:W-:Y:S02]  /*1b40*/  FSETP.GT.FTZ.AND P3, PT, R3, R22, PT ;  /* 0x000000160300720b */ /* 0x000fe40003f74000 */
[----:B------:R-:W-:-:S02]  /*1b50*/  ISETP.NE.AND P5, PT, RZ, UR6, PT ;  /* 0x00000006ff007c0c */ /* 0x000fc4000bfa5270 */
[----:B------:R-:W-:Y:S02]  /*1b60*/  FSEL R23, R3, R22, P3 ;  /* 0x0000001603177208 */ /* 0x000fe40001800000 */
[----:B------:R-:W-:Y:S02]  /*1b70*/  SEL R22, RZ, 0x1, !P2 ;  /* 0x00000001ff167807 */ /* 0x000fe40005000000 */
[----:B------:R-:W-:Y:S02]  /*1b80*/  FSETP.GT.FTZ.AND P4, PT, R2, R23, PT ;  /* 0x000000170200720b */ /* 0x000fe40003f94000 */
[----:B------:R-:W-:-:S04]  /*1b90*/  SEL R22, R22, 0x2, !P3 ;  /* 0x0000000216167807 */ /* 0x000fc80005800000 */
[----:B------:R-:W-:Y:S02]  /*1ba0*/  SEL R24, R22, 0x3, !P4 ;  /* 0x0000000316187807 */ /* 0x000fe40006000000 */
[----:B------:R-:W-:Y:S02]  /*1bb0*/  FSEL R22, R8, R9, P2 ;  /* 0x0000000908167208 */ /* 0x000fe40001000000 */
[C---:B------:R-:W-:Y:S02]  /*1bc0*/  ISETP.GE.AND P0, PT, R24.reuse, UR9, PT ;  /* 0x0000000918007c0c */ /* 0x040fe4000bf06270 */
[----:B------:R-:W-:Y:S01]  /*1bd0*/  FSEL R23, R7, R22, P3 ;  /* 0x0000001607177208 */ /* 0x000fe20001800000 */
[C---:B------:R-:W-:Y:S01]  /*1be0*/  VIADD R22, R24.reuse, -UR9 ;  /* 0x8000000918167c36 */ /* 0x040fe20008000000 */
[----:B------:R-:W-:Y:S02]  /*1bf0*/  ISETP.LT.AND P0, PT, R24, UR13, P0 ;  /* 0x0000000d18007c0c */ /* 0x000fe40008701270 */
[----:B------:R-:W-:-:S02]  /*1c00*/  FSEL R23, R6, R23, P4 ;  /* 0x0000001706177208 */ /* 0x000fc40002000000 */
[----:B------:R-:W-:-:S03]  /*1c10*/  ISETP.NE.AND P0, PT, R20, RZ, P0 ;  /* 0x000000ff1400720c */ /* 0x000fc60000705270 */
[----:B------:R0:W-:Y:S01]  /*1c20*/  STG.E desc[UR10][R16.64+0xc], R23 ;  /* 0x00000c1710007986 */ /* 0x0001e2000c10190a */
        /* <DEDUP_REMOVED lines=14> */
.L_x_3117:
[----:B------:R-:W-:Y:S05]  /*1d10*/  @P5 BRA `(.L_x_3118) ;  /* 0xfffffff400c05947 */ /* 0x000fea000383ffff */
.L_x_3113:
        /* <DEDUP_REMOVED lines=24> */
.L_x_3120:
        /* <DEDUP_REMOVED lines=43> */
.L_x_3119:
[----:B------:R-:W-:Y:S02]  /*2150*/  IMAD.X R21, RZ, RZ, R21, P0 ;  /* 0x000000ffff157224 */ /* 0x000fe400000e0615 */
[----:B------:R-:W-:Y:S02]  /*2160*/  IMAD.X R23, RZ, RZ, R23, P2 ;  /* 0x000000ffff177224 */ /* 0x000fe400010e0617 */
[----:B------:R-:W-:Y:S02]  /*2170*/  IMAD.X R17, RZ, RZ, R17, P3 ;  /* 0x000000ffff117224 */ /* 0x000fe400018e0611 */
[----:B0-----:R-:W-:Y:S01]  /*2180*/  VIADD R19, R19, UR12 ;  /* 0x0000000c13137c36 */ /* 0x001fe20008000000 */
[----:B------:R-:W-:Y:S06]  /*2190*/  @P4 BRA `(.L_x_3120) ;  /* 0xfffffffc00404947 */ /* 0x000fec000383ffff */
.L_x_3103:
        /* <DEDUP_REMOVED lines=23> */
.L_x_3124:
        /* <DEDUP_REMOVED lines=68> */
.L_x_3123:
        /* <DEDUP_REMOVED lines=38> */
.L_x_3125:
[----:B------:R-:W-:-:S13]  /*29b0*/  ISETP.NE.OR P0, PT, R3, RZ, P0 ;  /* 0x000000ff0300720c */ /* 0x000fda0000705670 */
[----:B------:R-:W-:Y:S05]  /*29c0*/  @!P0 BRA `(.L_x_3121) ;  /* 0x0000000000548947 */ /* 0x000fea0003800000 */
.L_x_3122:
[----:B--2-4-:R-:W2:Y:S01]  /*29d0*/  LDC.64 R4, c[0x0][0x220] ;  /* 0x00008800ff047b82 */ /* 0x014ea20000000a00 */
[----:B------:R3:W4:Y:S02]  /*29e0*/  MUFU.RCP R19, R2 ;  /* 0x0000000200137308 */ /* 0x0007240000001000 */
.L_x_3126:
        /* <DEDUP_REMOVED lines=19> */
.L_x_3121:
[----:B------:R-:W-:-:S13]  /*2b20*/  ISETP.NE.AND P0, PT, R0, RZ, PT ;  /* 0x000000ff0000720c */ /* 0x000fda0003f05270 */
[----:B------:R-:W-:Y:S05]  /*2b30*/  @!P0 EXIT ;  /* 0x000000000000894d */ /* 0x000fea0003800000 */
[----:B--2-4-:R-:W2:Y:S01]  /*2b40*/  LDC.64 R4, c[0x0][0x220] ;  /* 0x00008800ff047b82 */ /* 0x014ea20000000a00 */
[----:B0-----:R0:W3:Y:S01]  /*2b50*/  MUFU.RCP R7, R2 ;  /* 0x0000000200077308 */ /* 0x0010e20000001000 */
[----:B------:R-:W-:-:S04]  /*2b60*/  IMAD.U32 R6, RZ, RZ, UR4 ;  /* 0x00000004ff067e24 */ /* 0x000fc8000f8e00ff */
[----:B------:R-:W-:-:S04]  /*2b70*/  IMAD R11, R11, UR8, R6 ;  /* 0x000000080b0b7c24 */ /* 0x000fc8000f8e0206 */
[----:B0-23--:R-:W-:-:S07]  /*2b80*/  IMAD.WIDE R4, R11, 0x4, R4 ;  /* 0x000000040b047825 */ /* 0x00dfce00078e0204 */
.L_x_3127:
        /* <DEDUP_REMOVED lines=11> */
.L_x_3128:
        /* <DEDUP_REMOVED lines=12> */
.L_x_12178:


//--------------------- .text._ZN4vllm3moe10topkGatingILi2ELi2ELi4ELi4ELi32Ej6__halfLNS0_11ScoringFuncE1EEEvPKT5_PKbPfiPT4_PiiiibPKf --------------------------
	.section	.text._ZN4vllm3moe10topkGatingILi2ELi2ELi4ELi4ELi32Ej6__halfLNS0_11ScoringFuncE1EEEvPKT5_PKbPfiPT4_PiiiibPKf,"ax",@progbits
	.align	128
        .global         _ZN4vllm3moe10topkGatingILi2ELi2ELi4ELi4ELi32Ej6__halfLNS0_11ScoringFuncE1EEEvPKT5_PKbPfiPT4_PiiiibPKf
        .type           _ZN4vllm3moe10topkGatingILi2ELi2ELi4ELi4ELi32Ej6__halfLNS0_11ScoringFuncE1EEEvPKT5_PKbPfiPT4_PiiiibPKf,@function
        .size           _ZN4vllm3moe10topkGatingILi2ELi2ELi4ELi4ELi32Ej6__halfLNS0_11ScoringFuncE1EEEvPKT5_PKbPfiPT4_PiiiibPKf,(.L_x_12179 - _ZN4vllm3moe10topkGatingILi2ELi2ELi4ELi4ELi32Ej6__halfLNS0_11ScoringFuncE1EEEvPKT5_PKbPfiPT4_PiiiibPKf)
        .other          _ZN4vllm3moe10topkGatingILi2ELi2ELi4ELi4ELi32Ej6__halfLNS0_11ScoringFuncE1EEEvPKT5_PKbPfiPT4_PiiiibPKf,@"STO_CUDA_ENTRY STV_DEFAULT"
_ZN4vllm3moe10topkGatingILi2ELi2ELi4ELi4ELi32Ej6__halfLNS0_11ScoringFuncE1EEEvPKT5_PKbPfiPT4_PiiiibPKf:
.text._ZN4vllm3moe10topkGatingILi2ELi2ELi4ELi4ELi32Ej6__halfLNS0_11ScoringFuncE1EEEvPKT5_PKbPfiPT4_PiiiibPKf:
        /* <DEDUP_REMOVED lines=30> */
[----:B0-----:R-:W-:Y:S01]  /*01e0*/  HFMA2.MMA R8, -RZ, RZ, 0, 5.9604644775390625e-08 ;  /* 0x00000001ff087435 */ /* 0x001fe200000001ff */
[----:B--2---:R-:W-:-:S02]  /*01f0*/  HADD2.F32 R4, -RZ, R6.H0_H0 ;  /* 0x20000006ff047230 */ /* 0x004fc40000004100 */
        /* <DEDUP_REMOVED lines=9> */
[----:B-1----:R-:W-:-:S07]  /*0290*/  FADD.FTZ R11, R7, 1 ;  /* 0x3f800000070b7421 */ /* 0x002fce0000010000 */
[----:B------:R-:W1:Y:S01]  /*02a0*/  MUFU.RCP R11, R11 ;  /* 0x0000000b000b7308 */ /* 0x000e620000001000 */
[----:B0-----:R-:W-:-:S04]  /*02b0*/  FSETP.GEU.FTZ.AND P1, PT, |R6|, +INF , PT ;  /* 0x7f8000000600780b */ /* 0x001fc80003f3e200 */
[----:B------:R-:W-:Y:S02]  /*02c0*/  FSEL R4, R6, RZ, !P1 ;  /* 0x000000ff06047208 */ /* 0x000fe40004800000 */
[----:B------:R-:W-:Y:S02]  /*02d0*/  ISETP.GE.AND P1, PT, R14, 0x1, PT ;  /* 0x000000010e00780c */ /* 0x000fe40003f26270 */
[C---:B-1----:R-:W-:Y:S02]  /*02e0*/  FSETP.GEU.FTZ.AND P4, PT, |R11|.reuse, +INF , PT ;  /* 0x7f8000000b00780b */ /* 0x042fe40003f9e200 */
[----:B------:R-:W-:Y:S01]  /*02f0*/  PRMT R6, R8, 0x7610, R6 ;  /* 0x0000761008067816 */ /* 0x000fe20000000006 */
[----:B----4-:R-:W-:Y:S01]  /*0300*/  @P0 FADD.FTZ R8, R4, R13 ;  /* 0x0000000d04080221 */ /* 0x010fe20000010000 */
[----:B------:R-:W-:Y:S01]  /*0310*/  FSEL R7, R11, RZ, !P4 ;  /* 0x000000ff0b077208 */ /* 0x000fe20006000000 */
[----:B------:R-:W-:Y:S01]  /*0320*/  @!P0 IMAD.MOV.U32 R8, RZ, RZ, R4 ;  /* 0x000000ffff088224 */ /* 0x000fe200078e0004 */
[----:B------:R-:W-:-:S03]  /*0330*/  @P2 PRMT R6, R10, 0x7610, R6 ;  /* 0x000076100a062816 */ /* 0x000fc60000000006 */
        /* <DEDUP_REMOVED lines=16> */
[----:B------:R-:W-:Y:S01]  /*0440*/  IMAD R11, R0, 0x20, R11 ;  /* 0x00000020000b7824 */ /* 0x000fe200078e020b */
[----:B------:R-:W-:Y:S01]  /*0450*/  UMOV UR4, URZ ;  /* 0x0000003f00047c82 */ /* 0x000fe20008000000 */
[----:B------:R-:W-:Y:S01]  /*0460*/  IMAD.MOV.U32 R19, RZ, RZ, R27 ;  /* 0x000000ffff137224 */ /* 0x000fe200078e001b */
[----:B------:R-:W-:Y:S01]  /*0470*/  ULDC UR14, c[0x0][0x248] ;  /* 0x00009200000e7ab9 */ /* 0x000fe20000000800 */
[C---:B------:R-:W-:Y:S01]  /*0480*/  IMAD R23, R24.reuse, 0x3, R11 ;  /* 0x0000000318177824 */ /* 0x040fe200078e020b */
[----:B------:R-:W-:Y:S01]  /*0490*/  LEA R25, R24, R11, 0x1 ;  /* 0x0000000b18197211 */ /* 0x000fe200078e08ff */
[----:B------:R-:W-:Y:S01]  /*04a0*/  IMAD.IADD R11, R3, 0x1, R24 ;  /* 0x00000001030b7824 */ /* 0x000fe200078e0218 */
[----:B------:R-:W-:Y:S01]  /*04b0*/  ULDC.64 UR12, c[0x0][0x220] ;  /* 0x00008800000c7ab9 */ /* 0x000fe20000000a00 */
[----:B------:R-:W-:Y:S01]  /*04c0*/  IMAD.IADD R20, R13, 0x1, -R14 ;  /* 0x000000010d147824 */ /* 0x000fe200078e0a0e */
[----:B------:R-:W-:Y:S01]  /*04d0*/  ULDC.64 UR10, c[0x0][0x238] ;  /* 0x00008e00000a7ab9 */ /* 0x000fe20000000a00 */
[----:B------:R-:W-:Y:S01]  /*04e0*/  IMAD R11, R2, 0x80, R11 ;  /* 0x00000080020b7824 */ /* 0x000fe200078e020b */
[----:B------:R-:W-:Y:S01]  /*04f0*/  ULDC.64 UR8, c[0x0][0x230] ;  /* 0x00008c0000087ab9 */ /* 0x000fe20000000a00 */
[----:B------:R-:W-:-:S03]  /*0500*/  IMAD.MOV.U32 R18, RZ, RZ, RZ ;  /* 0x000000ffff127224 */ /* 0x000fc600078e00ff */
[----:B------:R-:W-:-:S07]  /*0510*/  LEA R27, R0, R11, 0x5 ;  /* 0x0000000b001b7211 */ /* 0x000fce00078e28ff */
.L_x_3132:
[----:B------:R-:W0:Y:S01]  /*0520*/  LDC.64 R14, c[0x0][0x240] ;  /* 0x00009000ff0e7b82 */ /* 0x000e220000000a00 */
[----:B------:R-:W-:Y:S01]  /*0530*/  UIADD3 UR5, UR4, 0x1, URZ ;  /* 0x0000000104057890 */ /* 0x000fe2000fffe03f */
[----:B------:R-:W-:Y:S01]  /*0540*/  FSETP.GT.FTZ.AND P5, PT, R9, R8, PT ;  /* 0x000000080900720b */ /* 0x000fe20003fb4000 */
[----:B------:R-:W-:Y:S01]  /*0550*/  IMAD.MOV.U32 R29, RZ, RZ, R8 ;  /* 0x000000ffff1d7224 */ /* 0x000fe200078e0008 */
[----:B------:R-:W-:Y:S01]  /*0560*/  MOV R11, UR9 ;  /* 0x00000009000b7c02 */ /* 0x000fe20008000f00 */
[----:B------:R-:W-:Y:S01]  /*0570*/  IMAD.U32 R12, RZ, RZ, UR12 ;  /* 0x0000000cff0c7e24 */ /* 0x000fe2000f8e00ff */
[----:B------:R-:W-:Y:S01]  /*0580*/  SEL R16, RZ, 0x1, !P5 ;  /* 0x00000001ff107807 */ /* 0x000fe20006800000 */
[----:B------:R-:W-:Y:S01]  /*0590*/  IMAD.U32 R13, RZ, RZ, UR13 ;  /* 0x0000000dff0d7e24 */ /* 0x000fe2000f8e00ff */
[----:B------:R-:W-:Y:S01]  /*05a0*/  FSEL R26, R7, R4, P5 ;  /* 0x00000004071a7208 */ /* 0x000fe20002800000 */
[----:B------:R-:W-:Y:S01]  /*05b0*/  IMAD.U32 R10, RZ, RZ, UR8 ;  /* 0x00000008ff0a7e24 */ /* 0x000fe2000f8e00ff */
[----:B------:R-:W-:Y:S01]  /*05c0*/  UIADD3 UR8, UP1, UR8, 0x10, URZ ;  /* 0x0000001008087890 */ /* 0x000fe2000ff3e03f */
[----:B------:R-:W-:Y:S01]  /*05d0*/  IMAD.WIDE R12, R21, 0x4, R12 ;  /* 0x00000004150c7825 */ /* 0x000fe200078e020c */
[----:B------:R-:W-:-:S03]  /*05e0*/  UIADD3 UR12, UP2, UR12, 0x10, URZ ;  /* 0x000000100c0c7890 */ /* 0x000fc6000ff5e03f */
[----:B------:R-:W-:Y:S01]  /*05f0*/  FADD.FTZ R24, R26, R18 ;  /* 0x000000121a187221 */ /* 0x000fe20000010000 */
[----:B------:R-:W-:Y:S01]  /*0600*/  UIADD3.X UR9, URZ, UR9, URZ, UP1, !UPT ;  /* 0x000000093f097290 */ /* 0x000fe20008ffe43f */
[----:B------:R-:W-:Y:S01]  /*0610*/  IMAD.MOV.U32 R18, RZ, RZ, R9 ;  /* 0x000000ffff127224 */ /* 0x000fe200078e0009 */
[----:B------:R1:W-:Y:S01]  /*0620*/  STG.E desc[UR6][R12.64], R26 ;  /* 0x0000001a0c007986 */ /* 0x0003e2000c101906 */
[----:B------:R-:W-:Y:S01]  /*0630*/  IMAD.WIDE R10, R21, 0x4, R10 ;  /* 0x00000004150a7825 */ /* 0x000fe200078e020a */
        /* <DEDUP_REMOVED lines=11> */
[----:B------:R-:W-:Y:S01]  /*06f0*/  SEL R28, R16, 0x2, P0 ;  /* 0x00000002101c7807 */ /* 0x000fe20000000000 */
[----:B------:R-:W-:Y:S01]  /*0700*/  IMAD.U32 R16, RZ, RZ, UR10 ;  /* 0x0000000aff107e24 */ /* 0x000fe2000f8e00ff */
[----:B------:R-:W-:-:S03]  /*0710*/  UIADD3 UR10, UP0, UR10, 0x10, URZ ;  /* 0x000000100a0a7890 */ /* 0x000fc6000ff1e03f */
[----:B------:R0:W-:Y:S01]  /*0720*/  STG.E desc[UR6][R10.64], R28 ;  /* 0x0000001c0a007986 */ /* 0x0001e2000c101906 */
[----:B------:R-:W-:Y:S01]  /*0730*/  IMAD.WIDE R16, R21, 0x4, R16 ;  /* 0x0000000415107825 */ /* 0x000fe200078e0210 */
[----:B------:R-:W-:Y:S02]  /*0740*/  UIADD3.X UR11, URZ, UR11, URZ, UP0, !UPT ;  /* 0x0000000b3f0b7290 */ /* 0x000fe400087fe43f */
[----:B------:R-:W-:Y:S02]  /*0750*/  @P3 MOV R9, 0xc61c4000 ;  /* 0xc61c400000093802 */ /* 0x000fe40000000f00 */
        /* <DEDUP_REMOVED lines=23> */
[----:B------:R-:W-:Y:S02]  /*08d0*/  @P3 IMAD.MOV.U32 R9, RZ, RZ, -0x39e3c000 ;  /* 0xc61c4000ff093424 */ /* 0x000fe400078e00ff */
[----:B------:R-:W-:-:S03]  /*08e0*/  @!P0 IMAD.MOV.U32 R29, RZ, RZ, R8 ;  /* 0x000000ffff1d8224 */ /* 0x000fc600078e0008 */
[----:B------:R-:W-:-:S04]  /*08f0*/  @!P0 MOV R18, R9 ;  /* 0x0000000900128202 */ /* 0x000fc80000000f00 */
        /* <DEDUP_REMOVED lines=17> */
[----:B------:R-:W-:Y:S01]  /*0a10*/  @P2 IMAD.MOV.U32 R8, RZ, RZ, -0x39e3c000 ;  /* 0xc61c4000ff082424 */ /* 0x000fe200078e00ff */
[----:B------:R-:W-:Y:S01]  /*0a20*/  ISETP.LE.AND P2, PT, R14, UR4, PT ;  /* 0x000000040e007c0c */ /* 0x000fe2000bf43270 */
[----:B------:R-:W-:-:S03]  /*0a30*/  @P3 IMAD.MOV.U32 R9, RZ, RZ, -0x39e3c000 ;  /* 0xc61c4000ff093424 */ /* 0x000fc600078e00ff */
[----:B------:R-:W-:Y:S01]  /*0a40*/  @!P0 MOV R29, R8 ;  /* 0x00000008001d8202 */ /* 0x000fe20000000f00 */
[----:B------:R-:W-:-:S05]  /*0a50*/  @!P0 IMAD.MOV.U32 R18, RZ, RZ, R9 ;  /* 0x000000ffff128224 */ /* 0x000fca00078e0009 */
[----:B------:R-:W-:-:S04]  /*0a60*/  FSETP.GT.FTZ.AND P0, PT, R18, R29, PT ;  /* 0x0000001d1200720b */ /* 0x000fc80003f14000 */
[----:B------:R-:W-:Y:S01]  /*0a70*/  FSEL R29, R7, R4, P0 ;  /* 0x00000004071d7208 */ /* 0x000fe20000000000 */
[C---:B-1----:R-:W-:Y:S01]  /*0a80*/  IMAD R27, R24.reuse, 0x4, R27 ;  /* 0x00000004181b7824 */ /* 0x042fe200078e021b */
[----:B------:R-:W-:Y:S01]  /*0a90*/  SEL R18, RZ, 0x1, !P0 ;  /* 0x00000001ff127807 */ /* 0x000fe20004000000 */
[C---:B0-----:R-:W-:Y:S01]  /*0aa0*/  IMAD R25, R24.reuse, 0x4, R25 ;  /* 0x0000000418197824 */ /* 0x041fe200078e0219 */
[----:B------:R-:W-:Y:S01]  /*0ab0*/  LEA R19, R24, R19, 0x2 ;  /* 0x0000001318137211 */ /* 0x000fe200078e10ff */
[----:B------:R0:W-:Y:S01]  /*0ac0*/  STG.E desc[UR6][R12.64+0xc], R29 ;  /* 0x00000c1d0c007986 */ /* 0x0001e2000c101906 */
[C---:B------:R-:W-:Y:S01]  /*0ad0*/  ISETP.GE.AND P0, PT, R18.reuse, R15, PT ;  /* 0x0000000f1200720c */ /* 0x040fe20003f06270 */
[----:B------:R-:W-:-:S03]  /*0ae0*/  IMAD.IADD R15, R18, 0x1, -R15 ;  /* 0x00000001120f7824 */ /* 0x000fc600078e0a0f */
[----:B------:R-:W-:-:S04]  /*0af0*/  ISETP.LT.AND P0, PT, R18, UR14, P0 ;  /* 0x0000000e12007c0c */ /* 0x000fc80008701270 */
[----:B------:R-:W-:Y:S01]  /*0b00*/  ISETP.NE.AND P0, PT, R22, RZ, P0 ;  /* 0x000000ff1600720c */ /* 0x000fe20000705270 */
[----:B0-----:R-:W-:-:S03]  /*0b10*/  @!P2 IMAD.SHL.U32 R12, R18, 0x4, RZ ;  /* 0x00000004120ca824 */ /* 0x001fc600078e00ff */
[----:B------:R-:W-:Y:S01]  /*0b20*/  SEL R15, R15, 0x2, P0 ;  /* 0x000000020f0f7807 */ /* 0x000fe20000000000 */
[----:B------:R-:W-:Y:S01]  /*0b30*/  FADD.FTZ R18, R26, R29 ;  /* 0x0000001d1a127221 */ /* 0x000fe20000010000 */
[----:B------:R-:W-:-:S03]  /*0b40*/  ISETP.EQ.AND P3, PT, R12, RZ, !P2 ;  /* 0x000000ff0c00720c */ /* 0x000fc60005762270 */
[----:B------:R-:W-:Y:S01]  /*0b50*/  STG.E desc[UR6][R10.64+0xc], R15 ;  /* 0x00000c0f0a007986 */ /* 0x000fe2000c101906 */
[----:B------:R-:W-:Y:S01]  /*0b60*/  ISETP.EQ.AND P2, PT, R12, 0x4, !P2 ;  /* 0x000000040c00780c */ /* 0x000fe20005742270 */
[----:B------:R-:W-:Y:S02]  /*0b70*/  VIADD R12, R20, UR4 ;  /* 0x00000004140c7c36 */ /* 0x000fe40008000000 */
[----:B------:R0:W-:Y:S03]  /*0b80*/  STG.E desc[UR6][R16.64+0xc], R23 ;  /* 0x00000c1710007986 */ /* 0x0001e6000c101906 */
[----:B------:R-:W-:-:S03]  /*0b90*/  ISETP.NE.AND P0, PT, R12, RZ, PT ;  /* 0x000000ff0c00720c */ /* 0x000fc60003f05270 */
[----:B------:R-:W-:-:S04]  /*0ba0*/  @P3 IMAD.MOV.U32 R8, RZ, RZ, -0x39e3c000 ;  /* 0xc61c4000ff083424 */ /* 0x000fc800078e00ff */
[----:B------:R-:W-:Y:S01]  /*0bb0*/  @P2 IMAD.MOV.U32 R9, RZ, RZ, -0x39e3c000 ;  /* 0xc61c4000ff092424 */ /* 0x000fe200078e00ff */
[----:B0-----:R-:W-:-:S05]  /*0bc0*/  LEA R23, R24, R23, 0x2 ;  /* 0x0000001718177211 */ /* 0x001fca00078e10ff */
[----:B------:R-:W-:Y:S05]  /*0bd0*/  @P0 BRA `(.L_x_3132) ;  /* 0xfffffff800500947 */ /* 0x000fea000383ffff */
.L_x_3131:
        /* <DEDUP_REMOVED lines=20> */
.L_x_3133:
        /* <DEDUP_REMOVED lines=38> */
.L_x_3130:
        /* <DEDUP_REMOVED lines=19> */
.L_x_3135:
        /* <DEDUP_REMOVED lines=104> */
.L_x_3134:
        /* <DEDUP_REMOVED lines=20> */
.L_x_3136:
        /* <DEDUP_REMOVED lines=34> */
.L_x_3129:
        /* <DEDUP_REMOVED lines=25> */
.L_x_3140:
        /* <DEDUP_REMOVED lines=56> */
.L_x_3139:
        /* <DEDUP_REMOVED lines=34> */
.L_x_3141:
[----:B------:R-:W-:-:S13]  /*21c0*/  ISETP.NE.OR P0, PT, R0, RZ, P0 ;  /* 0x000000ff0000720c */ /* 0x000fda0000705670 */
[----:B------:R-:W-:Y:S05]  /*21d0*/  @!P0 BRA `(.L_x_3137) ;  /* 0x0000000000548947 */ /* 0x000fea0003800000 */
.L_x_3138:
[----:B------:R1:W2:Y:S02]  /*21e0*/  MUFU.RCP R19, R18 ;  /* 0x0000001200137308 */ /* 0x0002a40000001000 */
.L_x_3142:
        /* <DEDUP_REMOVED lines=20> */
.L_x_3137:
        /* <DEDUP_REMOVED lines=9> */
.L_x_3143:
        /* <DEDUP_REMOVED lines=11> */
.L_x_3144:
        /* <DEDUP_REMOVED lines=9> */
.L_x_12179:


//--------------------- .text._ZN4vllm3moe10topkGatingILi1ELi1ELi4ELi2ELi32Ej6__halfLNS0_11ScoringFuncE1EEEvPKT5_PKbPfiPT4_PiiiibPKf --------------------------
	.section	.text._ZN4vllm3moe10topkGatingILi1ELi1ELi4ELi2ELi32Ej6__halfLNS0_11ScoringFuncE1EEEvPKT5_PKbPfiPT4_PiiiibPKf,"ax",@progbits
	.align	128
        .global         _ZN4vllm3moe10topkGatingILi1ELi1ELi4ELi2ELi32Ej6__halfLNS0_11ScoringFuncE1EEEvPKT5_PKbPfiPT4_PiiiibPKf
        .type           _ZN4vllm3moe10topkGatingILi1ELi1ELi4ELi2ELi32Ej6__halfLNS0_11ScoringFuncE1EEEvPKT5_PKbPfiPT4_PiiiibPKf,@function
        .size           _ZN4vllm3moe10topkGatingILi1ELi1ELi4ELi2ELi32Ej6__halfLNS0_11ScoringFuncE1EEEvPKT5_PKbPfiPT4_PiiiibPKf,(.L_x_12180 - _ZN4vllm3moe10topkGatingILi1ELi1ELi4ELi2ELi32Ej6__halfLNS0_11ScoringFuncE1EEEvPKT5_PKbPfiPT4_PiiiibPKf)
        .other          _ZN4vllm3moe10topkGatingILi1ELi1ELi4ELi2ELi32Ej6__halfLNS0_11ScoringFuncE1EEEvPKT5_PKbPfiPT4_PiiiibPKf,@"STO_CUDA_ENTRY STV_DEFAULT"
_ZN4vllm3moe10topkGatingILi1ELi1ELi4ELi2ELi32Ej6__halfLNS0_11ScoringFuncE1EEEvPKT5_PKbPfiPT4_PiiiibPKf:
.text._ZN4vllm3moe10topkGatingILi1ELi1ELi4ELi2ELi32Ej6__halfLNS0_11ScoringFuncE1EEEvPKT5_PKbPfiPT4_PiiiibPKf:
        /* <DEDUP_REMOVED lines=22> */
[----:B------:R-:W-:Y:S01]  /*0160*/  HFMA2.MMA R10, -RZ, RZ, 0, 5.9604644775390625e-08 ;  /* 0x00000001ff0a7435 */ /* 0x000fe200000001ff */
[----:B--2---:R-:W-:-:S05]  /*0170*/  HADD2.F32 R8, -RZ, R4.H0_H0 ;  /* 0x20000004ff087230 */ /* 0x004fca0000004100 */
[----:B------:R-:W-:-:S06]  /*0180*/  FMUL.FTZ R8, R8, -1.4426950216293334961 ;  /* 0xbfb8aa3b08087820 */ /* 0x000fcc0000410000 */
[----:B------:R-:W0:Y:S01]  /*0190*/  MUFU.EX2 R8, R8 ;  /* 0x0000000800087308 */ /* 0x000e220000000800 */
[----:B---3--:R-:W-:-:S04]  /*01a0*/  @P0 ISETP.NE.AND P1, PT, R6, RZ, PT ;  /* 0x000000ff0600020c */ /* 0x008fc80003f25270 */
[----:B------:R-:W-:Y:S01]  /*01b0*/  @P0 SEL R4, RZ, 0x1, P1 ;  /* 0x00000001ff040807 */ /* 0x000fe20000800000 */
[----:B0-----:R-:W-:Y:S01]  /*01c0*/  FADD.FTZ R5, R8, 1 ;  /* 0x3f80000008057421 */ /* 0x001fe20000010000 */
[----:B-1----:R-:W-:Y:S01]  /*01d0*/  ISETP.GE.AND P1, PT, R9, 0x1, PT ;  /* 0x000000010900780c */ /* 0x002fe20003f26270 */
[----:B------:R-:W-:Y:S01]  /*01e0*/  IMAD.MOV.U32 R8, RZ, RZ, RZ ;  /* 0x000000ffff087224 */ /* 0x000fe200078e00ff */
        /* <DEDUP_REMOVED lines=14> */
[----:B------:R-:W-:Y:S02]  /*02d0*/  ISETP.NE.AND P0, PT, R4, RZ, P0 ;  /* 0x000000ff0400720c */ /* 0x000fe40000705270 */
[----:B------:R-:W-:Y:S01]  /*02e0*/  IADD3 R4, R9, -0x1, RZ ;  /* 0xffffffff09047810 */ /* 0x000fe20007ffe0ff */
[----:B------:R-:W-:Y:S10]  /*02f0*/  @!P2 BRA `(.L_x_3146) ;  /* 0x0000000400b4a947 */ /* 0x000ff40003800000 */
[----:B------:R-:W-:Y:S01]  /*0300*/  ISETP.GE.U32.AND P2, PT, R4, 0x3, PT ;  /* 0x000000030400780c */ /* 0x000fe20003f46070 */
[----:B------:R-:W-:Y:S01]  /*0310*/  UMOV UR4, URZ ;  /* 0x0000003f00047c82 */ /* 0x000fe20008000000 */
[----:B------:R-:W-:Y:S01]  /*0320*/  ISETP.NE.AND P3, PT, R10, RZ, PT ;  /* 0x000000ff0a00720c */ /* 0x000fe20003f65270 */
[----:B------:R-:W-:-:S10]  /*0330*/  IMAD.MOV.U32 R8, RZ, RZ, RZ ;  /* 0x000000ffff087224 */ /* 0x000fd400078e00ff */
[----:B------:R-:W-:Y:S05]  /*0340*/  @!P2 BRA `(.L_x_3147) ;  /* 0x0000000000d8a947 */ /* 0x000fea0003800000 */
[----:B------:R-:W-:Y:S01]  /*0350*/  IADD3 R5, R3, R11, RZ ;  /* 0x0000000b03057210 */ /* 0x000fe20007ffe0ff */
[----:B------:R-:W-:Y:S01]  /*0360*/  IMAD R3, R14, 0x80, R3 ;  /* 0x000000800e037824 */ /* 0x000fe200078e0203 */
[----:B------:R-:W-:Y:S01]  /*0370*/  IADD3 R17, R10, -R9, RZ ;  /* 0x800000090a117210 */ /* 0x000fe20007ffe0ff */
[----:B------:R-:W-:Y:S01]  /*0380*/  IMAD.MOV R19, RZ, RZ, -R12 ;  /* 0x000000ffff137224 */ /* 0x000fe200078e0a0c */
[----:B------:R-:W-:Y:S01]  /*0390*/  LEA R5, R14, R5, 0x7 ;  /* 0x000000050e057211 */ /* 0x000fe200078e38ff */
[----:B------:R-:W-:Y:S01]  /*03a0*/  IMAD.MOV.U32 R8, RZ, RZ, RZ ;  /* 0x000000ffff087224 */ /* 0x000fe200078e00ff */
[C---:B------:R-:W-:Y:S01]  /*03b0*/  LEA R20, R2.reuse, R3, 0x5 ;  /* 0x0000000302147211 */ /* 0x040fe200078e28ff */
[----:B------:R-:W-:Y:S01]  /*03c0*/  UMOV UR4, URZ ;  /* 0x0000003f00047c82 */ /* 0x000fe20008000000 */
[----:B------:R-:W-:Y:S01]  /*03d0*/  MOV R15, R0 ;  /* 0x00000000000f7202 */ /* 0x000fe20000000f00 */
[----:B------:R-:W-:Y:S01]  /*03e0*/  IMAD R18, R2, 0x20, R5 ;  /* 0x0000002002127824 */ /* 0x000fe200078e0205 */
[----:B------:R-:W-:Y:S01]  /*03f0*/  SEL R19, R19, 0x1, P0 ;  /* 0x0000000113137807 */ /* 0x000fe20000000000 */
[C-C-:B------:R-:W-:Y:S01]  /*0400*/  IMAD R16, R11.reuse, 0x2, R20.reuse ;  /* 0x000000020b107824 */ /* 0x140fe200078e0214 */
[----:B------:R-:W-:Y:S01]  /*0410*/  ULDC.64 UR8, c[0x0][0x220] ;  /* 0x0000880000087ab9 */ /* 0x000fe20000000a00 */
[----:B------:R-:W-:-:S07]  /*0420*/  IMAD R20, R11, 0x3, R20 ;  /* 0x000000030b147824 */ /* 0x000fce00078e0214 */
.L_x_3148:
[----:B------:R-:W-:Y:S01]  /*0430*/  MOV R4, UR8 ;  /* 0x0000000800047c02 */ /* 0x000fe20008000f00 */
[----:B------:R-:W-:Y:S01]  /*0440*/  IMAD.U32 R5, RZ, RZ, UR9 ;  /* 0x00000009ff057e24 */ /* 0x000fe2000f8e00ff */
[----:B------:R-:W-:Y:S01]  /*0450*/  MOV R6, UR10 ;  /* 0x0000000a00067c02 */ /* 0x000fe20008000f00 */
[----:B------:R-:W-:Y:S01]  /*0460*/  IMAD R21, R0, R9, RZ ;  /* 0x0000000900157224 */ /* 0x000fe200078e02ff */
[----:B------:R-:W-:Y:S01]  /*0470*/  MOV R2, UR12 ;  /* 0x0000000c00027c02 */ /* 0x000fe20008000f00 */
[----:B------:R-:W-:Y:S01]  /*0480*/  IMAD.U32 R7, RZ, RZ, UR11 ;  /* 0x0000000bff077e24 */ /* 0x000fe2000f8e00ff */
[----:B------:R-:W-:Y:S01]  /*0490*/  IADD3 R17, R17, 0x4, RZ ;  /* 0x0000000411117810 */ /* 0x000fe20007ffe0ff */
[----:B------:R-:W-:Y:S02]  /*04a0*/  IMAD.U32 R3, RZ, RZ, UR13 ;  /* 0x0000000dff037e24 */ /* 0x000fe4000f8e00ff */
[----:B------:R-:W-:Y:S01]  /*04b0*/  FADD.FTZ R8, R13, R8 ;  /* 0x000000080d087221 */ /* 0x000fe20000010000 */
[----:B------:R-:W-:Y:S01]  /*04c0*/  IMAD.WIDE R4, R21, 0x4, R4 ;  /* 0x0000000415047825 */ /* 0x000fe200078e0204 */
[----:B------:R-:W-:Y:S01]  /*04d0*/  ISETP.NE.AND P2, PT, R17, RZ, PT ;  /* 0x000000ff1100720c */ /* 0x000fe20003f45270 */
[----:B------:R-:W-:-:S02]  /*04e0*/  UIADD3 UR12, UP0, UR12, 0x10, URZ ;  /* 0x000000100c0c7890 */ /* 0x000fc4000ff1e03f */
[----:B------:R-:W-:Y:S01]  /*04f0*/  FADD.FTZ R8, R13, R8 ;  /* 0x000000080d087221 */ /* 0x000fe20000010000 */
[----:B------:R-:W-:Y:S01]  /*0500*/  IMAD.WIDE R6, R21, 0x4, R6 ;  /* 0x0000000415067825 */ /* 0x000fe200078e0206 */
[----:B------:R-:W-:Y:S01]  /*0510*/  STG.E desc[UR6][R4.64], R13 ;  /* 0x0000000d04007986 */ /* 0x000fe2000c101906 */
[----:B------:R-:W-:Y:S02]  /*0520*/  UIADD3 UR10, UP1, UR10, 0x10, URZ ;  /* 0x000000100a0a7890 */ /* 0x000fe4000ff3e03f */
[----:B------:R-:W-:Y:S01]  /*0530*/  FADD.FTZ R8, R13, R8 ;  /* 0x000000080d087221 */ /* 0x000fe20000010000 */
[----:B------:R-:W-:Y:S01]  /*0540*/  IMAD.WIDE R2, R21, 0x4, R2 ;  /* 0x0000000415027825 */ /* 0x000fe200078e0202 */
[----:B------:R-:W-:Y:S01]  /*0550*/  STG.E desc[UR6][R6.64], R19 ;  /* 0x0000001306007986 */ /* 0x000fe2000c101906 */
[----:B------:R-:W-:Y:S02]  /*0560*/  UIADD3 UR8, UP2, UR8, 0x10, URZ ;  /* 0x0000001008087890 */ /* 0x000fe4000ff5e03f */
[----:B------:R-:W-:Y:S01]  /*0570*/  FADD.FTZ R8, R13, R8 ;  /* 0x000000080d087221 */ /* 0x000fe20000010000 */
[----:B------:R-:W-:Y:S01]  /*0580*/  UIADD3 UR4, UR4, 0x4, URZ ;  /* 0x0000000404047890 */ /* 0x000fe2000fffe03f */
[----:B------:R0:W-:Y:S01]  /*0590*/  STG.E desc[UR6][R2.64], R15 ;  /* 0x0000000f02007986 */ /* 0x0001e2000c101906 */
[----:B------:R-:W-:-:S02]  /*05a0*/  UIADD3.X UR13, URZ, UR13, URZ, UP0, !UPT ;  /* 0x0000000d3f0d7290 */ /* 0x000fc400087fe43f */
[----:B------:R-:W-:Y:S01]  /*05b0*/  UIADD3.X UR11, URZ, UR11, URZ, UP1, !UPT ;  /* 0x0000000b3f0b7290 */ /* 0x000fe20008ffe43f */
[----:B------:R-:W-:Y:S01]  /*05c0*/  STG.E desc[UR6][R4.64+0x4], R13 ;  /* 0x0000040d04007986 */ /* 0x000fe2000c101906 */
[----:B------:R-:W-:-:S03]  /*05d0*/  UIADD3.X UR9, URZ, UR9, URZ, UP2, !UPT ;  /* 0x000000093f097290 */ /* 0x000fc600097fe43f */
        /* <DEDUP_REMOVED lines=13> */
.L_x_3147:
[----:B------:R-:W-:Y:S05]  /*06b0*/  @!P3 BRA `(.L_x_3145) ;  /* 0x000000080010b947 */ /* 0x000fea0003800000 */
[----:B------:R-:W0:Y:S01]  /*06c0*/  S2R R18, SR_TID.X ;  /* 0x0000000000127919 */ /* 0x000e220000002100 */
[----:B------:R-:W1:Y:S01]  /*06d0*/  LDC.64 R6, c[0x0][0x220] ;  /* 0x00008800ff067b82 */ /* 0x000e620000000a00 */
[----:B------:R-:W-:Y:S01]  /*06e0*/  IADD3 R12, -R12, RZ, RZ ;  /* 0x000000ff0c0c7210 */ /* 0x000fe20007ffe1ff */
[----:B------:R-:W-:Y:S01]  /*06f0*/  IMAD R17, R0, R9, UR4 ;  /* 0x0000000400117e24 */ /* 0x000fe2000f8e0209 */
[----:B------:R-:W2:Y:S01]  /*0700*/  S2R R16, SR_TID.Y ;  /* 0x0000000000107919 */ /* 0x000ea20000002200 */
[----:B------:R-:W-:Y:S01]  /*0710*/  IADD3 R10, R10, -0x1, RZ ;  /* 0xffffffff0a0a7810 */ /* 0x000fe20007ffe0ff */
[----:B------:R-:W-:Y:S01]  /*0720*/  FADD.FTZ R8, R13, R8 ;  /* 0x000000080d087221 */ /* 0x000fe20000010000 */
[----:B------:R-:W-:Y:S02]  /*0730*/  SEL R12, R12, 0x1, P0 ;  /* 0x000000010c0c7807 */ /* 0x000fe40000000000 */
[----:B------:R-:W3:Y:S01]  /*0740*/  LDC.64 R2, c[0x0][0x238] ;  /* 0x00008e00ff027b82 */ /* 0x000ee20000000a00 */
[----:B------:R-:W-:-:S07]  /*0750*/  ISETP.NE.AND P0, PT, R10, RZ, PT ;  /* 0x000000ff0a00720c */ /* 0x000fce0003f05270 */
[----:B------:R-:W4:Y:S01]  /*0760*/  LDC.64 R4, c[0x0][0x230] ;  /* 0x00008c00ff047b82 */ /* 0x000f220000000a00 */
[----:B-1----:R-:W-:-:S05]  /*0770*/  IMAD.WIDE R6, R17, 0x4, R6 ;  /* 0x0000000411067825 */ /* 0x002fca00078e0206 */
[----:B------:R1:W-:Y:S01]  /*0780*/  STG.E desc[UR6][R6.64], R13 ;  /* 0x0000000d06007986 */ /* 0x0003e2000c101906 */
[----:B0-----:R-:W-:Y:S02]  /*0790*/  IMAD R15, R11, UR4, R18 ;  /* 0x000000040b0f7c24 */ /* 0x001fe4000f8e0212 */
[----:B---3--:R-:W-:-:S04]  /*07a0*/  IMAD.WIDE R2, R17, 0x4, R2 ;  /* 0x0000000411027825 */ /* 0x008fc800078e0202 */
[----:B------:R-:W-:Y:S01]  /*07b0*/  IMAD R15, R14, 0x80, R15 ;  /* 0x000000800e0f7824 */ /* 0x000fe200078e020f */
[----:B------:R-:W-:Y:S01]  /*07c0*/  IADD3 R19, P2, R2, 0x4, RZ ;  /* 0x0000000402137810 */ /* 0x000fe20007f5e0ff */
[----:B----4-:R-:W-:Y:S01]  /*07d0*/  IMAD.WIDE R4, R17, 0x4, R4 ;  /* 0x0000000411047825 */ /* 0x010fe200078e0204 */
[----:B------:R-:W-:-:S03]  /*07e0*/  IADD3 R14, P4, R6, 0x4, RZ ;  /* 0x00000004060e7810 */ /* 0x000fc60007f9e0ff */
[----:B--2---:R-:W-:Y:S01]  /*07f0*/  IMAD R15, R16, 0x20, R15 ;  /* 0x00000020100f7824 */ /* 0x004fe200078e020f */
[----:B------:R1:W-:Y:S01]  /*0800*/  STG.E desc[UR6][R4.64], R12 ;  /* 0x0000000c04007986 */ /* 0x0003e2000c101906 */
[----:B------:R-:W-:Y:S01]  /*0810*/  IADD3 R17, P3, R4, 0x4, RZ ;  /* 0x0000000404117810 */ /* 0x000fe20007f7e0ff */
[----:B------:R-:W-:Y:S02]  /*0820*/  IMAD.X R20, RZ, RZ, R3, P2 ;  /* 0x000000ffff147224 */ /* 0x000fe400010e0603 */
[----:B------:R1:W-:Y:S01]  /*0830*/  STG.E desc[UR6][R2.64], R15 ;  /* 0x0000000f02007986 */ /* 0x0003e2000c101906 */
[----:B------:R-:W-:Y:S01]  /*0840*/  IADD3.X R18, RZ, R5, RZ, P3, !PT ;  /* 0x00000005ff127210 */ /* 0x000fe20001ffe4ff */
[----:B------:R-:W-:Y:S01]  /*0850*/  IMAD.X R16, RZ, RZ, R7, P4 ;  /* 0x000000ffff107224 */ /* 0x000fe200020e0607 */
[----:B------:R-:W-:Y:S07]  /*0860*/  @!P0 BRA `(.L_x_3145) ;  /* 0x0000000400a48947 */ /* 0x000fee0003800000 */
[----:B-1----:R-:W-:-:S07]  /*0870*/  IADD3 R15, R15, R11, RZ ;  /* 0x0000000b0f0f7210 */ /* 0x002fce0007ffe0ff */
.L_x_3149:
[----:B------:R-:W-:Y:S01]  /*0880*/  VIADD R10, R10, 0xffffffff ;  /* 0xffffffff0a0a7836 */ /* 0x000fe20000000000 */
[----:B------:R-:W-:Y:S01]  /*0890*/  MOV R3, R16 ;  /* 0x0000001000037202 */ /* 0x000fe20000000f00 */
[----:B------:R-:W-:Y:S01]  /*08a0*/  IMAD.MOV.U32 R2, RZ, RZ, R14 ;  /* 0x000000ffff027224 */ /* 0x000fe200078e000e */
[----:B------:R-:W-:Y:S01]  /*08b0*/  MOV R5, R18 ;  /* 0x0000001200057202 */ /* 0x000fe20000000f00 */
[----:B------:R-:W-:Y:S01]  /*08c0*/  IMAD.MOV.U32 R4, RZ, RZ, R17 ;  /* 0x000000ffff047224 */ /* 0x000fe200078e0011 */
[----:B------:R-:W-:Y:S01]  /*08d0*/  ISETP.NE.AND P0, PT, R10, RZ, PT ;  /* 0x000000ff0a00720c */ /* 0x000fe20003f05270 */
[----:B------:R-:W-:Y:S01]  /*08e0*/  IMAD.MOV.U32 R6, RZ, RZ, R19 ;  /* 0x000000ffff067224 */ /* 0x000fe200078e0013 */
[----:B------:R-:W-:Y:S01]  /*08f0*/  MOV R7, R20 ;  /* 0x0000001400077202 */ /* 0x000fe20000000f00 */
[----:B------:R-:W-:Y:S01]  /*0900*/  STG.E desc[UR6][R2.64], R13 ;  /* 0x0000000d02007986 */ /* 0x000fe2000c101906 */
[----:B------:R-:W-:Y:S01]  /*0910*/  IADD3 R17, P3, R17, 0x4, RZ ;  /* 0x0000000411117810 */ /* 0x000fe20007f7e0ff */
[----:B------:R-:W-:Y:S01]  /*0920*/  FADD.FTZ R8, R13, R8 ;  /* 0x000000080d087221 */ /* 0x000fe20000010000 */
[----:B------:R-:W-:Y:S01]  /*0930*/  IADD3 R14, P4, R14, 0x4, RZ ;  /* 0x000000040e0e7810 */ /* 0x000fe20007f9e0ff */
[----:B------:R-:W-:Y:S01]  /*0940*/  STG.E desc[UR6][R4.64], R12 ;  /* 0x0000000c04007986 */ /* 0x000fe2000c101906 */
[----:B------:R-:W-:Y:S01]  /*0950*/  IADD3 R19, P2, R19, 0x4, RZ ;  /* 0x0000000413137810 */ /* 0x000fe20007f5e0ff */
[----:B------:R-:W-:Y:S01]  /*0960*/  IMAD.X R18, RZ, RZ, R18, P3 ;  /* 0x000000ffff127224 */ /* 0x000fe200018e0612 */
[----:B------:R-:W-:Y:S01]  /*0970*/  IADD3.X R16, RZ, R16, RZ, P4, !PT ;  /* 0x00000010ff107210 */ /* 0x000fe200027fe4ff */
[----:B------:R0:W-:Y:S01]  /*0980*/  STG.E desc[UR6][R6.64], R15 ;  /* 0x0000000f06007986 */ /* 0x0001e2000c101906 */
[----:B------:R-:W-:Y:S01]  /*0990*/  IADD3.X R20, RZ, R20, RZ, P2, !PT ;  /* 0x00000014ff147210 */ /* 0x000fe200017fe4ff */
[----:B0-----:R-:W-:Y:S01]  /*09a0*/  IMAD.IADD R15, R15, 0x1, R11 ;  /* 0x000000010f0f7824 */ /* 0x001fe200078e020b */
[----:B------:R-:W-:Y:S07]  /*09b0*/  @P0 BRA `(.L_x_3149) ;  /* 0xfffffffc00b00947 */ /* 0x000fee000383ffff */
[----:B------:R-:W-:Y:S05]  /*09c0*/  BRA `(.L_x_3145) ;  /* 0x00000004004c7947 */ /* 0x000fea0003800000 */
.L_x_3146:
[----:B------:R-:W-:Y:S01]  /*09d0*/  ISETP.GE.U32.AND P2, PT, R4, 0x3, PT ;  /* 0x000000030400780c */ /* 0x000fe20003f46070 */
[----:B------:R-:W-:Y:S01]  /*09e0*/  UMOV UR4, URZ ;  /* 0x0000003f00047c82 */ /* 0x000fe20008000000 */
[----:B------:R-:W-:-:S11]  /*09f0*/  ISETP.NE.AND P3, PT, R10, RZ, PT ;  /* 0x000000ff0a00720c */ /* 0x000fd60003f65270 */
[----:B------:R-:W-:Y:S05]  /*0a00*/  @!P2 BRA `(.L_x_3150) ;  /* 0x0000000000cca947 */ /* 0x000fea0003800000 */
[----:B------:R-:W0:Y:S01]  /*0a10*/  S2R R4, SR_TID.X ;  /* 0x0000000000047919 */ /* 0x000e220000002100 */
[----:B------:R-:W-:Y:S01]  /*0a20*/  IMAD.MOV R2, RZ, RZ, -R12 ;  /* 0x000000ffff027224 */ /* 0x000fe200078e0a0c */
[----:B------:R-:W-:Y:S01]  /*0a30*/  IADD3 R18, R10, -R9, RZ ;  /* 0x800000090a127210 */ /* 0x000fe20007ffe0ff */
[----:B------:R-:W-:Y:S01]  /*0a40*/  IMAD.MOV.U32 R19, RZ, RZ, R0 ;  /* 0x000000ffff137224 */ /* 0x000fe200078e0000 */
[----:B------:R-:W1:Y:S01]  /*0a50*/  S2R R15, SR_TID.Y ;  /* 0x00000000000f7919 */ /* 0x000e620000002200 */
[----:B------:R-:W-:Y:S01]  /*0a60*/  UMOV UR4, URZ ;  /* 0x0000003f00047c82 */ /* 0x000fe20008000000 */
[----:B------:R-:W-:Y:S01]  /*0a70*/  SEL R21, R2, 0x1, P0 ;  /* 0x0000000102157807 */ /* 0x000fe20000000000 */
[----:B------:R-:W-:Y:S01]  /*0a80*/  ULDC.64 UR8, c[0x0][0x220] ;  /* 0x0000880000087ab9 */ /* 0x000fe20000000a00 */
[----:B0-----:R-:W-:Y:S01]  /*0a90*/  IADD3 R3, R4, R11, RZ ;  /* 0x0000000b04037210 */ /* 0x001fe20007ffe0ff */
[----:B------:R-:W-:-:S03]  /*0aa0*/  IMAD R4, R14, 0x80, R4 ;  /* 0x000000800e047824 */ /* 0x000fc600078e0204 */
[----:B------:R-:W-:Y:S02]  /*0ab0*/  LEA R3, R14, R3, 0x7 ;  /* 0x000000030e037211 */ /* 0x000fe400078e38ff */
[----:B-1----:R-:W-:-:S03]  /*0ac0*/  LEA R4, R15, R4, 0x5 ;  /* 0x000000040f047211 */ /* 0x002fc600078e28ff */
[----:B------:R-:W-:Y:S01]  /*0ad0*/  IMAD R15, R15, 0x20, R3 ;  /* 0x000000200f0f7824 */ /* 0x000fe200078e0203 */
[C---:B------:R-:W-:Y:S01]  /*0ae0*/  LEA R16, R11.reuse, R4, 0x1 ;  /* 0x000000040b107211 */ /* 0x040fe200078e08ff */
[----:B------:R-:W-:-:S07]  /*0af0*/  IMAD R17, R11, 0x3, R4 ;  /* 0x000000030b117824 */ /* 0x000fce00078e0204 */
.L_x_3151:
[----:B------:R-:W-:Y:S01]  /*0b00*/  MOV R5, UR9 ;  /* 0x0000000900057c02 */ /* 0x000fe20008000f00 */
[----:B------:R-:W-:Y:S01]  /*0b10*/  IMAD.U32 R4, RZ, RZ, UR8 ;  /* 0x00000008ff047e24 */ /* 0x000fe2000f8e00ff */
[----:B------:R-:W-:Y:S01]  /*0b20*/  MOV R7, UR11 ;  /* 0x0000000b00077c02 */ /* 0x000fe20008000f00 */
[----:B------:R-:W-:Y:S01]  /*0b30*/  IMAD R23, R0, R9, RZ ;  /* 0x0000000900177224 */ /* 0x000fe200078e02ff */
[----:B------:R-:W-:Y:S01]  /*0b40*/  MOV R3, UR13 ;  /* 0x0000000d00037c02 */ /* 0x000fe20008000f00 */
[----:B------:R-:W-:Y:S01]  /*0b50*/  IMAD.U32 R6, RZ, RZ, UR10 ;  /* 0x0000000aff067e24 */ /* 0x000fe2000f8e00ff */
[----:B------:R-:W-:Y:S01]  /*0b60*/  UIADD3 UR10, UP2, UR10, 0x10, URZ ;  /* 0x000000100a0a7890 */ /* 0x000fe2000ff5e03f */
[----:B------:R-:W-:Y:S01]  /*0b70*/  IMAD.U32 R2, RZ, RZ, UR12 ;  /* 0x0000000cff027e24 */ /* 0x000fe2000f8e00ff */
[----:B------:R-:W-:Y:S01]  /*0b80*/  UIADD3 UR12, UP1, UR12, 0x10, URZ ;  /* 0x000000100c0c7890 */ /* 0x000fe2000ff3e03f */
[----:B------:R-:W-:Y:S01]  /*0b90*/  VIADD R18, R18, 0x4 ;  /* 0x0000000412127836 */ /* 0x000fe20000000000 */
[----:B------:R-:W-:Y:S01]  /*0ba0*/  UIADD3 UR8, UP0, UR8, 0x10, URZ ;  /* 0x0000001008087890 */ /* 0x000fe2000ff1e03f */
[----:B------:R-:W-:Y:S01]  /*0bb0*/  IMAD.WIDE R4, R23, 0x4, R4 ;  /* 0x0000000417047825 */ /* 0x000fe200078e0204 */
[----:B------:R-:W-:-:S02]  /*0bc0*/  UIADD3 UR4, UR4, 0x4, URZ ;  /* 0x0000000404047890 */ /* 0x000fc4000fffe03f */
[----:B------:R-:W-:Y:S01]  /*0bd0*/  ISETP.NE.AND P2, PT, R18, RZ, PT ;  /* 0x000000ff1200720c */ /* 0x000fe20003f45270 */
[C---:B------:R-:W-:Y:S01]  /*0be0*/  IMAD.WIDE R6, R23.reuse, 0x4, R6 ;  /* 0x0000000417067825 */ /* 0x040fe200078e0206 */
[----:B------:R-:W-:Y:S01]  /*0bf0*/  STG.E desc[UR6][R4.64], R13 ;  /* 0x0000000d04007986 */ /* 0x000fe2000c101906 */
[----:B------:R-:W-:Y:S02]  /*0c00*/  UIADD3.X UR13, URZ, UR13, URZ, UP1, !UPT ;  /* 0x0000000d3f0d7290 */ /* 0x000fe40008ffe43f */
[----:B------:R-:W-:Y:S01]  /*0c10*/  IMAD.WIDE R2, R23, 0x4, R2 ;  /* 0x0000000417027825 */ /* 0x000fe200078e0202 */
[----:B------:R-:W-:Y:S01]  /*0c20*/  STG.E desc[UR6][R6.64], R21 ;  /* 0x0000001506007986 */ /* 0x000fe2000c101906 */
[----:B------:R-:W-:Y:S02]  /*0c30*/  UIADD3.X UR11, URZ, UR11, URZ, UP2, !UPT ;  /* 0x0000000b3f0b7290 */ /* 0x000fe400097fe43f */
[----:B------:R-:W-:Y:S01]  /*0c40*/  UIADD3.X UR9, URZ, UR9, URZ, UP0, !UPT ;  /* 0x000000093f097290 */ /* 0x000fe200087fe43f */
[----:B------:R0:W-:Y:S04]  /*0c50*/  STG.E desc[UR6][R2.64], R19 ;  /* 0x0000001302007986 */ /* 0x0001e8000c101906 */
        /* <DEDUP_REMOVED lines=14> */
.L_x_3150:
[----:B------:R-:W-:Y:S05]  /*0d40*/  @!P3 BRA `(.L_x_3145) ;  /* 0x00000000006cb947 */ /* 0x000fea0003800000 */
[----:B------:R-:W0:Y:S01]  /*0d50*/  S2R R16, SR_TID.X ;  /* 0x0000000000107919 */ /* 0x000e220000002100 */
[----:B------:R-:W1:Y:S01]  /*0d60*/  LDC.64 R6, c[0x0][0x238] ;  /* 0x00008e00ff067b82 */ /* 0x000e620000000a00 */
[----:B------:R-:W-:Y:S01]  /*0d70*/  IMAD R17, R0, R9, UR4 ;  /* 0x0000000400117e24 */ /* 0x000fe2000f8e0209 */
[----:B------:R-:W-:Y:S01]  /*0d80*/  IADD3 R12, -R12, RZ, RZ ;  /* 0x000000ff0c0c7210 */ /* 0x000fe20007ffe1ff */
[----:B------:R-:W2:Y:S05]  /*0d90*/  S2R R19, SR_TID.Y ;  /* 0x0000000000137919 */ /* 0x000eaa0000002200 */
[----:B------:R-:W3:Y:S08]  /*0da0*/  LDC.64 R4, c[0x0][0x230] ;  /* 0x00008c00ff047b82 */ /* 0x000ef00000000a00 */
[----:B------:R-:W4:Y:S01]  /*0db0*/  LDC.64 R2, c[0x0][0x220] ;  /* 0x00008800ff027b82 */ /* 0x000f220000000a00 */
[----:B-1----:R-:W-:-:S04]  /*0dc0*/  IMAD.WIDE R6, R17, 0x4, R6 ;  /* 0x0000000411067825 */ /* 0x002fc800078e0206 */
[----:B0-----:R-:W-:Y:S02]  /*0dd0*/  IMAD R15, R11, UR4, R16 ;  /* 0x000000040b0f7c24 */ /* 0x001fe4000f8e0210 */
[----:B---3--:R-:W-:-:S03]  /*0de0*/  IMAD.WIDE R4, R17, 0x4, R4 ;  /* 0x0000000411047825 */ /* 0x008fc600078e0204 */
[----:B------:R-:W-:Y:S02]  /*0df0*/  LEA R14, R14, R15, 0x7 ;  /* 0x0000000f0e0e7211 */ /* 0x000fe400078e38ff */
[----:B------:R-:W-:Y:S01]  /*0e00*/  SEL R15, R12, 0x1, P0 ;  /* 0x000000010c0f7807 */ /* 0x000fe20000000000 */
[----:B----4-:R-:W-:-:S04]  /*0e10*/  IMAD.WIDE R2, R17, 0x4, R2 ;  /* 0x0000000411027825 */ /* 0x010fc800078e0202 */
[----:B--2---:R-:W-:-:S07]  /*0e20*/  IMAD R14, R19, 0x20, R14 ;  /* 0x00000020130e7824 */ /* 0x004fce00078e020e */
.L_x_3152:
[----:B------:R-:W-:Y:S01]  /*0e30*/  VIADD R10, R10, 0xffffffff ;  /* 0xffffffff0a0a7836 */ /* 0x000fe20000000000 */
[----:B------:R0:W-:Y:S04]  /*0e40*/  STG.E desc[UR6][R2.64], R13 ;  /* 0x0000000d02007986 */ /* 0x0001e8000c101906 */
[----:B------:R-:W-:Y:S01]  /*0e50*/  ISETP.NE.AND P0, PT, R10, RZ, PT ;  /* 0x000000ff0a00720c */ /* 0x000fe20003f05270 */
[----:B------:R1:W-:Y:S04]  /*0e60*/  STG.E desc[UR6][R4.64], R15 ;  /* 0x0000000f04007986 */ /* 0x0003e8000c101906 */
[----:B------:R2:W-:Y:S01]  /*0e70*/  STG.E desc[UR6][R6.64], R14 ;  /* 0x0000000e06007986 */ /* 0x0005e2000c101906 */
[----:B0-----:R-:W-:-:S04]  /*0e80*/  IADD3 R2, P4, R2, 0x4, RZ ;  /* 0x0000000402027810 */ /* 0x001fc80007f9e0ff */
[----:B------:R-:W-:Y:S02]  /*0e90*/  IADD3.X R3, RZ, R3, RZ, P4, !PT ;  /* 0x00000003ff037210 */ /* 0x000fe400027fe4ff */
[----:B-1----:R-:W-:Y:S02]  /*0ea0*/  IADD3 R4, P3, R4, 0x4, RZ ;  /* 0x0000000404047810 */ /* 0x002fe40007f7e0ff */
[----:B--2---:R-:W-:Y:S01]  /*0eb0*/  IADD3 R6, P2, R6, 0x4, RZ ;  /* 0x0000000406067810 */ /* 0x004fe20007f5e0ff */
[----:B------:R-:W-:Y:S02]  /*0ec0*/  IMAD.IADD R14, R14, 0x1, R11 ;  /* 0x000000010e0e7824 */ /* 0x000fe400078e020b */
[----:B------:R-:W-:Y:S01]  /*0ed0*/  IMAD.X R5, RZ, RZ, R5, P3 ;  /* 0x000000ffff057224 */ /* 0x000fe200018e0605 */
[----:B------:R-:W-:Y:S01]  /*0ee0*/  IADD3.X R7, RZ, R7, RZ, P2, !PT ;  /* 0x00000007ff077210 */ /* 0x000fe200017fe4ff */
[----:B------:R-:W-:Y:S08]  /*0ef0*/  @P0 BRA `(.L_x_3152) ;  /* 0xfffffffc00cc0947 */ /* 0x000ff0000383ffff */
.L_x_3145:
[----:B------:R-:W-:Y:S02]  /*0f00*/  ULDC.U8 UR4, c[0x0][0x24c] ;  /* 0x0000930000047ab9 */ /* 0x000fe40000000000 */
[----:B------:R-:W-:-:S06]  /*0f10*/  UPRMT UR4, UR4, 0x8880, URZ ;  /* 0x0000888004047896 */ /* 0x000fcc000800003f */
[----:B------:R-:W-:-:S13]  /*0f20*/  ISETP.NE.AND P0, PT, RZ, UR4, PT ;  /* 0x00000004ff007c0c */ /* 0x000fda000bf05270 */
[----:B------:R-:W-:Y:S05]  /*0f30*/  @!P0 EXIT ;  /* 0x000000000000894d */ /* 0x000fea0003800000 */
[----:B------:R-:W-:Y:S05]  /*0f40*/  @!P1 EXIT ;  /* 0x000000000000994d */ /* 0x000fea0003800000 */
[C---:B-1----:R-:W-:Y:S01]  /*0f50*/  IADD3 R2, R9.reuse, -0x1, RZ ;  /* 0xffffffff09027810 */ /* 0x042fe20007ffe0ff */
[----:B------:R-:W-:Y:S01]  /*0f60*/  UMOV UR4, URZ ;  /* 0x0000003f00047c82 */ /* 0x000fe20008000000 */
[----:B------:R-:W-:Y:S02]  /*0f70*/  FSETP.GT.FTZ.AND P0, PT, R8, RZ, PT ;  /* 0x000000ff0800720b */ /* 0x000fe40003f14000 */
[----:B------:R-:W-:Y:S02]  /*0f80*/  ISETP.GE.U32.AND P1, PT, R2, 0x3, PT ;  /* 0x000000030200780c */ /* 0x000fe40003f26070 */
[----:B------:R-:W-:Y:S02]  /*0f90*/  FSEL R8, R8, 1, P0 ;  /* 0x3f80000008087808 */ /* 0x000fe40000000000 */
[----:B------:R-:W-:-:S09]  /*0fa0*/  LOP3.LUT R4, R9, 0x3, RZ, 0xc0, !PT ;  /* 0x0000000309047812 */ /* 0x000fd200078ec0ff */
[----:B------:R-:W-:Y:S05]  /*0fb0*/  @!P1 BRA `(.L_x_3153) ;  /* 0x0000000400f49947 */ /* 0x000fea0003800000 */
[----:B------:R-:W0:Y:S01]  /*0fc0*/  LDC.64 R2, c[0x0][0x220] ;  /* 0x00008800ff027b82 */ /* 0x000e220000000a00 */
[----:B------:R-:W-:Y:S01]  /*0fd0*/  IMAD.IADD R5, R9, 0x1, -R4 ;  /* 0x0000000109057824 */ /* 0x000fe200078e0a04 */
[----:B------:R-:W-:Y:S01]  /*0fe0*/  UMOV UR4, URZ ;  /* 0x0000003f00047c82 */ /* 0x000fe20008000000 */
[----:B------:R-:W-:-:S03]  /*0ff0*/  IMAD R7, R0, R9, RZ ;  /* 0x0000000900077224 */ /* 0x000fc600078e02ff */
        /* <DEDUP_REMOVED lines=8> */
.L_x_3156:
        /* <DEDUP_REMOVED lines=53> */
[----:B-1----:R-:W-:Y:S01]  /*13d0*/  MOV R2, R10 ;  /* 0x0000000a00027202 */ /* 0x002fe20000000f00 */
[----:B------:R-:W-:Y:S01]  /*13e0*/  IMAD.MOV.U32 R3, RZ, RZ, R19 ;  /* 0x000000ffff037224 */ /* 0x000fe200078e0013 */
[----:B------:R-:W-:Y:S06]  /*13f0*/  @P1 BRA `(.L_x_3156) ;  /* 0xfffffffc00201947 */ /* 0x000fec000383ffff */
.L_x_3155:
        /* <DEDUP_REMOVED lines=32> */
[----:B-1----:R-:W-:Y:S01]  /*1600*/  MOV R2, R6 ;  /* 0x0000000600027202 */ /* 0x002fe20000000f00 */
[----:B------:R-:W-:-:S07]  /*1610*/  IMAD.MOV.U32 R3, RZ, RZ, R7 ;  /* 0x000000ffff037224 */ /* 0x000fce00078e0007 */
.L_x_3157:
[----:B------:R-:W-:-:S13]  /*1620*/  ISETP.NE.OR P0, PT, R5, RZ, P0 ;  /* 0x000000ff0500720c */ /* 0x000fda0000705670 */
[----:B------:R-:W-:Y:S05]  /*1630*/  @!P0 BRA `(.L_x_3153) ;  /* 0x0000000000548947 */ /* 0x000fea0003800000 */
.L_x_3154:
[----:B------:R1:W2:Y:S02]  /*1640*/  MUFU.RCP R19, R8 ;  /* 0x0000000800137308 */ /* 0x0002a40000001000 */
.L_x_3158:
        /* <DEDUP_REMOVED lines=17> */
[----:B--2---:R-:W-:Y:S02]  /*1760*/  MOV R2, R6 ;  /* 0x0000000600027202 */ /* 0x004fe40000000f00 */
[----:B------:R-:W-:Y:S01]  /*1770*/  MOV R3, R17 ;  /* 0x0000001100037202 */ /* 0x000fe20000000f00 */
[----:B------:R-:W-:Y:S06]  /*1780*/  @P0 BRA `(.L_x_3158) ;  /* 0xfffffffc00b00947 */ /* 0x000fec000383ffff */
.L_x_3153:
        /* <DEDUP_REMOVED lines=8> */
.L_x_3159:
        /* <DEDUP_REMOVED lines=11> */
.L_x_3160:
        /* <DEDUP_REMOVED lines=12> */
.L_x_12180:


//--------------------- .text._ZN4vllm3moe10moeSigmoidILi256E6__halfEEvPKT0_PKbPfi --------------------------
	.section	.text._ZN4vllm3moe10moeSigmoidILi256E6__halfEEvPKT0_PKbPfi,"ax",@progbits
	.align	128
        .global         _ZN4vllm3moe10moeSigmoidILi256E6__halfEEvPKT0_PKbPfi
        .type           _ZN4vllm3moe10moeSigmoidILi256E6__halfEEvPKT0_PKbPfi,@function
        .size           _ZN4vllm3moe10moeSigmoidILi256E6__halfEEvPKT0_PKbPfi,(.L_x_12181 - _ZN4vllm3moe10moeSigmoidILi256E6__halfEEvPKT0_PKbPfi)
        .other          _ZN4vllm3moe10moeSigmoidILi256E6__halfEEvPKT0_PKbPfi,@"STO_CUDA_ENTRY STV_DEFAULT"
_ZN4vllm3moe10moeSigmoidILi256E6__halfEEvPKT0_PKbPfi:
.text._ZN4vllm3moe10moeSigmoidILi256E6__halfEEvPKT0_PKbPfi:
        /* <DEDUP_REMOVED lines=14> */
.L_x_3161:
        /* <DEDUP_REMOVED lines=18> */
[----:B------:R-:W-:Y:S01]  /*0200*/  IMAD.MOV.U32 R10, RZ, RZ, R2 ;  /* 0x000000ffff0a7224 */ /* 0x000fe200078e0002 */
[----:B------:R-:W-:Y:S01]  /*0210*/  MOV R9, R5 ;  /* 0x0000000500097202 */ /* 0x000fe20000000f00 */
[----:B------:R-:W-:-:S07]  /*0220*/  IMAD.MOV.U32 R8, RZ, RZ, R4 ;  /* 0x000000ffff087224 */ /* 0x000fce00078e0004 */
.L_x_3164:
[----:B0-----:R-:W-:Y:S01]  /*0230*/  IMAD.MOV.U32 R2, RZ, RZ, R8 ;  /* 0x000000ffff027224 */ /* 0x001fe200078e0008 */
[----:B------:R-:W-:-:S05]  /*0240*/  MOV R3, R9 ;  /* 0x0000000900037202 */ /* 0x000fca0000000f00 */
[----:B------:R0:W2:Y:S01]  /*0250*/  LDG.E.U16 R2, desc[UR8][R2.64] ;  /* 0x0000000802027981 */ /* 0x0000a2000c1e1500 */
[----:B------:R-:W-:Y:S01]  /*0260*/  VIADD R6, R6, 0xffffffff ;  /* 0xffffffff06067836 */ /* 0x000fe20000000000 */
[----:B------:R-:W-:Y:S02]  /*0270*/  IADD3 R8, P3, R8, 0x200, RZ ;  /* 0x0000020008087810 */ /* 0x000fe40007f7e0ff */
[----:B------:R-:W-:Y:S02]  /*0280*/  IADD3 R0, R0, 0x100, RZ ;  /* 0x0000010000007810 */ /* 0x000fe40007ffe0ff */
[----:B------:R-:W-:Y:S02]  /*0290*/  IADD3.X R9, RZ, R9, RZ, P3, !PT ;  /* 0x00000009ff097210 */ /* 0x000fe40001ffe4ff */
[----:B0-----:R-:W-:Y:S01]  /*02a0*/  MOV R3, R11 ;  /* 0x0000000b00037202 */ /* 0x001fe20000000f00 */
[----:B--2---:R-:W-:Y:S02]  /*02b0*/  HADD2.F32 R4, -RZ, R2.H0_H0 ;  /* 0x20000002ff047230 */ /* 0x004fe40000004100 */
[----:B------:R-:W-:Y:S01]  /*02c0*/  IMAD.MOV.U32 R2, RZ, RZ, R10 ;  /* 0x000000ffff027224 */ /* 0x000fe200078e000a */
[----:B------:R-:W-:-:S02]  /*02d0*/  IADD3 R10, P2, R10, 0x400, RZ ;  /* 0x000004000a0a7810 */ /* 0x000fc40007f5e0ff */
[----:B------:R-:W-:-:S03]  /*02e0*/  FMUL.FTZ R4, R4, -1.4426950216293334961 ;  /* 0xbfb8aa3b04047820 */ /* 0x000fc60000410000 */
[----:B------:R-:W-:-:S03]  /*02f0*/  IMAD.X R11, RZ, RZ, R11, P2 ;  /* 0x000000ffff0b7224 */ /* 0x000fc600010e060b */
        /* <DEDUP_REMOVED lines=8> */
.L_x_3163:
[----:B------:R-:W-:Y:S05]  /*0380*/  BSYNC B0 ;  /* 0x0000000000007941 */ /* 0x000fea0003800000 */
.L_x_3162:
[----:B------:R-:W-:Y:S05]  /*0390*/  @!P0 EXIT ;  /* 0x000000000000894d */ /* 0x000fea0003800000 */
[----:B------:R-:W1:Y:S01]  /*03a0*/  S2R R5, SR_CTAID.X ;  /* 0x0000000000057919 */ /* 0x000e620000002500 */
[----:B0-----:R-:W0:Y:S01]  /*03b0*/  LDC.64 R2, c[0x0][0x210] ;  /* 0x00008400ff027b82 */ /* 0x001e220000000a00 */
[----:B------:R-:W-:Y:S02]  /*03c0*/  ULDC.64 UR6, c[0x0][0x220] ;  /* 0x0000880000067ab9 */ /* 0x000fe40000000a00 */
[----:B------:R-:W-:Y:S01]  /*03d0*/  IMAD.U32 R8, RZ, RZ, UR6 ;  /* 0x00000006ff087e24 */ /* 0x000fe2000f8e00ff */
[----:B------:R-:W-:Y:S01]  /*03e0*/  MOV R9, UR7 ;  /* 0x0000000700097c02 */ /* 0x000fe20008000f00 */
[----:B-1----:R-:W-:-:S04]  /*03f0*/  IMAD R6, R5, UR4, R0 ;  /* 0x0000000405067c24 */ /* 0x002fc8000f8e0200 */
[----:B0-----:R-:W-:-:S07]  /*0400*/  IMAD.WIDE R2, R6, 0x2, R2 ;  /* 0x0000000206027825 */ /* 0x001fce00078e0202 */
.L_x_3165:
[----:B0-----:R-:W2:Y:S02]  /*0410*/  LDG.E.U16 R4, desc[UR8][R2.64] ;  /* 0x0000000802047981 */ /* 0x001ea4000c1e1500 */
[----:B--2---:R-:W-:-:S05]  /*0420*/  HADD2.F32 R4, -RZ, R4.H0_H0 ;  /* 0x20000004ff047230 */ /* 0x004fca0000004100 */
        /* <DEDUP_REMOVED lines=9> */
[----:B--2---:R-:W-:-:S05]  /*04c0*/  HADD2.F32 R12, -RZ, R12.H0_H0 ;  /* 0x2000000cff0c7230 */ /* 0x004fca0000004100 */
        /* <DEDUP_REMOVED lines=8> */
[----:B--2---:R-:W-:-:S05]  /*0550*/  HADD2.F32 R10, -RZ, R10.H0_H0 ;  /* 0x2000000aff0a7230 */ /* 0x004fca0000004100 */
        /* <DEDUP_REMOVED lines=8> */
[----:B------:R-:W-:Y:S01]  /*05e0*/  VIADD R0, R0, 0x400 ;  /* 0x0000040000007836 */ /* 0x000fe20000000000 */
[----:B------:R-:W-:-:S05]  /*05f0*/  IADD3 R8, P1, R8, 0x1000, RZ ;  /* 0x0000100008087810 */ /* 0x000fca0007f3e0ff */
[----:B------:R-:W-:Y:S01]  /*0600*/  IMAD.X R9, RZ, RZ, R9, P1 ;  /* 0x000000ffff097224 */ /* 0x000fe200008e0609 */
[----:B--2---:R-:W-:-:S04]  /*0610*/  IADD3 R2, P2, R2, 0x800, RZ ;  /* 0x0000080002027810 */ /* 0x004fc80007f5e0ff */
[----:B------:R-:W-:Y:S01]  /*0620*/  IADD3.X R3, RZ, R3, RZ, P2, !PT ;  /* 0x00000003ff037210 */ /* 0x000fe200017fe4ff */
[----:B---3--:R-:W-:-:S05]  /*0630*/  HADD2.F32 R12, -RZ, R12.H0_H0 ;  /* 0x2000000cff0c7230 */ /* 0x008fca0000004100 */
        /* <DEDUP_REMOVED lines=10> */
.L_x_3166:
        /* <DEDUP_REMOVED lines=10> */
.L_x_12181:


//--------------------- .text._ZN4vllm3moe10topkGatingILi18ELi576ELi4ELi4ELi32Ei6__halfLNS0_11ScoringFuncE1EEEvPKT5_PKbPfiPT4_PiiiibPKf --------------------------
	.section	.text._ZN4vllm3moe10topkGatingILi18ELi576ELi4ELi4ELi32Ei6__halfLNS0_11ScoringFuncE1EEEvPKT5_PKbPfiPT4_PiiiibPKf,"ax",@progbits
	.align	128
        .global         _ZN4vllm3moe10topkGatingILi18ELi576ELi4ELi4ELi32Ei6__halfLNS0_11ScoringFuncE1EEEvPKT5_PKbPfiPT4_PiiiibPKf
        .type           _ZN4vllm3moe10topkGatingILi18ELi576ELi4ELi4ELi32Ei6__halfLNS0_11ScoringFuncE1EEEvPKT5_PKbPfiPT4_PiiiibPKf,@function
        .size           _ZN4vllm3moe10topkGatingILi18ELi576ELi4ELi4ELi32Ei6__halfLNS0_11ScoringFuncE1EEEvPKT5_PKbPfiPT4_PiiiibPKf,(.L_x_12182 - _ZN4vllm3moe10topkGatingILi18ELi576ELi4ELi4ELi32Ei6__halfLNS0_11ScoringFuncE1EEEvPKT5_PKbPfiPT4_PiiiibPKf)
        .other          _ZN4vllm3moe10topkGatingILi18ELi576ELi4ELi4ELi32Ei6__halfLNS0_11ScoringFuncE1EEEvPKT5_PKbPfiPT4_PiiiibPKf,@"STO_CUDA_ENTRY STV_DEFAULT"
_ZN4vllm3moe10topkGatingILi18ELi576ELi4ELi4ELi32Ei6__halfLNS0_11ScoringFuncE1EEEvPKT5_PKbPfiPT4_PiiiibPKf:
.text._ZN4vllm3moe10topkGatingILi18ELi576ELi4ELi4ELi32Ei6__halfLNS0_11ScoringFuncE1EEEvPKT5_PKbPfiPT4_PiiiibPKf:
        /* <DEDUP_REMOVED lines=203> */
.L_x_3167:
        /* <DEDUP_REMOVED lines=18> */
.L_x_3168:
        /* <DEDUP_REMOVED lines=16> */
.L_x_3177:
        /* <DEDUP_REMOVED lines=118> */
.L_x_3205:
        /* <DEDUP_REMOVED lines=28> */
.L_x_3173:
[----:B------:R-:W-:Y:S05]  /*17f0*/  BSYNC B1 ;  /* 0x0000000000017941 */ /* 0x000fea0003800000 */
.L_x_3172:
        /* <DEDUP_REMOVED lines=56> */
.L_x_3176:
[----:B------:R-:W-:Y:S05]  /*1b80*/  BSYNC B1 ;  /* 0x0000000000017941 */ /* 0x000fea0003800000 */
.L_x_3175:
[----:B------:R-:W-:Y:S05]  /*1b90*/  BRA `(.L_x_3177) ;  /* 0xfffffff000cc7947 */ /* 0x000fea000383ffff */
.L_x_3170:
[----:B------:R-:W-:Y:S01]  /*1ba0*/  IMAD.MOV.U32 R0, RZ, RZ, RZ ;  /* 0x000000ffff007224 */ /* 0x000fe200078e00ff */
[----:B------:R-:W-:Y:S01]  /*1bb0*/  ULDC UR10, c[0x0][0x228] ;  /* 0x00008a00000a7ab9 */ /* 0x000fe20000000800 */
[----:B------:R-:W-:Y:S01]  /*1bc0*/  ULDC UR11, c[0x0][0x240] ;  /* 0x00009000000b7ab9 */ /* 0x000fe20000000800 */
[----:B------:R-:W-:Y:S01]  /*1bd0*/  ULDC UR5, c[0x0][0x248] ;  /* 0x0000920000057ab9 */ /* 0x000fe20000000800 */
[----:B------:R-:W-:-:S05]  /*1be0*/  ULDC.64 UR8, c[0x0][0x240] ;  /* 0x0000900000087ab9 */ /* 0x000fca0000000a00 */
.L_x_3183:
        /* <DEDUP_REMOVED lines=118> */
.L_x_3222:
        /* <DEDUP_REMOVED lines=27> */
.L_x_3180:
[----:B------:R-:W-:Y:S05]  /*2500*/  BSYNC B1 ;  /* 0x0000000000017941 */ /* 0x000fea0003800000 */
.L_x_3179:
        /* <DEDUP_REMOVED lines=56> */
.L_x_3182:
[----:B------:R-:W-:Y:S05]  /*2890*/  BSYNC B1 ;  /* 0x0000000000017941 */ /* 0x000fea0003800000 */
.L_x_3181:
[----:B------:R-:W-:Y:S05]  /*28a0*/  BRA `(.L_x_3183) ;  /* 0xfffffff000d07947 */ /* 0x000fea000383ffff */
.L_x_3174:
[----:B------:R-:W-:Y:S05]  /*28b0*/  BSYNC B0 ;  /* 0x0000000000007941 */ /* 0x000fea0003800000 */
.L_x_3169:
        /* <DEDUP_REMOVED lines=20> */
.L_x_3186:
        /* <DEDUP_REMOVED lines=18> */
.L_x_3185:
[----:B------:R-:W-:Y:S05]  /*2b20*/  BSYNC B0 ;  /* 0x0000000000007941 */ /* 0x000fea0003800000 */
.L_x_3184:
        /* <DEDUP_REMOVED lines=12> */
.L_x_3188:
        /* <DEDUP_REMOVED lines=11> */
.L_x_3187:
[----:B------:R-:W-:Y:S05]  /*2ca0*/  EXIT ;  /* 0x000000000000794d */ /* 0x000fea0003800000 */
.L_x_3171:
        /* <DEDUP_REMOVED lines=8> */
.L_x_3190:
[----:B------:R-:W-:Y:S05]  /*2d30*/  BSYNC B1 ;  /* 0x0000000000017941 */ /* 0x000fea0003800000 */
.L_x_3189:
        /* <DEDUP_REMOVED lines=9> */
.L_x_3191:
[----:B------:R-:W-:Y:S01]  /*2dd0*/  @P2 FSETP.NEU.FTZ.AND P1, PT, R53, R52, PT ;  /* 0x000000343500220b */ /* 0x000fe20003f3d000 */
[----:B------:R-:W-:Y:S02]  /*2de0*/  IMAD.MOV.U32 R5, RZ, RZ, R48 ;  /* 0x000000ffff057224 */ /* 0x000fe400078e0030 */
[----:B------:R-:W-:Y:S02]  /*2df0*/  IMAD.MOV.U32 R50, RZ, RZ, R2 ;  /* 0x000000ffff327224 */ /* 0x000fe400078e0002 */
[----:B------:R-:W-:-:S08]  /*2e00*/  IMAD.MOV.U32 R2, RZ, RZ, -0x1 ;  /* 0xffffffffff027424 */ /* 0x000fd000078e00ff */
[----:B------:R-:W-:Y:S05]  /*2e10*/  WARPSYNC.COLLECTIVE R2, `(.L_x_3192) ;  /* 0x0000000002087348 */ /* 0x000fea0003c00000 */
[----:B------:R0:W1:Y:S02]  /*2e20*/  SHFL.BFLY P0, R2, R5, R4, R3 ;  /* 0x0c00000405027389 */ /* 0x0000640000000003 */
[----:B01----:R-:W-:Y:S01]  /*2e30*/  ENDCOLLECTIVE ;  /* 0x000000000000791b */ /* 0x003fe20003800000 */
.L_x_3192:
        /* <DEDUP_REMOVED lines=14> */
.L_x_3193:
[----:B------:R-:W-:Y:S02]  /*2f20*/  IMAD.MOV.U32 R5, RZ, RZ, R50 ;  /* 0x000000ffff057224 */ /* 0x000fe400078e0032 */
[----:B------:R-:W-:Y:S02]  /*2f30*/  IMAD.MOV.U32 R47, RZ, RZ, R2 ;  /* 0x000000ffff2f7224 */ /* 0x000fe400078e0002 */
[----:B------:R-:W-:-:S07]  /*2f40*/  IMAD.MOV.U32 R2, RZ, RZ, -0x1 ;  /* 0xffffffffff027424 */ /* 0x000fce00078e00ff */
[----:B------:R-:W-:Y:S05]  /*2f50*/  WARPSYNC.COLLECTIVE R2, `(.L_x_3194) ;  /* 0x0000000002087348 */ /* 0x000fea0003c00000 */
[----:B------:R0:W1:Y:S02]  /*2f60*/  SHFL.BFLY P0, R2, R5, R4, R3 ;  /* 0x0c00000405027389 */ /* 0x0000640000000003 */
[----:B01----:R-:W-:Y:S01]  /*2f70*/  ENDCOLLECTIVE ;  /* 0x000000000000791b */ /* 0x003fe20003800000 */
.L_x_3194:
[----:B------:R-:W-:Y:S02]  /*2f80*/  IMAD.MOV.U32 R5, RZ, RZ, R49 ;  /* 0x000000ffff057224 */ /* 0x000fe400078e0031 */
[----:B------:R-:W-:Y:S02]  /*2f90*/  IMAD.MOV.U32 R53, RZ, RZ, R2 ;  /* 0x000000ffff357224 */ /* 0x000fe400078e0002 */
[----:B------:R-:W-:-:S07]  /*2fa0*/  IMAD.MOV.U32 R2, RZ, RZ, -0x1 ;  /* 0xffffffffff027424 */ /* 0x000fce00078e00ff */
[----:B------:R-:W-:Y:S05]  /*2fb0*/  WARPSYNC.COLLECTIVE R2, `(.L_x_3195) ;  /* 0x0000000002087348 */ /* 0x000fea0003c00000 */
[----:B------:R0:W1:Y:S02]  /*2fc0*/  SHFL.BFLY P0, R2, R5, R4, R3 ;  /* 0x0c00000405027389 */ /* 0x0000640000000003 */
[----:B01----:R-:W-:Y:S01]  /*2fd0*/  ENDCOLLECTIVE ;  /* 0x000000000000791b */ /* 0x003fe20003800000 */
.L_x_3195:
        /* <DEDUP_REMOVED lines=13> */
.L_x_3196:
[----:B------:R-:W-:Y:S02]  /*30b0*/  IMAD.MOV.U32 R5, RZ, RZ, R53 ;  /* 0x000000ffff057224 */ /* 0x000fe400078e0035 */
[----:B------:R-:W-:Y:S02]  /*30c0*/  IMAD.MOV.U32 R48, RZ, RZ, R2 ;  /* 0x000000ffff307224 */ /* 0x000fe400078e0002 */
[----:B------:R-:W-:-:S03]  /*30d0*/  IMAD.MOV.U32 R2, RZ, RZ, -0x1 ;  /* 0xffffffffff027424 */ /* 0x000fc600078e00ff */
[----:B------:R-:W-:-:S13]  /*30e0*/  FSETP.GEU.FTZ.AND P1, PT, R47, R48, PT ;  /* 0x000000302f00720b */ /* 0x000fda0003f3e000 */
[----:B------:R-:W-:Y:S05]  /*30f0*/  WARPSYNC.COLLECTIVE R2, `(.L_x_3197) ;  /* 0x0000000002087348 */ /* 0x000fea0003c00000 */
[----:B------:R0:W1:Y:S02]  /*3100*/  SHFL.BFLY P0, R2, R5, R4, R3 ;  /* 0x0c00000405027389 */ /* 0x0000640000000003 */
[----:B01----:R-:W-:Y:S01]  /*3110*/  ENDCOLLECTIVE ;  /* 0x000000000000791b */ /* 0x003fe20003800000 */
.L_x_3197:
[----:B------:R-:W-:Y:S01]  /*3120*/  @P1 FSETP.NEU.FTZ.AND P2, PT, R47, R48, PT ;  /* 0x000000302f00120b */ /* 0x000fe20003f5d000 */
[----:B------:R-:W-:Y:S02]  /*3130*/  IMAD.MOV.U32 R5, RZ, RZ, R52 ;  /* 0x000000ffff057224 */ /* 0x000fe400078e0034 */
[----:B------:R-:W-:Y:S02]  /*3140*/  IMAD.MOV.U32 R49, RZ, RZ, R2 ;  /* 0x000000ffff317224 */ /* 0x000fe400078e0002 */
[----:B------:R-:W-:-:S08]  /*3150*/  IMAD.MOV.U32 R2, RZ, RZ, -0x1 ;  /* 0xffffffffff027424 */ /* 0x000fd000078e00ff */
[----:B------:R-:W-:Y:S05]  /*3160*/  WARPSYNC.COLLECTIVE R2, `(.L_x_3198) ;  /* 0x0000000002087348 */ /* 0x000fea0003c00000 */
[----:B------:R0:W1:Y:S02]  /*3170*/  SHFL.BFLY P0, R2, R5, R4, R3 ;  /* 0x0c00000405027389 */ /* 0x0000640000000003 */
[----:B01----:R-:W-:Y:S01]  /*3180*/  ENDCOLLECTIVE ;  /* 0x000000000000791b */ /* 0x003fe20003800000 */
.L_x_3198:
        /* <DEDUP_REMOVED lines=13> */
.L_x_3199:
[----:B------:R-:W-:Y:S02]  /*3260*/  IMAD.MOV.U32 R5, RZ, RZ, R49 ;  /* 0x000000ffff057224 */ /* 0x000fe400078e0031 */
[----:B------:R-:W-:Y:S02]  /*3270*/  IMAD.MOV.U32 R48, RZ, RZ, R2 ;  /* 0x000000ffff307224 */ /* 0x000fe400078e0002 */
[----:B------:R-:W-:-:S03]  /*3280*/  IMAD.MOV.U32 R2, RZ, RZ, -0x1 ;  /* 0xffffffffff027424 */ /* 0x000fc600078e00ff */
[----:B------:R-:W-:-:S13]  /*3290*/  FSETP.GEU.FTZ.AND P2, PT, R47, R48, PT ;  /* 0x000000302f00720b */ /* 0x000fda0003f5e000 */
[----:B------:R-:W-:Y:S05]  /*32a0*/  WARPSYNC.COLLECTIVE R2, `(.L_x_3200) ;  /* 0x0000000002087348 */ /* 0x000fea0003c00000 */
[----:B------:R0:W1:Y:S02]  /*32b0*/  SHFL.BFLY P0, R2, R5, R4, R3 ;  /* 0x0c00000405027389 */ /* 0x0000640000000003 */
[----:B01----:R-:W-:Y:S01]  /*32c0*/  ENDCOLLECTIVE ;  /* 0x000000000000791b */ /* 0x003fe20003800000 */
.L_x_3200:
[----:B------:R-:W-:Y:S01]  /*32d0*/  @P2 FSETP.NEU.FTZ.AND P1, PT, R47, R48, PT ;  /* 0x000000302f00220b */ /* 0x000fe20003f3d000 */
[----:B------:R-:W-:Y:S02]  /*32e0*/  IMAD.MOV.U32 R5, RZ, RZ, R52 ;  /* 0x000000ffff057224 */ /* 0x000fe400078e0034 */
[----:B------:R-:W-:Y:S02]  /*32f0*/  IMAD.MOV.U32 R50, RZ, RZ, R2 ;  /* 0x000000ffff327224 */ /* 0x000fe400078e0002 */
[----:B------:R-:W-:-:S08]  /*3300*/  IMAD.MOV.U32 R2, RZ, RZ, -0x1 ;  /* 0xffffffffff027424 */ /* 0x000fd000078e00ff */
[----:B------:R-:W-:Y:S05]  /*3310*/  WARPSYNC.COLLECTIVE R2, `(.L_x_3201) ;  /* 0x0000000002087348 */ /* 0x000fea0003c00000 */
[----:B------:R0:W1:Y:S02]  /*3320*/  SHFL.BFLY P0, R2, R5, R4, R3 ;  /* 0x0c00000405027389 */ /* 0x0000640000000003 */
[----:B01----:R-:W-:Y:S01]  /*3330*/  ENDCOLLECTIVE ;  /* 0x000000000000791b */ /* 0x003fe20003800000 */
.L_x_3201:
        /* <DEDUP_REMOVED lines=13> */
.L_x_3202:
[----:B------:R-:W-:Y:S02]  /*3410*/  IMAD.MOV.U32 R5, RZ, RZ, R50 ;  /* 0x000000ffff057224 */ /* 0x000fe400078e0032 */
[----:B------:R-:W-:Y:S02]  /*3420*/  IMAD.MOV.U32 R53, RZ, RZ, R2 ;  /* 0x000000ffff357224 */ /* 0x000fe400078e0002 */
[----:B------:R-:W-:-:S07]  /*3430*/  IMAD.MOV.U32 R2, RZ, RZ, -0x1 ;  /* 0xffffffffff027424 */ /* 0x000fce00078e00ff */
[----:B------:R-:W-:Y:S05]  /*3440*/  WARPSYNC.COLLECTIVE R2, `(.L_x_3203) ;  /* 0x0000000002087348 */ /* 0x000fea0003c00000 */
[----:B------:R0:W1:Y:S02]  /*3450*/  SHFL.BFLY P0, R2, R5, R4, R3 ;  /* 0x0c00000405027389 */ /* 0x0000640000000003 */
[----:B01----:R-:W-:Y:S01]  /*3460*/  ENDCOLLECTIVE ;  /* 0x000000000000791b */ /* 0x003fe20003800000 */
.L_x_3203:
[----:B------:R-:W-:Y:S02]  /*3470*/  IMAD.MOV.U32 R5, RZ, RZ, R47 ;  /* 0x000000ffff057224 */ /* 0x000fe400078e002f */
[----:B------:R-:W-:Y:S02]  /*3480*/  IMAD.MOV.U32 R51, RZ, RZ, R2 ;  /* 0x000000ffff337224 */ /* 0x000fe400078e0002 */
[----:B------:R-:W-:-:S07]  /*3490*/  IMAD.MOV.U32 R2, RZ, RZ, -0x1 ;  /* 0xffffffffff027424 */ /* 0x000fce00078e00ff */
[----:B------:R-:W-:Y:S05]  /*34a0*/  WARPSYNC.COLLECTIVE R2, `(.L_x_3204) ;  /* 0x0000000002087348 */ /* 0x000fea0003c00000 */
[----:B------:R0:W1:Y:S02]  /*34b0*/  SHFL.BFLY P0, R2, R5, R4, R3 ;  /* 0x0c00000405027389 */ /* 0x0000640000000003 */
[----:B01----:R-:W-:Y:S01]  /*34c0*/  ENDCOLLECTIVE ;  /* 0x000000000000791b */ /* 0x003fe20003800000 */
.L_x_3204:
[----:B------:R-:W-:Y:S01]  /*34d0*/  IMAD.MOV.U32 R52, RZ, RZ, R2 ;  /* 0x000000ffff347224 */ /* 0x000fe200078e0002 */
[----:B------:R-:W-:Y:S06]  /*34e0*/  BRA `(.L_x_3205) ;  /* 0xffffffe000507947 */ /* 0x000fec000383ffff */
.L_x_3178:
        /* <DEDUP_REMOVED lines=8> */
.L_x_3207:
[----:B------:R-:W-:Y:S05]  /*3570*/  BSYNC B1 ;  /* 0x0000000000017941 */ /* 0x000fea0003800000 */
.L_x_3206:
        /* <DEDUP_REMOVED lines=9> */
.L_x_3208:
[----:B------:R-:W-:Y:S01]  /*3610*/  @P2 FSETP.NEU.FTZ.AND P1, PT, R49, R52, PT ;  /* 0x000000343100220b */ /* 0x000fe20003f3d000 */
[----:B------:R-:W-:Y:S02]  /*3620*/  IMAD.MOV.U32 R5, RZ, RZ, R48 ;  /* 0x000000ffff057224 */ /* 0x000fe400078e0030 */
[----:B------:R-:W-:Y:S02]  /*3630*/  IMAD.MOV.U32 R50, RZ, RZ, R2 ;  /* 0x000000ffff327224 */ /* 0x000fe400078e0002 */
[----:B------:R-:W-:-:S08]  /*3640*/  IMAD.MOV.U32 R2, RZ, RZ, -0x1 ;  /* 0xffffffffff027424 */ /* 0x000fd000078e00ff */
[----:B------:R-:W-:Y:S05]  /*3650*/  WARPSYNC.COLLECTIVE R2, `(.L_x_3209) ;  /* 0x0000000002087348 */ /* 0x000fea0003c00000 */
[----:B------:R0:W1:Y:S02]  /*3660*/  SHFL.BFLY P0, R2, R5, R4, R3 ;  /* 0x0c00000405027389 */ /* 0x0000640000000003 */
[----:B01----:R-:W-:Y:S01]  /*3670*/  ENDCOLLECTIVE ;  /* 0x000000000000791b */ /* 0x003fe20003800000 */
.L_x_3209:
        /* <DEDUP_REMOVED lines=14> */
.L_x_3210:
[----:B------:R-:W-:Y:S02]  /*3760*/  IMAD.MOV.U32 R5, RZ, RZ, R50 ;  /* 0x000000ffff057224 */ /* 0x000fe400078e0032 */
[----:B------:R-:W-:Y:S02]  /*3770*/  IMAD.MOV.U32 R51, RZ, RZ, R2 ;  /* 0x000000ffff337224 */ /* 0x000fe400078e0002 */
[----:B------:R-:W-:-:S07]  /*3780*/  IMAD.MOV.U32 R2, RZ, RZ, -0x1 ;  /* 0xffffffffff027424 */ /* 0x000fce00078e00ff */
[----:B------:R-:W-:Y:S05]  /*3790*/  WARPSYNC.COLLECTIVE R2, `(.L_x_3211) ;  /* 0x0000000002087348 */ /* 0x000fea0003c00000 */
[----:B------:R0:W1:Y:S02]  /*37a0*/  SHFL.BFLY P0, R2, R5, R4, R3 ;  /* 0x0c00000405027389 */ /* 0x0000640000000003 */
[----:B01----:R-:W-:Y:S01]  /*37b0*/  ENDCOLLECTIVE ;  /* 0x000000000000791b */ /* 0x003fe20003800000 */
.L_x_3211:
[----:B------:R-:W-:Y:S02]  /*37c0*/  IMAD.MOV.U32 R5, RZ, RZ, R47 ;  /* 0x000000ffff057224 */ /* 0x000fe400078e002f */
[----:B------:R-:W-:Y:S02]  /*37d0*/  IMAD.MOV.U32 R49, RZ, RZ, R2 ;  /* 0x000000ffff317224 */ /* 0x000fe400078e0002 */
[----:B------:R-:W-:-:S07]  /*37e0*/  IMAD.MOV.U32 R2, RZ, RZ, -0x1 ;  /* 0xffffffffff027424 */ /* 0x000fce00078e00ff */
[----:B------:R-:W-:Y:S05]  /*37f0*/  WARPSYNC.COLLECTIVE R2, `(.L_x_3212) ;  /* 0x0000000002087348 */ /* 0x000fea0003c00000 */
[----:B------:R0:W1:Y:S02]  /*3800*/  SHFL.BFLY P0, R2, R5, R4, R3 ;  /* 0x0c00000405027389 */ /* 0x0000640000000003 */
[----:B01----:R-:W-:Y:S01]  /*3810*/  ENDCOLLECTIVE ;  /* 0x000000000000791b */ /* 0x003fe20003800000 */
.L_x_3212:
        /* <DEDUP_REMOVED lines=13> */
.L_x_3213:
[----:B------:R-:W-:Y:S02]  /*38f0*/  IMAD.MOV.U32 R5, RZ, RZ, R49 ;  /* 0x000000ffff057224 */ /* 0x000fe400078e0031 */
[----:B------:R-:W-:Y:S02]  /*3900*/  IMAD.MOV.U32 R51, RZ, RZ, R2 ;  /* 0x000000ffff337224 */ /* 0x000fe400078e0002 */
[----:B------:R-:W-:-:S03]  /*3910*/  IMAD.MOV.U32 R2, RZ, RZ, -0x1 ;  /* 0xffffffffff027424 */ /* 0x000fc600078e00ff */
[----:B------:R-:W-:-:S13]  /*3920*/  FSETP.GEU.FTZ.AND P1, PT, R48, R51, PT ;  /* 0x000000333000720b */ /* 0x000fda0003f3e000 */
[----:B------:R-:W-:Y:S05]  /*3930*/  WARPSYNC.COLLECTIVE R2, `(.L_x_3214) ;  /* 0x0000000002087348 */ /* 0x000fea0003c00000 */
[----:B------:R0:W1:Y:S02]  /*3940*/  SHFL.BFLY P0, R2, R5, R4, R3 ;  /* 0x0c00000405027389 */ /* 0x0000640000000003 */
[----:B01----:R-:W-:Y:S01]  /*3950*/  ENDCOLLECTIVE ;  /* 0x000000000000791b */ /* 0x003fe20003800000 */
.L_x_3214:
[----:B------:R-:W-:Y:S01]  /*3960*/  @P1 FSETP.NEU.FTZ.AND P2, PT, R48, R51, PT ;  /* 0x000000333000120b */ /* 0x000fe20003f5d000 */
[----:B------:R-:W-:Y:S02]  /*3970*/  IMAD.MOV.U32 R5, RZ, RZ, R52 ;  /* 0x000000ffff057224 */ /* 0x000fe400078e0034 */
[----:B------:R-:W-:Y:S02]  /*3980*/  IMAD.MOV.U32 R47, RZ, RZ, R2 ;  /* 0x000000ffff2f7224 */ /* 0x000fe400078e0002 */
[----:B------:R-:W-:-:S08]  /*3990*/  IMAD.MOV.U32 R2, RZ, RZ, -0x1 ;  /* 0xffffffffff027424 */ /* 0x000fd000078e00ff */
[----:B------:R-:W-:Y:S05]  /*39a0*/  WARPSYNC.COLLECTIVE R2, `(.L_x_3215) ;  /* 0x0000000002087348 */ /* 0x000fea0003c00000 */
[----:B------:R0:W1:Y:S02]  /*39b0*/  SHFL.BFLY P0, R2, R5, R4, R3 ;  /* 0x0c00000405027389 */ /* 0x0000640000000003 */
[----:B01----:R-:W-:Y:S01]  /*39c0*/  ENDCOLLECTIVE ;  /* 0x000000000000791b */ /* 0x003fe20003800000 */
.L_x_3215:
        /* <DEDUP_REMOVED lines=13> */
.L_x_3216:
[----:B------:R-:W-:Y:S02]  /*3aa0*/  IMAD.MOV.U32 R5, RZ, RZ, R47 ;  /* 0x000000ffff057224 */ /* 0x000fe400078e002f */
[----:B------:R-:W-:Y:S02]  /*3ab0*/  IMAD.MOV.U32 R51, RZ, RZ, R2 ;  /* 0x000000ffff337224 */ /* 0x000fe400078e0002 */
[----:B------:R-:W-:-:S03]  /*3ac0*/  IMAD.MOV.U32 R2, RZ, RZ, -0x1 ;  /* 0xffffffffff027424 */ /* 0x000fc600078e00ff */
[----:B------:R-:W-:-:S13]  /*3ad0*/  FSETP.GEU.FTZ.AND P2, PT, R48, R51, PT ;  /* 0x000000333000720b */ /* 0x000fda0003f5e000 */
[----:B------:R-:W-:Y:S05]  /*3ae0*/  WARPSYNC.COLLECTIVE R2, `(.L_x_3217) ;  /* 0x0000000002087348 */ /* 0x000fea0003c00000 */
[----:B------:R0:W1:Y:S02]  /*3af0*/  SHFL.BFLY P0, R2, R5, R4, R3 ;  /* 0x0c00000405027389 */ /* 0x0000640000000003 */
[----:B01----:R-:W-:Y:S01]  /*3b00*/  ENDCOLLECTIVE ;  /* 0x000000000000791b */ /* 0x003fe20003800000 */
.L_x_3217:
[----:B------:R-:W-:Y:S01]  /*3b10*/  @P2 FSETP.NEU.FTZ.AND P1, PT, R48, R51, PT ;  /* 0x000000333000220b */ /* 0x000fe20003f3d000 */
[----:B------:R-:W-:Y:S02]  /*3b20*/  IMAD.MOV.U32 R5, RZ, RZ, R52 ;  /* 0x000000ffff057224 */ /* 0x000fe400078e0034 */
[----:B------:R-:W-:Y:S02]  /*3b30*/  IMAD.MOV.U32 R50, RZ, RZ, R2 ;  /* 0x000000ffff327224 */ /* 0x000fe400078e0002 */
[----:B------:R-:W-:-:S08]  /*3b40*/  IMAD.MOV.U32 R2, RZ, RZ, -0x1 ;  /* 0xffffffffff027424 */ /* 0x000fd000078e00ff */
[----:B------:R-:W-:Y:S05]  /*3b50*/  WARPSYNC.COLLECTIVE R2, `(.L_x_3218) ;  /* 0x0000000002087348 */ /* 0x000fea0003c00000 */
[----:B------:R0:W1:Y:S02]  /*3b60*/  SHFL.BFLY P0, R2, R5, R4, R3 ;  /* 0x0c00000405027389 */ /* 0x0000640000000003 */
[----:B01----:R-:W-:Y:S01]  /*3b70*/  ENDCOLLECTIVE ;  /* 0x000000000000791b */ /* 0x003fe20003800000 */
.L_x_3218:
        /* <DEDUP_REMOVED lines=13> */
.L_x_3219:
[----:B------:R-:W-:Y:S02]  /*3c50*/  IMAD.MOV.U32 R5, RZ, RZ, R50 ;  /* 0x000000ffff057224 */ /* 0x000fe400078e0032 */
[----:B------:R-:W-:Y:S02]  /*3c60*/  IMAD.MOV.U32 R52, RZ, RZ, R2 ;  /* 0x000000ffff347224 */ /* 0x000fe400078e0002 */
[----:B------:R-:W-:-:S07]  /*3c70*/  IMAD.MOV.U32 R2, RZ, RZ, -0x1 ;  /* 0xffffffffff027424 */ /* 0x000fce00078e00ff */
[----:B------:R-:W-:Y:S05]  /*3c80*/  WARPSYNC.COLLECTIVE R2, `(.L_x_3220) ;  /* 0x0000000002087348 */ /* 0x000fea0003c00000 */
[----:B------:R0:W1:Y:S02]  /*3c90*/  SHFL.BFLY P0, R2, R5, R4, R3 ;  /* 0x0c00000405027389 */ /* 0x0000640000000003 */
[----:B01----:R-:W-:Y:S01]  /*3ca0*/  ENDCOLLECTIVE ;  /* 0x000000000000791b */ /* 0x003fe20003800000 */
.L_x_3220:
[----:B------:R-:W-:Y:S02]  /*3cb0*/  IMAD.MOV.U32 R5, RZ, RZ, R48 ;  /* 0x000000ffff057224 */ /* 0x000fe400078e0030 */
[----:B------:R-:W-:Y:S02]  /*3cc0*/  IMAD.MOV.U32 R49, RZ, RZ, R2 ;  /* 0x000000ffff317224 */ /* 0x000fe400078e0002 */
[----:B------:R-:W-:-:S07]  /*3cd0*/  IMAD.MOV.U32 R2, RZ, RZ, -0x1 ;  /* 0xffffffffff027424 */ /* 0x000fce00078e00ff */
[----:B------:R-:W-:Y:S05]  /*3ce0*/  WARPSYNC.COLLECTIVE R2, `(.L_x_3221) ;  /* 0x0000000002087348 */ /* 0x000fea0003c00000 */
[----:B------:R0:W1:Y:S02]  /*3cf0*/  SHFL.BFLY P0, R2, R5, R4, R3 ;  /* 0x0c00000405027389 */ /* 0x0000640000000003 */
[----:B01----:R-:W-:Y:S01]  /*3d00*/  ENDCOLLECTIVE ;  /* 0x000000000000791b */ /* 0x003fe20003800000 */
.L_x_3221:
[----:B------:R-:W-:Y:S01]  /*3d10*/  IMAD.MOV.U32 R53, RZ, RZ, R2 ;  /* 0x000000ffff357224 */ /* 0x000fe200078e0002 */
[----:B------:R-:W-:Y:S06]  /*3d20*/  BRA `(.L_x_3222) ;  /* 0xffffffe400887947 */ /* 0x000fec000383ffff */
.L_x_3223:
        /* <DEDUP_REMOVED lines=13> */
.L_x_12182:


//--------------------- .text._ZN4vllm3moe10topkGatingILi14ELi448ELi4ELi4ELi32Ei6__halfLNS0_11ScoringFuncE1EEEvPKT5_PKbPfiPT4_PiiiibPKf --------------------------
	.section	.text._ZN4vllm3moe10topkGatingILi14ELi448ELi4ELi4ELi32Ei6__halfLNS0_11ScoringFuncE1EEEvPKT5_PKbPfiPT4_PiiiibPKf,"ax",@progbits
	.align	128
        .global         _ZN4vllm3moe10topkGatingILi14ELi448ELi4ELi4ELi32Ei6__halfLNS0_11ScoringFuncE1EEEvPKT5_PKbPfiPT4_PiiiibPKf
        .type           _ZN4vllm3moe10topkGatingILi14ELi448ELi4ELi4ELi32Ei6__halfLNS0_11ScoringFuncE1EEEvPKT5_PKbPfiPT4_PiiiibPKf,@function
        .size           _ZN4vllm3moe10topkGatingILi14ELi448ELi4ELi4ELi32Ei6__halfLNS0_11ScoringFuncE1EEEvPKT5_PKbPfiPT4_PiiiibPKf,(.L_x_12183 - _ZN4vllm3moe10topkGatingILi14ELi448ELi4ELi4ELi32Ei6__halfLNS0_11ScoringFuncE1EEEvPKT5_PKbPfiPT4_PiiiibPKf)
        .other          _ZN4vllm3moe10topkGatingILi14ELi448ELi4ELi4ELi32Ei6__halfLNS0_11ScoringFuncE1EEEvPKT5_PKbPfiPT4_PiiiibPKf,@"STO_CUDA_ENTRY STV_DEFAULT"
_ZN4vllm3moe10topkGatingILi14ELi448ELi4ELi4ELi32Ei6__halfLNS0_11ScoringFuncE1EEEvPKT5_PKbPfiPT4_PiiiibPKf:
.text._ZN4vllm3moe10topkGatingILi14ELi448ELi4ELi4ELi32Ei6__halfLNS0_11ScoringFuncE1EEEvPKT5_PKbPfiPT4_PiiiibPKf:
        /* <DEDUP_REMOVED lines=165> */
.L_x_3224:
        /* <DEDUP_REMOVED lines=14> */
.L_x_3225:
        /* <DEDUP_REMOVED lines=16> */
.L_x_3234:
        /* <DEDUP_REMOVED lines=102> */
.L_x_3262:
        /* <DEDUP_REMOVED lines=28> */
.L_x_3230:
[----:B------:R-:W-:Y:S05]  /*1450*/  BSYNC B1 ;  /* 0x0000000000017941 */ /* 0x000fea0003800000 */
.L_x_3229:
        /* <DEDUP_REMOVED lines=48> */
.L_x_3233:
[----:B------:R-:W-:Y:S05]  /*1760*/  BSYNC B1 ;  /* 0x0000000000017941 */ /* 0x000fea0003800000 */
.L_x_3232:
[----:B------:R-:W-:Y:S05]  /*1770*/  BRA `(.L_x_3234) ;  /* 0xfffffff4002c7947 */ /* 0x000fea000383ffff */
.L_x_3227:
[----:B------:R-:W-:Y:S01]  /*1780*/  IMAD.MOV.U32 R0, RZ, RZ, RZ ;  /* 0x000000ffff007224 */ /* 0x000fe200078e00ff */
[----:B------:R-:W-:Y:S01]  /*1790*/  ULDC UR10, c[0x0][0x228] ;  /* 0x00008a00000a7ab9 */ /* 0x000fe20000000800 */
[----:B------:R-:W-:Y:S01]  /*17a0*/  ULDC UR11, c[0x0][0x240] ;  /* 0x00009000000b7ab9 */ /* 0x000fe20000000800 */
[----:B------:R-:W-:Y:S01]  /*17b0*/  ULDC UR5, c[0x0][0x248] ;  /* 0x0000920000057ab9 */ /* 0x000fe20000000800 */
[----:B------:R-:W-:-:S05]  /*17c0*/  ULDC.64 UR8, c[0x0][0x240] ;  /* 0x0000900000087ab9 */ /* 0x000fca0000000a00 */
.L_x_3240:
        /* <DEDUP_REMOVED lines=102> */
.L_x_3279:
        /* <DEDUP_REMOVED lines=27> */
.L_x_3237:
[----:B------:R-:W-:Y:S05]  /*1fe0*/  BSYNC B1 ;  /* 0x0000000000017941 */ /* 0x000fea0003800000 */
.L_x_3236:
        /* <DEDUP_REMOVED lines=48> */
.L_x_3239:
[----:B------:R-:W-:Y:S05]  /*22f0*/  BSYNC B1 ;  /* 0x0000000000017941 */ /* 0x000fea0003800000 */
.L_x_3238:
[----:B------:R-:W-:Y:S05]  /*2300*/  BRA `(.L_x_3240) ;  /* 0xfffffff400307947 */ /* 0x000fea000383ffff */
.L_x_3231:
[----:B------:R-:W-:Y:S05]  /*2310*/  BSYNC B0 ;  /* 0x0000000000007941 */ /* 0x000fea0003800000 */
.L_x_3226:
        /* <DEDUP_REMOVED lines=20> */
.L_x_3243:
        /* <DEDUP_REMOVED lines=18> */
.L_x_3242:
[----:B------:R-:W-:Y:S05]  /*2580*/  BSYNC B0 ;  /* 0x0000000000007941 */ /* 0x000fea0003800000 */
.L_x_3241:
        /* <DEDUP_REMOVED lines=12> */
.L_x_3245:
        /* <DEDUP_REMOVED lines=11> */
.L_x_3244:
[----:B------:R-:W-:Y:S05]  /*2700*/  EXIT ;  /* 0x000000000000794d */ /* 0x000fea0003800000 */
.L_x_3228:
        /* <DEDUP_REMOVED lines=8> */
.L_x_3247:
[----:B------:R-:W-:Y:S05]  /*2790*/  BSYNC B1 ;  /* 0x0000000000017941 */ /* 0x000fea0003800000 */
.L_x_3246:
        /* <DEDUP_REMOVED lines=10> */
.L_x_3248:
[----:B------:R-:W-:Y:S02]  /*2840*/  IMAD.MOV.U32 R5, RZ, RZ, R40 ;  /* 0x000000ffff057224 */ /* 0x000fe400078e0028 */
[----:B------:R-:W-:Y:S02]  /*2850*/  IMAD.MOV.U32 R42, RZ, RZ, R2 ;  /* 0x000000ffff2a7224 */ /* 0x000fe400078e0002 */
[----:B------:R-:W-:-:S07]  /*2860*/  IMAD.MOV.U32 R2, RZ, RZ, -0x1 ;  /* 0xffffffffff027424 */ /* 0x000fce00078e00ff */
[----:B------:R-:W-:Y:S05]  /*2870*/  WARPSYNC.COLLECTIVE R2, `(.L_x_3249) ;  /* 0x0000000002087348 */ /* 0x000fea0003c00000 */
[----:B------:R0:W1:Y:S02]  /*2880*/  SHFL.BFLY P0, R2, R5, R4, R3 ;  /* 0x0c00000405027389 */ /* 0x0000640000000003 */
[----:B01----:R-:W-:Y:S01]  /*2890*/  ENDCOLLECTIVE ;  /* 0x000000000000791b */ /* 0x003fe20003800000 */
.L_x_3249:
        /* <DEDUP_REMOVED lines=13> */
.L_x_3250:
[----:B------:R-:W-:Y:S02]  /*2970*/  IMAD.MOV.U32 R5, RZ, RZ, R42 ;  /* 0x000000ffff057224 */ /* 0x000fe400078e002a */
[----:B------:R-:W-:Y:S02]  /*2980*/  IMAD.MOV.U32 R39, RZ, RZ, R2 ;  /* 0x000000ffff277224 */ /* 0x000fe400078e0002 */
[----:B------:R-:W-:-:S03]  /*2990*/  IMAD.MOV.U32 R2, RZ, RZ, -0x1 ;  /* 0xffffffffff027424 */ /* 0x000fc600078e00ff */
[----:B------:R-:W-:-:S13]  /*29a0*/  FSETP.GEU.FTZ.AND P1, PT, R44, R39, PT ;  /* 0x000000272c00720b */ /* 0x000fda0003f3e000 */
[----:B------:R-:W-:Y:S05]  /*29b0*/  WARPSYNC.COLLECTIVE R2, `(.L_x_3251) ;  /* 0x0000000002087348 */ /* 0x000fea0003c00000 */
[----:B------:R0:W1:Y:S02]  /*29c0*/  SHFL.BFLY P0, R2, R5, R4, R3 ;  /* 0x0c00000405027389 */ /* 0x0000640000000003 */
[----:B01----:R-:W-:Y:S01]  /*29d0*/  ENDCOLLECTIVE ;  /* 0x000000000000791b */ /* 0x003fe20003800000 */
.L_x_3251:
[----:B------:R-:W-:Y:S01]  /*29e0*/  @P1 FSETP.NEU.FTZ.AND P2, PT, R44, R39, PT ;  /* 0x000000272c00120b */ /* 0x000fe20003f5d000 */
[----:B------:R-:W-:Y:S02]  /*29f0*/  IMAD.MOV.U32 R5, RZ, RZ, R41 ;  /* 0x000000ffff057224 */ /* 0x000fe400078e0029 */
[----:B------:R-:W-:Y:S02]  /*2a00*/  IMAD.MOV.U32 R45, RZ, RZ, R2 ;  /* 0x000000ffff2d7224 */ /* 0x000fe400078e0002 */
[----:B------:R-:W-:-:S08]  /*2a10*/  IMAD.MOV.U32 R2, RZ, RZ, -0x1 ;  /* 0xffffffffff027424 */ /* 0x000fd000078e00ff */
[----:B------:R-:W-:Y:S05]  /*2a20*/  WARPSYNC.COLLECTIVE R2, `(.L_x_3252) ;  /* 0x0000000002087348 */ /* 0x000fea0003c00000 */
[----:B------:R0:W1:Y:S02]  /*2a30*/  SHFL.BFLY P0, R2, R5, R4, R3 ;  /* 0x0c00000405027389 */ /* 0x0000640000000003 */
[----:B01----:R-:W-:Y:S01]  /*2a40*/  ENDCOLLECTIVE ;  /* 0x000000000000791b */ /* 0x003fe20003800000 */
.L_x_3252:
        /* <DEDUP_REMOVED lines=13> */
.L_x_3253:
[----:B------:R-:W-:Y:S02]  /*2b20*/  IMAD.MOV.U32 R5, RZ, RZ, R45 ;  /* 0x000000ffff057224 */ /* 0x000fe400078e002d */
[----:B------:R-:W-:Y:S02]  /*2b30*/  IMAD.MOV.U32 R40, RZ, RZ, R2 ;  /* 0x000000ffff287224 */ /* 0x000fe400078e0002 */
[----:B------:R-:W-:-:S07]  /*2b40*/  IMAD.MOV.U32 R2, RZ, RZ, -0x1 ;  /* 0xffffffffff027424 */ /* 0x000fce00078e00ff */
[----:B------:R-:W-:Y:S05]  /*2b50*/  WARPSYNC.COLLECTIVE R2, `(.L_x_3254) ;  /* 0x0000000002087348 */ /* 0x000fea0003c00000 */
[----:B------:R0:W1:Y:S02]  /*2b60*/  SHFL.BFLY P0, R2, R5, R4, R3 ;  /* 0x0c00000405027389 */ /* 0x0000640000000003 */
[----:B01----:R-:W-:Y:S01]  /*2b70*/  ENDCOLLECTIVE ;  /* 0x000000000000791b */ /* 0x003fe20003800000 */
.L_x_3254:
[----:B------:R-:W-:Y:S02]  /*2b80*/  IMAD.MOV.U32 R5, RZ, RZ, R44 ;  /* 0x000000ffff057224 */ /* 0x000fe400078e002c */
[----:B------:R-:W-:Y:S02]  /*2b90*/  IMAD.MOV.U32 R41, RZ, RZ, R2 ;  /* 0x000000ffff297224 */ /* 0x000fe400078e0002 */
[----:B------:R-:W-:-:S07]  /*2ba0*/  IMAD.MOV.U32 R2, RZ, RZ, -0x1 ;  /* 0xffffffffff027424 */ /* 0x000fce00078e00ff */
[----:B------:R-:W-:Y:S05]  /*2bb0*/  WARPSYNC.COLLECTIVE R2, `(.L_x_3255) ;  /* 0x0000000002087348 */ /* 0x000fea0003c00000 */
[----:B------:R0:W1:Y:S02]  /*2bc0*/  SHFL.BFLY P0, R2, R5, R4, R3 ;  /* 0x0c00000405027389 */ /* 0x0000640000000003 */
[----:B01----:R-:W-:Y:S01]  /*2bd0*/  ENDCOLLECTIVE ;  /* 0x000000000000791b */ /* 0x003fe20003800000 */
.L_x_3255:
        /* <DEDUP_REMOVED lines=14> */
.L_x_3256:
[----:B------:R-:W-:Y:S02]  /*2cc0*/  IMAD.MOV.U32 R5, RZ, RZ, R41 ;  /* 0x000000ffff057224 */ /* 0x000fe400078e0029 */
[----:B------:R-:W-:Y:S02]  /*2cd0*/  IMAD.MOV.U32 R40, RZ, RZ, R2 ;  /* 0x000000ffff287224 */ /* 0x000fe400078e0002 */
[----:B------:R-:W-:-:S03]  /*2ce0*/  IMAD.MOV.U32 R2, RZ, RZ, -0x1 ;  /* 0xffffffffff027424 */ /* 0x000fc600078e00ff */
[----:B------:R-:W-:-:S13]  /*2cf0*/  FSETP.GEU.FTZ.AND P2, PT, R39, R40, PT ;  /* 0x000000282700720b */ /* 0x000fda0003f5e000 */
[----:B------:R-:W-:Y:S05]  /*2d00*/  WARPSYNC.COLLECTIVE R2, `(.L_x_3257) ;  /* 0x0000000002087348 */ /* 0x000fea0003c00000 */
[----:B------:R0:W1:Y:S02]  /*2d10*/  SHFL.BFLY P0, R2, R5, R4, R3 ;  /* 0x0c00000405027389 */ /* 0x0000640000000003 */
[----:B01----:R-:W-:Y:S01]  /*2d20*/  ENDCOLLECTIVE ;  /* 0x000000000000791b */ /* 0x003fe20003800000 */
.L_x_3257:
[----:B------:R-:W-:Y:S01]  /*2d30*/  @P2 FSETP.NEU.FTZ.AND P1, PT, R39, R40, PT ;  /* 0x000000282700220b */ /* 0x000fe20003f3d000 */
[----:B------:R-:W-:Y:S02]  /*2d40*/  IMAD.MOV.U32 R5, RZ, RZ, R44 ;  /* 0x000000ffff057224 */ /* 0x000fe400078e002c */
[----:B------:R-:W-:Y:S02]  /*2d50*/  IMAD.MOV.U32 R43, RZ, RZ, R2 ;  /* 0x000000ffff2b7224 */ /* 0x000fe400078e0002 */
[----:B------:R-:W-:-:S08]  /*2d60*/  IMAD.MOV.U32 R2, RZ, RZ, -0x1 ;  /* 0xffffffffff027424 */ /* 0x000fd000078e00ff */
[----:B------:R-:W-:Y:S05]  /*2d70*/  WARPSYNC.COLLECTIVE R2, `(.L_x_3258) ;  /* 0x0000000002087348 */ /* 0x000fea0003c00000 */
[----:B------:R0:W1:Y:S02]  /*2d80*/  SHFL.BFLY P0, R2, R5, R4, R3 ;  /* 0x0c00000405027389 */ /* 0x0000640000000003 */
[----:B01----:R-:W-:Y:S01]  /*2d90*/  ENDCOLLECTIVE ;  /* 0x000000000000791b */ /* 0x003fe20003800000 */
.L_x_3258:
        /* <DEDUP_REMOVED lines=12> */
.L_x_3259:
[----:B------:R-:W-:Y:S02]  /*2e60*/  IMAD.MOV.U32 R5, RZ, RZ, R43 ;  /* 0x000000ffff057224 */ /* 0x000fe400078e002b */
[----:B------:R-:W-:Y:S02]  /*2e70*/  IMAD.MOV.U32 R39, RZ, RZ, R2 ;  /* 0x000000ffff277224 */ /* 0x000fe400078e0002 */
[----:B------:R-:W-:-:S07]  /*2e80*/  IMAD.MOV.U32 R2, RZ, RZ, -0x1 ;  /* 0xffffffffff027424 */ /* 0x000fce00078e00ff */
[----:B------:R-:W-:Y:S05]  /*2e90*/  WARPSYNC.COLLECTIVE R2, `(.L_x_3260) ;  /* 0x0000000002087348 */ /* 0x000fea0003c00000 */
[----:B------:R0:W1:Y:S02]  /*2ea0*/  SHFL.BFLY P0, R2, R5, R4, R3 ;  /* 0x0c00000405027389 */ /* 0x0000640000000003 */
[----:B01----:R-:W-:Y:S01]  /*2eb0*/  ENDCOLLECTIVE ;  /* 0x000000000000791b */ /* 0x003fe20003800000 */
.L_x_3260:
[----:B------:R-:W-:Y:S02]  /*2ec0*/  IMAD.MOV.U32 R5, RZ, RZ, R40 ;  /* 0x000000ffff057224 */ /* 0x000fe400078e0028 */
[----:B------:R-:W-:Y:S02]  /*2ed0*/  IMAD.MOV.U32 R44, RZ, RZ, R2 ;  /* 0x000000ffff2c7224 */ /* 0x000fe400078e0002 */
[----:B------:R-:W-:-:S07]  /*2ee0*/  IMAD.MOV.U32 R2, RZ, RZ, -0x1 ;  /* 0xffffffffff027424 */ /* 0x000fce00078e00ff */
[----:B------:R-:W-:Y:S05]  /*2ef0*/  WARPSYNC.COLLECTIVE R2, `(.L_x_3261) ;  /* 0x0000000002087348 */ /* 0x000fea0003c00000 */
[----:B------:R0:W1:Y:S02]  /*2f00*/  SHFL.BFLY P0, R2, R5, R4, R3 ;  /* 0x0c00000405027389 */ /* 0x0000640000000003 */
[----:B01----:R-:W-:Y:S01]  /*2f10*/  ENDCOLLECTIVE ;  /* 0x000000000000791b */ /* 0x003fe20003800000 */
.L_x_3261:
[----:B------:R-:W-:Y:S01]  /*2f20*/  IMAD.MOV.U32 R45, RZ, RZ, R2 ;  /* 0x000000ffff2d7224 */ /* 0x000fe200078e0002 */
[----:B------:R-:W-:Y:S06]  /*2f30*/  BRA `(.L_x_3262) ;  /* 0xffffffe000d47947 */ /* 0x000fec000383ffff */
.L_x_3235:
        /* <DEDUP_REMOVED lines=8> */
.L_x_3264:
[----:B------:R-:W-:Y:S05]  /*2fc0*/  BSYNC B1 ;  /* 0x0000000000017941 */ /* 0x000fea0003800000 */
.L_x_3263:
        /* <DEDUP_REMOVED lines=10> */
.L_x_3265:
[----:B------:R-:W-:Y:S02]  /*3070*/  IMAD.MOV.U32 R5, RZ, RZ, R40 ;  /* 0x000000ffff057224 */ /* 0x000fe400078e0028 */
[----:B------:R-:W-:Y:S02]  /*3080*/  IMAD.MOV.U32 R42, RZ, RZ, R2 ;  /* 0x000000ffff2a7224 */ /* 0x000fe400078e0002 */
[----:B------:R-:W-:-:S07]  /*3090*/  IMAD.MOV.U32 R2, RZ, RZ, -0x1 ;  /* 0xffffffffff027424 */ /* 0x000fce00078e00ff */
[----:B------:R-:W-:Y:S05]  /*30a0*/  WARPSYNC.COLLECTIVE R2, `(.L_x_3266) ;  /* 0x0000000002087348 */ /* 0x000fea0003c00000 */
[----:B------:R0:W1:Y:S02]  /*30b0*/  SHFL.BFLY P0, R2, R5, R4, R3 ;  /* 0x0c00000405027389 */ /* 0x0000640000000003 */
[----:B01----:R-:W-:Y:S01]  /*30c0*/  ENDCOLLECTIVE ;  /* 0x000000000000791b */ /* 0x003fe20003800000 */
.L_x_3266:
        /* <DEDUP_REMOVED lines=13> */
.L_x_3267:
[----:B------:R-:W-:Y:S02]  /*31a0*/  IMAD.MOV.U32 R5, RZ, RZ, R42 ;  /* 0x000000ffff057224 */ /* 0x000fe400078e002a */
[----:B------:R-:W-:Y:S02]  /*31b0*/  IMAD.MOV.U32 R43, RZ, RZ, R2 ;  /* 0x000000ffff2b7224 */ /* 0x000fe400078e0002 */
[----:B------:R-:W-:-:S03]  /*31c0*/  IMAD.MOV.U32 R2, RZ, RZ, -0x1 ;  /* 0xffffffffff027424 */ /* 0x000fc600078e00ff */
[----:B------:R-:W-:-:S13]  /*31d0*/  FSETP.GEU.FTZ.AND P1, PT, R44, R43, PT ;  /* 0x0000002b2c00720b */ /* 0x000fda0003f3e000 */
[----:B------:R-:W-:Y:S05]  /*31e0*/  WARPSYNC.COLLECTIVE R2, `(.L_x_3268) ;  /* 0x0000000002087348 */ /* 0x000fea0003c00000 */
[----:B------:R0:W1:Y:S02]  /*31f0*/  SHFL.BFLY P0, R2, R5, R4, R3 ;  /* 0x0c00000405027389 */ /* 0x0000640000000003 */
[----:B01----:R-:W-:Y:S01]  /*3200*/  ENDCOLLECTIVE ;  /* 0x000000000000791b */ /* 0x003fe20003800000 */
.L_x_3268:
[----:B------:R-:W-:Y:S01]  /*3210*/  @P1 FSETP.NEU.FTZ.AND P2, PT, R44, R43, PT ;  /* 0x0000002b2c00120b */ /* 0x000fe20003f5d000 */
[----:B------:R-:W-:Y:S02]  /*3220*/  IMAD.MOV.U32 R5, RZ, RZ, R39 ;  /* 0x000000ffff057224 */ /* 0x000fe400078e0027 */
[----:B------:R-:W-:Y:S02]  /*3230*/  IMAD.MOV.U32 R41, RZ, RZ, R2 ;  /* 0x000000ffff297224 */ /* 0x000fe400078e0002 */
[----:B------:R-:W-:-:S08]  /*3240*/  IMAD.MOV.U32 R2, RZ, RZ, -0x1 ;  /* 0xffffffffff027424 */ /* 0x000fd000078e00ff */
[----:B------:R-:W-:Y:S05]  /*3250*/  WARPSYNC.COLLECTIVE R2, `(.L_x_3269) ;  /* 0x0000000002087348 */ /* 0x000fea0003c00000 */
[----:B------:R0:W1:Y:S02]  /*3260*/  SHFL.BFLY P0, R2, R5, R4, R3 ;  /* 0x0c00000405027389 */ /* 0x0000640000000003 */
[----:B01----:R-:W-:Y:S01]  /*3270*/  ENDCOLLECTIVE ;  /* 0x000000000000791b */ /* 0x003fe20003800000 */
.L_x_3269:
        /* <DEDUP_REMOVED lines=13> */
.L_x_3270:
[----:B------:R-:W-:Y:S02]  /*3350*/  IMAD.MOV.U32 R5, RZ, RZ, R41 ;  /* 0x000000ffff057224 */ /* 0x000fe400078e0029 */
[----:B------:R-:W-:Y:S02]  /*3360*/  IMAD.MOV.U32 R43, RZ, RZ, R2 ;  /* 0x000000ffff2b7224 */ /* 0x000fe400078e0002 */
[----:B------:R-:W-:-:S07]  /*3370*/  IMAD.MOV.U32 R2, RZ, RZ, -0x1 ;  /* 0xffffffffff027424 */ /* 0x000fce00078e00ff */
[----:B------:R-:W-:Y:S05]  /*3380*/  WARPSYNC.COLLECTIVE R2, `(.L_x_3271) ;  /* 0x0000000002087348 */ /* 0x000fea0003c00000 */
[----:B------:R0:W1:Y:S02]  /*3390*/  SHFL.BFLY P0, R2, R5, R4, R3 ;  /* 0x0c00000405027389 */ /* 0x0000640000000003 */
[----:B01----:R-:W-:Y:S01]  /*33a0*/  ENDCOLLECTIVE ;  /* 0x000000000000791b */ /* 0x003fe20003800000 */
.L_x_3271:
[----:B------:R-:W-:Y:S02]  /*33b0*/  IMAD.MOV.U32 R5, RZ, RZ, R44 ;  /* 0x000000ffff057224 */ /* 0x000fe400078e002c */
[----:B------:R-:W-:Y:S02]  /*33c0*/  IMAD.MOV.U32 R39, RZ, RZ, R2 ;  /* 0x000000ffff277224 */ /* 0x000fe400078e0002 */
[----:B------:R-:W-:-:S07]  /*33d0*/  IMAD.MOV.U32 R2, RZ, RZ, -0x1 ;  /* 0xffffffffff027424 */ /* 0x000fce00078e00ff */
[----:B------:R-:W-:Y:S05]  /*33e0*/  WARPSYNC.COLLECTIVE R2, `(.L_x_3272) ;  /* 0x0000000002087348 */ /* 0x000fea0003c00000 */
[----:B------:R0:W1:Y:S02]  /*33f0*/  SHFL.BFLY P0, R2, R5, R4, R3 ;  /* 0x0c00000405027389 */ /* 0x0000640000000003 */
[----:B01----:R-:W-:Y:S01]  /*3400*/  ENDCOLLECTIVE ;  /* 0x000000000000791b */ /* 0x003fe20003800000 */
.L_x_3272:
        /* <DEDUP_REMOVED lines=14> */
.L_x_3273:
[----:B------:R-:W-:Y:S02]  /*34f0*/  IMAD.MOV.U32 R5, RZ, RZ, R39 ;  /* 0x000000ffff057224 */ /* 0x000fe400078e0027 */
[----:B------:R-:W-:Y:S02]  /*3500*/  IMAD.MOV.U32 R43, RZ, RZ, R2 ;  /* 0x000000ffff2b7224 */ /* 0x000fe400078e0002 */
[----:B------:R-:W-:-:S03]  /*3510*/  IMAD.MOV.U32 R2, RZ, RZ, -0x1 ;  /* 0xffffffffff027424 */ /* 0x000fc600078e00ff */
[----:B------:R-:W-:-:S13]  /*3520*/  FSETP.GEU.FTZ.AND P2, PT, R40, R43, PT ;  /* 0x0000002b2800720b */ /* 0x000fda0003f5e000 */
[----:B------:R-:W-:Y:S05]  /*3530*/  WARPSYNC.COLLECTIVE R2, `(.L_x_3274) ;  /* 0x0000000002087348 */ /* 0x000fea0003c00000 */
[----:B------:R0:W1:Y:S02]  /*3540*/  SHFL.BFLY P0, R2, R5, R4, R3 ;  /* 0x0c00000405027389 */ /* 0x0000640000000003 */
[----:B01----:R-:W-:Y:S01]  /*3550*/  ENDCOLLECTIVE ;  /* 0x000000000000791b */ /* 0x003fe20003800000 */
.L_x_3274:
[----:B------:R-:W-:Y:S01]  /*3560*/  @P2 FSETP.NEU.FTZ.AND P1, PT, R40, R43, PT ;  /* 0x0000002b2800220b */ /* 0x000fe20003f3d000 */
[----:B------:R-:W-:Y:S02]  /*3570*/  IMAD.MOV.U32 R5, RZ, RZ, R44 ;  /* 0x000000ffff057224 */ /* 0x000fe400078e002c */
[----:B------:R-:W-:Y:S02]  /*3580*/  IMAD.MOV.U32 R42, RZ, RZ, R2 ;  /* 0x000000ffff2a7224 */ /* 0x000fe400078e0002 */
[----:B------:R-:W-:-:S08]  /*3590*/  IMAD.MOV.U32 R2, RZ, RZ, -0x1 ;  /* 0xffffffffff027424 */ /* 0x000fd000078e00ff */
[----:B------:R-:W-:Y:S05]  /*35a0*/  WARPSYNC.COLLECTIVE R2, `(.L_x_3275) ;  /* 0x0000000002087348 */ /* 0x000fea0003c00000 */
[----:B------:R0:W1:Y:S02]  /*35b0*/  SHFL.BFLY P0, R2, R5, R4, R3 ;  /* 0x0c00000405027389 */ /* 0x0000640000000003 */
[----:B01----:R-:W-:Y:S01]  /*35c0*/  ENDCOLLECTIVE ;  /* 0x000000000000791b */ /* 0x003fe20003800000 */
.L_x_3275:
        /* <DEDUP_REMOVED lines=13> */
.L_x_3276:
[----:B------:R-:W-:Y:S02]  /*36a0*/  IMAD.MOV.U32 R5, RZ, RZ, R42 ;  /* 0x000000ffff057224 */ /* 0x000fe400078e002a */
[----:B------:R-:W-:Y:S02]  /*36b0*/  IMAD.MOV.U32 R44, RZ, RZ, R2 ;  /* 0x000000ffff2c7224 */ /* 0x000fe400078e0002 */
[----:B------:R-:W-:-:S07]  /*36c0*/  IMAD.MOV.U32 R2, RZ, RZ, -0x1 ;  /* 0xffffffffff027424 */ /* 0x000fce00078e00ff */
[----:B------:R-:W-:Y:S05]  /*36d0*/  WARPSYNC.COLLECTIVE R2, `(.L_x_3277) ;  /* 0x0000000002087348 */ /* 0x000fea0003c00000 */
[----:B------:R0:W1:Y:S02]  /*36e0*/  SHFL.BFLY P0, R2, R5, R4, R3 ;  /* 0x0c00000405027389 */ /* 0x0000640000000003 */
[----:B01----:R-:W-:Y:S01]  /*36f0*/  ENDCOLLECTIVE ;  /* 0x000000000000791b */ /* 0x003fe20003800000 */
.L_x_3277:
[----:B------:R-:W-:Y:S02]  /*3700*/  IMAD.MOV.U32 R5, RZ, RZ, R40 ;  /* 0x000000ffff057224 */ /* 0x000fe400078e0028 */
[----:B------:R-:W-:Y:S02]  /*3710*/  IMAD.MOV.U32 R41, RZ, RZ, R2 ;  /* 0x000000ffff297224 */ /* 0x000fe400078e0002 */
[----:B------:R-:W-:-:S07]  /*3720*/  IMAD.MOV.U32 R2, RZ, RZ, -0x1 ;  /* 0xffffffffff027424 */ /* 0x000fce00078e00ff */
[----:B------:R-:W-:Y:S05]  /*3730*/  WARPSYNC.COLLECTIVE R2, `(.L_x_3278) ;  /* 0x0000000002087348 */ /* 0x000fea0003c00000 */
[----:B------:R0:W1:Y:S02]  /*3740*/  SHFL.BFLY P0, R2, R5, R4, R3 ;  /* 0x0c00000405027389 */ /* 0x0000640000000003 */
[----:B01----:R-:W-:Y:S01]  /*3750*/  ENDCOLLECTIVE ;  /* 0x000000000000791b */ /* 0x003fe20003800000 */
.L_x_3278:
[----:B------:R-:W-:Y:S01]  /*3760*/  IMAD.MOV.U32 R45, RZ, RZ, R2 ;  /* 0x000000ffff2d7224 */ /* 0x000fe200078e0002 */
[----:B------:R-:W-:Y:S06]  /*3770*/  BRA `(.L_x_3279) ;  /* 0xffffffe400ac7947 */ /* 0x000fec000383ffff */
.L_x_3280:
        /* <DEDUP_REMOVED lines=16> */
.L_x_12183:


//--------------------- .text._ZN4vllm3moe10topkGatingILi12ELi384ELi4ELi4ELi32Ei6__halfLNS0_11ScoringFuncE1EEEvPKT5_PKbPfiPT4_PiiiibPKf --------------------------
	.section	.text._ZN4vllm3moe10topkGatingILi12ELi384ELi4ELi4ELi32Ei6__halfLNS0_11ScoringFuncE1EEEvPKT5_PKbPfiPT4_PiiiibPKf,"ax",@progbits
	.align	128
        .global         _ZN4vllm3moe10topkGatingILi12ELi384ELi4ELi4ELi32Ei6__halfLNS0_11ScoringFuncE1EEEvPKT5_PKbPfiPT4_PiiiibPKf
        .type           _ZN4vllm3moe10topkGatingILi12ELi384ELi4ELi4ELi32Ei6__halfLNS0_11ScoringFuncE1EEEvPKT5_PKbPfiPT4_PiiiibPKf,@function
        .size           _ZN4vllm3moe10topkGatingILi12ELi384ELi4ELi4ELi32Ei6__halfLNS0_11ScoringFuncE1EEEvPKT5_PKbPfiPT4_PiiiibPKf,(.L_x_12184 - _ZN4vllm3moe10topkGatingILi12ELi384ELi4ELi4ELi32Ei6__halfLNS0_11ScoringFuncE1EEEvPKT5_PKbPfiPT4_PiiiibPKf)
        .other          _ZN4vllm3moe10topkGatingILi12ELi384ELi4ELi4ELi32Ei6__halfLNS0_11ScoringFuncE1EEEvPKT5_PKbPfiPT4_PiiiibPKf,@"STO_CUDA_ENTRY STV_DEFAULT"
_ZN4vllm3moe10topkGatingILi12ELi384ELi4ELi4ELi32Ei6__halfLNS0_11ScoringFuncE1EEEvPKT5_PKbPfiPT4_PiiiibPKf:
.text._ZN4vllm3moe10topkGatingILi12ELi384ELi4ELi4ELi32Ei6__halfLNS0_11ScoringFuncE1EEEvPKT5_PKbPfiPT4_PiiiibPKf:
        /* <DEDUP_REMOVED lines=147> */
.L_x_3281:
        /* <DEDUP_REMOVED lines=12> */
.L_x_3282:
        /* <DEDUP_REMOVED lines=16> */
.L_x_3291:
        /* <DEDUP_REMOVED lines=94> */
.L_x_3319:
        /* <DEDUP_REMOVED lines=28> */
.L_x_3287:
[----:B------:R-:W-:Y:S05]  /*1290*/  BSYNC B1 ;  /* 0x0000000000017941 */ /* 0x000fea0003800000 */
.L_x_3286:
        /* <DEDUP_REMOVED lines=44> */
.L_x_3290:
[----:B------:R-:W-:Y:S05]  /*1560*/  BSYNC B1 ;  /* 0x0000000000017941 */ /* 0x000fea0003800000 */
.L_x_3289:
[----:B------:R-:W-:Y:S05]  /*1570*/  BRA `(.L_x_3291) ;  /* 0xfffffff4005c7947 */ /* 0x000fea000383ffff */
.L_x_3284:
[----:B------:R-:W-:Y:S01]  /*1580*/  IMAD.MOV.U32 R35, RZ, RZ, RZ ;  /* 0x000000ffff237224 */ /* 0x000fe200078e00ff */
[----:B------:R-:W-:Y:S01]  /*1590*/  ULDC UR10, c[0x0][0x228] ;  /* 0x00008a00000a7ab9 */ /* 0x000fe20000000800 */
[----:B------:R-:W-:Y:S01]  /*15a0*/  ULDC UR11, c[0x0][0x240] ;  /* 0x00009000000b7ab9 */ /* 0x000fe20000000800 */
[----:B------:R-:W-:Y:S01]  /*15b0*/  ULDC UR5, c[0x0][0x248] ;  /* 0x0000920000057ab9 */ /* 0x000fe20000000800 */
[----:B------:R-:W-:-:S05]  /*15c0*/  ULDC.64 UR8, c[0x0][0x240] ;  /* 0x0000900000087ab9 */ /* 0x000fca0000000a00 */
.L_x_3297:
        /* <DEDUP_REMOVED lines=94> */
.L_x_3336:
        /* <DEDUP_REMOVED lines=27> */
.L_x_3294:
[----:B------:R-:W-:Y:S05]  /*1d60*/  BSYNC B1 ;  /* 0x0000000000017941 */ /* 0x000fea0003800000 */
.L_x_3293:
        /* <DEDUP_REMOVED lines=44> */
.L_x_3296:
[----:B------:R-:W-:Y:S05]  /*2030*/  BSYNC B1 ;  /* 0x0000000000017941 */ /* 0x000fea0003800000 */
.L_x_3295:
[----:B------:R-:W-:Y:S05]  /*2040*/  BRA `(.L_x_3297) ;  /* 0xfffffff400607947 */ /* 0x000fea000383ffff */
.L_x_3288:
[----:B------:R-:W-:Y:S05]  /*2050*/  BSYNC B0 ;  /* 0x0000000000007941 */ /* 0x000fea0003800000 */
.L_x_3283:
        /* <DEDUP_REMOVED lines=20> */
.L_x_3300:
        /* <DEDUP_REMOVED lines=18> */
.L_x_3299:
[----:B------:R-:W-:Y:S05]  /*22c0*/  BSYNC B0 ;  /* 0x0000000000007941 */ /* 0x000fea0003800000 */
.L_x_3298:
        /* <DEDUP_REMOVED lines=12> */
.L_x_3302:
        /* <DEDUP_REMOVED lines=11> */
.L_x_3301:
[----:B------:R-:W-:Y:S05]  /*2440*/  EXIT ;  /* 0x000000000000794d */ /* 0x000fea0003800000 */
.L_x_3285:
        /* <DEDUP_REMOVED lines=8> */
.L_x_3304:
[----:B------:R-:W-:Y:S05]  /*24d0*/  BSYNC B1 ;  /* 0x0000000000017941 */ /* 0x000fea0003800000 */
.L_x_3303:
        /* <DEDUP_REMOVED lines=9> */
.L_x_3305:
[----:B------:R-:W-:Y:S01]  /*2570*/  FSETP.GEU.FTZ.AND P2, PT, R42, R35, PT ;  /* 0x000000232a00720b */ /* 0x000fe20003f5e000 */
[----:B------:R-:W-:Y:S02]  /*2580*/  IMAD.MOV.U32 R23, RZ, RZ, R37 ;  /* 0x000000ffff177224 */ /* 0x000fe400078e0025 */
[----:B------:R-:W-:-:S10]  /*2590*/  IMAD.MOV.U32 R40, RZ, RZ, R24 ;  /* 0x000000ffff287224 */ /* 0x000fd400078e0018 */
[----:B------:R-:W-:Y:S05]  /*25a0*/  WARPSYNC.COLLECTIVE R20, `(.L_x_3306) ;  /* 0x0000000014087348 */ /* 0x000fea0003c00000 */
[----:B------:R0:W1:Y:S02]  /*25b0*/  SHFL.BFLY P0, R24, R23, R22, R21 ;  /* 0x0c00001617187389 */ /* 0x0000640000000015 */
[----:B01----:R-:W-:Y:S01]  /*25c0*/  ENDCOLLECTIVE ;  /* 0x000000000000791b */ /* 0x003fe20003800000 */
.L_x_3306:
        /* <DEDUP_REMOVED lines=11> */
.L_x_3307:
[----:B------:R-:W-:Y:S02]  /*2680*/  IMAD.MOV.U32 R23, RZ, RZ, R40 ;  /* 0x000000ffff177224 */ /* 0x000fe400078e0028 */
[----:B------:R-:W-:-:S07]  /*2690*/  IMAD.MOV.U32 R36, RZ, RZ, R24 ;  /* 0x000000ffff247224 */ /* 0x000fce00078e0018 */
[----:B------:R-:W-:Y:S05]  /*26a0*/  WARPSYNC.COLLECTIVE R20, `(.L_x_3308) ;  /* 0x0000000014087348 */ /* 0x000fea0003c00000 */
[----:B------:R0:W1:Y:S02]  /*26b0*/  SHFL.BFLY P0, R24, R23, R22, R21 ;  /* 0x0c00001617187389 */ /* 0x0000640000000015 */
[----:B01----:R-:W-:Y:S01]  /*26c0*/  ENDCOLLECTIVE ;  /* 0x000000000000791b */ /* 0x003fe20003800000 */
.L_x_3308:
[----:B------:R-:W-:Y:S01]  /*26d0*/  FSETP.GEU.FTZ.AND P1, PT, R45, R36, PT ;  /* 0x000000242d00720b */ /* 0x000fe20003f3e000 */
[----:B------:R-:W-:-:S12]  /*26e0*/  IMAD.MOV.U32 R23, RZ, RZ, R39 ;  /* 0x000000ffff177224 */ /* 0x000fd800078e0027 */
[----:B------:R-:W-:Y:S01]  /*26f0*/  @P1 FSETP.NEU.FTZ.AND P2, PT, R45, R36, PT ;  /* 0x000000242d00120b */ /* 0x000fe20003f5d000 */
[----:B------:R-:W-:-:S12]  /*2700*/  IMAD.MOV.U32 R43, RZ, RZ, R24 ;  /* 0x000000ffff2b7224 */ /* 0x000fd800078e0018 */
[----:B------:R-:W-:Y:S05]  /*2710*/  WARPSYNC.COLLECTIVE R20, `(.L_x_3309) ;  /* 0x0000000014087348 */ /* 0x000fea0003c00000 */
[----:B------:R0:W1:Y:S02]  /*2720*/  SHFL.BFLY P0, R24, R23, R22, R21 ;  /* 0x0c00001617187389 */ /* 0x0000640000000015 */
[----:B01----:R-:W-:Y:S01]  /*2730*/  ENDCOLLECTIVE ;  /* 0x000000000000791b */ /* 0x003fe20003800000 */
.L_x_3309:
        /* <DEDUP_REMOVED lines=12> */
.L_x_3310:
[----:B------:R-:W-:Y:S02]  /*2800*/  IMAD.MOV.U32 R23, RZ, RZ, R25 ;  /* 0x000000ffff177224 */ /* 0x000fe400078e0019 */
[----:B------:R-:W-:-:S07]  /*2810*/  IMAD.MOV.U32 R35, RZ, RZ, R24 ;  /* 0x000000ffff237224 */ /* 0x000fce00078e0018 */
[----:B------:R-:W-:Y:S05]  /*2820*/  WARPSYNC.COLLECTIVE R20, `(.L_x_3311) ;  /* 0x0000000014087348 */ /* 0x000fea0003c00000 */
[----:B------:R0:W1:Y:S02]  /*2830*/  SHFL.BFLY P0, R24, R23, R22, R21 ;  /* 0x0c00001617187389 */ /* 0x0000640000000015 */
[----:B01----:R-:W-:Y:S01]  /*2840*/  ENDCOLLECTIVE ;  /* 0x000000000000791b */ /* 0x003fe20003800000 */
.L_x_3311:
[----:B------:R-:W-:Y:S02]  /*2850*/  IMAD.MOV.U32 R23, RZ, RZ, R37 ;  /* 0x000000ffff177224 */ /* 0x000fe400078e0025 */
[----:B------:R-:W-:-:S07]  /*2860*/  IMAD.MOV.U32 R42, RZ, RZ, R24 ;  /* 0x000000ffff2a7224 */ /* 0x000fce00078e0018 */
[----:B------:R-:W-:Y:S05]  /*2870*/  WARPSYNC.COLLECTIVE R20, `(.L_x_3312) ;  /* 0x0000000014087348 */ /* 0x000fea0003c00000 */
[----:B------:R0:W1:Y:S02]  /*2880*/  SHFL.BFLY P0, R24, R23, R22, R21 ;  /* 0x0c00001617187389 */ /* 0x0000640000000015 */
[----:B01----:R-:W-:Y:S01]  /*2890*/  ENDCOLLECTIVE ;  /* 0x000000000000791b */ /* 0x003fe20003800000 */
.L_x_3312:
        /* <DEDUP_REMOVED lines=12> */
.L_x_3313:
[----:B------:R-:W-:Y:S02]  /*2960*/  IMAD.MOV.U32 R23, RZ, RZ, R43 ;  /* 0x000000ffff177224 */ /* 0x000fe400078e002b */
[----:B------:R-:W-:-:S07]  /*2970*/  IMAD.MOV.U32 R35, RZ, RZ, R24 ;  /* 0x000000ffff237224 */ /* 0x000fce00078e0018 */
[----:B------:R-:W-:Y:S05]  /*2980*/  WARPSYNC.COLLECTIVE R20, `(.L_x_3314) ;  /* 0x0000000014087348 */ /* 0x000fea0003c00000 */
[----:B------:R0:W1:Y:S02]  /*2990*/  SHFL.BFLY P0, R24, R23, R22, R21 ;  /* 0x0c00001617187389 */ /* 0x0000640000000015 */
[----:B01----:R-:W-:Y:S01]  /*29a0*/  ENDCOLLECTIVE ;  /* 0x000000000000791b */ /* 0x003fe20003800000 */
.L_x_3314:
[----:B------:R-:W-:Y:S01]  /*29b0*/  FSETP.GEU.FTZ.AND P2, PT, R44, R35, PT ;  /* 0x000000232c00720b */ /* 0x000fe20003f5e000 */
[----:B------:R-:W-:-:S12]  /*29c0*/  IMAD.MOV.U32 R23, RZ, RZ, R37 ;  /* 0x000000ffff177224 */ /* 0x000fd800078e0025 */
[----:B------:R-:W-:Y:S01]  /*29d0*/  @P2 FSETP.NEU.FTZ.AND P1, PT, R44, R35, PT ;  /* 0x000000232c00220b */ /* 0x000fe20003f3d000 */
[----:B------:R-:W-:-:S12]  /*29e0*/  IMAD.MOV.U32 R36, RZ, RZ, R24 ;  /* 0x000000ffff247224 */ /* 0x000fd800078e0018 */
[----:B------:R-:W-:Y:S05]  /*29f0*/  WARPSYNC.COLLECTIVE R20, `(.L_x_3315) ;  /* 0x0000000014087348 */ /* 0x000fea0003c00000 */
[----:B------:R0:W1:Y:S02]  /*2a00*/  SHFL.BFLY P0, R24, R23, R22, R21 ;  /* 0x0c00001617187389 */ /* 0x0000640000000015 */
[----:B01----:R-:W-:Y:S01]  /*2a10*/  ENDCOLLECTIVE ;  /* 0x000000000000791b */ /* 0x003fe20003800000 */
.L_x_3315:
        /* <DEDUP_REMOVED lines=11> */
.L_x_3316:
[----:B------:R-:W-:Y:S02]  /*2ad0*/  IMAD.MOV.U32 R23, RZ, RZ, R42 ;  /* 0x000000ffff177224 */ /* 0x000fe400078e002a */
[----:B------:R-:W-:-:S07]  /*2ae0*/  IMAD.MOV.U32 R25, RZ, RZ, R24 ;  /* 0x000000ffff197224 */ /* 0x000fce00078e0018 */
[----:B------:R-:W-:Y:S05]  /*2af0*/  WARPSYNC.COLLECTIVE R20, `(.L_x_3317) ;  /* 0x0000000014087348 */ /* 0x000fea0003c00000 */
[----:B------:R0:W1:Y:S02]  /*2b00*/  SHFL.BFLY P0, R24, R23, R22, R21 ;  /* 0x0c00001617187389 */ /* 0x0000640000000015 */
[----:B01----:R-:W-:Y:S01]  /*2b10*/  ENDCOLLECTIVE ;  /* 0x000000000000791b */ /* 0x003fe20003800000 */
.L_x_3317:
[----:B------:R-:W-:Y:S02]  /*2b20*/  IMAD.MOV.U32 R23, RZ, RZ, R35 ;  /* 0x000000ffff177224 */ /* 0x000fe400078e0023 */
[----:B------:R-:W-:-:S07]  /*2b30*/  IMAD.MOV.U32 R39, RZ, RZ, R24 ;  /* 0x000000ffff277224 */ /* 0x000fce00078e0018 */
[----:B------:R-:W-:Y:S05]  /*2b40*/  WARPSYNC.COLLECTIVE R20, `(.L_x_3318) ;  /* 0x0000000014087348 */ /* 0x000fea0003c00000 */
[----:B------:R0:W1:Y:S02]  /*2b50*/  SHFL.BFLY P0, R24, R23, R22, R21 ;  /* 0x0c00001617187389 */ /* 0x0000640000000015 */
[----:B01----:R-:W-:Y:S01]  /*2b60*/  ENDCOLLECTIVE ;  /* 0x000000000000791b */ /* 0x003fe20003800000 */
.L_x_3318:
[----:B------:R-:W-:Y:S05]  /*2b70*/  BRA `(.L_x_3319) ;  /* 0xffffffe400547947 */ /* 0x000fea000383ffff */
.L_x_3292:
        /* <DEDUP_REMOVED lines=8> */
.L_x_3321:
[----:B------:R-:W-:Y:S05]  /*2c00*/  BSYNC B1 ;  /* 0x0000000000017941 */ /* 0x000fea0003800000 */
.L_x_3320:
        /* <DEDUP_REMOVED lines=9> */
.L_x_3322:
[----:B------:R-:W-:Y:S01]  /*2ca0*/  FSETP.GEU.FTZ.AND P2, PT, R42, R25, PT ;  /* 0x000000192a00720b */ /* 0x000fe20003f5e000 */
[----:B------:R-:W-:Y:S02]  /*2cb0*/  IMAD.MOV.U32 R23, RZ, RZ, R43 ;  /* 0x000000ffff177224 */ /* 0x000fe400078e002b */
[----:B------:R-:W-:-:S10]  /*2cc0*/  IMAD.MOV.U32 R39, RZ, RZ, R24 ;  /* 0x000000ffff277224 */ /* 0x000fd400078e0018 */
[----:B------:R-:W-:Y:S05]  /*2cd0*/  WARPSYNC.COLLECTIVE R20, `(.L_x_3323) ;  /* 0x0000000014087348 */ /* 0x000fea0003c00000 */
[----:B------:R0:W1:Y:S02]  /*2ce0*/  SHFL.BFLY P0, R24, R23, R22, R21 ;  /* 0x0c00001617187389 */ /* 0x0000640000000015 */
[----:B01----:R-:W-:Y:S01]  /*2cf0*/  ENDCOLLECTIVE ;  /* 0x000000000000791b */ /* 0x003fe20003800000 */
.L_x_3323:
        /* <DEDUP_REMOVED lines=11> */
.L_x_3324:
[----:B------:R-:W-:Y:S02]  /*2db0*/  IMAD.MOV.U32 R23, RZ, RZ, R39 ;  /* 0x000000ffff177224 */ /* 0x000fe400078e0027 */
[----:B------:R-:W-:-:S07]  /*2dc0*/  IMAD.MOV.U32 R36, RZ, RZ, R24 ;  /* 0x000000ffff247224 */ /* 0x000fce00078e0018 */
[----:B------:R-:W-:Y:S05]  /*2dd0*/  WARPSYNC.COLLECTIVE R20, `(.L_x_3325) ;  /* 0x0000000014087348 */ /* 0x000fea0003c00000 */
[----:B------:R0:W1:Y:S02]  /*2de0*/  SHFL.BFLY P0, R24, R23, R22, R21 ;  /* 0x0c00001617187389 */ /* 0x0000640000000015 */
[----:B01----:R-:W-:Y:S01]  /*2df0*/  ENDCOLLECTIVE ;  /* 0x000000000000791b */ /* 0x003fe20003800000 */
.L_x_3325:
[----:B------:R-:W-:Y:S01]  /*2e00*/  FSETP.GEU.FTZ.AND P1, PT, R37, R36, PT ;  /* 0x000000242500720b */ /* 0x000fe20003f3e000 */
[----:B------:R-:W-:-:S12]  /*2e10*/  IMAD.MOV.U32 R23, RZ, RZ, R41 ;  /* 0x000000ffff177224 */ /* 0x000fd800078e0029 */
[----:B------:R-:W-:Y:S01]  /*2e20*/  @P1 FSETP.NEU.FTZ.AND P2, PT, R37, R36, PT ;  /* 0x000000242500120b */ /* 0x000fe20003f5d000 */
[----:B------:R-:W-:-:S12]  /*2e30*/  IMAD.MOV.U32 R42, RZ, RZ, R24 ;  /* 0x000000ffff2a7224 */ /* 0x000fd800078e0018 */
[----:B------:R-:W-:Y:S05]  /*2e40*/  WARPSYNC.COLLECTIVE R20, `(.L_x_3326) ;  /* 0x0000000014087348 */ /* 0x000fea0003c00000 */
[----:B------:R0:W1:Y:S02]  /*2e50*/  SHFL.BFLY P0, R24, R23, R22, R21 ;  /* 0x0c00001617187389 */ /* 0x0000640000000015 */
[----:B01----:R-:W-:Y:S01]  /*2e60*/  ENDCOLLECTIVE ;  /* 0x000000000000791b */ /* 0x003fe20003800000 */
.L_x_3326:
        /* <DEDUP_REMOVED lines=12> */
.L_x_3327:
[----:B------:R-:W-:Y:S02]  /*2f30*/  IMAD.MOV.U32 R23, RZ, RZ, R40 ;  /* 0x000000ffff177224 */ /* 0x000fe400078e0028 */
[----:B------:R-:W-:-:S07]  /*2f40*/  IMAD.MOV.U32 R25, RZ, RZ, R24 ;  /* 0x000000ffff197224 */ /* 0x000fce00078e0018 */
[----:B------:R-:W-:Y:S05]  /*2f50*/  WARPSYNC.COLLECTIVE R20, `(.L_x_3328) ;  /* 0x0000000014087348 */ /* 0x000fea0003c00000 */
[----:B------:R0:W1:Y:S02]  /*2f60*/  SHFL.BFLY P0, R24, R23, R22, R21 ;  /* 0x0c00001617187389 */ /* 0x0000640000000015 */
[----:B01----:R-:W-:Y:S01]  /*2f70*/  ENDCOLLECTIVE ;  /* 0x000000000000791b */ /* 0x003fe20003800000 */
.L_x_3328:
[----:B------:R-:W-:Y:S02]  /*2f80*/  IMAD.MOV.U32 R23, RZ, RZ, R37 ;  /* 0x000000ffff177224 */ /* 0x000fe400078e0025 */
[----:B------:R-:W-:-:S07]  /*2f90*/  IMAD.MOV.U32 R41, RZ, RZ, R24 ;  /* 0x000000ffff297224 */ /* 0x000fce00078e0018 */
[----:B------:R-:W-:Y:S05]  /*2fa0*/  WARPSYNC.COLLECTIVE R20, `(.L_x_3329) ;  /* 0x0000000014087348 */ /* 0x000fea0003c00000 */
[----:B------:R0:W1:Y:S02]  /*2fb0*/  SHFL.BFLY P0, R24, R23, R22, R21 ;  /* 0x0c00001617187389 */ /* 0x0000640000000015 */
[----:B01----:R-:W-:Y:S01]  /*2fc0*/  ENDCOLLECTIVE ;  /* 0x000000000000791b */ /* 0x003fe20003800000 */
.L_x_3329:
        /* <DEDUP_REMOVED lines=12> */
.L_x_3330:
[----:B------:R-:W-:Y:S02]  /*3090*/  IMAD.MOV.U32 R23, RZ, RZ, R41 ;  /* 0x000000ffff177224 */ /* 0x000fe400078e0029 */
[----:B------:R-:W-:-:S07]  /*30a0*/  IMAD.MOV.U32 R25, RZ, RZ, R24 ;  /* 0x000000ffff197224 */ /* 0x000fce00078e0018 */
[----:B------:R-:W-:Y:S05]  /*30b0*/  WARPSYNC.COLLECTIVE R20, `(.L_x_3331) ;  /* 0x0000000014087348 */ /* 0x000fea0003c00000 */
[----:B------:R0:W1:Y:S02]  /*30c0*/  SHFL.BFLY P0, R24, R23, R22, R21 ;  /* 0x0c00001617187389 */ /* 0x0000640000000015 */
[----:B01----:R-:W-:Y:S01]  /*30d0*/  ENDCOLLECTIVE ;  /* 0x000000000000791b */ /* 0x003fe20003800000 */
.L_x_3331:
[----:B------:R-:W-:Y:S01]  /*30e0*/  FSETP.GEU.FTZ.AND P2, PT, R42, R25, PT ;  /* 0x000000192a00720b */ /* 0x000fe20003f5e000 */
[----:B------:R-:W-:-:S12]  /*30f0*/  IMAD.MOV.U32 R23, RZ, RZ, R37 ;  /* 0x000000ffff177224 */ /* 0x000fd800078e0025 */
[----:B------:R-:W-:Y:S01]  /*3100*/  @P2 FSETP.NEU.FTZ.AND P1, PT, R42, R25, PT ;  /* 0x000000192a00220b */ /* 0x000fe20003f3d000 */
[----:B------:R-:W-:-:S12]  /*3110*/  IMAD.MOV.U32 R36, RZ, RZ, R24 ;  /* 0x000000ffff247224 */ /* 0x000fd800078e0018 */
[----:B------:R-:W-:Y:S05]  /*3120*/  WARPSYNC.COLLECTIVE R20, `(.L_x_3332) ;  /* 0x0000000014087348 */ /* 0x000fea0003c00000 */
[----:B------:R0:W1:Y:S02]  /*3130*/  SHFL.BFLY P0, R24, R23, R22, R21 ;  /* 0x0c00001617187389 */ /* 0x0000640000000015 */
[----:B01----:R-:W-:Y:S01]  /*3140*/  ENDCOLLECTIVE ;  /* 0x000000000000791b */ /* 0x003fe20003800000 */
.L_x_3332:
        /* <DEDUP_REMOVED lines=11> */
.L_x_3333:
[----:B------:R-:W-:Y:S02]  /*3200*/  IMAD.MOV.U32 R23, RZ, RZ, R42 ;  /* 0x000000ffff177224 */ /* 0x000fe400078e002a */
[----:B------:R-:W-:-:S07]  /*3210*/  IMAD.MOV.U32 R25, RZ, RZ, R24 ;  /* 0x000000ffff197224 */ /* 0x000fce00078e0018 */
[----:B------:R-:W-:Y:S05]  /*3220*/  WARPSYNC.COLLECTIVE R20, `(.L_x_3334) ;  /* 0x0000000014087348 */ /* 0x000fea0003c00000 */
[----:B------:R0:W1:Y:S02]  /*3230*/  SHFL.BFLY P0, R24, R23, R22, R21 ;  /* 0x0c00001617187389 */ /* 0x0000640000000015 */
[----:B01----:R-:W-:Y:S01]  /*3240*/  ENDCOLLECTIVE ;  /* 0x000000000000791b */ /* 0x003fe20003800000 */
.L_x_3334:
[----:B------:R-:W-:Y:S02]  /*3250*/  IMAD.MOV.U32 R23, RZ, RZ, R43 ;  /* 0x000000ffff177224 */ /* 0x000fe400078e002b */
[----:B------:R-:W-:-:S07]  /*3260*/  IMAD.MOV.U32 R39, RZ, RZ, R24 ;  /* 0x000000ffff277224 */ /* 0x000fce00078e0018 */
[----:B------:R-:W-:Y:S05]  /*3270*/  WARPSYNC.COLLECTIVE R20, `(.L_x_3335) ;  /* 0x0000000014087348 */ /* 0x000fea0003c00000 */
[----:B------:R0:W1:Y:S02]  /*3280*/  SHFL.BFLY P0, R24, R23, R22, R21 ;  /* 0x0c00001617187389 */ /* 0x0000640000000015 */
[----:B01----:R-:W-:Y:S01]  /*3290*/  ENDCOLLECTIVE ;  /* 0x000000000000791b */ /* 0x003fe20003800000 */
.L_x_3335:
[----:B------:R-:W-:Y:S05]  /*32a0*/  BRA `(.L_x_3336) ;  /* 0xffffffe800407947 */ /* 0x000fea000383ffff */
.L_x_3337:
        /* <DEDUP_REMOVED lines=13> */
.L_x_12184:


//--------------------- .text._ZN4vllm3moe10topkGatingILi10ELi320ELi4ELi4ELi32Ei6__halfLNS0_11ScoringFuncE1EEEvPKT5_PKbPfiPT4_PiiiibPKf --------------------------
	.section	.text._ZN4vllm3moe10topkGatingILi10ELi320ELi4ELi4ELi32Ei6__halfLNS0_11ScoringFuncE1EEEvPKT5_PKbPfiPT4_PiiiibPKf,"ax",@progbits
	.align	128
        .global         _ZN4vllm3moe10topkGatingILi10ELi320ELi4ELi4ELi32Ei6__halfLNS0_11ScoringFuncE1EEEvPKT5_PKbPfiPT4_PiiiibPKf
        .type           _ZN4vllm3moe10topkGatingILi10ELi320ELi4ELi4ELi32Ei6__halfLNS0_11ScoringFuncE1EEEvPKT5_PKbPfiPT4_PiiiibPKf,@function
        .size           _ZN4vllm3moe10topkGatingILi10ELi320ELi4ELi4ELi32Ei6__halfLNS0_11ScoringFuncE1EEEvPKT5_PKbPfiPT4_PiiiibPKf,(.L_x_12185 - _ZN4vllm3moe10topkGatingILi10ELi320ELi4ELi4ELi32Ei6__halfLNS0_11ScoringFuncE1EEEvPKT5_PKbPfiPT4_PiiiibPKf)
        .other          _ZN4vllm3moe10topkGatingILi10ELi320ELi4ELi4ELi32Ei6__halfLNS0_11ScoringFuncE1EEEvPKT5_PKbPfiPT4_PiiiibPKf,@"STO_CUDA_ENTRY STV_DEFAULT"
_ZN4vllm3moe10topkGatingILi10ELi320ELi4ELi4ELi32Ei6__halfLNS0_11ScoringFuncE1EEEvPKT5_PKbPfiPT4_PiiiibPKf:
.text._ZN4vllm3moe10topkGatingILi10ELi320ELi4ELi4ELi32Ei6__halfLNS0_11ScoringFuncE1EEEvPKT5_PKbPfiPT4_PiiiibPKf:
        /* <DEDUP_REMOVED lines=127> */
.L_x_3338:
        /* <DEDUP_REMOVED lines=10> */
.L_x_3339:
        /* <DEDUP_REMOVED lines=16> */
.L_x_3348:
        /* <DEDUP_REMOVED lines=86> */
.L_x_3376:
        /* <DEDUP_REMOVED lines=28> */
.L_x_3344:
[----:B------:R-:W-:Y:S05]  /*10b0*/  BSYNC B1 ;  /* 0x0000000000017941 */ /* 0x000fea0003800000 */
.L_x_3343:
        /* <DEDUP_REMOVED lines=40> */
.L_x_3347:
[----:B------:R-:W-:Y:S05]  /*1340*/  BSYNC B1 ;  /* 0x0000000000017941 */ /* 0x000fea0003800000 */
.L_x_3346:
[----:B------:R-:W-:Y:S05]  /*1350*/  BRA `(.L_x_3348) ;  /* 0xfffffff4008c7947 */ /* 0x000fea000383ffff */
.L_x_3341:
[----:B------:R-:W-:Y:S01]  /*1360*/  IMAD.MOV.U32 R0, RZ, RZ, RZ ;  /* 0x000000ffff007224 */ /* 0x000fe200078e00ff */
[----:B------:R-:W-:Y:S01]  /*1370*/  ULDC UR10, c[0x0][0x228] ;  /* 0x00008a00000a7ab9 */ /* 0x000fe20000000800 */
[----:B------:R-:W-:Y:S01]  /*1380*/  ULDC UR11, c[0x0][0x240] ;  /* 0x00009000000b7ab9 */ /* 0x000fe20000000800 */
[----:B------:R-:W-:Y:S01]  /*1390*/  ULDC UR5, c[0x0][0x248] ;  /* 0x0000920000057ab9 */ /* 0x000fe20000000800 */
[----:B------:R-:W-:-:S05]  /*13a0*/  ULDC.64 UR8, c[0x0][0x240] ;  /* 0x0000900000087ab9 */ /* 0x000fca0000000a00 */
.L_x_3354:
        /* <DEDUP_REMOVED lines=86> */
.L_x_3393:
        /* <DEDUP_REMOVED lines=27> */
.L_x_3351:
[----:B------:R-:W-:Y:S05]  /*1ac0*/  BSYNC B1 ;  /* 0x0000000000017941 */ /* 0x000fea0003800000 */
.L_x_3350:
        /* <DEDUP_REMOVED lines=40> */
.L_x_3353:
[----:B------:R-:W-:Y:S05]  /*1d50*/  BSYNC B1 ;  /* 0x0000000000017941 */ /* 0x000fea0003800000 */
.L_x_3352:
[----:B------:R-:W-:Y:S05]  /*1d60*/  BRA `(.L_x_3354) ;  /* 0xfffffff400907947 */ /* 0x000fea000383ffff */
.L_x_3345:
[----:B------:R-:W-:Y:S05]  /*1d70*/  BSYNC B0 ;  /* 0x0000000000007941 */ /* 0x000fea0003800000 */
.L_x_3340:
        /* <DEDUP_REMOVED lines=20> */
.L_x_3357:
        /* <DEDUP_REMOVED lines=18> */
.L_x_3356:
[----:B------:R-:W-:Y:S05]  /*1fe0*/  BSYNC B0 ;  /* 0x0000000000007941 */ /* 0x000fea0003800000 */
.L_x_3355:
        /* <DEDUP_REMOVED lines=12> */
.L_x_3359:
        /* <DEDUP_REMOVED lines=11> */
.L_x_3358:
[----:B------:R-:W-:Y:S05]  /*2160*/  EXIT ;  /* 0x000000000000794d */ /* 0x000fea0003800000 */
.L_x_3342:
        /* <DEDUP_REMOVED lines=8> */
.L_x_3361:
[----:B------:R-:W-:Y:S05]  /*21f0*/  BSYNC B1 ;  /* 0x0000000000017941 */ /* 0x000fea0003800000 */
.L_x_3360:
        /* <DEDUP_REMOVED lines=10> */
.L_x_3362:
[----:B------:R-:W-:Y:S02]  /*22a0*/  IMAD.MOV.U32 R5, RZ, RZ, R32 ;  /* 0x000000ffff057224 */ /* 0x000fe400078e0020 */
[----:B------:R-:W-:Y:S02]  /*22b0*/  IMAD.MOV.U32 R34, RZ, RZ, R2 ;  /* 0x000000ffff227224 */ /* 0x000fe400078e0002 */
[----:B------:R-:W-:-:S07]  /*22c0*/  IMAD.MOV.U32 R2, RZ, RZ, -0x1 ;  /* 0xffffffffff027424 */ /* 0x000fce00078e00ff */
[----:B------:R-:W-:Y:S05]  /*22d0*/  WARPSYNC.COLLECTIVE R2, `(.L_x_3363) ;  /* 0x0000000002087348 */ /* 0x000fea0003c00000 */
[----:B------:R0:W1:Y:S02]  /*22e0*/  SHFL.BFLY P0, R2, R5, R4, R3 ;  /* 0x0c00000405027389 */ /* 0x0000640000000003 */
[----:B01----:R-:W-:Y:S01]  /*22f0*/  ENDCOLLECTIVE ;  /* 0x000000000000791b */ /* 0x003fe20003800000 */
.L_x_3363:
        /* <DEDUP_REMOVED lines=13> */
.L_x_3364:
[----:B------:R-:W-:Y:S02]  /*23d0*/  IMAD.MOV.U32 R5, RZ, RZ, R34 ;  /* 0x000000ffff057224 */ /* 0x000fe400078e0022 */
[----:B------:R-:W-:Y:S02]  /*23e0*/  IMAD.MOV.U32 R31, RZ, RZ, R2 ;  /* 0x000000ffff1f7224 */ /* 0x000fe400078e0002 */
[----:B------:R-:W-:-:S03]  /*23f0*/  IMAD.MOV.U32 R2, RZ, RZ, -0x1 ;  /* 0xffffffffff027424 */ /* 0x000fc600078e00ff */
[----:B------:R-:W-:-:S13]  /*2400*/  FSETP.GEU.FTZ.AND P1, PT, R36, R31, PT ;  /* 0x0000001f2400720b */ /* 0x000fda0003f3e000 */
[----:B------:R-:W-:Y:S05]  /*2410*/  WARPSYNC.COLLECTIVE R2, `(.L_x_3365) ;  /* 0x0000000002087348 */ /* 0x000fea0003c00000 */
[----:B------:R0:W1:Y:S02]  /*2420*/  SHFL.BFLY P0, R2, R5, R4, R3 ;  /* 0x0c00000405027389 */ /* 0x0000640000000003 */
[----:B01----:R-:W-:Y:S01]  /*2430*/  ENDCOLLECTIVE ;  /* 0x000000000000791b */ /* 0x003fe20003800000 */
.L_x_3365:
[----:B------:R-:W-:Y:S01]  /*2440*/  @P1 FSETP.NEU.FTZ.AND P2, PT, R36, R31, PT ;  /* 0x0000001f2400120b */ /* 0x000fe20003f5d000 */
[----:B------:R-:W-:Y:S02]  /*2450*/  IMAD.MOV.U32 R5, RZ, RZ, R33 ;  /* 0x000000ffff057224 */ /* 0x000fe400078e0021 */
[----:B------:R-:W-:Y:S02]  /*2460*/  IMAD.MOV.U32 R37, RZ, RZ, R2 ;  /* 0x000000ffff257224 */ /* 0x000fe400078e0002 */
[----:B------:R-:W-:-:S08]  /*2470*/  IMAD.MOV.U32 R2, RZ, RZ, -0x1 ;  /* 0xffffffffff027424 */ /* 0x000fd000078e00ff */
[----:B------:R-:W-:Y:S05]  /*2480*/  WARPSYNC.COLLECTIVE R2, `(.L_x_3366) ;  /* 0x0000000002087348 */ /* 0x000fea0003c00000 */
[----:B------:R0:W1:Y:S02]  /*2490*/  SHFL.BFLY P0, R2, R5, R4, R3 ;  /* 0x0c00000405027389 */ /* 0x0000640000000003 */
[----:B01----:R-:W-:Y:S01]  /*24a0*/  ENDCOLLECTIVE ;  /* 0x000000000000791b */ /* 0x003fe20003800000 */
.L_x_3366:
        /* <DEDUP_REMOVED lines=13> */
.L_x_3367:
[----:B------:R-:W-:Y:S02]  /*2580*/  IMAD.MOV.U32 R5, RZ, RZ, R37 ;  /* 0x000000ffff057224 */ /* 0x000fe400078e0025 */
[----:B------:R-:W-:Y:S02]  /*2590*/  IMAD.MOV.U32 R32, RZ, RZ, R2 ;  /* 0x000000ffff207224 */ /* 0x000fe400078e0002 */
[----:B------:R-:W-:-:S07]  /*25a0*/  IMAD.MOV.U32 R2, RZ, RZ, -0x1 ;  /* 0xffffffffff027424 */ /* 0x000fce00078e00ff */
[----:B------:R-:W-:Y:S05]  /*25b0*/  WARPSYNC.COLLECTIVE R2, `(.L_x_3368) ;  /* 0x0000000002087348 */ /* 0x000fea0003c00000 */
[----:B------:R0:W1:Y:S02]  /*25c0*/  SHFL.BFLY P0, R2, R5, R4, R3 ;  /* 0x0c00000405027389 */ /* 0x0000640000000003 */
[----:B01----:R-:W-:Y:S01]  /*25d0*/  ENDCOLLECTIVE ;  /* 0x000000000000791b */ /* 0x003fe20003800000 */
.L_x_3368:
[----:B------:R-:W-:Y:S02]  /*25e0*/  IMAD.MOV.U32 R5, RZ, RZ, R36 ;  /* 0x000000ffff057224 */ /* 0x000fe400078e0024 */
[----:B------:R-:W-:Y:S02]  /*25f0*/  IMAD.MOV.U32 R33, RZ, RZ, R2 ;  /* 0x000000ffff217224 */ /* 0x000fe400078e0002 */
[----:B------:R-:W-:-:S07]  /*2600*/  IMAD.MOV.U32 R2, RZ, RZ, -0x1 ;  /* 0xffffffffff027424 */ /* 0x000fce00078e00ff */
[----:B------:R-:W-:Y:S05]  /*2610*/  WARPSYNC.COLLECTIVE R2, `(.L_x_3369) ;  /* 0x0000000002087348 */ /* 0x000fea0003c00000 */
[----:B------:R0:W1:Y:S02]  /*2620*/  SHFL.BFLY P0, R2, R5, R4, R3 ;  /* 0x0c00000405027389 */ /* 0x0000640000000003 */
[----:B01----:R-:W-:Y:S01]  /*2630*/  ENDCOLLECTIVE ;  /* 0x000000000000791b */ /* 0x003fe20003800000 */
.L_x_3369:
        /* <DEDUP_REMOVED lines=14> */
.L_x_3370:
[----:B------:R-:W-:Y:S02]  /*2720*/  IMAD.MOV.U32 R5, RZ, RZ, R33 ;  /* 0x000000ffff057224 */ /* 0x000fe400078e0021 */
[----:B------:R-:W-:Y:S02]  /*2730*/  IMAD.MOV.U32 R32, RZ, RZ, R2 ;  /* 0x000000ffff207224 */ /* 0x000fe400078e0002 */
[----:B------:R-:W-:-:S03]  /*2740*/  IMAD.MOV.U32 R2, RZ, RZ, -0x1 ;  /* 0xffffffffff027424 */ /* 0x000fc600078e00ff */
[----:B------:R-:W-:-:S13]  /*2750*/  FSETP.GEU.FTZ.AND P2, PT, R31, R32, PT ;  /* 0x000000201f00720b */ /* 0x000fda0003f5e000 */
[----:B------:R-:W-:Y:S05]  /*2760*/  WARPSYNC.COLLECTIVE R2, `(.L_x_3371) ;  /* 0x0000000002087348 */ /* 0x000fea0003c00000 */
[----:B------:R0:W1:Y:S02]  /*2770*/  SHFL.BFLY P0, R2, R5, R4, R3 ;  /* 0x0c00000405027389 */ /* 0x0000640000000003 */
[----:B01----:R-:W-:Y:S01]  /*2780*/  ENDCOLLECTIVE ;  /* 0x000000000000791b */ /* 0x003fe20003800000 */
.L_x_3371:
[----:B------:R-:W-:Y:S01]  /*2790*/  @P2 FSETP.NEU.FTZ.AND P1, PT, R31, R32, PT ;  /* 0x000000201f00220b */ /* 0x000fe20003f3d000 */
[----:B------:R-:W-:Y:S02]  /*27a0*/  IMAD.MOV.U32 R5, RZ, RZ, R36 ;  /* 0x000000ffff057224 */ /* 0x000fe400078e0024 */
[----:B------:R-:W-:Y:S02]  /*27b0*/  IMAD.MOV.U32 R35, RZ, RZ, R2 ;  /* 0x000000ffff237224 */ /* 0x000fe400078e0002 */
[----:B------:R-:W-:-:S08]  /*27c0*/  IMAD.MOV.U32 R2, RZ, RZ, -0x1 ;  /* 0xffffffffff027424 */ /* 0x000fd000078e00ff */
[----:B------:R-:W-:Y:S05]  /*27d0*/  WARPSYNC.COLLECTIVE R2, `(.L_x_3372) ;  /* 0x0000000002087348 */ /* 0x000fea0003c00000 */
[----:B------:R0:W1:Y:S02]  /*27e0*/  SHFL.BFLY P0, R2, R5, R4, R3 ;  /* 0x0c00000405027389 */ /* 0x0000640000000003 */
[----:B01----:R-:W-:Y:S01]  /*27f0*/  ENDCOLLECTIVE ;  /* 0x000000000000791b */ /* 0x003fe20003800000 */
.L_x_3372:
        /* <DEDUP_REMOVED lines=12> */
.L_x_3373:
[----:B------:R-:W-:Y:S02]  /*28c0*/  IMAD.MOV.U32 R5, RZ, RZ, R35 ;  /* 0x000000ffff057224 */ /* 0x000fe400078e0023 */
[----:B------:R-:W-:Y:S02]  /*28d0*/  IMAD.MOV.U32 R31, RZ, RZ, R2 ;  /* 0x000000ffff1f7224 */ /* 0x000fe400078e0002 */
[----:B------:R-:W-:-:S07]  /*28e0*/  IMAD.MOV.U32 R2, RZ, RZ, -0x1 ;  /* 0xffffffffff027424 */ /* 0x000fce00078e00ff */
[----:B------:R-:W-:Y:S05]  /*28f0*/  WARPSYNC.COLLECTIVE R2, `(.L_x_3374) ;  /* 0x0000000002087348 */ /* 0x000fea0003c00000 */
[----:B------:R0:W1:Y:S02]  /*2900*/  SHFL.BFLY P0, R2, R5, R4, R3 ;  /* 0x0c00000405027389 */ /* 0x0000640000000003 */
[----:B01----:R-:W-:Y:S01]  /*2910*/  ENDCOLLECTIVE ;  /* 0x000000000000791b */ /* 0x003fe20003800000 */
.L_x_3374:
[----:B------:R-:W-:Y:S02]  /*2920*/  IMAD.MOV.U32 R5, RZ, RZ, R32 ;  /* 0x000000ffff057224 */ /* 0x000fe400078e0020 */
[----:B------:R-:W-:Y:S02]  /*2930*/  IMAD.MOV.U32 R36, RZ, RZ, R2 ;  /* 0x000000ffff247224 */ /* 0x000fe400078e0002 */
[----:B------:R-:W-:-:S07]  /*2940*/  IMAD.MOV.U32 R2, RZ, RZ, -0x1 ;  /* 0xffffffffff027424 */ /* 0x000fce00078e00ff */
[----:B------:R-:W-:Y:S05]  /*2950*/  WARPSYNC.COLLECTIVE R2, `(.L_x_3375) ;  /* 0x0000000002087348 */ /* 0x000fea0003c00000 */
[----:B------:R0:W1:Y:S02]  /*2960*/  SHFL.BFLY P0, R2, R5, R4, R3 ;  /* 0x0c00000405027389 */ /* 0x0000640000000003 */
[----:B01----:R-:W-:Y:S01]  /*2970*/  ENDCOLLECTIVE ;  /* 0x000000000000791b */ /* 0x003fe20003800000 */
.L_x_3375:
[----:B------:R-:W-:Y:S01]  /*2980*/  IMAD.MOV.U32 R37, RZ, RZ, R2 ;  /* 0x000000ffff257224 */ /* 0x000fe200078e0002 */
[----:B------:R-:W-:Y:S06]  /*2990*/  BRA `(.L_x_3376) ;  /* 0xffffffe400547947 */ /* 0x000fec000383ffff */
.L_x_3349:
        /* <DEDUP_REMOVED lines=8> */
.L_x_3378:
[----:B------:R-:W-:Y:S05]  /*2a20*/  BSYNC B1 ;  /* 0x0000000000017941 */ /* 0x000fea0003800000 */
.L_x_3377:
        /* <DEDUP_REMOVED lines=10> */
.L_x_3379:
[----:B------:R-:W-:Y:S02]  /*2ad0*/  IMAD.MOV.U32 R5, RZ, RZ, R32 ;  /* 0x000000ffff057224 */ /* 0x000fe400078e0020 */
[----:B------:R-:W-:Y:S02]  /*2ae0*/  IMAD.MOV.U32 R34, RZ, RZ, R2 ;  /* 0x000000ffff227224 */ /* 0x000fe400078e0002 */
[----:B------:R-:W-:-:S07]  /*2af0*/  IMAD.MOV.U32 R2, RZ, RZ, -0x1 ;  /* 0xffffffffff027424 */ /* 0x000fce00078e00ff */
[----:B------:R-:W-:Y:S05]  /*2b00*/  WARPSYNC.COLLECTIVE R2, `(.L_x_3380) ;  /* 0x0000000002087348 */ /* 0x000fea0003c00000 */
[----:B------:R0:W1:Y:S02]  /*2b10*/  SHFL.BFLY P0, R2, R5, R4, R3 ;  /* 0x0c00000405027389 */ /* 0x0000640000000003 */
[----:B01----:R-:W-:Y:S01]  /*2b20*/  ENDCOLLECTIVE ;  /* 0x000000000000791b */ /* 0x003fe20003800000 */
.L_x_3380:
        /* <DEDUP_REMOVED lines=13> */
.L_x_3381:
[----:B------:R-:W-:Y:S02]  /*2c00*/  IMAD.MOV.U32 R5, RZ, RZ, R34 ;  /* 0x000000ffff057224 */ /* 0x000fe400078e0022 */
[----:B------:R-:W-:Y:S02]  /*2c10*/  IMAD.MOV.U32 R35, RZ, RZ, R2 ;  /* 0x000000ffff237224 */ /* 0x000fe400078e0002 */
[----:B------:R-:W-:-:S03]  /*2c20*/  IMAD.MOV.U32 R2, RZ, RZ, -0x1 ;  /* 0xffffffffff027424 */ /* 0x000fc600078e00ff */
[----:B------:R-:W-:-:S13]  /*2c30*/  FSETP.GEU.FTZ.AND P1, PT, R36, R35, PT ;  /* 0x000000232400720b */ /* 0x000fda0003f3e000 */
[----:B------:R-:W-:Y:S05]  /*2c40*/  WARPSYNC.COLLECTIVE R2, `(.L_x_3382) ;  /* 0x0000000002087348 */ /* 0x000fea0003c00000 */
[----:B------:R0:W1:Y:S02]  /*2c50*/  SHFL.BFLY P0, R2, R5, R4, R3 ;  /* 0x0c00000405027389 */ /* 0x0000640000000003 */
[----:B01----:R-:W-:Y:S01]  /*2c60*/  ENDCOLLECTIVE ;  /* 0x000000000000791b */ /* 0x003fe20003800000 */
.L_x_3382:
[----:B------:R-:W-:Y:S01]  /*2c70*/  @P1 FSETP.NEU.FTZ.AND P2, PT, R36, R35, PT ;  /* 0x000000232400120b */ /* 0x000fe20003f5d000 */
[----:B------:R-:W-:Y:S02]  /*2c80*/  IMAD.MOV.U32 R5, RZ, RZ, R31 ;  /* 0x000000ffff057224 */ /* 0x000fe400078e001f */
[----:B------:R-:W-:Y:S02]  /*2c90*/  IMAD.MOV.U32 R33, RZ, RZ, R2 ;  /* 0x000000ffff217224 */ /* 0x000fe400078e0002 */
[----:B------:R-:W-:-:S08]  /*2ca0*/  IMAD.MOV.U32 R2, RZ, RZ, -0x1 ;  /* 0xffffffffff027424 */ /* 0x000fd000078e00ff */
[----:B------:R-:W-:Y:S05]  /*2cb0*/  WARPSYNC.COLLECTIVE R2, `(.L_x_3383) ;  /* 0x0000000002087348 */ /* 0x000fea0003c00000 */
[----:B------:R0:W1:Y:S02]  /*2cc0*/  SHFL.BFLY P0, R2, R5, R4, R3 ;  /* 0x0c00000405027389 */ /* 0x0000640000000003 */
[----:B01----:R-:W-:Y:S01]  /*2cd0*/  ENDCOLLECTIVE ;  /* 0x000000000000791b */ /* 0x003fe20003800000 */
.L_x_3383:
        /* <DEDUP_REMOVED lines=13> */
.L_x_3384:
[----:B------:R-:W-:Y:S02]  /*2db0*/  IMAD.MOV.U32 R5, RZ, RZ, R33 ;  /* 0x000000ffff057224 */ /* 0x000fe400078e0021 */
[----:B------:R-:W-:Y:S02]  /*2dc0*/  IMAD.MOV.U32 R35, RZ, RZ, R2 ;  /* 0x000000ffff237224 */ /* 0x000fe400078e0002 */
[----:B------:R-:W-:-:S07]  /*2dd0*/  IMAD.MOV.U32 R2, RZ, RZ, -0x1 ;  /* 0xffffffffff027424 */ /* 0x000fce00078e00ff */
[----:B------:R-:W-:Y:S05]  /*2de0*/  WARPSYNC.COLLECTIVE R2, `(.L_x_3385) ;  /* 0x0000000002087348 */ /* 0x000fea0003c00000 */
[----:B------:R0:W1:Y:S02]  /*2df0*/  SHFL.BFLY P0, R2, R5, R4, R3 ;  /* 0x0c00000405027389 */ /* 0x0000640000000003 */
[----:B01----:R-:W-:Y:S01]  /*2e00*/  ENDCOLLECTIVE ;  /* 0x000000000000791b */ /* 0x003fe20003800000 */
.L_x_3385:
[----:B------:R-:W-:Y:S02]  /*2e10*/  IMAD.MOV.U32 R5, RZ, RZ, R36 ;  /* 0x000000ffff057224 */ /* 0x000fe400078e0024 */
[----:B------:R-:W-:Y:S02]  /*2e20*/  IMAD.MOV.U32 R31, RZ, RZ, R2 ;  /* 0x000000ffff1f7224 */ /* 0x000fe400078e0002 */
[----:B------:R-:W-:-:S07]  /*2e30*/  IMAD.MOV.U32 R2, RZ, RZ, -0x1 ;  /* 0xffffffffff027424 */ /* 0x000fce00078e00ff */
[----:B------:R-:W-:Y:S05]  /*2e40*/  WARPSYNC.COLLECTIVE R2, `(.L_x_3386) ;  /* 0x0000000002087348 */ /* 0x000fea0003c00000 */
[----:B------:R0:W1:Y:S02]  /*2e50*/  SHFL.BFLY P0, R2, R5, R4, R3 ;  /* 0x0c00000405027389 */ /* 0x0000640000000003 */
[----:B01----:R-:W-:Y:S01]  /*2e60*/  ENDCOLLECTIVE ;  /* 0x000000000000791b */ /* 0x003fe20003800000 */
.L_x_3386:
        /* <DEDUP_REMOVED lines=14> */
.L_x_3387:
[----:B------:R-:W-:Y:S02]  /*2f50*/  IMAD.MOV.U32 R5, RZ, RZ, R31 ;  /* 0x000000ffff057224 */ /* 0x000fe400078e001f */
[----:B------:R-:W-:Y:S02]  /*2f60*/  IMAD.MOV.U32 R35, RZ, RZ, R2 ;  /* 0x000000ffff237224 */ /* 0x000fe400078e0002 */
[----:B------:R-:W-:-:S03]  /*2f70*/  IMAD.MOV.U32 R2, RZ, RZ, -0x1 ;  /* 0xffffffffff027424 */ /* 0x000fc600078e00ff */
[----:B------:R-:W-:-:S13]  /*2f80*/  FSETP.GEU.FTZ.AND P2, PT, R32, R35, PT ;  /* 0x000000232000720b */ /* 0x000fda0003f5e000 */
[----:B------:R-:W-:Y:S05]  /*2f90*/  WARPSYNC.COLLECTIVE R2, `(.L_x_3388) ;  /* 0x0000000002087348 */ /* 0x000fea0003c00000 */
[----:B------:R0:W1:Y:S02]  /*2fa0*/  SHFL.BFLY P0, R2, R5, R4, R3 ;  /* 0x0c00000405027389 */ /* 0x0000640000000003 */
[----:B01----:R-:W-:Y:S01]  /*2fb0*/  ENDCOLLECTIVE ;  /* 0x000000000000791b */ /* 0x003fe20003800000 */
.L_x_3388:
[----:B------:R-:W-:Y:S01]  /*2fc0*/  @P2 FSETP.NEU.FTZ.AND P1, PT, R32, R35, PT ;  /* 0x000000232000220b */ /* 0x000fe20003f3d000 */
[----:B------:R-:W-:Y:S02]  /*2fd0*/  IMAD.MOV.U32 R5, RZ, RZ, R36 ;  /* 0x000000ffff057224 */ /* 0x000fe400078e0024 */
[----:B------:R-:W-:Y:S02]  /*2fe0*/  IMAD.MOV.U32 R34, RZ, RZ, R2 ;  /* 0x000000ffff227224 */ /* 0x000fe400078e0002 */
[----:B------:R-:W-:-:S08]  /*2ff0*/  IMAD.MOV.U32 R2, RZ, RZ, -0x1 ;  /* 0xffffffffff027424 */ /* 0x000fd000078e00ff */
[----:B------:R-:W-:Y:S05]  /*3000*/  WARPSYNC.COLLECTIVE R2, `(.L_x_3389) ;  /* 0x0000000002087348 */ /* 0x000fea0003c00000 */
[----:B------:R0:W1:Y:S02]  /*3010*/  SHFL.BFLY P0, R2, R5, R4, R3 ;  /* 0x0c00000405027389 */ /* 0x0000640000000003 */
[----:B01----:R-:W-:Y:S01]  /*3020*/  ENDCOLLECTIVE ;  /* 0x000000000000791b */ /* 0x003fe20003800000 */
.L_x_3389:
        /* <DEDUP_REMOVED lines=13> */
.L_x_3390:
[----:B------:R-:W-:Y:S02]  /*3100*/  IMAD.MOV.U32 R5, RZ, RZ, R34 ;  /* 0x000000ffff057224 */ /* 0x000fe400078e0022 */
[----:B------:R-:W-:Y:S02]  /*3110*/  IMAD.MOV.U32 R36, RZ, RZ, R2 ;  /* 0x000000ffff247224 */ /* 0x000fe400078e0002 */
[----:B------:R-:W-:-:S07]  /*3120*/  IMAD.MOV.U32 R2, RZ, RZ, -0x1 ;  /* 0xffffffffff027424 */ /* 0x000fce00078e00ff */
[----:B------:R-:W-:Y:S05]  /*3130*/  WARPSYNC.COLLECTIVE R2, `(.L_x_3391) ;  /* 0x0000000002087348 */ /* 0x000fea0003c00000 */
[----:B------:R0:W1:Y:S02]  /*3140*/  SHFL.BFLY P0, R2, R5, R4, R3 ;  /* 0x0c00000405027389 */ /* 0x0000640000000003 */
[----:B01----:R-:W-:Y:S01]  /*3150*/  ENDCOLLECTIVE ;  /* 0x000000000000791b */ /* 0x003fe20003800000 */
.L_x_3391:
[----:B------:R-:W-:Y:S02]  /*3160*/  IMAD.MOV.U32 R5, RZ, RZ, R32 ;  /* 0x000000ffff057224 */ /* 0x000fe400078e0020 */
[----:B------:R-:W-:Y:S02]  /*3170*/  IMAD.MOV.U32 R33, RZ, RZ, R2 ;  /* 0x000000ffff217224 */ /* 0x000fe400078e0002 */
[----:B------:R-:W-:-:S07]  /*3180*/  IMAD.MOV.U32 R2, RZ, RZ, -0x1 ;  /* 0xffffffffff027424 */ /* 0x000fce00078e00ff */
[----:B------:R-:W-:Y:S05]  /*3190*/  WARPSYNC.COLLECTIVE R2, `(.L_x_3392) ;  /* 0x0000000002087348 */ /* 0x000fea0003c00000 */
[----:B------:R0:W1:Y:S02]  /*31a0*/  SHFL.BFLY P0, R2, R5, R4, R3 ;  /* 0x0c00000405027389 */ /* 0x0000640000000003 */
[----:B01----:R-:W-:Y:S01]  /*31b0*/  ENDCOLLECTIVE ;  /* 0x000000000000791b */ /* 0x003fe20003800000 */
.L_x_3392:
[----:B------:R-:W-:Y:S01]  /*31c0*/  IMAD.MOV.U32 R37, RZ, RZ, R2 ;  /* 0x000000ffff257224 */ /* 0x000fe200078e0002 */
[----:B------:R-:W-:Y:S06]  /*31d0*/  BRA `(.L_x_3393) ;  /* 0xffffffe400cc7947 */ /* 0x000fec000383ffff */
.L_x_3394:
        /* <DEDUP_REMOVED lines=10> */
.L_x_12185:


//--------------------- .text._ZN4vllm3moe10topkGatingILi6ELi192ELi4ELi4ELi32Ei6__halfLNS0_11ScoringFuncE1EEEvPKT5_PKbPfiPT4_PiiiibPKf --------------------------
	.section	.text._ZN4vllm3moe10topkGatingILi6ELi192ELi4ELi4ELi32Ei6__halfLNS0_11ScoringFuncE1EEEvPKT5_PKbPfiPT4_PiiiibPKf,"ax",@progbits
	.align	128
        .global         _ZN4vllm3moe10topkGatingILi6ELi192ELi4ELi4ELi32Ei6__halfLNS0_11ScoringFuncE1EEEvPKT5_PKbPfiPT4_PiiiibPKf
        .type           _ZN4vllm3moe10topkGatingILi6ELi192ELi4ELi4ELi32Ei6__halfLNS0_11ScoringFuncE1EEEvPKT5_PKbPfiPT4_PiiiibPKf,@function
        .size           _ZN4vllm3moe10topkGatingILi6ELi192ELi4ELi4ELi32Ei6__halfLNS0_11ScoringFuncE1EEEvPKT5_PKbPfiPT4_PiiiibPKf,(.L_x_12186 - _ZN4vllm3moe10topkGatingILi6ELi192ELi4ELi4ELi32Ei6__halfLNS0_11ScoringFuncE1EEEvPKT5_PKbPfiPT4_PiiiibPKf)
        .other          _ZN4vllm3moe10topkGatingILi6ELi192ELi4ELi4ELi32Ei6__halfLNS0_11ScoringFuncE1EEEvPKT5_PKbPfiPT4_PiiiibPKf,@"STO_CUDA_ENTRY STV_DEFAULT"
_ZN4vllm3moe10topkGatingILi6ELi192ELi4ELi4ELi32Ei6__halfLNS0_11ScoringFuncE1EEEvPKT5_PKbPfiPT4_PiiiibPKf:
.text._ZN4vllm3moe10topkGatingILi6ELi192ELi4ELi4ELi32Ei6__halfLNS0_11ScoringFuncE1EEEvPKT5_PKbPfiPT4_PiiiibPKf:
        /* <DEDUP_REMOVED lines=109> */
.L_x_3403:
        /* <DEDUP_REMOVED lines=70> */
.L_x_3431:
        /* <DEDUP_REMOVED lines=28> */
.L_x_3399:
[----:B------:R-:W-:Y:S05]  /*0cf0*/  BSYNC B1 ;  /* 0x0000000000017941 */ /* 0x000fea0003800000 */
.L_x_3398:
        /* <DEDUP_REMOVED lines=32> */
.L_x_3402:
[----:B------:R-:W-:Y:S05]  /*0f00*/  BSYNC B1 ;  /* 0x0000000000017941 */ /* 0x000fea0003800000 */
.L_x_3401:
[----:B------:R-:W-:Y:S05]  /*0f10*/  BRA `(.L_x_3403) ;  /* 0xfffffff400ec7947 */ /* 0x000fea000383ffff */
.L_x_3396:
[----:B------:R-:W-:Y:S01]  /*0f20*/  IMAD.MOV.U32 R0, RZ, RZ, RZ ;  /* 0x000000ffff007224 */ /* 0x000fe200078e00ff */
[----:B------:R-:W-:Y:S01]  /*0f30*/  ULDC UR10, c[0x0][0x228] ;  /* 0x00008a00000a7ab9 */ /* 0x000fe20000000800 */
[----:B------:R-:W-:Y:S01]  /*0f40*/  ULDC UR11, c[0x0][0x240] ;  /* 0x00009000000b7ab9 */ /* 0x000fe20000000800 */
[----:B------:R-:W-:Y:S01]  /*0f50*/  ULDC UR5, c[0x0][0x248] ;  /* 0x0000920000057ab9 */ /* 0x000fe20000000800 */
[----:B------:R-:W-:-:S05]  /*0f60*/  ULDC.64 UR8, c[0x0][0x240] ;  /* 0x0000900000087ab9 */ /* 0x000fca0000000a00 */
.L_x_3409:
        /* <DEDUP_REMOVED lines=70> */
.L_x_3448:
        /* <DEDUP_REMOVED lines=27> */
.L_x_3406:
[----:B------:R-:W-:Y:S05]  /*1580*/  BSYNC B1 ;  /* 0x0000000000017941 */ /* 0x000fea0003800000 */
.L_x_3405:
        /* <DEDUP_REMOVED lines=32> */
.L_x_3408:
[----:B------:R-:W-:Y:S05]  /*1790*/  BSYNC B1 ;  /* 0x0000000000017941 */ /* 0x000fea0003800000 */
.L_x_3407:
[----:B------:R-:W-:Y:S05]  /*17a0*/  BRA `(.L_x_3409) ;  /* 0xfffffff400f07947 */ /* 0x000fea000383ffff */
.L_x_3400:
[----:B------:R-:W-:Y:S05]  /*17b0*/  BSYNC B0 ;  /* 0x0000000000007941 */ /* 0x000fea0003800000 */
.L_x_3395:
        /* <DEDUP_REMOVED lines=20> */
.L_x_3412:
        /* <DEDUP_REMOVED lines=18> */
.L_x_3411:
[----:B------:R-:W-:Y:S05]  /*1a20*/  BSYNC B0 ;  /* 0x0000000000007941 */ /* 0x000fea0003800000 */
.L_x_3410:
        /* <DEDUP_REMOVED lines=11> */
.L_x_3414:
        /* <DEDUP_REMOVED lines=11> */
.L_x_3413:
[----:B------:R-:W-:Y:S05]  /*1b90*/  EXIT ;  /* 0x000000000000794d */ /* 0x000fea0003800000 */
.L_x_3397:
        /* <DEDUP_REMOVED lines=8> */
.L_x_3416:
[----:B------:R-:W-:Y:S05]  /*1c20*/  BSYNC B1 ;  /* 0x0000000000017941 */ /* 0x000fea0003800000 */
.L_x_3415:
        /* <DEDUP_REMOVED lines=10> */
.L_x_3417:
[----:B------:R-:W-:Y:S02]  /*1cd0*/  IMAD.MOV.U32 R5, RZ, RZ, R27 ;  /* 0x000000ffff057224 */ /* 0x000fe400078e001b */
[----:B------:R-:W-:Y:S02]  /*1ce0*/  IMAD.MOV.U32 R24, RZ, RZ, R2 ;  /* 0x000000ffff187224 */ /* 0x000fe400078e0002 */
[----:B------:R-:W-:-:S07]  /*1cf0*/  IMAD.MOV.U32 R2, RZ, RZ, -0x1 ;  /* 0xffffffffff027424 */ /* 0x000fce00078e00ff */
[----:B------:R-:W-:Y:S05]  /*1d00*/  WARPSYNC.COLLECTIVE R2, `(.L_x_3418) ;  /* 0x0000000002087348 */ /* 0x000fea0003c00000 */
[----:B------:R0:W1:Y:S02]  /*1d10*/  SHFL.BFLY P0, R2, R5, R4, R3 ;  /* 0x0c00000405027389 */ /* 0x0000640000000003 */
[----:B01----:R-:W-:Y:S01]  /*1d20*/  ENDCOLLECTIVE ;  /* 0x000000000000791b */ /* 0x003fe20003800000 */
.L_x_3418:
        /* <DEDUP_REMOVED lines=13> */
.L_x_3419:
[----:B------:R-:W-:Y:S02]  /*1e00*/  IMAD.MOV.U32 R5, RZ, RZ, R25 ;  /* 0x000000ffff057224 */ /* 0x000fe400078e0019 */
[----:B------:R-:W-:Y:S02]  /*1e10*/  IMAD.MOV.U32 R0, RZ, RZ, R2 ;  /* 0x000000ffff007224 */ /* 0x000fe400078e0002 */
[----:B------:R-:W-:-:S03]  /*1e20*/  IMAD.MOV.U32 R2, RZ, RZ, -0x1 ;  /* 0xffffffffff027424 */ /* 0x000fc600078e00ff */
[----:B------:R-:W-:-:S13]  /*1e30*/  FSETP.GEU.FTZ.AND P1, PT, R29, R0, PT ;  /* 0x000000001d00720b */ /* 0x000fda0003f3e000 */
[----:B------:R-:W-:Y:S05]  /*1e40*/  WARPSYNC.COLLECTIVE R2, `(.L_x_3420) ;  /* 0x0000000002087348 */ /* 0x000fea0003c00000 */
[----:B------:R0:W1:Y:S02]  /*1e50*/  SHFL.BFLY P0, R2, R5, R4, R3 ;  /* 0x0c00000405027389 */ /* 0x0000640000000003 */
[----:B01----:R-:W-:Y:S01]  /*1e60*/  ENDCOLLECTIVE ;  /* 0x000000000000791b */ /* 0x003fe20003800000 */
.L_x_3420:
[----:B------:R-:W-:Y:S01]  /*1e70*/  @P1 FSETP.NEU.FTZ.AND P2, PT, R29, R0, PT ;  /* 0x000000001d00120b */ /* 0x000fe20003f5d000 */
[----:B------:R-:W-:Y:S02]  /*1e80*/  IMAD.MOV.U32 R5, RZ, RZ, R28 ;  /* 0x000000ffff057224 */ /* 0x000fe400078e001c */
[----:B------:R-:W-:Y:S02]  /*1e90*/  IMAD.MOV.U32 R24, RZ, RZ, R2 ;  /* 0x000000ffff187224 */ /* 0x000fe400078e0002 */
[----:B------:R-:W-:-:S08]  /*1ea0*/  IMAD.MOV.U32 R2, RZ, RZ, -0x1 ;  /* 0xffffffffff027424 */ /* 0x000fd000078e00ff */
[----:B------:R-:W-:Y:S05]  /*1eb0*/  WARPSYNC.COLLECTIVE R2, `(.L_x_3421) ;  /* 0x0000000002087348 */ /* 0x000fea0003c00000 */
[----:B------:R0:W1:Y:S02]  /*1ec0*/  SHFL.BFLY P0, R2, R5, R4, R3 ;  /* 0x0c00000405027389 */ /* 0x0000640000000003 */
[----:B01----:R-:W-:Y:S01]  /*1ed0*/  ENDCOLLECTIVE ;  /* 0x000000000000791b */ /* 0x003fe20003800000 */
.L_x_3421:
        /* <DEDUP_REMOVED lines=13> */
.L_x_3422:
[----:B------:R-:W-:Y:S02]  /*1fb0*/  IMAD.MOV.U32 R5, RZ, RZ, R24 ;  /* 0x000000ffff057224 */ /* 0x000fe400078e0018 */
[----:B------:R-:W-:Y:S02]  /*1fc0*/  IMAD.MOV.U32 R27, RZ, RZ, R2 ;  /* 0x000000ffff1b7224 */ /* 0x000fe400078e0002 */
[----:B------:R-:W-:-:S07]  /*1fd0*/  IMAD.MOV.U32 R2, RZ, RZ, -0x1 ;  /* 0xffffffffff027424 */ /* 0x000fce00078e00ff */
[----:B------:R-:W-:Y:S05]  /*1fe0*/  WARPSYNC.COLLECTIVE R2, `(.L_x_3423) ;  /* 0x0000000002087348 */ /* 0x000fea0003c00000 */
[----:B------:R0:W1:Y:S02]  /*1ff0*/  SHFL.BFLY P0, R2, R5, R4, R3 ;  /* 0x0c00000405027389 */ /* 0x0000640000000003 */
[----:B01----:R-:W-:Y:S01]  /*2000*/  ENDCOLLECTIVE ;  /* 0x000000000000791b */ /* 0x003fe20003800000 */
.L_x_3423:
[----:B------:R-:W-:Y:S02]  /*2010*/  IMAD.MOV.U32 R5, RZ, RZ, R29 ;  /* 0x000000ffff057224 */ /* 0x000fe400078e001d */
[----:B------:R-:W-:Y:S02]  /*2020*/  IMAD.MOV.U32 R28, RZ, RZ, R2 ;  /* 0x000000ffff1c7224 */ /* 0x000fe400078e0002 */
[----:B------:R-:W-:-:S07]  /*2030*/  IMAD.MOV.U32 R2, RZ, RZ, -0x1 ;  /* 0xffffffffff027424 */ /* 0x000fce00078e00ff */
[----:B------:R-:W-:Y:S05]  /*2040*/  WARPSYNC.COLLECTIVE R2, `(.L_x_3424) ;  /* 0x0000000002087348 */ /* 0x000fea0003c00000 */
[----:B------:R0:W1:Y:S02]  /*2050*/  SHFL.BFLY P0, R2, R5, R4, R3 ;  /* 0x0c00000405027389 */ /* 0x0000640000000003 */
[----:B01----:R-:W-:Y:S01]  /*2060*/  ENDCOLLECTIVE ;  /* 0x000000000000791b */ /* 0x003fe20003800000 */
.L_x_3424:
        /* <DEDUP_REMOVED lines=13> */
.L_x_3425:
[----:B------:R-:W-:Y:S02]  /*2140*/  IMAD.MOV.U32 R5, RZ, RZ, R28 ;  /* 0x000000ffff057224 */ /* 0x000fe400078e001c */
[----:B------:R-:W-:Y:S02]  /*2150*/  IMAD.MOV.U32 R27, RZ, RZ, R2 ;  /* 0x000000ffff1b7224 */ /* 0x000fe400078e0002 */
[----:B------:R-:W-:-:S03]  /*2160*/  IMAD.MOV.U32 R2, RZ, RZ, -0x1 ;  /* 0xffffffffff027424 */ /* 0x000fc600078e00ff */
[----:B------:R-:W-:-:S13]  /*2170*/  FSETP.GEU.FTZ.AND P2, PT, R0, R27, PT ;  /* 0x0000001b0000720b */ /* 0x000fda0003f5e000 */
[----:B------:R-:W-:Y:S05]  /*2180*/  WARPSYNC.COLLECTIVE R2, `(.L_x_3426) ;  /* 0x0000000002087348 */ /* 0x000fea0003c00000 */
[----:B------:R0:W1:Y:S02]  /*2190*/  SHFL.BFLY P0, R2, R5, R4, R3 ;  /* 0x0c00000405027389 */ /* 0x0000640000000003 */
[----:B01----:R-:W-:Y:S01]  /*21a0*/  ENDCOLLECTIVE ;  /* 0x000000000000791b */ /* 0x003fe20003800000 */
.L_x_3426:
[----:B------:R-:W-:Y:S01]  /*21b0*/  @P2 FSETP.NEU.FTZ.AND P1, PT, R0, R27, PT ;  /* 0x0000001b0000220b */ /* 0x000fe20003f3d000 */
[----:B------:R-:W-:Y:S02]  /*21c0*/  IMAD.MOV.U32 R5, RZ, RZ, R29 ;  /* 0x000000ffff057224 */ /* 0x000fe400078e001d */
[----:B------:R-:W-:Y:S02]  /*21d0*/  IMAD.MOV.U32 R25, RZ, RZ, R2 ;  /* 0x000000ffff197224 */ /* 0x000fe400078e0002 */
[----:B------:R-:W-:-:S08]  /*21e0*/  IMAD.MOV.U32 R2, RZ, RZ, -0x1 ;  /* 0xffffffffff027424 */ /* 0x000fd000078e00ff */
[----:B------:R-:W-:Y:S05]  /*21f0*/  WARPSYNC.COLLECTIVE R2, `(.L_x_3427) ;  /* 0x0000000002087348 */ /* 0x000fea0003c00000 */
[----:B------:R0:W1:Y:S02]  /*2200*/  SHFL.BFLY P0, R2, R5, R4, R3 ;  /* 0x0c00000405027389 */ /* 0x0000640000000003 */
[----:B01----:R-:W-:Y:S01]  /*2210*/  ENDCOLLECTIVE ;  /* 0x000000000000791b */ /* 0x003fe20003800000 */
.L_x_3427:
        /* <DEDUP_REMOVED lines=12> */
.L_x_3428:
[----:B------:R-:W-:Y:S02]  /*22e0*/  IMAD.MOV.U32 R5, RZ, RZ, R25 ;  /* 0x000000ffff057224 */ /* 0x000fe400078e0019 */
[----:B------:R-:W-:Y:S02]  /*22f0*/  IMAD.MOV.U32 R29, RZ, RZ, R2 ;  /* 0x000000ffff1d7224 */ /* 0x000fe400078e0002 */
[----:B------:R-:W-:-:S07]  /*2300*/  IMAD.MOV.U32 R2, RZ, RZ, -0x1 ;  /* 0xffffffffff027424 */ /* 0x000fce00078e00ff */
[----:B------:R-:W-:Y:S05]  /*2310*/  WARPSYNC.COLLECTIVE R2, `(.L_x_3429) ;  /* 0x0000000002087348 */ /* 0x000fea0003c00000 */
[----:B------:R0:W1:Y:S02]  /*2320*/  SHFL.BFLY P0, R2, R5, R4, R3 ;  /* 0x0c00000405027389 */ /* 0x0000640000000003 */
[----:B01----:R-:W-:Y:S01]  /*2330*/  ENDCOLLECTIVE ;  /* 0x000000000000791b */ /* 0x003fe20003800000 */
.L_x_3429:
[----:B------:R-:W-:Y:S02]  /*2340*/  IMAD.MOV.U32 R5, RZ, RZ, R0 ;  /* 0x000000ffff057224 */ /* 0x000fe400078e0000 */
[----:B------:R-:W-:Y:S02]  /*2350*/  IMAD.MOV.U32 R24, RZ, RZ, R2 ;  /* 0x000000ffff187224 */ /* 0x000fe400078e0002 */
[----:B------:R-:W-:-:S07]  /*2360*/  IMAD.MOV.U32 R2, RZ, RZ, -0x1 ;  /* 0xffffffffff027424 */ /* 0x000fce00078e00ff */
[----:B------:R-:W-:Y:S05]  /*2370*/  WARPSYNC.COLLECTIVE R2, `(.L_x_3430) ;  /* 0x0000000002087348 */ /* 0x000fea0003c00000 */
[----:B------:R0:W1:Y:S02]  /*2380*/  SHFL.BFLY P0, R2, R5, R4, R3 ;  /* 0x0c00000405027389 */ /* 0x0000640000000003 */
[----:B01----:R-:W-:Y:S01]  /*2390*/  ENDCOLLECTIVE ;  /* 0x000000000000791b */ /* 0x003fe20003800000 */
.L_x_3430:
[----:B------:R-:W-:Y:S01]  /*23a0*/  IMAD.MOV.U32 R28, RZ, RZ, R2 ;  /* 0x000000ffff1c7224 */ /* 0x000fe200078e0002 */
[----:B------:R-:W-:Y:S06]  /*23b0*/  BRA `(.L_x_3431) ;  /* 0xffffffe400dc7947 */ /* 0x000fec000383ffff */
.L_x_3404:
        /* <DEDUP_REMOVED lines=8> */
.L_x_3433:
[----:B------:R-:W-:Y:S05]  /*2440*/  BSYNC B1 ;  /* 0x0000000000017941 */ /* 0x000fea0003800000 */
.L_x_3432:
        /* <DEDUP_REMOVED lines=10> */
.L_x_3434:
[----:B------:R-:W-:Y:S02]  /*24f0*/  IMAD.MOV.U32 R5, RZ, RZ, R25 ;  /* 0x000000ffff057224 */ /* 0x000fe400078e0019 */
[----:B------:R-:W-:Y:S02]  /*2500*/  IMAD.MOV.U32 R27, RZ, RZ, R2 ;  /* 0x000000ffff1b7224 */ /* 0x000fe400078e0002 */
[----:B------:R-:W-:-:S07]  /*2510*/  IMAD.MOV.U32 R2, RZ, RZ, -0x1 ;  /* 0xffffffffff027424 */ /* 0x000fce00078e00ff */
[----:B------:R-:W-:Y:S05]  /*2520*/  WARPSYNC.COLLECTIVE R2, `(.L_x_3435) ;  /* 0x0000000002087348 */ /* 0x000fea0003c00000 */
[----:B------:R0:W1:Y:S02]  /*2530*/  SHFL.BFLY P0, R2, R5, R4, R3 ;  /* 0x0c00000405027389 */ /* 0x0000640000000003 */
[----:B01----:R-:W-:Y:S01]  /*2540*/  ENDCOLLECTIVE ;  /* 0x000000000000791b */ /* 0x003fe20003800000 */
.L_x_3435:
        /* <DEDUP_REMOVED lines=13> */
.L_x_3436:
[----:B------:R-:W-:Y:S02]  /*2620*/  IMAD.MOV.U32 R5, RZ, RZ, R27 ;  /* 0x000000ffff057224 */ /* 0x000fe400078e001b */
[----:B------:R-:W-:Y:S02]  /*2630*/  IMAD.MOV.U32 R24, RZ, RZ, R2 ;  /* 0x000000ffff187224 */ /* 0x000fe400078e0002 */
[----:B------:R-:W-:-:S03]  /*2640*/  IMAD.MOV.U32 R2, RZ, RZ, -0x1 ;  /* 0xffffffffff027424 */ /* 0x000fc600078e00ff */
[----:B------:R-:W-:-:S13]  /*2650*/  FSETP.GEU.FTZ.AND P1, PT, R29, R24, PT ;  /* 0x000000181d00720b */ /* 0x000fda0003f3e000 */
[----:B------:R-:W-:Y:S05]  /*2660*/  WARPSYNC.COLLECTIVE R2, `(.L_x_3437) ;  /* 0x0000000002087348 */ /* 0x000fea0003c00000 */
[----:B------:R0:W1:Y:S02]  /*2670*/  SHFL.BFLY P0, R2, R5, R4, R3 ;  /* 0x0c00000405027389 */ /* 0x0000640000000003 */
[----:B01----:R-:W-:Y:S01]  /*2680*/  ENDCOLLECTIVE ;  /* 0x000000000000791b */ /* 0x003fe20003800000 */
.L_x_3437:
[----:B------:R-:W-:Y:S01]  /*2690*/  @P1 FSETP.NEU.FTZ.AND P2, PT, R29, R24, PT ;  /* 0x000000181d00120b */ /* 0x000fe20003f5d000 */
[----:B------:R-:W-:Y:S02]  /*26a0*/  IMAD.MOV.U32 R5, RZ, RZ, R26 ;  /* 0x000000ffff057224 */ /* 0x000fe400078e001a */
[----:B------:R-:W-:Y:S02]  /*26b0*/  IMAD.MOV.U32 R28, RZ, RZ, R2 ;  /* 0x000000ffff1c7224 */ /* 0x000fe400078e0002 */
[----:B------:R-:W-:-:S08]  /*26c0*/  IMAD.MOV.U32 R2, RZ, RZ, -0x1 ;  /* 0xffffffffff027424 */ /* 0x000fd000078e00ff */
[----:B------:R-:W-:Y:S05]  /*26d0*/  WARPSYNC.COLLECTIVE R2, `(.L_x_3438) ;  /* 0x0000000002087348 */ /* 0x000fea0003c00000 */
[----:B------:R0:W1:Y:S02]  /*26e0*/  SHFL.BFLY P0, R2, R5, R4, R3 ;  /* 0x0c00000405027389 */ /* 0x0000640000000003 */
[----:B01----:R-:W-:Y:S01]  /*26f0*/  ENDCOLLECTIVE ;  /* 0x000000000000791b */ /* 0x003fe20003800000 */
.L_x_3438:
        /* <DEDUP_REMOVED lines=13> */
.L_x_3439:
[----:B------:R-:W-:Y:S02]  /*27d0*/  IMAD.MOV.U32 R5, RZ, RZ, R28 ;  /* 0x000000ffff057224 */ /* 0x000fe400078e001c */
[----:B------:R-:W-:Y:S02]  /*27e0*/  IMAD.MOV.U32 R25, RZ, RZ, R2 ;  /* 0x000000ffff197224 */ /* 0x000fe400078e0002 */
[----:B------:R-:W-:-:S07]  /*27f0*/  IMAD.MOV.U32 R2, RZ, RZ, -0x1 ;  /* 0xffffffffff027424 */ /* 0x000fce00078e00ff */
[----:B------:R-:W-:Y:S05]  /*2800*/  WARPSYNC.COLLECTIVE R2, `(.L_x_3440) ;  /* 0x0000000002087348 */ /* 0x000fea0003c00000 */
[----:B------:R0:W1:Y:S02]  /*2810*/  SHFL.BFLY P0, R2, R5, R4, R3 ;  /* 0x0c00000405027389 */ /* 0x0000640000000003 */
[----:B01----:R-:W-:Y:S01]  /*2820*/  ENDCOLLECTIVE ;  /* 0x000000000000791b */ /* 0x003fe20003800000 */
.L_x_3440:
[----:B------:R-:W-:Y:S02]  /*2830*/  IMAD.MOV.U32 R5, RZ, RZ, R29 ;  /* 0x000000ffff057224 */ /* 0x000fe400078e001d */
[----:B------:R-:W-:Y:S02]  /*2840*/  IMAD.MOV.U32 R26, RZ, RZ, R2 ;  /* 0x000000ffff1a7224 */ /* 0x000fe400078e0002 */
[----:B------:R-:W-:-:S07]  /*2850*/  IMAD.MOV.U32 R2, RZ, RZ, -0x1 ;  /* 0xffffffffff027424 */ /* 0x000fce00078e00ff */
[----:B------:R-:W-:Y:S05]  /*2860*/  WARPSYNC.COLLECTIVE R2, `(.L_x_3441) ;  /* 0x0000000002087348 */ /* 0x000fea0003c00000 */
[----:B------:R0:W1:Y:S02]  /*2870*/  SHFL.BFLY P0, R2, R5, R4, R3 ;  /* 0x0c00000405027389 */ /* 0x0000640000000003 */
[----:B01----:R-:W-:Y:S01]  /*2880*/  ENDCOLLECTIVE ;  /* 0x000000000000791b */ /* 0x003fe20003800000 */
.L_x_3441:
        /* <DEDUP_REMOVED lines=13> */
.L_x_3442:
[----:B------:R-:W-:Y:S02]  /*2960*/  IMAD.MOV.U32 R5, RZ, RZ, R26 ;  /* 0x000000ffff057224 */ /* 0x000fe400078e001a */
[----:B------:R-:W-:Y:S02]  /*2970*/  IMAD.MOV.U32 R25, RZ, RZ, R2 ;  /* 0x000000ffff197224 */ /* 0x000fe400078e0002 */
[----:B------:R-:W-:-:S03]  /*2980*/  IMAD.MOV.U32 R2, RZ, RZ, -0x1 ;  /* 0xffffffffff027424 */ /* 0x000fc600078e00ff */
[----:B------:R-:W-:-:S13]  /*2990*/  FSETP.GEU.FTZ.AND P2, PT, R24, R25, PT ;  /* 0x000000191800720b */ /* 0x000fda0003f5e000 */
[----:B------:R-:W-:Y:S05]  /*29a0*/  WARPSYNC.COLLECTIVE R2, `(.L_x_3443) ;  /* 0x0000000002087348 */ /* 0x000fea0003c00000 */
[----:B------:R0:W1:Y:S02]  /*29b0*/  SHFL.BFLY P0, R2, R5, R4, R3 ;  /* 0x0c00000405027389 */ /* 0x0000640000000003 */
[----:B01----:R-:W-:Y:S01]  /*29c0*/  ENDCOLLECTIVE ;  /* 0x000000000000791b */ /* 0x003fe20003800000 */
.L_x_3443:
[----:B------:R-:W-:Y:S01]  /*29d0*/  @P2 FSETP.NEU.FTZ.AND P1, PT, R24, R25, PT ;  /* 0x000000191800220b */ /* 0x000fe20003f3d000 */
[----:B------:R-:W-:Y:S02]  /*29e0*/  IMAD.MOV.U32 R5, RZ, RZ, R29 ;  /* 0x000000ffff057224 */ /* 0x000fe400078e001d */
[----:B------:R-:W-:Y:S02]  /*29f0*/  IMAD.MOV.U32 R27, RZ, RZ, R2 ;  /* 0x000000ffff1b7224 */ /* 0x000fe400078e0002 */
[----:B------:R-:W-:-:S08]  /*2a00*/  IMAD.MOV.U32 R2, RZ, RZ, -0x1 ;  /* 0xffffffffff027424 */ /* 0x000fd000078e00ff */
[----:B------:R-:W-:Y:S05]  /*2a10*/  WARPSYNC.COLLECTIVE R2, `(.L_x_3444) ;  /* 0x0000000002087348 */ /* 0x000fea0003c00000 */
[----:B------:R0:W1:Y:S02]  /*2a20*/  SHFL.BFLY P0, R2, R5, R4, R3 ;  /* 0x0c00000405027389 */ /* 0x0000640000000003 */
[----:B01----:R-:W-:Y:S01]  /*2a30*/  ENDCOLLECTIVE ;  /* 0x000000000000791b */ /* 0x003fe20003800000 */
.L_x_3444:
        /* <DEDUP_REMOVED lines=12> */
.L_x_3445:
[----:B------:R-:W-:Y:S02]  /*2b00*/  IMAD.MOV.U32 R5, RZ, RZ, R27 ;  /* 0x000000ffff057224 */ /* 0x000fe400078e001b */
[----:B------:R-:W-:Y:S02]  /*2b10*/  IMAD.MOV.U32 R29, RZ, RZ, R2 ;  /* 0x000000ffff1d7224 */ /* 0x000fe400078e0002 */
[----:B------:R-:W-:-:S07]  /*2b20*/  IMAD.MOV.U32 R2, RZ, RZ, -0x1 ;  /* 0xffffffffff027424 */ /* 0x000fce00078e00ff */
[----:B------:R-:W-:Y:S05]  /*2b30*/  WARPSYNC.COLLECTIVE R2, `(.L_x_3446) ;  /* 0x0000000002087348 */ /* 0x000fea0003c00000 */
[----:B------:R0:W1:Y:S02]  /*2b40*/  SHFL.BFLY P0, R2, R5, R4, R3 ;  /* 0x0c00000405027389 */ /* 0x0000640000000003 */
[----:B01----:R-:W-:Y:S01]  /*2b50*/  ENDCOLLECTIVE ;  /* 0x000000000000791b */ /* 0x003fe20003800000 */
.L_x_3446:
[----:B------:R-:W-:Y:S02]  /*2b60*/  IMAD.MOV.U32 R5, RZ, RZ, R24 ;  /* 0x000000ffff057224 */ /* 0x000fe400078e0018 */
[----:B------:R-:W-:Y:S02]  /*2b70*/  IMAD.MOV.U32 R28, RZ, RZ, R2 ;  /* 0x000000ffff1c7224 */ /* 0x000fe400078e0002 */
[----:B------:R-:W-:-:S07]  /*2b80*/  IMAD.MOV.U32 R2, RZ, RZ, -0x1 ;  /* 0xffffffffff027424 */ /* 0x000fce00078e00ff */
[----:B------:R-:W-:Y:S05]  /*2b90*/  WARPSYNC.COLLECTIVE R2, `(.L_x_3447) ;  /* 0x0000000002087348 */ /* 0x000fea0003c00000 */
[----:B------:R0:W1:Y:S02]  /*2ba0*/  SHFL.BFLY P0, R2, R5, R4, R3 ;  /* 0x0c00000405027389 */ /* 0x0000640000000003 */
[----:B01----:R-:W-:Y:S01]  /*2bb0*/  ENDCOLLECTIVE ;  /* 0x000000000000791b */ /* 0x003fe20003800000 */
.L_x_3447:
[----:B------:R-:W-:Y:S01]  /*2bc0*/  IMAD.MOV.U32 R26, RZ, RZ, R2 ;  /* 0x000000ffff1a7224 */ /* 0x000fe200078e0002 */
[----:B------:R-:W-:Y:S06]  /*2bd0*/  BRA `(.L_x_3448) ;  /* 0xffffffe400fc7947 */ /* 0x000fec000383ffff */
.L_x_3449:
        /* <DEDUP_REMOVED lines=10> */
.L_x_12186:


//--------------------- .text._ZN4vllm3moe10topkGatingILi16ELi512ELi4ELi16ELi32Ei6__halfLNS0_11ScoringFuncE1EEEvPKT5_PKbPfiPT4_PiiiibPKf --------------------------
	.section	.text._ZN4vllm3moe10topkGatingILi16ELi512ELi4ELi16ELi32Ei6__halfLNS0_11ScoringFuncE1EEEvPKT5_PKbPfiPT4_PiiiibPKf,"ax",@progbits
	.align	128
        .global         _ZN4vllm3moe10topkGatingILi16ELi512ELi4ELi16ELi32Ei6__halfLNS0_11ScoringFuncE1EEEvPKT5_PKbPfiPT4_PiiiibPKf
        .type           _ZN4vllm3moe10topkGatingILi16ELi512ELi4ELi16ELi32Ei6__halfLNS0_11ScoringFuncE1EEEvPKT5_PKbPfiPT4_PiiiibPKf,@function
        .size           _ZN4vllm3moe10topkGatingILi16ELi512ELi4ELi16ELi32Ei6__halfLNS0_11ScoringFuncE1EEEvPKT5_PKbPfiPT4_PiiiibPKf,(.L_x_12187 - _ZN4vllm3moe10topkGatingILi16ELi512ELi4ELi16ELi32Ei6__halfLNS0_11ScoringFuncE1EEEvPKT5_PKbPfiPT4_PiiiibPKf)
        .other          _ZN4vllm3moe10topkGatingILi16ELi512ELi4ELi16ELi32Ei6__halfLNS0_11ScoringFuncE1EEEvPKT5_PKbPfiPT4_PiiiibPKf,@"STO_CUDA_ENTRY STV_DEFAULT"
_ZN4vllm3moe10topkGatingILi16ELi512ELi4ELi16ELi32Ei6__halfLNS0_11ScoringFuncE1EEEvPKT5_PKbPfiPT4_PiiiibPKf:
.text._ZN4vllm3moe10topkGatingILi16ELi512ELi4ELi16ELi32Ei6__halfLNS0_11ScoringFuncE1EEEvPKT5_PKbPfiPT4_PiiiibPKf:
        /* <DEDUP_REMOVED lines=178> */
.L_x_3450:
        /* <DEDUP_REMOVED lines=16> */
.L_x_3451:
        /* <DEDUP_REMOVED lines=16> */
.L_x_3460:
        /* <DEDUP_REMOVED lines=110> */
.L_x_3488:
        /* <DEDUP_REMOVED lines=28> */
.L_x_3456:
[----:B------:R-:W-:Y:S05]  /*15c0*/  BSYNC B1 ;  /* 0x0000000000017941 */ /* 0x000fea0003800000 */
.L_x_3455:
        /* <DEDUP_REMOVED lines=52> */
.L_x_3459:
[----:B------:R-:W-:Y:S05]  /*1910*/  BSYNC B1 ;  /* 0x0000000000017941 */ /* 0x000fea0003800000 */
.L_x_3458:
[----:B------:R-:W-:Y:S05]  /*1920*/  BRA `(.L_x_3460) ;  /* 0xfffffff000fc7947 */ /* 0x000fea000383ffff */
.L_x_3453:
[----:B------:R-:W-:Y:S01]  /*1930*/  IMAD.MOV.U32 R43, RZ, RZ, RZ ;  /* 0x000000ffff2b7224 */ /* 0x000fe200078e00ff */
[----:B------:R-:W-:Y:S01]  /*1940*/  ULDC UR10, c[0x0][0x228] ;  /* 0x00008a00000a7ab9 */ /* 0x000fe20000000800 */
[----:B------:R-:W-:Y:S01]  /*1950*/  ULDC UR11, c[0x0][0x240] ;  /* 0x00009000000b7ab9 */ /* 0x000fe20000000800 */
[----:B------:R-:W-:Y:S01]  /*1960*/  ULDC UR5, c[0x0][0x248] ;  /* 0x0000920000057ab9 */ /* 0x000fe20000000800 */
[----:B------:R-:W-:-:S05]  /*1970*/  ULDC.64 UR8, c[0x0][0x240] ;  /* 0x0000900000087ab9 */ /* 0x000fca0000000a00 */
.L_x_3466:
        /* <DEDUP_REMOVED lines=110> */
.L_x_3505:
        /* <DEDUP_REMOVED lines=27> */
.L_x_3463:
[----:B------:R-:W-:Y:S05]  /*2210*/  BSYNC B1 ;  /* 0x0000000000017941 */ /* 0x000fea0003800000 */
.L_x_3462:
        /* <DEDUP_REMOVED lines=52> */
.L_x_3465:
[----:B------:R-:W-:Y:S05]  /*2560*/  BSYNC B1 ;  /* 0x0000000000017941 */ /* 0x000fea0003800000 */
.L_x_3464:
[----:B------:R-:W-:Y:S05]  /*2570*/  BRA `(.L_x_3466) ;  /* 0xfffffff400007947 */ /* 0x000fea000383ffff */
.L_x_3457:
[----:B------:R-:W-:Y:S05]  /*2580*/  BSYNC B0 ;  /* 0x0000000000007941 */ /* 0x000fea0003800000 */
.L_x_3452:
        /* <DEDUP_REMOVED lines=20> */
.L_x_3469:
        /* <DEDUP_REMOVED lines=18> */
.L_x_3468:
[----:B------:R-:W-:Y:S05]  /*27f0*/  BSYNC B0 ;  /* 0x0000000000007941 */ /* 0x000fea0003800000 */
.L_x_3467:
        /* <DEDUP_REMOVED lines=12> */
.L_x_3471:
        /* <DEDUP_REMOVED lines=11> */
.L_x_3470:
[----:B------:R-:W-:Y:S05]  /*2970*/  EXIT ;  /* 0x000000000000794d */ /* 0x000fea0003800000 */
.L_x_3454:
        /* <DEDUP_REMOVED lines=8> */
.L_x_3473:
[----:B------:R-:W-:Y:S05]  /*2a00*/  BSYNC B1 ;  /* 0x0000000000017941 */ /* 0x000fea0003800000 */
.L_x_3472:
        /* <DEDUP_REMOVED lines=9> */
.L_x_3474:
[----:B------:R-:W-:Y:S01]  /*2aa0*/  FSETP.GEU.FTZ.AND P2, PT, R50, R43, PT ;  /* 0x0000002b3200720b */ /* 0x000fe20003f5e000 */
[----:B------:R-:W-:Y:S02]  /*2ab0*/  IMAD.MOV.U32 R27, RZ, RZ, R45 ;  /* 0x000000ffff1b7224 */ /* 0x000fe400078e002d */
[----:B------:R-:W-:-:S10]  /*2ac0*/  IMAD.MOV.U32 R48, RZ, RZ, R28 ;  /* 0x000000ffff307224 */ /* 0x000fd400078e001c */
[----:B------:R-:W-:Y:S05]  /*2ad0*/  WARPSYNC.COLLECTIVE R24, `(.L_x_3475) ;  /* 0x0000000018087348 */ /* 0x000fea0003c00000 */
[----:B------:R0:W1:Y:S02]  /*2ae0*/  SHFL.BFLY P0, R28, R27, R26, R25 ;  /* 0x0c00001a1b1c7389 */ /* 0x0000640000000019 */
[----:B01----:R-:W-:Y:S01]  /*2af0*/  ENDCOLLECTIVE ;  /* 0x000000000000791b */ /* 0x003fe20003800000 */
.L_x_3475:
        /* <DEDUP_REMOVED lines=11> */
.L_x_3476:
[----:B------:R-:W-:Y:S02]  /*2bb0*/  IMAD.MOV.U32 R27, RZ, RZ, R48 ;  /* 0x000000ffff1b7224 */ /* 0x000fe400078e0030 */
[----:B------:R-:W-:-:S07]  /*2bc0*/  IMAD.MOV.U32 R44, RZ, RZ, R28 ;  /* 0x000000ffff2c7224 */ /* 0x000fce00078e001c */
[----:B------:R-:W-:Y:S05]  /*2bd0*/  WARPSYNC.COLLECTIVE R24, `(.L_x_3477) ;  /* 0x0000000018087348 */ /* 0x000fea0003c00000 */
[----:B------:R0:W1:Y:S02]  /*2be0*/  SHFL.BFLY P0, R28, R27, R26, R25 ;  /* 0x0c00001a1b1c7389 */ /* 0x0000640000000019 */
[----:B01----:R-:W-:Y:S01]  /*2bf0*/  ENDCOLLECTIVE ;  /* 0x000000000000791b */ /* 0x003fe20003800000 */
.L_x_3477:
[----:B------:R-:W-:Y:S01]  /*2c00*/  FSETP.GEU.FTZ.AND P1, PT, R53, R44, PT ;  /* 0x0000002c3500720b */ /* 0x000fe20003f3e000 */
[----:B------:R-:W-:-:S12]  /*2c10*/  IMAD.MOV.U32 R27, RZ, RZ, R47 ;  /* 0x000000ffff1b7224 */ /* 0x000fd800078e002f */
[----:B------:R-:W-:Y:S01]  /*2c20*/  @P1 FSETP.NEU.FTZ.AND P2, PT, R53, R44, PT ;  /* 0x0000002c3500120b */ /* 0x000fe20003f5d000 */
[----:B------:R-:W-:-:S12]  /*2c30*/  IMAD.MOV.U32 R51, RZ, RZ, R28 ;  /* 0x000000ffff337224 */ /* 0x000fd800078e001c */
[----:B------:R-:W-:Y:S05]  /*2c40*/  WARPSYNC.COLLECTIVE R24, `(.L_x_3478) ;  /* 0x0000000018087348 */ /* 0x000fea0003c00000 */
[----:B------:R0:W1:Y:S02]  /*2c50*/  SHFL.BFLY P0, R28, R27, R26, R25 ;  /* 0x0c00001a1b1c7389 */ /* 0x0000640000000019 */
[----:B01----:R-:W-:Y:S01]  /*2c60*/  ENDCOLLECTIVE ;  /* 0x000000000000791b */ /* 0x003fe20003800000 */
.L_x_3478:
        /* <DEDUP_REMOVED lines=12> */
.L_x_3479:
[----:B------:R-:W-:Y:S02]  /*2d30*/  IMAD.MOV.U32 R27, RZ, RZ, R29 ;  /* 0x000000ffff1b7224 */ /* 0x000fe400078e001d */
[----:B------:R-:W-:-:S07]  /*2d40*/  IMAD.MOV.U32 R43, RZ, RZ, R28 ;  /* 0x000000ffff2b7224 */ /* 0x000fce00078e001c */
[----:B------:R-:W-:Y:S05]  /*2d50*/  WARPSYNC.COLLECTIVE R24, `(.L_x_3480) ;  /* 0x0000000018087348 */ /* 0x000fea0003c00000 */
[----:B------:R0:W1:Y:S02]  /*2d60*/  SHFL.BFLY P0, R28, R27, R26, R25 ;  /* 0x0c00001a1b1c7389 */ /* 0x0000640000000019 */
[----:B01----:R-:W-:Y:S01]  /*2d70*/  ENDCOLLECTIVE ;  /* 0x000000000000791b */ /* 0x003fe20003800000 */
.L_x_3480:
[----:B------:R-:W-:Y:S02]  /*2d80*/  IMAD.MOV.U32 R27, RZ, RZ, R45 ;  /* 0x000000ffff1b7224 */ /* 0x000fe400078e002d */
[----:B------:R-:W-:-:S07]  /*2d90*/  IMAD.MOV.U32 R50, RZ, RZ, R28 ;  /* 0x000000ffff327224 */ /* 0x000fce00078e001c */
[----:B------:R-:W-:Y:S05]  /*2da0*/  WARPSYNC.COLLECTIVE R24, `(.L_x_3481) ;  /* 0x0000000018087348 */ /* 0x000fea0003c00000 */
[----:B------:R0:W1:Y:S02]  /*2db0*/  SHFL.BFLY P0, R28, R27, R26, R25 ;  /* 0x0c00001a1b1c7389 */ /* 0x0000640000000019 */
[----:B01----:R-:W-:Y:S01]  /*2dc0*/  ENDCOLLECTIVE ;  /* 0x000000000000791b */ /* 0x003fe20003800000 */
.L_x_3481:
        /* <DEDUP_REMOVED lines=12> */
.L_x_3482:
[----:B------:R-:W-:Y:S02]  /*2e90*/  IMAD.MOV.U32 R27, RZ, RZ, R51 ;  /* 0x000000ffff1b7224 */ /* 0x000fe400078e0033 */
[----:B------:R-:W-:-:S07]  /*2ea0*/  IMAD.MOV.U32 R43, RZ, RZ, R28 ;  /* 0x000000ffff2b7224 */ /* 0x000fce00078e001c */
[----:B------:R-:W-:Y:S05]  /*2eb0*/  WARPSYNC.COLLECTIVE R24, `(.L_x_3483) ;  /* 0x0000000018087348 */ /* 0x000fea0003c00000 */
[----:B------:R0:W1:Y:S02]  /*2ec0*/  SHFL.BFLY P0, R28, R27, R26, R25 ;  /* 0x0c00001a1b1c7389 */ /* 0x0000640000000019 */
[----:B01----:R-:W-:Y:S01]  /*2ed0*/  ENDCOLLECTIVE ;  /* 0x000000000000791b */ /* 0x003fe20003800000 */
.L_x_3483:
[----:B------:R-:W-:Y:S01]  /*2ee0*/  FSETP.GEU.FTZ.AND P2, PT, R52, R43, PT ;  /* 0x0000002b3400720b */ /* 0x000fe20003f5e000 */
[----:B------:R-:W-:-:S12]  /*2ef0*/  IMAD.MOV.U32 R27, RZ, RZ, R45 ;  /* 0x000000ffff1b7224 */ /* 0x000fd800078e002d */
[----:B------:R-:W-:Y:S01]  /*2f00*/  @P2 FSETP.NEU.FTZ.AND P1, PT, R52, R43, PT ;  /* 0x0000002b3400220b */ /* 0x000fe20003f3d000 */
[----:B------:R-:W-:-:S12]  /*2f10*/  IMAD.MOV.U32 R44, RZ, RZ, R28 ;  /* 0x000000ffff2c7224 */ /* 0x000fd800078e001c */
[----:B------:R-:W-:Y:S05]  /*2f20*/  WARPSYNC.COLLECTIVE R24, `(.L_x_3484) ;  /* 0x0000000018087348 */ /* 0x000fea0003c00000 */
[----:B------:R0:W1:Y:S02]  /*2f30*/  SHFL.BFLY P0, R28, R27, R26, R25 ;  /* 0x0c00001a1b1c7389 */ /* 0x0000640000000019 */
[----:B01----:R-:W-:Y:S01]  /*2f40*/  ENDCOLLECTIVE ;  /* 0x000000000000791b */ /* 0x003fe20003800000 */
.L_x_3484:
        /* <DEDUP_REMOVED lines=11> */
.L_x_3485:
[----:B------:R-:W-:Y:S02]  /*3000*/  IMAD.MOV.U32 R27, RZ, RZ, R50 ;  /* 0x000000ffff1b7224 */ /* 0x000fe400078e0032 */
[----:B------:R-:W-:-:S07]  /*3010*/  IMAD.MOV.U32 R29, RZ, RZ, R28 ;  /* 0x000000ffff1d7224 */ /* 0x000fce00078e001c */
[----:B------:R-:W-:Y:S05]  /*3020*/  WARPSYNC.COLLECTIVE R24, `(.L_x_3486) ;  /* 0x0000000018087348 */ /* 0x000fea0003c00000 */
[----:B------:R0:W1:Y:S02]  /*3030*/  SHFL.BFLY P0, R28, R27, R26, R25 ;  /* 0x0c00001a1b1c7389 */ /* 0x0000640000000019 */
[----:B01----:R-:W-:Y:S01]  /*3040*/  ENDCOLLECTIVE ;  /* 0x000000000000791b */ /* 0x003fe20003800000 */
.L_x_3486:
[----:B------:R-:W-:Y:S02]  /*3050*/  IMAD.MOV.U32 R27, RZ, RZ, R43 ;  /* 0x000000ffff1b7224 */ /* 0x000fe400078e002b */
[----:B------:R-:W-:-:S07]  /*3060*/  IMAD.MOV.U32 R47, RZ, RZ, R28 ;  /* 0x000000ffff2f7224 */ /* 0x000fce00078e001c */
[----:B------:R-:W-:Y:S05]  /*3070*/  WARPSYNC.COLLECTIVE R24, `(.L_x_3487) ;  /* 0x0000000018087348 */ /* 0x000fea0003c00000 */
[----:B------:R0:W1:Y:S02]  /*3080*/  SHFL.BFLY P0, R28, R27, R26, R25 ;  /* 0x0c00001a1b1c7389 */ /* 0x0000640000000019 */
[----:B01----:R-:W-:Y:S01]  /*3090*/  ENDCOLLECTIVE ;  /* 0x000000000000791b */ /* 0x003fe20003800000 */
.L_x_3487:
[----:B------:R-:W-:Y:S05]  /*30a0*/  BRA `(.L_x_3488) ;  /* 0xffffffe000d47947 */ /* 0x000fea000383ffff */
.L_x_3461:
        /* <DEDUP_REMOVED lines=8> */
.L_x_3490:
[----:B------:R-:W-:Y:S05]  /*3130*/  BSYNC B1 ;  /* 0x0000000000017941 */ /* 0x000fea0003800000 */
.L_x_3489:
        /* <DEDUP_REMOVED lines=9> */
.L_x_3491:
[----:B------:R-:W-:Y:S01]  /*31d0*/  FSETP.GEU.FTZ.AND P2, PT, R50, R29, PT ;  /* 0x0000001d3200720b */ /* 0x000fe20003f5e000 */
[----:B------:R-:W-:Y:S02]  /*31e0*/  IMAD.MOV.U32 R27, RZ, RZ, R51 ;  /* 0x000000ffff1b7224 */ /* 0x000fe400078e0033 */
[----:B------:R-:W-:-:S10]  /*31f0*/  IMAD.MOV.U32 R47, RZ, RZ, R28 ;  /* 0x000000ffff2f7224 */ /* 0x000fd400078e001c */
[----:B------:R-:W-:Y:S05]  /*3200*/  WARPSYNC.COLLECTIVE R24, `(.L_x_3492) ;  /* 0x0000000018087348 */ /* 0x000fea0003c00000 */
[----:B------:R0:W1:Y:S02]  /*3210*/  SHFL.BFLY P0, R28, R27, R26, R25 ;  /* 0x0c00001a1b1c7389 */ /* 0x0000640000000019 */
[----:B01----:R-:W-:Y:S01]  /*3220*/  ENDCOLLECTIVE ;  /* 0x000000000000791b */ /* 0x003fe20003800000 */
.L_x_3492:
        /* <DEDUP_REMOVED lines=11> */
.L_x_3493:
[----:B------:R-:W-:Y:S02]  /*32e0*/  IMAD.MOV.U32 R27, RZ, RZ, R47 ;  /* 0x000000ffff1b7224 */ /* 0x000fe400078e002f */
[----:B------:R-:W-:-:S07]  /*32f0*/  IMAD.MOV.U32 R44, RZ, RZ, R28 ;  /* 0x000000ffff2c7224 */ /* 0x000fce00078e001c */
[----:B------:R-:W-:Y:S05]  /*3300*/  WARPSYNC.COLLECTIVE R24, `(.L_x_3494) ;  /* 0x0000000018087348 */ /* 0x000fea0003c00000 */
[----:B------:R0:W1:Y:S02]  /*3310*/  SHFL.BFLY P0, R28, R27, R26, R25 ;  /* 0x0c00001a1b1c7389 */ /* 0x0000640000000019 */
[----:B01----:R-:W-:Y:S01]  /*3320*/  ENDCOLLECTIVE ;  /* 0x000000000000791b */ /* 0x003fe20003800000 */
.L_x_3494:
[----:B------:R-:W-:Y:S01]  /*3330*/  FSETP.GEU.FTZ.AND P1, PT, R45, R44, PT ;  /* 0x0000002c2d00720b */ /* 0x000fe20003f3e000 */
[----:B------:R-:W-:-:S12]  /*3340*/  IMAD.MOV.U32 R27, RZ, RZ, R49 ;  /* 0x000000ffff1b7224 */ /* 0x000fd800078e0031 */
[----:B------:R-:W-:Y:S01]  /*3350*/  @P1 FSETP.NEU.FTZ.AND P2, PT, R45, R44, PT ;  /* 0x0000002c2d00120b */ /* 0x000fe20003f5d000 */
[----:B------:R-:W-:-:S12]  /*3360*/  IMAD.MOV.U32 R50, RZ, RZ, R28 ;  /* 0x000000ffff327224 */ /* 0x000fd800078e001c */
[----:B------:R-:W-:Y:S05]  /*3370*/  WARPSYNC.COLLECTIVE R24, `(.L_x_3495) ;  /* 0x0000000018087348 */ /* 0x000fea0003c00000 */
[----:B------:R0:W1:Y:S02]  /*3380*/  SHFL.BFLY P0, R28, R27, R26, R25 ;  /* 0x0c00001a1b1c7389 */ /* 0x0000640000000019 */
[----:B01----:R-:W-:Y:S01]  /*3390*/  ENDCOLLECTIVE ;  /* 0x000000000000791b */ /* 0x003fe20003800000 */
.L_x_3495:
        /* <DEDUP_REMOVED lines=12> */
.L_x_3496:
[----:B------:R-:W-:Y:S02]  /*3460*/  IMAD.MOV.U32 R27, RZ, RZ, R48 ;  /* 0x000000ffff1b7224 */ /* 0x000fe400078e0030 */
[----:B------:R-:W-:-:S07]  /*3470*/  IMAD.MOV.U32 R29, RZ, RZ, R28 ;  /* 0x000000ffff1d7224 */ /* 0x000fce00078e001c */
[----:B------:R-:W-:Y:S05]  /*3480*/  WARPSYNC.COLLECTIVE R24, `(.L_x_3497) ;  /* 0x0000000018087348 */ /* 0x000fea0003c00000 */
[----:B------:R0:W1:Y:S02]  /*3490*/  SHFL.BFLY P0, R28, R27, R26, R25 ;  /* 0x0c00001a1b1c7389 */ /* 0x0000640000000019 */
[----:B01----:R-:W-:Y:S01]  /*34a0*/  ENDCOLLECTIVE ;  /* 0x000000000000791b */ /* 0x003fe20003800000 */
.L_x_3497:
[----:B------:R-:W-:Y:S02]  /*34b0*/  IMAD.MOV.U32 R27, RZ, RZ, R45 ;  /* 0x000000ffff1b7224 */ /* 0x000fe400078e002d */
[----:B------:R-:W-:-:S07]  /*34c0*/  IMAD.MOV.U32 R49, RZ, RZ, R28 ;  /* 0x000000ffff317224 */ /* 0x000fce00078e001c */
[----:B------:R-:W-:Y:S05]  /*34d0*/  WARPSYNC.COLLECTIVE R24, `(.L_x_3498) ;  /* 0x0000000018087348 */ /* 0x000fea0003c00000 */
[----:B------:R0:W1:Y:S02]  /*34e0*/  SHFL.BFLY P0, R28, R27, R26, R25 ;  /* 0x0c00001a1b1c7389 */ /* 0x0000640000000019 */
[----:B01----:R-:W-:Y:S01]  /*34f0*/  ENDCOLLECTIVE ;  /* 0x000000000000791b */ /* 0x003fe20003800000 */
.L_x_3498:
        /* <DEDUP_REMOVED lines=12> */
.L_x_3499:
[----:B------:R-:W-:Y:S02]  /*35c0*/  IMAD.MOV.U32 R27, RZ, RZ, R49 ;  /* 0x000000ffff1b7224 */ /* 0x000fe400078e0031 */
[----:B------:R-:W-:-:S07]  /*35d0*/  IMAD.MOV.U32 R29, RZ, RZ, R28 ;  /* 0x000000ffff1d7224 */ /* 0x000fce00078e001c */
[----:B------:R-:W-:Y:S05]  /*35e0*/  WARPSYNC.COLLECTIVE R24, `(.L_x_3500) ;  /* 0x0000000018087348 */ /* 0x000fea0003c00000 */
[----:B------:R0:W1:Y:S02]  /*35f0*/  SHFL.BFLY P0, R28, R27, R26, R25 ;  /* 0x0c00001a1b1c7389 */ /* 0x0000640000000019 */
[----:B01----:R-:W-:Y:S01]  /*3600*/  ENDCOLLECTIVE ;  /* 0x000000000000791b */ /* 0x003fe20003800000 */
.L_x_3500:
[----:B------:R-:W-:Y:S01]  /*3610*/  FSETP.GEU.FTZ.AND P2, PT, R50, R29, PT ;  /* 0x0000001d3200720b */ /* 0x000fe20003f5e000 */
[----:B------:R-:W-:-:S12]  /*3620*/  IMAD.MOV.U32 R27, RZ, RZ, R45 ;  /* 0x000000ffff1b7224 */ /* 0x000fd800078e002d */
[----:B------:R-:W-:Y:S01]  /*3630*/  @P2 FSETP.NEU.FTZ.AND P1, PT, R50, R29, PT ;  /* 0x0000001d3200220b */ /* 0x000fe20003f3d000 */
[----:B------:R-:W-:-:S12]  /*3640*/  IMAD.MOV.U32 R44, RZ, RZ, R28 ;  /* 0x000000ffff2c7224 */ /* 0x000fd800078e001c */
[----:B------:R-:W-:Y:S05]  /*3650*/  WARPSYNC.COLLECTIVE R24, `(.L_x_3501) ;  /* 0x0000000018087348 */ /* 0x000fea0003c00000 */
[----:B------:R0:W1:Y:S02]  /*3660*/  SHFL.BFLY P0, R28, R27, R26, R25 ;  /* 0x0c00001a1b1c7389 */ /* 0x0000640000000019 */
[----:B01----:R-:W-:Y:S01]  /*3670*/  ENDCOLLECTIVE ;  /* 0x000000000000791b */ /* 0x003fe20003800000 */
.L_x_3501:
        /* <DEDUP_REMOVED lines=11> */
.L_x_3502:
[----:B------:R-:W-:Y:S02]  /*3730*/  IMAD.MOV.U32 R27, RZ, RZ, R50 ;  /* 0x000000ffff1b7224 */ /* 0x000fe400078e0032 */
[----:B------:R-:W-:-:S07]  /*3740*/  IMAD.MOV.U32 R29, RZ, RZ, R28 ;  /* 0x000000ffff1d7224 */ /* 0x000fce00078e001c */
[----:B------:R-:W-:Y:S05]  /*3750*/  WARPSYNC.COLLECTIVE R24, `(.L_x_3503) ;  /* 0x0000000018087348 */ /* 0x000fea0003c00000 */
[----:B------:R0:W1:Y:S02]  /*3760*/  SHFL.BFLY P0, R28, R27, R26, R25 ;  /* 0x0c00001a1b1c7389 */ /* 0x0000640000000019 */
[----:B01----:R-:W-:Y:S01]  /*3770*/  ENDCOLLECTIVE ;  /* 0x000000000000791b */ /* 0x003fe20003800000 */
.L_x_3503:
[----:B------:R-:W-:Y:S02]  /*3780*/  IMAD.MOV.U32 R27, RZ, RZ, R51 ;  /* 0x000000ffff1b7224 */ /* 0x000fe400078e0033 */
[----:B------:R-:W-:-:S07]  /*3790*/  IMAD.MOV.U32 R47, RZ, RZ, R28 ;  /* 0x000000ffff2f7224 */ /* 0x000fce00078e001c */
[----:B------:R-:W-:Y:S05]  /*37a0*/  WARPSYNC.COLLECTIVE R24, `(.L_x_3504) ;  /* 0x0000000018087348 */ /* 0x000fea0003c00000 */
[----:B------:R0:W1:Y:S02]  /*37b0*/  SHFL.BFLY P0, R28, R27, R26, R25 ;  /* 0x0c00001a1b1c7389 */ /* 0x0000640000000019 */
[----:B01----:R-:W-:Y:S01]  /*37c0*/  ENDCOLLECTIVE ;  /* 0x000000000000791b */ /* 0x003fe20003800000 */
.L_x_3504:
[----:B------:R-:W-:Y:S05]  /*37d0*/  BRA `(.L_x_3505) ;  /* 0xffffffe800207947 */ /* 0x000fea000383ffff */
.L_x_3506:
        /* <DEDUP_REMOVED lines=10> */
.L_x_12187:


//--------------------- .text._ZN4vllm3moe10topkGatingILi8ELi256ELi4ELi16ELi32Ei6__halfLNS0_11ScoringFuncE1EEEvPKT5_PKbPfiPT4_PiiiibPKf --------------------------
	.section	.text._ZN4vllm3moe10topkGatingILi8ELi256ELi4ELi16ELi32Ei6__halfLNS0_11ScoringFuncE1EEEvPKT5_PKbPfiPT4_PiiiibPKf,"ax",@progbits
	.align	128
        .global         _ZN4vllm3moe10topkGatingILi8ELi256ELi4ELi16ELi32Ei6__halfLNS0_11ScoringFuncE1EEEvPKT5_PKbPfiPT4_PiiiibPKf
        .type           _ZN4vllm3moe10topkGatingILi8ELi256ELi4ELi16ELi32Ei6__halfLNS0_11ScoringFuncE1EEEvPKT5_PKbPfiPT4_PiiiibPKf,@function
        .size           _ZN4vllm3moe10topkGatingILi8ELi256ELi4ELi16ELi32Ei6__halfLNS0_11ScoringFuncE1EEEvPKT5_PKbPfiPT4_PiiiibPKf,(.L_x_12188 - _ZN4vllm3moe10topkGatingILi8ELi256ELi4ELi16ELi32Ei6__halfLNS0_11ScoringFuncE1EEEvPKT5_PKbPfiPT4_PiiiibPKf)
        .other          _ZN4vllm3moe10topkGatingILi8ELi256ELi4ELi16ELi32Ei6__halfLNS0_11ScoringFuncE1EEEvPKT5_PKbPfiPT4_PiiiibPKf,@"STO_CUDA_ENTRY STV_DEFAULT"
_ZN4vllm3moe10topkGatingILi8ELi256ELi4ELi16ELi32Ei6__halfLNS0_11ScoringFuncE1EEEvPKT5_PKbPfiPT4_PiiiibPKf:
.text._ZN4vllm3moe10topkGatingILi8ELi256ELi4ELi16ELi32Ei6__halfLNS0_11ScoringFuncE1EEEvPKT5_PKbPfiPT4_PiiiibPKf:
        /* <DEDUP_REMOVED lines=127> */
.L_x_3515:
        /* <DEDUP_REMOVED lines=78> */
.L_x_3543:
        /* <DEDUP_REMOVED lines=28> */
.L_x_3511:
[----:B------:R-:W-:Y:S05]  /*0e90*/  BSYNC B1 ;  /* 0x0000000000017941 */ /* 0x000fea0003800000 */
.L_x_3510:
        /* <DEDUP_REMOVED lines=36> */
.L_x_3514:
[----:B------:R-:W-:Y:S05]  /*10e0*/  BSYNC B1 ;  /* 0x0000000000017941 */ /* 0x000fea0003800000 */
.L_x_3513:
[----:B------:R-:W-:Y:S05]  /*10f0*/  BRA `(.L_x_3515) ;  /* 0xfffffff400bc7947 */ /* 0x000fea000383ffff */
.L_x_3508:
[----:B------:R-:W-:Y:S01]  /*1100*/  IMAD.MOV.U32 R5, RZ, RZ, RZ ;  /* 0x000000ffff057224 */ /* 0x000fe200078e00ff */
[----:B------:R-:W-:Y:S01]  /*1110*/  ULDC UR10, c[0x0][0x228] ;  /* 0x00008a00000a7ab9 */ /* 0x000fe20000000800 */
[----:B------:R-:W-:Y:S01]  /*1120*/  ULDC UR11, c[0x0][0x240] ;  /* 0x00009000000b7ab9 */ /* 0x000fe20000000800 */
[----:B------:R-:W-:Y:S01]  /*1130*/  ULDC UR5, c[0x0][0x248] ;  /* 0x0000920000057ab9 */ /* 0x000fe20000000800 */
[----:B------:R-:W-:-:S05]  /*1140*/  ULDC.64 UR8, c[0x0][0x240] ;  /* 0x0000900000087ab9 */ /* 0x000fca0000000a00 */
.L_x_3521:
        /* <DEDUP_REMOVED lines=78> */
.L_x_3560:
        /* <DEDUP_REMOVED lines=27> */
.L_x_3518:
[----:B------:R-:W-:Y:S05]  /*17e0*/  BSYNC B1 ;  /* 0x0000000000017941 */ /* 0x000fea0003800000 */
.L_x_3517:
        /* <DEDUP_REMOVED lines=36> */
.L_x_3520:
[----:B------:R-:W-:Y:S05]  /*1a30*/  BSYNC B1 ;  /* 0x0000000000017941 */ /* 0x000fea0003800000 */
.L_x_3519:
[----:B------:R-:W-:Y:S05]  /*1a40*/  BRA `(.L_x_3521) ;  /* 0xfffffff400c07947 */ /* 0x000fea000383ffff */
.L_x_3512:
[----:B------:R-:W-:Y:S05]  /*1a50*/  BSYNC B0 ;  /* 0x0000000000007941 */ /* 0x000fea0003800000 */
.L_x_3507:
        /* <DEDUP_REMOVED lines=20> */
.L_x_3524:
        /* <DEDUP_REMOVED lines=18> */
.L_x_3523:
[----:B------:R-:W-:Y:S05]  /*1cc0*/  BSYNC B0 ;  /* 0x0000000000007941 */ /* 0x000fea0003800000 */
.L_x_3522:
        /* <DEDUP_REMOVED lines=12> */
.L_x_3526:
        /* <DEDUP_REMOVED lines=11> */
.L_x_3525:
[----:B------:R-:W-:Y:S05]  /*1e40*/  EXIT ;  /* 0x000000000000794d */ /* 0x000fea0003800000 */
.L_x_3509:
        /* <DEDUP_REMOVED lines=8> */
.L_x_3528:
[----:B------:R-:W-:Y:S05]  /*1ed0*/  BSYNC B1 ;  /* 0x0000000000017941 */ /* 0x000fea0003800000 */
.L_x_3527:
        /* <DEDUP_REMOVED lines=9> */
.L_x_3529:
[----:B------:R-:W-:Y:S01]  /*1f70*/  FSETP.GEU.FTZ.AND P2, PT, R34, R21, PT ;  /* 0x000000152200720b */ /* 0x000fe20003f5e000 */
[----:B------:R-:W-:Y:S02]  /*1f80*/  IMAD.MOV.U32 R19, RZ, RZ, R29 ;  /* 0x000000ffff137224 */ /* 0x000fe400078e001d */
[----:B------:R-:W-:-:S10]  /*1f90*/  IMAD.MOV.U32 R32, RZ, RZ, R20 ;  /* 0x000000ffff207224 */ /* 0x000fd400078e0014 */
[----:B------:R-:W-:Y:S05]  /*1fa0*/  WARPSYNC.COLLECTIVE R16, `(.L_x_3530) ;  /* 0x0000000010087348 */ /* 0x000fea0003c00000 */
[----:B------:R0:W1:Y:S02]  /*1fb0*/  SHFL.BFLY P0, R20, R19, R18, R17 ;  /* 0x0c00001213147389 */ /* 0x0000640000000011 */
[----:B01----:R-:W-:Y:S01]  /*1fc0*/  ENDCOLLECTIVE ;  /* 0x000000000000791b */ /* 0x003fe20003800000 */
.L_x_3530:
        /* <DEDUP_REMOVED lines=11> */
.L_x_3531:
[----:B------:R-:W-:Y:S02]  /*2080*/  IMAD.MOV.U32 R19, RZ, RZ, R32 ;  /* 0x000000ffff137224 */ /* 0x000fe400078e0020 */
[----:B------:R-:W-:-:S07]  /*2090*/  IMAD.MOV.U32 R28, RZ, RZ, R20 ;  /* 0x000000ffff1c7224 */ /* 0x000fce00078e0014 */
[----:B------:R-:W-:Y:S05]  /*20a0*/  WARPSYNC.COLLECTIVE R16, `(.L_x_3532) ;  /* 0x0000000010087348 */ /* 0x000fea0003c00000 */
[----:B------:R0:W1:Y:S02]  /*20b0*/  SHFL.BFLY P0, R20, R19, R18, R17 ;  /* 0x0c00001213147389 */ /* 0x0000640000000011 */
[----:B01----:R-:W-:Y:S01]  /*20c0*/  ENDCOLLECTIVE ;  /* 0x000000000000791b */ /* 0x003fe20003800000 */
.L_x_3532:
[----:B------:R-:W-:Y:S01]  /*20d0*/  FSETP.GEU.FTZ.AND P1, PT, R37, R28, PT ;  /* 0x0000001c2500720b */ /* 0x000fe20003f3e000 */
[----:B------:R-:W-:-:S12]  /*20e0*/  IMAD.MOV.U32 R19, RZ, RZ, R31 ;  /* 0x000000ffff137224 */ /* 0x000fd800078e001f */
[----:B------:R-:W-:Y:S01]  /*20f0*/  @P1 FSETP.NEU.FTZ.AND P2, PT, R37, R28, PT ;  /* 0x0000001c2500120b */ /* 0x000fe20003f5d000 */
[----:B------:R-:W-:-:S12]  /*2100*/  IMAD.MOV.U32 R35, RZ, RZ, R20 ;  /* 0x000000ffff237224 */ /* 0x000fd800078e0014 */
[----:B------:R-:W-:Y:S05]  /*2110*/  WARPSYNC.COLLECTIVE R16, `(.L_x_3533) ;  /* 0x0000000010087348 */ /* 0x000fea0003c00000 */
[----:B------:R0:W1:Y:S02]  /*2120*/  SHFL.BFLY P0, R20, R19, R18, R17 ;  /* 0x0c00001213147389 */ /* 0x0000640000000011 */
[----:B01----:R-:W-:Y:S01]  /*2130*/  ENDCOLLECTIVE ;  /* 0x000000000000791b */ /* 0x003fe20003800000 */
.L_x_3533:
        /* <DEDUP_REMOVED lines=12> */
.L_x_3534:
[----:B------:R-:W-:Y:S02]  /*2200*/  IMAD.MOV.U32 R19, RZ, RZ, R5 ;  /* 0x000000ffff137224 */ /* 0x000fe400078e0005 */
[----:B------:R-:W-:-:S07]  /*2210*/  IMAD.MOV.U32 R21, RZ, RZ, R20 ;  /* 0x000000ffff157224 */ /* 0x000fce00078e0014 */
[----:B------:R-:W-:Y:S05]  /*2220*/  WARPSYNC.COLLECTIVE R16, `(.L_x_3535) ;  /* 0x0000000010087348 */ /* 0x000fea0003c00000 */
[----:B------:R0:W1:Y:S02]  /*2230*/  SHFL.BFLY P0, R20, R19, R18, R17 ;  /* 0x0c00001213147389 */ /* 0x0000640000000011 */
[----:B01----:R-:W-:Y:S01]  /*2240*/  ENDCOLLECTIVE ;  /* 0x000000000000791b */ /* 0x003fe20003800000 */
.L_x_3535:
[----:B------:R-:W-:Y:S02]  /*2250*/  IMAD.MOV.U32 R19, RZ, RZ, R29 ;  /* 0x000000ffff137224 */ /* 0x000fe400078e001d */
[----:B------:R-:W-:-:S07]  /*2260*/  IMAD.MOV.U32 R34, RZ, RZ, R20 ;  /* 0x000000ffff227224 */ /* 0x000fce00078e0014 */
[----:B------:R-:W-:Y:S05]  /*2270*/  WARPSYNC.COLLECTIVE R16, `(.L_x_3536) ;  /* 0x0000000010087348 */ /* 0x000fea0003c00000 */
[----:B------:R0:W1:Y:S02]  /*2280*/  SHFL.BFLY P0, R20, R19, R18, R17 ;  /* 0x0c00001213147389 */ /* 0x0000640000000011 */
[----:B01----:R-:W-:Y:S01]  /*2290*/  ENDCOLLECTIVE ;  /* 0x000000000000791b */ /* 0x003fe20003800000 */
.L_x_3536:
        /* <DEDUP_REMOVED lines=12> */
.L_x_3537:
[----:B------:R-:W-:Y:S02]  /*2360*/  IMAD.MOV.U32 R19, RZ, RZ, R35 ;  /* 0x000000ffff137224 */ /* 0x000fe400078e0023 */
[----:B------:R-:W-:-:S07]  /*2370*/  IMAD.MOV.U32 R21, RZ, RZ, R20 ;  /* 0x000000ffff157224 */ /* 0x000fce00078e0014 */
[----:B------:R-:W-:Y:S05]  /*2380*/  WARPSYNC.COLLECTIVE R16, `(.L_x_3538) ;  /* 0x0000000010087348 */ /* 0x000fea0003c00000 */
[----:B------:R0:W1:Y:S02]  /*2390*/  SHFL.BFLY P0, R20, R19, R18, R17 ;  /* 0x0c00001213147389 */ /* 0x0000640000000011 */
[----:B01----:R-:W-:Y:S01]  /*23a0*/  ENDCOLLECTIVE ;  /* 0x000000000000791b */ /* 0x003fe20003800000 */
.L_x_3538:
[----:B------:R-:W-:Y:S01]  /*23b0*/  FSETP.GEU.FTZ.AND P2, PT, R36, R21, PT ;  /* 0x000000152400720b */ /* 0x000fe20003f5e000 */
[----:B------:R-:W-:-:S12]  /*23c0*/  IMAD.MOV.U32 R19, RZ, RZ, R29 ;  /* 0x000000ffff137224 */ /* 0x000fd800078e001d */
[----:B------:R-:W-:Y:S01]  /*23d0*/  @P2 FSETP.NEU.FTZ.AND P1, PT, R36, R21, PT ;  /* 0x000000152400220b */ /* 0x000fe20003f3d000 */
[----:B------:R-:W-:-:S12]  /*23e0*/  IMAD.MOV.U32 R28, RZ, RZ, R20 ;  /* 0x000000ffff1c7224 */ /* 0x000fd800078e0014 */
[----:B------:R-:W-:Y:S05]  /*23f0*/  WARPSYNC.COLLECTIVE R16, `(.L_x_3539) ;  /* 0x0000000010087348 */ /* 0x000fea0003c00000 */
[----:B------:R0:W1:Y:S02]  /*2400*/  SHFL.BFLY P0, R20, R19, R18, R17 ;  /* 0x0c00001213147389 */ /* 0x0000640000000011 */
[----:B01----:R-:W-:Y:S01]  /*2410*/  ENDCOLLECTIVE ;  /* 0x000000000000791b */ /* 0x003fe20003800000 */
.L_x_3539:
        /* <DEDUP_REMOVED lines=11> */
.L_x_3540:
[----:B------:R-:W-:Y:S02]  /*24d0*/  IMAD.MOV.U32 R19, RZ, RZ, R34 ;  /* 0x000000ffff137224 */ /* 0x000fe400078e0022 */
[----:B------:R-:W-:-:S07]  /*24e0*/  IMAD.MOV.U32 R5, RZ, RZ, R20 ;  /* 0x000000ffff057224 */ /* 0x000fce00078e0014 */
[----:B------:R-:W-:Y:S05]  /*24f0*/  WARPSYNC.COLLECTIVE R16, `(.L_x_3541) ;  /* 0x0000000010087348 */ /* 0x000fea0003c00000 */
[----:B------:R0:W1:Y:S02]  /*2500*/  SHFL.BFLY P0, R20, R19, R18, R17 ;  /* 0x0c00001213147389 */ /* 0x0000640000000011 */
[----:B01----:R-:W-:Y:S01]  /*2510*/  ENDCOLLECTIVE ;  /* 0x000000000000791b */ /* 0x003fe20003800000 */
.L_x_3541:
[----:B------:R-:W-:Y:S02]  /*2520*/  IMAD.MOV.U32 R19, RZ, RZ, R21 ;  /* 0x000000ffff137224 */ /* 0x000fe400078e0015 */
[----:B------:R-:W-:-:S07]  /*2530*/  IMAD.MOV.U32 R31, RZ, RZ, R20 ;  /* 0x000000ffff1f7224 */ /* 0x000fce00078e0014 */
[----:B------:R-:W-:Y:S05]  /*2540*/  WARPSYNC.COLLECTIVE R16, `(.L_x_3542) ;  /* 0x0000000010087348 */ /* 0x000fea0003c00000 */
[----:B------:R0:W1:Y:S02]  /*2550*/  SHFL.BFLY P0, R20, R19, R18, R17 ;  /* 0x0c00001213147389 */ /* 0x0000640000000011 */
[----:B01----:R-:W-:Y:S01]  /*2560*/  ENDCOLLECTIVE ;  /* 0x000000000000791b */ /* 0x003fe20003800000 */
.L_x_3542:
[----:B------:R-:W-:Y:S05]  /*2570*/  BRA `(.L_x_3543) ;  /* 0xffffffe400d47947 */ /* 0x000fea000383ffff */
.L_x_3516:
        /* <DEDUP_REMOVED lines=8> */
.L_x_3545:
[----:B------:R-:W-:Y:S05]  /*2600*/  BSYNC B1 ;  /* 0x0000000000017941 */ /* 0x000fea0003800000 */
.L_x_3544:
        /* <DEDUP_REMOVED lines=9> */
.L_x_3546:
[----:B------:R-:W-:Y:S01]  /*26a0*/  FSETP.GEU.FTZ.AND P2, PT, R34, R21, PT ;  /* 0x000000152200720b */ /* 0x000fe20003f5e000 */
[----:B------:R-:W-:Y:S02]  /*26b0*/  IMAD.MOV.U32 R19, RZ, RZ, R35 ;  /* 0x000000ffff137224 */ /* 0x000fe400078e0023 */
[----:B------:R-:W-:-:S10]  /*26c0*/  IMAD.MOV.U32 R31, RZ, RZ, R20 ;  /* 0x000000ffff1f7224 */ /* 0x000fd400078e0014 */
[----:B------:R-:W-:Y:S05]  /*26d0*/  WARPSYNC.COLLECTIVE R16, `(.L_x_3547) ;  /* 0x0000000010087348 */ /* 0x000fea0003c00000 */
[----:B------:R0:W1:Y:S02]  /*26e0*/  SHFL.BFLY P0, R20, R19, R18, R17 ;  /* 0x0c00001213147389 */ /* 0x0000640000000011 */
[----:B01----:R-:W-:Y:S01]  /*26f0*/  ENDCOLLECTIVE ;  /* 0x000000000000791b */ /* 0x003fe20003800000 */
.L_x_3547:
        /* <DEDUP_REMOVED lines=11> */
.L_x_3548:
[----:B------:R-:W-:Y:S02]  /*27b0*/  IMAD.MOV.U32 R19, RZ, RZ, R31 ;  /* 0x000000ffff137224 */ /* 0x000fe400078e001f */
[----:B------:R-:W-:-:S07]  /*27c0*/  IMAD.MOV.U32 R28, RZ, RZ, R20 ;  /* 0x000000ffff1c7224 */ /* 0x000fce00078e0014 */
[----:B------:R-:W-:Y:S05]  /*27d0*/  WARPSYNC.COLLECTIVE R16, `(.L_x_3549) ;  /* 0x0000000010087348 */ /* 0x000fea0003c00000 */
[----:B------:R0:W1:Y:S02]  /*27e0*/  SHFL.BFLY P0, R20, R19, R18, R17 ;  /* 0x0c00001213147389 */ /* 0x0000640000000011 */
[----:B01----:R-:W-:Y:S01]  /*27f0*/  ENDCOLLECTIVE ;  /* 0x000000000000791b */ /* 0x003fe20003800000 */
.L_x_3549:
[----:B------:R-:W-:Y:S01]  /*2800*/  FSETP.GEU.FTZ.AND P1, PT, R29, R28, PT ;  /* 0x0000001c1d00720b */ /* 0x000fe20003f3e000 */
[----:B------:R-:W-:-:S12]  /*2810*/  IMAD.MOV.U32 R19, RZ, RZ, R33 ;  /* 0x000000ffff137224 */ /* 0x000fd800078e0021 */
[----:B------:R-:W-:Y:S01]  /*2820*/  @P1 FSETP.NEU.FTZ.AND P2, PT, R29, R28, PT ;  /* 0x0000001c1d00120b */ /* 0x000fe20003f5d000 */
[----:B------:R-:W-:-:S12]  /*2830*/  IMAD.MOV.U32 R34, RZ, RZ, R20 ;  /* 0x000000ffff227224 */ /* 0x000fd800078e0014 */
[----:B------:R-:W-:Y:S05]  /*2840*/  WARPSYNC.COLLECTIVE R16, `(.L_x_3550) ;  /* 0x0000000010087348 */ /* 0x000fea0003c00000 */
[----:B------:R0:W1:Y:S02]  /*2850*/  SHFL.BFLY P0, R20, R19, R18, R17 ;  /* 0x0c00001213147389 */ /* 0x0000640000000011 */
[----:B01----:R-:W-:Y:S01]  /*2860*/  ENDCOLLECTIVE ;  /* 0x000000000000791b */ /* 0x003fe20003800000 */
.L_x_3550:
        /* <DEDUP_REMOVED lines=12> */
.L_x_3551:
[----:B------:R-:W-:Y:S02]  /*2930*/  IMAD.MOV.U32 R19, RZ, RZ, R32 ;  /* 0x000000ffff137224 */ /* 0x000fe400078e0020 */
[----:B------:R-:W-:-:S07]  /*2940*/  IMAD.MOV.U32 R21, RZ, RZ, R20 ;  /* 0x000000ffff157224 */ /* 0x000fce00078e0014 */
[----:B------:R-:W-:Y:S05]  /*2950*/  WARPSYNC.COLLECTIVE R16, `(.L_x_3552) ;  /* 0x0000000010087348 */ /* 0x000fea0003c00000 */
[----:B------:R0:W1:Y:S02]  /*2960*/  SHFL.BFLY P0, R20, R19, R18, R17 ;  /* 0x0c00001213147389 */ /* 0x0000640000000011 */
[----:B01----:R-:W-:Y:S01]  /*2970*/  ENDCOLLECTIVE ;  /* 0x000000000000791b */ /* 0x003fe20003800000 */
.L_x_3552:
[----:B------:R-:W-:Y:S02]  /*2980*/  IMAD.MOV.U32 R19, RZ, RZ, R29 ;  /* 0x000000ffff137224 */ /* 0x000fe400078e001d */
[----:B------:R-:W-:-:S07]  /*2990*/  IMAD.MOV.U32 R33, RZ, RZ, R20 ;  /* 0x000000ffff217224 */ /* 0x000fce00078e0014 */
[----:B------:R-:W-:Y:S05]  /*29a0*/  WARPSYNC.COLLECTIVE R16, `(.L_x_3553) ;  /* 0x0000000010087348 */ /* 0x000fea0003c00000 */
[----:B------:R0:W1:Y:S02]  /*29b0*/  SHFL.BFLY P0, R20, R19, R18, R17 ;  /* 0x0c00001213147389 */ /* 0x0000640000000011 */
[----:B01----:R-:W-:Y:S01]  /*29c0*/  ENDCOLLECTIVE ;  /* 0x000000000000791b */ /* 0x003fe20003800000 */
.L_x_3553:
        /* <DEDUP_REMOVED lines=12> */
.L_x_3554:
[----:B------:R-:W-:Y:S02]  /*2a90*/  IMAD.MOV.U32 R19, RZ, RZ, R33 ;  /* 0x000000ffff137224 */ /* 0x000fe400078e0021 */
[----:B------:R-:W-:-:S07]  /*2aa0*/  IMAD.MOV.U32 R21, RZ, RZ, R20 ;  /* 0x000000ffff157224 */ /* 0x000fce00078e0014 */
[----:B------:R-:W-:Y:S05]  /*2ab0*/  WARPSYNC.COLLECTIVE R16, `(.L_x_3555) ;  /* 0x0000000010087348 */ /* 0x000fea0003c00000 */
[----:B------:R0:W1:Y:S02]  /*2ac0*/  SHFL.BFLY P0, R20, R19, R18, R17 ;  /* 0x0c00001213147389 */ /* 0x0000640000000011 */
[----:B01----:R-:W-:Y:S01]  /*2ad0*/  ENDCOLLECTIVE ;  /* 0x000000000000791b */ /* 0x003fe20003800000 */
.L_x_3555:
[----:B------:R-:W-:Y:S01]  /*2ae0*/  FSETP.GEU.FTZ.AND P2, PT, R34, R21, PT ;  /* 0x000000152200720b */ /* 0x000fe20003f5e000 */
[----:B------:R-:W-:-:S12]  /*2af0*/  IMAD.MOV.U32 R19, RZ, RZ, R29 ;  /* 0x000000ffff137224 */ /* 0x000fd800078e001d */
[----:B------:R-:W-:Y:S01]  /*2b00*/  @P2 FSETP.NEU.FTZ.AND P1, PT, R34, R21, PT ;  /* 0x000000152200220b */ /* 0x000fe20003f3d000 */
[----:B------:R-:W-:-:S12]  /*2b10*/  IMAD.MOV.U32 R28, RZ, RZ, R20 ;  /* 0x000000ffff1c7224 */ /* 0x000fd800078e0014 */
[----:B------:R-:W-:Y:S05]  /*2b20*/  WARPSYNC.COLLECTIVE R16, `(.L_x_3556) ;  /* 0x0000000010087348 */ /* 0x000fea0003c00000 */
[----:B------:R0:W1:Y:S02]  /*2b30*/  SHFL.BFLY P0, R20, R19, R18, R17 ;  /* 0x0c00001213147389 */ /* 0x0000640000000011 */
[----:B01----:R-:W-:Y:S01]  /*2b40*/  ENDCOLLECTIVE ;  /* 0x000000000000791b */ /* 0x003fe20003800000 */
.L_x_3556:
        /* <DEDUP_REMOVED lines=11> */
.L_x_3557:
[----:B------:R-:W-:Y:S02]  /*2c00*/  IMAD.MOV.U32 R19, RZ, RZ, R34 ;  /* 0x000000ffff137224 */ /* 0x000fe400078e0022 */
[----:B------:R-:W-:-:S07]  /*2c10*/  IMAD.MOV.U32 R21, RZ, RZ, R20 ;  /* 0x000000ffff157224 */ /* 0x000fce00078e0014 */
[----:B------:R-:W-:Y:S05]  /*2c20*/  WARPSYNC.COLLECTIVE R16, `(.L_x_3558) ;  /* 0x0000000010087348 */ /* 0x000fea0003c00000 */
[----:B------:R0:W1:Y:S02]  /*2c30*/  SHFL.BFLY P0, R20, R19, R18, R17 ;  /* 0x0c00001213147389 */ /* 0x0000640000000011 */
[----:B01----:R-:W-:Y:S01]  /*2c40*/  ENDCOLLECTIVE ;  /* 0x000000000000791b */ /* 0x003fe20003800000 */
.L_x_3558:
[----:B------:R-:W-:Y:S02]  /*2c50*/  IMAD.MOV.U32 R19, RZ, RZ, R35 ;  /* 0x000000ffff137224 */ /* 0x000fe400078e0023 */
[----:B------:R-:W-:-:S07]  /*2c60*/  IMAD.MOV.U32 R31, RZ, RZ, R20 ;  /* 0x000000ffff1f7224 */ /* 0x000fce00078e0014 */
[----:B------:R-:W-:Y:S05]  /*2c70*/  WARPSYNC.COLLECTIVE R16, `(.L_x_3559) ;  /* 0x0000000010087348 */ /* 0x000fea0003c00000 */
[----:B------:R0:W1:Y:S02]  /*2c80*/  SHFL.BFLY P0, R20, R19, R18, R17 ;  /* 0x0c00001213147389 */ /* 0x0000640000000011 */
[----:B01----:R-:W-:Y:S01]  /*2c90*/  ENDCOLLECTIVE ;  /* 0x000000000000791b */ /* 0x003fe20003800000 */
.L_x_3559:
[----:B------:R-:W-:Y:S05]  /*2ca0*/  BRA `(.L_x_3560) ;  /* 0xffffffe800607947 */ /* 0x000fea000383ffff */
.L_x_3561:
        /* <DEDUP_REMOVED lines=13> */
.L_x_12188:


//--------------------- .text._ZN4vllm3moe10topkGatingILi8ELi128ELi4ELi16ELi32Ei6__halfLNS0_11ScoringFuncE1EEEvPKT5_PKbPfiPT4_PiiiibPKf --------------------------
	.section	.text._ZN4vllm3moe10topkGatingILi8ELi128ELi4ELi16ELi32Ei6__halfLNS0_11ScoringFuncE1EEEvPKT5_PKbPfiPT4_PiiiibPKf,"ax",@progbits
	.align	128
        .global         _ZN4vllm3moe10topkGatingILi8ELi128ELi4ELi16ELi32Ei6__halfLNS0_11ScoringFuncE1EEEvPKT5_PKbPfiPT4_PiiiibPKf
        .type           _ZN4vllm3moe10topkGatingILi8ELi128ELi4ELi16ELi32Ei6__halfLNS0_11ScoringFuncE1EEEvPKT5_PKbPfiPT4_PiiiibPKf,@function
        .size           _ZN4vllm3moe10topkGatingILi8ELi128ELi4ELi16ELi32Ei6__halfLNS0_11ScoringFuncE1EEEvPKT5_PKbPfiPT4_PiiiibPKf,(.L_x_12189 - _ZN4vllm3moe10topkGatingILi8ELi128ELi4ELi16ELi32Ei6__halfLNS0_11ScoringFuncE1EEEvPKT5_PKbPfiPT4_PiiiibPKf)
        .other          _ZN4vllm3moe10topkGatingILi8ELi128ELi4ELi16ELi32Ei6__halfLNS0_11ScoringFuncE1EEEvPKT5_PKbPfiPT4_PiiiibPKf,@"STO_CUDA_ENTRY STV_DEFAULT"
_ZN4vllm3moe10topkGatingILi8ELi128ELi4ELi16ELi32Ei6__halfLNS0_11ScoringFuncE1EEEvPKT5_PKbPfiPT4_PiiiibPKf:
.text._ZN4vllm3moe10topkGatingILi8ELi128ELi4ELi16ELi32Ei6__halfLNS0_11ScoringFuncE1EEEvPKT5_PKbPfiPT4_PiiiibPKf:
        /* <DEDUP_REMOVED lines=128> */
.L_x_3570:
        /* <DEDUP_REMOVED lines=68> */
.L_x_3595:
        /* <DEDUP_REMOVED lines=27> */
.L_x_3566:
[----:B------:R-:W-:Y:S05]  /*0df0*/  BSYNC B1 ;  /* 0x0000000000017941 */ /* 0x000fea0003800000 */
.L_x_3565:
        /* <DEDUP_REMOVED lines=36> */
.L_x_3569:
[----:B------:R-:W-:Y:S05]  /*1040*/  BSYNC B1 ;  /* 0x0000000000017941 */ /* 0x000fea0003800000 */
.L_x_3568:
[----:B------:R-:W-:Y:S05]  /*1050*/  BRA `(.L_x_3570) ;  /* 0xfffffff400e87947 */ /* 0x000fea000383ffff */
.L_x_3563:
[----:B------:R-:W-:Y:S01]  /*1060*/  IMAD.MOV.U32 R31, RZ, RZ, RZ ;  /* 0x000000ffff1f7224 */ /* 0x000fe200078e00ff */
[----:B------:R-:W-:Y:S01]  /*1070*/  ULDC UR10, c[0x0][0x228] ;  /* 0x00008a00000a7ab9 */ /* 0x000fe20000000800 */
[----:B------:R-:W-:Y:S01]  /*1080*/  ULDC UR11, c[0x0][0x240] ;  /* 0x00009000000b7ab9 */ /* 0x000fe20000000800 */
[----:B------:R-:W-:Y:S01]  /*1090*/  ULDC UR5, c[0x0][0x248] ;  /* 0x0000920000057ab9 */ /* 0x000fe20000000800 */
[----:B------:R-:W-:-:S05]  /*10a0*/  ULDC.64 UR8, c[0x0][0x240] ;  /* 0x0000900000087ab9 */ /* 0x000fca0000000a00 */
.L_x_3576:
        /* <DEDUP_REMOVED lines=68> */
.L_x_3609:
        /* <DEDUP_REMOVED lines=26> */
.L_x_3573:
[----:B------:R-:W-:Y:S05]  /*1690*/  BSYNC B1 ;  /* 0x0000000000017941 */ /* 0x000fea0003800000 */
.L_x_3572:
        /* <DEDUP_REMOVED lines=36> */
.L_x_3575:
[----:B------:R-:W-:Y:S05]  /*18e0*/  BSYNC B1 ;  /* 0x0000000000017941 */ /* 0x000fea0003800000 */
.L_x_3574:
[----:B------:R-:W-:Y:S05]  /*18f0*/  BRA `(.L_x_3576) ;  /* 0xfffffff400ec7947 */ /* 0x000fea000383ffff */
.L_x_3567:
[----:B------:R-:W-:Y:S05]  /*1900*/  BSYNC B0 ;  /* 0x0000000000007941 */ /* 0x000fea0003800000 */
.L_x_3562:
        /* <DEDUP_REMOVED lines=20> */
.L_x_3579:
        /* <DEDUP_REMOVED lines=18> */
.L_x_3578:
[----:B------:R-:W-:Y:S05]  /*1b70*/  BSYNC B0 ;  /* 0x0000000000007941 */ /* 0x000fea0003800000 */
.L_x_3577:
        /* <DEDUP_REMOVED lines=13> */
.L_x_3581:
        /* <DEDUP_REMOVED lines=11> */
.L_x_3580:
[----:B------:R-:W-:Y:S05]  /*1d00*/  EXIT ;  /* 0x000000000000794d */ /* 0x000fea0003800000 */
.L_x_3564:
        /* <DEDUP_REMOVED lines=8> */
.L_x_3583:
[----:B------:R-:W-:Y:S05]  /*1d90*/  BSYNC B1 ;  /* 0x0000000000017941 */ /* 0x000fea0003800000 */
.L_x_3582:
        /* <DEDUP_REMOVED lines=8> */
.L_x_3584:
[----:B------:R-:W-:Y:S01]  /*1e20*/  FSETP.GEU.FTZ.AND P2, PT, R32, R21, PT ;  /* 0x000000152000720b */ /* 0x000fe20003f5e000 */
[----:B------:R-:W-:-:S12]  /*1e30*/  IMAD.MOV.U32 R18, RZ, RZ, R34 ;  /* 0x000000ffff127224 */ /* 0x000fd800078e0022 */
[----:B------:R-:W-:Y:S01]  /*1e40*/  @P2 FSETP.NEU.FTZ.AND P1, PT, R32, R21, PT ;  /* 0x000000152000220b */ /* 0x000fe20003f3d000 */
[----:B------:R-:W-:-:S12]  /*1e50*/  IMAD.MOV.U32 R29, RZ, RZ, R19 ;  /* 0x000000ffff1d7224 */ /* 0x000fd800078e0013 */
[----:B------:R-:W-:Y:S05]  /*1e60*/  WARPSYNC.COLLECTIVE R5, `(.L_x_3585) ;  /* 0x0000000005087348 */ /* 0x000fea0003c00000 */
[----:B------:R0:W1:Y:S02]  /*1e70*/  SHFL.BFLY P0, R19, R18, R17, R16 ;  /* 0x0c00001112137389 */ /* 0x0000640000000010 */
[----:B01----:R-:W-:Y:S01]  /*1e80*/  ENDCOLLECTIVE ;  /* 0x000000000000791b */ /* 0x003fe20003800000 */
.L_x_3585:
        /* <DEDUP_REMOVED lines=12> */
.L_x_3586:
[----:B------:R-:W-:Y:S02]  /*1f50*/  IMAD.MOV.U32 R18, RZ, RZ, R21 ;  /* 0x000000ffff127224 */ /* 0x000fe400078e0015 */
[----:B------:R-:W-:-:S07]  /*1f60*/  IMAD.MOV.U32 R31, RZ, RZ, R19 ;  /* 0x000000ffff1f7224 */ /* 0x000fce00078e0013 */
[----:B------:R-:W-:Y:S05]  /*1f70*/  WARPSYNC.COLLECTIVE R5, `(.L_x_3587) ;  /* 0x0000000005087348 */ /* 0x000fea0003c00000 */
[----:B------:R0:W1:Y:S02]  /*1f80*/  SHFL.BFLY P0, R19, R18, R17, R16 ;  /* 0x0c00001112137389 */ /* 0x0000640000000010 */
[----:B01----:R-:W-:Y:S01]  /*1f90*/  ENDCOLLECTIVE ;  /* 0x000000000000791b */ /* 0x003fe20003800000 */
.L_x_3587:
[----:B------:R-:W-:Y:S02]  /*1fa0*/  IMAD.MOV.U32 R18, RZ, RZ, R28 ;  /* 0x000000ffff127224 */ /* 0x000fe400078e001c */
[----:B------:R-:W-:-:S07]  /*1fb0*/  IMAD.MOV.U32 R32, RZ, RZ, R19 ;  /* 0x000000ffff207224 */ /* 0x000fce00078e0013 */
[----:B------:R-:W-:Y:S05]  /*1fc0*/  WARPSYNC.COLLECTIVE R5, `(.L_x_3588) ;  /* 0x0000000005087348 */ /* 0x000fea0003c00000 */
[----:B------:R0:W1:Y:S02]  /*1fd0*/  SHFL.BFLY P0, R19, R18, R17, R16 ;  /* 0x0c00001112137389 */ /* 0x0000640000000010 */
[----:B01----:R-:W-:Y:S01]  /*1fe0*/  ENDCOLLECTIVE ;  /* 0x000000000000791b */ /* 0x003fe20003800000 */
.L_x_3588:
        /* <DEDUP_REMOVED lines=12> */
.L_x_3589:
[----:B------:R-:W-:Y:S02]  /*20b0*/  IMAD.MOV.U32 R18, RZ, RZ, R35 ;  /* 0x000000ffff127224 */ /* 0x000fe400078e0023 */
[----:B------:R-:W-:-:S07]  /*20c0*/  IMAD.MOV.U32 R29, RZ, RZ, R19 ;  /* 0x000000ffff1d7224 */ /* 0x000fce00078e0013 */
[----:B------:R-:W-:Y:S05]  /*20d0*/  WARPSYNC.COLLECTIVE R5, `(.L_x_3590) ;  /* 0x0000000005087348 */ /* 0x000fea0003c00000 */
[----:B------:R0:W1:Y:S02]  /*20e0*/  SHFL.BFLY P0, R19, R18, R17, R16 ;  /* 0x0c00001112137389 */ /* 0x0000640000000010 */
[----:B01----:R-:W-:Y:S01]  /*20f0*/  ENDCOLLECTIVE ;  /* 0x000000000000791b */ /* 0x003fe20003800000 */
.L_x_3590:
[----:B------:R-:W-:Y:S01]  /*2100*/  FSETP.GEU.FTZ.AND P2, PT, R34, R29, PT ;  /* 0x0000001d2200720b */ /* 0x000fe20003f5e000 */
[----:B------:R-:W-:-:S12]  /*2110*/  IMAD.MOV.U32 R18, RZ, RZ, R28 ;  /* 0x000000ffff127224 */ /* 0x000fd800078e001c */
[----:B------:R-:W-:Y:S01]  /*2120*/  @P2 FSETP.NEU.FTZ.AND P1, PT, R34, R29, PT ;  /* 0x0000001d2200220b */ /* 0x000fe20003f3d000 */
[----:B------:R-:W-:-:S12]  /*2130*/  IMAD.MOV.U32 R20, RZ, RZ, R19 ;  /* 0x000000ffff147224 */ /* 0x000fd800078e0013 */
[----:B------:R-:W-:Y:S05]  /*2140*/  WARPSYNC.COLLECTIVE R5, `(.L_x_3591) ;  /* 0x0000000005087348 */ /* 0x000fea0003c00000 */
[----:B------:R0:W1:Y:S02]  /*2150*/  SHFL.BFLY P0, R19, R18, R17, R16 ;  /* 0x0c00001112137389 */ /* 0x0000640000000010 */
[----:B01----:R-:W-:Y:S01]  /*2160*/  ENDCOLLECTIVE ;  /* 0x000000000000791b */ /* 0x003fe20003800000 */
.L_x_3591:
        /* <DEDUP_REMOVED lines=11> */
.L_x_3592:
[----:B------:R-:W-:Y:S02]  /*2220*/  IMAD.MOV.U32 R18, RZ, RZ, R32 ;  /* 0x000000ffff127224 */ /* 0x000fe400078e0020 */
[----:B------:R-:W-:-:S07]  /*2230*/  IMAD.MOV.U32 R20, RZ, RZ, R19 ;  /* 0x000000ffff147224 */ /* 0x000fce00078e0013 */
[----:B------:R-:W-:Y:S05]  /*2240*/  WARPSYNC.COLLECTIVE R5, `(.L_x_3593) ;  /* 0x0000000005087348 */ /* 0x000fea0003c00000 */
[----:B------:R0:W1:Y:S02]  /*2250*/  SHFL.BFLY P0, R19, R18, R17, R16 ;  /* 0x0c00001112137389 */ /* 0x0000640000000010 */
[----:B01----:R-:W-:Y:S01]  /*2260*/  ENDCOLLECTIVE ;  /* 0x000000000000791b */ /* 0x003fe20003800000 */
.L_x_3593:
[----:B------:R-:W-:Y:S02]  /*2270*/  IMAD.MOV.U32 R18, RZ, RZ, R34 ;  /* 0x000000ffff127224 */ /* 0x000fe400078e0022 */
[----:B------:R-:W-:-:S07]  /*2280*/  IMAD.MOV.U32 R31, RZ, RZ, R19 ;  /* 0x000000ffff1f7224 */ /* 0x000fce00078e0013 */
[----:B------:R-:W-:Y:S05]  /*2290*/  WARPSYNC.COLLECTIVE R5, `(.L_x_3594) ;  /* 0x0000000005087348 */ /* 0x000fea0003c00000 */
[----:B------:R0:W1:Y:S02]  /*22a0*/  SHFL.BFLY P0, R19, R18, R17, R16 ;  /* 0x0c00001112137389 */ /* 0x0000640000000010 */
[----:B01----:R-:W-:Y:S01]  /*22b0*/  ENDCOLLECTIVE ;  /* 0x000000000000791b */ /* 0x003fe20003800000 */
.L_x_3594:
[----:B------:R-:W-:Y:S01]  /*22c0*/  PLOP3.LUT P0, PT, PT, PT, PT, 0x80, 0x0 ;  /* 0x000000000000781c */ /* 0x000fe20003f0f070 */
[----:B------:R-:W-:-:S12]  /*22d0*/  BRA `(.L_x_3595) ;  /* 0xffffffe800587947 */ /* 0x000fd8000383ffff */
.L_x_3571:
        /* <DEDUP_REMOVED lines=8> */
.L_x_3597:
[----:B------:R-:W-:Y:S05]  /*2360*/  BSYNC B1 ;  /* 0x0000000000017941 */ /* 0x000fea0003800000 */
.L_x_3596:
        /* <DEDUP_REMOVED lines=8> */
.L_x_3598:
[----:B------:R-:W-:Y:S01]  /*23f0*/  FSETP.GEU.FTZ.AND P2, PT, R33, R20, PT ;  /* 0x000000142100720b */ /* 0x000fe20003f5e000 */
[----:B------:R-:W-:-:S12]  /*2400*/  IMAD.MOV.U32 R18, RZ, RZ, R32 ;  /* 0x000000ffff127224 */ /* 0x000fd800078e0020 */
[----:B------:R-:W-:Y:S01]  /*2410*/  @P2 FSETP.NEU.FTZ.AND P1, PT, R33, R20, PT ;  /* 0x000000142100220b */ /* 0x000fe20003f3d000 */
[----:B------:R-:W-:-:S12]  /*2420*/  IMAD.MOV.U32 R21, RZ, RZ, R19 ;  /* 0x000000ffff157224 */ /* 0x000fd800078e0013 */
[----:B------:R-:W-:Y:S05]  /*2430*/  WARPSYNC.COLLECTIVE R5, `(.L_x_3599) ;  /* 0x0000000005087348 */ /* 0x000fea0003c00000 */
[----:B------:R0:W1:Y:S02]  /*2440*/  SHFL.BFLY P0, R19, R18, R17, R16 ;  /* 0x0c00001112137389 */ /* 0x0000640000000010 */
[----:B01----:R-:W-:Y:S01]  /*2450*/  ENDCOLLECTIVE ;  /* 0x000000000000791b */ /* 0x003fe20003800000 */
.L_x_3599:
        /* <DEDUP_REMOVED lines=12> */
.L_x_3600:
[----:B------:R-:W-:Y:S02]  /*2520*/  IMAD.MOV.U32 R18, RZ, RZ, R21 ;  /* 0x000000ffff127224 */ /* 0x000fe400078e0015 */
[----:B------:R-:W-:-:S07]  /*2530*/  IMAD.MOV.U32 R29, RZ, RZ, R19 ;  /* 0x000000ffff1d7224 */ /* 0x000fce00078e0013 */
[----:B------:R-:W-:Y:S05]  /*2540*/  WARPSYNC.COLLECTIVE R5, `(.L_x_3601) ;  /* 0x0000000005087348 */ /* 0x000fea0003c00000 */
[----:B------:R0:W1:Y:S02]  /*2550*/  SHFL.BFLY P0, R19, R18, R17, R16 ;  /* 0x0c00001112137389 */ /* 0x0000640000000010 */
[----:B01----:R-:W-:Y:S01]  /*2560*/  ENDCOLLECTIVE ;  /* 0x000000000000791b */ /* 0x003fe20003800000 */
.L_x_3601:
[----:B------:R-:W-:Y:S02]  /*2570*/  IMAD.MOV.U32 R18, RZ, RZ, R20 ;  /* 0x000000ffff127224 */ /* 0x000fe400078e0014 */
[----:B------:R-:W-:-:S07]  /*2580*/  IMAD.MOV.U32 R32, RZ, RZ, R19 ;  /* 0x000000ffff207224 */ /* 0x000fce00078e0013 */
[----:B------:R-:W-:Y:S05]  /*2590*/  WARPSYNC.COLLECTIVE R5, `(.L_x_3602) ;  /* 0x0000000005087348 */ /* 0x000fea0003c00000 */
[----:B------:R0:W1:Y:S02]  /*25a0*/  SHFL.BFLY P0, R19, R18, R17, R16 ;  /* 0x0c00001112137389 */ /* 0x0000640000000010 */
[----:B01----:R-:W-:Y:S01]  /*25b0*/  ENDCOLLECTIVE ;  /* 0x000000000000791b */ /* 0x003fe20003800000 */
.L_x_3602:
        /* <DEDUP_REMOVED lines=12> */
.L_x_3603:
[----:B------:R-:W-:Y:S02]  /*2680*/  IMAD.MOV.U32 R18, RZ, RZ, R33 ;  /* 0x000000ffff127224 */ /* 0x000fe400078e0021 */
[----:B------:R-:W-:-:S07]  /*2690*/  IMAD.MOV.U32 R29, RZ, RZ, R19 ;  /* 0x000000ffff1d7224 */ /* 0x000fce00078e0013 */
[----:B------:R-:W-:Y:S05]  /*26a0*/  WARPSYNC.COLLECTIVE R5, `(.L_x_3604) ;  /* 0x0000000005087348 */ /* 0x000fea0003c00000 */
[----:B------:R0:W1:Y:S02]  /*26b0*/  SHFL.BFLY P0, R19, R18, R17, R16 ;  /* 0x0c00001112137389 */ /* 0x0000640000000010 */
[----:B01----:R-:W-:Y:S01]  /*26c0*/  ENDCOLLECTIVE ;  /* 0x000000000000791b */ /* 0x003fe20003800000 */
.L_x_3604:
[----:B------:R-:W-:Y:S01]  /*26d0*/  FSETP.GEU.FTZ.AND P2, PT, R36, R29, PT ;  /* 0x0000001d2400720b */ /* 0x000fe20003f5e000 */
[----:B------:R-:W-:-:S12]  /*26e0*/  IMAD.MOV.U32 R18, RZ, RZ, R34 ;  /* 0x000000ffff127224 */ /* 0x000fd800078e0022 */
[----:B------:R-:W-:Y:S01]  /*26f0*/  @P2 FSETP.NEU.FTZ.AND P1, PT, R36, R29, PT ;  /* 0x0000001d2400220b */ /* 0x000fe20003f3d000 */
[----:B------:R-:W-:-:S12]  /*2700*/  IMAD.MOV.U32 R20, RZ, RZ, R19 ;  /* 0x000000ffff147224 */ /* 0x000fd800078e0013 */
[----:B------:R-:W-:Y:S05]  /*2710*/  WARPSYNC.COLLECTIVE R5, `(.L_x_3605) ;  /* 0x0000000005087348 */ /* 0x000fea0003c00000 */
[----:B------:R0:W1:Y:S02]  /*2720*/  SHFL.BFLY P0, R19, R18, R17, R16 ;  /* 0x0c00001112137389 */ /* 0x0000640000000010 */
[----:B01----:R-:W-:Y:S01]  /*2730*/  ENDCOLLECTIVE ;  /* 0x000000000000791b */ /* 0x003fe20003800000 */
.L_x_3605:
        /* <DEDUP_REMOVED lines=11> */
.L_x_3606:
[----:B------:R-:W-:Y:S02]  /*27f0*/  IMAD.MOV.U32 R18, RZ, RZ, R32 ;  /* 0x000000ffff127224 */ /* 0x000fe400078e0020 */
[----:B------:R-:W-:-:S07]  /*2800*/  IMAD.MOV.U32 R20, RZ, RZ, R19 ;  /* 0x000000ffff147224 */ /* 0x000fce00078e0013 */
[----:B------:R-:W-:Y:S05]  /*2810*/  WARPSYNC.COLLECTIVE R5, `(.L_x_3607) ;  /* 0x0000000005087348 */ /* 0x000fea0003c00000 */
[----:B------:R0:W1:Y:S02]  /*2820*/  SHFL.BFLY P0, R19, R18, R17, R16 ;  /* 0x0c00001112137389 */ /* 0x0000640000000010 */
[----:B01----:R-:W-:Y:S01]  /*2830*/  ENDCOLLECTIVE ;  /* 0x000000000000791b */ /* 0x003fe20003800000 */
.L_x_3607:
[----:B------:R-:W-:Y:S02]  /*2840*/  IMAD.MOV.U32 R18, RZ, RZ, R36 ;  /* 0x000000ffff127224 */ /* 0x000fe400078e0024 */
[----:B------:R-:W-:-:S07]  /*2850*/  IMAD.MOV.U32 R21, RZ, RZ, R19 ;  /* 0x000000ffff157224 */ /* 0x000fce00078e0013 */
[----:B------:R-:W-:Y:S05]  /*2860*/  WARPSYNC.COLLECTIVE R5, `(.L_x_3608) ;  /* 0x0000000005087348 */ /* 0x000fea0003c00000 */
[----:B------:R0:W1:Y:S02]  /*2870*/  SHFL.BFLY P0, R19, R18, R17, R16 ;  /* 0x0c00001112137389 */ /* 0x0000640000000010 */
[----:B01----:R-:W-:Y:S01]  /*2880*/  ENDCOLLECTIVE ;  /* 0x000000000000791b */ /* 0x003fe20003800000 */
.L_x_3608:
[----:B------:R-:W-:Y:S01]  /*2890*/  PLOP3.LUT P0, PT, PT, PT, PT, 0x80, 0x0 ;  /* 0x000000000000781c */ /* 0x000fe20003f0f070 */
[----:B------:R-:W-:-:S12]  /*28a0*/  BRA `(.L_x_3609) ;  /* 0xffffffec00107947 */ /* 0x000fd8000383ffff */
.L_x_3610:
        /* <DEDUP_REMOVED lines=13> */
.L_x_12189:


//--------------------- .text._ZN4vllm3moe10topkGatingILi8ELi64ELi4ELi16ELi32Ei6__halfLNS0_11ScoringFuncE1EEEvPKT5_PKbPfiPT4_PiiiibPKf --------------------------
	.section	.text._ZN4vllm3moe10topkGatingILi8ELi64ELi4ELi16ELi32Ei6__halfLNS0_11ScoringFuncE1EEEvPKT5_PKbPfiPT4_PiiiibPKf,"ax",@progbits
	.align	128
        .global         _ZN4vllm3moe10topkGatingILi8ELi64ELi4ELi16ELi32Ei6__halfLNS0_11ScoringFuncE1EEEvPKT5_PKbPfiPT4_PiiiibPKf
        .type           _ZN4vllm3moe10topkGatingILi8ELi64ELi4ELi16ELi32Ei6__halfLNS0_11ScoringFuncE1EEEvPKT5_PKbPfiPT4_PiiiibPKf,@function
        .size           _ZN4vllm3moe10topkGatingILi8ELi64ELi4ELi16ELi32Ei6__halfLNS0_11ScoringFuncE1EEEvPKT5_PKbPfiPT4_PiiiibPKf,(.L_x_12190 - _ZN4vllm3moe10topkGatingILi8ELi64ELi4ELi16ELi32Ei6__halfLNS0_11ScoringFuncE1EEEvPKT5_PKbPfiPT4_PiiiibPKf)
        .other          _ZN4vllm3moe10topkGatingILi8ELi64ELi4ELi16ELi32Ei6__halfLNS0_11ScoringFuncE1EEEvPKT5_PKbPfiPT4_PiiiibPKf,@"STO_CUDA_ENTRY STV_DEFAULT"
_ZN4vllm3moe10topkGatingILi8ELi64ELi4ELi16ELi32Ei6__halfLNS0_11ScoringFuncE1EEEvPKT5_PKbPfiPT4_PiiiibPKf:
.text._ZN4vllm3moe10topkGatingILi8ELi64ELi4ELi16ELi32Ei6__halfLNS0_11ScoringFuncE1EEEvPKT5_PKbPfiPT4_PiiiibPKf:
        /* <DEDUP_REMOVED lines=128> */
.L_x_3619:
        /* <DEDUP_REMOVED lines=56> */
.L_x_3641:
        /* <DEDUP_REMOVED lines=28> */
.L_x_3615:
[----:B------:R-:W-:Y:S05]  /*0d40*/  BSYNC B1 ;  /* 0x0000000000017941 */ /* 0x000fea0003800000 */
.L_x_3614:
        /* <DEDUP_REMOVED lines=36> */
.L_x_3618:
[----:B------:R-:W-:Y:S05]  /*0f90*/  BSYNC B1 ;  /* 0x0000000000017941 */ /* 0x000fea0003800000 */
.L_x_3617:
[----:B------:R-:W-:Y:S05]  /*0fa0*/  BRA `(.L_x_3619) ;  /* 0xfffffff800147947 */ /* 0x000fea000383ffff */
.L_x_3612:
[----:B------:R-:W-:Y:S01]  /*0fb0*/  IMAD.MOV.U32 R31, RZ, RZ, RZ ;  /* 0x000000ffff1f7224 */ /* 0x000fe200078e00ff */
[----:B------:R-:W-:Y:S01]  /*0fc0*/  ULDC UR10, c[0x0][0x228] ;  /* 0x00008a00000a7ab9 */ /* 0x000fe20000000800 */
[----:B------:R-:W-:Y:S01]  /*0fd0*/  ULDC UR11, c[0x0][0x240] ;  /* 0x00009000000b7ab9 */ /* 0x000fe20000000800 */
[----:B------:R-:W-:Y:S01]  /*0fe0*/  ULDC UR5, c[0x0][0x248] ;  /* 0x0000920000057ab9 */ /* 0x000fe20000000800 */
[----:B------:R-:W-:-:S05]  /*0ff0*/  ULDC.64 UR8, c[0x0][0x240] ;  /* 0x0000900000087ab9 */ /* 0x000fca0000000a00 */
.L_x_3625:
        /* <DEDUP_REMOVED lines=56> */
.L_x_3652:
        /* <DEDUP_REMOVED lines=27> */
.L_x_3622:
[----:B------:R-:W-:Y:S05]  /*1530*/  BSYNC B1 ;  /* 0x0000000000017941 */ /* 0x000fea0003800000 */
.L_x_3621:
        /* <DEDUP_REMOVED lines=36> */
.L_x_3624:
[----:B------:R-:W-:Y:S05]  /*1780*/  BSYNC B1 ;  /* 0x0000000000017941 */ /* 0x000fea0003800000 */
.L_x_3623:
[----:B------:R-:W-:Y:S05]  /*1790*/  BRA `(.L_x_3625) ;  /* 0xfffffff800187947 */ /* 0x000fea000383ffff */
.L_x_3616:
[----:B------:R-:W-:Y:S05]  /*17a0*/  BSYNC B0 ;  /* 0x0000000000007941 */ /* 0x000fea0003800000 */
.L_x_3611:
        /* <DEDUP_REMOVED lines=20> */
.L_x_3628:
        /* <DEDUP_REMOVED lines=18> */
.L_x_3627:
[----:B------:R-:W-:Y:S05]  /*1a10*/  BSYNC B0 ;  /* 0x0000000000007941 */ /* 0x000fea0003800000 */
.L_x_3626:
        /* <DEDUP_REMOVED lines=13> */
.L_x_3630:
        /* <DEDUP_REMOVED lines=11> */
.L_x_3629:
[----:B------:R-:W-:Y:S05]  /*1ba0*/  EXIT ;  /* 0x000000000000794d */ /* 0x000fea0003800000 */
.L_x_3613:
        /* <DEDUP_REMOVED lines=8> */
.L_x_3632:
[----:B------:R-:W-:Y:S05]  /*1c30*/  BSYNC B1 ;  /* 0x0000000000017941 */ /* 0x000fea0003800000 */
.L_x_3631:
        /* <DEDUP_REMOVED lines=8> */
.L_x_3633:
[----:B------:R-:W-:Y:S01]  /*1cc0*/  FSETP.GEU.FTZ.AND P2, PT, R28, R21, PT ;  /* 0x000000151c00720b */ /* 0x000fe20003f5e000 */
[----:B------:R-:W-:-:S12]  /*1cd0*/  IMAD.MOV.U32 R18, RZ, RZ, R32 ;  /* 0x000000ffff127224 */ /* 0x000fd800078e0020 */
[----:B------:R-:W-:Y:S01]  /*1ce0*/  @P2 FSETP.NEU.FTZ.AND P1, PT, R28, R21, PT ;  /* 0x000000151c00220b */ /* 0x000fe20003f3d000 */
[----:B------:R-:W-:-:S12]  /*1cf0*/  IMAD.MOV.U32 R29, RZ, RZ, R19 ;  /* 0x000000ffff1d7224 */ /* 0x000fd800078e0013 */
[----:B------:R-:W-:Y:S05]  /*1d00*/  WARPSYNC.COLLECTIVE R5, `(.L_x_3634) ;  /* 0x0000000005087348 */ /* 0x000fea0003c00000 */
[----:B------:R0:W1:Y:S02]  /*1d10*/  SHFL.BFLY P0, R19, R18, R17, R16 ;  /* 0x0c00001112137389 */ /* 0x0000640000000010 */
[----:B01----:R-:W-:Y:S01]  /*1d20*/  ENDCOLLECTIVE ;  /* 0x000000000000791b */ /* 0x003fe20003800000 */
.L_x_3634:
        /* <DEDUP_REMOVED lines=11> */
.L_x_3635:
[----:B------:R-:W-:Y:S02]  /*1de0*/  IMAD.MOV.U32 R18, RZ, RZ, R29 ;  /* 0x000000ffff127224 */ /* 0x000fe400078e001d */
[----:B------:R-:W-:-:S07]  /*1df0*/  IMAD.MOV.U32 R21, RZ, RZ, R19 ;  /* 0x000000ffff157224 */ /* 0x000fce00078e0013 */
[----:B------:R-:W-:Y:S05]  /*1e00*/  WARPSYNC.COLLECTIVE R5, `(.L_x_3636) ;  /* 0x0000000005087348 */ /* 0x000fea0003c00000 */
[----:B------:R0:W1:Y:S02]  /*1e10*/  SHFL.BFLY P0, R19, R18, R17, R16 ;  /* 0x0c00001112137389 */ /* 0x0000640000000010 */
[----:B01----:R-:W-:Y:S01]  /*1e20*/  ENDCOLLECTIVE ;  /* 0x000000000000791b */ /* 0x003fe20003800000 */
.L_x_3636:
[----:B------:R-:W-:Y:S01]  /*1e30*/  FSETP.GEU.FTZ.AND P2, PT, R34, R21, PT ;  /* 0x000000152200720b */ /* 0x000fe20003f5e000 */
[----:B------:R-:W-:-:S12]  /*1e40*/  IMAD.MOV.U32 R18, RZ, RZ, R36 ;  /* 0x000000ffff127224 */ /* 0x000fd800078e0024 */
[----:B------:R-:W-:Y:S01]  /*1e50*/  @P2 FSETP.NEU.FTZ.AND P1, PT, R34, R21, PT ;  /* 0x000000152200220b */ /* 0x000fe20003f3d000 */
[----:B------:R-:W-:-:S12]  /*1e60*/  IMAD.MOV.U32 R28, RZ, RZ, R19 ;  /* 0x000000ffff1c7224 */ /* 0x000fd800078e0013 */
[----:B------:R-:W-:Y:S05]  /*1e70*/  WARPSYNC.COLLECTIVE R5, `(.L_x_3637) ;  /* 0x0000000005087348 */ /* 0x000fea0003c00000 */
[----:B------:R0:W1:Y:S02]  /*1e80*/  SHFL.BFLY P0, R19, R18, R17, R16 ;  /* 0x0c00001112137389 */ /* 0x0000640000000010 */
[----:B01----:R-:W-:Y:S01]  /*1e90*/  ENDCOLLECTIVE ;  /* 0x000000000000791b */ /* 0x003fe20003800000 */
.L_x_3637:
        /* <DEDUP_REMOVED lines=11> */
.L_x_3638:
[----:B------:R-:W-:Y:S02]  /*1f50*/  IMAD.MOV.U32 R18, RZ, RZ, R32 ;  /* 0x000000ffff127224 */ /* 0x000fe400078e0020 */
[----:B------:R-:W-:-:S07]  /*1f60*/  IMAD.MOV.U32 R20, RZ, RZ, R19 ;  /* 0x000000ffff147224 */ /* 0x000fce00078e0013 */
[----:B------:R-:W-:Y:S05]  /*1f70*/  WARPSYNC.COLLECTIVE R5, `(.L_x_3639) ;  /* 0x0000000005087348 */ /* 0x000fea0003c00000 */
[----:B------:R0:W1:Y:S02]  /*1f80*/  SHFL.BFLY P0, R19, R18, R17, R16 ;  /* 0x0c00001112137389 */ /* 0x0000640000000010 */
[----:B01----:R-:W-:Y:S01]  /*1f90*/  ENDCOLLECTIVE ;  /* 0x000000000000791b */ /* 0x003fe20003800000 */
.L_x_3639:
[----:B------:R-:W-:Y:S02]  /*1fa0*/  IMAD.MOV.U32 R18, RZ, RZ, R34 ;  /* 0x000000ffff127224 */ /* 0x000fe400078e0022 */
[----:B------:R-:W-:-:S07]  /*1fb0*/  IMAD.MOV.U32 R31, RZ, RZ, R19 ;  /* 0x000000ffff1f7224 */ /* 0x000fce00078e0013 */
[----:B------:R-:W-:Y:S05]  /*1fc0*/  WARPSYNC.COLLECTIVE R5, `(.L_x_3640) ;  /* 0x0000000005087348 */ /* 0x000fea0003c00000 */
[----:B------:R0:W1:Y:S02]  /*1fd0*/  SHFL.BFLY P0, R19, R18, R17, R16 ;  /* 0x0c00001112137389 */ /* 0x0000640000000010 */
[----:B01----:R-:W-:Y:S01]  /*1fe0*/  ENDCOLLECTIVE ;  /* 0x000000000000791b */ /* 0x003fe20003800000 */
.L_x_3640:
[----:B------:R-:W-:Y:S05]  /*1ff0*/  BRA `(.L_x_3641) ;  /* 0xffffffe800e07947 */ /* 0x000fea000383ffff */
.L_x_3620:
        /* <DEDUP_REMOVED lines=8> */
.L_x_3643:
[----:B------:R-:W-:Y:S05]  /*2080*/  BSYNC B1 ;  /* 0x0000000000017941 */ /* 0x000fea0003800000 */
.L_x_3642:
        /* <DEDUP_REMOVED lines=8> */
.L_x_3644:
[----:B------:R-:W-:Y:S01]  /*2110*/  FSETP.GEU.FTZ.AND P2, PT, R28, R21, PT ;  /* 0x000000151c00720b */ /* 0x000fe20003f5e000 */
[----:B------:R-:W-:-:S12]  /*2120*/  IMAD.MOV.U32 R18, RZ, RZ, R36 ;  /* 0x000000ffff127224 */ /* 0x000fd800078e0024 */
[----:B------:R-:W-:Y:S01]  /*2130*/  @P2 FSETP.NEU.FTZ.AND P1, PT, R28, R21, PT ;  /* 0x000000151c00220b */ /* 0x000fe20003f3d000 */
[----:B------:R-:W-:-:S12]  /*2140*/  IMAD.MOV.U32 R29, RZ, RZ, R19 ;  /* 0x000000ffff1d7224 */ /* 0x000fd800078e0013 */
[----:B------:R-:W-:Y:S05]  /*2150*/  WARPSYNC.COLLECTIVE R5, `(.L_x_3645) ;  /* 0x0000000005087348 */ /* 0x000fea0003c00000 */
[----:B------:R0:W1:Y:S02]  /*2160*/  SHFL.BFLY P0, R19, R18, R17, R16 ;  /* 0x0c00001112137389 */ /* 0x0000640000000010 */
[----:B01----:R-:W-:Y:S01]  /*2170*/  ENDCOLLECTIVE ;  /* 0x000000000000791b */ /* 0x003fe20003800000 */
.L_x_3645:
        /* <DEDUP_REMOVED lines=11> */
.L_x_3646:
[----:B------:R-:W-:Y:S02]  /*2230*/  IMAD.MOV.U32 R18, RZ, RZ, R29 ;  /* 0x000000ffff127224 */ /* 0x000fe400078e001d */
[----:B------:R-:W-:-:S07]  /*2240*/  IMAD.MOV.U32 R21, RZ, RZ, R19 ;  /* 0x000000ffff157224 */ /* 0x000fce00078e0013 */
[----:B------:R-:W-:Y:S05]  /*2250*/  WARPSYNC.COLLECTIVE R5, `(.L_x_3647) ;  /* 0x0000000005087348 */ /* 0x000fea0003c00000 */
[----:B------:R0:W1:Y:S02]  /*2260*/  SHFL.BFLY P0, R19, R18, R17, R16 ;  /* 0x0c00001112137389 */ /* 0x0000640000000010 */
[----:B01----:R-:W-:Y:S01]  /*2270*/  ENDCOLLECTIVE ;  /* 0x000000000000791b */ /* 0x003fe20003800000 */
.L_x_3647:
[----:B------:R-:W-:Y:S01]  /*2280*/  FSETP.GEU.FTZ.AND P2, PT, R32, R21, PT ;  /* 0x000000152000720b */ /* 0x000fe20003f5e000 */
[----:B------:R-:W-:-:S12]  /*2290*/  IMAD.MOV.U32 R18, RZ, RZ, R34 ;  /* 0x000000ffff127224 */ /* 0x000fd800078e0022 */
[----:B------:R-:W-:Y:S01]  /*22a0*/  @P2 FSETP.NEU.FTZ.AND P1, PT, R32, R21, PT ;  /* 0x000000152000220b */ /* 0x000fe20003f3d000 */
[----:B------:R-:W-:-:S12]  /*22b0*/  IMAD.MOV.U32 R28, RZ, RZ, R19 ;  /* 0x000000ffff1c7224 */ /* 0x000fd800078e0013 */
[----:B------:R-:W-:Y:S05]  /*22c0*/  WARPSYNC.COLLECTIVE R5, `(.L_x_3648) ;  /* 0x0000000005087348 */ /* 0x000fea0003c00000 */
[----:B------:R0:W1:Y:S02]  /*22d0*/  SHFL.BFLY P0, R19, R18, R17, R16 ;  /* 0x0c00001112137389 */ /* 0x0000640000000010 */
[----:B01----:R-:W-:Y:S01]  /*22e0*/  ENDCOLLECTIVE ;  /* 0x000000000000791b */ /* 0x003fe20003800000 */
.L_x_3648:
        /* <DEDUP_REMOVED lines=11> */
.L_x_3649:
[----:B------:R-:W-:Y:S02]  /*23a0*/  IMAD.MOV.U32 R18, RZ, RZ, R32 ;  /* 0x000000ffff127224 */ /* 0x000fe400078e0020 */
[----:B------:R-:W-:-:S07]  /*23b0*/  IMAD.MOV.U32 R20, RZ, RZ, R19 ;  /* 0x000000ffff147224 */ /* 0x000fce00078e0013 */
[----:B------:R-:W-:Y:S05]  /*23c0*/  WARPSYNC.COLLECTIVE R5, `(.L_x_3650) ;  /* 0x0000000005087348 */ /* 0x000fea0003c00000 */
[----:B------:R0:W1:Y:S02]  /*23d0*/  SHFL.BFLY P0, R19, R18, R17, R16 ;  /* 0x0c00001112137389 */ /* 0x0000640000000010 */
[----:B01----:R-:W-:Y:S01]  /*23e0*/  ENDCOLLECTIVE ;  /* 0x000000000000791b */ /* 0x003fe20003800000 */
.L_x_3650:
[----:B------:R-:W-:Y:S02]  /*23f0*/  IMAD.MOV.U32 R18, RZ, RZ, R36 ;  /* 0x000000ffff127224 */ /* 0x000fe400078e0024 */
[----:B------:R-:W-:-:S07]  /*2400*/  IMAD.MOV.U32 R21, RZ, RZ, R19 ;  /* 0x000000ffff157224 */ /* 0x000fce00078e0013 */
[----:B------:R-:W-:Y:S05]  /*2410*/  WARPSYNC.COLLECTIVE R5, `(.L_x_3651) ;  /* 0x0000000005087348 */ /* 0x000fea0003c00000 */
[----:B------:R0:W1:Y:S02]  /*2420*/  SHFL.BFLY P0, R19, R18, R17, R16 ;  /* 0x0c00001112137389 */ /* 0x0000640000000010 */
[----:B01----:R-:W-:Y:S01]  /*2430*/  ENDCOLLECTIVE ;  /* 0x000000000000791b */ /* 0x003fe20003800000 */
.L_x_3651:
[----:B------:R-:W-:Y:S05]  /*2440*/  BRA `(.L_x_3652) ;  /* 0xffffffec00cc7947 */ /* 0x000fea000383ffff */
.L_x_3653:
        /* <DEDUP_REMOVED lines=11> */
.L_x_12190:


//--------------------- .text._ZN4vllm3moe10topkGatingILi8ELi32ELi4ELi16ELi32Ei6__halfLNS0_11ScoringFuncE1EEEvPKT5_PKbPfiPT4_PiiiibPKf --------------------------
	.section	.text._ZN4vllm3moe10topkGatingILi8ELi32ELi4ELi16ELi32Ei6__halfLNS0_11ScoringFuncE1EEEvPKT5_PKbPfiPT4_PiiiibPKf,"ax",@progbits
	.align	128
        .global         _ZN4vllm3moe10topkGatingILi8ELi32ELi4ELi16ELi32Ei6__halfLNS0_11ScoringFuncE1EEEvPKT5_PKbPfiPT4_PiiiibPKf
        .type           _ZN4vllm3moe10topkGatingILi8ELi32ELi4ELi16ELi32Ei6__halfLNS0_11ScoringFuncE1EEEvPKT5_PKbPfiPT4_PiiiibPKf,@function
        .size           _ZN4vllm3moe10topkGatingILi8ELi32ELi4ELi16ELi32Ei6__halfLNS0_11ScoringFuncE1EEEvPKT5_PKbPfiPT4_PiiiibPKf,(.L_x_12191 - _ZN4vllm3moe10topkGatingILi8ELi32ELi4ELi16ELi32Ei6__halfLNS0_11ScoringFuncE1EEEvPKT5_PKbPfiPT4_PiiiibPKf)
        .other          _ZN4vllm3moe10topkGatingILi8ELi32ELi4ELi16ELi32Ei6__halfLNS0_11ScoringFuncE1EEEvPKT5_PKbPfiPT4_PiiiibPKf,@"STO_CUDA_ENTRY STV_DEFAULT"
_ZN4vllm3moe10topkGatingILi8ELi32ELi4ELi16ELi32Ei6__halfLNS0_11ScoringFuncE1EEEvPKT5_PKbPfiPT4_PiiiibPKf:
.text._ZN4vllm3moe10topkGatingILi8ELi32ELi4ELi16ELi32Ei6__halfLNS0_11ScoringFuncE1EEEvPKT5_PKbPfiPT4_PiiiibPKf:
        /* <DEDUP_REMOVED lines=128> */
.L_x_3662:
        /* <DEDUP_REMOVED lines=46> */
.L_x_3681:
        /* <DEDUP_REMOVED lines=27> */
.L_x_3658:
[----:B------:R-:W-:Y:S05]  /*0c90*/  BSYNC B1 ;  /* 0x0000000000017941 */ /* 0x000fea0003800000 */
.L_x_3657:
        /* <DEDUP_REMOVED lines=36> */
.L_x_3661:
[----:B------:R-:W-:Y:S05]  /*0ee0*/  BSYNC B1 ;  /* 0x0000000000017941 */ /* 0x000fea0003800000 */
.L_x_3660:
[----:B------:R-:W-:Y:S05]  /*0ef0*/  BRA `(.L_x_3662) ;  /* 0xfffffff800407947 */ /* 0x000fea000383ffff */
.L_x_3655:
[----:B------:R-:W-:Y:S01]  /*0f00*/  IMAD.MOV.U32 R31, RZ, RZ, RZ ;  /* 0x000000ffff1f7224 */ /* 0x000fe200078e00ff */
[----:B------:R-:W-:Y:S01]  /*0f10*/  ULDC UR10, c[0x0][0x228] ;  /* 0x00008a00000a7ab9 */ /* 0x000fe20000000800 */
[----:B------:R-:W-:Y:S01]  /*0f20*/  ULDC UR11, c[0x0][0x240] ;  /* 0x00009000000b7ab9 */ /* 0x000fe20000000800 */
[----:B------:R-:W-:Y:S01]  /*0f30*/  ULDC UR5, c[0x0][0x248] ;  /* 0x0000920000057ab9 */ /* 0x000fe20000000800 */
[----:B------:R-:W-:-:S05]  /*0f40*/  ULDC.64 UR8, c[0x0][0x240] ;  /* 0x0000900000087ab9 */ /* 0x000fca0000000a00 */
.L_x_3668:
        /* <DEDUP_REMOVED lines=46> */
.L_x_3689:
        /* <DEDUP_REMOVED lines=26> */
.L_x_3665:
[----:B------:R-:W-:Y:S05]  /*13d0*/  BSYNC B1 ;  /* 0x0000000000017941 */ /* 0x000fea0003800000 */
.L_x_3664:
        /* <DEDUP_REMOVED lines=36> */
.L_x_3667:
[----:B------:R-:W-:Y:S05]  /*1620*/  BSYNC B1 ;  /* 0x0000000000017941 */ /* 0x000fea0003800000 */
.L_x_3666:
[----:B------:R-:W-:Y:S05]  /*1630*/  BRA `(.L_x_3668) ;  /* 0xfffffff800447947 */ /* 0x000fea000383ffff */
.L_x_3659:
[----:B------:R-:W-:Y:S05]  /*1640*/  BSYNC B0 ;  /* 0x0000000000007941 */ /* 0x000fea0003800000 */
.L_x_3654:
        /* <DEDUP_REMOVED lines=20> */
.L_x_3671:
        /* <DEDUP_REMOVED lines=18> */
.L_x_3670:
[----:B------:R-:W-:Y:S05]  /*18b0*/  BSYNC B0 ;  /* 0x0000000000007941 */ /* 0x000fea0003800000 */
.L_x_3669:
        /* <DEDUP_REMOVED lines=13> */
.L_x_3673:
        /* <DEDUP_REMOVED lines=11> */
.L_x_3672:
[----:B------:R-:W-:Y:S05]  /*1a40*/  EXIT ;  /* 0x000000000000794d */ /* 0x000fea0003800000 */
.L_x_3656:
        /* <DEDUP_REMOVED lines=8> */
.L_x_3675:
[----:B------:R-:W-:Y:S05]  /*1ad0*/  BSYNC B1 ;  /* 0x0000000000017941 */ /* 0x000fea0003800000 */
.L_x_3674:
        /* <DEDUP_REMOVED lines=8> */
.L_x_3676:
[----:B------:R-:W-:Y:S01]  /*1b60*/  FSETP.GEU.FTZ.AND P2, PT, R29, R20, PT ;  /* 0x000000141d00720b */ /* 0x000fe20003f5e000 */
[----:B------:R-:W-:-:S12]  /*1b70*/  IMAD.MOV.U32 R5, RZ, RZ, R32 ;  /* 0x000000ffff057224 */ /* 0x000fd800078e0020 */
[----:B------:R-:W-:Y:S01]  /*1b80*/  @P2 FSETP.NEU.FTZ.AND P1, PT, R29, R20, PT ;  /* 0x000000141d00220b */ /* 0x000fe20003f3d000 */
[----:B------:R-:W-:-:S12]  /*1b90*/  IMAD.MOV.U32 R21, RZ, RZ, R19 ;  /* 0x000000ffff157224 */ /* 0x000fd800078e0013 */
[----:B------:R-:W-:Y:S05]  /*1ba0*/  WARPSYNC.COLLECTIVE R18, `(.L_x_3677) ;  /* 0x0000000012087348 */ /* 0x000fea0003c00000 */
[----:B------:R0:W1:Y:S02]  /*1bb0*/  SHFL.BFLY P0, R19, R5, R16, R17 ;  /* 0x0c00001005137389 */ /* 0x0000640000000011 */
[----:B01----:R-:W-:Y:S01]  /*1bc0*/  ENDCOLLECTIVE ;  /* 0x000000000000791b */ /* 0x003fe20003800000 */
.L_x_3677:
        /* <DEDUP_REMOVED lines=11> */
.L_x_3678:
[----:B------:R-:W-:Y:S02]  /*1c80*/  IMAD.MOV.U32 R5, RZ, RZ, R34 ;  /* 0x000000ffff057224 */ /* 0x000fe400078e0022 */
[----:B------:R-:W-:-:S07]  /*1c90*/  IMAD.MOV.U32 R20, RZ, RZ, R19 ;  /* 0x000000ffff147224 */ /* 0x000fce00078e0013 */
[----:B------:R-:W-:Y:S05]  /*1ca0*/  WARPSYNC.COLLECTIVE R18, `(.L_x_3679) ;  /* 0x0000000012087348 */ /* 0x000fea0003c00000 */
[----:B------:R0:W1:Y:S02]  /*1cb0*/  SHFL.BFLY P0, R19, R5, R16, R17 ;  /* 0x0c00001005137389 */ /* 0x0000640000000011 */
[----:B01----:R-:W-:Y:S01]  /*1cc0*/  ENDCOLLECTIVE ;  /* 0x000000000000791b */ /* 0x003fe20003800000 */
.L_x_3679:
[----:B------:R-:W-:Y:S02]  /*1cd0*/  IMAD.MOV.U32 R5, RZ, RZ, R36 ;  /* 0x000000ffff057224 */ /* 0x000fe400078e0024 */
[----:B------:R-:W-:-:S07]  /*1ce0*/  IMAD.MOV.U32 R31, RZ, RZ, R19 ;  /* 0x000000ffff1f7224 */ /* 0x000fce00078e0013 */
[----:B------:R-:W-:Y:S05]  /*1cf0*/  WARPSYNC.COLLECTIVE R18, `(.L_x_3680) ;  /* 0x0000000012087348 */ /* 0x000fea0003c00000 */
[----:B------:R0:W1:Y:S02]  /*1d00*/  SHFL.BFLY P0, R19, R5, R16, R17 ;  /* 0x0c00001005137389 */ /* 0x0000640000000011 */
[----:B01----:R-:W-:Y:S01]  /*1d10*/  ENDCOLLECTIVE ;  /* 0x000000000000791b */ /* 0x003fe20003800000 */
.L_x_3680:
[----:B------:R-:W-:Y:S01]  /*1d20*/  PLOP3.LUT P0, PT, PT, PT, PT, 0x80, 0x0 ;  /* 0x000000000000781c */ /* 0x000fe20003f0f070 */
[----:B------:R-:W-:-:S12]  /*1d30*/  BRA `(.L_x_3681) ;  /* 0xffffffec00687947 */ /* 0x000fd8000383ffff */
.L_x_3663:
        /* <DEDUP_REMOVED lines=8> */
.L_x_3683:
[----:B------:R-:W-:Y:S05]  /*1dc0*/  BSYNC B1 ;  /* 0x0000000000017941 */ /* 0x000fea0003800000 */
.L_x_3682:
        /* <DEDUP_REMOVED lines=8> */
.L_x_3684:
[----:B------:R-:W-:Y:S01]  /*1e50*/  FSETP.GEU.FTZ.AND P2, PT, R33, R20, PT ;  /* 0x000000142100720b */ /* 0x000fe20003f5e000 */
[----:B------:R-:W-:-:S12]  /*1e60*/  IMAD.MOV.U32 R5, RZ, RZ, R36 ;  /* 0x000000ffff057224 */ /* 0x000fd800078e0024 */
[----:B------:R-:W-:Y:S01]  /*1e70*/  @P2 FSETP.NEU.FTZ.AND P1, PT, R33, R20, PT ;  /* 0x000000142100220b */ /* 0x000fe20003f3d000 */
[----:B------:R-:W-:-:S12]  /*1e80*/  IMAD.MOV.U32 R21, RZ, RZ, R19 ;  /* 0x000000ffff157224 */ /* 0x000fd800078e0013 */
[----:B------:R-:W-:Y:S05]  /*1e90*/  WARPSYNC.COLLECTIVE R18, `(.L_x_3685) ;  /* 0x0000000012087348 */ /* 0x000fea0003c00000 */
[----:B------:R0:W1:Y:S02]  /*1ea0*/  SHFL.BFLY P0, R19, R5, R16, R17 ;  /* 0x0c00001005137389 */ /* 0x0000640000000011 */
[----:B01----:R-:W-:Y:S01]  /*1eb0*/  ENDCOLLECTIVE ;  /* 0x000000000000791b */ /* 0x003fe20003800000 */
.L_x_3685:
        /* <DEDUP_REMOVED lines=11> */
.L_x_3686:
[----:B------:R-:W-:Y:S02]  /*1f70*/  IMAD.MOV.U32 R5, RZ, RZ, R32 ;  /* 0x000000ffff057224 */ /* 0x000fe400078e0020 */
[----:B------:R-:W-:-:S07]  /*1f80*/  IMAD.MOV.U32 R20, RZ, RZ, R19 ;  /* 0x000000ffff147224 */ /* 0x000fce00078e0013 */
[----:B------:R-:W-:Y:S05]  /*1f90*/  WARPSYNC.COLLECTIVE R18, `(.L_x_3687) ;  /* 0x0000000012087348 */ /* 0x000fea0003c00000 */
[----:B------:R0:W1:Y:S02]  /*1fa0*/  SHFL.BFLY P0, R19, R5, R16, R17 ;  /* 0x0c00001005137389 */ /* 0x0000640000000011 */
[----:B01----:R-:W-:Y:S01]  /*1fb0*/  ENDCOLLECTIVE ;  /* 0x000000000000791b */ /* 0x003fe20003800000 */
.L_x_3687:
[----:B------:R-:W-:Y:S02]  /*1fc0*/  IMAD.MOV.U32 R5, RZ, RZ, R34 ;  /* 0x000000ffff057224 */ /* 0x000fe400078e0022 */
[----:B------:R-:W-:-:S07]  /*1fd0*/  IMAD.MOV.U32 R21, RZ, RZ, R19 ;  /* 0x000000ffff157224 */ /* 0x000fce00078e0013 */
[----:B------:R-:W-:Y:S05]  /*1fe0*/  WARPSYNC.COLLECTIVE R18, `(.L_x_3688) ;  /* 0x0000000012087348 */ /* 0x000fea0003c00000 */
[----:B------:R0:W1:Y:S02]  /*1ff0*/  SHFL.BFLY P0, R19, R5, R16, R17 ;  /* 0x0c00001005137389 */ /* 0x0000640000000011 */
[----:B01----:R-:W-:Y:S01]  /*2000*/  ENDCOLLECTIVE ;  /* 0x000000000000791b */ /* 0x003fe20003800000 */
.L_x_3688:
[----:B------:R-:W-:Y:S01]  /*2010*/  PLOP3.LUT P0, PT, PT, PT, PT, 0x80, 0x0 ;  /* 0x000000000000781c */ /* 0x000fe20003f0f070 */
[----:B------:R-:W-:-:S12]  /*2020*/  BRA `(.L_x_3689) ;  /* 0xfffffff000807947 */ /* 0x000fd8000383ffff */
.L_x_3690:
        /* <DEDUP_REMOVED lines=13> */
.L_x_12191:


//--------------------- .text._ZN4vllm3moe10topkGatingILi8ELi16ELi4ELi16ELi32Ei6__halfLNS0_11ScoringFuncE1EEEvPKT5_PKbPfiPT4_PiiiibPKf --------------------------
	.section	.text._ZN4vllm3moe10topkGatingILi8ELi16ELi4ELi16ELi32Ei6__halfLNS0_11ScoringFuncE1EEEvPKT5_PKbPfiPT4_PiiiibPKf,"ax",@progbits
	.align	128
        .global         _ZN4vllm3moe10topkGatingILi8ELi16ELi4ELi16ELi32Ei6__halfLNS0_11ScoringFuncE1EEEvPKT5_PKbPfiPT4_PiiiibPKf
        .type           _ZN4vllm3moe10topkGatingILi8ELi16ELi4ELi16ELi32Ei6__halfLNS0_11ScoringFuncE1EEEvPKT5_PKbPfiPT4_PiiiibPKf,@function
        .size           _ZN4vllm3moe10topkGatingILi8ELi16ELi4ELi16ELi32Ei6__halfLNS0_11ScoringFuncE1EEEvPKT5_PKbPfiPT4_PiiiibPKf,(.L_x_12192 - _ZN4vllm3moe10topkGatingILi8ELi16ELi4ELi16ELi32Ei6__halfLNS0_11ScoringFuncE1EEEvPKT5_PKbPfiPT4_PiiiibPKf)
        .other          _ZN4vllm3moe10topkGatingILi8ELi16ELi4ELi16ELi32Ei6__halfLNS0_11ScoringFuncE1EEEvPKT5_PKbPfiPT4_PiiiibPKf,@"STO_CUDA_ENTRY STV_DEFAULT"
_ZN4vllm3moe10topkGatingILi8ELi16ELi4ELi16ELi32Ei6__halfLNS0_11ScoringFuncE1EEEvPKT5_PKbPfiPT4_PiiiibPKf:
.text._ZN4vllm3moe10topkGatingILi8ELi16ELi4ELi16ELi32Ei6__halfLNS0_11ScoringFuncE1EEEvPKT5_PKbPfiPT4_PiiiibPKf:
        /* <DEDUP_REMOVED lines=128> */
.L_x_3699:
        /* <DEDUP_REMOVED lines=34> */
.L_x_3715:
        /* <DEDUP_REMOVED lines=29> */
.L_x_3695:
[----:B------:R-:W-:Y:S05]  /*0bf0*/  BSYNC B1 ;  /* 0x0000000000017941 */ /* 0x000fea0003800000 */
.L_x_3694:
        /* <DEDUP_REMOVED lines=35> */
.L_x_3698:
[----:B------:R-:W-:Y:S05]  /*0e30*/  BSYNC B1 ;  /* 0x0000000000017941 */ /* 0x000fea0003800000 */
.L_x_3697:
[----:B------:R-:W-:Y:S05]  /*0e40*/  BRA `(.L_x_3699) ;  /* 0xfffffff8006c7947 */ /* 0x000fea000383ffff */
.L_x_3692:
[----:B------:R-:W-:Y:S01]  /*0e50*/  IMAD.MOV.U32 R31, RZ, RZ, RZ ;  /* 0x000000ffff1f7224 */ /* 0x000fe200078e00ff */
[----:B------:R-:W-:Y:S01]  /*0e60*/  ULDC UR10, c[0x0][0x228] ;  /* 0x00008a00000a7ab9 */ /* 0x000fe20000000800 */
[----:B------:R-:W-:Y:S01]  /*0e70*/  ULDC UR11, c[0x0][0x240] ;  /* 0x00009000000b7ab9 */ /* 0x000fe20000000800 */
[----:B------:R-:W-:Y:S01]  /*0e80*/  ULDC UR5, c[0x0][0x248] ;  /* 0x0000920000057ab9 */ /* 0x000fe20000000800 */
[----:B------:R-:W-:-:S05]  /*0e90*/  ULDC.64 UR8, c[0x0][0x240] ;  /* 0x0000900000087ab9 */ /* 0x000fca0000000a00 */
.L_x_3705:
        /* <DEDUP_REMOVED lines=34> */
.L_x_3720:
        /* <DEDUP_REMOVED lines=28> */
.L_x_3702:
[----:B------:R-:W-:Y:S05]  /*1280*/  BSYNC B1 ;  /* 0x0000000000017941 */ /* 0x000fea0003800000 */
.L_x_3701:
        /* <DEDUP_REMOVED lines=35> */
.L_x_3704:
[----:B------:R-:W-:Y:S05]  /*14c0*/  BSYNC B1 ;  /* 0x0000000000017941 */ /* 0x000fea0003800000 */
.L_x_3703:
[----:B------:R-:W-:Y:S05]  /*14d0*/  BRA `(.L_x_3705) ;  /* 0xfffffff800707947 */ /* 0x000fea000383ffff */
.L_x_3696:
[----:B------:R-:W-:Y:S05]  /*14e0*/  BSYNC B0 ;  /* 0x0000000000007941 */ /* 0x000fea0003800000 */
.L_x_3691:
        /* <DEDUP_REMOVED lines=21> */
.L_x_3708:
        /* <DEDUP_REMOVED lines=18> */
.L_x_3707:
[----:B------:R-:W-:Y:S05]  /*1760*/  BSYNC B0 ;  /* 0x0000000000007941 */ /* 0x000fea0003800000 */
.L_x_3706:
        /* <DEDUP_REMOVED lines=13> */
.L_x_3710:
        /* <DEDUP_REMOVED lines=11> */
.L_x_3709:
[----:B------:R-:W-:Y:S05]  /*18f0*/  EXIT ;  /* 0x000000000000794d */ /* 0x000fea0003800000 */
.L_x_3693:
        /* <DEDUP_REMOVED lines=8> */
.L_x_3712:
[----:B------:R-:W-:Y:S05]  /*1980*/  BSYNC B1 ;  /* 0x0000000000017941 */ /* 0x000fea0003800000 */
.L_x_3711:
        /* <DEDUP_REMOVED lines=8> */
.L_x_3713:
[----:B------:R-:W-:Y:S02]  /*1a10*/  IMAD.MOV.U32 R28, RZ, RZ, R17 ;  /* 0x000000ffff1c7224 */ /* 0x000fe400078e0011 */
[----:B------:R-:W-:-:S07]  /*1a20*/  IMAD.MOV.U32 R31, RZ, RZ, R29 ;  /* 0x000000ffff1f7224 */ /* 0x000fce00078e001d */
[----:B------:R-:W-:Y:S05]  /*1a30*/  WARPSYNC.COLLECTIVE R21, `(.L_x_3714) ;  /* 0x0000000015087348 */ /* 0x000fea0003c00000 */
[----:B------:R0:W1:Y:S02]  /*1a40*/  SHFL.BFLY P0, R29, R28, R34, R35 ;  /* 0x0c0000221c1d7389 */ /* 0x0000640000000023 */
[----:B01----:R-:W-:Y:S01]  /*1a50*/  ENDCOLLECTIVE ;  /* 0x000000000000791b */ /* 0x003fe20003800000 */
.L_x_3714:
[----:B------:R-:W-:Y:S01]  /*1a60*/  IMAD.MOV.U32 R16, RZ, RZ, R29 ;  /* 0x000000ffff107224 */ /* 0x000fe200078e001d */
[----:B------:R-:W-:Y:S06]  /*1a70*/  BRA `(.L_x_3715) ;  /* 0xffffffec00e87947 */ /* 0x000fec000383ffff */
.L_x_3700:
        /* <DEDUP_REMOVED lines=8> */
.L_x_3717:
[----:B------:R-:W-:Y:S05]  /*1b00*/  BSYNC B1 ;  /* 0x0000000000017941 */ /* 0x000fea0003800000 */
.L_x_3716:
        /* <DEDUP_REMOVED lines=8> */
.L_x_3718:
[----:B------:R-:W-:Y:S02]  /*1b90*/  IMAD.MOV.U32 R28, RZ, RZ, R20 ;  /* 0x000000ffff1c7224 */ /* 0x000fe400078e0014 */
[----:B------:R-:W-:-:S07]  /*1ba0*/  IMAD.MOV.U32 R17, RZ, RZ, R29 ;  /* 0x000000ffff117224 */ /* 0x000fce00078e001d */
[----:B------:R-:W-:Y:S05]  /*1bb0*/  WARPSYNC.COLLECTIVE R21, `(.L_x_3719) ;  /* 0x0000000015087348 */ /* 0x000fea0003c00000 */
[----:B------:R0:W1:Y:S02]  /*1bc0*/  SHFL.BFLY P0, R29, R28, R34, R35 ;  /* 0x0c0000221c1d7389 */ /* 0x0000640000000023 */
[----:B01----:R-:W-:Y:S01]  /*1bd0*/  ENDCOLLECTIVE ;  /* 0x000000000000791b */ /* 0x003fe20003800000 */
.L_x_3719:
[----:B------:R-:W-:Y:S05]  /*1be0*/  BRA `(.L_x_3720) ;  /* 0xfffffff400347947 */ /* 0x000fea000383ffff */
.L_x_3721:
        /* <DEDUP_REMOVED lines=9> */
.L_x_12192:


//--------------------- .text._ZN4vllm3moe10topkGatingILi8ELi8ELi4ELi16ELi32Ei6__halfLNS0_11ScoringFuncE1EEEvPKT5_PKbPfiPT4_PiiiibPKf --------------------------
	.section	.text._ZN4vllm3moe10topkGatingILi8ELi8ELi4ELi16ELi32Ei6__halfLNS0_11ScoringFuncE1EEEvPKT5_PKbPfiPT4_PiiiibPKf,"ax",@progbits
	.align	128
        .global         _ZN4vllm3moe10topkGatingILi8ELi8ELi4ELi16ELi32Ei6__halfLNS0_11ScoringFuncE1EEEvPKT5_PKbPfiPT4_PiiiibPKf
        .type           _ZN4vllm3moe10topkGatingILi8ELi8ELi4ELi16ELi32Ei6__halfLNS0_11ScoringFuncE1EEEvPKT5_PKbPfiPT4_PiiiibPKf,@function
        .size           _ZN4vllm3moe10topkGatingILi8ELi8ELi4ELi16ELi32Ei6__halfLNS0_11ScoringFuncE1EEEvPKT5_PKbPfiPT4_PiiiibPKf,(.L_x_12193 - _ZN4vllm3moe10topkGatingILi8ELi8ELi4ELi16ELi32Ei6__halfLNS0_11ScoringFuncE1EEEvPKT5_PKbPfiPT4_PiiiibPKf)
        .other          _ZN4vllm3moe10topkGatingILi8ELi8ELi4ELi16ELi32Ei6__halfLNS0_11ScoringFuncE1EEEvPKT5_PKbPfiPT4_PiiiibPKf,@"STO_CUDA_ENTRY STV_DEFAULT"
_ZN4vllm3moe10topkGatingILi8ELi8ELi4ELi16ELi32Ei6__halfLNS0_11ScoringFuncE1EEEvPKT5_PKbPfiPT4_PiiiibPKf:
.text._ZN4vllm3moe10topkGatingILi8ELi8ELi4ELi16ELi32Ei6__halfLNS0_11ScoringFuncE1EEEvPKT5_PKbPfiPT4_PiiiibPKf:
        /* <DEDUP_REMOVED lines=130> */
.L_x_3727:
        /* <DEDUP_REMOVED lines=43> */
.L_x_3725:
        /* <DEDUP_REMOVED lines=83> */
.L_x_3726:
[----:B------:R-:W-:Y:S05]  /*1000*/  @P0 BRA `(.L_x_3727) ;  /* 0xfffffff800040947 */ /* 0x000fea000383ffff */
.L_x_3724:
        /* <DEDUP_REMOVED lines=51> */
.L_x_3723:
        /* <DEDUP_REMOVED lines=8> */
.L_x_3731:
        /* <DEDUP_REMOVED lines=43> */
.L_x_3729:
        /* <DEDUP_REMOVED lines=81> */
.L_x_3730:
[----:B------:R-:W-:Y:S05]  /*1b80*/  @P0 BRA `(.L_x_3731) ;  /* 0xfffffff8000c0947 */ /* 0x000fea000383ffff */
.L_x_3728:
        /* <DEDUP_REMOVED lines=51> */
.L_x_3722:
        /* <DEDUP_REMOVED lines=22> */
.L_x_3735:
        /* <DEDUP_REMOVED lines=64> */
.L_x_3734:
        /* <DEDUP_REMOVED lines=36> */
.L_x_3736:
[----:B------:R-:W-:-:S13]  /*2660*/  ISETP.NE.OR P0, PT, R0, RZ, P0 ;  /* 0x000000ff0000720c */ /* 0x000fda0000705670 */
[----:B------:R-:W-:Y:S05]  /*2670*/  @!P0 BRA `(.L_x_3732) ;  /* 0x0000000000508947 */ /* 0x000fea0003800000 */
.L_x_3733:
[----:B--23--:R-:W1:Y:S01]  /*2680*/  LDC.64 R6, c[0x0][0x220] ;  /* 0x00008800ff067b82 */ /* 0x00ce620000000a00 */
[----:B------:R2:W3:Y:S02]  /*2690*/  MUFU.RCP R19, R27 ;  /* 0x0000001b00137308 */ /* 0x0004e40000001000 */
.L_x_3737:
        /* <DEDUP_REMOVED lines=18> */
.L_x_3732:
        /* <DEDUP_REMOVED lines=8> */
.L_x_3738:
        /* <DEDUP_REMOVED lines=11> */
.L_x_3739:
        /* <DEDUP_REMOVED lines=9> */
.L_x_12193:


//--------------------- .text._ZN4vllm3moe10topkGatingILi4ELi4ELi4ELi8ELi32Ei6__halfLNS0_11ScoringFuncE1EEEvPKT5_PKbPfiPT4_PiiiibPKf --------------------------
	.section	.text._ZN4vllm3moe10topkGatingILi4ELi4ELi4ELi8ELi32Ei6__halfLNS0_11ScoringFuncE1EEEvPKT5_PKbPfiPT4_PiiiibPKf,"ax",@progbits
	.align	128
        .global         _ZN4vllm3moe10topkGatingILi4ELi4ELi4ELi8ELi32Ei6__halfLNS0_11ScoringFuncE1EEEvPKT5_PKbPfiPT4_PiiiibPKf
        .type           _ZN4vllm3moe10topkGatingILi4ELi4ELi4ELi8ELi32Ei6__halfLNS0_11ScoringFuncE1EEEvPKT5_PKbPfiPT4_PiiiibPKf,@function
        .size           _ZN4vllm3moe10topkGatingILi4ELi4ELi4ELi8ELi32Ei6__halfLNS0_11ScoringFuncE1EEEvPKT5_PKbPfiPT4_PiiiibPKf,(.L_x_12194 - _ZN4vllm3moe10topkGatingILi4ELi4ELi4ELi8ELi32Ei6__halfLNS0_11ScoringFuncE1EEEvPKT5_PKbPfiPT4_PiiiibPKf)
        .other          _ZN4vllm3moe10topkGatingILi4ELi4ELi4ELi8ELi32Ei6__halfLNS0_11ScoringFuncE1EEEvPKT5_PKbPfiPT4_PiiiibPKf,@"STO_CUDA_ENTRY STV_DEFAULT"
_ZN4vllm3moe10topkGatingILi4ELi4ELi4ELi8ELi32Ei6__halfLNS0_11ScoringFuncE1EEEvPKT5_PKbPfiPT4_PiiiibPKf:
.text._ZN4vllm3moe10topkGatingILi4ELi4ELi4ELi8ELi32Ei6__halfLNS0_11ScoringFuncE1EEEvPKT5_PKbPfiPT4_PiiiibPKf:
        /* <DEDUP_REMOVED lines=91> */
.L_x_3747:
        /* <DEDUP_REMOVED lines=39> */
.L_x_3743:
        /* <DEDUP_REMOVED lines=36> */
.L_x_3744:
        /* <DEDUP_REMOVED lines=34> */
.L_x_3745:
        /* <DEDUP_REMOVED lines=38> */
.L_x_3746:
[----:B------:R-:W-:Y:S05]  /*0ee0*/  @P5 BRA `(.L_x_3747) ;  /* 0xfffffff400b05947 */ /* 0x000fea000383ffff */
.L_x_3742:
        /* <DEDUP_REMOVED lines=23> */
.L_x_3749:
        /* <DEDUP_REMOVED lines=43> */
.L_x_3748:
[----:B0-----:R-:W-:Y:S02]  /*1310*/  VIADD R19, R19, UR12 ;  /* 0x0000000c13137c36 */ /* 0x001fe40008000000 */
[----:B------:R-:W-:Y:S02]  /*1320*/  IMAD.X R21, RZ, RZ, R21, P0 ;  /* 0x000000ffff157224 */ /* 0x000fe400000e0615 */
[----:B------:R-:W-:Y:S02]  /*1330*/  IMAD.X R15, RZ, RZ, R15, P2 ;  /* 0x000000ffff0f7224 */ /* 0x000fe400010e060f */
[----:B------:R-:W-:Y:S01]  /*1340*/  IMAD.X R17, RZ, RZ, R17, P3 ;  /* 0x000000ffff117224 */ /* 0x000fe200018e0611 */
[----:B------:R-:W-:Y:S06]  /*1350*/  @!P4 BRA `(.L_x_3740) ;  /* 0x0000000c0090c947 */ /* 0x000fec0003800000 */
[----:B------:R-:W-:Y:S01]  /*1360*/  UIADD3 UR4, UR4, 0x1, URZ ;  /* 0x0000000104047890 */ /* 0x000fe2000fffe03f */
[----:B------:R-:W-:Y:S11]  /*1370*/  BRA `(.L_x_3749) ;  /* 0xfffffffc00387947 */ /* 0x000ff6000383ffff */
.L_x_3741:
        /* <DEDUP_REMOVED lines=10> */
.L_x_3755:
        /* <DEDUP_REMOVED lines=38> */
.L_x_3751:
        /* <DEDUP_REMOVED lines=35> */
.L_x_3752:
        /* <DEDUP_REMOVED lines=33> */
.L_x_3753:
        /* <DEDUP_REMOVED lines=37> */
.L_x_3754:
[----:B------:R-:W-:Y:S05]  /*1d10*/  @P5 BRA `(.L_x_3755) ;  /* 0xfffffff400c05947 */ /* 0x000fea000383ffff */
.L_x_3750:
        /* <DEDUP_REMOVED lines=24> */
.L_x_3757:
        /* <DEDUP_REMOVED lines=43> */
.L_x_3756:
[----:B------:R-:W-:Y:S02]  /*2150*/  IMAD.X R21, RZ, RZ, R21, P0 ;  /* 0x000000ffff157224 */ /* 0x000fe400000e0615 */
[----:B------:R-:W-:Y:S02]  /*2160*/  IMAD.X R23, RZ, RZ, R23, P2 ;  /* 0x000000ffff177224 */ /* 0x000fe400010e0617 */
[----:B------:R-:W-:Y:S02]  /*2170*/  IMAD.X R17, RZ, RZ, R17, P3 ;  /* 0x000000ffff117224 */ /* 0x000fe400018e0611 */
[----:B0-----:R-:W-:Y:S01]  /*2180*/  VIADD R19, R19, UR12 ;  /* 0x0000000c13137c36 */ /* 0x001fe20008000000 */
[----:B------:R-:W-:Y:S06]  /*2190*/  @P4 BRA `(.L_x_3757) ;  /* 0xfffffffc00404947 */ /* 0x000fec000383ffff */
.L_x_3740:
        /* <DEDUP_REMOVED lines=23> */
.L_x_3761:
        /* <DEDUP_REMOVED lines=68> */
.L_x_3760:
        /* <DEDUP_REMOVED lines=38> */
.L_x_3762:
[----:B------:R-:W-:-:S13]  /*29b0*/  ISETP.NE.OR P0, PT, R3, RZ, P0 ;  /* 0x000000ff0300720c */ /* 0x000fda0000705670 */
[----:B------:R-:W-:Y:S05]  /*29c0*/  @!P0 BRA `(.L_x_3758) ;  /* 0x0000000000548947 */ /* 0x000fea0003800000 */
.L_x_3759:
[----:B--2-4-:R-:W2:Y:S01]  /*29d0*/  LDC.64 R4, c[0x0][0x220] ;  /* 0x00008800ff047b82 */ /* 0x014ea20000000a00 */
[----:B------:R3:W4:Y:S02]  /*29e0*/  MUFU.RCP R19, R2 ;  /* 0x0000000200137308 */ /* 0x0007240000001000 */
.L_x_3763:
        /* <DEDUP_REMOVED lines=19> */
.L_x_3758:
[----:B------:R-:W-:-:S13]  /*2b20*/  ISETP.NE.AND P0, PT, R0, RZ, PT ;  /* 0x000000ff0000720c */ /* 0x000fda0003f05270 */
[----:B------:R-:W-:Y:S05]  /*2b30*/  @!P0 EXIT ;  /* 0x000000000000894d */ /* 0x000fea0003800000 */
[----:B--2-4-:R-:W2:Y:S01]  /*2b40*/  LDC.64 R4, c[0x0][0x220] ;  /* 0x00008800ff047b82 */ /* 0x014ea20000000a00 */
[----:B0-----:R0:W3:Y:S01]  /*2b50*/  MUFU.RCP R7, R2 ;  /* 0x0000000200077308 */ /* 0x0010e20000001000 */
[----:B------:R-:W-:-:S04]  /*2b60*/  IMAD.U32 R6, RZ, RZ, UR4 ;  /* 0x00000004ff067e24 */ /* 0x000fc8000f8e00ff */
[----:B------:R-:W-:-:S04]  /*2b70*/  IMAD R11, R11, UR8, R6 ;  /* 0x000000080b0b7c24 */ /* 0x000fc8000f8e0206 */
[----:B0-23--:R-:W-:-:S07]  /*2b80*/  IMAD.WIDE R4, R11, 0x4, R4 ;  /* 0x000000040b047825 */ /* 0x00dfce00078e0204 */
.L_x_3764:
        /* <DEDUP_REMOVED lines=11> */
.L_x_3765:
        /* <DEDUP_REMOVED lines=12> */
.L_x_12194:


//--------------------- .text._ZN4vllm3moe10topkGatingILi2ELi2ELi4ELi4ELi32Ei6__halfLNS0_11ScoringFuncE1EEEvPKT5_PKbPfiPT4_PiiiibPKf --------------------------
	.section	.text._ZN4vllm3moe10topkGatingILi2ELi2ELi4ELi4ELi32Ei6__halfLNS0_11ScoringFuncE1EEEvPKT5_PKbPfiPT4_PiiiibPKf,"ax",@progbits
	.align	128
        .global         _ZN4vllm3moe10topkGatingILi2ELi2ELi4ELi4ELi32Ei6__halfLNS0_11ScoringFuncE1EEEvPKT5_PKbPfiPT4_PiiiibPKf
        .type           _ZN4vllm3moe10topkGatingILi2ELi2ELi4ELi4ELi32Ei6__halfLNS0_11ScoringFuncE1EEEvPKT5_PKbPfiPT4_PiiiibPKf,@function
        .size           _ZN4vllm3moe10topkGatingILi2ELi2ELi4ELi4ELi32Ei6__halfLNS0_11ScoringFuncE1EEEvPKT5_PKbPfiPT4_PiiiibPKf,(.L_x_12195 - _ZN4vllm3moe10topkGatingILi2ELi2ELi4ELi4ELi32Ei6__halfLNS0_11ScoringFuncE1EEEvPKT5_PKbPfiPT4_PiiiibPKf)
        .other          _ZN4vllm3moe10topkGatingILi2ELi2ELi4ELi4ELi32Ei6__halfLNS0_11ScoringFuncE1EEEvPKT5_PKbPfiPT4_PiiiibPKf,@"STO_CUDA_ENTRY STV_DEFAULT"
_ZN4vllm3moe10topkGatingILi2ELi2ELi4ELi4ELi32Ei6__halfLNS0_11ScoringFuncE1EEEvPKT5_PKbPfiPT4_PiiiibPKf:
.text._ZN4vllm3moe10topkGatingILi2ELi2ELi4ELi4ELi32Ei6__halfLNS0_11ScoringFuncE1EEEvPKT5_PKbPfiPT4_PiiiibPKf:
        /* <DEDUP_REMOVED lines=82> */
.L_x_3769:
        /* <DEDUP_REMOVED lines=108> */
.L_x_3768:
        /* <DEDUP_REMOVED lines=20> */
.L_x_3770:
        /* <DEDUP_REMOVED lines=38> */
.L_x_3767:
        /* <DEDUP_REMOVED lines=19> */
.L_x_3772:
        /* <DEDUP_REMOVED lines=104> */
.L_x_3771:
        /* <DEDUP_REMOVED lines=20> */
.L_x_3773:
        /* <DEDUP_REMOVED lines=34> */
.L_x_3766:
        /* <DEDUP_REMOVED lines=25> */
.L_x_3777:
        /* <DEDUP_REMOVED lines=56> */
.L_x_3776:
        /* <DEDUP_REMOVED lines=34> */
.L_x_3778:
[----:B------:R-:W-:-:S13]  /*21c0*/  ISETP.NE.OR P0, PT, R0, RZ, P0 ;  /* 0x000000ff0000720c */ /* 0x000fda0000705670 */
[----:B------:R-:W-:Y:S05]  /*21d0*/  @!P0 BRA `(.L_x_3774) ;  /* 0x0000000000548947 */ /* 0x000fea0003800000 */
.L_x_3775:
[----:B------:R1:W2:Y:S02]  /*21e0*/  MUFU.RCP R19, R18 ;  /* 0x0000001200137308 */ /* 0x0002a40000001000 */
.L_x_3779:
        /* <DEDUP_REMOVED lines=20> */
.L_x_3774:
        /* <DEDUP_REMOVED lines=9> */
.L_x_3780:
        /* <DEDUP_REMOVED lines=11> */
.L_x_3781:
        /* <DEDUP_REMOVED lines=9> */
.L_x_12195:


//--------------------- .text._ZN4vllm3moe10topkGatingILi1ELi1ELi4ELi2ELi32Ei6__halfLNS0_11ScoringFuncE1EEEvPKT5_PKbPfiPT4_PiiiibPKf --------------------------
	.section	.text._ZN4vllm3moe10topkGatingILi1ELi1ELi4ELi2ELi32Ei6__halfLNS0_11ScoringFuncE1EEEvPKT5_PKbPfiPT4_PiiiibPKf,"ax",@progbits
	.align	128
        .global         _ZN4vllm3moe10topkGatingILi1ELi1ELi4ELi2ELi32Ei6__halfLNS0_11ScoringFuncE1EEEvPKT5_PKbPfiPT4_PiiiibPKf
        .type           _ZN4vllm3moe10topkGatingILi1ELi1ELi4ELi2ELi32Ei6__halfLNS0_11ScoringFuncE1EEEvPKT5_PKbPfiPT4_PiiiibPKf,@function
        .size           _ZN4vllm3moe10topkGatingILi1ELi1ELi4ELi2ELi32Ei6__halfLNS0_11ScoringFuncE1EEEvPKT5_PKbPfiPT4_PiiiibPKf,(.L_x_12196 - _ZN4vllm3moe10topkGatingILi1ELi1ELi4ELi2ELi32Ei6__halfLNS0_11ScoringFuncE1EEEvPKT5_PKbPfiPT4_PiiiibPKf)
        .other          _ZN4vllm3moe10topkGatingILi1ELi1ELi4ELi2ELi32Ei6__halfLNS0_11ScoringFuncE1EEEvPKT5_PKbPfiPT4_PiiiibPKf,@"STO_CUDA_ENTRY STV_DEFAULT"
_ZN4vllm3moe10topkGatingILi1ELi1ELi4ELi2ELi32Ei6__halfLNS0_11ScoringFuncE1EEEvPKT5_PKbPfiPT4_PiiiibPKf:
.text._ZN4vllm3moe10topkGatingILi1ELi1ELi4ELi2ELi32Ei6__halfLNS0_11ScoringFuncE1EEEvPKT5_PKbPfiPT4_PiiiibPKf:
        /* <DEDUP_REMOVED lines=67> */
.L_x_3785:
        /* <DEDUP_REMOVED lines=40> */
.L_x_3784:
        /* <DEDUP_REMOVED lines=29> */
.L_x_3786:
        /* <DEDUP_REMOVED lines=21> */
.L_x_3783:
        /* <DEDUP_REMOVED lines=19> */
.L_x_3788:
        /* <DEDUP_REMOVED lines=36> */
.L_x_3787:
        /* <DEDUP_REMOVED lines=15> */
.L_x_3789:
        /* <DEDUP_REMOVED lines=13> */
.L_x_3782:
        /* <DEDUP_REMOVED lines=24> */
.L_x_3793:
        /* <DEDUP_REMOVED lines=56> */
.L_x_3792:
        /* <DEDUP_REMOVED lines=34> */
.L_x_3794:
[----:B------:R-:W-:-:S13]  /*1620*/  ISETP.NE.OR P0, PT, R5, RZ, P0 ;  /* 0x000000ff0500720c */ /* 0x000fda0000705670 */
[----:B------:R-:W-:Y:S05]  /*1630*/  @!P0 BRA `(.L_x_3790) ;  /* 0x0000000000548947 */ /* 0x000fea0003800000 */
.L_x_3791:
[----:B------:R1:W2:Y:S02]  /*1640*/  MUFU.RCP R19, R8 ;  /* 0x0000000800137308 */ /* 0x0002a40000001000 */
.L_x_3795:
        /* <DEDUP_REMOVED lines=20> */
.L_x_3790:
        /* <DEDUP_REMOVED lines=8> */
.L_x_3796:
        /* <DEDUP_REMOVED lines=11> */
.L_x_3797:
        /* <DEDUP_REMOVED lines=12> */
.L_x_12196:


//--------------------- .text._ZN4vllm3moe10topkGatingILi18ELi576ELi4ELi8ELi32ElfLNS0_11ScoringFuncE1EEEvPKT5_PKbPfiPT4_PiiiibPKf --------------------------
	.section	.text._ZN4vllm3moe10topkGatingILi18ELi576ELi4ELi8ELi32ElfLNS0_11ScoringFuncE1EEEvPKT5_PKbPfiPT4_PiiiibPKf,"ax",@progbits
	.align	128
        .global         _ZN4vllm3moe10topkGatingILi18ELi576ELi4ELi8ELi32ElfLNS0_11ScoringFuncE1EEEvPKT5_PKbPfiPT4_PiiiibPKf
        .type           _ZN4vllm3moe10topkGatingILi18ELi576ELi4ELi8ELi32ElfLNS0_11ScoringFuncE1EEEvPKT5_PKbPfiPT4_PiiiibPKf,@function
        .size           _ZN4vllm3moe10topkGatingILi18ELi576ELi4ELi8ELi32ElfLNS0_11ScoringFuncE1EEEvPKT5_PKbPfiPT4_PiiiibPKf,(.L_x_12197 - _ZN4vllm3moe10topkGatingILi18ELi576ELi4ELi8ELi32ElfLNS0_11ScoringFuncE1EEEvPKT5_PKbPfiPT4_PiiiibPKf)
        .other          _ZN4vllm3moe10topkGatingILi18ELi576ELi4ELi8ELi32ElfLNS0_11ScoringFuncE1EEEvPKT5_PKbPfiPT4_PiiiibPKf,@"STO_CUDA_ENTRY STV_DEFAULT"
_ZN4vllm3moe10topkGatingILi18ELi576ELi4ELi8ELi32ElfLNS0_11ScoringFuncE1EEEvPKT5_PKbPfiPT4_PiiiibPKf:
.text._ZN4vllm3moe10topkGatingILi18ELi576ELi4ELi8ELi32ElfLNS0_11ScoringFuncE1EEEvPKT5_PKbPfiPT4_PiiiibPKf:
        /* <DEDUP_REMOVED lines=16> */
[----:B------:R-:W2:Y:S04]  /*0100*/  LDG.E.64 R14, desc[UR6][R16.64] ;  /* 0x00000006100e7981 */ /* 0x000ea8000c1e1b00 */
[----:B------:R-:W3:Y:S04]  /*0110*/  LDG.E.64 R22, desc[UR6][R16.64+0x100] ;  /* 0x0001000610167981 */ /* 0x000ee8000c1e1b00 */
[----:B------:R-:W4:Y:S04]  /*0120*/  LDG.E.64 R24, desc[UR6][R16.64+0x200] ;  /* 0x0002000610187981 */ /* 0x000f28000c1e1b00 */
[----:B------:R-:W5:Y:S04]  /*0130*/  LDG.E.64 R12, desc[UR6][R16.64+0x300] ;  /* 0x00030006100c7981 */ /* 0x000f68000c1e1b00 */
[----:B------:R-:W5:Y:S04]  /*0140*/  LDG.E.64 R10, desc[UR6][R16.64+0x400] ;  /* 0x00040006100a7981 */ /* 0x000f68000c1e1b00 */
[----:B------:R-:W5:Y:S01]  /*0150*/  LDG.E.64 R8, desc[UR6][R16.64+0x500] ;  /* 0x0005000610087981 */ /* 0x000f62000c1e1b00 */
[----:B------:R-:W-:-:S03]  /*0160*/  ISETP.NE.U32.AND P0, PT, RZ, UR4, PT ;  /* 0x00000004ff007c0c */ /* 0x000fc6000bf05070 */
[----:B------:R-:W5:Y:S04]  /*0170*/  LDG.E.64 R4, desc[UR6][R16.64+0x700] ;  /* 0x0007000610047981 */ /* 0x000f68000c1e1b00 */
[----:B------:R-:W5:Y:S04]  /*0180*/  LDG.E.64 R2, desc[UR6][R16.64+0x800] ;  /* 0x0008000610027981 */ /* 0x000f68000c1e1b00 */
[----:B------:R0:W5:Y:S01]  /*0190*/  LDG.E.64 R6, desc[UR6][R16.64+0x600] ;  /* 0x0006000610067981 */ /* 0x000162000c1e1b00 */
[----:B------:R-:W-:-:S13]  /*01a0*/  ISETP.NE.AND.EX P0, PT, RZ, UR5, PT, P0 ;  /* 0x00000005ff007c0c */ /* 0x000fda000bf05300 */
[----:B------:R-:W-:-:S04]  /*01b0*/  @P0 IADD3 R18, P1, R45, UR4, RZ ;  /* 0x000000042d120c10 */ /* 0x000fc8000ff3e0ff */
[----:B------:R-:W-:Y:S01]  /*01c0*/  @P0 LEA.HI.X.SX32 R19, R45, UR5, 0x1, P1 ;  /* 0x000000052d130c11 */ /* 0x000fe200088f0eff */
[----:B------:R-:W-:Y:S01]  /*01d0*/  IMAD.MOV.U32 R43, RZ, RZ, 0x1 ;  /* 0x00000001ff2b7424 */ /* 0x000fe200078e00ff */
[----:B------:R-:W-:-:S03]  /*01e0*/  ULDC.64 UR4, c[0x0][0x250] ;  /* 0x0000940000047ab9 */ /* 0x000fc60000000a00 */
[----:B------:R1:W5:Y:S01]  /*01f0*/  @P0 LDG.E.U8 R0, desc[UR6][R18.64] ;  /* 0x0000000612000981 */ /* 0x000362000c1e1100 */
[----:B--2---:R-:W-:Y:S01]  /*0200*/  FMUL.FTZ R20, R15, -1.4426950216293334961 ;  /* 0xbfb8aa3b0f147820 */ /* 0x004fe20000410000 */
[----:B------:R-:W-:Y:S01]  /*0210*/  FMUL.FTZ R14, R14, -1.4426950216293334961 ;  /* 0xbfb8aa3b0e0e7820 */ /* 0x000fe20000410000 */
[----:B---3--:R-:W-:Y:S01]  /*0220*/  FMUL.FTZ R15, R22, -1.4426950216293334961 ;  /* 0xbfb8aa3b160f7820 */ /* 0x008fe20000410000 */
[----:B0-----:R-:W-:Y:S01]  /*0230*/  FMUL.FTZ R16, R23, -1.4426950216293334961 ;  /* 0xbfb8aa3b17107820 */ /* 0x001fe20000410000 */
[----:B----4-:R-:W-:Y:S01]  /*0240*/  FMUL.FTZ R17, R24, -1.4426950216293334961 ;  /* 0xbfb8aa3b18117820 */ /* 0x010fe20000410000 */
[----:B-1----:R-:W-:Y:S01]  /*0250*/  FMUL.FTZ R18, R25, -1.4426950216293334961 ;  /* 0xbfb8aa3b19127820 */ /* 0x002fe20000410000 */
[----:B-----5:R-:W-:Y:S01]  /*0260*/  FMUL.FTZ R12, R12, -1.4426950216293334961 ;  /* 0xbfb8aa3b0c0c7820 */ /* 0x020fe20000410000 */
[----:B------:R-:W-:Y:S01]  /*0270*/  FMUL.FTZ R13, R13, -1.4426950216293334961 ;  /* 0xbfb8aa3b0d0d7820 */ /* 0x000fe20000410000 */
[----:B------:R-:W-:Y:S01]  /*0280*/  FMUL.FTZ R10, R10, -1.4426950216293334961 ;  /* 0xbfb8aa3b0a0a7820 */ /* 0x000fe20000410000 */
[----:B------:R-:W-:Y:S01]  /*0290*/  FMUL.FTZ R11, R11, -1.4426950216293334961 ;  /* 0xbfb8aa3b0b0b7820 */ /* 0x000fe20000410000 */
[----:B------:R-:W-:Y:S01]  /*02a0*/  FMUL.FTZ R8, R8, -1.4426950216293334961 ;  /* 0xbfb8aa3b08087820 */ /* 0x000fe20000410000 */
[----:B------:R-:W-:Y:S01]  /*02b0*/  FMUL.FTZ R9, R9, -1.4426950216293334961 ;  /* 0xbfb8aa3b09097820 */ /* 0x000fe20000410000 */
[----:B------:R-:W0:Y:S01]  /*02c0*/  MUFU.EX2 R14, R14 ;  /* 0x0000000e000e7308 */ /* 0x000e220000000800 */
[----:B------:R-:W-:Y:S01]  /*02d0*/  FMUL.FTZ R19, R4, -1.4426950216293334961 ;  /* 0xbfb8aa3b04137820 */ /* 0x000fe20000410000 */
[----:B------:R-:W-:Y:S01]  /*02e0*/  FMUL.FTZ R4, R5, -1.4426950216293334961 ;  /* 0xbfb8aa3b05047820 */ /* 0x000fe20000410000 */
[----:B------:R-:W-:-:S05]  /*02f0*/  FMUL.FTZ R5, R2, -1.4426950216293334961 ;  /* 0xbfb8aa3b02057820 */ /* 0x000fca0000410000 */
[----:B------:R-:W1:Y:S01]  /*0300*/  MUFU.EX2 R20, R20 ;  /* 0x0000001400147308 */ /* 0x000e620000000800 */
[----:B------:R-:W-:Y:S01]  /*0310*/  FMUL.FTZ R2, R3, -1.4426950216293334961 ;  /* 0xbfb8aa3b03027820 */ /* 0x000fe20000410000 */
[----:B------:R-:W-:Y:S01]  /*0320*/  FMUL.FTZ R6, R6, -1.4426950216293334961 ;  /* 0xbfb8aa3b06067820 */ /* 0x000fe20000410000 */
[----:B------:R-:W-:-:S05]  /*0330*/  FMUL.FTZ R7, R7, -1.4426950216293334961 ;  /* 0xbfb8aa3b07077820 */ /* 0x000fca0000410000 */
        /* <DEDUP_REMOVED lines=133> */
.L_x_3798:
        /* <DEDUP_REMOVED lines=18> */
.L_x_3799:
        /* <DEDUP_REMOVED lines=16> */
.L_x_3808:
        /* <DEDUP_REMOVED lines=118> */
.L_x_3836:
        /* <DEDUP_REMOVED lines=30> */
.L_x_3804:
[----:B------:R-:W-:Y:S05]  /*16f0*/  BSYNC B1 ;  /* 0x0000000000017941 */ /* 0x000fea0003800000 */
.L_x_3803:
        /* <DEDUP_REMOVED lines=56> */
.L_x_3807:
[----:B------:R-:W-:Y:S05]  /*1a80*/  BSYNC B1 ;  /* 0x0000000000017941 */ /* 0x000fea0003800000 */
.L_x_3806:
[----:B------:R-:W-:Y:S05]  /*1a90*/  BRA `(.L_x_3808) ;  /* 0xfffffff000c47947 */ /* 0x000fea000383ffff */
.L_x_3801:
[----:B------:R-:W-:Y:S01]  /*1aa0*/  IMAD.MOV.U32 R0, RZ, RZ, RZ ;  /* 0x000000ffff007224 */ /* 0x000fe200078e00ff */
[----:B------:R-:W-:Y:S01]  /*1ab0*/  ULDC UR10, c[0x0][0x228] ;  /* 0x00008a00000a7ab9 */ /* 0x000fe20000000800 */
[----:B------:R-:W-:Y:S01]  /*1ac0*/  ULDC UR11, c[0x0][0x240] ;  /* 0x00009000000b7ab9 */ /* 0x000fe20000000800 */
[----:B------:R-:W-:Y:S01]  /*1ad0*/  ULDC UR5, c[0x0][0x248] ;  /* 0x0000920000057ab9 */ /* 0x000fe20000000800 */
[----:B------:R-:W-:-:S05]  /*1ae0*/  ULDC.64 UR8, c[0x0][0x240] ;  /* 0x0000900000087ab9 */ /* 0x000fca0000000a00 */
.L_x_3814:
        /* <DEDUP_REMOVED lines=118> */
.L_x_3853:
        /* <DEDUP_REMOVED lines=29> */
.L_x_3811:
[----:B------:R-:W-:Y:S05]  /*2420*/  BSYNC B1 ;  /* 0x0000000000017941 */ /* 0x000fea0003800000 */
.L_x_3810:
        /* <DEDUP_REMOVED lines=56> */
.L_x_3813:
[----:B------:R-:W-:Y:S05]  /*27b0*/  BSYNC B1 ;  /* 0x0000000000017941 */ /* 0x000fea0003800000 */
.L_x_3812:
[----:B------:R-:W-:Y:S05]  /*27c0*/  BRA `(.L_x_3814) ;  /* 0xfffffff000c87947 */ /* 0x000fea000383ffff */
.L_x_3805:
[----:B------:R-:W-:Y:S05]  /*27d0*/  BSYNC B0 ;  /* 0x0000000000007941 */ /* 0x000fea0003800000 */
.L_x_3800:
        /* <DEDUP_REMOVED lines=20> */
.L_x_3817:
        /* <DEDUP_REMOVED lines=18> */
.L_x_3816:
[----:B------:R-:W-:Y:S05]  /*2a40*/  BSYNC B0 ;  /* 0x0000000000007941 */ /* 0x000fea0003800000 */
.L_x_3815:
        /* <DEDUP_REMOVED lines=12> */
.L_x_3819:
        /* <DEDUP_REMOVED lines=11> */
.L_x_3818:
[----:B------:R-:W-:Y:S05]  /*2bc0*/  EXIT ;  /* 0x000000000000794d */ /* 0x000fea0003800000 */
.L_x_3802:
        /* <DEDUP_REMOVED lines=8> */
.L_x_3821:
[----:B------:R-:W-:Y:S05]  /*2c50*/  BSYNC B1 ;  /* 0x0000000000017941 */ /* 0x000fea0003800000 */
.L_x_3820:
        /* <DEDUP_REMOVED lines=9> */
.L_x_3822:
[----:B------:R-:W-:Y:S01]  /*2cf0*/  @P2 FSETP.NEU.FTZ.AND P1, PT, R53, R52, PT ;  /* 0x000000343500220b */ /* 0x000fe20003f3d000 */
[----:B------:R-:W-:Y:S02]  /*2d00*/  IMAD.MOV.U32 R5, RZ, RZ, R48 ;  /* 0x000000ffff057224 */ /* 0x000fe400078e0030 */
[----:B------:R-:W-:Y:S02]  /*2d10*/  IMAD.MOV.U32 R50, RZ, RZ, R2 ;  /* 0x000000ffff327224 */ /* 0x000fe400078e0002 */
[----:B------:R-:W-:-:S08]  /*2d20*/  IMAD.MOV.U32 R2, RZ, RZ, -0x1 ;  /* 0xffffffffff027424 */ /* 0x000fd000078e00ff */
[----:B------:R-:W-:Y:S05]  /*2d30*/  WARPSYNC.COLLECTIVE R2, `(.L_x_3823) ;  /* 0x0000000002087348 */ /* 0x000fea0003c00000 */
[----:B------:R0:W1:Y:S02]  /*2d40*/  SHFL.BFLY P0, R2, R5, R4, R3 ;  /* 0x0c00000405027389 */ /* 0x0000640000000003 */
[----:B01----:R-:W-:Y:S01]  /*2d50*/  ENDCOLLECTIVE ;  /* 0x000000000000791b */ /* 0x003fe20003800000 */
.L_x_3823:
        /* <DEDUP_REMOVED lines=14> */
.L_x_3824:
[----:B------:R-:W-:Y:S02]  /*2e40*/  IMAD.MOV.U32 R5, RZ, RZ, R50 ;  /* 0x000000ffff057224 */ /* 0x000fe400078e0032 */
[----:B------:R-:W-:Y:S02]  /*2e50*/  IMAD.MOV.U32 R47, RZ, RZ, R2 ;  /* 0x000000ffff2f7224 */ /* 0x000fe400078e0002 */
[----:B------:R-:W-:-:S07]  /*2e60*/  IMAD.MOV.U32 R2, RZ, RZ, -0x1 ;  /* 0xffffffffff027424 */ /* 0x000fce00078e00ff */
[----:B------:R-:W-:Y:S05]  /*2e70*/  WARPSYNC.COLLECTIVE R2, `(.L_x_3825) ;  /* 0x0000000002087348 */ /* 0x000fea0003c00000 */
[----:B------:R0:W1:Y:S02]  /*2e80*/  SHFL.BFLY P0, R2, R5, R4, R3 ;  /* 0x0c00000405027389 */ /* 0x0000640000000003 */
[----:B01----:R-:W-:Y:S01]  /*2e90*/  ENDCOLLECTIVE ;  /* 0x000000000000791b */ /* 0x003fe20003800000 */
.L_x_3825:
[----:B------:R-:W-:Y:S02]  /*2ea0*/  IMAD.MOV.U32 R5, RZ, RZ, R49 ;  /* 0x000000ffff057224 */ /* 0x000fe400078e0031 */
[----:B------:R-:W-:Y:S02]  /*2eb0*/  IMAD.MOV.U32 R53, RZ, RZ, R2 ;  /* 0x000000ffff357224 */ /* 0x000fe400078e0002 */
[----:B------:R-:W-:-:S07]  /*2ec0*/  IMAD.MOV.U32 R2, RZ, RZ, -0x1 ;  /* 0xffffffffff027424 */ /* 0x000fce00078e00ff */
[----:B------:R-:W-:Y:S05]  /*2ed0*/  WARPSYNC.COLLECTIVE R2, `(.L_x_3826) ;  /* 0x0000000002087348 */ /* 0x000fea0003c00000 */
[----:B------:R0:W1:Y:S02]  /*2ee0*/  SHFL.BFLY P0, R2, R5, R4, R3 ;  /* 0x0c00000405027389 */ /* 0x0000640000000003 */
[----:B01----:R-:W-:Y:S01]  /*2ef0*/  ENDCOLLECTIVE ;  /* 0x000000000000791b */ /* 0x003fe20003800000 */
.L_x_3826:
        /* <DEDUP_REMOVED lines=13> */
.L_x_3827:
[----:B------:R-:W-:Y:S02]  /*2fd0*/  IMAD.MOV.U32 R5, RZ, RZ, R53 ;  /* 0x000000ffff057224 */ /* 0x000fe400078e0035 */
[----:B------:R-:W-:Y:S02]  /*2fe0*/  IMAD.MOV.U32 R48, RZ, RZ, R2 ;  /* 0x000000ffff307224 */ /* 0x000fe400078e0002 */
[----:B------:R-:W-:-:S03]  /*2ff0*/  IMAD.MOV.U32 R2, RZ, RZ, -0x1 ;  /* 0xffffffffff027424 */ /* 0x000fc600078e00ff */
[----:B------:R-:W-:-:S13]  /*3000*/  FSETP.GEU.FTZ.AND P1, PT, R47, R48, PT ;  /* 0x000000302f00720b */ /* 0x000fda0003f3e000 */
[----:B------:R-:W-:Y:S05]  /*3010*/  WARPSYNC.COLLECTIVE R2, `(.L_x_3828) ;  /* 0x0000000002087348 */ /* 0x000fea0003c00000 */
[----:B------:R0:W1:Y:S02]  /*3020*/  SHFL.BFLY P0, R2, R5, R4, R3 ;  /* 0x0c00000405027389 */ /* 0x0000640000000003 */
[----:B01----:R-:W-:Y:S01]  /*3030*/  ENDCOLLECTIVE ;  /* 0x000000000000791b */ /* 0x003fe20003800000 */
.L_x_3828:
[----:B------:R-:W-:Y:S01]  /*3040*/  @P1 FSETP.NEU.FTZ.AND P2, PT, R47, R48, PT ;  /* 0x000000302f00120b */ /* 0x000fe20003f5d000 */
[----:B------:R-:W-:Y:S02]  /*3050*/  IMAD.MOV.U32 R5, RZ, RZ, R52 ;  /* 0x000000ffff057224 */ /* 0x000fe400078e0034 */
[----:B------:R-:W-:Y:S02]  /*3060*/  IMAD.MOV.U32 R49, RZ, RZ, R2 ;  /* 0x000000ffff317224 */ /* 0x000fe400078e0002 */
[----:B------:R-:W-:-:S08]  /*3070*/  IMAD.MOV.U32 R2, RZ, RZ, -0x1 ;  /* 0xffffffffff027424 */ /* 0x000fd000078e00ff */
[----:B------:R-:W-:Y:S05]  /*3080*/  WARPSYNC.COLLECTIVE R2, `(.L_x_3829) ;  /* 0x0000000002087348 */ /* 0x000fea0003c00000 */
[----:B------:R0:W1:Y:S02]  /*3090*/  SHFL.BFLY P0, R2, R5, R4, R3 ;  /* 0x0c00000405027389 */ /* 0x0000640000000003 */
[----:B01----:R-:W-:Y:S01]  /*30a0*/  ENDCOLLECTIVE ;  /* 0x000000000000791b */ /* 0x003fe20003800000 */
.L_x_3829:
        /* <DEDUP_REMOVED lines=13> */
.L_x_3830:
[----:B------:R-:W-:Y:S02]  /*3180*/  IMAD.MOV.U32 R5, RZ, RZ, R49 ;  /* 0x000000ffff057224 */ /* 0x000fe400078e0031 */
[----:B------:R-:W-:Y:S02]  /*3190*/  IMAD.MOV.U32 R48, RZ, RZ, R2 ;  /* 0x000000ffff307224 */ /* 0x000fe400078e0002 */
[----:B------:R-:W-:-:S03]  /*31a0*/  IMAD.MOV.U32 R2, RZ, RZ, -0x1 ;  /* 0xffffffffff027424 */ /* 0x000fc600078e00ff */
[----:B------:R-:W-:-:S13]  /*31b0*/  FSETP.GEU.FTZ.AND P2, PT, R47, R48, PT ;  /* 0x000000302f00720b */ /* 0x000fda0003f5e000 */
[----:B------:R-:W-:Y:S05]  /*31c0*/  WARPSYNC.COLLECTIVE R2, `(.L_x_3831) ;  /* 0x0000000002087348 */ /* 0x000fea0003c00000 */
[----:B------:R0:W1:Y:S02]  /*31d0*/  SHFL.BFLY P0, R2, R5, R4, R3 ;  /* 0x0c00000405027389 */ /* 0x0000640000000003 */
[----:B01----:R-:W-:Y:S01]  /*31e0*/  ENDCOLLECTIVE ;  /* 0x000000000000791b */ /* 0x003fe20003800000 */
.L_x_3831:
[----:B------:R-:W-:Y:S01]  /*31f0*/  @P2 FSETP.NEU.FTZ.AND P1, PT, R47, R48, PT ;  /* 0x000000302f00220b */ /* 0x000fe20003f3d000 */
[----:B------:R-:W-:Y:S02]  /*3200*/  IMAD.MOV.U32 R5, RZ, RZ, R52 ;  /* 0x000000ffff057224 */ /* 0x000fe400078e0034 */
[----:B------:R-:W-:Y:S02]  /*3210*/  IMAD.MOV.U32 R50, RZ, RZ, R2 ;  /* 0x000000ffff327224 */ /* 0x000fe400078e0002 */
[----:B------:R-:W-:-:S08]  /*3220*/  IMAD.MOV.U32 R2, RZ, RZ, -0x1 ;  /* 0xffffffffff027424 */ /* 0x000fd000078e00ff */
[----:B------:R-:W-:Y:S05]  /*3230*/  WARPSYNC.COLLECTIVE R2, `(.L_x_3832) ;  /* 0x0000000002087348 */ /* 0x000fea0003c00000 */
[----:B------:R0:W1:Y:S02]  /*3240*/  SHFL.BFLY P0, R2, R5, R4, R3 ;  /* 0x0c00000405027389 */ /* 0x0000640000000003 */
[----:B01----:R-:W-:Y:S01]  /*3250*/  ENDCOLLECTIVE ;  /* 0x000000000000791b */ /* 0x003fe20003800000 */
.L_x_3832:
        /* <DEDUP_REMOVED lines=13> */
.L_x_3833:
[----:B------:R-:W-:Y:S02]  /*3330*/  IMAD.MOV.U32 R5, RZ, RZ, R50 ;  /* 0x000000ffff057224 */ /* 0x000fe400078e0032 */
[----:B------:R-:W-:Y:S02]  /*3340*/  IMAD.MOV.U32 R53, RZ, RZ, R2 ;  /* 0x000000ffff357224 */ /* 0x000fe400078e0002 */
[----:B------:R-:W-:-:S07]  /*3350*/  IMAD.MOV.U32 R2, RZ, RZ, -0x1 ;  /* 0xffffffffff027424 */ /* 0x000fce00078e00ff */
[----:B------:R-:W-:Y:S05]  /*3360*/  WARPSYNC.COLLECTIVE R2, `(.L_x_3834) ;  /* 0x0000000002087348 */ /* 0x000fea0003c00000 */
[----:B------:R0:W1:Y:S02]  /*3370*/  SHFL.BFLY P0, R2, R5, R4, R3 ;  /* 0x0c00000405027389 */ /* 0x0000640000000003 */
[----:B01----:R-:W-:Y:S01]  /*3380*/  ENDCOLLECTIVE ;  /* 0x000000000000791b */ /* 0x003fe20003800000 */
.L_x_3834:
[----:B------:R-:W-:Y:S02]  /*3390*/  IMAD.MOV.U32 R5, RZ, RZ, R47 ;  /* 0x000000ffff057224 */ /* 0x000fe400078e002f */
[----:B------:R-:W-:Y:S02]  /*33a0*/  IMAD.MOV.U32 R51, RZ, RZ, R2 ;  /* 0x000000ffff337224 */ /* 0x000fe400078e0002 */
[----:B------:R-:W-:-:S07]  /*33b0*/  IMAD.MOV.U32 R2, RZ, RZ, -0x1 ;  /* 0xffffffffff027424 */ /* 0x000fce00078e00ff */
[----:B------:R-:W-:Y:S05]  /*33c0*/  WARPSYNC.COLLECTIVE R2, `(.L_x_3835) ;  /* 0x0000000002087348 */ /* 0x000fea0003c00000 */
[----:B------:R0:W1:Y:S02]  /*33d0*/  SHFL.BFLY P0, R2, R5, R4, R3 ;  /* 0x0c00000405027389 */ /* 0x0000640000000003 */
[----:B01----:R-:W-:Y:S01]  /*33e0*/  ENDCOLLECTIVE ;  /* 0x000000000000791b */ /* 0x003fe20003800000 */
.L_x_3835:
[----:B------:R-:W-:Y:S01]  /*33f0*/  IMAD.MOV.U32 R52, RZ, RZ, R2 ;  /* 0x000000ffff347224 */ /* 0x000fe200078e0002 */
[----:B------:R-:W-:Y:S06]  /*3400*/  BRA `(.L_x_3836) ;  /* 0xffffffe000407947 */ /* 0x000fec000383ffff */
.L_x_3809:
        /* <DEDUP_REMOVED lines=8> */
.L_x_3838:
[----:B------:R-:W-:Y:S05]  /*3490*/  BSYNC B1 ;  /* 0x0000000000017941 */ /* 0x000fea0003800000 */
.L_x_3837:
        /* <DEDUP_REMOVED lines=9> */
.L_x_3839:
[----:B------:R-:W-:Y:S01]  /*3530*/  @P2 FSETP.NEU.FTZ.AND P1, PT, R49, R52, PT ;  /* 0x000000343100220b */ /* 0x000fe20003f3d000 */
[----:B------:R-:W-:Y:S02]  /*3540*/  IMAD.MOV.U32 R5, RZ, RZ, R48 ;  /* 0x000000ffff057224 */ /* 0x000fe400078e0030 */
[----:B------:R-:W-:Y:S02]  /*3550*/  IMAD.MOV.U32 R50, RZ, RZ, R2 ;  /* 0x000000ffff327224 */ /* 0x000fe400078e0002 */
[----:B------:R-:W-:-:S08]  /*3560*/  IMAD.MOV.U32 R2, RZ, RZ, -0x1 ;  /* 0xffffffffff027424 */ /* 0x000fd000078e00ff */
[----:B------:R-:W-:Y:S05]  /*3570*/  WARPSYNC.COLLECTIVE R2, `(.L_x_3840) ;  /* 0x0000000002087348 */ /* 0x000fea0003c00000 */
[----:B------:R0:W1:Y:S02]  /*3580*/  SHFL.BFLY P0, R2, R5, R4, R3 ;  /* 0x0c00000405027389 */ /* 0x0000640000000003 */
[----:B01----:R-:W-:Y:S01]  /*3590*/  ENDCOLLECTIVE ;  /* 0x000000000000791b */ /* 0x003fe20003800000 */
.L_x_3840:
        /* <DEDUP_REMOVED lines=14> */
.L_x_3841:
[----:B------:R-:W-:Y:S02]  /*3680*/  IMAD.MOV.U32 R5, RZ, RZ, R50 ;  /* 0x000000ffff057224 */ /* 0x000fe400078e0032 */
[----:B------:R-:W-:Y:S02]  /*3690*/  IMAD.MOV.U32 R51, RZ, RZ, R2 ;  /* 0x000000ffff337224 */ /* 0x000fe400078e0002 */
[----:B------:R-:W-:-:S07]  /*36a0*/  IMAD.MOV.U32 R2, RZ, RZ, -0x1 ;  /* 0xffffffffff027424 */ /* 0x000fce00078e00ff */
[----:B------:R-:W-:Y:S05]  /*36b0*/  WARPSYNC.COLLECTIVE R2, `(.L_x_3842) ;  /* 0x0000000002087348 */ /* 0x000fea0003c00000 */
[----:B------:R0:W1:Y:S02]  /*36c0*/  SHFL.BFLY P0, R2, R5, R4, R3 ;  /* 0x0c00000405027389 */ /* 0x0000640000000003 */
[----:B01----:R-:W-:Y:S01]  /*36d0*/  ENDCOLLECTIVE ;  /* 0x000000000000791b */ /* 0x003fe20003800000 */
.L_x_3842:
[----:B------:R-:W-:Y:S02]  /*36e0*/  IMAD.MOV.U32 R5, RZ, RZ, R47 ;  /* 0x000000ffff057224 */ /* 0x000fe400078e002f */
[----:B------:R-:W-:Y:S02]  /*36f0*/  IMAD.MOV.U32 R49, RZ, RZ, R2 ;  /* 0x000000ffff317224 */ /* 0x000fe400078e0002 */
[----:B------:R-:W-:-:S07]  /*3700*/  IMAD.MOV.U32 R2, RZ, RZ, -0x1 ;  /* 0xffffffffff027424 */ /* 0x000fce00078e00ff */
[----:B------:R-:W-:Y:S05]  /*3710*/  WARPSYNC.COLLECTIVE R2, `(.L_x_3843) ;  /* 0x0000000002087348 */ /* 0x000fea0003c00000 */
[----:B------:R0:W1:Y:S02]  /*3720*/  SHFL.BFLY P0, R2, R5, R4, R3 ;  /* 0x0c00000405027389 */ /* 0x0000640000000003 */
[----:B01----:R-:W-:Y:S01]  /*3730*/  ENDCOLLECTIVE ;  /* 0x000000000000791b */ /* 0x003fe20003800000 */
.L_x_3843:
        /* <DEDUP_REMOVED lines=13> */
.L_x_3844:
[----:B------:R-:W-:Y:S02]  /*3810*/  IMAD.MOV.U32 R5, RZ, RZ, R49 ;  /* 0x000000ffff057224 */ /* 0x000fe400078e0031 */
[----:B------:R-:W-:Y:S02]  /*3820*/  IMAD.MOV.U32 R51, RZ, RZ, R2 ;  /* 0x000000ffff337224 */ /* 0x000fe400078e0002 */
[----:B------:R-:W-:-:S03]  /*3830*/  IMAD.MOV.U32 R2, RZ, RZ, -0x1 ;  /* 0xffffffffff027424 */ /* 0x000fc600078e00ff */
[----:B------:R-:W-:-:S13]  /*3840*/  FSETP.GEU.FTZ.AND P1, PT, R48, R51, PT ;  /* 0x000000333000720b */ /* 0x000fda0003f3e000 */
[----:B------:R-:W-:Y:S05]  /*3850*/  WARPSYNC.COLLECTIVE R2, `(.L_x_3845) ;  /* 0x0000000002087348 */ /* 0x000fea0003c00000 */
[----:B------:R0:W1:Y:S02]  /*3860*/  SHFL.BFLY P0, R2, R5, R4, R3 ;  /* 0x0c00000405027389 */ /* 0x0000640000000003 */
[----:B01----:R-:W-:Y:S01]  /*3870*/  ENDCOLLECTIVE ;  /* 0x000000000000791b */ /* 0x003fe20003800000 */
.L_x_3845:
[----:B------:R-:W-:Y:S01]  /*3880*/  @P1 FSETP.NEU.FTZ.AND P2, PT, R48, R51, PT ;  /* 0x000000333000120b */ /* 0x000fe20003f5d000 */
[----:B------:R-:W-:Y:S02]  /*3890*/  IMAD.MOV.U32 R5, RZ, RZ, R52 ;  /* 0x000000ffff057224 */ /* 0x000fe400078e0034 */
[----:B------:R-:W-:Y:S02]  /*38a0*/  IMAD.MOV.U32 R47, RZ, RZ, R2 ;  /* 0x000000ffff2f7224 */ /* 0x000fe400078e0002 */
[----:B------:R-:W-:-:S08]  /*38b0*/  IMAD.MOV.U32 R2, RZ, RZ, -0x1 ;  /* 0xffffffffff027424 */ /* 0x000fd000078e00ff */
[----:B------:R-:W-:Y:S05]  /*38c0*/  WARPSYNC.COLLECTIVE R2, `(.L_x_3846) ;  /* 0x0000000002087348 */ /* 0x000fea0003c00000 */
[----:B------:R0:W1:Y:S02]  /*38d0*/  SHFL.BFLY P0, R2, R5, R4, R3 ;  /* 0x0c00000405027389 */ /* 0x0000640000000003 */
[----:B01----:R-:W-:Y:S01]  /*38e0*/  ENDCOLLECTIVE ;  /* 0x000000000000791b */ /* 0x003fe20003800000 */
.L_x_3846:
        /* <DEDUP_REMOVED lines=13> */
.L_x_3847:
[----:B------:R-:W-:Y:S02]  /*39c0*/  IMAD.MOV.U32 R5, RZ, RZ, R47 ;  /* 0x000000ffff057224 */ /* 0x000fe400078e002f */
[----:B------:R-:W-:Y:S02]  /*39d0*/  IMAD.MOV.U32 R51, RZ, RZ, R2 ;  /* 0x000000ffff337224 */ /* 0x000fe400078e0002 */
[----:B------:R-:W-:-:S03]  /*39e0*/  IMAD.MOV.U32 R2, RZ, RZ, -0x1 ;  /* 0xffffffffff027424 */ /* 0x000fc600078e00ff */
[----:B------:R-:W-:-:S13]  /*39f0*/  FSETP.GEU.FTZ.AND P2, PT, R48, R51, PT ;  /* 0x000000333000720b */ /* 0x000fda0003f5e000 */
[----:B------:R-:W-:Y:S05]  /*3a00*/  WARPSYNC.COLLECTIVE R2, `(.L_x_3848) ;  /* 0x0000000002087348 */ /* 0x000fea0003c00000 */
[----:B------:R0:W1:Y:S02]  /*3a10*/  SHFL.BFLY P0, R2, R5, R4, R3 ;  /* 0x0c00000405027389 */ /* 0x0000640000000003 */
[----:B01----:R-:W-:Y:S01]  /*3a20*/  ENDCOLLECTIVE ;  /* 0x000000000000791b */ /* 0x003fe20003800000 */
.L_x_3848:
[----:B------:R-:W-:Y:S01]  /*3a30*/  @P2 FSETP.NEU.FTZ.AND P1, PT, R48, R51, PT ;  /* 0x000000333000220b */ /* 0x000fe20003f3d000 */
[----:B------:R-:W-:Y:S02]  /*3a40*/  IMAD.MOV.U32 R5, RZ, RZ, R52 ;  /* 0x000000ffff057224 */ /* 0x000fe400078e0034 */
[----:B------:R-:W-:Y:S02]  /*3a50*/  IMAD.MOV.U32 R50, RZ, RZ, R2 ;  /* 0x000000ffff327224 */ /* 0x000fe400078e0002 */
[----:B------:R-:W-:-:S08]  /*3a60*/  IMAD.MOV.U32 R2, RZ, RZ, -0x1 ;  /* 0xffffffffff027424 */ /* 0x000fd000078e00ff */
[----:B------:R-:W-:Y:S05]  /*3a70*/  WARPSYNC.COLLECTIVE R2, `(.L_x_3849) ;  /* 0x0000000002087348 */ /* 0x000fea0003c00000 */
[----:B------:R0:W1:Y:S02]  /*3a80*/  SHFL.BFLY P0, R2, R5, R4, R3 ;  /* 0x0c00000405027389 */ /* 0x0000640000000003 */
[----:B01----:R-:W-:Y:S01]  /*3a90*/  ENDCOLLECTIVE ;  /* 0x000000000000791b */ /* 0x003fe20003800000 */
.L_x_3849:
        /* <DEDUP_REMOVED lines=13> */
.L_x_3850:
[----:B------:R-:W-:Y:S02]  /*3b70*/  IMAD.MOV.U32 R5, RZ, RZ, R50 ;  /* 0x000000ffff057224 */ /* 0x000fe400078e0032 */
[----:B------:R-:W-:Y:S02]  /*3b80*/  IMAD.MOV.U32 R52, RZ, RZ, R2 ;  /* 0x000000ffff347224 */ /* 0x000fe400078e0002 */
[----:B------:R-:W-:-:S07]  /*3b90*/  IMAD.MOV.U32 R2, RZ, RZ, -0x1 ;  /* 0xffffffffff027424 */ /* 0x000fce00078e00ff */
[----:B------:R-:W-:Y:S05]  /*3ba0*/  WARPSYNC.COLLECTIVE R2, `(.L_x_3851) ;  /* 0x0000000002087348 */ /* 0x000fea0003c00000 */
[----:B------:R0:W1:Y:S02]  /*3bb0*/  SHFL.BFLY P0, R2, R5, R4, R3 ;  /* 0x0c00000405027389 */ /* 0x0000640000000003 */
[----:B01----:R-:W-:Y:S01]  /*3bc0*/  ENDCOLLECTIVE ;  /* 0x000000000000791b */ /* 0x003fe20003800000 */
.L_x_3851:
[----:B------:R-:W-:Y:S02]  /*3bd0*/  IMAD.MOV.U32 R5, RZ, RZ, R48 ;  /* 0x000000ffff057224 */ /* 0x000fe400078e0030 */
[----:B------:R-:W-:Y:S02]  /*3be0*/  IMAD.MOV.U32 R49, RZ, RZ, R2 ;  /* 0x000000ffff317224 */ /* 0x000fe400078e0002 */
[----:B------:R-:W-:-:S07]  /*3bf0*/  IMAD.MOV.U32 R2, RZ, RZ, -0x1 ;  /* 0xffffffffff027424 */ /* 0x000fce00078e00ff */
[----:B------:R-:W-:Y:S05]  /*3c00*/  WARPSYNC.COLLECTIVE R2, `(.L_x_3852) ;  /* 0x0000000002087348 */ /* 0x000fea0003c00000 */
[----:B------:R0:W1:Y:S02]  /*3c10*/  SHFL.BFLY P0, R2, R5, R4, R3 ;  /* 0x0c00000405027389 */ /* 0x0000640000000003 */
[----:B01----:R-:W-:Y:S01]  /*3c20*/  ENDCOLLECTIVE ;  /* 0x000000000000791b */ /* 0x003fe20003800000 */
.L_x_3852:
[----:B------:R-:W-:Y:S01]  /*3c30*/  IMAD.MOV.U32 R53, RZ, RZ, R2 ;  /* 0x000000ffff357224 */ /* 0x000fe200078e0002 */
[----:B------:R-:W-:Y:S06]  /*3c40*/  BRA `(.L_x_3853) ;  /* 0xffffffe400807947 */ /* 0x000fec000383ffff */
.L_x_3854:
        /* <DEDUP_REMOVED lines=11> */
.L_x_12197:


//--------------------- .text._ZN4vllm3moe10topkGatingILi14ELi448ELi4ELi8ELi32ElfLNS0_11ScoringFuncE1EEEvPKT5_PKbPfiPT4_PiiiibPKf --------------------------
	.section	.text._ZN4vllm3moe10topkGatingILi14ELi448ELi4ELi8ELi32ElfLNS0_11ScoringFuncE1EEEvPKT5_PKbPfiPT4_PiiiibPKf,"ax",@progbits
	.align	128
        .global         _ZN4vllm3moe10topkGatingILi14ELi448ELi4ELi8ELi32ElfLNS0_11ScoringFuncE1EEEvPKT5_PKbPfiPT4_PiiiibPKf
        .type           _ZN4vllm3moe10topkGatingILi14ELi448ELi4ELi8ELi32ElfLNS0_11ScoringFuncE1EEEvPKT5_PKbPfiPT4_PiiiibPKf,@function
        .size           _ZN4vllm3moe10topkGatingILi14ELi448ELi4ELi8ELi32ElfLNS0_11ScoringFuncE1EEEvPKT5_PKbPfiPT4_PiiiibPKf,(.L_x_12198 - _ZN4vllm3moe10topkGatingILi14ELi448ELi4ELi8ELi32ElfLNS0_11ScoringFuncE1EEEvPKT5_PKbPfiPT4_PiiiibPKf)
        .other          _ZN4vllm3moe10topkGatingILi14ELi448ELi4ELi8ELi32ElfLNS0_11ScoringFuncE1EEEvPKT5_PKbPfiPT4_PiiiibPKf,@"STO_CUDA_ENTRY STV_DEFAULT"
_ZN4vllm3moe10topkGatingILi14ELi448ELi4ELi8ELi32ElfLNS0_11ScoringFuncE1EEEvPKT5_PKbPfiPT4_PiiiibPKf:
.text._ZN4vllm3moe10topkGatingILi14ELi448ELi4ELi8ELi32ElfLNS0_11ScoringFuncE1EEEvPKT5_PKbPfiPT4_PiiiibPKf:
        /* <DEDUP_REMOVED lines=29> */
[----:B------:R-:W5:Y:S01]  /*01d0*/  @P0 LDG.E.U8 R0, desc[UR6][R14.64] ;  /* 0x000000060e000981 */ /* 0x000f62000c1e1100 */
[----:B--2---:R-:W-:Y:S01]  /*01e0*/  FMUL.FTZ R16, R16, -1.4426950216293334961 ;  /* 0xbfb8aa3b10107820 */ /* 0x004fe20000410000 */
[----:B------:R-:W-:Y:S01]  /*01f0*/  FMUL.FTZ R17, R17, -1.4426950216293334961 ;  /* 0xbfb8aa3b11117820 */ /* 0x000fe20000410000 */
[----:B---3--:R-:W-:Y:S01]  /*0200*/  FMUL.FTZ R18, R18, -1.4426950216293334961 ;  /* 0xbfb8aa3b12127820 */ /* 0x008fe20000410000 */
[----:B------:R-:W-:-:S03]  /*0210*/  FMUL.FTZ R19, R19, -1.4426950216293334961 ;  /* 0xbfb8aa3b13137820 */ /* 0x000fc60000410000 */
[----:B------:R-:W1:Y:S01]  /*0220*/  MUFU.EX2 R16, R16 ;  /* 0x0000001000107308 */ /* 0x000e620000000800 */
[----:B----4-:R-:W-:Y:S01]  /*0230*/  FMUL.FTZ R8, R8, -1.4426950216293334961 ;  /* 0xbfb8aa3b08087820 */ /* 0x010fe20000410000 */
[----:B------:R-:W-:Y:S01]  /*0240*/  FMUL.FTZ R9, R9, -1.4426950216293334961 ;  /* 0xbfb8aa3b09097820 */ /* 0x000fe20000410000 */
[----:B-----5:R-:W-:Y:S01]  /*0250*/  FMUL.FTZ R2, R2, -1.4426950216293334961 ;  /* 0xbfb8aa3b02027820 */ /* 0x020fe20000410000 */
[----:B------:R-:W-:-:S04]  /*0260*/  FMUL.FTZ R3, R3, -1.4426950216293334961 ;  /* 0xbfb8aa3b03037820 */ /* 0x000fc80000410000 */
[----:B------:R-:W2:Y:S01]  /*0270*/  MUFU.EX2 R17, R17 ;  /* 0x0000001100117308 */ /* 0x000ea20000000800 */
[----:B------:R-:W-:Y:S01]  /*0280*/  FMUL.FTZ R4, R4, -1.4426950216293334961 ;  /* 0xbfb8aa3b04047820 */ /* 0x000fe20000410000 */
[----:B------:R-:W-:Y:S01]  /*0290*/  FMUL.FTZ R5, R5, -1.4426950216293334961 ;  /* 0xbfb8aa3b05057820 */ /* 0x000fe20000410000 */
[----:B------:R-:W-:Y:S01]  /*02a0*/  FMUL.FTZ R6, R6, -1.4426950216293334961 ;  /* 0xbfb8aa3b06067820 */ /* 0x000fe20000410000 */
[----:B------:R-:W-:-:S04]  /*02b0*/  FMUL.FTZ R7, R7, -1.4426950216293334961 ;  /* 0xbfb8aa3b07077820 */ /* 0x000fc80000410000 */
[----:B0-----:R0:W3:Y:S01]  /*02c0*/  MUFU.EX2 R12, R2 ;  /* 0x00000002000c7308 */ /* 0x0010e20000000800 */
[----:B-1----:R-:W-:Y:S01]  /*02d0*/  FADD.FTZ R16, R16, 1 ;  /* 0x3f80000010107421 */ /* 0x002fe20000010000 */
[----:B------:R-:W-:-:S06]  /*02e0*/  FMUL.FTZ R10, R10, -1.4426950216293334961 ;  /* 0xbfb8aa3b0a0a7820 */ /* 0x000fcc0000410000 */
[----:B------:R-:W1:Y:S01]  /*02f0*/  MUFU.EX2 R18, R18 ;  /* 0x0000001200127308 */ /* 0x000e620000000800 */
[----:B0-----:R-:W-:Y:S01]  /*0300*/  FMUL.FTZ R2, R11, -1.4426950216293334961 ;  /* 0xbfb8aa3b0b027820 */ /* 0x001fe20000410000 */
[----:B--2---:R-:W-:-:S06]  /*0310*/  FADD.FTZ R17, R17, 1 ;  /* 0x3f80000011117421 */ /* 0x004fcc0000010000 */
[----:B------:R-:W0:Y:S01]  /*0320*/  MUFU.EX2 R19, R19 ;  /* 0x0000001300137308 */ /* 0x000e220000000800 */
[----:B---3--:R-:W-:-:S07]  /*0330*/  FADD.FTZ R12, R12, 1 ;  /* 0x3f8000000c0c7421 */ /* 0x008fce0000010000 */
[----:B------:R-:W2:Y:S01]  /*0340*/  MUFU.EX2 R8, R8 ;  /* 0x0000000800087308 */ /* 0x000ea20000000800 */
[----:B-1----:R-:W-:Y:S01]  /*0350*/  FADD.FTZ R18, R18, 1 ;  /* 0x3f80000012127421 */ /* 0x002fe20000010000 */
[----:B------:R-:W-:-:S04]  /*0360*/  @P0 ISETP.NE.AND P1, PT, R0, RZ, PT ;  /* 0x000000ff0000020c */ /* 0x000fc80003f25270 */
[----:B------:R-:W-:Y:S02]  /*0370*/  @P0 SEL R0, RZ, 0x1, P1 ;  /* 0x00000001ff000807 */ /* 0x000fe40000800000 */
[----:B------:R-:W1:Y:S01]  /*0380*/  MUFU.EX2 R9, R9 ;  /* 0x0000000900097308 */ /* 0x000e620000000800 */
[----:B0-----:R-:W-:Y:S01]  /*0390*/  FADD.FTZ R19, R19, 1 ;  /* 0x3f80000013137421 */ /* 0x001fe20000010000 */
[----:B------:R-:W-:Y:S02]  /*03a0*/  ISETP.NE.U32.AND P1, PT, RZ, UR4, PT ;  /* 0x00000004ff007c0c */ /* 0x000fe4000bf25070 */
[----:B------:R-:W-:Y:S02]  /*03b0*/  @P0 PRMT R35, R0, 0x7610, R35 ;  /* 0x0000761000230816 */ /* 0x000fe40000000023 */
[----:B------:R-:W-:Y:S02]  /*03c0*/  ISETP.NE.AND.EX P0, PT, RZ, UR5, PT, P1 ;  /* 0x00000005ff007c0c */ /* 0x000fe4000bf05310 */
        /* <DEDUP_REMOVED lines=14> */
[----:B------:R-:W2:Y:S01]  /*04b0*/  MUFU.RCP R34, R16 ;  /* 0x0000001000227308 */ /* 0x000ea20000001000 */
[----:B-1----:R-:W-:-:S07]  /*04c0*/  FADD.FTZ R10, R10, 1 ;  /* 0x3f8000000a0a7421 */ /* 0x002fce0000010000 */
[----:B------:R-:W1:Y:S01]  /*04d0*/  MUFU.RCP R33, R17 ;  /* 0x0000001100217308 */ /* 0x000e620000001000 */
[----:B0-----:R-:W-:-:S07]  /*04e0*/  FADD.FTZ R2, R2, 1 ;  /* 0x3f80000002027421 */ /* 0x001fce0000010000 */
[----:B------:R-:W0:Y:S01]  /*04f0*/  MUFU.RCP R18, R18 ;  /* 0x0000001200127308 */ /* 0x000e220000001000 */
[----:B--2---:R-:W-:-:S04]  /*0500*/  FSETP.GEU.FTZ.AND P3, PT, |R34|, +INF , PT ;  /* 0x7f8000002200780b */ /* 0x004fc80003f7e200 */
[----:B------:R-:W-:-:S03]  /*0510*/  FSEL R34, R34, RZ, !P3 ;  /* 0x000000ff22227208 */ /* 0x000fc60005800000 */
        /* <DEDUP_REMOVED lines=32> */
[----:B------:R-:W-:Y:S02]  /*0720*/  FSEL R23, R7, RZ, !P2 ;  /* 0x000000ff07177208 */ /* 0x000fe40005000000 */
[----:B--2---:R-:W-:-:S04]  /*0730*/  FSETP.GEU.FTZ.AND P3, PT, |R10|, +INF , PT ;  /* 0x7f8000000a00780b */ /* 0x004fc80003f7e200 */
        /* <DEDUP_REMOVED lines=35> */
.L_x_3855:
        /* <DEDUP_REMOVED lines=14> */
.L_x_3856:
        /* <DEDUP_REMOVED lines=16> */
.L_x_3865:
        /* <DEDUP_REMOVED lines=102> */
.L_x_3893:
        /* <DEDUP_REMOVED lines=30> */
.L_x_3861:
[----:B------:R-:W-:Y:S05]  /*1390*/  BSYNC B1 ;  /* 0x0000000000017941 */ /* 0x000fea0003800000 */
.L_x_3860:
        /* <DEDUP_REMOVED lines=48> */
.L_x_3864:
[----:B------:R-:W-:Y:S05]  /*16a0*/  BSYNC B1 ;  /* 0x0000000000017941 */ /* 0x000fea0003800000 */
.L_x_3863:
[----:B------:R-:W-:Y:S05]  /*16b0*/  BRA `(.L_x_3865) ;  /* 0xfffffff400247947 */ /* 0x000fea000383ffff */
.L_x_3858:
[----:B------:R-:W-:Y:S01]  /*16c0*/  IMAD.MOV.U32 R0, RZ, RZ, RZ ;  /* 0x000000ffff007224 */ /* 0x000fe200078e00ff */
[----:B------:R-:W-:Y:S01]  /*16d0*/  ULDC UR10, c[0x0][0x228] ;  /* 0x00008a00000a7ab9 */ /* 0x000fe20000000800 */
[----:B------:R-:W-:Y:S01]  /*16e0*/  ULDC UR11, c[0x0][0x240] ;  /* 0x00009000000b7ab9 */ /* 0x000fe20000000800 */
[----:B------:R-:W-:Y:S01]  /*16f0*/  ULDC UR5, c[0x0][0x248] ;  /* 0x0000920000057ab9 */ /* 0x000fe20000000800 */
[----:B------:R-:W-:-:S05]  /*1700*/  ULDC.64 UR8, c[0x0][0x240] ;  /* 0x0000900000087ab9 */ /* 0x000fca0000000a00 */
.L_x_3871:
        /* <DEDUP_REMOVED lines=102> */
.L_x_3910:
        /* <DEDUP_REMOVED lines=29> */
.L_x_3868:
[----:B------:R-:W-:Y:S05]  /*1f40*/  BSYNC B1 ;  /* 0x0000000000017941 */ /* 0x000fea0003800000 */
.L_x_3867:
        /* <DEDUP_REMOVED lines=48> */
.L_x_3870:
[----:B------:R-:W-:Y:S05]  /*2250*/  BSYNC B1 ;  /* 0x0000000000017941 */ /* 0x000fea0003800000 */
.L_x_3869:
[----:B------:R-:W-:Y:S05]  /*2260*/  BRA `(.L_x_3871) ;  /* 0xfffffff400287947 */ /* 0x000fea000383ffff */
.L_x_3862:
[----:B------:R-:W-:Y:S05]  /*2270*/  BSYNC B0 ;  /* 0x0000000000007941 */ /* 0x000fea0003800000 */
.L_x_3857:
        /* <DEDUP_REMOVED lines=20> */
.L_x_3874:
        /* <DEDUP_REMOVED lines=18> */
.L_x_3873:
[----:B------:R-:W-:Y:S05]  /*24e0*/  BSYNC B0 ;  /* 0x0000000000007941 */ /* 0x000fea0003800000 */
.L_x_3872:
        /* <DEDUP_REMOVED lines=12> */
.L_x_3876:
        /* <DEDUP_REMOVED lines=11> */
.L_x_3875:
[----:B------:R-:W-:Y:S05]  /*2660*/  EXIT ;  /* 0x000000000000794d */ /* 0x000fea0003800000 */
.L_x_3859:
        /* <DEDUP_REMOVED lines=8> */
.L_x_3878:
[----:B------:R-:W-:Y:S05]  /*26f0*/  BSYNC B1 ;  /* 0x0000000000017941 */ /* 0x000fea0003800000 */
.L_x_3877:
        /* <DEDUP_REMOVED lines=10> */
.L_x_3879:
[----:B------:R-:W-:Y:S02]  /*27a0*/  IMAD.MOV.U32 R5, RZ, RZ, R40 ;  /* 0x000000ffff057224 */ /* 0x000fe400078e0028 */
[----:B------:R-:W-:Y:S02]  /*27b0*/  IMAD.MOV.U32 R42, RZ, RZ, R2 ;  /* 0x000000ffff2a7224 */ /* 0x000fe400078e0002 */
[----:B------:R-:W-:-:S07]  /*27c0*/  IMAD.MOV.U32 R2, RZ, RZ, -0x1 ;  /* 0xffffffffff027424 */ /* 0x000fce00078e00ff */
[----:B------:R-:W-:Y:S05]  /*27d0*/  WARPSYNC.COLLECTIVE R2, `(.L_x_3880) ;  /* 0x0000000002087348 */ /* 0x000fea0003c00000 */
[----:B------:R0:W1:Y:S02]  /*27e0*/  SHFL.BFLY P0, R2, R5, R4, R3 ;  /* 0x0c00000405027389 */ /* 0x0000640000000003 */
[----:B01----:R-:W-:Y:S01]  /*27f0*/  ENDCOLLECTIVE ;  /* 0x000000000000791b */ /* 0x003fe20003800000 */
.L_x_3880:
        /* <DEDUP_REMOVED lines=13> */
.L_x_3881:
[----:B------:R-:W-:Y:S02]  /*28d0*/  IMAD.MOV.U32 R5, RZ, RZ, R42 ;  /* 0x000000ffff057224 */ /* 0x000fe400078e002a */
[----:B------:R-:W-:Y:S02]  /*28e0*/  IMAD.MOV.U32 R39, RZ, RZ, R2 ;  /* 0x000000ffff277224 */ /* 0x000fe400078e0002 */
[----:B------:R-:W-:-:S03]  /*28f0*/  IMAD.MOV.U32 R2, RZ, RZ, -0x1 ;  /* 0xffffffffff027424 */ /* 0x000fc600078e00ff */
[----:B------:R-:W-:-:S13]  /*2900*/  FSETP.GEU.FTZ.AND P1, PT, R44, R39, PT ;  /* 0x000000272c00720b */ /* 0x000fda0003f3e000 */
[----:B------:R-:W-:Y:S05]  /*2910*/  WARPSYNC.COLLECTIVE R2, `(.L_x_3882) ;  /* 0x0000000002087348 */ /* 0x000fea0003c00000 */
[----:B------:R0:W1:Y:S02]  /*2920*/  SHFL.BFLY P0, R2, R5, R4, R3 ;  /* 0x0c00000405027389 */ /* 0x0000640000000003 */
[----:B01----:R-:W-:Y:S01]  /*2930*/  ENDCOLLECTIVE ;  /* 0x000000000000791b */ /* 0x003fe20003800000 */
.L_x_3882:
[----:B------:R-:W-:Y:S01]  /*2940*/  @P1 FSETP.NEU.FTZ.AND P2, PT, R44, R39, PT ;  /* 0x000000272c00120b */ /* 0x000fe20003f5d000 */
[----:B------:R-:W-:Y:S02]  /*2950*/  IMAD.MOV.U32 R5, RZ, RZ, R41 ;  /* 0x000000ffff057224 */ /* 0x000fe400078e0029 */
[----:B------:R-:W-:Y:S02]  /*2960*/  IMAD.MOV.U32 R45, RZ, RZ, R2 ;  /* 0x000000ffff2d7224 */ /* 0x000fe400078e0002 */
[----:B------:R-:W-:-:S08]  /*2970*/  IMAD.MOV.U32 R2, RZ, RZ, -0x1 ;  /* 0xffffffffff027424 */ /* 0x000fd000078e00ff */
[----:B------:R-:W-:Y:S05]  /*2980*/  WARPSYNC.COLLECTIVE R2, `(.L_x_3883) ;  /* 0x0000000002087348 */ /* 0x000fea0003c00000 */
[----:B------:R0:W1:Y:S02]  /*2990*/  SHFL.BFLY P0, R2, R5, R4, R3 ;  /* 0x0c00000405027389 */ /* 0x0000640000000003 */
[----:B01----:R-:W-:Y:S01]  /*29a0*/  ENDCOLLECTIVE ;  /* 0x000000000000791b */ /* 0x003fe20003800000 */
.L_x_3883:
        /* <DEDUP_REMOVED lines=13> */
.L_x_3884:
[----:B------:R-:W-:Y:S02]  /*2a80*/  IMAD.MOV.U32 R5, RZ, RZ, R45 ;  /* 0x000000ffff057224 */ /* 0x000fe400078e002d */
[----:B------:R-:W-:Y:S02]  /*2a90*/  IMAD.MOV.U32 R40, RZ, RZ, R2 ;  /* 0x000000ffff287224 */ /* 0x000fe400078e0002 */
[----:B------:R-:W-:-:S07]  /*2aa0*/  IMAD.MOV.U32 R2, RZ, RZ, -0x1 ;  /* 0xffffffffff027424 */ /* 0x000fce00078e00ff */
[----:B------:R-:W-:Y:S05]  /*2ab0*/  WARPSYNC.COLLECTIVE R2, `(.L_x_3885) ;  /* 0x0000000002087348 */ /* 0x000fea0003c00000 */
[----:B------:R0:W1:Y:S02]  /*2ac0*/  SHFL.BFLY P0, R2, R5, R4, R3 ;  /* 0x0c00000405027389 */ /* 0x0000640000000003 */
[----:B01----:R-:W-:Y:S01]  /*2ad0*/  ENDCOLLECTIVE ;  /* 0x000000000000791b */ /* 0x003fe20003800000 */
.L_x_3885:
[----:B------:R-:W-:Y:S02]  /*2ae0*/  IMAD.MOV.U32 R5, RZ, RZ, R44 ;  /* 0x000000ffff057224 */ /* 0x000fe400078e002c */
[----:B------:R-:W-:Y:S02]  /*2af0*/  IMAD.MOV.U32 R41, RZ, RZ, R2 ;  /* 0x000000ffff297224 */ /* 0x000fe400078e0002 */
[----:B------:R-:W-:-:S07]  /*2b00*/  IMAD.MOV.U32 R2, RZ, RZ, -0x1 ;  /* 0xffffffffff027424 */ /* 0x000fce00078e00ff */
[----:B------:R-:W-:Y:S05]  /*2b10*/  WARPSYNC.COLLECTIVE R2, `(.L_x_3886) ;  /* 0x0000000002087348 */ /* 0x000fea0003c00000 */
[----:B------:R0:W1:Y:S02]  /*2b20*/  SHFL.BFLY P0, R2, R5, R4, R3 ;  /* 0x0c00000405027389 */ /* 0x0000640000000003 */
[----:B01----:R-:W-:Y:S01]  /*2b30*/  ENDCOLLECTIVE ;  /* 0x000000000000791b */ /* 0x003fe20003800000 */
.L_x_3886:
        /* <DEDUP_REMOVED lines=14> */
.L_x_3887:
[----:B------:R-:W-:Y:S02]  /*2c20*/  IMAD.MOV.U32 R5, RZ, RZ, R41 ;  /* 0x000000ffff057224 */ /* 0x000fe400078e0029 */
[----:B------:R-:W-:Y:S02]  /*2c30*/  IMAD.MOV.U32 R40, RZ, RZ, R2 ;  /* 0x000000ffff287224 */ /* 0x000fe400078e0002 */
[----:B------:R-:W-:-:S03]  /*2c40*/  IMAD.MOV.U32 R2, RZ, RZ, -0x1 ;  /* 0xffffffffff027424 */ /* 0x000fc600078e00ff */
[----:B------:R-:W-:-:S13]  /*2c50*/  FSETP.GEU.FTZ.AND P2, PT, R39, R40, PT ;  /* 0x000000282700720b */ /* 0x000fda0003f5e000 */
[----:B------:R-:W-:Y:S05]  /*2c60*/  WARPSYNC.COLLECTIVE R2, `(.L_x_3888) ;  /* 0x0000000002087348 */ /* 0x000fea0003c00000 */
[----:B------:R0:W1:Y:S02]  /*2c70*/  SHFL.BFLY P0, R2, R5, R4, R3 ;  /* 0x0c00000405027389 */ /* 0x0000640000000003 */
[----:B01----:R-:W-:Y:S01]  /*2c80*/  ENDCOLLECTIVE ;  /* 0x000000000000791b */ /* 0x003fe20003800000 */
.L_x_3888:
[----:B------:R-:W-:Y:S01]  /*2c90*/  @P2 FSETP.NEU.FTZ.AND P1, PT, R39, R40, PT ;  /* 0x000000282700220b */ /* 0x000fe20003f3d000 */
[----:B------:R-:W-:Y:S02]  /*2ca0*/  IMAD.MOV.U32 R5, RZ, RZ, R44 ;  /* 0x000000ffff057224 */ /* 0x000fe400078e002c */
[----:B------:R-:W-:Y:S02]  /*2cb0*/  IMAD.MOV.U32 R42, RZ, RZ, R2 ;  /* 0x000000ffff2a7224 */ /* 0x000fe400078e0002 */
[----:B------:R-:W-:-:S08]  /*2cc0*/  IMAD.MOV.U32 R2, RZ, RZ, -0x1 ;  /* 0xffffffffff027424 */ /* 0x000fd000078e00ff */
[----:B------:R-:W-:Y:S05]  /*2cd0*/  WARPSYNC.COLLECTIVE R2, `(.L_x_3889) ;  /* 0x0000000002087348 */ /* 0x000fea0003c00000 */
[----:B------:R0:W1:Y:S02]  /*2ce0*/  SHFL.BFLY P0, R2, R5, R4, R3 ;  /* 0x0c00000405027389 */ /* 0x0000640000000003 */
[----:B01----:R-:W-:Y:S01]  /*2cf0*/  ENDCOLLECTIVE ;  /* 0x000000000000791b */ /* 0x003fe20003800000 */
.L_x_3889:
        /* <DEDUP_REMOVED lines=13> */
.L_x_3890:
[----:B------:R-:W-:Y:S02]  /*2dd0*/  IMAD.MOV.U32 R5, RZ, RZ, R42 ;  /* 0x000000ffff057224 */ /* 0x000fe400078e002a */
[----:B------:R-:W-:Y:S02]  /*2de0*/  IMAD.MOV.U32 R45, RZ, RZ, R2 ;  /* 0x000000ffff2d7224 */ /* 0x000fe400078e0002 */
[----:B------:R-:W-:-:S07]  /*2df0*/  IMAD.MOV.U32 R2, RZ, RZ, -0x1 ;  /* 0xffffffffff027424 */ /* 0x000fce00078e00ff */
[----:B------:R-:W-:Y:S05]  /*2e00*/  WARPSYNC.COLLECTIVE R2, `(.L_x_3891) ;  /* 0x0000000002087348 */ /* 0x000fea0003c00000 */
[----:B------:R0:W1:Y:S02]  /*2e10*/  SHFL.BFLY P0, R2, R5, R4, R3 ;  /* 0x0c00000405027389 */ /* 0x0000640000000003 */
[----:B01----:R-:W-:Y:S01]  /*2e20*/  ENDCOLLECTIVE ;  /* 0x000000000000791b */ /* 0x003fe20003800000 */
.L_x_3891:
[----:B------:R-:W-:Y:S02]  /*2e30*/  IMAD.MOV.U32 R5, RZ, RZ, R39 ;  /* 0x000000ffff057224 */ /* 0x000fe400078e0027 */
[----:B------:R-:W-:Y:S02]  /*2e40*/  IMAD.MOV.U32 R43, RZ, RZ, R2 ;  /* 0x000000ffff2b7224 */ /* 0x000fe400078e0002 */
[----:B------:R-:W-:-:S07]  /*2e50*/  IMAD.MOV.U32 R2, RZ, RZ, -0x1 ;  /* 0xffffffffff027424 */ /* 0x000fce00078e00ff */
[----:B------:R-:W-:Y:S05]  /*2e60*/  WARPSYNC.COLLECTIVE R2, `(.L_x_3892) ;  /* 0x0000000002087348 */ /* 0x000fea0003c00000 */
[----:B------:R0:W1:Y:S02]  /*2e70*/  SHFL.BFLY P0, R2, R5, R4, R3 ;  /* 0x0c00000405027389 */ /* 0x0000640000000003 */
[----:B01----:R-:W-:Y:S01]  /*2e80*/  ENDCOLLECTIVE ;  /* 0x000000000000791b */ /* 0x003fe20003800000 */
.L_x_3892:
[----:B------:R-:W-:Y:S01]  /*2e90*/  IMAD.MOV.U32 R44, RZ, RZ, R2 ;  /* 0x000000ffff2c7224 */ /* 0x000fe200078e0002 */
[----:B------:R-:W-:Y:S06]  /*2ea0*/  BRA `(.L_x_3893) ;  /* 0xffffffe000c07947 */ /* 0x000fec000383ffff */
.L_x_3866:
        /* <DEDUP_REMOVED lines=8> */
.L_x_3895:
[----:B------:R-:W-:Y:S05]  /*2f30*/  BSYNC B1 ;  /* 0x0000000000017941 */ /* 0x000fea0003800000 */
.L_x_3894:
        /* <DEDUP_REMOVED lines=10> */
.L_x_3896:
[----:B------:R-:W-:Y:S02]  /*2fe0*/  IMAD.MOV.U32 R5, RZ, RZ, R40 ;  /* 0x000000ffff057224 */ /* 0x000fe400078e0028 */
[----:B------:R-:W-:Y:S02]  /*2ff0*/  IMAD.MOV.U32 R42, RZ, RZ, R2 ;  /* 0x000000ffff2a7224 */ /* 0x000fe400078e0002 */
[----:B------:R-:W-:-:S07]  /*3000*/  IMAD.MOV.U32 R2, RZ, RZ, -0x1 ;  /* 0xffffffffff027424 */ /* 0x000fce00078e00ff */
[----:B------:R-:W-:Y:S05]  /*3010*/  WARPSYNC.COLLECTIVE R2, `(.L_x_3897) ;  /* 0x0000000002087348 */ /* 0x000fea0003c00000 */
[----:B------:R0:W1:Y:S02]  /*3020*/  SHFL.BFLY P0, R2, R5, R4, R3 ;  /* 0x0c00000405027389 */ /* 0x0000640000000003 */
[----:B01----:R-:W-:Y:S01]  /*3030*/  ENDCOLLECTIVE ;  /* 0x000000000000791b */ /* 0x003fe20003800000 */
.L_x_3897:
        /* <DEDUP_REMOVED lines=13> */
.L_x_3898:
[----:B------:R-:W-:Y:S02]  /*3110*/  IMAD.MOV.U32 R5, RZ, RZ, R42 ;  /* 0x000000ffff057224 */ /* 0x000fe400078e002a */
[----:B------:R-:W-:Y:S02]  /*3120*/  IMAD.MOV.U32 R43, RZ, RZ, R2 ;  /* 0x000000ffff2b7224 */ /* 0x000fe400078e0002 */
[----:B------:R-:W-:-:S03]  /*3130*/  IMAD.MOV.U32 R2, RZ, RZ, -0x1 ;  /* 0xffffffffff027424 */ /* 0x000fc600078e00ff */
[----:B------:R-:W-:-:S13]  /*3140*/  FSETP.GEU.FTZ.AND P1, PT, R44, R43, PT ;  /* 0x0000002b2c00720b */ /* 0x000fda0003f3e000 */
[----:B------:R-:W-:Y:S05]  /*3150*/  WARPSYNC.COLLECTIVE R2, `(.L_x_3899) ;  /* 0x0000000002087348 */ /* 0x000fea0003c00000 */
[----:B------:R0:W1:Y:S02]  /*3160*/  SHFL.BFLY P0, R2, R5, R4, R3 ;  /* 0x0c00000405027389 */ /* 0x0000640000000003 */
[----:B01----:R-:W-:Y:S01]  /*3170*/  ENDCOLLECTIVE ;  /* 0x000000000000791b */ /* 0x003fe20003800000 */
.L_x_3899:
[----:B------:R-:W-:Y:S01]  /*3180*/  @P1 FSETP.NEU.FTZ.AND P2, PT, R44, R43, PT ;  /* 0x0000002b2c00120b */ /* 0x000fe20003f5d000 */
[----:B------:R-:W-:Y:S02]  /*3190*/  IMAD.MOV.U32 R5, RZ, RZ, R39 ;  /* 0x000000ffff057224 */ /* 0x000fe400078e0027 */
[----:B------:R-:W-:Y:S02]  /*31a0*/  IMAD.MOV.U32 R41, RZ, RZ, R2 ;  /* 0x000000ffff297224 */ /* 0x000fe400078e0002 */
[----:B------:R-:W-:-:S08]  /*31b0*/  IMAD.MOV.U32 R2, RZ, RZ, -0x1 ;  /* 0xffffffffff027424 */ /* 0x000fd000078e00ff */
[----:B------:R-:W-:Y:S05]  /*31c0*/  WARPSYNC.COLLECTIVE R2, `(.L_x_3900) ;  /* 0x0000000002087348 */ /* 0x000fea0003c00000 */
[----:B------:R0:W1:Y:S02]  /*31d0*/  SHFL.BFLY P0, R2, R5, R4, R3 ;  /* 0x0c00000405027389 */ /* 0x0000640000000003 */
[----:B01----:R-:W-:Y:S01]  /*31e0*/  ENDCOLLECTIVE ;  /* 0x000000000000791b */ /* 0x003fe20003800000 */
.L_x_3900:
        /* <DEDUP_REMOVED lines=13> */
.L_x_3901:
[----:B------:R-:W-:Y:S02]  /*32c0*/  IMAD.MOV.U32 R5, RZ, RZ, R41 ;  /* 0x000000ffff057224 */ /* 0x000fe400078e0029 */
[----:B------:R-:W-:Y:S02]  /*32d0*/  IMAD.MOV.U32 R43, RZ, RZ, R2 ;  /* 0x000000ffff2b7224 */ /* 0x000fe400078e0002 */
[----:B------:R-:W-:-:S07]  /*32e0*/  IMAD.MOV.U32 R2, RZ, RZ, -0x1 ;  /* 0xffffffffff027424 */ /* 0x000fce00078e00ff */
[----:B------:R-:W-:Y:S05]  /*32f0*/  WARPSYNC.COLLECTIVE R2, `(.L_x_3902) ;  /* 0x0000000002087348 */ /* 0x000fea0003c00000 */
[----:B------:R0:W1:Y:S02]  /*3300*/  SHFL.BFLY P0, R2, R5, R4, R3 ;  /* 0x0c00000405027389 */ /* 0x0000640000000003 */
[----:B01----:R-:W-:Y:S01]  /*3310*/  ENDCOLLECTIVE ;  /* 0x000000000000791b */ /* 0x003fe20003800000 */
.L_x_3902:
[----:B------:R-:W-:Y:S02]  /*3320*/  IMAD.MOV.U32 R5, RZ, RZ, R44 ;  /* 0x000000ffff057224 */ /* 0x000fe400078e002c */
[----:B------:R-:W-:Y:S02]  /*3330*/  IMAD.MOV.U32 R39, RZ, RZ, R2 ;  /* 0x000000ffff277224 */ /* 0x000fe400078e0002 */
[----:B------:R-:W-:-:S07]  /*3340*/  IMAD.MOV.U32 R2, RZ, RZ, -0x1 ;  /* 0xffffffffff027424 */ /* 0x000fce00078e00ff */
[----:B------:R-:W-:Y:S05]  /*3350*/  WARPSYNC.COLLECTIVE R2, `(.L_x_3903) ;  /* 0x0000000002087348 */ /* 0x000fea0003c00000 */
[----:B------:R0:W1:Y:S02]  /*3360*/  SHFL.BFLY P0, R2, R5, R4, R3 ;  /* 0x0c00000405027389 */ /* 0x0000640000000003 */
[----:B01----:R-:W-:Y:S01]  /*3370*/  ENDCOLLECTIVE ;  /* 0x000000000000791b */ /* 0x003fe20003800000 */
.L_x_3903:
        /* <DEDUP_REMOVED lines=14> */
.L_x_3904:
[----:B------:R-:W-:Y:S02]  /*3460*/  IMAD.MOV.U32 R5, RZ, RZ, R39 ;  /* 0x000000ffff057224 */ /* 0x000fe400078e0027 */
[----:B------:R-:W-:Y:S02]  /*3470*/  IMAD.MOV.U32 R43, RZ, RZ, R2 ;  /* 0x000000ffff2b7224 */ /* 0x000fe400078e0002 */
[----:B------:R-:W-:-:S03]  /*3480*/  IMAD.MOV.U32 R2, RZ, RZ, -0x1 ;  /* 0xffffffffff027424 */ /* 0x000fc600078e00ff */
[----:B------:R-:W-:-:S13]  /*3490*/  FSETP.GEU.FTZ.AND P2, PT, R40, R43, PT ;  /* 0x0000002b2800720b */ /* 0x000fda0003f5e000 */
[----:B------:R-:W-:Y:S05]  /*34a0*/  WARPSYNC.COLLECTIVE R2, `(.L_x_3905) ;  /* 0x0000000002087348 */ /* 0x000fea0003c00000 */
[----:B------:R0:W1:Y:S02]  /*34b0*/  SHFL.BFLY P0, R2, R5, R4, R3 ;  /* 0x0c00000405027389 */ /* 0x0000640000000003 */
[----:B01----:R-:W-:Y:S01]  /*34c0*/  ENDCOLLECTIVE ;  /* 0x000000000000791b */ /* 0x003fe20003800000 */
.L_x_3905:
[----:B------:R-:W-:Y:S01]  /*34d0*/  @P2 FSETP.NEU.FTZ.AND P1, PT, R40, R43, PT ;  /* 0x0000002b2800220b */ /* 0x000fe20003f3d000 */
[----:B------:R-:W-:Y:S02]  /*34e0*/  IMAD.MOV.U32 R5, RZ, RZ, R44 ;  /* 0x000000ffff057224 */ /* 0x000fe400078e002c */
[----:B------:R-:W-:Y:S02]  /*34f0*/  IMAD.MOV.U32 R42, RZ, RZ, R2 ;  /* 0x000000ffff2a7224 */ /* 0x000fe400078e0002 */
[----:B------:R-:W-:-:S08]  /*3500*/  IMAD.MOV.U32 R2, RZ, RZ, -0x1 ;  /* 0xffffffffff027424 */ /* 0x000fd000078e00ff */
[----:B------:R-:W-:Y:S05]  /*3510*/  WARPSYNC.COLLECTIVE R2, `(.L_x_3906) ;  /* 0x0000000002087348 */ /* 0x000fea0003c00000 */
[----:B------:R0:W1:Y:S02]  /*3520*/  SHFL.BFLY P0, R2, R5, R4, R3 ;  /* 0x0c00000405027389 */ /* 0x0000640000000003 */
[----:B01----:R-:W-:Y:S01]  /*3530*/  ENDCOLLECTIVE ;  /* 0x000000000000791b */ /* 0x003fe20003800000 */
.L_x_3906:
        /* <DEDUP_REMOVED lines=13> */
.L_x_3907:
[----:B------:R-:W-:Y:S02]  /*3610*/  IMAD.MOV.U32 R5, RZ, RZ, R42 ;  /* 0x000000ffff057224 */ /* 0x000fe400078e002a */
[----:B------:R-:W-:Y:S02]  /*3620*/  IMAD.MOV.U32 R40, RZ, RZ, R2 ;  /* 0x000000ffff287224 */ /* 0x000fe400078e0002 */
[----:B------:R-:W-:-:S07]  /*3630*/  IMAD.MOV.U32 R2, RZ, RZ, -0x1 ;  /* 0xffffffffff027424 */ /* 0x000fce00078e00ff */
[----:B------:R-:W-:Y:S05]  /*3640*/  WARPSYNC.COLLECTIVE R2, `(.L_x_3908) ;  /* 0x0000000002087348 */ /* 0x000fea0003c00000 */
[----:B------:R0:W1:Y:S02]  /*3650*/  SHFL.BFLY P0, R2, R5, R4, R3 ;  /* 0x0c00000405027389 */ /* 0x0000640000000003 */
[----:B01----:R-:W-:Y:S01]  /*3660*/  ENDCOLLECTIVE ;  /* 0x000000000000791b */ /* 0x003fe20003800000 */
.L_x_3908:
[----:B------:R-:W-:Y:S02]  /*3670*/  IMAD.MOV.U32 R5, RZ, RZ, R41 ;  /* 0x000000ffff057224 */ /* 0x000fe400078e0029 */
[----:B------:R-:W-:Y:S02]  /*3680*/  IMAD.MOV.U32 R45, RZ, RZ, R2 ;  /* 0x000000ffff2d7224 */ /* 0x000fe400078e0002 */
[----:B------:R-:W-:-:S07]  /*3690*/  IMAD.MOV.U32 R2, RZ, RZ, -0x1 ;  /* 0xffffffffff027424 */ /* 0x000fce00078e00ff */
[----:B------:R-:W-:Y:S05]  /*36a0*/  WARPSYNC.COLLECTIVE R2, `(.L_x_3909) ;  /* 0x0000000002087348 */ /* 0x000fea0003c00000 */
[----:B------:R0:W1:Y:S02]  /*36b0*/  SHFL.BFLY P0, R2, R5, R4, R3 ;  /* 0x0c00000405027389 */ /* 0x0000640000000003 */
[----:B01----:R-:W-:Y:S01]  /*36c0*/  ENDCOLLECTIVE ;  /* 0x000000000000791b */ /* 0x003fe20003800000 */
.L_x_3909:
[----:B------:R-:W-:Y:S01]  /*36d0*/  IMAD.MOV.U32 R44, RZ, RZ, R2 ;  /* 0x000000ffff2c7224 */ /* 0x000fe200078e0002 */
[----:B------:R-:W-:Y:S06]  /*36e0*/  BRA `(.L_x_3910) ;  /* 0xffffffe400a07947 */ /* 0x000fec000383ffff */
.L_x_3911:
        /* <DEDUP_REMOVED lines=9> */
.L_x_12198:


//--------------------- .text._ZN4vllm3moe10topkGatingILi12ELi384ELi4ELi8ELi32ElfLNS0_11ScoringFuncE1EEEvPKT5_PKbPfiPT4_PiiiibPKf --------------------------
	.section	.text._ZN4vllm3moe10topkGatingILi12ELi384ELi4ELi8ELi32ElfLNS0_11ScoringFuncE1EEEvPKT5_PKbPfiPT4_PiiiibPKf,"ax",@progbits
	.align	128
        .global         _ZN4vllm3moe10topkGatingILi12ELi384ELi4ELi8ELi32ElfLNS0_11ScoringFuncE1EEEvPKT5_PKbPfiPT4_PiiiibPKf
        .type           _ZN4vllm3moe10topkGatingILi12ELi384ELi4ELi8ELi32ElfLNS0_11ScoringFuncE1EEEvPKT5_PKbPfiPT4_PiiiibPKf,@function
        .size           _ZN4vllm3moe10topkGatingILi12ELi384ELi4ELi8ELi32ElfLNS0_11ScoringFuncE1EEEvPKT5_PKbPfiPT4_PiiiibPKf,(.L_x_12199 - _ZN4vllm3moe10topkGatingILi12ELi384ELi4ELi8ELi32ElfLNS0_11ScoringFuncE1EEEvPKT5_PKbPfiPT4_PiiiibPKf)
        .other          _ZN4vllm3moe10topkGatingILi12ELi384ELi4ELi8ELi32ElfLNS0_11ScoringFuncE1EEEvPKT5_PKbPfiPT4_PiiiibPKf,@"STO_CUDA_ENTRY STV_DEFAULT"
_ZN4vllm3moe10topkGatingILi12ELi384ELi4ELi8ELi32ElfLNS0_11ScoringFuncE1EEEvPKT5_PKbPfiPT4_PiiiibPKf:
.text._ZN4vllm3moe10topkGatingILi12ELi384ELi4ELi8ELi32ElfLNS0_11ScoringFuncE1EEEvPKT5_PKbPfiPT4_PiiiibPKf:
        /* <DEDUP_REMOVED lines=14> */
[----:B------:R-:W-:Y:S01]  /*00e0*/  IMAD R5, R2, 0x180, R3 ;  /* 0x0000018002057824 */ /* 0x000fe200078e0203 */
[----:B------:R-:W-:-:S03]  /*00f0*/  ISETP.NE.U32.AND P0, PT, RZ, UR4, PT ;  /* 0x00000004ff007c0c */ /* 0x000fc6000bf05070 */
[----:B0-----:R-:W-:-:S05]  /*0100*/  IMAD.WIDE R12, R5, 0x4, R12 ;  /* 0x00000004050c7825 */ /* 0x001fca00078e020c */
[----:B------:R-:W2:Y:S04]  /*0110*/  LDG.E.64 R14, desc[UR6][R12.64] ;  /* 0x000000060c0e7981 */ /* 0x000ea8000c1e1b00 */
[----:B------:R-:W3:Y:S04]  /*0120*/  LDG.E.64 R16, desc[UR6][R12.64+0x100] ;  /* 0x000100060c107981 */ /* 0x000ee8000c1e1b00 */
[----:B------:R-:W4:Y:S04]  /*0130*/  LDG.E.64 R18, desc[UR6][R12.64+0x200] ;  /* 0x000200060c127981 */ /* 0x000f28000c1e1b00 */
[----:B------:R-:W5:Y:S01]  /*0140*/  LDG.E.64 R4, desc[UR6][R12.64+0x300] ;  /* 0x000300060c047981 */ /* 0x000f62000c1e1b00 */
[----:B------:R-:W-:-:S03]  /*0150*/  ISETP.NE.AND.EX P0, PT, RZ, UR5, PT, P0 ;  /* 0x00000005ff007c0c */ /* 0x000fc6000bf05300 */
[----:B------:R-:W5:Y:S04]  /*0160*/  LDG.E.64 R6, desc[UR6][R12.64+0x400] ;  /* 0x000400060c067981 */ /* 0x000f68000c1e1b00 */
[----:B------:R-:W5:Y:S06]  /*0170*/  LDG.E.64 R8, desc[UR6][R12.64+0x500] ;  /* 0x000500060c087981 */ /* 0x000f6c000c1e1b00 */
        /* <DEDUP_REMOVED lines=9> */
[----:B------:R-:W0:Y:S01]  /*0210*/  MUFU.EX2 R14, R14 ;  /* 0x0000000e000e7308 */ /* 0x000e220000000800 */
[----:B----4-:R-:W-:Y:S01]  /*0220*/  FMUL.FTZ R18, R18, -1.4426950216293334961 ;  /* 0xbfb8aa3b12127820 */ /* 0x010fe20000410000 */
[----:B------:R-:W-:Y:S01]  /*0230*/  FMUL.FTZ R19, R19, -1.4426950216293334961 ;  /* 0xbfb8aa3b13137820 */ /* 0x000fe20000410000 */
[----:B-----5:R-:W-:Y:S01]  /*0240*/  FMUL.FTZ R4, R4, -1.4426950216293334961 ;  /* 0xbfb8aa3b04047820 */ /* 0x020fe20000410000 */
[----:B------:R-:W-:-:S04]  /*0250*/  FMUL.FTZ R5, R5, -1.4426950216293334961 ;  /* 0xbfb8aa3b05057820 */ /* 0x000fc80000410000 */
[----:B------:R-:W1:Y:S01]  /*0260*/  MUFU.EX2 R15, R15 ;  /* 0x0000000f000f7308 */ /* 0x000e620000000800 */
[----:B------:R-:W-:Y:S01]  /*0270*/  FMUL.FTZ R6, R6, -1.4426950216293334961 ;  /* 0xbfb8aa3b06067820 */ /* 0x000fe20000410000 */
[----:B------:R-:W-:Y:S01]  /*0280*/  FMUL.FTZ R7, R7, -1.4426950216293334961 ;  /* 0xbfb8aa3b07077820 */ /* 0x000fe20000410000 */
[----:B------:R-:W-:Y:S01]  /*0290*/  FMUL.FTZ R8, R8, -1.4426950216293334961 ;  /* 0xbfb8aa3b08087820 */ /* 0x000fe20000410000 */
[----:B------:R-:W-:-:S04]  /*02a0*/  FMUL.FTZ R9, R9, -1.4426950216293334961 ;  /* 0xbfb8aa3b09097820 */ /* 0x000fc80000410000 */
[----:B------:R-:W2:Y:S01]  /*02b0*/  MUFU.EX2 R16, R16 ;  /* 0x0000001000107308 */ /* 0x000ea20000000800 */
[----:B0-----:R-:W-:-:S07]  /*02c0*/  FADD.FTZ R14, R14, 1 ;  /* 0x3f8000000e0e7421 */ /* 0x001fce0000010000 */
[----:B------:R-:W0:Y:S01]  /*02d0*/  MUFU.EX2 R17, R17 ;  /* 0x0000001100117308 */ /* 0x000e220000000800 */
[----:B-1----:R-:W-:Y:S01]  /*02e0*/  FADD.FTZ R15, R15, 1 ;  /* 0x3f8000000f0f7421 */ /* 0x002fe20000010000 */
[----:B------:R-:W-:-:S06]  /*02f0*/  @P0 ISETP.NE.AND P1, PT, R10, RZ, PT ;  /* 0x000000ff0a00020c */ /* 0x000fcc0003f25270 */
        /* <DEDUP_REMOVED lines=16> */
[----:B------:R-:W0:Y:S01]  /*0400*/  MUFU.RCP R14, R14 ;  /* 0x0000000e000e7308 */ /* 0x000e220000001000 */
[----:B-1----:R-:W-:-:S07]  /*0410*/  FADD.FTZ R8, R8, 1 ;  /* 0x3f80000008087421 */ /* 0x002fce0000010000 */
[----:B------:R-:W1:Y:S01]  /*0420*/  MUFU.RCP R15, R15 ;  /* 0x0000000f000f7308 */ /* 0x000e620000001000 */
[----:B--2---:R-:W-:-:S07]  /*0430*/  FADD.FTZ R9, R9, 1 ;  /* 0x3f80000009097421 */ /* 0x004fce0000010000 */
[----:B------:R-:W2:Y:S01]  /*0440*/  MUFU.RCP R16, R16 ;  /* 0x0000001000107308 */ /* 0x000ea20000001000 */
[----:B0-----:R-:W-:-:S07]  /*0450*/  FSETP.GEU.FTZ.AND P4, PT, |R14|, +INF , PT ;  /* 0x7f8000000e00780b */ /* 0x001fce0003f9e200 */
[----:B------:R-:W-:Y:S01]  /*0460*/  MUFU.RCP R17, R17 ;  /* 0x0000001100117308 */ /* 0x000fe20000001000 */
[----:B-1----:R-:W-:-:S07]  /*0470*/  FSETP.GEU.FTZ.AND P5, PT, |R15|, +INF , PT ;  /* 0x7f8000000f00780b */ /* 0x002fce0003fbe200 */
[----:B------:R-:W0:Y:S01]  /*0480*/  MUFU.RCP R18, R18 ;  /* 0x0000001200127308 */ /* 0x000e220000001000 */
[----:B--2---:R-:W-:-:S07]  /*0490*/  FSETP.GEU.FTZ.AND P6, PT, |R16|, +INF , PT ;  /* 0x7f8000001000780b */ /* 0x004fce0003fde200 */
[----:B------:R-:W1:Y:S08]  /*04a0*/  MUFU.RCP R19, R19 ;  /* 0x0000001300137308 */ /* 0x000e700000001000 */
[----:B------:R2:W3:Y:S01]  /*04b0*/  MUFU.RCP R11, R4 ;  /* 0x00000004000b7308 */ /* 0x0004e20000001000 */
[----:B0-----:R-:W-:-:S07]  /*04c0*/  FSETP.GEU.FTZ.AND P2, PT, |R18|, +INF , PT ;  /* 0x7f8000001200780b */ /* 0x001fce0003f5e200 */
[----:B------:R0:W4:Y:S01]  /*04d0*/  MUFU.RCP R12, R5 ;  /* 0x00000005000c7308 */ /* 0x0001220000001000 */
[----:B--2---:R-:W-:Y:S02]  /*04e0*/  PRMT R4, R22, 0x7610, R4 ;  /* 0x0000761016047816 */ /* 0x004fe40000000004 */
[----:B-1----:R-:W-:-:S04]  /*04f0*/  FSETP.GEU.FTZ.AND P3, PT, |R19|, +INF , PT ;  /* 0x7f8000001300780b */ /* 0x002fc80003f7e200 */
[----:B------:R-:W-:Y:S01]  /*0500*/  FSEL R10, R19, RZ, !P3 ;  /* 0x000000ff130a7208 */ /* 0x000fe20005800000 */
[----:B------:R1:W2:Y:S01]  /*0510*/  MUFU.RCP R13, R6 ;  /* 0x00000006000d7308 */ /* 0x0002a20000001000 */
[----:B0-----:R-:W-:Y:S02]  /*0520*/  @P0 SEL R5, RZ, 0x1, P1 ;  /* 0x00000001ff050807 */ /* 0x001fe40000800000 */
[----:B------:R-:W-:Y:S02]  /*0530*/  ISETP.NE.U32.AND P1, PT, RZ, UR4, PT ;  /* 0x00000004ff007c0c */ /* 0x000fe4000bf25070 */
[----:B------:R-:W-:Y:S02]  /*0540*/  @P0 PRMT R4, R5, 0x7610, R4 ;  /* 0x0000761005040816 */ /* 0x000fe40000000004 */
[----:B------:R-:W-:Y:S01]  /*0550*/  ISETP.NE.AND.EX P0, PT, RZ, UR5, PT, P1 ;  /* 0x00000005ff007c0c */ /* 0x000fe2000bf05310 */
[----:B------:R0:W5:Y:S01]  /*0560*/  MUFU.RCP R20, R7 ;  /* 0x0000000700147308 */ /* 0x0001620000001000 */
[----:B------:R-:W-:-:S02]  /*0570*/  FSETP.GEU.FTZ.AND P1, PT, |R17|, +INF , PT ;  /* 0x7f8000001100780b */ /* 0x000fc40003f3e200 */
[----:B------:R-:W-:Y:S02]  /*0580*/  FSEL R5, R14, RZ, !P4 ;  /* 0x000000ff0e057208 */ /* 0x000fe40006000000 */
[----:B-1----:R-:W-:Y:S02]  /*0590*/  FSEL R6, R15, RZ, !P5 ;  /* 0x000000ff0f067208 */ /* 0x002fe40006800000 */
[----:B---3--:R-:W-:Y:S01]  /*05a0*/  FSETP.GEU.FTZ.AND P4, PT, |R11|, +INF , PT ;  /* 0x7f8000000b00780b */ /* 0x008fe20003f9e200 */
[----:B------:R1:W3:Y:S01]  /*05b0*/  MUFU.RCP R21, R8 ;  /* 0x0000000800157308 */ /* 0x0002e20000001000 */
[----:B0-----:R-:W-:Y:S02]  /*05c0*/  FSEL R7, R16, RZ, !P6 ;  /* 0x000000ff10077208 */ /* 0x001fe40007000000 */
[----:B----4-:R-:W-:Y:S02]  /*05d0*/  FSETP.GEU.FTZ.AND P5, PT, |R12|, +INF , PT ;  /* 0x7f8000000c00780b */ /* 0x010fe40003fbe200 */
[----:B--2---:R-:W-:-:S02]  /*05e0*/  FSETP.GEU.FTZ.AND P6, PT, |R13|, +INF , PT ;  /* 0x7f8000000d00780b */ /* 0x004fc40003fde200 */
[----:B------:R-:W-:Y:S01]  /*05f0*/  FSEL R11, R11, RZ, !P4 ;  /* 0x000000ff0b0b7208 */ /* 0x000fe20006000000 */
[----:B------:R0:W2:Y:S01]  /*0600*/  MUFU.RCP R22, R9 ;  /* 0x0000000900167308 */ /* 0x0000a20000001000 */
[----:B-1----:R-:W-:Y:S02]  /*0610*/  FSEL R8, R17, RZ, !P1 ;  /* 0x000000ff11087208 */ /* 0x002fe40004800000 */
[----:B-----5:R-:W-:Y:S02]  /*0620*/  FSETP.GEU.FTZ.AND P1, PT, |R20|, +INF , PT ;  /* 0x7f8000001400780b */ /* 0x020fe40003f3e200 */
[----:B------:R-:W-:Y:S02]  /*0630*/  FSEL R12, R12, RZ, !P5 ;  /* 0x000000ff0c0c7208 */ /* 0x000fe40006800000 */
[----:B------:R-:W-:Y:S02]  /*0640*/  FSEL R13, R13, RZ, !P6 ;  /* 0x000000ff0d0d7208 */ /* 0x000fe40007000000 */
[----:B0-----:R-:W-:-:S02]  /*0650*/  FSEL R9, R18, RZ, !P2 ;  /* 0x000000ff12097208 */ /* 0x001fc40005000000 */
[C---:B---3--:R-:W-:Y:S02]  /*0660*/  FSETP.GEU.FTZ.AND P2, PT, |R21|.reuse, +INF , PT ;  /* 0x7f8000001500780b */ /* 0x048fe40003f5e200 */
[----:B------:R-:W-:Y:S02]  /*0670*/  FSEL R14, R20, RZ, !P1 ;  /* 0x000000ff140e7208 */ /* 0x000fe40004800000 */
        /* <DEDUP_REMOVED lines=31> */
.L_x_3912:
        /* <DEDUP_REMOVED lines=12> */
.L_x_3913:
        /* <DEDUP_REMOVED lines=16> */
.L_x_3922:
        /* <DEDUP_REMOVED lines=94> */
.L_x_3950:
        /* <DEDUP_REMOVED lines=30> */
.L_x_3918:
[----:B------:R-:W-:Y:S05]  /*11f0*/  BSYNC B1 ;  /* 0x0000000000017941 */ /* 0x000fea0003800000 */
.L_x_3917:
        /* <DEDUP_REMOVED lines=44> */
.L_x_3921:
[----:B------:R-:W-:Y:S05]  /*14c0*/  BSYNC B1 ;  /* 0x0000000000017941 */ /* 0x000fea0003800000 */
.L_x_3920:
[----:B------:R-:W-:Y:S05]  /*14d0*/  BRA `(.L_x_3922) ;  /* 0xfffffff400547947 */ /* 0x000fea000383ffff */
.L_x_3915:
[----:B------:R-:W-:Y:S01]  /*14e0*/  IMAD.MOV.U32 R39, RZ, RZ, RZ ;  /* 0x000000ffff277224 */ /* 0x000fe200078e00ff */
[----:B------:R-:W-:Y:S01]  /*14f0*/  ULDC UR10, c[0x0][0x228] ;  /* 0x00008a00000a7ab9 */ /* 0x000fe20000000800 */
[----:B------:R-:W-:Y:S01]  /*1500*/  ULDC UR11, c[0x0][0x240] ;  /* 0x00009000000b7ab9 */ /* 0x000fe20000000800 */
[----:B------:R-:W-:Y:S01]  /*1510*/  ULDC UR5, c[0x0][0x248] ;  /* 0x0000920000057ab9 */ /* 0x000fe20000000800 */
[----:B------:R-:W-:-:S05]  /*1520*/  ULDC.64 UR8, c[0x0][0x240] ;  /* 0x0000900000087ab9 */ /* 0x000fca0000000a00 */
.L_x_3928:
        /* <DEDUP_REMOVED lines=94> */
.L_x_3967:
        /* <DEDUP_REMOVED lines=29> */
.L_x_3925:
[----:B------:R-:W-:Y:S05]  /*1ce0*/  BSYNC B1 ;  /* 0x0000000000017941 */ /* 0x000fea0003800000 */
.L_x_3924:
        /* <DEDUP_REMOVED lines=44> */
.L_x_3927:
[----:B------:R-:W-:Y:S05]  /*1fb0*/  BSYNC B1 ;  /* 0x0000000000017941 */ /* 0x000fea0003800000 */
.L_x_3926:
[----:B------:R-:W-:Y:S05]  /*1fc0*/  BRA `(.L_x_3928) ;  /* 0xfffffff400587947 */ /* 0x000fea000383ffff */
.L_x_3919:
[----:B------:R-:W-:Y:S05]  /*1fd0*/  BSYNC B0 ;  /* 0x0000000000007941 */ /* 0x000fea0003800000 */
.L_x_3914:
        /* <DEDUP_REMOVED lines=20> */
.L_x_3931:
        /* <DEDUP_REMOVED lines=18> */
.L_x_3930:
[----:B------:R-:W-:Y:S05]  /*2240*/  BSYNC B0 ;  /* 0x0000000000007941 */ /* 0x000fea0003800000 */
.L_x_3929:
        /* <DEDUP_REMOVED lines=12> */
.L_x_3933:
        /* <DEDUP_REMOVED lines=11> */
.L_x_3932:
[----:B------:R-:W-:Y:S05]  /*23c0*/  EXIT ;  /* 0x000000000000794d */ /* 0x000fea0003800000 */
.L_x_3916:
        /* <DEDUP_REMOVED lines=8> */
.L_x_3935:
[----:B------:R-:W-:Y:S05]  /*2450*/  BSYNC B1 ;  /* 0x0000000000017941 */ /* 0x000fea0003800000 */
.L_x_3934:
        /* <DEDUP_REMOVED lines=9> */
.L_x_3936:
[----:B------:R-:W-:Y:S01]  /*24f0*/  FSETP.GEU.FTZ.AND P2, PT, R43, R36, PT ;  /* 0x000000242b00720b */ /* 0x000fe20003f5e000 */
[----:B------:R-:W-:Y:S02]  /*2500*/  IMAD.MOV.U32 R23, RZ, RZ, R45 ;  /* 0x000000ffff177224 */ /* 0x000fe400078e002d */
[----:B------:R-:W-:-:S10]  /*2510*/  IMAD.MOV.U32 R40, RZ, RZ, R24 ;  /* 0x000000ffff287224 */ /* 0x000fd400078e0018 */
[----:B------:R-:W-:Y:S05]  /*2520*/  WARPSYNC.COLLECTIVE R20, `(.L_x_3937) ;  /* 0x0000000014087348 */ /* 0x000fea0003c00000 */
[----:B------:R0:W1:Y:S02]  /*2530*/  SHFL.BFLY P0, R24, R23, R22, R21 ;  /* 0x0c00001617187389 */ /* 0x0000640000000015 */
[----:B01----:R-:W-:Y:S01]  /*2540*/  ENDCOLLECTIVE ;  /* 0x000000000000791b */ /* 0x003fe20003800000 */
.L_x_3937:
        /* <DEDUP_REMOVED lines=11> */
.L_x_3938:
[----:B------:R-:W-:Y:S02]  /*2600*/  IMAD.MOV.U32 R23, RZ, RZ, R40 ;  /* 0x000000ffff177224 */ /* 0x000fe400078e0028 */
[----:B------:R-:W-:-:S07]  /*2610*/  IMAD.MOV.U32 R37, RZ, RZ, R24 ;  /* 0x000000ffff257224 */ /* 0x000fce00078e0018 */
[----:B------:R-:W-:Y:S05]  /*2620*/  WARPSYNC.COLLECTIVE R20, `(.L_x_3939) ;  /* 0x0000000014087348 */ /* 0x000fea0003c00000 */
[----:B------:R0:W1:Y:S02]  /*2630*/  SHFL.BFLY P0, R24, R23, R22, R21 ;  /* 0x0c00001617187389 */ /* 0x0000640000000015 */
[----:B01----:R-:W-:Y:S01]  /*2640*/  ENDCOLLECTIVE ;  /* 0x000000000000791b */ /* 0x003fe20003800000 */
.L_x_3939:
[----:B------:R-:W-:Y:S01]  /*2650*/  FSETP.GEU.FTZ.AND P1, PT, R38, R37, PT ;  /* 0x000000252600720b */ /* 0x000fe20003f3e000 */
[----:B------:R-:W-:-:S12]  /*2660*/  IMAD.MOV.U32 R23, RZ, RZ, R41 ;  /* 0x000000ffff177224 */ /* 0x000fd800078e0029 */
[----:B------:R-:W-:Y:S01]  /*2670*/  @P1 FSETP.NEU.FTZ.AND P2, PT, R38, R37, PT ;  /* 0x000000252600120b */ /* 0x000fe20003f5d000 */
[----:B------:R-:W-:-:S12]  /*2680*/  IMAD.MOV.U32 R43, RZ, RZ, R24 ;  /* 0x000000ffff2b7224 */ /* 0x000fd800078e0018 */
[----:B------:R-:W-:Y:S05]  /*2690*/  WARPSYNC.COLLECTIVE R20, `(.L_x_3940) ;  /* 0x0000000014087348 */ /* 0x000fea0003c00000 */
[----:B------:R0:W1:Y:S02]  /*26a0*/  SHFL.BFLY P0, R24, R23, R22, R21 ;  /* 0x0c00001617187389 */ /* 0x0000640000000015 */
[----:B01----:R-:W-:Y:S01]  /*26b0*/  ENDCOLLECTIVE ;  /* 0x000000000000791b */ /* 0x003fe20003800000 */
.L_x_3940:
        /* <DEDUP_REMOVED lines=12> */
.L_x_3941:
[----:B------:R-:W-:Y:S02]  /*2780*/  IMAD.MOV.U32 R23, RZ, RZ, R25 ;  /* 0x000000ffff177224 */ /* 0x000fe400078e0019 */
[----:B------:R-:W-:-:S07]  /*2790*/  IMAD.MOV.U32 R36, RZ, RZ, R24 ;  /* 0x000000ffff247224 */ /* 0x000fce00078e0018 */
[----:B------:R-:W-:Y:S05]  /*27a0*/  WARPSYNC.COLLECTIVE R20, `(.L_x_3942) ;  /* 0x0000000014087348 */ /* 0x000fea0003c00000 */
[----:B------:R0:W1:Y:S02]  /*27b0*/  SHFL.BFLY P0, R24, R23, R22, R21 ;  /* 0x0c00001617187389 */ /* 0x0000640000000015 */
[----:B01----:R-:W-:Y:S01]  /*27c0*/  ENDCOLLECTIVE ;  /* 0x000000000000791b */ /* 0x003fe20003800000 */
.L_x_3942:
[----:B------:R-:W-:Y:S02]  /*27d0*/  IMAD.MOV.U32 R23, RZ, RZ, R38 ;  /* 0x000000ffff177224 */ /* 0x000fe400078e0026 */
[----:B------:R-:W-:-:S07]  /*27e0*/  IMAD.MOV.U32 R42, RZ, RZ, R24 ;  /* 0x000000ffff2a7224 */ /* 0x000fce00078e0018 */
[----:B------:R-:W-:Y:S05]  /*27f0*/  WARPSYNC.COLLECTIVE R20, `(.L_x_3943) ;  /* 0x0000000014087348 */ /* 0x000fea0003c00000 */
[----:B------:R0:W1:Y:S02]  /*2800*/  SHFL.BFLY P0, R24, R23, R22, R21 ;  /* 0x0c00001617187389 */ /* 0x0000640000000015 */
[----:B01----:R-:W-:Y:S01]  /*2810*/  ENDCOLLECTIVE ;  /* 0x000000000000791b */ /* 0x003fe20003800000 */
.L_x_3943:
        /* <DEDUP_REMOVED lines=12> */
.L_x_3944:
[----:B------:R-:W-:Y:S02]  /*28e0*/  IMAD.MOV.U32 R23, RZ, RZ, R42 ;  /* 0x000000ffff177224 */ /* 0x000fe400078e002a */
[----:B------:R-:W-:-:S07]  /*28f0*/  IMAD.MOV.U32 R36, RZ, RZ, R24 ;  /* 0x000000ffff247224 */ /* 0x000fce00078e0018 */
[----:B------:R-:W-:Y:S05]  /*2900*/  WARPSYNC.COLLECTIVE R20, `(.L_x_3945) ;  /* 0x0000000014087348 */ /* 0x000fea0003c00000 */
[----:B------:R0:W1:Y:S02]  /*2910*/  SHFL.BFLY P0, R24, R23, R22, R21 ;  /* 0x0c00001617187389 */ /* 0x0000640000000015 */
[----:B01----:R-:W-:Y:S01]  /*2920*/  ENDCOLLECTIVE ;  /* 0x000000000000791b */ /* 0x003fe20003800000 */
.L_x_3945:
[----:B------:R-:W-:Y:S01]  /*2930*/  FSETP.GEU.FTZ.AND P2, PT, R41, R36, PT ;  /* 0x000000242900720b */ /* 0x000fe20003f5e000 */
[----:B------:R-:W-:-:S12]  /*2940*/  IMAD.MOV.U32 R23, RZ, RZ, R43 ;  /* 0x000000ffff177224 */ /* 0x000fd800078e002b */
[----:B------:R-:W-:Y:S01]  /*2950*/  @P2 FSETP.NEU.FTZ.AND P1, PT, R41, R36, PT ;  /* 0x000000242900220b */ /* 0x000fe20003f3d000 */
[----:B------:R-:W-:-:S12]  /*2960*/  IMAD.MOV.U32 R37, RZ, RZ, R24 ;  /* 0x000000ffff257224 */ /* 0x000fd800078e0018 */
[----:B------:R-:W-:Y:S05]  /*2970*/  WARPSYNC.COLLECTIVE R20, `(.L_x_3946) ;  /* 0x0000000014087348 */ /* 0x000fea0003c00000 */
[----:B------:R0:W1:Y:S02]  /*2980*/  SHFL.BFLY P0, R24, R23, R22, R21 ;  /* 0x0c00001617187389 */ /* 0x0000640000000015 */
[----:B01----:R-:W-:Y:S01]  /*2990*/  ENDCOLLECTIVE ;  /* 0x000000000000791b */ /* 0x003fe20003800000 */
.L_x_3946:
        /* <DEDUP_REMOVED lines=11> */
.L_x_3947:
[----:B------:R-:W-:Y:S02]  /*2a50*/  IMAD.MOV.U32 R23, RZ, RZ, R41 ;  /* 0x000000ffff177224 */ /* 0x000fe400078e0029 */
[----:B------:R-:W-:-:S07]  /*2a60*/  IMAD.MOV.U32 R25, RZ, RZ, R24 ;  /* 0x000000ffff197224 */ /* 0x000fce00078e0018 */
[----:B------:R-:W-:Y:S05]  /*2a70*/  WARPSYNC.COLLECTIVE R20, `(.L_x_3948) ;  /* 0x0000000014087348 */ /* 0x000fea0003c00000 */
[----:B------:R0:W1:Y:S02]  /*2a80*/  SHFL.BFLY P0, R24, R23, R22, R21 ;  /* 0x0c00001617187389 */ /* 0x0000640000000015 */
[----:B01----:R-:W-:Y:S01]  /*2a90*/  ENDCOLLECTIVE ;  /* 0x000000000000791b */ /* 0x003fe20003800000 */
.L_x_3948:
[----:B------:R-:W-:Y:S02]  /*2aa0*/  IMAD.MOV.U32 R23, RZ, RZ, R45 ;  /* 0x000000ffff177224 */ /* 0x000fe400078e002d */
[----:B------:R-:W-:-:S07]  /*2ab0*/  IMAD.MOV.U32 R40, RZ, RZ, R24 ;  /* 0x000000ffff287224 */ /* 0x000fce00078e0018 */
[----:B------:R-:W-:Y:S05]  /*2ac0*/  WARPSYNC.COLLECTIVE R20, `(.L_x_3949) ;  /* 0x0000000014087348 */ /* 0x000fea0003c00000 */
[----:B------:R0:W1:Y:S02]  /*2ad0*/  SHFL.BFLY P0, R24, R23, R22, R21 ;  /* 0x0c00001617187389 */ /* 0x0000640000000015 */
[----:B01----:R-:W-:Y:S01]  /*2ae0*/  ENDCOLLECTIVE ;  /* 0x000000000000791b */ /* 0x003fe20003800000 */
.L_x_3949:
[----:B------:R-:W-:Y:S05]  /*2af0*/  BRA `(.L_x_3950) ;  /* 0xffffffe400447947 */ /* 0x000fea000383ffff */
.L_x_3923:
        /* <DEDUP_REMOVED lines=8> */
.L_x_3952:
[----:B------:R-:W-:Y:S05]  /*2b80*/  BSYNC B1 ;  /* 0x0000000000017941 */ /* 0x000fea0003800000 */
.L_x_3951:
        /* <DEDUP_REMOVED lines=9> */
.L_x_3953:
[----:B------:R-:W-:Y:S01]  /*2c20*/  FSETP.GEU.FTZ.AND P2, PT, R42, R25, PT ;  /* 0x000000192a00720b */ /* 0x000fe20003f5e000 */
[----:B------:R-:W-:Y:S02]  /*2c30*/  IMAD.MOV.U32 R23, RZ, RZ, R43 ;  /* 0x000000ffff177224 */ /* 0x000fe400078e002b */
[----:B------:R-:W-:-:S10]  /*2c40*/  IMAD.MOV.U32 R38, RZ, RZ, R24 ;  /* 0x000000ffff267224 */ /* 0x000fd400078e0018 */
[----:B------:R-:W-:Y:S05]  /*2c50*/  WARPSYNC.COLLECTIVE R20, `(.L_x_3954) ;  /* 0x0000000014087348 */ /* 0x000fea0003c00000 */
[----:B------:R0:W1:Y:S02]  /*2c60*/  SHFL.BFLY P0, R24, R23, R22, R21 ;  /* 0x0c00001617187389 */ /* 0x0000640000000015 */
[----:B01----:R-:W-:Y:S01]  /*2c70*/  ENDCOLLECTIVE ;  /* 0x000000000000791b */ /* 0x003fe20003800000 */
.L_x_3954:
        /* <DEDUP_REMOVED lines=11> */
.L_x_3955:
[----:B------:R-:W-:Y:S02]  /*2d30*/  IMAD.MOV.U32 R23, RZ, RZ, R38 ;  /* 0x000000ffff177224 */ /* 0x000fe400078e0026 */
[----:B------:R-:W-:-:S07]  /*2d40*/  IMAD.MOV.U32 R36, RZ, RZ, R24 ;  /* 0x000000ffff247224 */ /* 0x000fce00078e0018 */
[----:B------:R-:W-:Y:S05]  /*2d50*/  WARPSYNC.COLLECTIVE R20, `(.L_x_3956) ;  /* 0x0000000014087348 */ /* 0x000fea0003c00000 */
[----:B------:R0:W1:Y:S02]  /*2d60*/  SHFL.BFLY P0, R24, R23, R22, R21 ;  /* 0x0c00001617187389 */ /* 0x0000640000000015 */
[----:B01----:R-:W-:Y:S01]  /*2d70*/  ENDCOLLECTIVE ;  /* 0x000000000000791b */ /* 0x003fe20003800000 */
.L_x_3956:
[----:B------:R-:W-:Y:S01]  /*2d80*/  FSETP.GEU.FTZ.AND P1, PT, R37, R36, PT ;  /* 0x000000242500720b */ /* 0x000fe20003f3e000 */
[----:B------:R-:W-:-:S12]  /*2d90*/  IMAD.MOV.U32 R23, RZ, RZ, R40 ;  /* 0x000000ffff177224 */ /* 0x000fd800078e0028 */
[----:B------:R-:W-:Y:S01]  /*2da0*/  @P1 FSETP.NEU.FTZ.AND P2, PT, R37, R36, PT ;  /* 0x000000242500120b */ /* 0x000fe20003f5d000 */
[----:B------:R-:W-:-:S12]  /*2db0*/  IMAD.MOV.U32 R43, RZ, RZ, R24 ;  /* 0x000000ffff2b7224 */ /* 0x000fd800078e0018 */
[----:B------:R-:W-:Y:S05]  /*2dc0*/  WARPSYNC.COLLECTIVE R20, `(.L_x_3957) ;  /* 0x0000000014087348 */ /* 0x000fea0003c00000 */
[----:B------:R0:W1:Y:S02]  /*2dd0*/  SHFL.BFLY P0, R24, R23, R22, R21 ;  /* 0x0c00001617187389 */ /* 0x0000640000000015 */
[----:B01----:R-:W-:Y:S01]  /*2de0*/  ENDCOLLECTIVE ;  /* 0x000000000000791b */ /* 0x003fe20003800000 */
.L_x_3957:
        /* <DEDUP_REMOVED lines=12> */
.L_x_3958:
[----:B------:R-:W-:Y:S02]  /*2eb0*/  IMAD.MOV.U32 R23, RZ, RZ, R41 ;  /* 0x000000ffff177224 */ /* 0x000fe400078e0029 */
[----:B------:R-:W-:-:S07]  /*2ec0*/  IMAD.MOV.U32 R25, RZ, RZ, R24 ;  /* 0x000000ffff197224 */ /* 0x000fce00078e0018 */
[----:B------:R-:W-:Y:S05]  /*2ed0*/  WARPSYNC.COLLECTIVE R20, `(.L_x_3959) ;  /* 0x0000000014087348 */ /* 0x000fea0003c00000 */
[----:B------:R0:W1:Y:S02]  /*2ee0*/  SHFL.BFLY P0, R24, R23, R22, R21 ;  /* 0x0c00001617187389 */ /* 0x0000640000000015 */
[----:B01----:R-:W-:Y:S01]  /*2ef0*/  ENDCOLLECTIVE ;  /* 0x000000000000791b */ /* 0x003fe20003800000 */
.L_x_3959:
[----:B------:R-:W-:Y:S02]  /*2f00*/  IMAD.MOV.U32 R23, RZ, RZ, R37 ;  /* 0x000000ffff177224 */ /* 0x000fe400078e0025 */
[----:B------:R-:W-:-:S07]  /*2f10*/  IMAD.MOV.U32 R40, RZ, RZ, R24 ;  /* 0x000000ffff287224 */ /* 0x000fce00078e0018 */
[----:B------:R-:W-:Y:S05]  /*2f20*/  WARPSYNC.COLLECTIVE R20, `(.L_x_3960) ;  /* 0x0000000014087348 */ /* 0x000fea0003c00000 */
[----:B------:R0:W1:Y:S02]  /*2f30*/  SHFL.BFLY P0, R24, R23, R22, R21 ;  /* 0x0c00001617187389 */ /* 0x0000640000000015 */
[----:B01----:R-:W-:Y:S01]  /*2f40*/  ENDCOLLECTIVE ;  /* 0x000000000000791b */ /* 0x003fe20003800000 */
.L_x_3960:
        /* <DEDUP_REMOVED lines=12> */
.L_x_3961:
[----:B------:R-:W-:Y:S02]  /*3010*/  IMAD.MOV.U32 R23, RZ, RZ, R43 ;  /* 0x000000ffff177224 */ /* 0x000fe400078e002b */
[----:B------:R-:W-:-:S07]  /*3020*/  IMAD.MOV.U32 R25, RZ, RZ, R24 ;  /* 0x000000ffff197224 */ /* 0x000fce00078e0018 */
[----:B------:R-:W-:Y:S05]  /*3030*/  WARPSYNC.COLLECTIVE R20, `(.L_x_3962) ;  /* 0x0000000014087348 */ /* 0x000fea0003c00000 */
[----:B------:R0:W1:Y:S02]  /*3040*/  SHFL.BFLY P0, R24, R23, R22, R21 ;  /* 0x0c00001617187389 */ /* 0x0000640000000015 */
[----:B01----:R-:W-:Y:S01]  /*3050*/  ENDCOLLECTIVE ;  /* 0x000000000000791b */ /* 0x003fe20003800000 */
.L_x_3962:
[----:B------:R-:W-:Y:S01]  /*3060*/  FSETP.GEU.FTZ.AND P2, PT, R42, R25, PT ;  /* 0x000000192a00720b */ /* 0x000fe20003f5e000 */
[----:B------:R-:W-:-:S12]  /*3070*/  IMAD.MOV.U32 R23, RZ, RZ, R37 ;  /* 0x000000ffff177224 */ /* 0x000fd800078e0025 */
[----:B------:R-:W-:Y:S01]  /*3080*/  @P2 FSETP.NEU.FTZ.AND P1, PT, R42, R25, PT ;  /* 0x000000192a00220b */ /* 0x000fe20003f3d000 */
[----:B------:R-:W-:-:S12]  /*3090*/  IMAD.MOV.U32 R36, RZ, RZ, R24 ;  /* 0x000000ffff247224 */ /* 0x000fd800078e0018 */
[----:B------:R-:W-:Y:S05]  /*30a0*/  WARPSYNC.COLLECTIVE R20, `(.L_x_3963) ;  /* 0x0000000014087348 */ /* 0x000fea0003c00000 */
[----:B------:R0:W1:Y:S02]  /*30b0*/  SHFL.BFLY P0, R24, R23, R22, R21 ;  /* 0x0c00001617187389 */ /* 0x0000640000000015 */
[----:B01----:R-:W-:Y:S01]  /*30c0*/  ENDCOLLECTIVE ;  /* 0x000000000000791b */ /* 0x003fe20003800000 */
.L_x_3963:
        /* <DEDUP_REMOVED lines=11> */
.L_x_3964:
[----:B------:R-:W-:Y:S02]  /*3180*/  IMAD.MOV.U32 R23, RZ, RZ, R41 ;  /* 0x000000ffff177224 */ /* 0x000fe400078e0029 */
[----:B------:R-:W-:-:S07]  /*3190*/  IMAD.MOV.U32 R25, RZ, RZ, R24 ;  /* 0x000000ffff197224 */ /* 0x000fce00078e0018 */
[----:B------:R-:W-:Y:S05]  /*31a0*/  WARPSYNC.COLLECTIVE R20, `(.L_x_3965) ;  /* 0x0000000014087348 */ /* 0x000fea0003c00000 */
[----:B------:R0:W1:Y:S02]  /*31b0*/  SHFL.BFLY P0, R24, R23, R22, R21 ;  /* 0x0c00001617187389 */ /* 0x0000640000000015 */
[----:B01----:R-:W-:Y:S01]  /*31c0*/  ENDCOLLECTIVE ;  /* 0x000000000000791b */ /* 0x003fe20003800000 */
.L_x_3965:
[----:B------:R-:W-:Y:S02]  /*31d0*/  IMAD.MOV.U32 R23, RZ, RZ, R45 ;  /* 0x000000ffff177224 */ /* 0x000fe400078e002d */
[----:B------:R-:W-:-:S07]  /*31e0*/  IMAD.MOV.U32 R38, RZ, RZ, R24 ;  /* 0x000000ffff267224 */ /* 0x000fce00078e0018 */
[----:B------:R-:W-:Y:S05]  /*31f0*/  WARPSYNC.COLLECTIVE R20, `(.L_x_3966) ;  /* 0x0000000014087348 */ /* 0x000fea0003c00000 */
[----:B------:R0:W1:Y:S02]  /*3200*/  SHFL.BFLY P0, R24, R23, R22, R21 ;  /* 0x0c00001617187389 */ /* 0x0000640000000015 */
[----:B01----:R-:W-:Y:S01]  /*3210*/  ENDCOLLECTIVE ;  /* 0x000000000000791b */ /* 0x003fe20003800000 */
.L_x_3966:
[----:B------:R-:W-:Y:S05]  /*3220*/  BRA `(.L_x_3967) ;  /* 0xffffffe800387947 */ /* 0x000fea000383ffff */
.L_x_3968:
        /* <DEDUP_REMOVED lines=13> */
.L_x_12199:


//--------------------- .text._ZN4vllm3moe10topkGatingILi10ELi320ELi4ELi8ELi32ElfLNS0_11ScoringFuncE1EEEvPKT5_PKbPfiPT4_PiiiibPKf --------------------------
	.section	.text._ZN4vllm3moe10topkGatingILi10ELi320ELi4ELi8ELi32ElfLNS0_11ScoringFuncE1EEEvPKT5_PKbPfiPT4_PiiiibPKf,"ax",@progbits
	.align	128
        .global         _ZN4vllm3moe10topkGatingILi10ELi320ELi4ELi8ELi32ElfLNS0_11ScoringFuncE1EEEvPKT5_PKbPfiPT4_PiiiibPKf
        .type           _ZN4vllm3moe10topkGatingILi10ELi320ELi4ELi8ELi32ElfLNS0_11ScoringFuncE1EEEvPKT5_PKbPfiPT4_PiiiibPKf,@function
        .size           _ZN4vllm3moe10topkGatingILi10ELi320ELi4ELi8ELi32ElfLNS0_11ScoringFuncE1EEEvPKT5_PKbPfiPT4_PiiiibPKf,(.L_x_12200 - _ZN4vllm3moe10topkGatingILi10ELi320ELi4ELi8ELi32ElfLNS0_11ScoringFuncE1EEEvPKT5_PKbPfiPT4_PiiiibPKf)
        .other          _ZN4vllm3moe10topkGatingILi10ELi320ELi4ELi8ELi32ElfLNS0_11ScoringFuncE1EEEvPKT5_PKbPfiPT4_PiiiibPKf,@"STO_CUDA_ENTRY STV_DEFAULT"
_ZN4vllm3moe10topkGatingILi10ELi320ELi4ELi8ELi32ElfLNS0_11ScoringFuncE1EEEvPKT5_PKbPfiPT4_PiiiibPKf:
.text._ZN4vllm3moe10topkGatingILi10ELi320ELi4ELi8ELi32ElfLNS0_11ScoringFuncE1EEEvPKT5_PKbPfiPT4_PiiiibPKf:
        /* <DEDUP_REMOVED lines=20> */
[----:B------:R-:W5:Y:S04]  /*0140*/  LDG.E.64 R2, desc[UR6][R8.64+0x300] ;  /* 0x0003000608027981 */ /* 0x000f68000c1e1b00 */
[----:B------:R-:W5:Y:S01]  /*0150*/  LDG.E.64 R6, desc[UR6][R8.64+0x400] ;  /* 0x0004000608067981 */ /* 0x000f62000c1e1b00 */
        /* <DEDUP_REMOVED lines=17> */
[----:B------:R-:W-:-:S06]  /*0270*/  FMUL.FTZ R7, R7, -1.4426950216293334961 ;  /* 0xbfb8aa3b07077820 */ /* 0x000fcc0000410000 */
[----:B------:R-:W2:Y:S01]  /*0280*/  MUFU.EX2 R14, R14 ;  /* 0x0000000e000e7308 */ /* 0x000ea20000000800 */
[----:B0-----:R-:W-:-:S07]  /*0290*/  FADD.FTZ R12, R12, 1 ;  /* 0x3f8000000c0c7421 */ /* 0x001fce0000010000 */
[----:B------:R-:W0:Y:S01]  /*02a0*/  MUFU.EX2 R15, R15 ;  /* 0x0000000f000f7308 */ /* 0x000e220000000800 */
[----:B-1----:R-:W-:-:S07]  /*02b0*/  FADD.FTZ R13, R13, 1 ;  /* 0x3f8000000d0d7421 */ /* 0x002fce0000010000 */
[----:B------:R-:W1:Y:S01]  /*02c0*/  MUFU.EX2 R4, R4 ;  /* 0x0000000400047308 */ /* 0x000e620000000800 */
[----:B--2---:R-:W-:Y:S01]  /*02d0*/  FADD.FTZ R14, R14, 1 ;  /* 0x3f8000000e0e7421 */ /* 0x004fe20000010000 */
[----:B------:R-:W-:-:S04]  /*02e0*/  @P0 ISETP.NE.AND P1, PT, R0, RZ, PT ;  /* 0x000000ff0000020c */ /* 0x000fc80003f25270 */
[----:B------:R-:W-:Y:S02]  /*02f0*/  @P0 SEL R0, RZ, 0x1, P1 ;  /* 0x00000001ff000807 */ /* 0x000fe40000800000 */
[----:B------:R-:W2:Y:S01]  /*0300*/  MUFU.EX2 R5, R5 ;  /* 0x0000000500057308 */ /* 0x000ea20000000800 */
[----:B0-----:R-:W-:Y:S01]  /*0310*/  FADD.FTZ R15, R15, 1 ;  /* 0x3f8000000f0f7421 */ /* 0x001fe20000010000 */
[----:B------:R-:W-:Y:S02]  /*0320*/  ISETP.NE.U32.AND P1, PT, RZ, UR4, PT ;  /* 0x00000004ff007c0c */ /* 0x000fe4000bf25070 */
[----:B------:R-:W-:Y:S02]  /*0330*/  @P0 PRMT R27, R0, 0x7610, R27 ;  /* 0x00007610001b0816 */ /* 0x000fe4000000001b */
[----:B------:R-:W-:Y:S02]  /*0340*/  ISETP.NE.AND.EX P0, PT, RZ, UR5, PT, P1 ;  /* 0x00000005ff007c0c */ /* 0x000fe4000bf05310 */
        /* <DEDUP_REMOVED lines=64> */
.L_x_3969:
        /* <DEDUP_REMOVED lines=10> */
.L_x_3970:
        /* <DEDUP_REMOVED lines=16> */
.L_x_3979:
        /* <DEDUP_REMOVED lines=86> */
.L_x_4007:
        /* <DEDUP_REMOVED lines=30> */
.L_x_3975:
[----:B------:R-:W-:Y:S05]  /*1030*/  BSYNC B1 ;  /* 0x0000000000017941 */ /* 0x000fea0003800000 */
.L_x_3974:
        /* <DEDUP_REMOVED lines=40> */
.L_x_3978:
[----:B------:R-:W-:Y:S05]  /*12c0*/  BSYNC B1 ;  /* 0x0000000000017941 */ /* 0x000fea0003800000 */
.L_x_3977:
[----:B------:R-:W-:Y:S05]  /*12d0*/  BRA `(.L_x_3979) ;  /* 0xfffffff400847947 */ /* 0x000fea000383ffff */
.L_x_3972:
[----:B------:R-:W-:Y:S01]  /*12e0*/  IMAD.MOV.U32 R0, RZ, RZ, RZ ;  /* 0x000000ffff007224 */ /* 0x000fe200078e00ff */
[----:B------:R-:W-:Y:S01]  /*12f0*/  ULDC UR10, c[0x0][0x228] ;  /* 0x00008a00000a7ab9 */ /* 0x000fe20000000800 */
[----:B------:R-:W-:Y:S01]  /*1300*/  ULDC UR11, c[0x0][0x240] ;  /* 0x00009000000b7ab9 */ /* 0x000fe20000000800 */
[----:B------:R-:W-:Y:S01]  /*1310*/  ULDC UR5, c[0x0][0x248] ;  /* 0x0000920000057ab9 */ /* 0x000fe20000000800 */
[----:B------:R-:W-:-:S05]  /*1320*/  ULDC.64 UR8, c[0x0][0x240] ;  /* 0x0000900000087ab9 */ /* 0x000fca0000000a00 */
.L_x_3985:
        /* <DEDUP_REMOVED lines=86> */
.L_x_4024:
        /* <DEDUP_REMOVED lines=29> */
.L_x_3982:
[----:B------:R-:W-:Y:S05]  /*1a60*/  BSYNC B1 ;  /* 0x0000000000017941 */ /* 0x000fea0003800000 */
.L_x_3981:
        /* <DEDUP_REMOVED lines=40> */
.L_x_3984:
[----:B------:R-:W-:Y:S05]  /*1cf0*/  BSYNC B1 ;  /* 0x0000000000017941 */ /* 0x000fea0003800000 */
.L_x_3983:
[----:B------:R-:W-:Y:S05]  /*1d00*/  BRA `(.L_x_3985) ;  /* 0xfffffff400887947 */ /* 0x000fea000383ffff */
.L_x_3976:
[----:B------:R-:W-:Y:S05]  /*1d10*/  BSYNC B0 ;  /* 0x0000000000007941 */ /* 0x000fea0003800000 */
.L_x_3971:
        /* <DEDUP_REMOVED lines=20> */
.L_x_3988:
        /* <DEDUP_REMOVED lines=18> */
.L_x_3987:
[----:B------:R-:W-:Y:S05]  /*1f80*/  BSYNC B0 ;  /* 0x0000000000007941 */ /* 0x000fea0003800000 */
.L_x_3986:
        /* <DEDUP_REMOVED lines=12> */
.L_x_3990:
        /* <DEDUP_REMOVED lines=11> */
.L_x_3989:
[----:B------:R-:W-:Y:S05]  /*2100*/  EXIT ;  /* 0x000000000000794d */ /* 0x000fea0003800000 */
.L_x_3973:
        /* <DEDUP_REMOVED lines=8> */
.L_x_3992:
[----:B------:R-:W-:Y:S05]  /*2190*/  BSYNC B1 ;  /* 0x0000000000017941 */ /* 0x000fea0003800000 */
.L_x_3991:
        /* <DEDUP_REMOVED lines=10> */
.L_x_3993:
[----:B------:R-:W-:Y:S02]  /*2240*/  IMAD.MOV.U32 R5, RZ, RZ, R32 ;  /* 0x000000ffff057224 */ /* 0x000fe400078e0020 */
[----:B------:R-:W-:Y:S02]  /*2250*/  IMAD.MOV.U32 R34, RZ, RZ, R2 ;  /* 0x000000ffff227224 */ /* 0x000fe400078e0002 */
[----:B------:R-:W-:-:S07]  /*2260*/  IMAD.MOV.U32 R2, RZ, RZ, -0x1 ;  /* 0xffffffffff027424 */ /* 0x000fce00078e00ff */
[----:B------:R-:W-:Y:S05]  /*2270*/  WARPSYNC.COLLECTIVE R2, `(.L_x_3994) ;  /* 0x0000000002087348 */ /* 0x000fea0003c00000 */
[----:B------:R0:W1:Y:S02]  /*2280*/  SHFL.BFLY P0, R2, R5, R4, R3 ;  /* 0x0c00000405027389 */ /* 0x0000640000000003 */
[----:B01----:R-:W-:Y:S01]  /*2290*/  ENDCOLLECTIVE ;  /* 0x000000000000791b */ /* 0x003fe20003800000 */
.L_x_3994:
        /* <DEDUP_REMOVED lines=13> */
.L_x_3995:
[----:B------:R-:W-:Y:S02]  /*2370*/  IMAD.MOV.U32 R5, RZ, RZ, R34 ;  /* 0x000000ffff057224 */ /* 0x000fe400078e0022 */
[----:B------:R-:W-:Y:S02]  /*2380*/  IMAD.MOV.U32 R31, RZ, RZ, R2 ;  /* 0x000000ffff1f7224 */ /* 0x000fe400078e0002 */
[----:B------:R-:W-:-:S03]  /*2390*/  IMAD.MOV.U32 R2, RZ, RZ, -0x1 ;  /* 0xffffffffff027424 */ /* 0x000fc600078e00ff */
[----:B------:R-:W-:-:S13]  /*23a0*/  FSETP.GEU.FTZ.AND P1, PT, R36, R31, PT ;  /* 0x0000001f2400720b */ /* 0x000fda0003f3e000 */
[----:B------:R-:W-:Y:S05]  /*23b0*/  WARPSYNC.COLLECTIVE R2, `(.L_x_3996) ;  /* 0x0000000002087348 */ /* 0x000fea0003c00000 */
[----:B------:R0:W1:Y:S02]  /*23c0*/  SHFL.BFLY P0, R2, R5, R4, R3 ;  /* 0x0c00000405027389 */ /* 0x0000640000000003 */
[----:B01----:R-:W-:Y:S01]  /*23d0*/  ENDCOLLECTIVE ;  /* 0x000000000000791b */ /* 0x003fe20003800000 */
.L_x_3996:
[----:B------:R-:W-:Y:S01]  /*23e0*/  @P1 FSETP.NEU.FTZ.AND P2, PT, R36, R31, PT ;  /* 0x0000001f2400120b */ /* 0x000fe20003f5d000 */
[----:B------:R-:W-:Y:S02]  /*23f0*/  IMAD.MOV.U32 R5, RZ, RZ, R33 ;  /* 0x000000ffff057224 */ /* 0x000fe400078e0021 */
[----:B------:R-:W-:Y:S02]  /*2400*/  IMAD.MOV.U32 R37, RZ, RZ, R2 ;  /* 0x000000ffff257224 */ /* 0x000fe400078e0002 */
[----:B------:R-:W-:-:S08]  /*2410*/  IMAD.MOV.U32 R2, RZ, RZ, -0x1 ;  /* 0xffffffffff027424 */ /* 0x000fd000078e00ff */
[----:B------:R-:W-:Y:S05]  /*2420*/  WARPSYNC.COLLECTIVE R2, `(.L_x_3997) ;  /* 0x0000000002087348 */ /* 0x000fea0003c00000 */
[----:B------:R0:W1:Y:S02]  /*2430*/  SHFL.BFLY P0, R2, R5, R4, R3 ;  /* 0x0c00000405027389 */ /* 0x0000640000000003 */
[----:B01----:R-:W-:Y:S01]  /*2440*/  ENDCOLLECTIVE ;  /* 0x000000000000791b */ /* 0x003fe20003800000 */
.L_x_3997:
        /* <DEDUP_REMOVED lines=13> */
.L_x_3998:
[----:B------:R-:W-:Y:S02]  /*2520*/  IMAD.MOV.U32 R5, RZ, RZ, R37 ;  /* 0x000000ffff057224 */ /* 0x000fe400078e0025 */
[----:B------:R-:W-:Y:S02]  /*2530*/  IMAD.MOV.U32 R32, RZ, RZ, R2 ;  /* 0x000000ffff207224 */ /* 0x000fe400078e0002 */
[----:B------:R-:W-:-:S07]  /*2540*/  IMAD.MOV.U32 R2, RZ, RZ, -0x1 ;  /* 0xffffffffff027424 */ /* 0x000fce00078e00ff */
[----:B------:R-:W-:Y:S05]  /*2550*/  WARPSYNC.COLLECTIVE R2, `(.L_x_3999) ;  /* 0x0000000002087348 */ /* 0x000fea0003c00000 */
[----:B------:R0:W1:Y:S02]  /*2560*/  SHFL.BFLY P0, R2, R5, R4, R3 ;  /* 0x0c00000405027389 */ /* 0x0000640000000003 */
[----:B01----:R-:W-:Y:S01]  /*2570*/  ENDCOLLECTIVE ;  /* 0x000000000000791b */ /* 0x003fe20003800000 */
.L_x_3999:
[----:B------:R-:W-:Y:S02]  /*2580*/  IMAD.MOV.U32 R5, RZ, RZ, R36 ;  /* 0x000000ffff057224 */ /* 0x000fe400078e0024 */
[----:B------:R-:W-:Y:S02]  /*2590*/  IMAD.MOV.U32 R33, RZ, RZ, R2 ;  /* 0x000000ffff217224 */ /* 0x000fe400078e0002 */
[----:B------:R-:W-:-:S07]  /*25a0*/  IMAD.MOV.U32 R2, RZ, RZ, -0x1 ;  /* 0xffffffffff027424 */ /* 0x000fce00078e00ff */
[----:B------:R-:W-:Y:S05]  /*25b0*/  WARPSYNC.COLLECTIVE R2, `(.L_x_4000) ;  /* 0x0000000002087348 */ /* 0x000fea0003c00000 */
[----:B------:R0:W1:Y:S02]  /*25c0*/  SHFL.BFLY P0, R2, R5, R4, R3 ;  /* 0x0c00000405027389 */ /* 0x0000640000000003 */
[----:B01----:R-:W-:Y:S01]  /*25d0*/  ENDCOLLECTIVE ;  /* 0x000000000000791b */ /* 0x003fe20003800000 */
.L_x_4000:
        /* <DEDUP_REMOVED lines=14> */
.L_x_4001:
[----:B------:R-:W-:Y:S02]  /*26c0*/  IMAD.MOV.U32 R5, RZ, RZ, R33 ;  /* 0x000000ffff057224 */ /* 0x000fe400078e0021 */
[----:B------:R-:W-:Y:S02]  /*26d0*/  IMAD.MOV.U32 R32, RZ, RZ, R2 ;  /* 0x000000ffff207224 */ /* 0x000fe400078e0002 */
[----:B------:R-:W-:-:S03]  /*26e0*/  IMAD.MOV.U32 R2, RZ, RZ, -0x1 ;  /* 0xffffffffff027424 */ /* 0x000fc600078e00ff */
[----:B------:R-:W-:-:S13]  /*26f0*/  FSETP.GEU.FTZ.AND P2, PT, R31, R32, PT ;  /* 0x000000201f00720b */ /* 0x000fda0003f5e000 */
[----:B------:R-:W-:Y:S05]  /*2700*/  WARPSYNC.COLLECTIVE R2, `(.L_x_4002) ;  /* 0x0000000002087348 */ /* 0x000fea0003c00000 */
[----:B------:R0:W1:Y:S02]  /*2710*/  SHFL.BFLY P0, R2, R5, R4, R3 ;  /* 0x0c00000405027389 */ /* 0x0000640000000003 */
[----:B01----:R-:W-:Y:S01]  /*2720*/  ENDCOLLECTIVE ;  /* 0x000000000000791b */ /* 0x003fe20003800000 */
.L_x_4002:
[----:B------:R-:W-:Y:S01]  /*2730*/  @P2 FSETP.NEU.FTZ.AND P1, PT, R31, R32, PT ;  /* 0x000000201f00220b */ /* 0x000fe20003f3d000 */
[----:B------:R-:W-:Y:S02]  /*2740*/  IMAD.MOV.U32 R5, RZ, RZ, R36 ;  /* 0x000000ffff057224 */ /* 0x000fe400078e0024 */
[----:B------:R-:W-:Y:S02]  /*2750*/  IMAD.MOV.U32 R34, RZ, RZ, R2 ;  /* 0x000000ffff227224 */ /* 0x000fe400078e0002 */
[----:B------:R-:W-:-:S08]  /*2760*/  IMAD.MOV.U32 R2, RZ, RZ, -0x1 ;  /* 0xffffffffff027424 */ /* 0x000fd000078e00ff */
[----:B------:R-:W-:Y:S05]  /*2770*/  WARPSYNC.COLLECTIVE R2, `(.L_x_4003) ;  /* 0x0000000002087348 */ /* 0x000fea0003c00000 */
[----:B------:R0:W1:Y:S02]  /*2780*/  SHFL.BFLY P0, R2, R5, R4, R3 ;  /* 0x0c00000405027389 */ /* 0x0000640000000003 */
[----:B01----:R-:W-:Y:S01]  /*2790*/  ENDCOLLECTIVE ;  /* 0x000000000000791b */ /* 0x003fe20003800000 */
.L_x_4003:
        /* <DEDUP_REMOVED lines=13> */
.L_x_4004:
[----:B------:R-:W-:Y:S02]  /*2870*/  IMAD.MOV.U32 R5, RZ, RZ, R34 ;  /* 0x000000ffff057224 */ /* 0x000fe400078e0022 */
[----:B------:R-:W-:Y:S02]  /*2880*/  IMAD.MOV.U32 R37, RZ, RZ, R2 ;  /* 0x000000ffff257224 */ /* 0x000fe400078e0002 */
[----:B------:R-:W-:-:S07]  /*2890*/  IMAD.MOV.U32 R2, RZ, RZ, -0x1 ;  /* 0xffffffffff027424 */ /* 0x000fce00078e00ff */
[----:B------:R-:W-:Y:S05]  /*28a0*/  WARPSYNC.COLLECTIVE R2, `(.L_x_4005) ;  /* 0x0000000002087348 */ /* 0x000fea0003c00000 */
[----:B------:R0:W1:Y:S02]  /*28b0*/  SHFL.BFLY P0, R2, R5, R4, R3 ;  /* 0x0c00000405027389 */ /* 0x0000640000000003 */
[----:B01----:R-:W-:Y:S01]  /*28c0*/  ENDCOLLECTIVE ;  /* 0x000000000000791b */ /* 0x003fe20003800000 */
.L_x_4005:
[----:B------:R-:W-:Y:S02]  /*28d0*/  IMAD.MOV.U32 R5, RZ, RZ, R31 ;  /* 0x000000ffff057224 */ /* 0x000fe400078e001f */
[----:B------:R-:W-:Y:S02]  /*28e0*/  IMAD.MOV.U32 R35, RZ, RZ, R2 ;  /* 0x000000ffff237224 */ /* 0x000fe400078e0002 */
[----:B------:R-:W-:-:S07]  /*28f0*/  IMAD.MOV.U32 R2, RZ, RZ, -0x1 ;  /* 0xffffffffff027424 */ /* 0x000fce00078e00ff */
[----:B------:R-:W-:Y:S05]  /*2900*/  WARPSYNC.COLLECTIVE R2, `(.L_x_4006) ;  /* 0x0000000002087348 */ /* 0x000fea0003c00000 */
[----:B------:R0:W1:Y:S02]  /*2910*/  SHFL.BFLY P0, R2, R5, R4, R3 ;  /* 0x0c00000405027389 */ /* 0x0000640000000003 */
[----:B01----:R-:W-:Y:S01]  /*2920*/  ENDCOLLECTIVE ;  /* 0x000000000000791b */ /* 0x003fe20003800000 */
.L_x_4006:
[----:B------:R-:W-:Y:S01]  /*2930*/  IMAD.MOV.U32 R36, RZ, RZ, R2 ;  /* 0x000000ffff247224 */ /* 0x000fe200078e0002 */
[----:B------:R-:W-:Y:S06]  /*2940*/  BRA `(.L_x_4007) ;  /* 0xffffffe400407947 */ /* 0x000fec000383ffff */
.L_x_3980:
        /* <DEDUP_REMOVED lines=8> */
.L_x_4009:
[----:B------:R-:W-:Y:S05]  /*29d0*/  BSYNC B1 ;  /* 0x0000000000017941 */ /* 0x000fea0003800000 */
.L_x_4008:
        /* <DEDUP_REMOVED lines=10> */
.L_x_4010:
[----:B------:R-:W-:Y:S02]  /*2a80*/  IMAD.MOV.U32 R5, RZ, RZ, R32 ;  /* 0x000000ffff057224 */ /* 0x000fe400078e0020 */
[----:B------:R-:W-:Y:S02]  /*2a90*/  IMAD.MOV.U32 R34, RZ, RZ, R2 ;  /* 0x000000ffff227224 */ /* 0x000fe400078e0002 */
[----:B------:R-:W-:-:S07]  /*2aa0*/  IMAD.MOV.U32 R2, RZ, RZ, -0x1 ;  /* 0xffffffffff027424 */ /* 0x000fce00078e00ff */
[----:B------:R-:W-:Y:S05]  /*2ab0*/  WARPSYNC.COLLECTIVE R2, `(.L_x_4011) ;  /* 0x0000000002087348 */ /* 0x000fea0003c00000 */
[----:B------:R0:W1:Y:S02]  /*2ac0*/  SHFL.BFLY P0, R2, R5, R4, R3 ;  /* 0x0c00000405027389 */ /* 0x0000640000000003 */
[----:B01----:R-:W-:Y:S01]  /*2ad0*/  ENDCOLLECTIVE ;  /* 0x000000000000791b */ /* 0x003fe20003800000 */
.L_x_4011:
        /* <DEDUP_REMOVED lines=13> */
.L_x_4012:
[----:B------:R-:W-:Y:S02]  /*2bb0*/  IMAD.MOV.U32 R5, RZ, RZ, R34 ;  /* 0x000000ffff057224 */ /* 0x000fe400078e0022 */
[----:B------:R-:W-:Y:S02]  /*2bc0*/  IMAD.MOV.U32 R35, RZ, RZ, R2 ;  /* 0x000000ffff237224 */ /* 0x000fe400078e0002 */
[----:B------:R-:W-:-:S03]  /*2bd0*/  IMAD.MOV.U32 R2, RZ, RZ, -0x1 ;  /* 0xffffffffff027424 */ /* 0x000fc600078e00ff */
[----:B------:R-:W-:-:S13]  /*2be0*/  FSETP.GEU.FTZ.AND P1, PT, R36, R35, PT ;  /* 0x000000232400720b */ /* 0x000fda0003f3e000 */
[----:B------:R-:W-:Y:S05]  /*2bf0*/  WARPSYNC.COLLECTIVE R2, `(.L_x_4013) ;  /* 0x0000000002087348 */ /* 0x000fea0003c00000 */
[----:B------:R0:W1:Y:S02]  /*2c00*/  SHFL.BFLY P0, R2, R5, R4, R3 ;  /* 0x0c00000405027389 */ /* 0x0000640000000003 */
[----:B01----:R-:W-:Y:S01]  /*2c10*/  ENDCOLLECTIVE ;  /* 0x000000000000791b */ /* 0x003fe20003800000 */
.L_x_4013:
[----:B------:R-:W-:Y:S01]  /*2c20*/  @P1 FSETP.NEU.FTZ.AND P2, PT, R36, R35, PT ;  /* 0x000000232400120b */ /* 0x000fe20003f5d000 */
[----:B------:R-:W-:Y:S02]  /*2c30*/  IMAD.MOV.U32 R5, RZ, RZ, R31 ;  /* 0x000000ffff057224 */ /* 0x000fe400078e001f */
[----:B------:R-:W-:Y:S02]  /*2c40*/  IMAD.MOV.U32 R33, RZ, RZ, R2 ;  /* 0x000000ffff217224 */ /* 0x000fe400078e0002 */
[----:B------:R-:W-:-:S08]  /*2c50*/  IMAD.MOV.U32 R2, RZ, RZ, -0x1 ;  /* 0xffffffffff027424 */ /* 0x000fd000078e00ff */
[----:B------:R-:W-:Y:S05]  /*2c60*/  WARPSYNC.COLLECTIVE R2, `(.L_x_4014) ;  /* 0x0000000002087348 */ /* 0x000fea0003c00000 */
[----:B------:R0:W1:Y:S02]  /*2c70*/  SHFL.BFLY P0, R2, R5, R4, R3 ;  /* 0x0c00000405027389 */ /* 0x0000640000000003 */
[----:B01----:R-:W-:Y:S01]  /*2c80*/  ENDCOLLECTIVE ;  /* 0x000000000000791b */ /* 0x003fe20003800000 */
.L_x_4014:
        /* <DEDUP_REMOVED lines=13> */
.L_x_4015:
[----:B------:R-:W-:Y:S02]  /*2d60*/  IMAD.MOV.U32 R5, RZ, RZ, R33 ;  /* 0x000000ffff057224 */ /* 0x000fe400078e0021 */
[----:B------:R-:W-:Y:S02]  /*2d70*/  IMAD.MOV.U32 R35, RZ, RZ, R2 ;  /* 0x000000ffff237224 */ /* 0x000fe400078e0002 */
[----:B------:R-:W-:-:S07]  /*2d80*/  IMAD.MOV.U32 R2, RZ, RZ, -0x1 ;  /* 0xffffffffff027424 */ /* 0x000fce00078e00ff */
[----:B------:R-:W-:Y:S05]  /*2d90*/  WARPSYNC.COLLECTIVE R2, `(.L_x_4016) ;  /* 0x0000000002087348 */ /* 0x000fea0003c00000 */
[----:B------:R0:W1:Y:S02]  /*2da0*/  SHFL.BFLY P0, R2, R5, R4, R3 ;  /* 0x0c00000405027389 */ /* 0x0000640000000003 */
[----:B01----:R-:W-:Y:S01]  /*2db0*/  ENDCOLLECTIVE ;  /* 0x000000000000791b */ /* 0x003fe20003800000 */
.L_x_4016:
[----:B------:R-:W-:Y:S02]  /*2dc0*/  IMAD.MOV.U32 R5, RZ, RZ, R36 ;  /* 0x000000ffff057224 */ /* 0x000fe400078e0024 */
[----:B------:R-:W-:Y:S02]  /*2dd0*/  IMAD.MOV.U32 R31, RZ, RZ, R2 ;  /* 0x000000ffff1f7224 */ /* 0x000fe400078e0002 */
[----:B------:R-:W-:-:S07]  /*2de0*/  IMAD.MOV.U32 R2, RZ, RZ, -0x1 ;  /* 0xffffffffff027424 */ /* 0x000fce00078e00ff */
[----:B------:R-:W-:Y:S05]  /*2df0*/  WARPSYNC.COLLECTIVE R2, `(.L_x_4017) ;  /* 0x0000000002087348 */ /* 0x000fea0003c00000 */
[----:B------:R0:W1:Y:S02]  /*2e00*/  SHFL.BFLY P0, R2, R5, R4, R3 ;  /* 0x0c00000405027389 */ /* 0x0000640000000003 */
[----:B01----:R-:W-:Y:S01]  /*2e10*/  ENDCOLLECTIVE ;  /* 0x000000000000791b */ /* 0x003fe20003800000 */
.L_x_4017:
        /* <DEDUP_REMOVED lines=14> */
.L_x_4018:
[----:B------:R-:W-:Y:S02]  /*2f00*/  IMAD.MOV.U32 R5, RZ, RZ, R31 ;  /* 0x000000ffff057224 */ /* 0x000fe400078e001f */
[----:B------:R-:W-:Y:S02]  /*2f10*/  IMAD.MOV.U32 R35, RZ, RZ, R2 ;  /* 0x000000ffff237224 */ /* 0x000fe400078e0002 */
[----:B------:R-:W-:-:S03]  /*2f20*/  IMAD.MOV.U32 R2, RZ, RZ, -0x1 ;  /* 0xffffffffff027424 */ /* 0x000fc600078e00ff */
[----:B------:R-:W-:-:S13]  /*2f30*/  FSETP.GEU.FTZ.AND P2, PT, R32, R35, PT ;  /* 0x000000232000720b */ /* 0x000fda0003f5e000 */
[----:B------:R-:W-:Y:S05]  /*2f40*/  WARPSYNC.COLLECTIVE R2, `(.L_x_4019) ;  /* 0x0000000002087348 */ /* 0x000fea0003c00000 */
[----:B------:R0:W1:Y:S02]  /*2f50*/  SHFL.BFLY P0, R2, R5, R4, R3 ;  /* 0x0c00000405027389 */ /* 0x0000640000000003 */
[----:B01----:R-:W-:Y:S01]  /*2f60*/  ENDCOLLECTIVE ;  /* 0x000000000000791b */ /* 0x003fe20003800000 */
.L_x_4019:
[----:B------:R-:W-:Y:S01]  /*2f70*/  @P2 FSETP.NEU.FTZ.AND P1, PT, R32, R35, PT ;  /* 0x000000232000220b */ /* 0x000fe20003f3d000 */
[----:B------:R-:W-:Y:S02]  /*2f80*/  IMAD.MOV.U32 R5, RZ, RZ, R36 ;  /* 0x000000ffff057224 */ /* 0x000fe400078e0024 */
[----:B------:R-:W-:Y:S02]  /*2f90*/  IMAD.MOV.U32 R34, RZ, RZ, R2 ;  /* 0x000000ffff227224 */ /* 0x000fe400078e0002 */
[----:B------:R-:W-:-:S08]  /*2fa0*/  IMAD.MOV.U32 R2, RZ, RZ, -0x1 ;  /* 0xffffffffff027424 */ /* 0x000fd000078e00ff */
[----:B------:R-:W-:Y:S05]  /*2fb0*/  WARPSYNC.COLLECTIVE R2, `(.L_x_4020) ;  /* 0x0000000002087348 */ /* 0x000fea0003c00000 */
[----:B------:R0:W1:Y:S02]  /*2fc0*/  SHFL.BFLY P0, R2, R5, R4, R3 ;  /* 0x0c00000405027389 */ /* 0x0000640000000003 */
[----:B01----:R-:W-:Y:S01]  /*2fd0*/  ENDCOLLECTIVE ;  /* 0x000000000000791b */ /* 0x003fe20003800000 */
.L_x_4020:
        /* <DEDUP_REMOVED lines=13> */
.L_x_4021:
[----:B------:R-:W-:Y:S02]  /*30b0*/  IMAD.MOV.U32 R5, RZ, RZ, R34 ;  /* 0x000000ffff057224 */ /* 0x000fe400078e0022 */
[----:B------:R-:W-:Y:S02]  /*30c0*/  IMAD.MOV.U32 R32, RZ, RZ, R2 ;  /* 0x000000ffff207224 */ /* 0x000fe400078e0002 */
[----:B------:R-:W-:-:S07]  /*30d0*/  IMAD.MOV.U32 R2, RZ, RZ, -0x1 ;  /* 0xffffffffff027424 */ /* 0x000fce00078e00ff */
[----:B------:R-:W-:Y:S05]  /*30e0*/  WARPSYNC.COLLECTIVE R2, `(.L_x_4022) ;  /* 0x0000000002087348 */ /* 0x000fea0003c00000 */
[----:B------:R0:W1:Y:S02]  /*30f0*/  SHFL.BFLY P0, R2, R5, R4, R3 ;  /* 0x0c00000405027389 */ /* 0x0000640000000003 */
[----:B01----:R-:W-:Y:S01]  /*3100*/  ENDCOLLECTIVE ;  /* 0x000000000000791b */ /* 0x003fe20003800000 */
.L_x_4022:
[----:B------:R-:W-:Y:S02]  /*3110*/  IMAD.MOV.U32 R5, RZ, RZ, R33 ;  /* 0x000000ffff057224 */ /* 0x000fe400078e0021 */
[----:B------:R-:W-:Y:S02]  /*3120*/  IMAD.MOV.U32 R37, RZ, RZ, R2 ;  /* 0x000000ffff257224 */ /* 0x000fe400078e0002 */
[----:B------:R-:W-:-:S07]  /*3130*/  IMAD.MOV.U32 R2, RZ, RZ, -0x1 ;  /* 0xffffffffff027424 */ /* 0x000fce00078e00ff */
[----:B------:R-:W-:Y:S05]  /*3140*/  WARPSYNC.COLLECTIVE R2, `(.L_x_4023) ;  /* 0x0000000002087348 */ /* 0x000fea0003c00000 */
[----:B------:R0:W1:Y:S02]  /*3150*/  SHFL.BFLY P0, R2, R5, R4, R3 ;  /* 0x0c00000405027389 */ /* 0x0000640000000003 */
[----:B01----:R-:W-:Y:S01]  /*3160*/  ENDCOLLECTIVE ;  /* 0x000000000000791b */ /* 0x003fe20003800000 */
.L_x_4023:
[----:B------:R-:W-:Y:S01]  /*3170*/  IMAD.MOV.U32 R36, RZ, RZ, R2 ;  /* 0x000000ffff247224 */ /* 0x000fe200078e0002 */
[----:B------:R-:W-:Y:S06]  /*3180*/  BRA `(.L_x_4024) ;  /* 0xffffffe400c07947 */ /* 0x000fec000383ffff */
.L_x_4025:
        /* <DEDUP_REMOVED lines=15> */
.L_x_12200:


//--------------------- .text._ZN4vllm3moe10topkGatingILi6ELi192ELi4ELi8ELi32ElfLNS0_11ScoringFuncE1EEEvPKT5_PKbPfiPT4_PiiiibPKf --------------------------
	.section	.text._ZN4vllm3moe10topkGatingILi6ELi192ELi4ELi8ELi32ElfLNS0_11ScoringFuncE1EEEvPKT5_PKbPfiPT4_PiiiibPKf,"ax",@progbits
	.align	128
        .global         _ZN4vllm3moe10topkGatingILi6ELi192ELi4ELi8ELi32ElfLNS0_11ScoringFuncE1EEEvPKT5_PKbPfiPT4_PiiiibPKf
        .type           _ZN4vllm3moe10topkGatingILi6ELi192ELi4ELi8ELi32ElfLNS0_11ScoringFuncE1EEEvPKT5_PKbPfiPT4_PiiiibPKf,@function
        .size           _ZN4vllm3moe10topkGatingILi6ELi192ELi4ELi8ELi32ElfLNS0_11ScoringFuncE1EEEvPKT5_PKbPfiPT4_PiiiibPKf,(.L_x_12201 - _ZN4vllm3moe10topkGatingILi6ELi192ELi4ELi8ELi32ElfLNS0_11ScoringFuncE1EEEvPKT5_PKbPfiPT4_PiiiibPKf)
        .other          _ZN4vllm3moe10topkGatingILi6ELi192ELi4ELi8ELi32ElfLNS0_11ScoringFuncE1EEEvPKT5_PKbPfiPT4_PiiiibPKf,@"STO_CUDA_ENTRY STV_DEFAULT"
_ZN4vllm3moe10topkGatingILi6ELi192ELi4ELi8ELi32ElfLNS0_11ScoringFuncE1EEEvPKT5_PKbPfiPT4_PiiiibPKf:
.text._ZN4vllm3moe10topkGatingILi6ELi192ELi4ELi8ELi32ElfLNS0_11ScoringFuncE1EEEvPKT5_PKbPfiPT4_PiiiibPKf:
        /* <DEDUP_REMOVED lines=17> */
[----:B------:R-:W2:Y:S04]  /*0110*/  LDG.E.64 R4, desc[UR6][R8.64] ;  /* 0x0000000608047981 */ /* 0x000ea8000c1e1b00 */
[----:B------:R-:W3:Y:S04]  /*0120*/  LDG.E.64 R12, desc[UR6][R8.64+0x200] ;  /* 0x00020006080c7981 */ /* 0x000ee8000c1e1b00 */
[----:B------:R-:W4:Y:S01]  /*0130*/  LDG.E.64 R6, desc[UR6][R8.64+0x100] ;  /* 0x0001000608067981 */ /* 0x000f22000c1e1b00 */
        /* <DEDUP_REMOVED lines=18> */
[----:B--2---:R-:W-:Y:S01]  /*0260*/  FMUL.FTZ R4, R4, -1.4426950216293334961 ;  /* 0xbfb8aa3b04047820 */ /* 0x004fe20000410000 */
[----:B------:R-:W-:Y:S01]  /*0270*/  FMUL.FTZ R5, R5, -1.4426950216293334961 ;  /* 0xbfb8aa3b05057820 */ /* 0x000fe20000410000 */
[----:B---3--:R-:W-:Y:S01]  /*0280*/  FMUL.FTZ R12, R12, -1.4426950216293334961 ;  /* 0xbfb8aa3b0c0c7820 */ /* 0x008fe20000410000 */
[----:B------:R-:W-:Y:S01]  /*0290*/  FMUL.FTZ R13, R13, -1.4426950216293334961 ;  /* 0xbfb8aa3b0d0d7820 */ /* 0x000fe20000410000 */
[----:B----4-:R-:W-:Y:S01]  /*02a0*/  FMUL.FTZ R7, R7, -1.4426950216293334961 ;  /* 0xbfb8aa3b07077820 */ /* 0x010fe20000410000 */
[----:B------:R-:W-:Y:S01]  /*02b0*/  FMUL.FTZ R6, R6, -1.4426950216293334961 ;  /* 0xbfb8aa3b06067820 */ /* 0x000fe20000410000 */
[----:B------:R-:W2:Y:S08]  /*02c0*/  MUFU.EX2 R4, R4 ;  /* 0x0000000400047308 */ /* 0x000eb00000000800 */
[----:B------:R-:W3:Y:S08]  /*02d0*/  MUFU.EX2 R12, R12 ;  /* 0x0000000c000c7308 */ /* 0x000ef00000000800 */
[----:B------:R-:W4:Y:S08]  /*02e0*/  MUFU.EX2 R7, R7 ;  /* 0x0000000700077308 */ /* 0x000f300000000800 */
[----:B------:R-:W1:Y:S08]  /*02f0*/  MUFU.EX2 R5, R5 ;  /* 0x0000000500057308 */ /* 0x000e700000000800 */
[----:B------:R-:W0:Y:S08]  /*0300*/  MUFU.EX2 R6, R6 ;  /* 0x0000000600067308 */ /* 0x000e300000000800 */
[----:B------:R-:W5:Y:S01]  /*0310*/  MUFU.EX2 R13, R13 ;  /* 0x0000000d000d7308 */ /* 0x000f620000000800 */
[----:B--2---:R-:W-:Y:S01]  /*0320*/  FADD.FTZ R4, R4, 1 ;  /* 0x3f80000004047421 */ /* 0x004fe20000010000 */
[----:B---3--:R-:W-:Y:S01]  /*0330*/  FADD.FTZ R12, R12, 1 ;  /* 0x3f8000000c0c7421 */ /* 0x008fe20000010000 */
[----:B----4-:R-:W-:Y:S01]  /*0340*/  FADD.FTZ R7, R7, 1 ;  /* 0x3f80000007077421 */ /* 0x010fe20000010000 */
[----:B-1----:R-:W-:-:S04]  /*0350*/  FADD.FTZ R5, R5, 1 ;  /* 0x3f80000005057421 */ /* 0x002fc80000010000 */
[----:B------:R1:W2:Y:S01]  /*0360*/  MUFU.RCP R17, R4 ;  /* 0x0000000400117308 */ /* 0x0002a20000001000 */
[----:B0-----:R-:W-:Y:S01]  /*0370*/  FADD.FTZ R6, R6, 1 ;  /* 0x3f80000006067421 */ /* 0x001fe20000010000 */
[----:B-----5:R-:W-:Y:S01]  /*0380*/  @P1 ISETP.NE.AND P2, PT, R2, RZ, PT ;  /* 0x000000ff0200120c */ /* 0x020fe20003f45270 */
[----:B------:R-:W-:-:S05]  /*0390*/  FADD.FTZ R13, R13, 1 ;  /* 0x3f8000000d0d7421 */ /* 0x000fca0000010000 */
[----:B------:R-:W0:Y:S01]  /*03a0*/  MUFU.RCP R12, R12 ;  /* 0x0000000c000c7308 */ /* 0x000e220000001000 */
[----:B-1----:R-:W-:-:S07]  /*03b0*/  @P1 SEL R4, RZ, 0x1, P2 ;  /* 0x00000001ff041807 */ /* 0x002fce0001000000 */
[----:B------:R-:W1:Y:S01]  /*03c0*/  MUFU.RCP R16, R5 ;  /* 0x0000000500107308 */ /* 0x000e620000001000 */
[----:B------:R-:W-:-:S07]  /*03d0*/  IMAD.U32 R2, RZ, RZ, UR4 ;  /* 0x00000004ff027e24 */ /* 0x000fce000f8e00ff */
[----:B------:R-:W3:Y:S08]  /*03e0*/  MUFU.RCP R15, R6 ;  /* 0x00000006000f7308 */ /* 0x000ef00000001000 */
[----:B------:R-:W4:Y:S08]  /*03f0*/  MUFU.RCP R7, R7 ;  /* 0x0000000700077308 */ /* 0x000f300000001000 */
[----:B------:R-:W5:Y:S01]  /*0400*/  MUFU.RCP R24, R13 ;  /* 0x0000000d00187308 */ /* 0x000f620000001000 */
[----:B------:R-:W-:-:S02]  /*0410*/  @P1 PRMT R19, R4, 0x7610, R19 ;  /* 0x0000761004131816 */ /* 0x000fc40000000013 */
[----:B------:R-:W-:Y:S02]  /*0420*/  ISETP.GE.AND P1, PT, R2, 0x1, PT ;  /* 0x000000010200780c */ /* 0x000fe40003f26270 */
[C---:B--2---:R-:W-:Y:S02]  /*0430*/  FSETP.GEU.FTZ.AND P6, PT, |R17|.reuse, +INF , PT ;  /* 0x7f8000001100780b */ /* 0x044fe40003fde200 */
[----:B0-----:R-:W-:Y:S02]  /*0440*/  FSETP.GEU.FTZ.AND P2, PT, |R12|, +INF , PT ;  /* 0x7f8000000c00780b */ /* 0x001fe40003f5e200 */
[----:B------:R-:W-:Y:S02]  /*0450*/  FSEL R17, R17, RZ, !P6 ;  /* 0x000000ff11117208 */ /* 0x000fe40007000000 */
[----:B-1----:R-:W-:Y:S02]  /*0460*/  FSETP.GEU.FTZ.AND P5, PT, |R16|, +INF , PT ;  /* 0x7f8000001000780b */ /* 0x002fe40003fbe200 */
[----:B---3--:R-:W-:-:S02]  /*0470*/  FSETP.GEU.FTZ.AND P4, PT, |R15|, +INF , PT ;  /* 0x7f8000000f00780b */ /* 0x008fc40003f9e200 */
[----:B----4-:R-:W-:Y:S02]  /*0480*/  FSETP.GEU.FTZ.AND P3, PT, |R7|, +INF , PT ;  /* 0x7f8000000700780b */ /* 0x010fe40003f7e200 */
[----:B-----5:R-:W-:Y:S02]  /*0490*/  FSETP.GEU.FTZ.AND P6, PT, |R24|, +INF , PT ;  /* 0x7f8000001800780b */ /* 0x020fe40003fde200 */
[----:B------:R-:W-:Y:S02]  /*04a0*/  FSEL R13, R12, RZ, !P2 ;  /* 0x000000ff0c0d7208 */ /* 0x000fe40005000000 */
[----:B------:R-:W-:Y:S02]  /*04b0*/  FSEL R16, R16, RZ, !P5 ;  /* 0x000000ff10107208 */ /* 0x000fe40006800000 */
[----:B------:R-:W-:Y:S02]  /*04c0*/  FSEL R15, R15, RZ, !P4 ;  /* 0x000000ff0f0f7208 */ /* 0x000fe40006000000 */
[----:B------:R-:W-:-:S02]  /*04d0*/  FSEL R14, R7, RZ, !P3 ;  /* 0x000000ff070e7208 */ /* 0x000fc40005800000 */
[----:B------:R-:W-:Y:S01]  /*04e0*/  FSEL R12, R24, RZ, !P6 ;  /* 0x000000ff180c7208 */ /* 0x000fe20007000000 */
[----:B------:R-:W-:Y:S01]  /*04f0*/  @P0 FADD.FTZ R11, R16, R11 ;  /* 0x0000000b100b0221 */ /* 0x000fe20000010000 */
[----:B------:R-:W-:Y:S01]  /*0500*/  @P0 FADD.FTZ R10, R17, R10 ;  /* 0x0000000a110a0221 */ /* 0x000fe20000010000 */
[----:B------:R-:W-:Y:S01]  /*0510*/  @P0 FADD.FTZ R9, R14, R9 ;  /* 0x000000090e090221 */ /* 0x000fe20000010000 */
[----:B------:R-:W-:Y:S01]  /*0520*/  @P0 FADD.FTZ R8, R15, R8 ;  /* 0x000000080f080221 */ /* 0x000fe20000010000 */
[----:B------:R-:W-:Y:S01]  /*0530*/  @P0 FADD.FTZ R7, R13, R0 ;  /* 0x000000000d070221 */ /* 0x000fe20000010000 */
[----:B------:R-:W-:Y:S01]  /*0540*/  @P0 FADD.FTZ R6, R12, R3 ;  /* 0x000000030c060221 */ /* 0x000fe20000010000 */
[----:B------:R-:W-:Y:S02]  /*0550*/  @!P0 IMAD.MOV.U32 R11, RZ, RZ, R16 ;  /* 0x000000ffff0b8224 */ /* 0x000fe400078e0010 */
[----:B------:R-:W-:Y:S02]  /*0560*/  @!P0 IMAD.MOV.U32 R10, RZ, RZ, R17 ;  /* 0x000000ffff0a8224 */ /* 0x000fe400078e0011 */
[----:B------:R-:W-:-:S02]  /*0570*/  @!P0 IMAD.MOV.U32 R9, RZ, RZ, R14 ;  /* 0x000000ffff098224 */ /* 0x000fc400078e000e */
[----:B------:R-:W-:Y:S02]  /*0580*/  @!P0 IMAD.MOV.U32 R8, RZ, RZ, R15 ;  /* 0x000000ffff088224 */ /* 0x000fe400078e000f */
[----:B------:R-:W-:Y:S02]  /*0590*/  @!P0 IMAD.MOV.U32 R7, RZ, RZ, R13 ;  /* 0x000000ffff078224 */ /* 0x000fe400078e000d */
        /* <DEDUP_REMOVED lines=13> */
.L_x_4034:
        /* <DEDUP_REMOVED lines=70> */
.L_x_4062:
        /* <DEDUP_REMOVED lines=30> */
.L_x_4030:
[----:B------:R-:W-:Y:S05]  /*0cb0*/  BSYNC B1 ;  /* 0x0000000000017941 */ /* 0x000fea0003800000 */
.L_x_4029:
        /* <DEDUP_REMOVED lines=32> */
.L_x_4033:
[----:B------:R-:W-:Y:S05]  /*0ec0*/  BSYNC B1 ;  /* 0x0000000000017941 */ /* 0x000fea0003800000 */
.L_x_4032:
[----:B------:R-:W-:Y:S05]  /*0ed0*/  BRA `(.L_x_4034) ;  /* 0xfffffff400e47947 */ /* 0x000fea000383ffff */
.L_x_4027:
[----:B------:R-:W-:Y:S01]  /*0ee0*/  IMAD.MOV.U32 R0, RZ, RZ, RZ ;  /* 0x000000ffff007224 */ /* 0x000fe200078e00ff */
[----:B------:R-:W-:Y:S01]  /*0ef0*/  ULDC UR10, c[0x0][0x228] ;  /* 0x00008a00000a7ab9 */ /* 0x000fe20000000800 */
[----:B------:R-:W-:Y:S01]  /*0f00*/  ULDC UR11, c[0x0][0x240] ;  /* 0x00009000000b7ab9 */ /* 0x000fe20000000800 */
[----:B------:R-:W-:Y:S01]  /*0f10*/  ULDC UR5, c[0x0][0x248] ;  /* 0x0000920000057ab9 */ /* 0x000fe20000000800 */
[----:B------:R-:W-:-:S05]  /*0f20*/  ULDC.64 UR8, c[0x0][0x240] ;  /* 0x0000900000087ab9 */ /* 0x000fca0000000a00 */
.L_x_4040:
        /* <DEDUP_REMOVED lines=70> */
.L_x_4079:
        /* <DEDUP_REMOVED lines=29> */
.L_x_4037:
[----:B------:R-:W-:Y:S05]  /*1560*/  BSYNC B1 ;  /* 0x0000000000017941 */ /* 0x000fea0003800000 */
.L_x_4036:
        /* <DEDUP_REMOVED lines=32> */
.L_x_4039:
[----:B------:R-:W-:Y:S05]  /*1770*/  BSYNC B1 ;  /* 0x0000000000017941 */ /* 0x000fea0003800000 */
.L_x_4038:
[----:B------:R-:W-:Y:S05]  /*1780*/  BRA `(.L_x_4040) ;  /* 0xfffffff400e87947 */ /* 0x000fea000383ffff */
.L_x_4031:
[----:B------:R-:W-:Y:S05]  /*1790*/  BSYNC B0 ;  /* 0x0000000000007941 */ /* 0x000fea0003800000 */
.L_x_4026:
        /* <DEDUP_REMOVED lines=20> */
.L_x_4043:
        /* <DEDUP_REMOVED lines=18> */
.L_x_4042:
[----:B------:R-:W-:Y:S05]  /*1a00*/  BSYNC B0 ;  /* 0x0000000000007941 */ /* 0x000fea0003800000 */
.L_x_4041:
        /* <DEDUP_REMOVED lines=11> */
.L_x_4045:
        /* <DEDUP_REMOVED lines=11> */
.L_x_4044:
[----:B------:R-:W-:Y:S05]  /*1b70*/  EXIT ;  /* 0x000000000000794d */ /* 0x000fea0003800000 */
.L_x_4028:
        /* <DEDUP_REMOVED lines=8> */
.L_x_4047:
[----:B------:R-:W-:Y:S05]  /*1c00*/  BSYNC B1 ;  /* 0x0000000000017941 */ /* 0x000fea0003800000 */
.L_x_4046:
        /* <DEDUP_REMOVED lines=10> */
.L_x_4048:
[----:B------:R-:W-:Y:S02]  /*1cb0*/  IMAD.MOV.U32 R5, RZ, RZ, R27 ;  /* 0x000000ffff057224 */ /* 0x000fe400078e001b */
[----:B------:R-:W-:Y:S02]  /*1cc0*/  IMAD.MOV.U32 R24, RZ, RZ, R2 ;  /* 0x000000ffff187224 */ /* 0x000fe400078e0002 */
[----:B------:R-:W-:-:S07]  /*1cd0*/  IMAD.MOV.U32 R2, RZ, RZ, -0x1 ;  /* 0xffffffffff027424 */ /* 0x000fce00078e00ff */
[----:B------:R-:W-:Y:S05]  /*1ce0*/  WARPSYNC.COLLECTIVE R2, `(.L_x_4049) ;  /* 0x0000000002087348 */ /* 0x000fea0003c00000 */
[----:B------:R0:W1:Y:S02]  /*1cf0*/  SHFL.BFLY P0, R2, R5, R4, R3 ;  /* 0x0c00000405027389 */ /* 0x0000640000000003 */
[----:B01----:R-:W-:Y:S01]  /*1d00*/  ENDCOLLECTIVE ;  /* 0x000000000000791b */ /* 0x003fe20003800000 */
.L_x_4049:
        /* <DEDUP_REMOVED lines=13> */
.L_x_4050:
[----:B------:R-:W-:Y:S02]  /*1de0*/  IMAD.MOV.U32 R5, RZ, RZ, R25 ;  /* 0x000000ffff057224 */ /* 0x000fe400078e0019 */
[----:B------:R-:W-:Y:S02]  /*1df0*/  IMAD.MOV.U32 R0, RZ, RZ, R2 ;  /* 0x000000ffff007224 */ /* 0x000fe400078e0002 */
[----:B------:R-:W-:-:S03]  /*1e00*/  IMAD.MOV.U32 R2, RZ, RZ, -0x1 ;  /* 0xffffffffff027424 */ /* 0x000fc600078e00ff */
[----:B------:R-:W-:-:S13]  /*1e10*/  FSETP.GEU.FTZ.AND P1, PT, R29, R0, PT ;  /* 0x000000001d00720b */ /* 0x000fda0003f3e000 */
[----:B------:R-:W-:Y:S05]  /*1e20*/  WARPSYNC.COLLECTIVE R2, `(.L_x_4051) ;  /* 0x0000000002087348 */ /* 0x000fea0003c00000 */
[----:B------:R0:W1:Y:S02]  /*1e30*/  SHFL.BFLY P0, R2, R5, R4, R3 ;  /* 0x0c00000405027389 */ /* 0x0000640000000003 */
[----:B01----:R-:W-:Y:S01]  /*1e40*/  ENDCOLLECTIVE ;  /* 0x000000000000791b */ /* 0x003fe20003800000 */
.L_x_4051:
[----:B------:R-:W-:Y:S01]  /*1e50*/  @P1 FSETP.NEU.FTZ.AND P2, PT, R29, R0, PT ;  /* 0x000000001d00120b */ /* 0x000fe20003f5d000 */
[----:B------:R-:W-:Y:S02]  /*1e60*/  IMAD.MOV.U32 R5, RZ, RZ, R28 ;  /* 0x000000ffff057224 */ /* 0x000fe400078e001c */
[----:B------:R-:W-:Y:S02]  /*1e70*/  IMAD.MOV.U32 R24, RZ, RZ, R2 ;  /* 0x000000ffff187224 */ /* 0x000fe400078e0002 */
[----:B------:R-:W-:-:S08]  /*1e80*/  IMAD.MOV.U32 R2, RZ, RZ, -0x1 ;  /* 0xffffffffff027424 */ /* 0x000fd000078e00ff */
[----:B------:R-:W-:Y:S05]  /*1e90*/  WARPSYNC.COLLECTIVE R2, `(.L_x_4052) ;  /* 0x0000000002087348 */ /* 0x000fea0003c00000 */
[----:B------:R0:W1:Y:S02]  /*1ea0*/  SHFL.BFLY P0, R2, R5, R4, R3 ;  /* 0x0c00000405027389 */ /* 0x0000640000000003 */
[----:B01----:R-:W-:Y:S01]  /*1eb0*/  ENDCOLLECTIVE ;  /* 0x000000000000791b */ /* 0x003fe20003800000 */
.L_x_4052:
        /* <DEDUP_REMOVED lines=13> */
.L_x_4053:
[----:B------:R-:W-:Y:S02]  /*1f90*/  IMAD.MOV.U32 R5, RZ, RZ, R24 ;  /* 0x000000ffff057224 */ /* 0x000fe400078e0018 */
[----:B------:R-:W-:Y:S02]  /*1fa0*/  IMAD.MOV.U32 R27, RZ, RZ, R2 ;  /* 0x000000ffff1b7224 */ /* 0x000fe400078e0002 */
[----:B------:R-:W-:-:S07]  /*1fb0*/  IMAD.MOV.U32 R2, RZ, RZ, -0x1 ;  /* 0xffffffffff027424 */ /* 0x000fce00078e00ff */
[----:B------:R-:W-:Y:S05]  /*1fc0*/  WARPSYNC.COLLECTIVE R2, `(.L_x_4054) ;  /* 0x0000000002087348 */ /* 0x000fea0003c00000 */
[----:B------:R0:W1:Y:S02]  /*1fd0*/  SHFL.BFLY P0, R2, R5, R4, R3 ;  /* 0x0c00000405027389 */ /* 0x0000640000000003 */
[----:B01----:R-:W-:Y:S01]  /*1fe0*/  ENDCOLLECTIVE ;  /* 0x000000000000791b */ /* 0x003fe20003800000 */
.L_x_4054:
[----:B------:R-:W-:Y:S02]  /*1ff0*/  IMAD.MOV.U32 R5, RZ, RZ, R29 ;  /* 0x000000ffff057224 */ /* 0x000fe400078e001d */
[----:B------:R-:W-:Y:S02]  /*2000*/  IMAD.MOV.U32 R28, RZ, RZ, R2 ;  /* 0x000000ffff1c7224 */ /* 0x000fe400078e0002 */
[----:B------:R-:W-:-:S07]  /*2010*/  IMAD.MOV.U32 R2, RZ, RZ, -0x1 ;  /* 0xffffffffff027424 */ /* 0x000fce00078e00ff */
[----:B------:R-:W-:Y:S05]  /*2020*/  WARPSYNC.COLLECTIVE R2, `(.L_x_4055) ;  /* 0x0000000002087348 */ /* 0x000fea0003c00000 */
[----:B------:R0:W1:Y:S02]  /*2030*/  SHFL.BFLY P0, R2, R5, R4, R3 ;  /* 0x0c00000405027389 */ /* 0x0000640000000003 */
[----:B01----:R-:W-:Y:S01]  /*2040*/  ENDCOLLECTIVE ;  /* 0x000000000000791b */ /* 0x003fe20003800000 */
.L_x_4055:
        /* <DEDUP_REMOVED lines=13> */
.L_x_4056:
[----:B------:R-:W-:Y:S02]  /*2120*/  IMAD.MOV.U32 R5, RZ, RZ, R28 ;  /* 0x000000ffff057224 */ /* 0x000fe400078e001c */
[----:B------:R-:W-:Y:S02]  /*2130*/  IMAD.MOV.U32 R27, RZ, RZ, R2 ;  /* 0x000000ffff1b7224 */ /* 0x000fe400078e0002 */
[----:B------:R-:W-:-:S03]  /*2140*/  IMAD.MOV.U32 R2, RZ, RZ, -0x1 ;  /* 0xffffffffff027424 */ /* 0x000fc600078e00ff */
[----:B------:R-:W-:-:S13]  /*2150*/  FSETP.GEU.FTZ.AND P2, PT, R0, R27, PT ;  /* 0x0000001b0000720b */ /* 0x000fda0003f5e000 */
[----:B------:R-:W-:Y:S05]  /*2160*/  WARPSYNC.COLLECTIVE R2, `(.L_x_4057) ;  /* 0x0000000002087348 */ /* 0x000fea0003c00000 */
[----:B------:R0:W1:Y:S02]  /*2170*/  SHFL.BFLY P0, R2, R5, R4, R3 ;  /* 0x0c00000405027389 */ /* 0x0000640000000003 */
[----:B01----:R-:W-:Y:S01]  /*2180*/  ENDCOLLECTIVE ;  /* 0x000000000000791b */ /* 0x003fe20003800000 */
.L_x_4057:
[----:B------:R-:W-:Y:S01]  /*2190*/  @P2 FSETP.NEU.FTZ.AND P1, PT, R0, R27, PT ;  /* 0x0000001b0000220b */ /* 0x000fe20003f3d000 */
[----:B------:R-:W-:Y:S02]  /*21a0*/  IMAD.MOV.U32 R5, RZ, RZ, R29 ;  /* 0x000000ffff057224 */ /* 0x000fe400078e001d */
[----:B------:R-:W-:Y:S02]  /*21b0*/  IMAD.MOV.U32 R25, RZ, RZ, R2 ;  /* 0x000000ffff197224 */ /* 0x000fe400078e0002 */
[----:B------:R-:W-:-:S08]  /*21c0*/  IMAD.MOV.U32 R2, RZ, RZ, -0x1 ;  /* 0xffffffffff027424 */ /* 0x000fd000078e00ff */
[----:B------:R-:W-:Y:S05]  /*21d0*/  WARPSYNC.COLLECTIVE R2, `(.L_x_4058) ;  /* 0x0000000002087348 */ /* 0x000fea0003c00000 */
[----:B------:R0:W1:Y:S02]  /*21e0*/  SHFL.BFLY P0, R2, R5, R4, R3 ;  /* 0x0c00000405027389 */ /* 0x0000640000000003 */
[----:B01----:R-:W-:Y:S01]  /*21f0*/  ENDCOLLECTIVE ;  /* 0x000000000000791b */ /* 0x003fe20003800000 */
.L_x_4058:
        /* <DEDUP_REMOVED lines=12> */
.L_x_4059:
[----:B------:R-:W-:Y:S02]  /*22c0*/  IMAD.MOV.U32 R5, RZ, RZ, R25 ;  /* 0x000000ffff057224 */ /* 0x000fe400078e0019 */
[----:B------:R-:W-:Y:S02]  /*22d0*/  IMAD.MOV.U32 R24, RZ, RZ, R2 ;  /* 0x000000ffff187224 */ /* 0x000fe400078e0002 */
[----:B------:R-:W-:-:S07]  /*22e0*/  IMAD.MOV.U32 R2, RZ, RZ, -0x1 ;  /* 0xffffffffff027424 */ /* 0x000fce00078e00ff */
[----:B------:R-:W-:Y:S05]  /*22f0*/  WARPSYNC.COLLECTIVE R2, `(.L_x_4060) ;  /* 0x0000000002087348 */ /* 0x000fea0003c00000 */
[----:B------:R0:W1:Y:S02]  /*2300*/  SHFL.BFLY P0, R2, R5, R4, R3 ;  /* 0x0c00000405027389 */ /* 0x0000640000000003 */
[----:B01----:R-:W-:Y:S01]  /*2310*/  ENDCOLLECTIVE ;  /* 0x000000000000791b */ /* 0x003fe20003800000 */
.L_x_4060:
[----:B------:R-:W-:Y:S02]  /*2320*/  IMAD.MOV.U32 R5, RZ, RZ, R0 ;  /* 0x000000ffff057224 */ /* 0x000fe400078e0000 */
[----:B------:R-:W-:Y:S02]  /*2330*/  IMAD.MOV.U32 R29, RZ, RZ, R2 ;  /* 0x000000ffff1d7224 */ /* 0x000fe400078e0002 */
[----:B------:R-:W-:-:S07]  /*2340*/  IMAD.MOV.U32 R2, RZ, RZ, -0x1 ;  /* 0xffffffffff027424 */ /* 0x000fce00078e00ff */
[----:B------:R-:W-:Y:S05]  /*2350*/  WARPSYNC.COLLECTIVE R2, `(.L_x_4061) ;  /* 0x0000000002087348 */ /* 0x000fea0003c00000 */
[----:B------:R0:W1:Y:S02]  /*2360*/  SHFL.BFLY P0, R2, R5, R4, R3 ;  /* 0x0c00000405027389 */ /* 0x0000640000000003 */
[----:B01----:R-:W-:Y:S01]  /*2370*/  ENDCOLLECTIVE ;  /* 0x000000000000791b */ /* 0x003fe20003800000 */
.L_x_4061:
[----:B------:R-:W-:Y:S01]  /*2380*/  IMAD.MOV.U32 R28, RZ, RZ, R2 ;  /* 0x000000ffff1c7224 */ /* 0x000fe200078e0002 */
[----:B------:R-:W-:Y:S06]  /*2390*/  BRA `(.L_x_4062) ;  /* 0xffffffe400cc7947 */ /* 0x000fec000383ffff */
.L_x_4035:
        /* <DEDUP_REMOVED lines=8> */
.L_x_4064:
[----:B------:R-:W-:Y:S05]  /*2420*/  BSYNC B1 ;  /* 0x0000000000017941 */ /* 0x000fea0003800000 */
.L_x_4063:
        /* <DEDUP_REMOVED lines=10> */
.L_x_4065:
[----:B------:R-:W-:Y:S02]  /*24d0*/  IMAD.MOV.U32 R5, RZ, RZ, R25 ;  /* 0x000000ffff057224 */ /* 0x000fe400078e0019 */
[----:B------:R-:W-:Y:S02]  /*24e0*/  IMAD.MOV.U32 R27, RZ, RZ, R2 ;  /* 0x000000ffff1b7224 */ /* 0x000fe400078e0002 */
[----:B------:R-:W-:-:S07]  /*24f0*/  IMAD.MOV.U32 R2, RZ, RZ, -0x1 ;  /* 0xffffffffff027424 */ /* 0x000fce00078e00ff */
[----:B------:R-:W-:Y:S05]  /*2500*/  WARPSYNC.COLLECTIVE R2, `(.L_x_4066) ;  /* 0x0000000002087348 */ /* 0x000fea0003c00000 */
[----:B------:R0:W1:Y:S02]  /*2510*/  SHFL.BFLY P0, R2, R5, R4, R3 ;  /* 0x0c00000405027389 */ /* 0x0000640000000003 */
[----:B01----:R-:W-:Y:S01]  /*2520*/  ENDCOLLECTIVE ;  /* 0x000000000000791b */ /* 0x003fe20003800000 */
.L_x_4066:
        /* <DEDUP_REMOVED lines=13> */
.L_x_4067:
[----:B------:R-:W-:Y:S02]  /*2600*/  IMAD.MOV.U32 R5, RZ, RZ, R27 ;  /* 0x000000ffff057224 */ /* 0x000fe400078e001b */
[----:B------:R-:W-:Y:S02]  /*2610*/  IMAD.MOV.U32 R24, RZ, RZ, R2 ;  /* 0x000000ffff187224 */ /* 0x000fe400078e0002 */
[----:B------:R-:W-:-:S03]  /*2620*/  IMAD.MOV.U32 R2, RZ, RZ, -0x1 ;  /* 0xffffffffff027424 */ /* 0x000fc600078e00ff */
[----:B------:R-:W-:-:S13]  /*2630*/  FSETP.GEU.FTZ.AND P1, PT, R29, R24, PT ;  /* 0x000000181d00720b */ /* 0x000fda0003f3e000 */
[----:B------:R-:W-:Y:S05]  /*2640*/  WARPSYNC.COLLECTIVE R2, `(.L_x_4068) ;  /* 0x0000000002087348 */ /* 0x000fea0003c00000 */
[----:B------:R0:W1:Y:S02]  /*2650*/  SHFL.BFLY P0, R2, R5, R4, R3 ;  /* 0x0c00000405027389 */ /* 0x0000640000000003 */
[----:B01----:R-:W-:Y:S01]  /*2660*/  ENDCOLLECTIVE ;  /* 0x000000000000791b */ /* 0x003fe20003800000 */
.L_x_4068:
[----:B------:R-:W-:Y:S01]  /*2670*/  @P1 FSETP.NEU.FTZ.AND P2, PT, R29, R24, PT ;  /* 0x000000181d00120b */ /* 0x000fe20003f5d000 */
[----:B------:R-:W-:Y:S02]  /*2680*/  IMAD.MOV.U32 R5, RZ, RZ, R26 ;  /* 0x000000ffff057224 */ /* 0x000fe400078e001a */
[----:B------:R-:W-:Y:S02]  /*2690*/  IMAD.MOV.U32 R28, RZ, RZ, R2 ;  /* 0x000000ffff1c7224 */ /* 0x000fe400078e0002 */
[----:B------:R-:W-:-:S08]  /*26a0*/  IMAD.MOV.U32 R2, RZ, RZ, -0x1 ;  /* 0xffffffffff027424 */ /* 0x000fd000078e00ff */
[----:B------:R-:W-:Y:S05]  /*26b0*/  WARPSYNC.COLLECTIVE R2, `(.L_x_4069) ;  /* 0x0000000002087348 */ /* 0x000fea0003c00000 */
[----:B------:R0:W1:Y:S02]  /*26c0*/  SHFL.BFLY P0, R2, R5, R4, R3 ;  /* 0x0c00000405027389 */ /* 0x0000640000000003 */
[----:B01----:R-:W-:Y:S01]  /*26d0*/  ENDCOLLECTIVE ;  /* 0x000000000000791b */ /* 0x003fe20003800000 */
.L_x_4069:
        /* <DEDUP_REMOVED lines=13> */
.L_x_4070:
[----:B------:R-:W-:Y:S02]  /*27b0*/  IMAD.MOV.U32 R5, RZ, RZ, R28 ;  /* 0x000000ffff057224 */ /* 0x000fe400078e001c */
[----:B------:R-:W-:Y:S02]  /*27c0*/  IMAD.MOV.U32 R25, RZ, RZ, R2 ;  /* 0x000000ffff197224 */ /* 0x000fe400078e0002 */
[----:B------:R-:W-:-:S07]  /*27d0*/  IMAD.MOV.U32 R2, RZ, RZ, -0x1 ;  /* 0xffffffffff027424 */ /* 0x000fce00078e00ff */
[----:B------:R-:W-:Y:S05]  /*27e0*/  WARPSYNC.COLLECTIVE R2, `(.L_x_4071) ;  /* 0x0000000002087348 */ /* 0x000fea0003c00000 */
[----:B------:R0:W1:Y:S02]  /*27f0*/  SHFL.BFLY P0, R2, R5, R4, R3 ;  /* 0x0c00000405027389 */ /* 0x0000640000000003 */
[----:B01----:R-:W-:Y:S01]  /*2800*/  ENDCOLLECTIVE ;  /* 0x000000000000791b */ /* 0x003fe20003800000 */
.L_x_4071:
[----:B------:R-:W-:Y:S02]  /*2810*/  IMAD.MOV.U32 R5, RZ, RZ, R29 ;  /* 0x000000ffff057224 */ /* 0x000fe400078e001d */
[----:B------:R-:W-:Y:S02]  /*2820*/  IMAD.MOV.U32 R26, RZ, RZ, R2 ;  /* 0x000000ffff1a7224 */ /* 0x000fe400078e0002 */
[----:B------:R-:W-:-:S07]  /*2830*/  IMAD.MOV.U32 R2, RZ, RZ, -0x1 ;  /* 0xffffffffff027424 */ /* 0x000fce00078e00ff */
[----:B------:R-:W-:Y:S05]  /*2840*/  WARPSYNC.COLLECTIVE R2, `(.L_x_4072) ;  /* 0x0000000002087348 */ /* 0x000fea0003c00000 */
[----:B------:R0:W1:Y:S02]  /*2850*/  SHFL.BFLY P0, R2, R5, R4, R3 ;  /* 0x0c00000405027389 */ /* 0x0000640000000003 */
[----:B01----:R-:W-:Y:S01]  /*2860*/  ENDCOLLECTIVE ;  /* 0x000000000000791b */ /* 0x003fe20003800000 */
.L_x_4072:
        /* <DEDUP_REMOVED lines=13> */
.L_x_4073:
[----:B------:R-:W-:Y:S02]  /*2940*/  IMAD.MOV.U32 R5, RZ, RZ, R26 ;  /* 0x000000ffff057224 */ /* 0x000fe400078e001a */
[----:B------:R-:W-:Y:S02]  /*2950*/  IMAD.MOV.U32 R25, RZ, RZ, R2 ;  /* 0x000000ffff197224 */ /* 0x000fe400078e0002 */
[----:B------:R-:W-:-:S03]  /*2960*/  IMAD.MOV.U32 R2, RZ, RZ, -0x1 ;  /* 0xffffffffff027424 */ /* 0x000fc600078e00ff */
[----:B------:R-:W-:-:S13]  /*2970*/  FSETP.GEU.FTZ.AND P2, PT, R24, R25, PT ;  /* 0x000000191800720b */ /* 0x000fda0003f5e000 */
[----:B------:R-:W-:Y:S05]  /*2980*/  WARPSYNC.COLLECTIVE R2, `(.L_x_4074) ;  /* 0x0000000002087348 */ /* 0x000fea0003c00000 */
[----:B------:R0:W1:Y:S02]  /*2990*/  SHFL.BFLY P0, R2, R5, R4, R3 ;  /* 0x0c00000405027389 */ /* 0x0000640000000003 */
[----:B01----:R-:W-:Y:S01]  /*29a0*/  ENDCOLLECTIVE ;  /* 0x000000000000791b */ /* 0x003fe20003800000 */
.L_x_4074:
[----:B------:R-:W-:Y:S01]  /*29b0*/  @P2 FSETP.NEU.FTZ.AND P1, PT, R24, R25, PT ;  /* 0x000000191800220b */ /* 0x000fe20003f3d000 */
[----:B------:R-:W-:Y:S02]  /*29c0*/  IMAD.MOV.U32 R5, RZ, RZ, R29 ;  /* 0x000000ffff057224 */ /* 0x000fe400078e001d */
[----:B------:R-:W-:Y:S02]  /*29d0*/  IMAD.MOV.U32 R27, RZ, RZ, R2 ;  /* 0x000000ffff1b7224 */ /* 0x000fe400078e0002 */
[----:B------:R-:W-:-:S08]  /*29e0*/  IMAD.MOV.U32 R2, RZ, RZ, -0x1 ;  /* 0xffffffffff027424 */ /* 0x000fd000078e00ff */
[----:B------:R-:W-:Y:S05]  /*29f0*/  WARPSYNC.COLLECTIVE R2, `(.L_x_4075) ;  /* 0x0000000002087348 */ /* 0x000fea0003c00000 */
[----:B------:R0:W1:Y:S02]  /*2a00*/  SHFL.BFLY P0, R2, R5, R4, R3 ;  /* 0x0c00000405027389 */ /* 0x0000640000000003 */
[----:B01----:R-:W-:Y:S01]  /*2a10*/  ENDCOLLECTIVE ;  /* 0x000000000000791b */ /* 0x003fe20003800000 */
.L_x_4075:
        /* <DEDUP_REMOVED lines=12> */
.L_x_4076:
[----:B------:R-:W-:Y:S02]  /*2ae0*/  IMAD.MOV.U32 R5, RZ, RZ, R28 ;  /* 0x000000ffff057224 */ /* 0x000fe400078e001c */
[----:B------:R-:W-:Y:S02]  /*2af0*/  IMAD.MOV.U32 R24, RZ, RZ, R2 ;  /* 0x000000ffff187224 */ /* 0x000fe400078e0002 */
[----:B------:R-:W-:-:S07]  /*2b00*/  IMAD.MOV.U32 R2, RZ, RZ, -0x1 ;  /* 0xffffffffff027424 */ /* 0x000fce00078e00ff */
[----:B------:R-:W-:Y:S05]  /*2b10*/  WARPSYNC.COLLECTIVE R2, `(.L_x_4077) ;  /* 0x0000000002087348 */ /* 0x000fea0003c00000 */
[----:B------:R0:W1:Y:S02]  /*2b20*/  SHFL.BFLY P0, R2, R5, R4, R3 ;  /* 0x0c00000405027389 */ /* 0x0000640000000003 */
[----:B01----:R-:W-:Y:S01]  /*2b30*/  ENDCOLLECTIVE ;  /* 0x000000000000791b */ /* 0x003fe20003800000 */
.L_x_4077:
[----:B------:R-:W-:Y:S02]  /*2b40*/  IMAD.MOV.U32 R5, RZ, RZ, R27 ;  /* 0x000000ffff057224 */ /* 0x000fe400078e001b */
[----:B------:R-:W-:Y:S02]  /*2b50*/  IMAD.MOV.U32 R29, RZ, RZ, R2 ;  /* 0x000000ffff1d7224 */ /* 0x000fe400078e0002 */
[----:B------:R-:W-:-:S07]  /*2b60*/  IMAD.MOV.U32 R2, RZ, RZ, -0x1 ;  /* 0xffffffffff027424 */ /* 0x000fce00078e00ff */
[----:B------:R-:W-:Y:S05]  /*2b70*/  WARPSYNC.COLLECTIVE R2, `(.L_x_4078) ;  /* 0x0000000002087348 */ /* 0x000fea0003c00000 */
[----:B------:R0:W1:Y:S02]  /*2b80*/  SHFL.BFLY P0, R2, R5, R4, R3 ;  /* 0x0c00000405027389 */ /* 0x0000640000000003 */
[----:B01----:R-:W-:Y:S01]  /*2b90*/  ENDCOLLECTIVE ;  /* 0x000000000000791b */ /* 0x003fe20003800000 */
.L_x_4078:
[----:B------:R-:W-:Y:S01]  /*2ba0*/  IMAD.MOV.U32 R26, RZ, RZ, R2 ;  /* 0x000000ffff1a7224 */ /* 0x000fe200078e0002 */
[----:B------:R-:W-:Y:S06]  /*2bb0*/  BRA `(.L_x_4079) ;  /* 0xffffffe400f47947 */ /* 0x000fec000383ffff */
.L_x_4080:
        /* <DEDUP_REMOVED lines=12> */
.L_x_12201:


//--------------------- .text._ZN4vllm3moe10topkGatingILi16ELi512ELi4ELi16ELi32ElfLNS0_11ScoringFuncE1EEEvPKT5_PKbPfiPT4_PiiiibPKf --------------------------
	.section	.text._ZN4vllm3moe10topkGatingILi16ELi512ELi4ELi16ELi32ElfLNS0_11ScoringFuncE1EEEvPKT5_PKbPfiPT4_PiiiibPKf,"ax",@progbits
	.align	128
        .global         _ZN4vllm3moe10topkGatingILi16ELi512ELi4ELi16ELi32ElfLNS0_11ScoringFuncE1EEEvPKT5_PKbPfiPT4_PiiiibPKf
        .type           _ZN4vllm3moe10topkGatingILi16ELi512ELi4ELi16ELi32ElfLNS0_11ScoringFuncE1EEEvPKT5_PKbPfiPT4_PiiiibPKf,@function
        .size           _ZN4vllm3moe10topkGatingILi16ELi512ELi4ELi16ELi32ElfLNS0_11ScoringFuncE1EEEvPKT5_PKbPfiPT4_PiiiibPKf,(.L_x_12202 - _ZN4vllm3moe10topkGatingILi16ELi512ELi4ELi16ELi32ElfLNS0_11ScoringFuncE1EEEvPKT5_PKbPfiPT4_PiiiibPKf)
        .other          _ZN4vllm3moe10topkGatingILi16ELi512ELi4ELi16ELi32ElfLNS0_11ScoringFuncE1EEEvPKT5_PKbPfiPT4_PiiiibPKf,@"STO_CUDA_ENTRY STV_DEFAULT"
_ZN4vllm3moe10topkGatingILi16ELi512ELi4ELi16ELi32ElfLNS0_11ScoringFuncE1EEEvPKT5_PKbPfiPT4_PiiiibPKf:
.text._ZN4vllm3moe10topkGatingILi16ELi512ELi4ELi16ELi32ElfLNS0_11ScoringFuncE1EEEvPKT5_PKbPfiPT4_PiiiibPKf:
        /* <DEDUP_REMOVED lines=16> */
[----:B------:R-:W2:Y:S01]  /*0100*/  LDG.E.128 R12, desc[UR6][R22.64] ;  /* 0x00000006160c7981 */ /* 0x000ea2000c1e1d00 */
[----:B------:R-:W-:-:S03]  /*0110*/  ISETP.NE.U32.AND P0, PT, RZ, UR4, PT ;  /* 0x00000004ff007c0c */ /* 0x000fc6000bf05070 */
[----:B------:R-:W3:Y:S04]  /*0120*/  LDG.E.128 R4, desc[UR6][R22.64+0x200] ;  /* 0x0002000616047981 */ /* 0x000ee8000c1e1d00 */
[----:B------:R-:W4:Y:S01]  /*0130*/  LDG.E.128 R8, desc[UR6][R22.64+0x400] ;  /* 0x0004000616087981 */ /* 0x000f22000c1e1d00 */
[----:B------:R-:W-:-:S03]  /*0140*/  ISETP.NE.AND.EX P0, PT, RZ, UR5, PT, P0 ;  /* 0x00000005ff007c0c */ /* 0x000fc6000bf05300 */
[----:B------:R-:W5:Y:S10]  /*0150*/  LDG.E.128 R16, desc[UR6][R22.64+0x600] ;  /* 0x0006000616107981 */ /* 0x000f74000c1e1d00 */
[----:B------:R-:W-:-:S04]  /*0160*/  @P0 IADD3 R20, P1, R2, UR4, RZ ;  /* 0x0000000402140c10 */ /* 0x000fc8000ff3e0ff */
[----:B------:R-:W-:Y:S01]  /*0170*/  @P0 LEA.HI.X.SX32 R21, R2, UR5, 0x1, P1 ;  /* 0x0000000502150c11 */ /* 0x000fe200088f0eff */
[----:B------:R-:W-:-:S04]  /*0180*/  ULDC.64 UR4, c[0x0][0x250] ;  /* 0x0000940000047ab9 */ /* 0x000fc80000000a00 */
[----:B------:R-:W5:Y:S01]  /*0190*/  @P0 LDG.E.U8 R20, desc[UR6][R20.64] ;  /* 0x0000000614140981 */ /* 0x000f62000c1e1100 */
[----:B--2---:R-:W-:Y:S01]  /*01a0*/  FMUL.FTZ R12, R12, -1.4426950216293334961 ;  /* 0xbfb8aa3b0c0c7820 */ /* 0x004fe20000410000 */
[----:B------:R-:W-:Y:S01]  /*01b0*/  FMUL.FTZ R13, R13, -1.4426950216293334961 ;  /* 0xbfb8aa3b0d0d7820 */ /* 0x000fe20000410000 */
[----:B------:R-:W-:Y:S01]  /*01c0*/  FMUL.FTZ R14, R14, -1.4426950216293334961 ;  /* 0xbfb8aa3b0e0e7820 */ /* 0x000fe20000410000 */
[----:B------:R-:W-:Y:S01]  /*01d0*/  FMUL.FTZ R15, R15, -1.4426950216293334961 ;  /* 0xbfb8aa3b0f0f7820 */ /* 0x000fe20000410000 */
[----:B---3--:R-:W-:Y:S01]  /*01e0*/  FMUL.FTZ R4, R4, -1.4426950216293334961 ;  /* 0xbfb8aa3b04047820 */ /* 0x008fe20000410000 */
[----:B------:R-:W-:Y:S01]  /*01f0*/  FMUL.FTZ R5, R5, -1.4426950216293334961 ;  /* 0xbfb8aa3b05057820 */ /* 0x000fe20000410000 */
[----:B------:R-:W0:Y:S01]  /*0200*/  MUFU.EX2 R12, R12 ;  /* 0x0000000c000c7308 */ /* 0x000e220000000800 */
[----:B------:R-:W-:Y:S01]  /*0210*/  FMUL.FTZ R6, R6, -1.4426950216293334961 ;  /* 0xbfb8aa3b06067820 */ /* 0x000fe20000410000 */
[----:B------:R-:W-:Y:S01]  /*0220*/  FMUL.FTZ R7, R7, -1.4426950216293334961 ;  /* 0xbfb8aa3b07077820 */ /* 0x000fe20000410000 */
[----:B----4-:R-:W-:Y:S01]  /*0230*/  FMUL.FTZ R8, R8, -1.4426950216293334961 ;  /* 0xbfb8aa3b08087820 */ /* 0x010fe20000410000 */
[----:B------:R-:W-:Y:S01]  /*0240*/  FMUL.FTZ R9, R9, -1.4426950216293334961 ;  /* 0xbfb8aa3b09097820 */ /* 0x000fe20000410000 */
[----:B------:R-:W-:Y:S01]  /*0250*/  FMUL.FTZ R10, R10, -1.4426950216293334961 ;  /* 0xbfb8aa3b0a0a7820 */ /* 0x000fe20000410000 */
[----:B------:R-:W-:Y:S01]  /*0260*/  FMUL.FTZ R11, R11, -1.4426950216293334961 ;  /* 0xbfb8aa3b0b0b7820 */ /* 0x000fe20000410000 */
[----:B-----5:R-:W-:Y:S01]  /*0270*/  FMUL.FTZ R16, R16, -1.4426950216293334961 ;  /* 0xbfb8aa3b10107820 */ /* 0x020fe20000410000 */
[----:B------:R-:W1:Y:S01]  /*0280*/  MUFU.EX2 R13, R13 ;  /* 0x0000000d000d7308 */ /* 0x000e620000000800 */
[----:B------:R-:W-:Y:S01]  /*0290*/  FMUL.FTZ R17, R17, -1.4426950216293334961 ;  /* 0xbfb8aa3b11117820 */ /* 0x000fe20000410000 */
[----:B------:R-:W-:Y:S01]  /*02a0*/  FMUL.FTZ R18, R18, -1.4426950216293334961 ;  /* 0xbfb8aa3b12127820 */ /* 0x000fe20000410000 */
[----:B------:R-:W-:-:S05]  /*02b0*/  FMUL.FTZ R19, R19, -1.4426950216293334961 ;  /* 0xbfb8aa3b13137820 */ /* 0x000fca0000410000 */
        /* <DEDUP_REMOVED lines=34> */
[----:B-1----:R-:W-:-:S07]  /*04e0*/  FSETP.GEU.FTZ.AND P2, PT, |R12|, +INF , PT ;  /* 0x7f8000000c00780b */ /* 0x002fce0003f5e200 */
[----:B------:R-:W1:Y:S01]  /*04f0*/  MUFU.RCP R15, R15 ;  /* 0x0000000f000f7308 */ /* 0x000e620000001000 */
[----:B--2---:R-:W-:-:S07]  /*0500*/  FSETP.GEU.FTZ.AND P3, PT, |R13|, +INF , PT ;  /* 0x7f8000000d00780b */ /* 0x004fce0003f7e200 */
[----:B------:R2:W3:Y:S01]  /*0510*/  MUFU.RCP R9, R4 ;  /* 0x0000000400097308 */ /* 0x0004e20000001000 */
[----:B0-----:R-:W-:-:S07]  /*0520*/  FSETP.GEU.FTZ.AND P4, PT, |R14|, +INF , PT ;  /* 0x7f8000000e00780b */ /* 0x001fce0003f9e200 */
[----:B------:R0:W4:Y:S01]  /*0530*/  MUFU.RCP R10, R5 ;  /* 0x00000005000a7308 */ /* 0x0001220000001000 */
[----:B--2---:R-:W-:Y:S01]  /*0540*/  IMAD.MOV.U32 R4, RZ, RZ, 0x1 ;  /* 0x00000001ff047424 */ /* 0x004fe200078e00ff */
[----:B-1----:R-:W-:-:S06]  /*0550*/  FSETP.GEU.FTZ.AND P5, PT, |R15|, +INF , PT ;  /* 0x7f8000000f00780b */ /* 0x002fcc0003fbe200 */
[----:B------:R1:W2:Y:S01]  /*0560*/  MUFU.RCP R11, R6 ;  /* 0x00000006000b7308 */ /* 0x0002a20000001000 */
[----:B0-----:R-:W-:Y:S02]  /*0570*/  @P0 SEL R5, RZ, 0x1, P1 ;  /* 0x00000001ff050807 */ /* 0x001fe40000800000 */
[----:B------:R-:W-:Y:S02]  /*0580*/  ISETP.NE.U32.AND P1, PT, RZ, UR4, PT ;  /* 0x00000004ff007c0c */ /* 0x000fe4000bf25070 */
[----:B------:R-:W-:Y:S02]  /*0590*/  @P0 PRMT R4, R5, 0x7610, R4 ;  /* 0x0000761005040816 */ /* 0x000fe40000000004 */
[----:B------:R-:W-:Y:S01]  /*05a0*/  ISETP.NE.AND.EX P0, PT, RZ, UR5, PT, P1 ;  /* 0x00000005ff007c0c */ /* 0x000fe2000bf05310 */
[----:B------:R0:W5:Y:S01]  /*05b0*/  MUFU.RCP R16, R7 ;  /* 0x0000000700107308 */ /* 0x0001620000001000 */
[----:B------:R-:W-:Y:S02]  /*05c0*/  FSEL R5, R12, RZ, !P2 ;  /* 0x000000ff0c057208 */ /* 0x000fe40005000000 */
[----:B-1----:R-:W-:-:S02]  /*05d0*/  FSEL R6, R13, RZ, !P3 ;  /* 0x000000ff0d067208 */ /* 0x002fc40005800000 */
[----:B---3--:R-:W-:Y:S02]  /*05e0*/  FSETP.GEU.FTZ.AND P6, PT, |R9|, +INF , PT ;  /* 0x7f8000000900780b */ /* 0x008fe40003fde200 */
[----:B----4-:R-:W-:Y:S01]  /*05f0*/  FSETP.GEU.FTZ.AND P1, PT, |R10|, +INF , PT ;  /* 0x7f8000000a00780b */ /* 0x010fe20003f3e200 */
[----:B------:R1:W3:Y:S01]  /*0600*/  MUFU.RCP R17, R8 ;  /* 0x0000000800117308 */ /* 0x0002e20000001000 */
[----:B0-----:R-:W-:Y:S02]  /*0610*/  FSEL R7, R14, RZ, !P4 ;  /* 0x000000ff0e077208 */ /* 0x001fe40006000000 */
[----:B--2---:R-:W-:Y:S02]  /*0620*/  FSETP.GEU.FTZ.AND P2, PT, |R11|, +INF , PT ;  /* 0x7f8000000b00780b */ /* 0x004fe40003f5e200 */
[----:B------:R-:W-:Y:S02]  /*0630*/  FSEL R9, R9, RZ, !P6 ;  /* 0x000000ff09097208 */ /* 0x000fe40007000000 */
[----:B------:R-:W-:Y:S01]  /*0640*/  FSEL R10, R10, RZ, !P1 ;  /* 0x000000ff0a0a7208 */ /* 0x000fe20004800000 */
[----:B------:R-:W0:Y:S01]  /*0650*/  MUFU.RCP R21, R21 ;  /* 0x0000001500157308 */ /* 0x000e220000001000 */
[----:B-1----:R-:W-:-:S02]  /*0660*/  FSEL R8, R15, RZ, !P5 ;  /* 0x000000ff0f087208 */ /* 0x002fc40006800000 */
[C---:B-----5:R-:W-:Y:S02]  /*0670*/  FSETP.GEU.FTZ.AND P3, PT, |R16|.reuse, +INF , PT ;  /* 0x7f8000001000780b */ /* 0x060fe40003f7e200 */
[----:B------:R-:W-:Y:S02]  /*0680*/  FSEL R11, R11, RZ, !P2 ;  /* 0x000000ff0b0b7208 */ /* 0x000fe40005000000 */
[----:B------:R-:W-:Y:S01]  /*0690*/  FSEL R12, R16, RZ, !P3 ;  /* 0x000000ff100c7208 */ /* 0x000fe20005800000 */
[----:B------:R-:W1:Y:S01]  /*06a0*/  MUFU.RCP R22, R22 ;  /* 0x0000001600167308 */ /* 0x000e620000001000 */
[----:B---3--:R-:W-:-:S04]  /*06b0*/  FSETP.GEU.FTZ.AND P4, PT, |R17|, +INF , PT ;  /* 0x7f8000001100780b */ /* 0x008fc80003f9e200 */
        /* <DEDUP_REMOVED lines=10> */
[----:B------:R2:W3:Y:S01]  /*0760*/  MUFU.RCP R19, R18 ;  /* 0x0000001200137308 */ /* 0x0004e20000001000 */
[----:B0-----:R-:W-:-:S04]  /*0770*/  FSETP.GEU.FTZ.AND P2, PT, |R24|, +INF , PT ;  /* 0x7f8000001800780b */ /* 0x001fc80003f5e200 */
[----:B------:R-:W-:-:S03]  /*0780*/  FSEL R17, R24, RZ, !P2 ;  /* 0x000000ff18117208 */ /* 0x000fc60005000000 */
[----:B------:R-:W0:Y:S01]  /*0790*/  MUFU.RCP R26, R26 ;  /* 0x0000001a001a7308 */ /* 0x000e220000001000 */
[----:B-1----:R-:W-:-:S04]  /*07a0*/  FSETP.GEU.FTZ.AND P3, PT, |R25|, +INF , PT ;  /* 0x7f8000001900780b */ /* 0x002fc80003f7e200 */
[----:B--2---:R-:W-:Y:S02]  /*07b0*/  FSEL R18, R25, RZ, !P3 ;  /* 0x000000ff19127208 */ /* 0x004fe40005800000 */
[----:B---3--:R-:W-:-:S04]  /*07c0*/  FSETP.GEU.FTZ.AND P4, PT, |R19|, +INF , PT ;  /* 0x7f8000001300780b */ /* 0x008fc80003f9e200 */
[----:B------:R-:W-:Y:S02]  /*07d0*/  FSEL R19, R19, RZ, !P4 ;  /* 0x000000ff13137208 */ /* 0x000fe40006000000 */
[----:B0-----:R-:W-:-:S04]  /*07e0*/  FSETP.GEU.FTZ.AND P5, PT, |R26|, +INF , PT ;  /* 0x7f8000001a00780b */ /* 0x001fc80003fbe200 */
        /* <DEDUP_REMOVED lines=37> */
.L_x_4081:
        /* <DEDUP_REMOVED lines=16> */
.L_x_4082:
        /* <DEDUP_REMOVED lines=16> */
.L_x_4091:
        /* <DEDUP_REMOVED lines=110> */
.L_x_4119:
        /* <DEDUP_REMOVED lines=30> */
.L_x_4087:
[----:B------:R-:W-:Y:S05]  /*1500*/  BSYNC B1 ;  /* 0x0000000000017941 */ /* 0x000fea0003800000 */
.L_x_4086:
        /* <DEDUP_REMOVED lines=52> */
.L_x_4090:
[----:B------:R-:W-:Y:S05]  /*1850*/  BSYNC B1 ;  /* 0x0000000000017941 */ /* 0x000fea0003800000 */
.L_x_4089:
[----:B------:R-:W-:Y:S05]  /*1860*/  BRA `(.L_x_4091) ;  /* 0xfffffff000f47947 */ /* 0x000fea000383ffff */
.L_x_4084:
[----:B------:R-:W-:Y:S01]  /*1870*/  IMAD.MOV.U32 R47, RZ, RZ, RZ ;  /* 0x000000ffff2f7224 */ /* 0x000fe200078e00ff */
[----:B------:R-:W-:Y:S01]  /*1880*/  ULDC UR10, c[0x0][0x228] ;  /* 0x00008a00000a7ab9 */ /* 0x000fe20000000800 */
[----:B------:R-:W-:Y:S01]  /*1890*/  ULDC UR11, c[0x0][0x240] ;  /* 0x00009000000b7ab9 */ /* 0x000fe20000000800 */
[----:B------:R-:W-:Y:S01]  /*18a0*/  ULDC UR5, c[0x0][0x248] ;  /* 0x0000920000057ab9 */ /* 0x000fe20000000800 */
[----:B------:R-:W-:-:S05]  /*18b0*/  ULDC.64 UR8, c[0x0][0x240] ;  /* 0x0000900000087ab9 */ /* 0x000fca0000000a00 */
.L_x_4097:
        /* <DEDUP_REMOVED lines=110> */
.L_x_4136:
        /* <DEDUP_REMOVED lines=29> */
.L_x_4094:
[----:B------:R-:W-:Y:S05]  /*2170*/  BSYNC B1 ;  /* 0x0000000000017941 */ /* 0x000fea0003800000 */
.L_x_4093:
        /* <DEDUP_REMOVED lines=52> */
.L_x_4096:
[----:B------:R-:W-:Y:S05]  /*24c0*/  BSYNC B1 ;  /* 0x0000000000017941 */ /* 0x000fea0003800000 */
.L_x_4095:
[----:B------:R-:W-:Y:S05]  /*24d0*/  BRA `(.L_x_4097) ;  /* 0xfffffff000f87947 */ /* 0x000fea000383ffff */
.L_x_4088:
[----:B------:R-:W-:Y:S05]  /*24e0*/  BSYNC B0 ;  /* 0x0000000000007941 */ /* 0x000fea0003800000 */
.L_x_4083:
        /* <DEDUP_REMOVED lines=20> */
.L_x_4100:
        /* <DEDUP_REMOVED lines=18> */
.L_x_4099:
[----:B------:R-:W-:Y:S05]  /*2750*/  BSYNC B0 ;  /* 0x0000000000007941 */ /* 0x000fea0003800000 */
.L_x_4098:
        /* <DEDUP_REMOVED lines=12> */
.L_x_4102:
        /* <DEDUP_REMOVED lines=11> */
.L_x_4101:
[----:B------:R-:W-:Y:S05]  /*28d0*/  EXIT ;  /* 0x000000000000794d */ /* 0x000fea0003800000 */
.L_x_4085:
        /* <DEDUP_REMOVED lines=8> */
.L_x_4104:
[----:B------:R-:W-:Y:S05]  /*2960*/  BSYNC B1 ;  /* 0x0000000000017941 */ /* 0x000fea0003800000 */
.L_x_4103:
        /* <DEDUP_REMOVED lines=9> */
.L_x_4105:
[----:B------:R-:W-:Y:S01]  /*2a00*/  FSETP.GEU.FTZ.AND P2, PT, R50, R43, PT ;  /* 0x0000002b3200720b */ /* 0x000fe20003f5e000 */
[----:B------:R-:W-:Y:S02]  /*2a10*/  IMAD.MOV.U32 R27, RZ, RZ, R45 ;  /* 0x000000ffff1b7224 */ /* 0x000fe400078e002d */
[----:B------:R-:W-:-:S10]  /*2a20*/  IMAD.MOV.U32 R48, RZ, RZ, R28 ;  /* 0x000000ffff307224 */ /* 0x000fd400078e001c */
[----:B------:R-:W-:Y:S05]  /*2a30*/  WARPSYNC.COLLECTIVE R24, `(.L_x_4106) ;  /* 0x0000000018087348 */ /* 0x000fea0003c00000 */
[----:B------:R0:W1:Y:S02]  /*2a40*/  SHFL.BFLY P0, R28, R27, R26, R25 ;  /* 0x0c00001a1b1c7389 */ /* 0x0000640000000019 */
[----:B01----:R-:W-:Y:S01]  /*2a50*/  ENDCOLLECTIVE ;  /* 0x000000000000791b */ /* 0x003fe20003800000 */
.L_x_4106:
        /* <DEDUP_REMOVED lines=11> */
.L_x_4107:
[----:B------:R-:W-:Y:S02]  /*2b10*/  IMAD.MOV.U32 R27, RZ, RZ, R48 ;  /* 0x000000ffff1b7224 */ /* 0x000fe400078e0030 */
[----:B------:R-:W-:-:S07]  /*2b20*/  IMAD.MOV.U32 R44, RZ, RZ, R28 ;  /* 0x000000ffff2c7224 */ /* 0x000fce00078e001c */
[----:B------:R-:W-:Y:S05]  /*2b30*/  WARPSYNC.COLLECTIVE R24, `(.L_x_4108) ;  /* 0x0000000018087348 */ /* 0x000fea0003c00000 */
[----:B------:R0:W1:Y:S02]  /*2b40*/  SHFL.BFLY P0, R28, R27, R26, R25 ;  /* 0x0c00001a1b1c7389 */ /* 0x0000640000000019 */
[----:B01----:R-:W-:Y:S01]  /*2b50*/  ENDCOLLECTIVE ;  /* 0x000000000000791b */ /* 0x003fe20003800000 */
.L_x_4108:
[----:B------:R-:W-:Y:S01]  /*2b60*/  FSETP.GEU.FTZ.AND P1, PT, R53, R44, PT ;  /* 0x0000002c3500720b */ /* 0x000fe20003f3e000 */
[----:B------:R-:W-:-:S12]  /*2b70*/  IMAD.MOV.U32 R27, RZ, RZ, R47 ;  /* 0x000000ffff1b7224 */ /* 0x000fd800078e002f */
[----:B------:R-:W-:Y:S01]  /*2b80*/  @P1 FSETP.NEU.FTZ.AND P2, PT, R53, R44, PT ;  /* 0x0000002c3500120b */ /* 0x000fe20003f5d000 */
[----:B------:R-:W-:-:S12]  /*2b90*/  IMAD.MOV.U32 R51, RZ, RZ, R28 ;  /* 0x000000ffff337224 */ /* 0x000fd800078e001c */
[----:B------:R-:W-:Y:S05]  /*2ba0*/  WARPSYNC.COLLECTIVE R24, `(.L_x_4109) ;  /* 0x0000000018087348 */ /* 0x000fea0003c00000 */
[----:B------:R0:W1:Y:S02]  /*2bb0*/  SHFL.BFLY P0, R28, R27, R26, R25 ;  /* 0x0c00001a1b1c7389 */ /* 0x0000640000000019 */
[----:B01----:R-:W-:Y:S01]  /*2bc0*/  ENDCOLLECTIVE ;  /* 0x000000000000791b */ /* 0x003fe20003800000 */
.L_x_4109:
        /* <DEDUP_REMOVED lines=12> */
.L_x_4110:
[----:B------:R-:W-:Y:S02]  /*2c90*/  IMAD.MOV.U32 R27, RZ, RZ, R29 ;  /* 0x000000ffff1b7224 */ /* 0x000fe400078e001d */
[----:B------:R-:W-:-:S07]  /*2ca0*/  IMAD.MOV.U32 R43, RZ, RZ, R28 ;  /* 0x000000ffff2b7224 */ /* 0x000fce00078e001c */
[----:B------:R-:W-:Y:S05]  /*2cb0*/  WARPSYNC.COLLECTIVE R24, `(.L_x_4111) ;  /* 0x0000000018087348 */ /* 0x000fea0003c00000 */
[----:B------:R0:W1:Y:S02]  /*2cc0*/  SHFL.BFLY P0, R28, R27, R26, R25 ;  /* 0x0c00001a1b1c7389 */ /* 0x0000640000000019 */
[----:B01----:R-:W-:Y:S01]  /*2cd0*/  ENDCOLLECTIVE ;  /* 0x000000000000791b */ /* 0x003fe20003800000 */
.L_x_4111:
[----:B------:R-:W-:Y:S02]  /*2ce0*/  IMAD.MOV.U32 R27, RZ, RZ, R45 ;  /* 0x000000ffff1b7224 */ /* 0x000fe400078e002d */
[----:B------:R-:W-:-:S07]  /*2cf0*/  IMAD.MOV.U32 R50, RZ, RZ, R28 ;  /* 0x000000ffff327224 */ /* 0x000fce00078e001c */
[----:B------:R-:W-:Y:S05]  /*2d00*/  WARPSYNC.COLLECTIVE R24, `(.L_x_4112) ;  /* 0x0000000018087348 */ /* 0x000fea0003c00000 */
[----:B------:R0:W1:Y:S02]  /*2d10*/  SHFL.BFLY P0, R28, R27, R26, R25 ;  /* 0x0c00001a1b1c7389 */ /* 0x0000640000000019 */
[----:B01----:R-:W-:Y:S01]  /*2d20*/  ENDCOLLECTIVE ;  /* 0x000000000000791b */ /* 0x003fe20003800000 */
.L_x_4112:
        /* <DEDUP_REMOVED lines=12> */
.L_x_4113:
[----:B------:R-:W-:Y:S02]  /*2df0*/  IMAD.MOV.U32 R27, RZ, RZ, R51 ;  /* 0x000000ffff1b7224 */ /* 0x000fe400078e0033 */
[----:B------:R-:W-:-:S07]  /*2e00*/  IMAD.MOV.U32 R43, RZ, RZ, R28 ;  /* 0x000000ffff2b7224 */ /* 0x000fce00078e001c */
[----:B------:R-:W-:Y:S05]  /*2e10*/  WARPSYNC.COLLECTIVE R24, `(.L_x_4114) ;  /* 0x0000000018087348 */ /* 0x000fea0003c00000 */
[----:B------:R0:W1:Y:S02]  /*2e20*/  SHFL.BFLY P0, R28, R27, R26, R25 ;  /* 0x0c00001a1b1c7389 */ /* 0x0000640000000019 */
[----:B01----:R-:W-:Y:S01]  /*2e30*/  ENDCOLLECTIVE ;  /* 0x000000000000791b */ /* 0x003fe20003800000 */
.L_x_4114:
[----:B------:R-:W-:Y:S01]  /*2e40*/  FSETP.GEU.FTZ.AND P2, PT, R52, R43, PT ;  /* 0x0000002b3400720b */ /* 0x000fe20003f5e000 */
[----:B------:R-:W-:-:S12]  /*2e50*/  IMAD.MOV.U32 R27, RZ, RZ, R45 ;  /* 0x000000ffff1b7224 */ /* 0x000fd800078e002d */
[----:B------:R-:W-:Y:S01]  /*2e60*/  @P2 FSETP.NEU.FTZ.AND P1, PT, R52, R43, PT ;  /* 0x0000002b3400220b */ /* 0x000fe20003f3d000 */
[----:B------:R-:W-:-:S12]  /*2e70*/  IMAD.MOV.U32 R44, RZ, RZ, R28 ;  /* 0x000000ffff2c7224 */ /* 0x000fd800078e001c */
[----:B------:R-:W-:Y:S05]  /*2e80*/  WARPSYNC.COLLECTIVE R24, `(.L_x_4115) ;  /* 0x0000000018087348 */ /* 0x000fea0003c00000 */
[----:B------:R0:W1:Y:S02]  /*2e90*/  SHFL.BFLY P0, R28, R27, R26, R25 ;  /* 0x0c00001a1b1c7389 */ /* 0x0000640000000019 */
[----:B01----:R-:W-:Y:S01]  /*2ea0*/  ENDCOLLECTIVE ;  /* 0x000000000000791b */ /* 0x003fe20003800000 */
.L_x_4115:
        /* <DEDUP_REMOVED lines=11> */
.L_x_4116:
[----:B------:R-:W-:Y:S02]  /*2f60*/  IMAD.MOV.U32 R27, RZ, RZ, R50 ;  /* 0x000000ffff1b7224 */ /* 0x000fe400078e0032 */
[----:B------:R-:W-:-:S07]  /*2f70*/  IMAD.MOV.U32 R29, RZ, RZ, R28 ;  /* 0x000000ffff1d7224 */ /* 0x000fce00078e001c */
[----:B------:R-:W-:Y:S05]  /*2f80*/  WARPSYNC.COLLECTIVE R24, `(.L_x_4117) ;  /* 0x0000000018087348 */ /* 0x000fea0003c00000 */
[----:B------:R0:W1:Y:S02]  /*2f90*/  SHFL.BFLY P0, R28, R27, R26, R25 ;  /* 0x0c00001a1b1c7389 */ /* 0x0000640000000019 */
[----:B01----:R-:W-:Y:S01]  /*2fa0*/  ENDCOLLECTIVE ;  /* 0x000000000000791b */ /* 0x003fe20003800000 */
.L_x_4117:
[----:B------:R-:W-:Y:S02]  /*2fb0*/  IMAD.MOV.U32 R27, RZ, RZ, R43 ;  /* 0x000000ffff1b7224 */ /* 0x000fe400078e002b */
[----:B------:R-:W-:-:S07]  /*2fc0*/  IMAD.MOV.U32 R47, RZ, RZ, R28 ;  /* 0x000000ffff2f7224 */ /* 0x000fce00078e001c */
[----:B------:R-:W-:Y:S05]  /*2fd0*/  WARPSYNC.COLLECTIVE R24, `(.L_x_4118) ;  /* 0x0000000018087348 */ /* 0x000fea0003c00000 */
[----:B------:R0:W1:Y:S02]  /*2fe0*/  SHFL.BFLY P0, R28, R27, R26, R25 ;  /* 0x0c00001a1b1c7389 */ /* 0x0000640000000019 */
[----:B01----:R-:W-:Y:S01]  /*2ff0*/  ENDCOLLECTIVE ;  /* 0x000000000000791b */ /* 0x003fe20003800000 */
.L_x_4118:
[----:B------:R-:W-:Y:S05]  /*3000*/  BRA `(.L_x_4119) ;  /* 0xffffffe000c47947 */ /* 0x000fea000383ffff */
.L_x_4092:
        /* <DEDUP_REMOVED lines=8> */
.L_x_4121:
[----:B------:R-:W-:Y:S05]  /*3090*/  BSYNC B1 ;  /* 0x0000000000017941 */ /* 0x000fea0003800000 */
.L_x_4120:
        /* <DEDUP_REMOVED lines=9> */
.L_x_4122:
[----:B------:R-:W-:Y:S01]  /*3130*/  FSETP.GEU.FTZ.AND P2, PT, R50, R29, PT ;  /* 0x0000001d3200720b */ /* 0x000fe20003f5e000 */
[----:B------:R-:W-:Y:S02]  /*3140*/  IMAD.MOV.U32 R27, RZ, RZ, R51 ;  /* 0x000000ffff1b7224 */ /* 0x000fe400078e0033 */
[----:B------:R-:W-:-:S10]  /*3150*/  IMAD.MOV.U32 R45, RZ, RZ, R28 ;  /* 0x000000ffff2d7224 */ /* 0x000fd400078e001c */
[----:B------:R-:W-:Y:S05]  /*3160*/  WARPSYNC.COLLECTIVE R24, `(.L_x_4123) ;  /* 0x0000000018087348 */ /* 0x000fea0003c00000 */
[----:B------:R0:W1:Y:S02]  /*3170*/  SHFL.BFLY P0, R28, R27, R26, R25 ;  /* 0x0c00001a1b1c7389 */ /* 0x0000640000000019 */
[----:B01----:R-:W-:Y:S01]  /*3180*/  ENDCOLLECTIVE ;  /* 0x000000000000791b */ /* 0x003fe20003800000 */
.L_x_4123:
        /* <DEDUP_REMOVED lines=11> */
.L_x_4124:
[----:B------:R-:W-:Y:S02]  /*3240*/  IMAD.MOV.U32 R27, RZ, RZ, R45 ;  /* 0x000000ffff1b7224 */ /* 0x000fe400078e002d */
[----:B------:R-:W-:-:S07]  /*3250*/  IMAD.MOV.U32 R44, RZ, RZ, R28 ;  /* 0x000000ffff2c7224 */ /* 0x000fce00078e001c */
[----:B------:R-:W-:Y:S05]  /*3260*/  WARPSYNC.COLLECTIVE R24, `(.L_x_4125) ;  /* 0x0000000018087348 */ /* 0x000fea0003c00000 */
[----:B------:R0:W1:Y:S02]  /*3270*/  SHFL.BFLY P0, R28, R27, R26, R25 ;  /* 0x0c00001a1b1c7389 */ /* 0x0000640000000019 */
[----:B01----:R-:W-:Y:S01]  /*3280*/  ENDCOLLECTIVE ;  /* 0x000000000000791b */ /* 0x003fe20003800000 */
.L_x_4125:
[----:B------:R-:W-:Y:S01]  /*3290*/  FSETP.GEU.FTZ.AND P1, PT, R43, R44, PT ;  /* 0x0000002c2b00720b */ /* 0x000fe20003f3e000 */
[----:B------:R-:W-:-:S12]  /*32a0*/  IMAD.MOV.U32 R27, RZ, RZ, R49 ;  /* 0x000000ffff1b7224 */ /* 0x000fd800078e0031 */
[----:B------:R-:W-:Y:S01]  /*32b0*/  @P1 FSETP.NEU.FTZ.AND P2, PT, R43, R44, PT ;  /* 0x0000002c2b00120b */ /* 0x000fe20003f5d000 */
[----:B------:R-:W-:-:S12]  /*32c0*/  IMAD.MOV.U32 R50, RZ, RZ, R28 ;  /* 0x000000ffff327224 */ /* 0x000fd800078e001c */
[----:B------:R-:W-:Y:S05]  /*32d0*/  WARPSYNC.COLLECTIVE R24, `(.L_x_4126) ;  /* 0x0000000018087348 */ /* 0x000fea0003c00000 */
[----:B------:R0:W1:Y:S02]  /*32e0*/  SHFL.BFLY P0, R28, R27, R26, R25 ;  /* 0x0c00001a1b1c7389 */ /* 0x0000640000000019 */
[----:B01----:R-:W-:Y:S01]  /*32f0*/  ENDCOLLECTIVE ;  /* 0x000000000000791b */ /* 0x003fe20003800000 */
.L_x_4126:
        /* <DEDUP_REMOVED lines=12> */
.L_x_4127:
[----:B------:R-:W-:Y:S02]  /*33c0*/  IMAD.MOV.U32 R27, RZ, RZ, R48 ;  /* 0x000000ffff1b7224 */ /* 0x000fe400078e0030 */
[----:B------:R-:W-:-:S07]  /*33d0*/  IMAD.MOV.U32 R29, RZ, RZ, R28 ;  /* 0x000000ffff1d7224 */ /* 0x000fce00078e001c */
[----:B------:R-:W-:Y:S05]  /*33e0*/  WARPSYNC.COLLECTIVE R24, `(.L_x_4128) ;  /* 0x0000000018087348 */ /* 0x000fea0003c00000 */
[----:B------:R0:W1:Y:S02]  /*33f0*/  SHFL.BFLY P0, R28, R27, R26, R25 ;  /* 0x0c00001a1b1c7389 */ /* 0x0000640000000019 */
[----:B01----:R-:W-:Y:S01]  /*3400*/  ENDCOLLECTIVE ;  /* 0x000000000000791b */ /* 0x003fe20003800000 */
.L_x_4128:
[----:B------:R-:W-:Y:S02]  /*3410*/  IMAD.MOV.U32 R27, RZ, RZ, R43 ;  /* 0x000000ffff1b7224 */ /* 0x000fe400078e002b */
[----:B------:R-:W-:-:S07]  /*3420*/  IMAD.MOV.U32 R49, RZ, RZ, R28 ;  /* 0x000000ffff317224 */ /* 0x000fce00078e001c */
[----:B------:R-:W-:Y:S05]  /*3430*/  WARPSYNC.COLLECTIVE R24, `(.L_x_4129) ;  /* 0x0000000018087348 */ /* 0x000fea0003c00000 */
[----:B------:R0:W1:Y:S02]  /*3440*/  SHFL.BFLY P0, R28, R27, R26, R25 ;  /* 0x0c00001a1b1c7389 */ /* 0x0000640000000019 */
[----:B01----:R-:W-:Y:S01]  /*3450*/  ENDCOLLECTIVE ;  /* 0x000000000000791b */ /* 0x003fe20003800000 */
.L_x_4129:
        /* <DEDUP_REMOVED lines=12> */
.L_x_4130:
[----:B------:R-:W-:Y:S02]  /*3520*/  IMAD.MOV.U32 R27, RZ, RZ, R50 ;  /* 0x000000ffff1b7224 */ /* 0x000fe400078e0032 */
[----:B------:R-:W-:-:S07]  /*3530*/  IMAD.MOV.U32 R29, RZ, RZ, R28 ;  /* 0x000000ffff1d7224 */ /* 0x000fce00078e001c */
[----:B------:R-:W-:Y:S05]  /*3540*/  WARPSYNC.COLLECTIVE R24, `(.L_x_4131) ;  /* 0x0000000018087348 */ /* 0x000fea0003c00000 */
[----:B------:R0:W1:Y:S02]  /*3550*/  SHFL.BFLY P0, R28, R27, R26, R25 ;  /* 0x0c00001a1b1c7389 */ /* 0x0000640000000019 */
[----:B01----:R-:W-:Y:S01]  /*3560*/  ENDCOLLECTIVE ;  /* 0x000000000000791b */ /* 0x003fe20003800000 */
.L_x_4131:
[----:B------:R-:W-:Y:S01]  /*3570*/  FSETP.GEU.FTZ.AND P2, PT, R44, R29, PT ;  /* 0x0000001d2c00720b */ /* 0x000fe20003f5e000 */
[----:B------:R-:W-:-:S12]  /*3580*/  IMAD.MOV.U32 R27, RZ, RZ, R51 ;  /* 0x000000ffff1b7224 */ /* 0x000fd800078e0033 */
[----:B------:R-:W-:Y:S01]  /*3590*/  @P2 FSETP.NEU.FTZ.AND P1, PT, R44, R29, PT ;  /* 0x0000001d2c00220b */ /* 0x000fe20003f3d000 */
[----:B------:R-:W-:-:S12]  /*35a0*/  IMAD.MOV.U32 R43, RZ, RZ, R28 ;  /* 0x000000ffff2b7224 */ /* 0x000fd800078e001c */
[----:B------:R-:W-:Y:S05]  /*35b0*/  WARPSYNC.COLLECTIVE R24, `(.L_x_4132) ;  /* 0x0000000018087348 */ /* 0x000fea0003c00000 */
[----:B------:R0:W1:Y:S02]  /*35c0*/  SHFL.BFLY P0, R28, R27, R26, R25 ;  /* 0x0c00001a1b1c7389 */ /* 0x0000640000000019 */
[----:B01----:R-:W-:Y:S01]  /*35d0*/  ENDCOLLECTIVE ;  /* 0x000000000000791b */ /* 0x003fe20003800000 */
.L_x_4132:
        /* <DEDUP_REMOVED lines=11> */
.L_x_4133:
[----:B------:R-:W-:Y:S02]  /*3690*/  IMAD.MOV.U32 R27, RZ, RZ, R52 ;  /* 0x000000ffff1b7224 */ /* 0x000fe400078e0034 */
[----:B------:R-:W-:-:S07]  /*36a0*/  IMAD.MOV.U32 R29, RZ, RZ, R28 ;  /* 0x000000ffff1d7224 */ /* 0x000fce00078e001c */
[----:B------:R-:W-:Y:S05]  /*36b0*/  WARPSYNC.COLLECTIVE R24, `(.L_x_4134) ;  /* 0x0000000018087348 */ /* 0x000fea0003c00000 */
[----:B------:R0:W1:Y:S02]  /*36c0*/  SHFL.BFLY P0, R28, R27, R26, R25 ;  /* 0x0c00001a1b1c7389 */ /* 0x0000640000000019 */
[----:B01----:R-:W-:Y:S01]  /*36d0*/  ENDCOLLECTIVE ;  /* 0x000000000000791b */ /* 0x003fe20003800000 */
.L_x_4134:
[----:B------:R-:W-:Y:S02]  /*36e0*/  IMAD.MOV.U32 R27, RZ, RZ, R49 ;  /* 0x000000ffff1b7224 */ /* 0x000fe400078e0031 */
[----:B------:R-:W-:-:S07]  /*36f0*/  IMAD.MOV.U32 R45, RZ, RZ, R28 ;  /* 0x000000ffff2d7224 */ /* 0x000fce00078e001c */
[----:B------:R-:W-:Y:S05]  /*3700*/  WARPSYNC.COLLECTIVE R24, `(.L_x_4135) ;  /* 0x0000000018087348 */ /* 0x000fea0003c00000 */
[----:B------:R0:W1:Y:S02]  /*3710*/  SHFL.BFLY P0, R28, R27, R26, R25 ;  /* 0x0c00001a1b1c7389 */ /* 0x0000640000000019 */
[----:B01----:R-:W-:Y:S01]  /*3720*/  ENDCOLLECTIVE ;  /* 0x000000000000791b */ /* 0x003fe20003800000 */
.L_x_4135:
[----:B------:R-:W-:Y:S05]  /*3730*/  BRA `(.L_x_4136) ;  /* 0xffffffe800187947 */ /* 0x000fea000383ffff */
.L_x_4137:
        /* <DEDUP_REMOVED lines=12> */
.L_x_12202:


//--------------------- .text._ZN4vllm3moe10topkGatingILi8ELi256ELi4ELi16ELi32ElfLNS0_11ScoringFuncE1EEEvPKT5_PKbPfiPT4_PiiiibPKf --------------------------
	.section	.text._ZN4vllm3moe10topkGatingILi8ELi256ELi4ELi16ELi32ElfLNS0_11ScoringFuncE1EEEvPKT5_PKbPfiPT4_PiiiibPKf,"ax",@progbits
	.align	128
        .global         _ZN4vllm3moe10topkGatingILi8ELi256ELi4ELi16ELi32ElfLNS0_11ScoringFuncE1EEEvPKT5_PKbPfiPT4_PiiiibPKf
        .type           _ZN4vllm3moe10topkGatingILi8ELi256ELi4ELi16ELi32ElfLNS0_11ScoringFuncE1EEEvPKT5_PKbPfiPT4_PiiiibPKf,@function
        .size           _ZN4vllm3moe10topkGatingILi8ELi256ELi4ELi16ELi32ElfLNS0_11ScoringFuncE1EEEvPKT5_PKbPfiPT4_PiiiibPKf,(.L_x_12203 - _ZN4vllm3moe10topkGatingILi8ELi256ELi4ELi16ELi32ElfLNS0_11ScoringFuncE1EEEvPKT5_PKbPfiPT4_PiiiibPKf)
        .other          _ZN4vllm3moe10topkGatingILi8ELi256ELi4ELi16ELi32ElfLNS0_11ScoringFuncE1EEEvPKT5_PKbPfiPT4_PiiiibPKf,@"STO_CUDA_ENTRY STV_DEFAULT"
_ZN4vllm3moe10topkGatingILi8ELi256ELi4ELi16ELi32ElfLNS0_11ScoringFuncE1EEEvPKT5_PKbPfiPT4_PiiiibPKf:
.text._ZN4vllm3moe10topkGatingILi8ELi256ELi4ELi16ELi32ElfLNS0_11ScoringFuncE1EEEvPKT5_PKbPfiPT4_PiiiibPKf:
        /* <DEDUP_REMOVED lines=17> */
[----:B------:R-:W2:Y:S04]  /*0110*/  LDG.E.128 R8, desc[UR6][R14.64] ;  /* 0x000000060e087981 */ /* 0x000ea8000c1e1d00 */
[----:B------:R-:W3:Y:S01]  /*0120*/  LDG.E.128 R4, desc[UR6][R14.64+0x200] ;  /* 0x000200060e047981 */ /* 0x000ee2000c1e1d00 */
        /* <DEDUP_REMOVED lines=8> */
[----:B------:R1:W4:Y:S01]  /*01b0*/  @P1 LDG.E.U8 R12, desc[UR6][R12.64] ;  /* 0x000000060c0c1981 */ /* 0x000322000c1e1100 */
[----:B0-----:R-:W-:-:S05]  /*01c0*/  @P0 IMAD.WIDE.U32 R24, R3, 0x4, R24 ;  /* 0x0000000403180825 */ /* 0x001fca00078e0018 */
[----:B------:R-:W5:Y:S04]  /*01d0*/  @P0 LDG.E R14, desc[UR6][R24.64+0xc] ;  /* 0x00000c06180e0981 */ /* 0x000f68000c1e1900 */
[----:B------:R-:W5:Y:S04]  /*01e0*/  @P0 LDG.E R15, desc[UR6][R24.64+0x8] ;  /* 0x00000806180f0981 */ /* 0x000f68000c1e1900 */
[----:B------:R-:W5:Y:S04]  /*01f0*/  @P0 LDG.E R22, desc[UR6][R24.64+0x4] ;  /* 0x0000040618160981 */ /* 0x000f68000c1e1900 */
[----:B------:R-:W5:Y:S04]  /*0200*/  @P0 LDG.E R23, desc[UR6][R24.64] ;  /* 0x0000000618170981 */ /* 0x000f68000c1e1900 */
[----:B------:R-:W5:Y:S04]  /*0210*/  @P0 LDG.E R21, desc[UR6][R24.64+0x200] ;  /* 0x0002000618150981 */ /* 0x000f68000c1e1900 */
[----:B------:R-:W5:Y:S04]  /*0220*/  @P0 LDG.E R18, desc[UR6][R24.64+0x204] ;  /* 0x0002040618120981 */ /* 0x000f68000c1e1900 */
[----:B------:R-:W5:Y:S04]  /*0230*/  @P0 LDG.E R17, desc[UR6][R24.64+0x208] ;  /* 0x0002080618110981 */ /* 0x000f68000c1e1900 */
[----:B------:R0:W5:Y:S01]  /*0240*/  @P0 LDG.E R16, desc[UR6][R24.64+0x20c] ;  /* 0x00020c0618100981 */ /* 0x000162000c1e1900 */
[----:B--2---:R-:W-:Y:S01]  /*0250*/  FMUL.FTZ R8, R8, -1.4426950216293334961 ;  /* 0xbfb8aa3b08087820 */ /* 0x004fe20000410000 */
[----:B------:R-:W-:Y:S01]  /*0260*/  FMUL.FTZ R9, R9, -1.4426950216293334961 ;  /* 0xbfb8aa3b09097820 */ /* 0x000fe20000410000 */
[----:B------:R-:W-:Y:S01]  /*0270*/  FMUL.FTZ R10, R10, -1.4426950216293334961 ;  /* 0xbfb8aa3b0a0a7820 */ /* 0x000fe20000410000 */
[----:B------:R-:W-:Y:S01]  /*0280*/  FMUL.FTZ R11, R11, -1.4426950216293334961 ;  /* 0xbfb8aa3b0b0b7820 */ /* 0x000fe20000410000 */
[----:B---3--:R-:W-:Y:S01]  /*0290*/  FMUL.FTZ R4, R4, -1.4426950216293334961 ;  /* 0xbfb8aa3b04047820 */ /* 0x008fe20000410000 */
[----:B------:R-:W-:Y:S01]  /*02a0*/  FMUL.FTZ R5, R5, -1.4426950216293334961 ;  /* 0xbfb8aa3b05057820 */ /* 0x000fe20000410000 */
[----:B------:R-:W2:Y:S01]  /*02b0*/  MUFU.EX2 R8, R8 ;  /* 0x0000000800087308 */ /* 0x000ea20000000800 */
[----:B-1----:R-:W-:Y:S01]  /*02c0*/  FMUL.FTZ R13, R6, -1.4426950216293334961 ;  /* 0xbfb8aa3b060d7820 */ /* 0x002fe20000410000 */
[----:B------:R-:W-:-:S06]  /*02d0*/  FMUL.FTZ R20, R7, -1.4426950216293334961 ;  /* 0xbfb8aa3b07147820 */ /* 0x000fcc0000410000 */
[----:B------:R-:W1:Y:S08]  /*02e0*/  MUFU.EX2 R9, R9 ;  /* 0x0000000900097308 */ /* 0x000e700000000800 */
[----:B------:R-:W3:Y:S01]  /*02f0*/  MUFU.EX2 R10, R10 ;  /* 0x0000000a000a7308 */ /* 0x000ee20000000800 */
[----:B--2---:R-:W-:-:S07]  /*0300*/  FADD.FTZ R6, R8, 1 ;  /* 0x3f80000008067421 */ /* 0x004fce0000010000 */
[----:B------:R-:W2:Y:S01]  /*0310*/  MUFU.EX2 R11, R11 ;  /* 0x0000000b000b7308 */ /* 0x000ea20000000800 */
[----:B-1----:R-:W-:Y:S01]  /*0320*/  FADD.FTZ R7, R9, 1 ;  /* 0x3f80000009077421 */ /* 0x002fe20000010000 */
[----:B----4-:R-:W-:-:S06]  /*0330*/  @P1 ISETP.NE.AND P2, PT, R12, RZ, PT ;  /* 0x000000ff0c00120c */ /* 0x010fcc0003f45270 */
[----:B------:R-:W1:Y:S01]  /*0340*/  MUFU.EX2 R19, R13 ;  /* 0x0000000d00137308 */ /* 0x000e620000000800 */
[----:B---3--:R-:W-:-:S07]  /*0350*/  FADD.FTZ R10, R10, 1 ;  /* 0x3f8000000a0a7421 */ /* 0x008fce0000010000 */
[----:B0-----:R-:W0:Y:S01]  /*0360*/  MUFU.EX2 R25, R20 ;  /* 0x0000001400197308 */ /* 0x001e220000000800 */
[----:B--2---:R-:W-:-:S07]  /*0370*/  FADD.FTZ R11, R11, 1 ;  /* 0x3f8000000b0b7421 */ /* 0x004fce0000010000 */
[----:B------:R-:W2:Y:S01]  /*0380*/  MUFU.EX2 R4, R4 ;  /* 0x0000000400047308 */ /* 0x000ea20000000800 */
[----:B-1----:R-:W-:Y:S01]  /*0390*/  FADD.FTZ R24, R19, 1 ;  /* 0x3f80000013187421 */ /* 0x002fe20000010000 */
[----:B------:R-:W-:-:S06]  /*03a0*/  IMAD.U32 R19, RZ, RZ, UR4 ;  /* 0x00000004ff137e24 */ /* 0x000fcc000f8e00ff */
[----:B------:R-:W1:Y:S01]  /*03b0*/  MUFU.EX2 R5, R5 ;  /* 0x0000000500057308 */ /* 0x000e620000000800 */
[----:B0-----:R-:W-:-:S07]  /*03c0*/  FADD.FTZ R25, R25, 1 ;  /* 0x3f80000019197421 */ /* 0x001fce0000010000 */
[----:B------:R-:W0:Y:S01]  /*03d0*/  MUFU.RCP R6, R6 ;  /* 0x0000000600067308 */ /* 0x000e220000001000 */
[----:B--2---:R-:W-:Y:S01]  /*03e0*/  FADD.FTZ R8, R4, 1 ;  /* 0x3f80000004087421 */ /* 0x004fe20000010000 */
[----:B------:R-:W-:-:S06]  /*03f0*/  IMAD.MOV.U32 R4, RZ, RZ, 0x1 ;  /* 0x00000001ff047424 */ /* 0x000fcc00078e00ff */
[----:B------:R-:W2:Y:S01]  /*0400*/  MUFU.RCP R7, R7 ;  /* 0x0000000700077308 */ /* 0x000ea20000001000 */
[----:B-1----:R-:W-:Y:S01]  /*0410*/  FADD.FTZ R9, R5, 1 ;  /* 0x3f80000005097421 */ /* 0x002fe20000010000 */
[----:B------:R-:W-:-:S04]  /*0420*/  @P1 SEL R5, RZ, 0x1, P2 ;  /* 0x00000001ff051807 */ /* 0x000fc80001000000 */
[----:B------:R-:W-:Y:S01]  /*0430*/  @P1 PRMT R4, R5, 0x7610, R4 ;  /* 0x0000761005041816 */ /* 0x000fe20000000004 */
[----:B------:R-:W-:Y:S01]  /*0440*/  IMAD.MOV.U32 R5, RZ, RZ, RZ ;  /* 0x000000ffff057224 */ /* 0x000fe200078e00ff */
[----:B------:R-:W1:Y:S01]  /*0450*/  MUFU.RCP R10, R10 ;  /* 0x0000000a000a7308 */ /* 0x000e620000001000 */
[----:B------:R-:W-:Y:S02]  /*0460*/  ISETP.GE.AND P1, PT, R19, 0x1, PT ;  /* 0x000000011300780c */ /* 0x000fe40003f26270 */
[----:B0-----:R-:W-:-:S04]  /*0470*/  FSETP.GEU.FTZ.AND P3, PT, |R6|, +INF , PT ;  /* 0x7f8000000600780b */ /* 0x001fc80003f7e200 */
[----:B------:R-:W-:Y:S01]  /*0480*/  FSEL R6, R6, RZ, !P3 ;  /* 0x000000ff06067208 */ /* 0x000fe20005800000 */
[----:B------:R-:W0:Y:S01]  /*0490*/  MUFU.RCP R11, R11 ;  /* 0x0000000b000b7308 */ /* 0x000e220000001000 */
[----:B--2---:R-:W-:-:S03]  /*04a0*/  FSETP.GEU.FTZ.AND P6, PT, |R7|, +INF , PT ;  /* 0x7f8000000700780b */ /* 0x004fc60003fde200 */
[----:B-----5:R-:W-:Y:S01]  /*04b0*/  @P0 FADD.FTZ R23, R6, R23 ;  /* 0x0000001706170221 */ /* 0x020fe20000010000 */
[----:B------:R-:W-:Y:S01]  /*04c0*/  FSEL R7, R7, RZ, !P6 ;  /* 0x000000ff07077208 */ /* 0x000fe20007000000 */
[----:B------:R-:W-:Y:S02]  /*04d0*/  @!P0 IMAD.MOV.U32 R23, RZ, RZ, R6 ;  /* 0x000000ffff178224 */ /* 0x000fe400078e0006 */
[----:B------:R2:W3:Y:S01]  /*04e0*/  MUFU.RCP R13, R8 ;  /* 0x00000008000d7308 */ /* 0x0004e20000001000 */
[----:B-1----:R-:W-:Y:S01]  /*04f0*/  FSETP.GEU.FTZ.AND P5, PT, |R10|, +INF , PT ;  /* 0x7f8000000a00780b */ /* 0x002fe20003fbe200 */
[----:B------:R-:W-:Y:S01]  /*0500*/  @P0 FADD.FTZ R22, R7, R22 ;  /* 0x0000001607160221 */ /* 0x000fe20000010000 */
[----:B------:R-:W-:-:S05]  /*0510*/  @!P0 IMAD.MOV.U32 R22, RZ, RZ, R7 ;  /* 0x000000ffff168224 */ /* 0x000fca00078e0007 */
[----:B------:R1:W4:Y:S01]  /*0520*/  MUFU.RCP R20, R9 ;  /* 0x0000000900147308 */ /* 0x0003220000001000 */
[----:B0-----:R-:W-:Y:S02]  /*0530*/  FSETP.GEU.FTZ.AND P2, PT, |R11|, +INF , PT ;  /* 0x7f8000000b00780b */ /* 0x001fe40003f5e200 */
[----:B--2---:R-:W-:-:S05]  /*0540*/  FSEL R8, R10, RZ, !P5 ;  /* 0x000000ff0a087208 */ /* 0x004fca0006800000 */
[----:B------:R-:W0:Y:S01]  /*0550*/  MUFU.RCP R24, R24 ;  /* 0x0000001800187308 */ /* 0x000e220000001000 */
[----:B---3--:R-:W-:Y:S01]  /*0560*/  FSETP.GEU.FTZ.AND P4, PT, |R13|, +INF , PT ;  /* 0x7f8000000d00780b */ /* 0x008fe20003f9e200 */
[----:B------:R-:W-:Y:S01]  /*0570*/  @P0 FADD.FTZ R15, R8, R15 ;  /* 0x0000000f080f0221 */ /* 0x000fe20000010000 */
[----:B-1----:R-:W-:Y:S01]  /*0580*/  FSEL R9, R11, RZ, !P2 ;  /* 0x000000ff0b097208 */ /* 0x002fe20005000000 */
[----:B------:R-:W-:Y:S01]  /*0590*/  @!P0 IMAD.MOV.U32 R15, RZ, RZ, R8 ;  /* 0x000000ffff0f8224 */ /* 0x000fe200078e0008 */
[----:B------:R-:W-:-:S03]  /*05a0*/  FSEL R10, R13, RZ, !P4 ;  /* 0x000000ff0d0a7208 */ /* 0x000fc60006000000 */
[----:B------:R-:W1:Y:S01]  /*05b0*/  MUFU.RCP R25, R25 ;  /* 0x0000001900197308 */ /* 0x000e620000001000 */
[C---:B----4-:R-:W-:Y:S01]  /*05c0*/  FSETP.GEU.FTZ.AND P3, PT, |R20|.reuse, +INF , PT ;  /* 0x7f8000001400780b */ /* 0x050fe20003f7e200 */
[----:B------:R-:W-:Y:S01]  /*05d0*/  @P0 FADD.FTZ R14, R9, R14 ;  /* 0x0000000e090e0221 */ /* 0x000fe20000010000 */
[----:B------:R-:W-:Y:S02]  /*05e0*/  @!P0 IMAD.MOV.U32 R14, RZ, RZ, R9 ;  /* 0x000000ffff0e8224 */ /* 0x000fe400078e0009 */
[----:B------:R-:W-:Y:S02]  /*05f0*/  FSEL R11, R20, RZ, !P3 ;  /* 0x000000ff140b7208 */ /* 0x000fe40005800000 */
[----:B0-----:R-:W-:-:S04]  /*0600*/  FSETP.GEU.FTZ.AND P6, PT, |R24|, +INF , PT ;  /* 0x7f8000001800780b */ /* 0x001fc80003fde200 */
[----:B------:R-:W-:Y:S01]  /*0610*/  FSEL R12, R24, RZ, !P6 ;  /* 0x000000ff180c7208 */ /* 0x000fe20007000000 */
[----:B------:R-:W-:Y:S01]  /*0620*/  @P0 FADD.FTZ R24, R10, R21 ;  /* 0x000000150a180221 */ /* 0x000fe20000010000 */
[----:B------:R-:W-:Y:S01]  /*0630*/  @!P0 IMAD.MOV.U32 R24, RZ, RZ, R10 ;  /* 0x000000ffff188224 */ /* 0x000fe200078e000a */
[C---:B-1----:R-:W-:Y:S02]  /*0640*/  FSETP.GEU.FTZ.AND P5, PT, |R25|.reuse, +INF , PT ;  /* 0x7f8000001900780b */ /* 0x042fe40003fbe200 */
[----:B------:R-:W-:Y:S01]  /*0650*/  @P0 FADD.FTZ R26, R12, R17 ;  /* 0x000000110c1a0221 */ /* 0x000fe20000010000 */
[----:B------:R-:W-:Y:S01]  /*0660*/  @!P0 IMAD.MOV.U32 R26, RZ, RZ, R12 ;  /* 0x000000ffff1a8224 */ /* 0x000fe200078e000c */
        /* <DEDUP_REMOVED lines=17> */
.L_x_4146:
        /* <DEDUP_REMOVED lines=78> */
.L_x_4174:
        /* <DEDUP_REMOVED lines=30> */
.L_x_4142:
[----:B------:R-:W-:Y:S05]  /*0e40*/  BSYNC B1 ;  /* 0x0000000000017941 */ /* 0x000fea0003800000 */
.L_x_4141:
        /* <DEDUP_REMOVED lines=36> */
.L_x_4145:
[----:B------:R-:W-:Y:S05]  /*1090*/  BSYNC B1 ;  /* 0x0000000000017941 */ /* 0x000fea0003800000 */
.L_x_4144:
[----:B------:R-:W-:Y:S05]  /*10a0*/  BRA `(.L_x_4146) ;  /* 0xfffffff400b47947 */ /* 0x000fea000383ffff */
.L_x_4139:
[----:B------:R-:W-:Y:S01]  /*10b0*/  IMAD.MOV.U32 R31, RZ, RZ, RZ ;  /* 0x000000ffff1f7224 */ /* 0x000fe200078e00ff */
[----:B------:R-:W-:Y:S01]  /*10c0*/  ULDC UR10, c[0x0][0x228] ;  /* 0x00008a00000a7ab9 */ /* 0x000fe20000000800 */
[----:B------:R-:W-:Y:S01]  /*10d0*/  ULDC UR11, c[0x0][0x240] ;  /* 0x00009000000b7ab9 */ /* 0x000fe20000000800 */
[----:B------:R-:W-:Y:S01]  /*10e0*/  ULDC UR5, c[0x0][0x248] ;  /* 0x0000920000057ab9 */ /* 0x000fe20000000800 */
[----:B------:R-:W-:-:S05]  /*10f0*/  ULDC.64 UR8, c[0x0][0x240] ;  /* 0x0000900000087ab9 */ /* 0x000fca0000000a00 */
.L_x_4152:
        /* <DEDUP_REMOVED lines=78> */
.L_x_4191:
        /* <DEDUP_REMOVED lines=29> */
.L_x_4149:
[----:B------:R-:W-:Y:S05]  /*17b0*/  BSYNC B1 ;  /* 0x0000000000017941 */ /* 0x000fea0003800000 */
.L_x_4148:
        /* <DEDUP_REMOVED lines=36> */
.L_x_4151:
[----:B------:R-:W-:Y:S05]  /*1a00*/  BSYNC B1 ;  /* 0x0000000000017941 */ /* 0x000fea0003800000 */
.L_x_4150:
[----:B------:R-:W-:Y:S05]  /*1a10*/  BRA `(.L_x_4152) ;  /* 0xfffffff400b87947 */ /* 0x000fea000383ffff */
.L_x_4143:
[----:B------:R-:W-:Y:S05]  /*1a20*/  BSYNC B0 ;  /* 0x0000000000007941 */ /* 0x000fea0003800000 */
.L_x_4138:
        /* <DEDUP_REMOVED lines=20> */
.L_x_4155:
        /* <DEDUP_REMOVED lines=18> */
.L_x_4154:
[----:B------:R-:W-:Y:S05]  /*1c90*/  BSYNC B0 ;  /* 0x0000000000007941 */ /* 0x000fea0003800000 */
.L_x_4153:
        /* <DEDUP_REMOVED lines=12> */
.L_x_4157:
        /* <DEDUP_REMOVED lines=11> */
.L_x_4156:
[----:B------:R-:W-:Y:S05]  /*1e10*/  EXIT ;  /* 0x000000000000794d */ /* 0x000fea0003800000 */
.L_x_4140:
        /* <DEDUP_REMOVED lines=8> */
.L_x_4159:
[----:B------:R-:W-:Y:S05]  /*1ea0*/  BSYNC B1 ;  /* 0x0000000000017941 */ /* 0x000fea0003800000 */
.L_x_4158:
        /* <DEDUP_REMOVED lines=9> */
.L_x_4160:
[----:B------:R-:W-:Y:S01]  /*1f40*/  FSETP.GEU.FTZ.AND P2, PT, R35, R28, PT ;  /* 0x0000001c2300720b */ /* 0x000fe20003f5e000 */
[----:B------:R-:W-:Y:S02]  /*1f50*/  IMAD.MOV.U32 R19, RZ, RZ, R37 ;  /* 0x000000ffff137224 */ /* 0x000fe400078e0025 */
[----:B------:R-:W-:-:S10]  /*1f60*/  IMAD.MOV.U32 R32, RZ, RZ, R20 ;  /* 0x000000ffff207224 */ /* 0x000fd400078e0014 */
[----:B------:R-:W-:Y:S05]  /*1f70*/  WARPSYNC.COLLECTIVE R16, `(.L_x_4161) ;  /* 0x0000000010087348 */ /* 0x000fea0003c00000 */
[----:B------:R0:W1:Y:S02]  /*1f80*/  SHFL.BFLY P0, R20, R19, R18, R17 ;  /* 0x0c00001213147389 */ /* 0x0000640000000011 */
[----:B01----:R-:W-:Y:S01]  /*1f90*/  ENDCOLLECTIVE ;  /* 0x000000000000791b */ /* 0x003fe20003800000 */
.L_x_4161:
        /* <DEDUP_REMOVED lines=11> */
.L_x_4162:
[----:B------:R-:W-:Y:S02]  /*2050*/  IMAD.MOV.U32 R19, RZ, RZ, R32 ;  /* 0x000000ffff137224 */ /* 0x000fe400078e0020 */
[----:B------:R-:W-:-:S07]  /*2060*/  IMAD.MOV.U32 R29, RZ, RZ, R20 ;  /* 0x000000ffff1d7224 */ /* 0x000fce00078e0014 */
[----:B------:R-:W-:Y:S05]  /*2070*/  WARPSYNC.COLLECTIVE R16, `(.L_x_4163) ;  /* 0x0000000010087348 */ /* 0x000fea0003c00000 */
[----:B------:R0:W1:Y:S02]  /*2080*/  SHFL.BFLY P0, R20, R19, R18, R17 ;  /* 0x0c00001213147389 */ /* 0x0000640000000011 */
[----:B01----:R-:W-:Y:S01]  /*2090*/  ENDCOLLECTIVE ;  /* 0x000000000000791b */ /* 0x003fe20003800000 */
.L_x_4163:
[----:B------:R-:W-:Y:S01]  /*20a0*/  FSETP.GEU.FTZ.AND P1, PT, R30, R29, PT ;  /* 0x0000001d1e00720b */ /* 0x000fe20003f3e000 */
[----:B------:R-:W-:-:S12]  /*20b0*/  IMAD.MOV.U32 R19, RZ, RZ, R33 ;  /* 0x000000ffff137224 */ /* 0x000fd800078e0021 */
[----:B------:R-:W-:Y:S01]  /*20c0*/  @P1 FSETP.NEU.FTZ.AND P2, PT, R30, R29, PT ;  /* 0x0000001d1e00120b */ /* 0x000fe20003f5d000 */
[----:B------:R-:W-:-:S12]  /*20d0*/  IMAD.MOV.U32 R35, RZ, RZ, R20 ;  /* 0x000000ffff237224 */ /* 0x000fd800078e0014 */
[----:B------:R-:W-:Y:S05]  /*20e0*/  WARPSYNC.COLLECTIVE R16, `(.L_x_4164) ;  /* 0x0000000010087348 */ /* 0x000fea0003c00000 */
[----:B------:R0:W1:Y:S02]  /*20f0*/  SHFL.BFLY P0, R20, R19, R18, R17 ;  /* 0x0c00001213147389 */ /* 0x0000640000000011 */
[----:B01----:R-:W-:Y:S01]  /*2100*/  ENDCOLLECTIVE ;  /* 0x000000000000791b */ /* 0x003fe20003800000 */
.L_x_4164:
        /* <DEDUP_REMOVED lines=12> */
.L_x_4165:
[----:B------:R-:W-:Y:S02]  /*21d0*/  IMAD.MOV.U32 R19, RZ, RZ, R21 ;  /* 0x000000ffff137224 */ /* 0x000fe400078e0015 */
[----:B------:R-:W-:-:S07]  /*21e0*/  IMAD.MOV.U32 R28, RZ, RZ, R20 ;  /* 0x000000ffff1c7224 */ /* 0x000fce00078e0014 */
[----:B------:R-:W-:Y:S05]  /*21f0*/  WARPSYNC.COLLECTIVE R16, `(.L_x_4166) ;  /* 0x0000000010087348 */ /* 0x000fea0003c00000 */
[----:B------:R0:W1:Y:S02]  /*2200*/  SHFL.BFLY P0, R20, R19, R18, R17 ;  /* 0x0c00001213147389 */ /* 0x0000640000000011 */
[----:B01----:R-:W-:Y:S01]  /*2210*/  ENDCOLLECTIVE ;  /* 0x000000000000791b */ /* 0x003fe20003800000 */
.L_x_4166:
[----:B------:R-:W-:Y:S02]  /*2220*/  IMAD.MOV.U32 R19, RZ, RZ, R30 ;  /* 0x000000ffff137224 */ /* 0x000fe400078e001e */
[----:B------:R-:W-:-:S07]  /*2230*/  IMAD.MOV.U32 R34, RZ, RZ, R20 ;  /* 0x000000ffff227224 */ /* 0x000fce00078e0014 */
[----:B------:R-:W-:Y:S05]  /*2240*/  WARPSYNC.COLLECTIVE R16, `(.L_x_4167) ;  /* 0x0000000010087348 */ /* 0x000fea0003c00000 */
[----:B------:R0:W1:Y:S02]  /*2250*/  SHFL.BFLY P0, R20, R19, R18, R17 ;  /* 0x0c00001213147389 */ /* 0x0000640000000011 */
[----:B01----:R-:W-:Y:S01]  /*2260*/  ENDCOLLECTIVE ;  /* 0x000000000000791b */ /* 0x003fe20003800000 */
.L_x_4167:
        /* <DEDUP_REMOVED lines=12> */
.L_x_4168:
[----:B------:R-:W-:Y:S02]  /*2330*/  IMAD.MOV.U32 R19, RZ, RZ, R34 ;  /* 0x000000ffff137224 */ /* 0x000fe400078e0022 */
[----:B------:R-:W-:-:S07]  /*2340*/  IMAD.MOV.U32 R28, RZ, RZ, R20 ;  /* 0x000000ffff1c7224 */ /* 0x000fce00078e0014 */
[----:B------:R-:W-:Y:S05]  /*2350*/  WARPSYNC.COLLECTIVE R16, `(.L_x_4169) ;  /* 0x0000000010087348 */ /* 0x000fea0003c00000 */
[----:B------:R0:W1:Y:S02]  /*2360*/  SHFL.BFLY P0, R20, R19, R18, R17 ;  /* 0x0c00001213147389 */ /* 0x0000640000000011 */
[----:B01----:R-:W-:Y:S01]  /*2370*/  ENDCOLLECTIVE ;  /* 0x000000000000791b */ /* 0x003fe20003800000 */
.L_x_4169:
[----:B------:R-:W-:Y:S01]  /*2380*/  FSETP.GEU.FTZ.AND P2, PT, R33, R28, PT ;  /* 0x0000001c2100720b */ /* 0x000fe20003f5e000 */
[----:B------:R-:W-:-:S12]  /*2390*/  IMAD.MOV.U32 R19, RZ, RZ, R35 ;  /* 0x000000ffff137224 */ /* 0x000fd800078e0023 */
[----:B------:R-:W-:Y:S01]  /*23a0*/  @P2 FSETP.NEU.FTZ.AND P1, PT, R33, R28, PT ;  /* 0x0000001c2100220b */ /* 0x000fe20003f3d000 */
[----:B------:R-:W-:-:S12]  /*23b0*/  IMAD.MOV.U32 R29, RZ, RZ, R20 ;  /* 0x000000ffff1d7224 */ /* 0x000fd800078e0014 */
[----:B------:R-:W-:Y:S05]  /*23c0*/  WARPSYNC.COLLECTIVE R16, `(.L_x_4170) ;  /* 0x0000000010087348 */ /* 0x000fea0003c00000 */
[----:B------:R0:W1:Y:S02]  /*23d0*/  SHFL.BFLY P0, R20, R19, R18, R17 ;  /* 0x0c00001213147389 */ /* 0x0000640000000011 */
[----:B01----:R-:W-:Y:S01]  /*23e0*/  ENDCOLLECTIVE ;  /* 0x000000000000791b */ /* 0x003fe20003800000 */
.L_x_4170:
        /* <DEDUP_REMOVED lines=11> */
.L_x_4171:
[----:B------:R-:W-:Y:S02]  /*24a0*/  IMAD.MOV.U32 R19, RZ, RZ, R33 ;  /* 0x000000ffff137224 */ /* 0x000fe400078e0021 */
[----:B------:R-:W-:-:S07]  /*24b0*/  IMAD.MOV.U32 R21, RZ, RZ, R20 ;  /* 0x000000ffff157224 */ /* 0x000fce00078e0014 */
[----:B------:R-:W-:Y:S05]  /*24c0*/  WARPSYNC.COLLECTIVE R16, `(.L_x_4172) ;  /* 0x0000000010087348 */ /* 0x000fea0003c00000 */
[----:B------:R0:W1:Y:S02]  /*24d0*/  SHFL.BFLY P0, R20, R19, R18, R17 ;  /* 0x0c00001213147389 */ /* 0x0000640000000011 */
[----:B01----:R-:W-:Y:S01]  /*24e0*/  ENDCOLLECTIVE ;  /* 0x000000000000791b */ /* 0x003fe20003800000 */
.L_x_4172:
[----:B------:R-:W-:Y:S02]  /*24f0*/  IMAD.MOV.U32 R19, RZ, RZ, R37 ;  /* 0x000000ffff137224 */ /* 0x000fe400078e0025 */
[----:B------:R-:W-:-:S07]  /*2500*/  IMAD.MOV.U32 R32, RZ, RZ, R20 ;  /* 0x000000ffff207224 */ /* 0x000fce00078e0014 */
[----:B------:R-:W-:Y:S05]  /*2510*/  WARPSYNC.COLLECTIVE R16, `(.L_x_4173) ;  /* 0x0000000010087348 */ /* 0x000fea0003c00000 */
[----:B------:R0:W1:Y:S02]  /*2520*/  SHFL.BFLY P0, R20, R19, R18, R17 ;  /* 0x0c00001213147389 */ /* 0x0000640000000011 */
[----:B01----:R-:W-:Y:S01]  /*2530*/  ENDCOLLECTIVE ;  /* 0x000000000000791b */ /* 0x003fe20003800000 */
.L_x_4173:
[----:B------:R-:W-:Y:S05]  /*2540*/  BRA `(.L_x_4174) ;  /* 0xffffffe400c47947 */ /* 0x000fea000383ffff */
.L_x_4147:
        /* <DEDUP_REMOVED lines=8> */
.L_x_4176:
[----:B------:R-:W-:Y:S05]  /*25d0*/  BSYNC B1 ;  /* 0x0000000000017941 */ /* 0x000fea0003800000 */
.L_x_4175:
        /* <DEDUP_REMOVED lines=9> */
.L_x_4177:
[----:B------:R-:W-:Y:S01]  /*2670*/  FSETP.GEU.FTZ.AND P2, PT, R34, R21, PT ;  /* 0x000000152200720b */ /* 0x000fe20003f5e000 */
[----:B------:R-:W-:Y:S02]  /*2680*/  IMAD.MOV.U32 R19, RZ, RZ, R35 ;  /* 0x000000ffff137224 */ /* 0x000fe400078e0023 */
[----:B------:R-:W-:-:S10]  /*2690*/  IMAD.MOV.U32 R30, RZ, RZ, R20 ;  /* 0x000000ffff1e7224 */ /* 0x000fd400078e0014 */
[----:B------:R-:W-:Y:S05]  /*26a0*/  WARPSYNC.COLLECTIVE R16, `(.L_x_4178) ;  /* 0x0000000010087348 */ /* 0x000fea0003c00000 */
[----:B------:R0:W1:Y:S02]  /*26b0*/  SHFL.BFLY P0, R20, R19, R18, R17 ;  /* 0x0c00001213147389 */ /* 0x0000640000000011 */
[----:B01----:R-:W-:Y:S01]  /*26c0*/  ENDCOLLECTIVE ;  /* 0x000000000000791b */ /* 0x003fe20003800000 */
.L_x_4178:
        /* <DEDUP_REMOVED lines=11> */
.L_x_4179:
[----:B------:R-:W-:Y:S02]  /*2780*/  IMAD.MOV.U32 R19, RZ, RZ, R30 ;  /* 0x000000ffff137224 */ /* 0x000fe400078e001e */
[----:B------:R-:W-:-:S07]  /*2790*/  IMAD.MOV.U32 R28, RZ, RZ, R20 ;  /* 0x000000ffff1c7224 */ /* 0x000fce00078e0014 */
[----:B------:R-:W-:Y:S05]  /*27a0*/  WARPSYNC.COLLECTIVE R16, `(.L_x_4180) ;  /* 0x0000000010087348 */ /* 0x000fea0003c00000 */
[----:B------:R0:W1:Y:S02]  /*27b0*/  SHFL.BFLY P0, R20, R19, R18, R17 ;  /* 0x0c00001213147389 */ /* 0x0000640000000011 */
[----:B01----:R-:W-:Y:S01]  /*27c0*/  ENDCOLLECTIVE ;  /* 0x000000000000791b */ /* 0x003fe20003800000 */
.L_x_4180:
[----:B------:R-:W-:Y:S01]  /*27d0*/  FSETP.GEU.FTZ.AND P1, PT, R29, R28, PT ;  /* 0x0000001c1d00720b */ /* 0x000fe20003f3e000 */
[----:B------:R-:W-:-:S12]  /*27e0*/  IMAD.MOV.U32 R19, RZ, RZ, R32 ;  /* 0x000000ffff137224 */ /* 0x000fd800078e0020 */
[----:B------:R-:W-:Y:S01]  /*27f0*/  @P1 FSETP.NEU.FTZ.AND P2, PT, R29, R28, PT ;  /* 0x0000001c1d00120b */ /* 0x000fe20003f5d000 */
[----:B------:R-:W-:-:S12]  /*2800*/  IMAD.MOV.U32 R35, RZ, RZ, R20 ;  /* 0x000000ffff237224 */ /* 0x000fd800078e0014 */
[----:B------:R-:W-:Y:S05]  /*2810*/  WARPSYNC.COLLECTIVE R16, `(.L_x_4181) ;  /* 0x0000000010087348 */ /* 0x000fea0003c00000 */
[----:B------:R0:W1:Y:S02]  /*2820*/  SHFL.BFLY P0, R20, R19, R18, R17 ;  /* 0x0c00001213147389 */ /* 0x0000640000000011 */
[----:B01----:R-:W-:Y:S01]  /*2830*/  ENDCOLLECTIVE ;  /* 0x000000000000791b */ /* 0x003fe20003800000 */
.L_x_4181:
        /* <DEDUP_REMOVED lines=12> */
.L_x_4182:
[----:B------:R-:W-:Y:S02]  /*2900*/  IMAD.MOV.U32 R19, RZ, RZ, R33 ;  /* 0x000000ffff137224 */ /* 0x000fe400078e0021 */
[----:B------:R-:W-:-:S07]  /*2910*/  IMAD.MOV.U32 R21, RZ, RZ, R20 ;  /* 0x000000ffff157224 */ /* 0x000fce00078e0014 */
[----:B------:R-:W-:Y:S05]  /*2920*/  WARPSYNC.COLLECTIVE R16, `(.L_x_4183) ;  /* 0x0000000010087348 */ /* 0x000fea0003c00000 */
[----:B------:R0:W1:Y:S02]  /*2930*/  SHFL.BFLY P0, R20, R19, R18, R17 ;  /* 0x0c00001213147389 */ /* 0x0000640000000011 */
[----:B01----:R-:W-:Y:S01]  /*2940*/  ENDCOLLECTIVE ;  /* 0x000000000000791b */ /* 0x003fe20003800000 */
.L_x_4183:
[----:B------:R-:W-:Y:S02]  /*2950*/  IMAD.MOV.U32 R19, RZ, RZ, R29 ;  /* 0x000000ffff137224 */ /* 0x000fe400078e001d */
[----:B------:R-:W-:-:S07]  /*2960*/  IMAD.MOV.U32 R32, RZ, RZ, R20 ;  /* 0x000000ffff207224 */ /* 0x000fce00078e0014 */
[----:B------:R-:W-:Y:S05]  /*2970*/  WARPSYNC.COLLECTIVE R16, `(.L_x_4184) ;  /* 0x0000000010087348 */ /* 0x000fea0003c00000 */
[----:B------:R0:W1:Y:S02]  /*2980*/  SHFL.BFLY P0, R20, R19, R18, R17 ;  /* 0x0c00001213147389 */ /* 0x0000640000000011 */
[----:B01----:R-:W-:Y:S01]  /*2990*/  ENDCOLLECTIVE ;  /* 0x000000000000791b */ /* 0x003fe20003800000 */
.L_x_4184:
        /* <DEDUP_REMOVED lines=12> */
.L_x_4185:
[----:B------:R-:W-:Y:S02]  /*2a60*/  IMAD.MOV.U32 R19, RZ, RZ, R35 ;  /* 0x000000ffff137224 */ /* 0x000fe400078e0023 */
[----:B------:R-:W-:-:S07]  /*2a70*/  IMAD.MOV.U32 R21, RZ, RZ, R20 ;  /* 0x000000ffff157224 */ /* 0x000fce00078e0014 */
[----:B------:R-:W-:Y:S05]  /*2a80*/  WARPSYNC.COLLECTIVE R16, `(.L_x_4186) ;  /* 0x0000000010087348 */ /* 0x000fea0003c00000 */
[----:B------:R0:W1:Y:S02]  /*2a90*/  SHFL.BFLY P0, R20, R19, R18, R17 ;  /* 0x0c00001213147389 */ /* 0x0000640000000011 */
[----:B01----:R-:W-:Y:S01]  /*2aa0*/  ENDCOLLECTIVE ;  /* 0x000000000000791b */ /* 0x003fe20003800000 */
.L_x_4186:
[----:B------:R-:W-:Y:S01]  /*2ab0*/  FSETP.GEU.FTZ.AND P2, PT, R34, R21, PT ;  /* 0x000000152200720b */ /* 0x000fe20003f5e000 */
[----:B------:R-:W-:-:S12]  /*2ac0*/  IMAD.MOV.U32 R19, RZ, RZ, R29 ;  /* 0x000000ffff137224 */ /* 0x000fd800078e001d */
[----:B------:R-:W-:Y:S01]  /*2ad0*/  @P2 FSETP.NEU.FTZ.AND P1, PT, R34, R21, PT ;  /* 0x000000152200220b */ /* 0x000fe20003f3d000 */
[----:B------:R-:W-:-:S12]  /*2ae0*/  IMAD.MOV.U32 R28, RZ, RZ, R20 ;  /* 0x000000ffff1c7224 */ /* 0x000fd800078e0014 */
[----:B------:R-:W-:Y:S05]  /*2af0*/  WARPSYNC.COLLECTIVE R16, `(.L_x_4187) ;  /* 0x0000000010087348 */ /* 0x000fea0003c00000 */
[----:B------:R0:W1:Y:S02]  /*2b00*/  SHFL.BFLY P0, R20, R19, R18, R17 ;  /* 0x0c00001213147389 */ /* 0x0000640000000011 */
[----:B01----:R-:W-:Y:S01]  /*2b10*/  ENDCOLLECTIVE ;  /* 0x000000000000791b */ /* 0x003fe20003800000 */
.L_x_4187:
        /* <DEDUP_REMOVED lines=11> */
.L_x_4188:
[----:B------:R-:W-:Y:S02]  /*2bd0*/  IMAD.MOV.U32 R19, RZ, RZ, R33 ;  /* 0x000000ffff137224 */ /* 0x000fe400078e0021 */
[----:B------:R-:W-:-:S07]  /*2be0*/  IMAD.MOV.U32 R21, RZ, RZ, R20 ;  /* 0x000000ffff157224 */ /* 0x000fce00078e0014 */
[----:B------:R-:W-:Y:S05]  /*2bf0*/  WARPSYNC.COLLECTIVE R16, `(.L_x_4189) ;  /* 0x0000000010087348 */ /* 0x000fea0003c00000 */
[----:B------:R0:W1:Y:S02]  /*2c00*/  SHFL.BFLY P0, R20, R19, R18, R17 ;  /* 0x0c00001213147389 */ /* 0x0000640000000011 */
[----:B01----:R-:W-:Y:S01]  /*2c10*/  ENDCOLLECTIVE ;  /* 0x000000000000791b */ /* 0x003fe20003800000 */
.L_x_4189:
[----:B------:R-:W-:Y:S02]  /*2c20*/  IMAD.MOV.U32 R19, RZ, RZ, R37 ;  /* 0x000000ffff137224 */ /* 0x000fe400078e0025 */
[----:B------:R-:W-:-:S07]  /*2c30*/  IMAD.MOV.U32 R30, RZ, RZ, R20 ;  /* 0x000000ffff1e7224 */ /* 0x000fce00078e0014 */
[----:B------:R-:W-:Y:S05]  /*2c40*/  WARPSYNC.COLLECTIVE R16, `(.L_x_4190) ;  /* 0x0000000010087348 */ /* 0x000fea0003c00000 */
[----:B------:R0:W1:Y:S02]  /*2c50*/  SHFL.BFLY P0, R20, R19, R18, R17 ;  /* 0x0c00001213147389 */ /* 0x0000640000000011 */
[----:B01----:R-:W-:Y:S01]  /*2c60*/  ENDCOLLECTIVE ;  /* 0x000000000000791b */ /* 0x003fe20003800000 */
.L_x_4190:
[----:B------:R-:W-:Y:S05]  /*2c70*/  BRA `(.L_x_4191) ;  /* 0xffffffe800587947 */ /* 0x000fea000383ffff */
.L_x_4192:
        /* <DEDUP_REMOVED lines=16> */
.L_x_12203:


//--------------------- .text._ZN4vllm3moe10topkGatingILi4ELi128ELi4ELi16ELi32ElfLNS0_11ScoringFuncE1EEEvPKT5_PKbPfiPT4_PiiiibPKf --------------------------
	.section	.text._ZN4vllm3moe10topkGatingILi4ELi128ELi4ELi16ELi32ElfLNS0_11ScoringFuncE1EEEvPKT5_PKbPfiPT4_PiiiibPKf,"ax",@progbits
	.align	128
        .global         _ZN4vllm3moe10topkGatingILi4ELi128ELi4ELi16ELi32ElfLNS0_11ScoringFuncE1EEEvPKT5_PKbPfiPT4_PiiiibPKf
        .type           _ZN4vllm3moe10topkGatingILi4ELi128ELi4ELi16ELi32ElfLNS0_11ScoringFuncE1EEEvPKT5_PKbPfiPT4_PiiiibPKf,@function
        .size           _ZN4vllm3moe10topkGatingILi4ELi128ELi4ELi16ELi32ElfLNS0_11ScoringFuncE1EEEvPKT5_PKbPfiPT4_PiiiibPKf,(.L_x_12204 - _ZN4vllm3moe10topkGatingILi4ELi128ELi4ELi16ELi32ElfLNS0_11ScoringFuncE1EEEvPKT5_PKbPfiPT4_PiiiibPKf)
        .other          _ZN4vllm3moe10topkGatingILi4ELi128ELi4ELi16ELi32ElfLNS0_11ScoringFuncE1EEEvPKT5_PKbPfiPT4_PiiiibPKf,@"STO_CUDA_ENTRY STV_DEFAULT"
_ZN4vllm3moe10topkGatingILi4ELi128ELi4ELi16ELi32ElfLNS0_11ScoringFuncE1EEEvPKT5_PKbPfiPT4_PiiiibPKf:
.text._ZN4vllm3moe10topkGatingILi4ELi128ELi4ELi16ELi32ElfLNS0_11ScoringFuncE1EEEvPKT5_PKbPfiPT4_PiiiibPKf:
        /* <DEDUP_REMOVED lines=31> */
[----:B------:R0:W5:Y:S01]  /*01f0*/  @P0 LDG.E R15, desc[UR6][R18.64+0xc] ;  /* 0x00000c06120f0981 */ /* 0x000162000c1e1900 */
[----:B------:R-:W-:-:S02]  /*0200*/  IMAD.MOV.U32 R22, RZ, RZ, RZ ;  /* 0x000000ffff167224 */ /* 0x000fc400078e00ff */
[----:B--2---:R-:W-:Y:S01]  /*0210*/  FMUL.FTZ R14, R9, -1.4426950216293334961 ;  /* 0xbfb8aa3b090e7820 */ /* 0x004fe20000410000 */
[----:B------:R-:W-:Y:S01]  /*0220*/  FMUL.FTZ R8, R8, -1.4426950216293334961 ;  /* 0xbfb8aa3b08087820 */ /* 0x000fe20000410000 */
[----:B-1----:R-:W-:Y:S01]  /*0230*/  FMUL.FTZ R7, R11, -1.4426950216293334961 ;  /* 0xbfb8aa3b0b077820 */ /* 0x002fe20000410000 */
[----:B------:R-:W-:-:S03]  /*0240*/  FMUL.FTZ R17, R10, -1.4426950216293334961 ;  /* 0xbfb8aa3b0a117820 */ /* 0x000fc60000410000 */
[----:B------:R-:W1:Y:S08]  /*0250*/  MUFU.EX2 R14, R14 ;  /* 0x0000000e000e7308 */ /* 0x000e700000000800 */
[----:B------:R-:W2:Y:S08]  /*0260*/  MUFU.EX2 R8, R8 ;  /* 0x0000000800087308 */ /* 0x000eb00000000800 */
[----:B------:R-:W0:Y:S01]  /*0270*/  MUFU.EX2 R7, R7 ;  /* 0x0000000700077308 */ /* 0x000e220000000800 */
[----:B-1----:R-:W-:Y:S01]  /*0280*/  FADD.FTZ R10, R14, 1 ;  /* 0x3f8000000e0a7421 */ /* 0x002fe20000010000 */
[----:B------:R-:W-:Y:S01]  /*0290*/  IMAD.MOV.U32 R14, RZ, RZ, 0x1 ;  /* 0x00000001ff0e7424 */ /* 0x000fe200078e00ff */
[----:B---3--:R-:W-:-:S04]  /*02a0*/  @P1 ISETP.NE.AND P2, PT, R6, RZ, PT ;  /* 0x000000ff0600120c */ /* 0x008fc80003f45270 */
[----:B------:R-:W-:Y:S01]  /*02b0*/  PRMT R6, R14, 0x7610, R6 ;  /* 0x000076100e067816 */ /* 0x000fe20000000006 */
[----:B------:R-:W1:Y:S01]  /*02c0*/  MUFU.EX2 R17, R17 ;  /* 0x0000001100117308 */ /* 0x000e620000000800 */
[----:B--2---:R-:W-:Y:S01]  /*02d0*/  FADD.FTZ R9, R8, 1 ;  /* 0x3f80000008097421 */ /* 0x004fe20000010000 */
[----:B------:R-:W-:-:S06]  /*02e0*/  IMAD.U32 R14, RZ, RZ, UR4 ;  /* 0x00000004ff0e7e24 */ /* 0x000fcc000f8e00ff */
[----:B------:R-:W2:Y:S01]  /*02f0*/  MUFU.RCP R10, R10 ;  /* 0x0000000a000a7308 */ /* 0x000ea20000001000 */
[----:B0-----:R-:W-:Y:S01]  /*0300*/  FADD.FTZ R18, R7, 1 ;  /* 0x3f80000007127421 */ /* 0x001fe20000010000 */
[----:B------:R-:W-:-:S04]  /*0310*/  @P1 SEL R7, RZ, 0x1, P2 ;  /* 0x00000001ff071807 */ /* 0x000fc80001000000 */
[----:B------:R-:W-:Y:S02]  /*0320*/  @P1 PRMT R6, R7, 0x7610, R6 ;  /* 0x0000761007061816 */ /* 0x000fe40000000006 */
[----:B------:R-:W0:Y:S01]  /*0330*/  MUFU.RCP R9, R9 ;  /* 0x0000000900097308 */ /* 0x000e220000001000 */
[----:B-1----:R-:W-:-:S07]  /*0340*/  FADD.FTZ R8, R17, 1 ;  /* 0x3f80000011087421 */ /* 0x002fce0000010000 */
[----:B------:R1:W3:Y:S01]  /*0350*/  MUFU.RCP R11, R8 ;  /* 0x00000008000b7308 */ /* 0x0002e20000001000 */
[----:B--2---:R-:W-:-:S07]  /*0360*/  FSETP.GEU.FTZ.AND P2, PT, |R10|, +INF , PT ;  /* 0x7f8000000a00780b */ /* 0x004fce0003f5e200 */
[----:B------:R-:W2:Y:S01]  /*0370*/  MUFU.RCP R18, R18 ;  /* 0x0000001200127308 */ /* 0x000ea20000001000 */
[----:B-1----:R-:W-:Y:S02]  /*0380*/  FSEL R8, R10, RZ, !P2 ;  /* 0x000000ff0a087208 */ /* 0x002fe40005000000 */
[----:B------:R-:W-:Y:S02]  /*0390*/  ISETP.GE.AND P2, PT, R14, 0x1, PT ;  /* 0x000000010e00780c */ /* 0x000fe40003f46270 */
[----:B0-----:R-:W-:Y:S02]  /*03a0*/  FSETP.GEU.FTZ.AND P1, PT, |R9|, +INF , PT ;  /* 0x7f8000000900780b */ /* 0x001fe40003f3e200 */
[----:B---3--:R-:W-:Y:S02]  /*03b0*/  FSETP.GEU.FTZ.AND P3, PT, |R11|, +INF , PT ;  /* 0x7f8000000b00780b */ /* 0x008fe40003f7e200 */
[----:B------:R-:W-:Y:S02]  /*03c0*/  FSEL R7, R9, RZ, !P1 ;  /* 0x000000ff09077208 */ /* 0x000fe40004800000 */
[----:B------:R-:W-:-:S03]  /*03d0*/  FSEL R9, R11, RZ, !P3 ;  /* 0x000000ff0b097208 */ /* 0x000fc60005800000 */
[----:B----4-:R-:W-:Y:S01]  /*03e0*/  @P0 FADD.FTZ R11, R7, R12 ;  /* 0x0000000c070b0221 */ /* 0x010fe20000010000 */
[----:B--2---:R-:W-:Y:S01]  /*03f0*/  FSETP.GEU.FTZ.AND P4, PT, |R18|, +INF , PT ;  /* 0x7f8000001200780b */ /* 0x004fe20003f9e200 */
[----:B-----5:R-:W-:Y:S01]  /*0400*/  @P0 FADD.FTZ R12, R8, R13 ;  /* 0x0000000d080c0221 */ /* 0x020fe20000010000 */
[----:B------:R-:W-:Y:S01]  /*0410*/  @P0 FADD.FTZ R13, R9, R16 ;  /* 0x00000010090d0221 */ /* 0x000fe20000010000 */
[----:B------:R-:W-:Y:S01]  /*0420*/  @!P0 IMAD.MOV.U32 R11, RZ, RZ, R7 ;  /* 0x000000ffff0b8224 */ /* 0x000fe200078e0007 */
[----:B------:R-:W-:Y:S01]  /*0430*/  FSEL R10, R18, RZ, !P4 ;  /* 0x000000ff120a7208 */ /* 0x000fe20006000000 */
        /* <DEDUP_REMOVED lines=16> */
.L_x_4201:
[----:B------:R-:W-:Y:S01]  /*0540*/  FSETP.GT.FTZ.AND P0, PT, R12, R11, PT ;  /* 0x0000000b0c00720b */ /* 0x000fe20003f14000 */
[----:B------:R-:W-:-:S03]  /*0550*/  UMOV UR4, 0xffffffff ;  /* 0xffffffff00047882 */ /* 0x000fc60000000000 */
[----:B------:R-:W-:Y:S02]  /*0560*/  FSEL R14, R12, R11, P0 ;  /* 0x0000000b0c0e7208 */ /* 0x000fe40000000000 */
[----:B------:R-:W-:Y:S02]  /*0570*/  SEL R15, RZ, 0x1, !P0 ;  /* 0x00000001ff0f7807 */ /* 0x000fe40004000000 */
[----:B------:R-:W-:-:S04]  /*0580*/  FSETP.GT.FTZ.AND P1, PT, R13, R14, PT ;  /* 0x0000000e0d00720b */ /* 0x000fc80003f34000 */
[----:B------:R-:W-:Y:S02]  /*0590*/  FSEL R17, R13, R14, P1 ;  /* 0x0000000e0d117208 */ /* 0x000fe40000800000 */
[----:B------:R-:W-:Y:S02]  /*05a0*/  FSEL R14, R8, R7, P0 ;  /* 0x00000007080e7208 */ /* 0x000fe40000000000 */
[----:B------:R-:W-:Y:S02]  /*05b0*/  SEL R16, R15, 0x2, !P1 ;  /* 0x000000020f107807 */ /* 0x000fe40004800000 */
[----:B------:R-:W-:Y:S02]  /*05c0*/  FSETP.GT.FTZ.AND P0, PT, R18, R17, PT ;  /* 0x000000111200720b */ /* 0x000fe40003f14000 */
[----:B------:R-:W-:Y:S02]  /*05d0*/  FSEL R15, R9, R14, P1 ;  /* 0x0000000e090f7208 */ /* 0x000fe40000800000 */
[----:B------:R-:W-:-:S02]  /*05e0*/  SEL R16, R16, 0x3, !P0 ;  /* 0x0000000310107807 */ /* 0x000fc40004000000 */
        /* <DEDUP_REMOVED lines=51> */
.L_x_4229:
[----:B-1----:R-:W-:Y:S01]  /*0920*/  FSETP.GEU.FTZ.AND P3, PT, R20, R21, PT ;  /* 0x000000151400720b */ /* 0x002fe20003f7e000 */
[----:B------:R-:W-:Y:S01]  /*0930*/  BSSY B1, `(.L_x_4196) ;  /* 0x000001d000017945 */ /* 0x000fe20003800000 */
[----:B------:R-:W-:-:S11]  /*0940*/  PLOP3.LUT P0, PT, PT, PT, PT, 0x80, 0x0 ;  /* 0x000000000000781c */ /* 0x000fd60003f0f070 */
[----:B------:R-:W-:Y:S01]  /*0950*/  @P3 FSETP.NEU.FTZ.AND P4, PT, R20, R21, PT ;  /* 0x000000151400320b */ /* 0x000fe20003f9d000 */
[----:B------:R-:W-:Y:S01]  /*0960*/  VIADD R21, R25, 0x1 ;  /* 0x0000000119157836 */ /* 0x000fe20000000000 */
        /* <DEDUP_REMOVED lines=8> */
[----:B------:R-:W-:Y:S02]  /*09f0*/  IMAD R25, R25, UR10, R4 ;  /* 0x0000000a19197c24 */ /* 0x000fe4000f8e0204 */
[----:B------:R-:W-:Y:S01]  /*0a00*/  FADD.FTZ R22, R22, R23 ;  /* 0x0000001716167221 */ /* 0x000fe20000010000 */
[----:B------:R-:W-:Y:S02]  /*0a10*/  ISETP.LT.AND P0, PT, R19, UR5, P0 ;  /* 0x0000000513007c0c */ /* 0x000fe40008701270 */
[----:B------:R-:W1:Y:S01]  /*0a20*/  LDC.64 R14, c[0x0][0x230] ;  /* 0x00008c00ff0e7b82 */ /* 0x000e620000000a00 */
[----:B0-----:R-:W-:Y:S01]  /*0a30*/  IMAD.WIDE R28, R27, 0x4, R16 ;  /* 0x000000041b1c7825 */ /* 0x001fe200078e0210 */
[----:B------:R-:W-:-:S03]  /*0a40*/  PRMT R17, R6, 0x9910, RZ ;  /* 0x0000991006117816 */ /* 0x000fc600000000ff */
[----:B------:R-:W-:Y:S01]  /*0a50*/  VIADD R16, R19, -UR9 ;  /* 0x8000000913107c36 */ /* 0x000fe20008000000 */
[----:B------:R0:W-:Y:S01]  /*0a60*/  STG.E desc[UR6][R28.64], R23 ;  /* 0x000000171c007986 */ /* 0x0001e2000c101906 */
[----:B------:R-:W-:Y:S01]  /*0a70*/  ISETP.NE.AND P0, PT, R17, RZ, P0 ;  /* 0x000000ff1100720c */ /* 0x000fe20000705270 */
[----:B-1----:R-:W-:Y:S02]  /*0a80*/  IMAD.WIDE R14, R27, 0x8, R14 ;  /* 0x000000081b0e7825 */ /* 0x002fe400078e020e */
[----:B------:R-:W-:Y:S02]  /*0a90*/  SHF.R.S32.HI R17, RZ, 0x1f, R16 ;  /* 0x0000001fff117819 */ /* 0x000fe40000011410 */
[----:B------:R-:W-:Y:S02]  /*0aa0*/  SEL R16, R16, 0x80, P0 ;  /* 0x0000008010107807 */ /* 0x000fe40000000000 */
[----:B------:R-:W-:Y:S01]  /*0ab0*/  SEL R17, R17, RZ, P0 ;  /* 0x000000ff11117207 */ /* 0x000fe20000000000 */
[----:B0-----:R-:W0:Y:S04]  /*0ac0*/  LDC.64 R28, c[0x0][0x238] ;  /* 0x00008e00ff1c7b82 */ /* 0x001e280000000a00 */
[----:B------:R1:W-:Y:S01]  /*0ad0*/  STG.E.64 desc[UR6][R14.64], R16 ;  /* 0x000000100e007986 */ /* 0x0003e2000c101b06 */
[----:B0-----:R-:W-:-:S05]  /*0ae0*/  IMAD.WIDE R28, R27, 0x4, R28 ;  /* 0x000000041b1c7825 */ /* 0x001fca00078e021c */
[----:B------:R1:W-:Y:S02]  /*0af0*/  STG.E desc[UR6][R28.64], R25 ;  /* 0x000000191c007986 */ /* 0x0003e4000c101906 */
.L_x_4197:
[----:B------:R-:W-:Y:S05]  /*0b00*/  BSYNC B1 ;  /* 0x0000000000017941 */ /* 0x000fea0003800000 */
.L_x_4196:
        /* <DEDUP_REMOVED lines=28> */
.L_x_4200:
[----:B------:R-:W-:Y:S05]  /*0cd0*/  BSYNC B1 ;  /* 0x0000000000017941 */ /* 0x000fea0003800000 */
.L_x_4199:
[----:B------:R-:W-:Y:S05]  /*0ce0*/  BRA `(.L_x_4201) ;  /* 0xfffffff800147947 */ /* 0x000fea000383ffff */
.L_x_4194:
[----:B------:R-:W-:Y:S01]  /*0cf0*/  IMAD.MOV.U32 R25, RZ, RZ, RZ ;  /* 0x000000ffff197224 */ /* 0x000fe200078e00ff */
[----:B------:R-:W-:Y:S01]  /*0d00*/  ULDC UR10, c[0x0][0x228] ;  /* 0x00008a00000a7ab9 */ /* 0x000fe20000000800 */
[----:B------:R-:W-:Y:S01]  /*0d10*/  ULDC UR11, c[0x0][0x240] ;  /* 0x00009000000b7ab9 */ /* 0x000fe20000000800 */
[----:B------:R-:W-:Y:S01]  /*0d20*/  ULDC UR5, c[0x0][0x248] ;  /* 0x0000920000057ab9 */ /* 0x000fe20000000800 */
[----:B------:R-:W-:-:S05]  /*0d30*/  ULDC.64 UR8, c[0x0][0x240] ;  /* 0x0000900000087ab9 */ /* 0x000fca0000000a00 */
.L_x_4207:
        /* <DEDUP_REMOVED lines=62> */
.L_x_4246:
        /* <DEDUP_REMOVED lines=24> */
[----:B0-----:R-:W-:Y:S02]  /*12a0*/  SHF.R.S32.HI R15, RZ, 0x1f, R26 ;  /* 0x0000001fff0f7819 */ /* 0x001fe4000001141a */
[----:B------:R-:W-:Y:S02]  /*12b0*/  SEL R14, R26, 0x80, P0 ;  /* 0x000000801a0e7807 */ /* 0x000fe40000000000 */
[----:B------:R-:W-:-:S05]  /*12c0*/  SEL R15, R15, RZ, P0 ;  /* 0x000000ff0f0f7207 */ /* 0x000fca0000000000 */
[----:B------:R0:W-:Y:S04]  /*12d0*/  STG.E.64 desc[UR6][R20.64], R14 ;  /* 0x0000000e14007986 */ /* 0x0001e8000c101b06 */
[----:B------:R0:W-:Y:S02]  /*12e0*/  STG.E desc[UR6][R16.64], R25 ;  /* 0x0000001910007986 */ /* 0x0001e4000c101906 */
.L_x_4204:
[----:B------:R-:W-:Y:S05]  /*12f0*/  BSYNC B1 ;  /* 0x0000000000017941 */ /* 0x000fea0003800000 */
.L_x_4203:
        /* <DEDUP_REMOVED lines=28> */
.L_x_4206:
[----:B------:R-:W-:Y:S05]  /*14c0*/  BSYNC B1 ;  /* 0x0000000000017941 */ /* 0x000fea0003800000 */
.L_x_4205:
[----:B------:R-:W-:Y:S05]  /*14d0*/  BRA `(.L_x_4207) ;  /* 0xfffffff800187947 */ /* 0x000fea000383ffff */
.L_x_4198:
[----:B------:R-:W-:Y:S05]  /*14e0*/  BSYNC B0 ;  /* 0x0000000000007941 */ /* 0x000fea0003800000 */
.L_x_4193:
[----:B------:R-:W-:Y:S01]  /*14f0*/  ULDC.U8 UR4, c[0x0][0x24c] ;  /* 0x0000930000047ab9 */ /* 0x000fe20000000000 */
[----:B------:R-:W-:Y:S01]  /*1500*/  LOP3.LUT P0, RZ, R2, 0x1f, RZ, 0xc0, !PT ;  /* 0x0000001f02ff7812 */ /* 0x000fe2000780c0ff */
[----:B------:R-:W-:-:S06]  /*1510*/  UPRMT UR4, UR4, 0x8880, URZ ;  /* 0x0000888004047896 */ /* 0x000fcc000800003f */
[----:B------:R-:W-:-:S13]  /*1520*/  ISETP.EQ.OR P0, PT, RZ, UR4, P0 ;  /* 0x00000004ff007c0c */ /* 0x000fda0008702670 */
[----:B------:R-:W-:Y:S05]  /*1530*/  @P0 EXIT ;  /* 0x000000000000094d */ /* 0x000fea0003800000 */
[----:B------:R-:W-:Y:S05]  /*1540*/  @!P2 EXIT ;  /* 0x000000000000a94d */ /* 0x000fea0003800000 */
[----:B------:R-:W-:Y:S01]  /*1550*/  VIADD R5, R14, 0xffffffff ;  /* 0xffffffff0e057836 */ /* 0x000fe20000000000 */
[C---:B------:R-:W-:Y:S01]  /*1560*/  FSETP.GT.FTZ.AND P0, PT, R22.reuse, RZ, PT ;  /* 0x000000ff1600720b */ /* 0x040fe20003f14000 */
[----:B------:R-:W-:Y:S01]  /*1570*/  BSSY B0, `(.L_x_4208) ;  /* 0x000001c000007945 */ /* 0x000fe20003800000 */
[----:B------:R-:W-:Y:S02]  /*1580*/  IMAD.MOV.U32 R11, RZ, RZ, RZ ;  /* 0x000000ffff0b7224 */ /* 0x000fe400078e00ff */
[----:B------:R-:W-:Y:S02]  /*1590*/  ISETP.GE.U32.AND P1, PT, R5, 0x3, PT ;  /* 0x000000030500780c */ /* 0x000fe40003f26070 */
[----:B------:R-:W-:Y:S02]  /*15a0*/  FSEL R22, R22, 1, P0 ;  /* 0x3f80000016167808 */ /* 0x000fe40000000000 */
[----:B------:R-:W-:-:S09]  /*15b0*/  LOP3.LUT R5, R14, 0x3, RZ, 0xc0, !PT ;  /* 0x000000030e057812 */ /* 0x000fd200078ec0ff */
[----:B------:R-:W-:Y:S05]  /*15c0*/  @!P1 BRA `(.L_x_4209) ;  /* 0x0000000000589947 */ /* 0x000fea0003800000 */
[----:B------:R-:W0:Y:S01]  /*15d0*/  LDC.64 R6, c[0x0][0x220] ;  /* 0x00008800ff067b82 */ /* 0x000e220000000a00 */
[----:B------:R1:W2:Y:S01]  /*15e0*/  MUFU.RCP R21, R22 ;  /* 0x0000001600157308 */ /* 0x0002a20000001000 */
[----:B------:R-:W-:Y:S02]  /*15f0*/  IMAD.IADD R10, R14, 0x1, -R5 ;  /* 0x000000010e0a7824 */ /* 0x000fe400078e0a05 */
[----:B------:R-:W-:-:S07]  /*1600*/  IMAD.MOV.U32 R11, RZ, RZ, RZ ;  /* 0x000000ffff0b7224 */ /* 0x000fce00078e00ff */
.L_x_4210:
        /* <DEDUP_REMOVED lines=18> */
.L_x_4209:
[----:B------:R-:W-:Y:S05]  /*1730*/  BSYNC B0 ;  /* 0x0000000000007941 */ /* 0x000fea0003800000 */
.L_x_4208:
[----:B------:R-:W-:-:S13]  /*1740*/  ISETP.NE.AND P0, PT, R5, RZ, PT ;  /* 0x000000ff0500720c */ /* 0x000fda0003f05270 */
[----:B------:R-:W-:Y:S05]  /*1750*/  @!P0 EXIT ;  /* 0x000000000000894d */ /* 0x000fea0003800000 */
[----:B------:R-:W0:Y:S01]  /*1760*/  LDC.64 R6, c[0x0][0x220] ;  /* 0x00008800ff067b82 */ /* 0x000e220000000a00 */
[----:B------:R-:W-:Y:S01]  /*1770*/  LEA.HI R3, R2, R3, RZ, 0x1b ;  /* 0x0000000302037211 */ /* 0x000fe200078fd8ff */
[----:B---3--:R2:W3:Y:S01]  /*1780*/  MUFU.RCP R13, R22 ;  /* 0x00000016000d7308 */ /* 0x0084e20000001000 */
[----:B------:R-:W-:Y:S03]  /*1790*/  BSSY B0, `(.L_x_4211) ;  /* 0x0000010000007945 */ /* 0x000fe60003800000 */
[----:B------:R-:W-:-:S04]  /*17a0*/  IMAD R3, R0, 0x4, R3 ;  /* 0x0000000400037824 */ /* 0x000fc800078e0203 */
[----:B------:R-:W-:-:S04]  /*17b0*/  IMAD R3, R3, R14, R11 ;  /* 0x0000000e03037224 */ /* 0x000fc800078e020b */
[----:B0-----:R-:W-:-:S04]  /*17c0*/  IMAD.WIDE R2, R3, 0x4, R6 ;  /* 0x0000000403027825 */ /* 0x001fc800078e0206 */
[----:B------:R-:W-:Y:S02]  /*17d0*/  IMAD.MOV.U32 R0, RZ, RZ, R2 ;  /* 0x000000ffff007224 */ /* 0x000fe400078e0002 */
[----:B--23--:R-:W-:-:S07]  /*17e0*/  IMAD.MOV.U32 R9, RZ, RZ, R3 ;  /* 0x000000ffff097224 */ /* 0x00cfce00078e0003 */
.L_x_4212:
        /* <DEDUP_REMOVED lines=11> */
.L_x_4211:
[----:B------:R-:W-:Y:S05]  /*18a0*/  EXIT ;  /* 0x000000000000794d */ /* 0x000fea0003800000 */
.L_x_4195:
        /* <DEDUP_REMOVED lines=8> */
.L_x_4214:
[----:B------:R-:W-:Y:S05]  /*1930*/  BSYNC B1 ;  /* 0x0000000000017941 */ /* 0x000fea0003800000 */
.L_x_4213:
        /* <DEDUP_REMOVED lines=9> */
.L_x_4215:
[----:B------:R-:W-:Y:S01]  /*19d0*/  FSETP.GEU.FTZ.AND P3, PT, R28, R23, PT ;  /* 0x000000171c00720b */ /* 0x000fe20003f7e000 */
[----:B------:R-:W-:Y:S02]  /*19e0*/  IMAD.MOV.U32 R17, RZ, RZ, R21 ;  /* 0x000000ffff117224 */ /* 0x000fe400078e0015 */
[----:B------:R-:W-:-:S10]  /*19f0*/  IMAD.MOV.U32 R27, RZ, RZ, R19 ;  /* 0x000000ffff1b7224 */ /* 0x000fd400078e0013 */
[----:B------:R-:W-:Y:S05]  /*1a00*/  WARPSYNC.COLLECTIVE R14, `(.L_x_4216) ;  /* 0x000000000e087348 */ /* 0x000fea0003c00000 */
[----:B------:R0:W1:Y:S02]  /*1a10*/  SHFL.BFLY P0, R19, R17, R16, R15 ;  /* 0x0c00001011137389 */ /* 0x000064000000000f */
[----:B01----:R-:W-:Y:S01]  /*1a20*/  ENDCOLLECTIVE ;  /* 0x000000000000791b */ /* 0x003fe20003800000 */
.L_x_4216:
        /* <DEDUP_REMOVED lines=11> */
.L_x_4217:
[----:B------:R-:W-:Y:S02]  /*1ae0*/  IMAD.MOV.U32 R17, RZ, RZ, R27 ;  /* 0x000000ffff117224 */ /* 0x000fe400078e001b */
[----:B------:R-:W-:-:S07]  /*1af0*/  IMAD.MOV.U32 R24, RZ, RZ, R19 ;  /* 0x000000ffff187224 */ /* 0x000fce00078e0013 */
[----:B------:R-:W-:Y:S05]  /*1b00*/  WARPSYNC.COLLECTIVE R14, `(.L_x_4218) ;  /* 0x000000000e087348 */ /* 0x000fea0003c00000 */
[----:B------:R0:W1:Y:S02]  /*1b10*/  SHFL.BFLY P0, R19, R17, R16, R15 ;  /* 0x0c00001011137389 */ /* 0x000064000000000f */
[----:B01----:R-:W-:Y:S01]  /*1b20*/  ENDCOLLECTIVE ;  /* 0x000000000000791b */ /* 0x003fe20003800000 */
.L_x_4218:
[----:B------:R-:W-:Y:S01]  /*1b30*/  FSETP.GEU.FTZ.AND P1, PT, R23, R24, PT ;  /* 0x000000181700720b */ /* 0x000fe20003f3e000 */
[----:B------:R-:W-:-:S12]  /*1b40*/  IMAD.MOV.U32 R17, RZ, RZ, R20 ;  /* 0x000000ffff117224 */ /* 0x000fd800078e0014 */
[----:B------:R-:W-:Y:S01]  /*1b50*/  @P1 FSETP.NEU.FTZ.AND P3, PT, R23, R24, PT ;  /* 0x000000181700120b */ /* 0x000fe20003f7d000 */
[----:B------:R-:W-:-:S12]  /*1b60*/  IMAD.MOV.U32 R28, RZ, RZ, R19 ;  /* 0x000000ffff1c7224 */ /* 0x000fd800078e0013 */
[----:B------:R-:W-:Y:S05]  /*1b70*/  WARPSYNC.COLLECTIVE R14, `(.L_x_4219) ;  /* 0x000000000e087348 */ /* 0x000fea0003c00000 */
[----:B------:R0:W1:Y:S02]  /*1b80*/  SHFL.BFLY P0, R19, R17, R16, R15 ;  /* 0x0c00001011137389 */ /* 0x000064000000000f */
[----:B01----:R-:W-:Y:S01]  /*1b90*/  ENDCOLLECTIVE ;  /* 0x000000000000791b */ /* 0x003fe20003800000 */
.L_x_4219:
        /* <DEDUP_REMOVED lines=12> */
.L_x_4220:
[----:B------:R-:W-:Y:S02]  /*1c60*/  IMAD.MOV.U32 R17, RZ, RZ, R26 ;  /* 0x000000ffff117224 */ /* 0x000fe400078e001a */
[----:B------:R-:W-:-:S07]  /*1c70*/  IMAD.MOV.U32 R24, RZ, RZ, R19 ;  /* 0x000000ffff187224 */ /* 0x000fce00078e0013 */
[----:B------:R-:W-:Y:S05]  /*1c80*/  WARPSYNC.COLLECTIVE R14, `(.L_x_4221) ;  /* 0x000000000e087348 */ /* 0x000fea0003c00000 */
[----:B------:R0:W1:Y:S02]  /*1c90*/  SHFL.BFLY P0, R19, R17, R16, R15 ;  /* 0x0c00001011137389 */ /* 0x000064000000000f */
[----:B01----:R-:W-:Y:S01]  /*1ca0*/  ENDCOLLECTIVE ;  /* 0x000000000000791b */ /* 0x003fe20003800000 */
.L_x_4221:
[----:B------:R-:W-:Y:S02]  /*1cb0*/  IMAD.MOV.U32 R17, RZ, RZ, R23 ;  /* 0x000000ffff117224 */ /* 0x000fe400078e0017 */
[----:B------:R-:W-:-:S07]  /*1cc0*/  IMAD.MOV.U32 R29, RZ, RZ, R19 ;  /* 0x000000ffff1d7224 */ /* 0x000fce00078e0013 */
[----:B------:R-:W-:Y:S05]  /*1cd0*/  WARPSYNC.COLLECTIVE R14, `(.L_x_4222) ;  /* 0x000000000e087348 */ /* 0x000fea0003c00000 */
[----:B------:R0:W1:Y:S02]  /*1ce0*/  SHFL.BFLY P0, R19, R17, R16, R15 ;  /* 0x0c00001011137389 */ /* 0x000064000000000f */
[----:B01----:R-:W-:Y:S01]  /*1cf0*/  ENDCOLLECTIVE ;  /* 0x000000000000791b */ /* 0x003fe20003800000 */
.L_x_4222:
        /* <DEDUP_REMOVED lines=12> */
.L_x_4223:
[----:B------:R-:W-:Y:S02]  /*1dc0*/  IMAD.MOV.U32 R17, RZ, RZ, R29 ;  /* 0x000000ffff117224 */ /* 0x000fe400078e001d */
[----:B------:R-:W-:-:S07]  /*1dd0*/  IMAD.MOV.U32 R20, RZ, RZ, R19 ;  /* 0x000000ffff147224 */ /* 0x000fce00078e0013 */
[----:B------:R-:W-:Y:S05]  /*1de0*/  WARPSYNC.COLLECTIVE R14, `(.L_x_4224) ;  /* 0x000000000e087348 */ /* 0x000fea0003c00000 */
[----:B------:R0:W1:Y:S02]  /*1df0*/  SHFL.BFLY P0, R19, R17, R16, R15 ;  /* 0x0c00001011137389 */ /* 0x000064000000000f */
[----:B01----:R-:W-:Y:S01]  /*1e00*/  ENDCOLLECTIVE ;  /* 0x000000000000791b */ /* 0x003fe20003800000 */
.L_x_4224:
[----:B------:R-:W-:Y:S01]  /*1e10*/  FSETP.GEU.FTZ.AND P3, PT, R21, R20, PT ;  /* 0x000000141500720b */ /* 0x000fe20003f7e000 */
[----:B------:R-:W-:-:S12]  /*1e20*/  IMAD.MOV.U32 R17, RZ, RZ, R23 ;  /* 0x000000ffff117224 */ /* 0x000fd800078e0017 */
[----:B------:R-:W-:Y:S01]  /*1e30*/  @P3 FSETP.NEU.FTZ.AND P1, PT, R21, R20, PT ;  /* 0x000000141500320b */ /* 0x000fe20003f3d000 */
[----:B------:R-:W-:-:S12]  /*1e40*/  IMAD.MOV.U32 R24, RZ, RZ, R19 ;  /* 0x000000ffff187224 */ /* 0x000fd800078e0013 */
[----:B------:R-:W-:Y:S05]  /*1e50*/  WARPSYNC.COLLECTIVE R14, `(.L_x_4225) ;  /* 0x000000000e087348 */ /* 0x000fea0003c00000 */
[----:B------:R0:W1:Y:S02]  /*1e60*/  SHFL.BFLY P0, R19, R17, R16, R15 ;  /* 0x0c00001011137389 */ /* 0x000064000000000f */
[----:B01----:R-:W-:Y:S01]  /*1e70*/  ENDCOLLECTIVE ;  /* 0x000000000000791b */ /* 0x003fe20003800000 */
.L_x_4225:
        /* <DEDUP_REMOVED lines=11> */
.L_x_4226:
[----:B------:R-:W-:Y:S02]  /*1f30*/  IMAD.MOV.U32 R17, RZ, RZ, R24 ;  /* 0x000000ffff117224 */ /* 0x000fe400078e0018 */
[----:B------:R-:W-:-:S07]  /*1f40*/  IMAD.MOV.U32 R21, RZ, RZ, R19 ;  /* 0x000000ffff157224 */ /* 0x000fce00078e0013 */
[----:B------:R-:W-:Y:S05]  /*1f50*/  WARPSYNC.COLLECTIVE R14, `(.L_x_4227) ;  /* 0x000000000e087348 */ /* 0x000fea0003c00000 */
[----:B------:R0:W1:Y:S02]  /*1f60*/  SHFL.BFLY P0, R19, R17, R16, R15 ;  /* 0x0c00001011137389 */ /* 0x000064000000000f */
[----:B01----:R-:W-:Y:S01]  /*1f70*/  ENDCOLLECTIVE ;  /* 0x000000000000791b */ /* 0x003fe20003800000 */
.L_x_4227:
[----:B------:R-:W-:Y:S02]  /*1f80*/  IMAD.MOV.U32 R17, RZ, RZ, R26 ;  /* 0x000000ffff117224 */ /* 0x000fe400078e001a */
[----:B------:R-:W-:-:S07]  /*1f90*/  IMAD.MOV.U32 R23, RZ, RZ, R19 ;  /* 0x000000ffff177224 */ /* 0x000fce00078e0013 */
[----:B------:R-:W-:Y:S05]  /*1fa0*/  WARPSYNC.COLLECTIVE R14, `(.L_x_4228) ;  /* 0x000000000e087348 */ /* 0x000fea0003c00000 */
[----:B------:R0:W1:Y:S02]  /*1fb0*/  SHFL.BFLY P0, R19, R17, R16, R15 ;  /* 0x0c00001011137389 */ /* 0x000064000000000f */
[----:B01----:R-:W-:Y:S01]  /*1fc0*/  ENDCOLLECTIVE ;  /* 0x000000000000791b */ /* 0x003fe20003800000 */
.L_x_4228:
[----:B------:R-:W-:Y:S05]  /*1fd0*/  BRA `(.L_x_4229) ;  /* 0xffffffe800507947 */ /* 0x000fea000383ffff */
.L_x_4202:
        /* <DEDUP_REMOVED lines=8> */
.L_x_4231:
[----:B------:R-:W-:Y:S05]  /*2060*/  BSYNC B1 ;  /* 0x0000000000017941 */ /* 0x000fea0003800000 */
.L_x_4230:
        /* <DEDUP_REMOVED lines=9> */
.L_x_4232:
[----:B------:R-:W-:Y:S01]  /*2100*/  FSETP.GEU.FTZ.AND P3, PT, R28, R23, PT ;  /* 0x000000171c00720b */ /* 0x000fe20003f7e000 */
[----:B------:R-:W-:Y:S02]  /*2110*/  IMAD.MOV.U32 R17, RZ, RZ, R21 ;  /* 0x000000ffff117224 */ /* 0x000fe400078e0015 */
[----:B------:R-:W-:-:S10]  /*2120*/  IMAD.MOV.U32 R27, RZ, RZ, R19 ;  /* 0x000000ffff1b7224 */ /* 0x000fd400078e0013 */
[----:B------:R-:W-:Y:S05]  /*2130*/  WARPSYNC.COLLECTIVE R14, `(.L_x_4233) ;  /* 0x000000000e087348 */ /* 0x000fea0003c00000 */
[----:B------:R0:W1:Y:S02]  /*2140*/  SHFL.BFLY P0, R19, R17, R16, R15 ;  /* 0x0c00001011137389 */ /* 0x000064000000000f */
[----:B01----:R-:W-:Y:S01]  /*2150*/  ENDCOLLECTIVE ;  /* 0x000000000000791b */ /* 0x003fe20003800000 */
.L_x_4233:
        /* <DEDUP_REMOVED lines=11> */
.L_x_4234:
[----:B------:R-:W-:Y:S02]  /*2210*/  IMAD.MOV.U32 R17, RZ, RZ, R27 ;  /* 0x000000ffff117224 */ /* 0x000fe400078e001b */
[----:B------:R-:W-:-:S07]  /*2220*/  IMAD.MOV.U32 R24, RZ, RZ, R19 ;  /* 0x000000ffff187224 */ /* 0x000fce00078e0013 */
[----:B------:R-:W-:Y:S05]  /*2230*/  WARPSYNC.COLLECTIVE R14, `(.L_x_4235) ;  /* 0x000000000e087348 */ /* 0x000fea0003c00000 */
[----:B------:R0:W1:Y:S02]  /*2240*/  SHFL.BFLY P0, R19, R17, R16, R15 ;  /* 0x0c00001011137389 */ /* 0x000064000000000f */
[----:B01----:R-:W-:Y:S01]  /*2250*/  ENDCOLLECTIVE ;  /* 0x000000000000791b */ /* 0x003fe20003800000 */
.L_x_4235:
[----:B------:R-:W-:Y:S01]  /*2260*/  FSETP.GEU.FTZ.AND P1, PT, R23, R24, PT ;  /* 0x000000181700720b */ /* 0x000fe20003f3e000 */
[----:B------:R-:W-:-:S12]  /*2270*/  IMAD.MOV.U32 R17, RZ, RZ, R20 ;  /* 0x000000ffff117224 */ /* 0x000fd800078e0014 */
[----:B------:R-:W-:Y:S01]  /*2280*/  @P1 FSETP.NEU.FTZ.AND P3, PT, R23, R24, PT ;  /* 0x000000181700120b */ /* 0x000fe20003f7d000 */
[----:B------:R-:W-:-:S12]  /*2290*/  IMAD.MOV.U32 R28, RZ, RZ, R19 ;  /* 0x000000ffff1c7224 */ /* 0x000fd800078e0013 */
[----:B------:R-:W-:Y:S05]  /*22a0*/  WARPSYNC.COLLECTIVE R14, `(.L_x_4236) ;  /* 0x000000000e087348 */ /* 0x000fea0003c00000 */
[----:B------:R0:W1:Y:S02]  /*22b0*/  SHFL.BFLY P0, R19, R17, R16, R15 ;  /* 0x0c00001011137389 */ /* 0x000064000000000f */
[----:B01----:R-:W-:Y:S01]  /*22c0*/  ENDCOLLECTIVE ;  /* 0x000000000000791b */ /* 0x003fe20003800000 */
.L_x_4236:
        /* <DEDUP_REMOVED lines=12> */
.L_x_4237:
[----:B------:R-:W-:Y:S02]  /*2390*/  IMAD.MOV.U32 R17, RZ, RZ, R26 ;  /* 0x000000ffff117224 */ /* 0x000fe400078e001a */
[----:B------:R-:W-:-:S07]  /*23a0*/  IMAD.MOV.U32 R24, RZ, RZ, R19 ;  /* 0x000000ffff187224 */ /* 0x000fce00078e0013 */
[----:B------:R-:W-:Y:S05]  /*23b0*/  WARPSYNC.COLLECTIVE R14, `(.L_x_4238) ;  /* 0x000000000e087348 */ /* 0x000fea0003c00000 */
[----:B------:R0:W1:Y:S02]  /*23c0*/  SHFL.BFLY P0, R19, R17, R16, R15 ;  /* 0x0c00001011137389 */ /* 0x000064000000000f */
[----:B01----:R-:W-:Y:S01]  /*23d0*/  ENDCOLLECTIVE ;  /* 0x000000000000791b */ /* 0x003fe20003800000 */
.L_x_4238:
[----:B------:R-:W-:Y:S02]  /*23e0*/  IMAD.MOV.U32 R17, RZ, RZ, R23 ;  /* 0x000000ffff117224 */ /* 0x000fe400078e0017 */
[----:B------:R-:W-:-:S07]  /*23f0*/  IMAD.MOV.U32 R29, RZ, RZ, R19 ;  /* 0x000000ffff1d7224 */ /* 0x000fce00078e0013 */
[----:B------:R-:W-:Y:S05]  /*2400*/  WARPSYNC.COLLECTIVE R14, `(.L_x_4239) ;  /* 0x000000000e087348 */ /* 0x000fea0003c00000 */
[----:B------:R0:W1:Y:S02]  /*2410*/  SHFL.BFLY P0, R19, R17, R16, R15 ;  /* 0x0c00001011137389 */ /* 0x000064000000000f */
[----:B01----:R-:W-:Y:S01]  /*2420*/  ENDCOLLECTIVE ;  /* 0x000000000000791b */ /* 0x003fe20003800000 */
.L_x_4239:
        /* <DEDUP_REMOVED lines=12> */
.L_x_4240:
[----:B------:R-:W-:Y:S02]  /*24f0*/  IMAD.MOV.U32 R17, RZ, RZ, R29 ;  /* 0x000000ffff117224 */ /* 0x000fe400078e001d */
[----:B------:R-:W-:-:S07]  /*2500*/  IMAD.MOV.U32 R20, RZ, RZ, R19 ;  /* 0x000000ffff147224 */ /* 0x000fce00078e0013 */
[----:B------:R-:W-:Y:S05]  /*2510*/  WARPSYNC.COLLECTIVE R14, `(.L_x_4241) ;  /* 0x000000000e087348 */ /* 0x000fea0003c00000 */
[----:B------:R0:W1:Y:S02]  /*2520*/  SHFL.BFLY P0, R19, R17, R16, R15 ;  /* 0x0c00001011137389 */ /* 0x000064000000000f */
[----:B01----:R-:W-:Y:S01]  /*2530*/  ENDCOLLECTIVE ;  /* 0x000000000000791b */ /* 0x003fe20003800000 */
.L_x_4241:
[----:B------:R-:W-:Y:S01]  /*2540*/  FSETP.GEU.FTZ.AND P3, PT, R21, R20, PT ;  /* 0x000000141500720b */ /* 0x000fe20003f7e000 */
[----:B------:R-:W-:-:S12]  /*2550*/  IMAD.MOV.U32 R17, RZ, RZ, R23 ;  /* 0x000000ffff117224 */ /* 0x000fd800078e0017 */
[----:B------:R-:W-:Y:S01]  /*2560*/  @P3 FSETP.NEU.FTZ.AND P1, PT, R21, R20, PT ;  /* 0x000000141500320b */ /* 0x000fe20003f3d000 */
[----:B------:R-:W-:-:S12]  /*2570*/  IMAD.MOV.U32 R28, RZ, RZ, R19 ;  /* 0x000000ffff1c7224 */ /* 0x000fd800078e0013 */
[----:B------:R-:W-:Y:S05]  /*2580*/  WARPSYNC.COLLECTIVE R14, `(.L_x_4242) ;  /* 0x000000000e087348 */ /* 0x000fea0003c00000 */
[----:B------:R0:W1:Y:S02]  /*2590*/  SHFL.BFLY P0, R19, R17, R16, R15 ;  /* 0x0c00001011137389 */ /* 0x000064000000000f */
[----:B01----:R-:W-:Y:S01]  /*25a0*/  ENDCOLLECTIVE ;  /* 0x000000000000791b */ /* 0x003fe20003800000 */
.L_x_4242:
        /* <DEDUP_REMOVED lines=11> */
.L_x_4243:
[----:B------:R-:W-:Y:S02]  /*2660*/  IMAD.MOV.U32 R17, RZ, RZ, R20 ;  /* 0x000000ffff117224 */ /* 0x000fe400078e0014 */
[----:B------:R-:W-:-:S07]  /*2670*/  IMAD.MOV.U32 R23, RZ, RZ, R19 ;  /* 0x000000ffff177224 */ /* 0x000fce00078e0013 */
[----:B------:R-:W-:Y:S05]  /*2680*/  WARPSYNC.COLLECTIVE R14, `(.L_x_4244) ;  /* 0x000000000e087348 */ /* 0x000fea0003c00000 */
[----:B------:R0:W1:Y:S02]  /*2690*/  SHFL.BFLY P0, R19, R17, R16, R15 ;  /* 0x0c00001011137389 */ /* 0x000064000000000f */
[----:B01----:R-:W-:Y:S01]  /*26a0*/  ENDCOLLECTIVE ;  /* 0x000000000000791b */ /* 0x003fe20003800000 */
.L_x_4244:
[----:B------:R-:W-:Y:S02]  /*26b0*/  IMAD.MOV.U32 R17, RZ, RZ, R21 ;  /* 0x000000ffff117224 */ /* 0x000fe400078e0015 */
[----:B------:R-:W-:-:S07]  /*26c0*/  IMAD.MOV.U32 R27, RZ, RZ, R19 ;  /* 0x000000ffff1b7224 */ /* 0x000fce00078e0013 */
[----:B------:R-:W-:Y:S05]  /*26d0*/  WARPSYNC.COLLECTIVE R14, `(.L_x_4245) ;  /* 0x000000000e087348 */ /* 0x000fea0003c00000 */
[----:B------:R0:W1:Y:S02]  /*26e0*/  SHFL.BFLY P0, R19, R17, R16, R15 ;  /* 0x0c00001011137389 */ /* 0x000064000000000f */
[----:B01----:R-:W-:Y:S01]  /*26f0*/  ENDCOLLECTIVE ;  /* 0x000000000000791b */ /* 0x003fe20003800000 */
.L_x_4245:
[----:B------:R-:W-:Y:S01]  /*2700*/  IMAD.MOV.U32 R26, RZ, RZ, R19 ;  /* 0x000000ffff1a7224 */ /* 0x000fe200078e0013 */
[----:B------:R-:W-:Y:S06]  /*2710*/  BRA `(.L_x_4246) ;  /* 0xffffffe800807947 */ /* 0x000fec000383ffff */
.L_x_4247:
        /* <DEDUP_REMOVED lines=14> */
.L_x_12204:


//--------------------- .text._ZN4vllm3moe10topkGatingILi4ELi64ELi4ELi16ELi32ElfLNS0_11ScoringFuncE1EEEvPKT5_PKbPfiPT4_PiiiibPKf --------------------------
	.section	.text._ZN4vllm3moe10topkGatingILi4ELi64ELi4ELi16ELi32ElfLNS0_11ScoringFuncE1EEEvPKT5_PKbPfiPT4_PiiiibPKf,"ax",@progbits
	.align	128
        .global         _ZN4vllm3moe10topkGatingILi4ELi64ELi4ELi16ELi32ElfLNS0_11ScoringFuncE1EEEvPKT5_PKbPfiPT4_PiiiibPKf
        .type           _ZN4vllm3moe10topkGatingILi4ELi64ELi4ELi16ELi32ElfLNS0_11ScoringFuncE1EEEvPKT5_PKbPfiPT4_PiiiibPKf,@function
        .size           _ZN4vllm3moe10topkGatingILi4ELi64ELi4ELi16ELi32ElfLNS0_11ScoringFuncE1EEEvPKT5_PKbPfiPT4_PiiiibPKf,(.L_x_12205 - _ZN4vllm3moe10topkGatingILi4ELi64ELi4ELi16ELi32ElfLNS0_11ScoringFuncE1EEEvPKT5_PKbPfiPT4_PiiiibPKf)
        .other          _ZN4vllm3moe10topkGatingILi4ELi64ELi4ELi16ELi32ElfLNS0_11ScoringFuncE1EEEvPKT5_PKbPfiPT4_PiiiibPKf,@"STO_CUDA_ENTRY STV_DEFAULT"
_ZN4vllm3moe10topkGatingILi4ELi64ELi4ELi16ELi32ElfLNS0_11ScoringFuncE1EEEvPKT5_PKbPfiPT4_PiiiibPKf:
.text._ZN4vllm3moe10topkGatingILi4ELi64ELi4ELi16ELi32ElfLNS0_11ScoringFuncE1EEEvPKT5_PKbPfiPT4_PiiiibPKf:
[----:B------:R-:W-:Y:S01]  /*0000*/  LDC R1, c[0x0][0x28] ;  /* 0x00000a00ff017b82 */ /* 0x000fe20000000800 */
[----:B------:R-:W0:Y:S01]  /*0010*/  S2R R2, SR_TID.Y ;  /* 0x0000000000027919 */ /* 0x000e220000002200 */
[----:B------:R-:W-:Y:S01]  /*0020*/  ULDC UR4, c[0x0][0x228] ;  /* 0x00008a0000047ab9 */ /* 0x000fe20000000800 */
[----:B------:R-:W1:Y:S01]  /*0030*/  S2R R7, SR_CTAID.X ;  /* 0x0000000000077919 */ /* 0x000e620000002500 */
[----:B------:R-:W2:Y:S01]  /*0040*/  S2R R0, SR_TID.X ;  /* 0x0000000000007919 */ /* 0x000ea20000002100 */
[----:B0-----:R-:W-:-:S04]  /*0050*/  IMAD.SHL.U32 R2, R2, 0x2, RZ ;  /* 0x0000000202027824 */ /* 0x001fc800078e00ff */
[----:B-1----:R-:W-:-:S05]  /*0060*/  IMAD R3, R7, 0x8, R2 ;  /* 0x0000000807037824 */ /* 0x002fca00078e0202 */
[----:B--2---:R-:W-:-:S04]  /*0070*/  LEA.HI R3, R0, R3, RZ, 0x1c ;  /* 0x0000000300037211 */ /* 0x004fc800078fe0ff */
        /* <DEDUP_REMOVED lines=19> */
[----:B------:R-:W3:Y:S01]  /*01b0*/  @P1 LDG.E.U8 R5, desc[UR6][R20.64] ;  /* 0x0000000614051981 */ /* 0x000ee2000c1e1100 */
[----:B0-----:R-:W-:-:S05]  /*01c0*/  @P0 IMAD.WIDE.U32 R18, R4, 0x4, R18 ;  /* 0x0000000404120825 */ /* 0x001fca00078e0012 */
[----:B------:R-:W4:Y:S04]  /*01d0*/  @P0 LDG.E R17, desc[UR6][R18.64] ;  /* 0x0000000612110981 */ /* 0x000f28000c1e1900 */
[----:B------:R-:W5:Y:S04]  /*01e0*/  @P0 LDG.E R12, desc[UR6][R18.64+0x4] ;  /* 0x00000406120c0981 */ /* 0x000f68000c1e1900 */
[----:B------:R-:W5:Y:S04]  /*01f0*/  @P0 LDG.E R13, desc[UR6][R18.64+0x8] ;  /* 0x00000806120d0981 */ /* 0x000f68000c1e1900 */
[----:B------:R-:W5:Y:S01]  /*0200*/  @P0 LDG.E R15, desc[UR6][R18.64+0xc] ;  /* 0x00000c06120f0981 */ /* 0x000f62000c1e1900 */
[----:B------:R-:W-:-:S02]  /*0210*/  IMAD.SHL.U32 R7, R7, 0x8, RZ ;  /* 0x0000000807077824 */ /* 0x000fc400078e00ff */
[----:B------:R-:W-:Y:S02]  /*0220*/  IMAD.MOV.U32 R22, RZ, RZ, RZ ;  /* 0x000000ffff167224 */ /* 0x000fe400078e00ff */
[----:B--2---:R-:W-:Y:S01]  /*0230*/  FMUL.FTZ R8, R8, -1.4426950216293334961 ;  /* 0xbfb8aa3b08087820 */ /* 0x004fe20000410000 */
[----:B------:R-:W-:Y:S01]  /*0240*/  FMUL.FTZ R6, R9, -1.4426950216293334961 ;  /* 0xbfb8aa3b09067820 */ /* 0x000fe20000410000 */
[----:B------:R-:W-:Y:S01]  /*0250*/  FMUL.FTZ R14, R10, -1.4426950216293334961 ;  /* 0xbfb8aa3b0a0e7820 */ /* 0x000fe20000410000 */
[----:B------:R-:W-:-:S03]  /*0260*/  FMUL.FTZ R11, R11, -1.4426950216293334961 ;  /* 0xbfb8aa3b0b0b7820 */ /* 0x000fc60000410000 */
[----:B------:R-:W0:Y:S08]  /*0270*/  MUFU.EX2 R8, R8 ;  /* 0x0000000800087308 */ /* 0x000e300000000800 */
[----:B------:R-:W1:Y:S08]  /*0280*/  MUFU.EX2 R6, R6 ;  /* 0x0000000600067308 */ /* 0x000e700000000800 */
[----:B------:R-:W2:Y:S01]  /*0290*/  MUFU.EX2 R14, R14 ;  /* 0x0000000e000e7308 */ /* 0x000ea20000000800 */
[----:B0-----:R-:W-:Y:S01]  /*02a0*/  FADD.FTZ R9, R8, 1 ;  /* 0x3f80000008097421 */ /* 0x001fe20000010000 */
[----:B---3--:R-:W-:-:S06]  /*02b0*/  @P1 ISETP.NE.AND P2, PT, R5, RZ, PT ;  /* 0x000000ff0500120c */ /* 0x008fcc0003f45270 */
[----:B------:R-:W0:Y:S01]  /*02c0*/  MUFU.EX2 R11, R11 ;  /* 0x0000000b000b7308 */ /* 0x000e220000000800 */
[----:B-1----:R-:W-:Y:S01]  /*02d0*/  FADD.FTZ R10, R6, 1 ;  /* 0x3f800000060a7421 */ /* 0x002fe20000010000 */
[----:B------:R-:W-:-:S05]  /*02e0*/  IMAD.MOV.U32 R6, RZ, RZ, 0x1 ;  /* 0x00000001ff067424 */ /* 0x000fca00078e00ff */
[----:B------:R-:W-:Y:S01]  /*02f0*/  PRMT R5, R6, 0x7610, R5 ;  /* 0x0000761006057816 */ /* 0x000fe20000000005 */
[----:B------:R-:W1:Y:S01]  /*0300*/  MUFU.RCP R9, R9 ;  /* 0x0000000900097308 */ /* 0x000e620000001000 */
[----:B--2---:R-:W-:Y:S01]  /*0310*/  FADD.FTZ R8, R14, 1 ;  /* 0x3f8000000e087421 */ /* 0x004fe20000010000 */
[----:B------:R-:W-:Y:S01]  /*0320*/  @P1 SEL R6, RZ, 0x1, P2 ;  /* 0x00000001ff061807 */ /* 0x000fe20001000000 */
[----:B------:R-:W-:-:S03]  /*0330*/  IMAD.U32 R14, RZ, RZ, UR4 ;  /* 0x00000004ff0e7e24 */ /* 0x000fc6000f8e00ff */
[----:B------:R-:W-:Y:S02]  /*0340*/  @P1 PRMT R5, R6, 0x7610, R5 ;  /* 0x0000761006051816 */ /* 0x000fe40000000005 */
[----:B------:R-:W2:Y:S01]  /*0350*/  MUFU.RCP R10, R10 ;  /* 0x0000000a000a7308 */ /* 0x000ea20000001000 */
[----:B0-----:R-:W-:-:S07]  /*0360*/  FADD.FTZ R16, R11, 1 ;  /* 0x3f8000000b107421 */ /* 0x001fce0000010000 */
[----:B------:R-:W0:Y:S01]  /*0370*/  MUFU.RCP R8, R8 ;  /* 0x0000000800087308 */ /* 0x000e220000001000 */
[----:B-1----:R-:W-:-:S04]  /*0380*/  FSETP.GEU.FTZ.AND P1, PT, |R9|, +INF , PT ;  /* 0x7f8000000900780b */ /* 0x002fc80003f3e200 */
[----:B------:R-:W-:-:S03]  /*0390*/  FSEL R6, R9, RZ, !P1 ;  /* 0x000000ff09067208 */ /* 0x000fc60004800000 */
[----:B------:R-:W1:Y:S01]  /*03a0*/  MUFU.RCP R16, R16 ;  /* 0x0000001000107308 */ /* 0x000e620000001000 */
[----:B--2---:R-:W-:Y:S01]  /*03b0*/  FSETP.GEU.FTZ.AND P2, PT, |R10|, +INF , PT ;  /* 0x7f8000000a00780b */ /* 0x004fe20003f5e200 */
[----:B----4-:R-:W-:Y:S01]  /*03c0*/  @P0 FADD.FTZ R11, R6, R17 ;  /* 0x00000011060b0221 */ /* 0x010fe20000010000 */
[----:B------:R-:W-:Y:S02]  /*03d0*/  @!P0 IMAD.MOV.U32 R11, RZ, RZ, R6 ;  /* 0x000000ffff0b8224 */ /* 0x000fe400078e0006 */
[----:B------:R-:W-:Y:S02]  /*03e0*/  FSEL R9, R10, RZ, !P2 ;  /* 0x000000ff0a097208 */ /* 0x000fe40005000000 */
[----:B------:R-:W-:Y:S02]  /*03f0*/  ISETP.GE.AND P2, PT, R14, 0x1, PT ;  /* 0x000000010e00780c */ /* 0x000fe40003f46270 */
[----:B0-----:R-:W-:Y:S01]  /*0400*/  FSETP.GEU.FTZ.AND P3, PT, |R8|, +INF , PT ;  /* 0x7f8000000800780b */ /* 0x001fe20003f7e200 */
[----:B-----5:R-:W-:Y:S01]  /*0410*/  @P0 FADD.FTZ R12, R9, R12 ;  /* 0x0000000c090c0221 */ /* 0x020fe20000010000 */
[----:B------:R-:W-:-:S02]  /*0420*/  @!P0 IMAD.MOV.U32 R12, RZ, RZ, R9 ;  /* 0x000000ffff0c8224 */ /* 0x000fc400078e0009 */
[----:B------:R-:W-:Y:S02]  /*0430*/  FSEL R8, R8, RZ, !P3 ;  /* 0x000000ff08087208 */ /* 0x000fe40005800000 */
[----:B-1----:R-:W-:-:S03]  /*0440*/  FSETP.GEU.FTZ.AND P4, PT, |R16|, +INF , PT ;  /* 0x7f8000001000780b */ /* 0x002fc60003f9e200 */
[----:B------:R-:W-:Y:S01]  /*0450*/  @P0 FADD.FTZ R13, R8, R13 ;  /* 0x0000000d080d0221 */ /* 0x000fe20000010000 */
[----:B------:R-:W-:Y:S01]  /*0460*/  @!P0 IMAD.MOV.U32 R13, RZ, RZ, R8 ;  /* 0x000000ffff0d8224 */ /* 0x000fe200078e0008 */
[----:B------:R-:W-:-:S05]  /*0470*/  FSEL R10, R16, RZ, !P4 ;  /* 0x000000ff100a7208 */ /* 0x000fca0006000000 */
        /* <DEDUP_REMOVED lines=14> */
.L_x_4256:
[----:B------:R-:W-:Y:S01]  /*0560*/  FSETP.GT.FTZ.AND P0, PT, R12, R11, PT ;  /* 0x0000000b0c00720b */ /* 0x000fe20003f14000 */
[----:B------:R-:W-:-:S03]  /*0570*/  UMOV UR4, 0xffffffff ;  /* 0xffffffff00047882 */ /* 0x000fc60000000000 */
[----:B------:R-:W-:Y:S02]  /*0580*/  FSEL R14, R12, R11, P0 ;  /* 0x0000000b0c0e7208 */ /* 0x000fe40000000000 */
[----:B------:R-:W-:Y:S02]  /*0590*/  SEL R16, RZ, 0x1, !P0 ;  /* 0x00000001ff107807 */ /* 0x000fe40004000000 */
[----:B------:R-:W-:Y:S02]  /*05a0*/  FSETP.GT.FTZ.AND P1, PT, R13, R14, PT ;  /* 0x0000000e0d00720b */ /* 0x000fe40003f34000 */
        /* <DEDUP_REMOVED lines=43> */
[----:B------:R0:W1:Y:S01]  /*0860*/  SHFL.BFLY PT, R19, R25, 0x1, 0x101f ;  /* 0x0c301f0019137f89 */ /* 0x00006200000e0000 */
[----:B------:R-:W-:-:S03]  /*0870*/  PLOP3.LUT P0, PT, PT, PT, PT, 0x80, 0x0 ;  /* 0x000000000000781c */ /* 0x000fc60003f0f070 */
[----:B------:R0:W2:Y:S04]  /*0880*/  SHFL.BFLY PT, R27, R23, 0x1, 0x101f ;  /* 0x0c301f00171b7f89 */ /* 0x0000a800000e0000 */
[----:B------:R0:W3:Y:S06]  /*0890*/  SHFL.BFLY PT, R29, R26, 0x1, 0x101f ;  /* 0x0c301f001a1d7f89 */ /* 0x0000ec00000e0000 */
.L_x_4281:
[----:B-1----:R-:W-:Y:S01]  /*08a0*/  FSETP.GEU.FTZ.AND P3, PT, R25, R19, PT ;  /* 0x000000131900720b */ /* 0x002fe20003f7e000 */
[----:B------:R-:W-:Y:S01]  /*08b0*/  BSSY B1, `(.L_x_4251) ;  /* 0x000001c000017945 */ /* 0x000fe20003800000 */
[----:B------:R-:W-:Y:S01]  /*08c0*/  LOP3.LUT P1, R20, R0, 0xf, RZ, 0xc0, !PT ;  /* 0x0000000f00147812 */ /* 0x000fe2000782c0ff */
[----:B------:R-:W-:-:S10]  /*08d0*/  VIADD R21, R24, 0x1 ;  /* 0x0000000118157836 */ /* 0x000fd40000000000 */
[----:B------:R-:W-:-:S04]  /*08e0*/  @P3 FSETP.NEU.FTZ.AND P4, PT, R25, R19, PT ;  /* 0x000000131900320b */ /* 0x000fc80003f9d000 */
[----:B---3--:R-:W-:-:S04]  /*08f0*/  @P3 ISETP.LT.AND P0, PT, R29, R26, !P4 ;  /* 0x0000001a1d00320c */ /* 0x008fc80006701270 */
[----:B0-2---:R-:W-:Y:S02]  /*0900*/  FSEL R23, R27, R23, P0 ;  /* 0x000000171b177208 */ /* 0x005fe40000000000 */
[----:B------:R-:W-:Y:S01]  /*0910*/  SEL R19, R29, R26, P0 ;  /* 0x0000001a1d137207 */ /* 0x000fe20000000000 */
[----:B------:R-:W-:Y:S06]  /*0920*/  @P1 BRA `(.L_x_4252) ;  /* 0x0000000000501947 */ /* 0x000fec0003800000 */
[----:B------:R-:W0:Y:S01]  /*0930*/  LDC.64 R16, c[0x0][0x220] ;  /* 0x00008800ff107b82 */ /* 0x000e220000000a00 */
[----:B------:R-:W-:Y:S01]  /*0940*/  IMAD R25, R3, UR8, R24 ;  /* 0x0000000803197c24 */ /* 0x000fe2000f8e0218 */
[C---:B------:R-:W-:Y:S01]  /*0950*/  ISETP.GE.AND P0, PT, R19.reuse, UR9, PT ;  /* 0x0000000913007c0c */ /* 0x040fe2000bf06270 */
        /* <DEDUP_REMOVED lines=17> */
.L_x_4252:
[----:B------:R-:W-:Y:S05]  /*0a70*/  BSYNC B1 ;  /* 0x0000000000017941 */ /* 0x000fea0003800000 */
.L_x_4251:
        /* <DEDUP_REMOVED lines=28> */
.L_x_4255:
[----:B------:R-:W-:Y:S05]  /*0c40*/  BSYNC B1 ;  /* 0x0000000000017941 */ /* 0x000fea0003800000 */
.L_x_4254:
[----:B------:R-:W-:Y:S05]  /*0c50*/  BRA `(.L_x_4256) ;  /* 0xfffffff800407947 */ /* 0x000fea000383ffff */
.L_x_4249:
[----:B------:R-:W-:Y:S01]  /*0c60*/  IMAD.MOV.U32 R26, RZ, RZ, RZ ;  /* 0x000000ffff1a7224 */ /* 0x000fe200078e00ff */
[----:B------:R-:W-:Y:S01]  /*0c70*/  ULDC UR10, c[0x0][0x228] ;  /* 0x00008a00000a7ab9 */ /* 0x000fe20000000800 */
[----:B------:R-:W-:Y:S01]  /*0c80*/  ULDC UR11, c[0x0][0x240] ;  /* 0x00009000000b7ab9 */ /* 0x000fe20000000800 */
[----:B------:R-:W-:Y:S01]  /*0c90*/  ULDC UR5, c[0x0][0x248] ;  /* 0x0000920000057ab9 */ /* 0x000fe20000000800 */
[----:B------:R-:W-:-:S05]  /*0ca0*/  ULDC.64 UR8, c[0x0][0x240] ;  /* 0x0000900000087ab9 */ /* 0x000fca0000000a00 */
.L_x_4262:
        /* <DEDUP_REMOVED lines=52> */
.L_x_4295:
[----:B-1----:R-:W-:Y:S01]  /*0ff0*/  FSETP.GEU.FTZ.AND P1, PT, R23, R19, PT ;  /* 0x000000131700720b */ /* 0x002fe20003f3e000 */
[----:B------:R-:W-:-:S12]  /*1000*/  BSSY B1, `(.L_x_4258) ;  /* 0x000001b000017945 */ /* 0x000fd80003800000 */
[----:B------:R-:W-:Y:S01]  /*1010*/  @P1 FSETP.NEU.FTZ.AND P3, PT, R23, R19, PT ;  /* 0x000000131700120b */ /* 0x000fe20003f7d000 */
[----:B0-----:R-:W-:Y:S01]  /*1020*/  VIADD R23, R26, 0x1 ;  /* 0x000000011a177836 */ /* 0x001fe20000000000 */
[----:B------:R-:W-:Y:S02]  /*1030*/  LOP3.LUT P4, R19, R0, 0xf, RZ, 0xc0, !PT ;  /* 0x0000000f00137812 */ /* 0x000fe4000788c0ff */
[----:B---3--:R-:W-:-:S04]  /*1040*/  @P1 ISETP.LT.AND P0, PT, R20, R24, !P3 ;  /* 0x000000181400120c */ /* 0x008fc80005f01270 */
[----:B--2---:R-:W-:Y:S02]  /*1050*/  FSEL R29, R25, R21, P0 ;  /* 0x00000015191d7208 */ /* 0x004fe40000000000 */
[----:B------:R-:W-:-:S05]  /*1060*/  SEL R24, R20, R24, P0 ;  /* 0x0000001814187207 */ /* 0x000fca0000000000 */
[----:B------:R-:W-:Y:S05]  /*1070*/  @P4 BRA `(.L_x_4259) ;  /* 0x00000000004c4947 */ /* 0x000fea0003800000 */
[----:B------:R-:W0:Y:S01]  /*1080*/  LDC.64 R14, c[0x0][0x220] ;  /* 0x00008800ff0e7b82 */ /* 0x000e220000000a00 */
[C---:B------:R-:W-:Y:S01]  /*1090*/  ISETP.GE.AND P0, PT, R24.reuse, UR9, PT ;  /* 0x0000000918007c0c */ /* 0x040fe2000bf06270 */
[----:B------:R-:W-:Y:S01]  /*10a0*/  IMAD R25, R3, UR8, R26 ;  /* 0x0000000803197c24 */ /* 0x000fe2000f8e021a */
[----:B------:R-:W-:Y:S02]  /*10b0*/  PRMT R27, R5, 0x9910, RZ ;  /* 0x00009910051b7816 */ /* 0x000fe400000000ff */
        /* <DEDUP_REMOVED lines=10> */
[----:B------:R-:W-:Y:S01]  /*1160*/  SEL R14, R27, 0x40, P0 ;  /* 0x000000401b0e7807 */ /* 0x000fe20000000000 */
[----:B------:R-:W-:Y:S01]  /*1170*/  IMAD R25, R26, UR10, R3 ;  /* 0x0000000a1a197c24 */ /* 0x000fe2000f8e0203 */
[----:B------:R-:W-:-:S05]  /*1180*/  SEL R15, R15, RZ, P0 ;  /* 0x000000ff0f0f7207 */ /* 0x000fca0000000000 */
[----:B------:R0:W-:Y:S04]  /*1190*/  STG.E.64 desc[UR6][R20.64], R14 ;  /* 0x0000000e14007986 */ /* 0x0001e8000c101b06 */
[----:B------:R0:W-:Y:S02]  /*11a0*/  STG.E desc[UR6][R16.64], R25 ;  /* 0x0000001910007986 */ /* 0x0001e4000c101906 */
.L_x_4259:
[----:B------:R-:W-:Y:S05]  /*11b0*/  BSYNC B1 ;  /* 0x0000000000017941 */ /* 0x000fea0003800000 */
.L_x_4258:
        /* <DEDUP_REMOVED lines=28> */
.L_x_4261:
[----:B------:R-:W-:Y:S05]  /*1380*/  BSYNC B1 ;  /* 0x0000000000017941 */ /* 0x000fea0003800000 */
.L_x_4260:
[----:B------:R-:W-:Y:S05]  /*1390*/  BRA `(.L_x_4262) ;  /* 0xfffffff800447947 */ /* 0x000fea000383ffff */
.L_x_4253:
[----:B------:R-:W-:Y:S05]  /*13a0*/  BSYNC B0 ;  /* 0x0000000000007941 */ /* 0x000fea0003800000 */
.L_x_4248:
[----:B------:R-:W-:Y:S01]  /*13b0*/  ULDC.U8 UR4, c[0x0][0x24c] ;  /* 0x0000930000047ab9 */ /* 0x000fe20000000000 */
[----:B------:R-:W-:Y:S01]  /*13c0*/  LOP3.LUT P0, RZ, R0, 0xf, RZ, 0xc0, !PT ;  /* 0x0000000f00ff7812 */ /* 0x000fe2000780c0ff */
[----:B------:R-:W-:-:S06]  /*13d0*/  UPRMT UR4, UR4, 0x8880, URZ ;  /* 0x0000888004047896 */ /* 0x000fcc000800003f */
[----:B------:R-:W-:-:S13]  /*13e0*/  ISETP.EQ.OR P0, PT, RZ, UR4, P0 ;  /* 0x00000004ff007c0c */ /* 0x000fda0008702670 */
[----:B------:R-:W-:Y:S05]  /*13f0*/  @P0 EXIT ;  /* 0x000000000000094d */ /* 0x000fea0003800000 */
[----:B------:R-:W-:Y:S05]  /*1400*/  @!P2 EXIT ;  /* 0x000000000000a94d */ /* 0x000fea0003800000 */
[----:B------:R-:W-:Y:S01]  /*1410*/  VIADD R4, R14, 0xffffffff ;  /* 0xffffffff0e047836 */ /* 0x000fe20000000000 */
[----:B------:R-:W-:Y:S01]  /*1420*/  FSETP.GT.FTZ.AND P0, PT, R22, RZ, PT ;  /* 0x000000ff1600720b */ /* 0x000fe20003f14000 */
[----:B------:R-:W-:Y:S01]  /*1430*/  BSSY B0, `(.L_x_4263) ;  /* 0x000001c000007945 */ /* 0x000fe20003800000 */
[----:B------:R-:W-:Y:S01]  /*1440*/  LOP3.LUT R11, R14, 0x3, RZ, 0xc0, !PT ;  /* 0x000000030e0b7812 */ /* 0x000fe200078ec0ff */
[----:B------:R-:W-:Y:S01]  /*1450*/  IMAD.MOV.U32 R13, RZ, RZ, RZ ;  /* 0x000000ffff0d7224 */ /* 0x000fe200078e00ff */
[----:B------:R-:W-:Y:S02]  /*1460*/  ISETP.GE.U32.AND P1, PT, R4, 0x3, PT ;  /* 0x000000030400780c */ /* 0x000fe40003f26070 */
[----:B------:R-:W-:-:S11]  /*1470*/  FSEL R22, R22, 1, P0 ;  /* 0x3f80000016167808 */ /* 0x000fd60000000000 */
[----:B------:R-:W-:Y:S05]  /*1480*/  @!P1 BRA `(.L_x_4264) ;  /* 0x0000000000589947 */ /* 0x000fea0003800000 */
[----:B------:R-:W0:Y:S01]  /*1490*/  LDC.64 R4, c[0x0][0x220] ;  /* 0x00008800ff047b82 */ /* 0x000e220000000a00 */
[----:B------:R1:W2:Y:S01]  /*14a0*/  MUFU.RCP R23, R22 ;  /* 0x0000001600177308 */ /* 0x0002a20000001000 */
[----:B------:R-:W-:Y:S02]  /*14b0*/  IMAD.IADD R6, R14, 0x1, -R11 ;  /* 0x000000010e067824 */ /* 0x000fe400078e0a0b */
[----:B------:R-:W-:-:S07]  /*14c0*/  IMAD.MOV.U32 R13, RZ, RZ, RZ ;  /* 0x000000ffff0d7224 */ /* 0x000fce00078e00ff */
.L_x_4265:
        /* <DEDUP_REMOVED lines=18> */
.L_x_4264:
[----:B------:R-:W-:Y:S05]  /*15f0*/  BSYNC B0 ;  /* 0x0000000000007941 */ /* 0x000fea0003800000 */
.L_x_4263:
[----:B------:R-:W-:-:S13]  /*1600*/  ISETP.NE.AND P0, PT, R11, RZ, PT ;  /* 0x000000ff0b00720c */ /* 0x000fda0003f05270 */
[----:B------:R-:W-:Y:S05]  /*1610*/  @!P0 EXIT ;  /* 0x000000000000894d */ /* 0x000fea0003800000 */
[----:B------:R-:W0:Y:S01]  /*1620*/  LDC.64 R4, c[0x0][0x220] ;  /* 0x00008800ff047b82 */ /* 0x000e220000000a00 */
[----:B------:R-:W-:Y:S01]  /*1630*/  LEA.HI R7, R0, R7, RZ, 0x1c ;  /* 0x0000000700077211 */ /* 0x000fe200078fe0ff */
[----:B---3--:R2:W3:Y:S01]  /*1640*/  MUFU.RCP R9, R22 ;  /* 0x0000001600097308 */ /* 0x0084e20000001000 */
[----:B------:R-:W-:Y:S03]  /*1650*/  BSSY B0, `(.L_x_4266) ;  /* 0x0000010000007945 */ /* 0x000fe60003800000 */
[----:B------:R-:W-:-:S04]  /*1660*/  IMAD.IADD R7, R2, 0x1, R7 ;  /* 0x0000000102077824 */ /* 0x000fc800078e0207 */
[----:B------:R-:W-:-:S04]  /*1670*/  IMAD R3, R7, R14, R13 ;  /* 0x0000000e07037224 */ /* 0x000fc800078e020d */
[----:B0-----:R-:W-:-:S04]  /*1680*/  IMAD.WIDE R2, R3, 0x4, R4 ;  /* 0x0000000403027825 */ /* 0x001fc800078e0204 */
[----:B------:R-:W-:Y:S02]  /*1690*/  IMAD.MOV.U32 R0, RZ, RZ, R2 ;  /* 0x000000ffff007224 */ /* 0x000fe400078e0002 */
[----:B--23--:R-:W-:-:S07]  /*16a0*/  IMAD.MOV.U32 R7, RZ, RZ, R3 ;  /* 0x000000ffff077224 */ /* 0x00cfce00078e0003 */
.L_x_4267:
        /* <DEDUP_REMOVED lines=11> */
.L_x_4266:
[----:B------:R-:W-:Y:S05]  /*1760*/  EXIT ;  /* 0x000000000000794d */ /* 0x000fea0003800000 */
.L_x_4250:
        /* <DEDUP_REMOVED lines=8> */
.L_x_4269:
[----:B------:R-:W-:Y:S05]  /*17f0*/  BSYNC B1 ;  /* 0x0000000000017941 */ /* 0x000fea0003800000 */
.L_x_4268:
        /* <DEDUP_REMOVED lines=8> */
.L_x_4270:
[----:B------:R-:W-:Y:S01]  /*1880*/  FSETP.GEU.FTZ.AND P3, PT, R26, R25, PT ;  /* 0x000000191a00720b */ /* 0x000fe20003f7e000 */
[----:B------:R-:W-:-:S12]  /*1890*/  IMAD.MOV.U32 R17, RZ, RZ, R27 ;  /* 0x000000ffff117224 */ /* 0x000fd800078e001b */
[----:B------:R-:W-:Y:S01]  /*18a0*/  @P3 FSETP.NEU.FTZ.AND P1, PT, R26, R25, PT ;  /* 0x000000191a00320b */ /* 0x000fe20003f3d000 */
[----:B------:R-:W-:-:S12]  /*18b0*/  IMAD.MOV.U32 R28, RZ, RZ, R20 ;  /* 0x000000ffff1c7224 */ /* 0x000fd800078e0014 */
[----:B------:R-:W-:Y:S05]  /*18c0*/  WARPSYNC.COLLECTIVE R14, `(.L_x_4271) ;  /* 0x000000000e087348 */ /* 0x000fea0003c00000 */
[----:B------:R0:W1:Y:S02]  /*18d0*/  SHFL.BFLY P0, R20, R17, R16, R15 ;  /* 0x0c00001011147389 */ /* 0x000064000000000f */
[----:B01----:R-:W-:Y:S01]  /*18e0*/  ENDCOLLECTIVE ;  /* 0x000000000000791b */ /* 0x003fe20003800000 */
.L_x_4271:
        /* <DEDUP_REMOVED lines=12> */
.L_x_4272:
[----:B------:R-:W-:Y:S02]  /*19b0*/  IMAD.MOV.U32 R17, RZ, RZ, R21 ;  /* 0x000000ffff117224 */ /* 0x000fe400078e0015 */
[----:B------:R-:W-:-:S07]  /*19c0*/  IMAD.MOV.U32 R26, RZ, RZ, R20 ;  /* 0x000000ffff1a7224 */ /* 0x000fce00078e0014 */
[----:B------:R-:W-:Y:S05]  /*19d0*/  WARPSYNC.COLLECTIVE R14, `(.L_x_4273) ;  /* 0x000000000e087348 */ /* 0x000fea0003c00000 */
[----:B------:R0:W1:Y:S02]  /*19e0*/  SHFL.BFLY P0, R20, R17, R16, R15 ;  /* 0x0c00001011147389 */ /* 0x000064000000000f */
[----:B01----:R-:W-:Y:S01]  /*19f0*/  ENDCOLLECTIVE ;  /* 0x000000000000791b */ /* 0x003fe20003800000 */
.L_x_4273:
[----:B------:R-:W-:Y:S02]  /*1a00*/  IMAD.MOV.U32 R17, RZ, RZ, R19 ;  /* 0x000000ffff117224 */ /* 0x000fe400078e0013 */
[----:B------:R-:W-:-:S07]  /*1a10*/  IMAD.MOV.U32 R28, RZ, RZ, R20 ;  /* 0x000000ffff1c7224 */ /* 0x000fce00078e0014 */
[----:B------:R-:W-:Y:S05]  /*1a20*/  WARPSYNC.COLLECTIVE R14, `(.L_x_4274) ;  /* 0x000000000e087348 */ /* 0x000fea0003c00000 */
[----:B------:R0:W1:Y:S02]  /*1a30*/  SHFL.BFLY P0, R20, R17, R16, R15 ;  /* 0x0c00001011147389 */ /* 0x000064000000000f */
[----:B01----:R-:W-:Y:S01]  /*1a40*/  ENDCOLLECTIVE ;  /* 0x000000000000791b */ /* 0x003fe20003800000 */
.L_x_4274:
        /* <DEDUP_REMOVED lines=12> */
.L_x_4275:
[----:B------:R-:W-:Y:S02]  /*1b10*/  IMAD.MOV.U32 R17, RZ, RZ, R28 ;  /* 0x000000ffff117224 */ /* 0x000fe400078e001c */
[----:B------:R-:W-:-:S07]  /*1b20*/  IMAD.MOV.U32 R25, RZ, RZ, R20 ;  /* 0x000000ffff197224 */ /* 0x000fce00078e0014 */
[----:B------:R-:W-:Y:S05]  /*1b30*/  WARPSYNC.COLLECTIVE R14, `(.L_x_4276) ;  /* 0x000000000e087348 */ /* 0x000fea0003c00000 */
[----:B------:R0:W1:Y:S02]  /*1b40*/  SHFL.BFLY P0, R20, R17, R16, R15 ;  /* 0x0c00001011147389 */ /* 0x000064000000000f */
[----:B01----:R-:W-:Y:S01]  /*1b50*/  ENDCOLLECTIVE ;  /* 0x000000000000791b */ /* 0x003fe20003800000 */
.L_x_4276:
[----:B------:R-:W-:Y:S01]  /*1b60*/  FSETP.GEU.FTZ.AND P3, PT, R26, R25, PT ;  /* 0x000000191a00720b */ /* 0x000fe20003f7e000 */
[----:B------:R-:W-:-:S12]  /*1b70*/  IMAD.MOV.U32 R17, RZ, RZ, R19 ;  /* 0x000000ffff117224 */ /* 0x000fd800078e0013 */
[----:B------:R-:W-:Y:S01]  /*1b80*/  @P3 FSETP.NEU.FTZ.AND P1, PT, R26, R25, PT ;  /* 0x000000191a00320b */ /* 0x000fe20003f3d000 */
[----:B------:R-:W-:-:S12]  /*1b90*/  IMAD.MOV.U32 R23, RZ, RZ, R20 ;  /* 0x000000ffff177224 */ /* 0x000fd800078e0014 */
[----:B------:R-:W-:Y:S05]  /*1ba0*/  WARPSYNC.COLLECTIVE R14, `(.L_x_4277) ;  /* 0x000000000e087348 */ /* 0x000fea0003c00000 */
[----:B------:R0:W1:Y:S02]  /*1bb0*/  SHFL.BFLY P0, R20, R17, R16, R15 ;  /* 0x0c00001011147389 */ /* 0x000064000000000f */
[----:B01----:R-:W-:Y:S01]  /*1bc0*/  ENDCOLLECTIVE ;  /* 0x000000000000791b */ /* 0x003fe20003800000 */
.L_x_4277:
        /* <DEDUP_REMOVED lines=11> */
.L_x_4278:
[----:B------:R-:W-:Y:S02]  /*1c80*/  IMAD.MOV.U32 R17, RZ, RZ, R23 ;  /* 0x000000ffff117224 */ /* 0x000fe400078e0017 */
[----:B------:R-:W-:-:S07]  /*1c90*/  IMAD.MOV.U32 R19, RZ, RZ, R20 ;  /* 0x000000ffff137224 */ /* 0x000fce00078e0014 */
[----:B------:R-:W-:Y:S05]  /*1ca0*/  WARPSYNC.COLLECTIVE R14, `(.L_x_4279) ;  /* 0x000000000e087348 */ /* 0x000fea0003c00000 */
[----:B------:R0:W1:Y:S02]  /*1cb0*/  SHFL.BFLY P0, R20, R17, R16, R15 ;  /* 0x0c00001011147389 */ /* 0x000064000000000f */
[----:B01----:R-:W-:Y:S01]  /*1cc0*/  ENDCOLLECTIVE ;  /* 0x000000000000791b */ /* 0x003fe20003800000 */
.L_x_4279:
[----:B------:R-:W-:Y:S02]  /*1cd0*/  IMAD.MOV.U32 R17, RZ, RZ, R26 ;  /* 0x000000ffff117224 */ /* 0x000fe400078e001a */
[----:B------:R-:W-:-:S07]  /*1ce0*/  IMAD.MOV.U32 R27, RZ, RZ, R20 ;  /* 0x000000ffff1b7224 */ /* 0x000fce00078e0014 */
[----:B------:R-:W-:Y:S05]  /*1cf0*/  WARPSYNC.COLLECTIVE R14, `(.L_x_4280) ;  /* 0x000000000e087348 */ /* 0x000fea0003c00000 */
[----:B------:R0:W1:Y:S02]  /*1d00*/  SHFL.BFLY P0, R20, R17, R16, R15 ;  /* 0x0c00001011147389 */ /* 0x000064000000000f */
[----:B01----:R-:W-:Y:S01]  /*1d10*/  ENDCOLLECTIVE ;  /* 0x000000000000791b */ /* 0x003fe20003800000 */
.L_x_4280:
[----:B------:R-:W-:Y:S01]  /*1d20*/  IMAD.MOV.U32 R29, RZ, RZ, R20 ;  /* 0x000000ffff1d7224 */ /* 0x000fe200078e0014 */
[----:B------:R-:W-:Y:S01]  /*1d30*/  PLOP3.LUT P0, PT, PT, PT, PT, 0x80, 0x0 ;  /* 0x000000000000781c */ /* 0x000fe20003f0f070 */
[----:B------:R-:W-:-:S12]  /*1d40*/  BRA `(.L_x_4281) ;  /* 0xffffffe800d47947 */ /* 0x000fd8000383ffff */
.L_x_4257:
        /* <DEDUP_REMOVED lines=8> */
.L_x_4283:
[----:B------:R-:W-:Y:S05]  /*1dd0*/  BSYNC B1 ;  /* 0x0000000000017941 */ /* 0x000fea0003800000 */
.L_x_4282:
        /* <DEDUP_REMOVED lines=8> */
.L_x_4284:
[----:B------:R-:W-:Y:S01]  /*1e60*/  FSETP.GEU.FTZ.AND P3, PT, R28, R23, PT ;  /* 0x000000171c00720b */ /* 0x000fe20003f7e000 */
[----:B------:R-:W-:-:S12]  /*1e70*/  IMAD.MOV.U32 R17, RZ, RZ, R27 ;  /* 0x000000ffff117224 */ /* 0x000fd800078e001b */
[----:B------:R-:W-:Y:S01]  /*1e80*/  @P3 FSETP.NEU.FTZ.AND P1, PT, R28, R23, PT ;  /* 0x000000171c00320b */ /* 0x000fe20003f3d000 */
[----:B------:R-:W-:-:S12]  /*1e90*/  IMAD.MOV.U32 R21, RZ, RZ, R20 ;  /* 0x000000ffff157224 */ /* 0x000fd800078e0014 */
[----:B------:R-:W-:Y:S05]  /*1ea0*/  WARPSYNC.COLLECTIVE R14, `(.L_x_4285) ;  /* 0x000000000e087348 */ /* 0x000fea0003c00000 */
[----:B------:R0:W1:Y:S02]  /*1eb0*/  SHFL.BFLY P0, R20, R17, R16, R15 ;  /* 0x0c00001011147389 */ /* 0x000064000000000f */
[----:B01----:R-:W-:Y:S01]  /*1ec0*/  ENDCOLLECTIVE ;  /* 0x000000000000791b */ /* 0x003fe20003800000 */
.L_x_4285:
        /* <DEDUP_REMOVED lines=12> */
.L_x_4286:
[----:B------:R-:W-:Y:S02]  /*1f90*/  IMAD.MOV.U32 R17, RZ, RZ, R21 ;  /* 0x000000ffff117224 */ /* 0x000fe400078e0015 */
[----:B------:R-:W-:-:S07]  /*1fa0*/  IMAD.MOV.U32 R24, RZ, RZ, R20 ;  /* 0x000000ffff187224 */ /* 0x000fce00078e0014 */
[----:B------:R-:W-:Y:S05]  /*1fb0*/  WARPSYNC.COLLECTIVE R14, `(.L_x_4287) ;  /* 0x000000000e087348 */ /* 0x000fea0003c00000 */
[----:B------:R0:W1:Y:S02]  /*1fc0*/  SHFL.BFLY P0, R20, R17, R16, R15 ;  /* 0x0c00001011147389 */ /* 0x000064000000000f */
[----:B01----:R-:W-:Y:S01]  /*1fd0*/  ENDCOLLECTIVE ;  /* 0x000000000000791b */ /* 0x003fe20003800000 */
.L_x_4287:
[----:B------:R-:W-:Y:S02]  /*1fe0*/  IMAD.MOV.U32 R17, RZ, RZ, R19 ;  /* 0x000000ffff117224 */ /* 0x000fe400078e0013 */
[----:B------:R-:W-:-:S07]  /*1ff0*/  IMAD.MOV.U32 R28, RZ, RZ, R20 ;  /* 0x000000ffff1c7224 */ /* 0x000fce00078e0014 */
[----:B------:R-:W-:Y:S05]  /*2000*/  WARPSYNC.COLLECTIVE R14, `(.L_x_4288) ;  /* 0x000000000e087348 */ /* 0x000fea0003c00000 */
[----:B------:R0:W1:Y:S02]  /*2010*/  SHFL.BFLY P0, R20, R17, R16, R15 ;  /* 0x0c00001011147389 */ /* 0x000064000000000f */
[----:B01----:R-:W-:Y:S01]  /*2020*/  ENDCOLLECTIVE ;  /* 0x000000000000791b */ /* 0x003fe20003800000 */
.L_x_4288:
        /* <DEDUP_REMOVED lines=12> */
.L_x_4289:
[----:B------:R-:W-:Y:S02]  /*20f0*/  IMAD.MOV.U32 R17, RZ, RZ, R28 ;  /* 0x000000ffff117224 */ /* 0x000fe400078e001c */
[----:B------:R-:W-:-:S07]  /*2100*/  IMAD.MOV.U32 R23, RZ, RZ, R20 ;  /* 0x000000ffff177224 */ /* 0x000fce00078e0014 */
[----:B------:R-:W-:Y:S05]  /*2110*/  WARPSYNC.COLLECTIVE R14, `(.L_x_4290) ;  /* 0x000000000e087348 */ /* 0x000fea0003c00000 */
[----:B------:R0:W1:Y:S02]  /*2120*/  SHFL.BFLY P0, R20, R17, R16, R15 ;  /* 0x0c00001011147389 */ /* 0x000064000000000f */
[----:B01----:R-:W-:Y:S01]  /*2130*/  ENDCOLLECTIVE ;  /* 0x000000000000791b */ /* 0x003fe20003800000 */
.L_x_4290:
[----:B------:R-:W-:Y:S01]  /*2140*/  FSETP.GEU.FTZ.AND P3, PT, R24, R23, PT ;  /* 0x000000171800720b */ /* 0x000fe20003f7e000 */
[----:B------:R-:W-:-:S12]  /*2150*/  IMAD.MOV.U32 R17, RZ, RZ, R19 ;  /* 0x000000ffff117224 */ /* 0x000fd800078e0013 */
[----:B------:R-:W-:Y:S01]  /*2160*/  @P3 FSETP.NEU.FTZ.AND P1, PT, R24, R23, PT ;  /* 0x000000171800320b */ /* 0x000fe20003f3d000 */
[----:B------:R-:W-:-:S12]  /*2170*/  IMAD.MOV.U32 R25, RZ, RZ, R20 ;  /* 0x000000ffff197224 */ /* 0x000fd800078e0014 */
[----:B------:R-:W-:Y:S05]  /*2180*/  WARPSYNC.COLLECTIVE R14, `(.L_x_4291) ;  /* 0x000000000e087348 */ /* 0x000fea0003c00000 */
[----:B------:R0:W1:Y:S02]  /*2190*/  SHFL.BFLY P0, R20, R17, R16, R15 ;  /* 0x0c00001011147389 */ /* 0x000064000000000f */
[----:B01----:R-:W-:Y:S01]  /*21a0*/  ENDCOLLECTIVE ;  /* 0x000000000000791b */ /* 0x003fe20003800000 */
.L_x_4291:
        /* <DEDUP_REMOVED lines=11> */
.L_x_4292:
[----:B------:R-:W-:Y:S02]  /*2260*/  IMAD.MOV.U32 R17, RZ, RZ, R21 ;  /* 0x000000ffff117224 */ /* 0x000fe400078e0015 */
[----:B------:R-:W-:-:S07]  /*2270*/  IMAD.MOV.U32 R19, RZ, RZ, R20 ;  /* 0x000000ffff137224 */ /* 0x000fce00078e0014 */
[----:B------:R-:W-:Y:S05]  /*2280*/  WARPSYNC.COLLECTIVE R14, `(.L_x_4293) ;  /* 0x000000000e087348 */ /* 0x000fea0003c00000 */
[----:B------:R0:W1:Y:S02]  /*2290*/  SHFL.BFLY P0, R20, R17, R16, R15 ;  /* 0x0c00001011147389 */ /* 0x000064000000000f */
[----:B01----:R-:W-:Y:S01]  /*22a0*/  ENDCOLLECTIVE ;  /* 0x000000000000791b */ /* 0x003fe20003800000 */
.L_x_4293:
[----:B------:R-:W-:Y:S02]  /*22b0*/  IMAD.MOV.U32 R17, RZ, RZ, R24 ;  /* 0x000000ffff117224 */ /* 0x000fe400078e0018 */
[----:B------:R-:W-:-:S07]  /*22c0*/  IMAD.MOV.U32 R25, RZ, RZ, R20 ;  /* 0x000000ffff197224 */ /* 0x000fce00078e0014 */
[----:B------:R-:W-:Y:S05]  /*22d0*/  WARPSYNC.COLLECTIVE R14, `(.L_x_4294) ;  /* 0x000000000e087348 */ /* 0x000fea0003c00000 */
[----:B------:R0:W1:Y:S02]  /*22e0*/  SHFL.BFLY P0, R20, R17, R16, R15 ;  /* 0x0c00001011147389 */ /* 0x000064000000000f */
[----:B01----:R-:W-:Y:S01]  /*22f0*/  ENDCOLLECTIVE ;  /* 0x000000000000791b */ /* 0x003fe20003800000 */
.L_x_4294:
[----:B------:R-:W-:Y:S01]  /*2300*/  PLOP3.LUT P0, PT, PT, PT, PT, 0x80, 0x0 ;  /* 0x000000000000781c */ /* 0x000fe20003f0f070 */
[----:B------:R-:W-:-:S12]  /*2310*/  BRA `(.L_x_4295) ;  /* 0xffffffec00347947 */ /* 0x000fd8000383ffff */
.L_x_4296:
        /* <DEDUP_REMOVED lines=14> */
.L_x_12205:


//--------------------- .text._ZN4vllm3moe10topkGatingILi4ELi32ELi4ELi16ELi32ElfLNS0_11ScoringFuncE1EEEvPKT5_PKbPfiPT4_PiiiibPKf --------------------------
	.section	.text._ZN4vllm3moe10topkGatingILi4ELi32ELi4ELi16ELi32ElfLNS0_11ScoringFuncE1EEEvPKT5_PKbPfiPT4_PiiiibPKf,"ax",@progbits
	.align	128
        .global         _ZN4vllm3moe10topkGatingILi4ELi32ELi4ELi16ELi32ElfLNS0_11ScoringFuncE1EEEvPKT5_PKbPfiPT4_PiiiibPKf
        .type           _ZN4vllm3moe10topkGatingILi4ELi32ELi4ELi16ELi32ElfLNS0_11ScoringFuncE1EEEvPKT5_PKbPfiPT4_PiiiibPKf,@function
        .size           _ZN4vllm3moe10topkGatingILi4ELi32ELi4ELi16ELi32ElfLNS0_11ScoringFuncE1EEEvPKT5_PKbPfiPT4_PiiiibPKf,(.L_x_12206 - _ZN4vllm3moe10topkGatingILi4ELi32ELi4ELi16ELi32ElfLNS0_11ScoringFuncE1EEEvPKT5_PKbPfiPT4_PiiiibPKf)
        .other          _ZN4vllm3moe10topkGatingILi4ELi32ELi4ELi16ELi32ElfLNS0_11ScoringFuncE1EEEvPKT5_PKbPfiPT4_PiiiibPKf,@"STO_CUDA_ENTRY STV_DEFAULT"
_ZN4vllm3moe10topkGatingILi4ELi32ELi4ELi16ELi32ElfLNS0_11ScoringFuncE1EEEvPKT5_PKbPfiPT4_PiiiibPKf:
.text._ZN4vllm3moe10topkGatingILi4ELi32ELi4ELi16ELi32ElfLNS0_11ScoringFuncE1EEEvPKT5_PKbPfiPT4_PiiiibPKf:
        /* <DEDUP_REMOVED lines=57> */
[----:B------:R-:W-:Y:S02]  /*0390*/  FSEL R6, R9, RZ, !P1 ;  /* 0x000000ff09067208 */ /* 0x000fe40004800000 */
[----:B------:R-:W-:Y:S01]  /*03a0*/  ISETP.GE.AND P1, PT, R14, 0x1, PT ;  /* 0x000000010e00780c */ /* 0x000fe20003f26270 */
[----:B------:R-:W1:Y:S01]  /*03b0*/  MUFU.RCP R16, R16 ;  /* 0x0000001000107308 */ /* 0x000e620000001000 */
[----:B--2---:R-:W-:Y:S01]  /*03c0*/  FSETP.GEU.FTZ.AND P2, PT, |R10|, +INF , PT ;  /* 0x7f8000000a00780b */ /* 0x004fe20003f5e200 */
[----:B----4-:R-:W-:Y:S01]  /*03d0*/  @P0 FADD.FTZ R11, R6, R17 ;  /* 0x00000011060b0221 */ /* 0x010fe20000010000 */
[----:B------:R-:W-:Y:S02]  /*03e0*/  @!P0 IMAD.MOV.U32 R11, RZ, RZ, R6 ;  /* 0x000000ffff0b8224 */ /* 0x000fe400078e0006 */
[----:B------:R-:W-:Y:S02]  /*03f0*/  FSEL R9, R10, RZ, !P2 ;  /* 0x000000ff0a097208 */ /* 0x000fe40005000000 */
[----:B0-----:R-:W-:-:S03]  /*0400*/  FSETP.GEU.FTZ.AND P3, PT, |R8|, +INF , PT ;  /* 0x7f8000000800780b */ /* 0x001fc60003f7e200 */
[----:B-----5:R-:W-:Y:S01]  /*0410*/  @P0 FADD.FTZ R12, R9, R12 ;  /* 0x0000000c090c0221 */ /* 0x020fe20000010000 */
[----:B------:R-:W-:Y:S01]  /*0420*/  @!P0 IMAD.MOV.U32 R12, RZ, RZ, R9 ;  /* 0x000000ffff0c8224 */ /* 0x000fe200078e0009 */
        /* <DEDUP_REMOVED lines=19> */
.L_x_4305:
        /* <DEDUP_REMOVED lines=40> */
.L_x_4327:
[----:B-1----:R-:W-:Y:S01]  /*07e0*/  FSETP.GEU.FTZ.AND P3, PT, R21, R20, PT ;  /* 0x000000141500720b */ /* 0x002fe20003f7e000 */
[----:B------:R-:W-:Y:S01]  /*07f0*/  BSSY B1, `(.L_x_4300) ;  /* 0x000001d000017945 */ /* 0x000fe20003800000 */
[----:B------:R-:W-:-:S11]  /*0800*/  PLOP3.LUT P0, PT, PT, PT, PT, 0x80, 0x0 ;  /* 0x000000000000781c */ /* 0x000fd60003f0f070 */
        /* <DEDUP_REMOVED lines=27> */
.L_x_4301:
[----:B------:R-:W-:Y:S05]  /*09c0*/  BSYNC B1 ;  /* 0x0000000000017941 */ /* 0x000fea0003800000 */
.L_x_4300:
        /* <DEDUP_REMOVED lines=28> */
.L_x_4304:
[----:B------:R-:W-:Y:S05]  /*0b90*/  BSYNC B1 ;  /* 0x0000000000017941 */ /* 0x000fea0003800000 */
.L_x_4303:
[----:B------:R-:W-:Y:S05]  /*0ba0*/  BRA `(.L_x_4305) ;  /* 0xfffffff8006c7947 */ /* 0x000fea000383ffff */
.L_x_4298:
[----:B------:R-:W-:Y:S01]  /*0bb0*/  IMAD.MOV.U32 R26, RZ, RZ, RZ ;  /* 0x000000ffff1a7224 */ /* 0x000fe200078e00ff */
[----:B------:R-:W-:Y:S01]  /*0bc0*/  ULDC UR10, c[0x0][0x228] ;  /* 0x00008a00000a7ab9 */ /* 0x000fe20000000800 */
[----:B------:R-:W-:Y:S01]  /*0bd0*/  ULDC UR11, c[0x0][0x240] ;  /* 0x00009000000b7ab9 */ /* 0x000fe20000000800 */
[----:B------:R-:W-:Y:S01]  /*0be0*/  ULDC UR5, c[0x0][0x248] ;  /* 0x0000920000057ab9 */ /* 0x000fe20000000800 */
[----:B------:R-:W-:-:S05]  /*0bf0*/  ULDC.64 UR8, c[0x0][0x240] ;  /* 0x0000900000087ab9 */ /* 0x000fca0000000a00 */
.L_x_4311:
        /* <DEDUP_REMOVED lines=10> */
[----:B0-----:R-:W-:Y:S02]  /*0ca0*/  SEL R27, R16, 0x3, !P0 ;  /* 0x00000003101b7807 */ /* 0x001fe40004000000 */
        /* <DEDUP_REMOVED lines=29> */
.L_x_4338:
        /* <DEDUP_REMOVED lines=11> */
[C---:B------:R-:W-:Y:S01]  /*0f30*/  ISETP.GE.AND P0, PT, R24.reuse, UR9, PT ;  /* 0x0000000918007c0c */ /* 0x040fe2000bf06270 */
[----:B0-----:R-:W-:Y:S01]  /*0f40*/  IMAD R25, R3, UR8, R26 ;  /* 0x0000000803197c24 */ /* 0x001fe2000f8e021a */
[----:B------:R-:W-:Y:S02]  /*0f50*/  PRMT R27, R5, 0x9910, RZ ;  /* 0x00009910051b7816 */ /* 0x000fe400000000ff */
        /* <DEDUP_REMOVED lines=9> */
[----:B-1----:R-:W-:Y:S02]  /*0ff0*/  SHF.R.S32.HI R15, RZ, 0x1f, R27 ;  /* 0x0000001fff0f7819 */ /* 0x002fe4000001141b */
[----:B------:R-:W-:Y:S01]  /*1000*/  SEL R14, R27, 0x20, P0 ;  /* 0x000000201b0e7807 */ /* 0x000fe20000000000 */
[----:B------:R-:W-:Y:S01]  /*1010*/  IMAD R25, R26, UR10, R3 ;  /* 0x0000000a1a197c24 */ /* 0x000fe2000f8e0203 */
[----:B------:R-:W-:-:S05]  /*1020*/  SEL R15, R15, RZ, P0 ;  /* 0x000000ff0f0f7207 */ /* 0x000fca0000000000 */
[----:B------:R1:W-:Y:S04]  /*1030*/  STG.E.64 desc[UR6][R20.64], R14 ;  /* 0x0000000e14007986 */ /* 0x0003e8000c101b06 */
[----:B------:R1:W-:Y:S02]  /*1040*/  STG.E desc[UR6][R16.64], R25 ;  /* 0x0000001910007986 */ /* 0x0003e4000c101906 */
.L_x_4308:
[----:B------:R-:W-:Y:S05]  /*1050*/  BSYNC B1 ;  /* 0x0000000000017941 */ /* 0x000fea0003800000 */
.L_x_4307:
        /* <DEDUP_REMOVED lines=28> */
.L_x_4310:
[----:B------:R-:W-:Y:S05]  /*1220*/  BSYNC B1 ;  /* 0x0000000000017941 */ /* 0x000fea0003800000 */
.L_x_4309:
[----:B------:R-:W-:Y:S05]  /*1230*/  BRA `(.L_x_4311) ;  /* 0xfffffff800707947 */ /* 0x000fea000383ffff */
.L_x_4302:
[----:B------:R-:W-:Y:S05]  /*1240*/  BSYNC B0 ;  /* 0x0000000000007941 */ /* 0x000fea0003800000 */
.L_x_4297:
        /* <DEDUP_REMOVED lines=14> */
[----:B------:R-:W1:Y:S01]  /*1330*/  LDC.64 R4, c[0x0][0x220] ;  /* 0x00008800ff047b82 */ /* 0x000e620000000a00 */
[----:B------:R2:W3:Y:S01]  /*1340*/  MUFU.RCP R23, R22 ;  /* 0x0000001600177308 */ /* 0x0004e20000001000 */
[----:B------:R-:W-:Y:S02]  /*1350*/  IMAD.IADD R6, R14, 0x1, -R11 ;  /* 0x000000010e067824 */ /* 0x000fe400078e0a0b */
[----:B------:R-:W-:-:S07]  /*1360*/  IMAD.MOV.U32 R13, RZ, RZ, RZ ;  /* 0x000000ffff0d7224 */ /* 0x000fce00078e00ff */
.L_x_4314:
        /* <DEDUP_REMOVED lines=18> */
.L_x_4313:
[----:B------:R-:W-:Y:S05]  /*1490*/  BSYNC B0 ;  /* 0x0000000000007941 */ /* 0x000fea0003800000 */
.L_x_4312:
[----:B------:R-:W-:-:S13]  /*14a0*/  ISETP.NE.AND P0, PT, R11, RZ, PT ;  /* 0x000000ff0b00720c */ /* 0x000fda0003f05270 */
[----:B------:R-:W-:Y:S05]  /*14b0*/  @!P0 EXIT ;  /* 0x000000000000894d */ /* 0x000fea0003800000 */
[----:B------:R-:W1:Y:S01]  /*14c0*/  LDC.64 R4, c[0x0][0x220] ;  /* 0x00008800ff047b82 */ /* 0x000e620000000a00 */
[----:B------:R-:W-:Y:S01]  /*14d0*/  LEA.HI R7, R0, R7, RZ, 0x1d ;  /* 0x0000000700077211 */ /* 0x000fe200078fe8ff */
[----:B----4-:R2:W3:Y:S01]  /*14e0*/  MUFU.RCP R9, R22 ;  /* 0x0000001600097308 */ /* 0x0104e20000001000 */
[----:B------:R-:W-:Y:S03]  /*14f0*/  BSSY B0, `(.L_x_4315) ;  /* 0x0000010000007945 */ /* 0x000fe60003800000 */
[----:B------:R-:W-:-:S04]  /*1500*/  IMAD.IADD R7, R2, 0x1, R7 ;  /* 0x0000000102077824 */ /* 0x000fc800078e0207 */
[----:B------:R-:W-:-:S04]  /*1510*/  IMAD R3, R7, R14, R13 ;  /* 0x0000000e07037224 */ /* 0x000fc800078e020d */
[----:B-1----:R-:W-:-:S04]  /*1520*/  IMAD.WIDE R2, R3, 0x4, R4 ;  /* 0x0000000403027825 */ /* 0x002fc800078e0204 */
[----:B------:R-:W-:Y:S02]  /*1530*/  IMAD.MOV.U32 R0, RZ, RZ, R2 ;  /* 0x000000ffff007224 */ /* 0x000fe400078e0002 */
[----:B--23--:R-:W-:-:S07]  /*1540*/  IMAD.MOV.U32 R7, RZ, RZ, R3 ;  /* 0x000000ffff077224 */ /* 0x00cfce00078e0003 */
.L_x_4316:
        /* <DEDUP_REMOVED lines=11> */
.L_x_4315:
[----:B------:R-:W-:Y:S05]  /*1600*/  EXIT ;  /* 0x000000000000794d */ /* 0x000fea0003800000 */
.L_x_4299:
        /* <DEDUP_REMOVED lines=8> */
.L_x_4318:
[----:B------:R-:W-:Y:S05]  /*1690*/  BSYNC B1 ;  /* 0x0000000000017941 */ /* 0x000fea0003800000 */
.L_x_4317:
        /* <DEDUP_REMOVED lines=8> */
.L_x_4319:
[----:B------:R-:W-:Y:S01]  /*1720*/  FSETP.GEU.FTZ.AND P3, PT, R29, R26, PT ;  /* 0x0000001a1d00720b */ /* 0x000fe20003f7e000 */
[----:B------:R-:W-:-:S12]  /*1730*/  IMAD.MOV.U32 R17, RZ, RZ, R27 ;  /* 0x000000ffff117224 */ /* 0x000fd800078e001b */
[----:B------:R-:W-:Y:S01]  /*1740*/  @P3 FSETP.NEU.FTZ.AND P2, PT, R29, R26, PT ;  /* 0x0000001a1d00320b */ /* 0x000fe20003f5d000 */
[----:B------:R-:W-:-:S12]  /*1750*/  IMAD.MOV.U32 R25, RZ, RZ, R19 ;  /* 0x000000ffff197224 */ /* 0x000fd800078e0013 */
[----:B------:R-:W-:Y:S05]  /*1760*/  WARPSYNC.COLLECTIVE R14, `(.L_x_4320) ;  /* 0x000000000e087348 */ /* 0x000fea0003c00000 */
[----:B------:R0:W1:Y:S02]  /*1770*/  SHFL.BFLY P0, R19, R17, R16, R15 ;  /* 0x0c00001011137389 */ /* 0x000064000000000f */
[----:B01----:R-:W-:Y:S01]  /*1780*/  ENDCOLLECTIVE ;  /* 0x000000000000791b */ /* 0x003fe20003800000 */
.L_x_4320:
        /* <DEDUP_REMOVED lines=11> */
.L_x_4321:
[----:B------:R-:W-:Y:S02]  /*1840*/  IMAD.MOV.U32 R17, RZ, RZ, R25 ;  /* 0x000000ffff117224 */ /* 0x000fe400078e0019 */
[----:B------:R-:W-:-:S07]  /*1850*/  IMAD.MOV.U32 R21, RZ, RZ, R19 ;  /* 0x000000ffff157224 */ /* 0x000fce00078e0013 */
[----:B------:R-:W-:Y:S05]  /*1860*/  WARPSYNC.COLLECTIVE R14, `(.L_x_4322) ;  /* 0x000000000e087348 */ /* 0x000fea0003c00000 */
[----:B------:R0:W1:Y:S02]  /*1870*/  SHFL.BFLY P0, R19, R17, R16, R15 ;  /* 0x0c00001011137389 */ /* 0x000064000000000f */
[----:B01----:R-:W-:Y:S01]  /*1880*/  ENDCOLLECTIVE ;  /* 0x000000000000791b */ /* 0x003fe20003800000 */
.L_x_4322:
[----:B------:R-:W-:Y:S01]  /*1890*/  FSETP.GEU.FTZ.AND P3, PT, R26, R21, PT ;  /* 0x000000151a00720b */ /* 0x000fe20003f7e000 */
[----:B------:R-:W-:-:S12]  /*18a0*/  IMAD.MOV.U32 R17, RZ, RZ, R23 ;  /* 0x000000ffff117224 */ /* 0x000fd800078e0017 */
[----:B------:R-:W-:Y:S01]  /*18b0*/  @P3 FSETP.NEU.FTZ.AND P2, PT, R26, R21, PT ;  /* 0x000000151a00320b */ /* 0x000fe20003f5d000 */
[----:B------:R-:W-:-:S12]  /*18c0*/  IMAD.MOV.U32 R28, RZ, RZ, R19 ;  /* 0x000000ffff1c7224 */ /* 0x000fd800078e0013 */
[----:B------:R-:W-:Y:S05]  /*18d0*/  WARPSYNC.COLLECTIVE R14, `(.L_x_4323) ;  /* 0x000000000e087348 */ /* 0x000fea0003c00000 */
[----:B------:R0:W1:Y:S02]  /*18e0*/  SHFL.BFLY P0, R19, R17, R16, R15 ;  /* 0x0c00001011137389 */ /* 0x000064000000000f */
[----:B01----:R-:W-:Y:S01]  /*18f0*/  ENDCOLLECTIVE ;  /* 0x000000000000791b */ /* 0x003fe20003800000 */
.L_x_4323:
        /* <DEDUP_REMOVED lines=11> */
.L_x_4324:
[----:B------:R-:W-:Y:S02]  /*19b0*/  IMAD.MOV.U32 R17, RZ, RZ, R26 ;  /* 0x000000ffff117224 */ /* 0x000fe400078e001a */
[----:B------:R-:W-:-:S07]  /*19c0*/  IMAD.MOV.U32 R20, RZ, RZ, R19 ;  /* 0x000000ffff147224 */ /* 0x000fce00078e0013 */
[----:B------:R-:W-:Y:S05]  /*19d0*/  WARPSYNC.COLLECTIVE R14, `(.L_x_4325) ;  /* 0x000000000e087348 */ /* 0x000fea0003c00000 */
[----:B------:R0:W1:Y:S02]  /*19e0*/  SHFL.BFLY P0, R19, R17, R16, R15 ;  /* 0x0c00001011137389 */ /* 0x000064000000000f */
[----:B01----:R-:W-:Y:S01]  /*19f0*/  ENDCOLLECTIVE ;  /* 0x000000000000791b */ /* 0x003fe20003800000 */
.L_x_4325:
[----:B------:R-:W-:Y:S02]  /*1a00*/  IMAD.MOV.U32 R17, RZ, RZ, R27 ;  /* 0x000000ffff117224 */ /* 0x000fe400078e001b */
[----:B------:R-:W-:-:S07]  /*1a10*/  IMAD.MOV.U32 R23, RZ, RZ, R19 ;  /* 0x000000ffff177224 */ /* 0x000fce00078e0013 */
[----:B------:R-:W-:Y:S05]  /*1a20*/  WARPSYNC.COLLECTIVE R14, `(.L_x_4326) ;  /* 0x000000000e087348 */ /* 0x000fea0003c00000 */
[----:B------:R0:W1:Y:S02]  /*1a30*/  SHFL.BFLY P0, R19, R17, R16, R15 ;  /* 0x0c00001011137389 */ /* 0x000064000000000f */
[----:B01----:R-:W-:Y:S01]  /*1a40*/  ENDCOLLECTIVE ;  /* 0x000000000000791b */ /* 0x003fe20003800000 */
.L_x_4326:
[----:B------:R-:W-:Y:S05]  /*1a50*/  BRA `(.L_x_4327) ;  /* 0xffffffec00607947 */ /* 0x000fea000383ffff */
.L_x_4306:
        /* <DEDUP_REMOVED lines=8> */
.L_x_4329:
[----:B------:R-:W-:Y:S05]  /*1ae0*/  BSYNC B1 ;  /* 0x0000000000017941 */ /* 0x000fea0003800000 */
.L_x_4328:
        /* <DEDUP_REMOVED lines=8> */
.L_x_4330:
[----:B------:R-:W-:Y:S01]  /*1b70*/  FSETP.GEU.FTZ.AND P3, PT, R28, R23, PT ;  /* 0x000000171c00720b */ /* 0x000fe20003f7e000 */
[----:B------:R-:W-:-:S12]  /*1b80*/  IMAD.MOV.U32 R17, RZ, RZ, R27 ;  /* 0x000000ffff117224 */ /* 0x000fd800078e001b */
[----:B------:R-:W-:Y:S01]  /*1b90*/  @P3 FSETP.NEU.FTZ.AND P2, PT, R28, R23, PT ;  /* 0x000000171c00320b */ /* 0x000fe20003f5d000 */
[----:B------:R-:W-:-:S12]  /*1ba0*/  IMAD.MOV.U32 R24, RZ, RZ, R19 ;  /* 0x000000ffff187224 */ /* 0x000fd800078e0013 */
[----:B------:R-:W-:Y:S05]  /*1bb0*/  WARPSYNC.COLLECTIVE R14, `(.L_x_4331) ;  /* 0x000000000e087348 */ /* 0x000fea0003c00000 */
[----:B------:R0:W1:Y:S02]  /*1bc0*/  SHFL.BFLY P0, R19, R17, R16, R15 ;  /* 0x0c00001011137389 */ /* 0x000064000000000f */
[----:B01----:R-:W-:Y:S01]  /*1bd0*/  ENDCOLLECTIVE ;  /* 0x000000000000791b */ /* 0x003fe20003800000 */
.L_x_4331:
        /* <DEDUP_REMOVED lines=11> */
.L_x_4332:
[----:B------:R-:W-:Y:S02]  /*1c90*/  IMAD.MOV.U32 R17, RZ, RZ, R24 ;  /* 0x000000ffff117224 */ /* 0x000fe400078e0018 */
[----:B------:R-:W-:-:S07]  /*1ca0*/  IMAD.MOV.U32 R20, RZ, RZ, R19 ;  /* 0x000000ffff147224 */ /* 0x000fce00078e0013 */
[----:B------:R-:W-:Y:S05]  /*1cb0*/  WARPSYNC.COLLECTIVE R14, `(.L_x_4333) ;  /* 0x000000000e087348 */ /* 0x000fea0003c00000 */
[----:B------:R0:W1:Y:S02]  /*1cc0*/  SHFL.BFLY P0, R19, R17, R16, R15 ;  /* 0x0c00001011137389 */ /* 0x000064000000000f */
[----:B01----:R-:W-:Y:S01]  /*1cd0*/  ENDCOLLECTIVE ;  /* 0x000000000000791b */ /* 0x003fe20003800000 */
.L_x_4333:
[----:B------:R-:W-:Y:S01]  /*1ce0*/  FSETP.GEU.FTZ.AND P3, PT, R23, R20, PT ;  /* 0x000000141700720b */ /* 0x000fe20003f7e000 */
[----:B------:R-:W-:-:S12]  /*1cf0*/  IMAD.MOV.U32 R17, RZ, RZ, R21 ;  /* 0x000000ffff117224 */ /* 0x000fd800078e0015 */
[----:B------:R-:W-:Y:S01]  /*1d00*/  @P3 FSETP.NEU.FTZ.AND P2, PT, R23, R20, PT ;  /* 0x000000141700320b */ /* 0x000fe20003f5d000 */
[----:B------:R-:W-:-:S12]  /*1d10*/  IMAD.MOV.U32 R27, RZ, RZ, R19 ;  /* 0x000000ffff1b7224 */ /* 0x000fd800078e0013 */
[----:B------:R-:W-:Y:S05]  /*1d20*/  WARPSYNC.COLLECTIVE R14, `(.L_x_4334) ;  /* 0x000000000e087348 */ /* 0x000fea0003c00000 */
[----:B------:R0:W1:Y:S02]  /*1d30*/  SHFL.BFLY P0, R19, R17, R16, R15 ;  /* 0x0c00001011137389 */ /* 0x000064000000000f */
[----:B01----:R-:W-:Y:S01]  /*1d40*/  ENDCOLLECTIVE ;  /* 0x000000000000791b */ /* 0x003fe20003800000 */
.L_x_4334:
        /* <DEDUP_REMOVED lines=11> */
.L_x_4335:
[----:B------:R-:W-:Y:S02]  /*1e00*/  IMAD.MOV.U32 R17, RZ, RZ, R20 ;  /* 0x000000ffff117224 */ /* 0x000fe400078e0014 */
[----:B------:R-:W-:-:S07]  /*1e10*/  IMAD.MOV.U32 R28, RZ, RZ, R19 ;  /* 0x000000ffff1c7224 */ /* 0x000fce00078e0013 */
[----:B------:R-:W-:Y:S05]  /*1e20*/  WARPSYNC.COLLECTIVE R14, `(.L_x_4336) ;  /* 0x000000000e087348 */ /* 0x000fea0003c00000 */
[----:B------:R0:W1:Y:S02]  /*1e30*/  SHFL.BFLY P0, R19, R17, R16, R15 ;  /* 0x0c00001011137389 */ /* 0x000064000000000f */
[----:B01----:R-:W-:Y:S01]  /*1e40*/  ENDCOLLECTIVE ;  /* 0x000000000000791b */ /* 0x003fe20003800000 */
.L_x_4336:
[----:B------:R-:W-:Y:S02]  /*1e50*/  IMAD.MOV.U32 R17, RZ, RZ, R27 ;  /* 0x000000ffff117224 */ /* 0x000fe400078e001b */
[----:B------:R-:W-:-:S07]  /*1e60*/  IMAD.MOV.U32 R21, RZ, RZ, R19 ;  /* 0x000000ffff157224 */ /* 0x000fce00078e0013 */
[----:B------:R-:W-:Y:S05]  /*1e70*/  WARPSYNC.COLLECTIVE R14, `(.L_x_4337) ;  /* 0x000000000e087348 */ /* 0x000fea0003c00000 */
[----:B------:R0:W1:Y:S02]  /*1e80*/  SHFL.BFLY P0, R19, R17, R16, R15 ;  /* 0x0c00001011137389 */ /* 0x000064000000000f */
[----:B01----:R-:W-:Y:S01]  /*1e90*/  ENDCOLLECTIVE ;  /* 0x000000000000791b */ /* 0x003fe20003800000 */
.L_x_4337:
[----:B------:R-:W-:Y:S01]  /*1ea0*/  IMAD.MOV.U32 R29, RZ, RZ, R19 ;  /* 0x000000ffff1d7224 */ /* 0x000fe200078e0013 */
[----:B------:R-:W-:Y:S06]  /*1eb0*/  BRA `(.L_x_4338) ;  /* 0xffffffec00f07947 */ /* 0x000fec000383ffff */
.L_x_4339:
        /* <DEDUP_REMOVED lines=12> */
.L_x_12206:


//--------------------- .text._ZN4vllm3moe10topkGatingILi4ELi16ELi4ELi16ELi32ElfLNS0_11ScoringFuncE1EEEvPKT5_PKbPfiPT4_PiiiibPKf --------------------------
	.section	.text._ZN4vllm3moe10topkGatingILi4ELi16ELi4ELi16ELi32ElfLNS0_11ScoringFuncE1EEEvPKT5_PKbPfiPT4_PiiiibPKf,"ax",@progbits
	.align	128
        .global         _ZN4vllm3moe10topkGatingILi4ELi16ELi4ELi16ELi32ElfLNS0_11ScoringFuncE1EEEvPKT5_PKbPfiPT4_PiiiibPKf
        .type           _ZN4vllm3moe10topkGatingILi4ELi16ELi4ELi16ELi32ElfLNS0_11ScoringFuncE1EEEvPKT5_PKbPfiPT4_PiiiibPKf,@function
        .size           _ZN4vllm3moe10topkGatingILi4ELi16ELi4ELi16ELi32ElfLNS0_11ScoringFuncE1EEEvPKT5_PKbPfiPT4_PiiiibPKf,(.L_x_12207 - _ZN4vllm3moe10topkGatingILi4ELi16ELi4ELi16ELi32ElfLNS0_11ScoringFuncE1EEEvPKT5_PKbPfiPT4_PiiiibPKf)
        .other          _ZN4vllm3moe10topkGatingILi4ELi16ELi4ELi16ELi32ElfLNS0_11ScoringFuncE1EEEvPKT5_PKbPfiPT4_PiiiibPKf,@"STO_CUDA_ENTRY STV_DEFAULT"
_ZN4vllm3moe10topkGatingILi4ELi16ELi4ELi16ELi32ElfLNS0_11ScoringFuncE1EEEvPKT5_PKbPfiPT4_PiiiibPKf:
.text._ZN4vllm3moe10topkGatingILi4ELi16ELi4ELi16ELi32ElfLNS0_11ScoringFuncE1EEEvPKT5_PKbPfiPT4_PiiiibPKf:
        /* <DEDUP_REMOVED lines=86> */
.L_x_4348:
        /* <DEDUP_REMOVED lines=30> */
.L_x_4367:
        /* <DEDUP_REMOVED lines=29> */
.L_x_4344:
[----:B------:R-:W-:Y:S05]  /*0910*/  BSYNC B1 ;  /* 0x0000000000017941 */ /* 0x000fea0003800000 */
.L_x_4343:
        /* <DEDUP_REMOVED lines=28> */
.L_x_4347:
[----:B------:R-:W-:Y:S05]  /*0ae0*/  BSYNC B1 ;  /* 0x0000000000017941 */ /* 0x000fea0003800000 */
.L_x_4346:
[----:B------:R-:W-:Y:S05]  /*0af0*/  BRA `(.L_x_4348) ;  /* 0xfffffff800987947 */ /* 0x000fea000383ffff */
.L_x_4341:
[----:B------:R-:W-:Y:S01]  /*0b00*/  IMAD.MOV.U32 R26, RZ, RZ, RZ ;  /* 0x000000ffff1a7224 */ /* 0x000fe200078e00ff */
[----:B------:R-:W-:Y:S01]  /*0b10*/  ULDC UR10, c[0x0][0x228] ;  /* 0x00008a00000a7ab9 */ /* 0x000fe20000000800 */
[----:B------:R-:W-:Y:S01]  /*0b20*/  ULDC UR11, c[0x0][0x240] ;  /* 0x00009000000b7ab9 */ /* 0x000fe20000000800 */
[----:B------:R-:W-:Y:S01]  /*0b30*/  ULDC UR5, c[0x0][0x248] ;  /* 0x0000920000057ab9 */ /* 0x000fe20000000800 */
[----:B------:R-:W-:-:S05]  /*0b40*/  ULDC.64 UR8, c[0x0][0x240] ;  /* 0x0000900000087ab9 */ /* 0x000fca0000000a00 */
.L_x_4354:
        /* <DEDUP_REMOVED lines=30> */
.L_x_4375:
        /* <DEDUP_REMOVED lines=28> */
.L_x_4351:
[----:B------:R-:W-:Y:S05]  /*0ef0*/  BSYNC B1 ;  /* 0x0000000000017941 */ /* 0x000fea0003800000 */
.L_x_4350:
        /* <DEDUP_REMOVED lines=28> */
.L_x_4353:
[----:B------:R-:W-:Y:S05]  /*10c0*/  BSYNC B1 ;  /* 0x0000000000017941 */ /* 0x000fea0003800000 */
.L_x_4352:
[----:B------:R-:W-:Y:S05]  /*10d0*/  BRA `(.L_x_4354) ;  /* 0xfffffff8009c7947 */ /* 0x000fea000383ffff */
.L_x_4345:
[----:B------:R-:W-:Y:S05]  /*10e0*/  BSYNC B0 ;  /* 0x0000000000007941 */ /* 0x000fea0003800000 */
.L_x_4340:
        /* <DEDUP_REMOVED lines=18> */
.L_x_4357:
        /* <DEDUP_REMOVED lines=18> */
.L_x_4356:
[----:B------:R-:W-:Y:S05]  /*1330*/  BSYNC B0 ;  /* 0x0000000000007941 */ /* 0x000fea0003800000 */
.L_x_4355:
        /* <DEDUP_REMOVED lines=11> */
.L_x_4359:
        /* <DEDUP_REMOVED lines=11> */
.L_x_4358:
[----:B------:R-:W-:Y:S05]  /*14a0*/  EXIT ;  /* 0x000000000000794d */ /* 0x000fea0003800000 */
.L_x_4342:
        /* <DEDUP_REMOVED lines=8> */
.L_x_4361:
[----:B------:R-:W-:Y:S05]  /*1530*/  BSYNC B1 ;  /* 0x0000000000017941 */ /* 0x000fea0003800000 */
.L_x_4360:
        /* <DEDUP_REMOVED lines=8> */
.L_x_4362:
[----:B------:R-:W-:Y:S01]  /*15c0*/  FSETP.GEU.FTZ.AND P3, PT, R26, R21, PT ;  /* 0x000000151a00720b */ /* 0x000fe20003f7e000 */
[----:B------:R-:W-:-:S12]  /*15d0*/  IMAD.MOV.U32 R17, RZ, RZ, R25 ;  /* 0x000000ffff117224 */ /* 0x000fd800078e0019 */
[----:B------:R-:W-:Y:S01]  /*15e0*/  @P3 FSETP.NEU.FTZ.AND P2, PT, R26, R21, PT ;  /* 0x000000151a00320b */ /* 0x000fe20003f5d000 */
[----:B------:R-:W-:-:S12]  /*15f0*/  IMAD.MOV.U32 R23, RZ, RZ, R20 ;  /* 0x000000ffff177224 */ /* 0x000fd800078e0014 */
[----:B------:R-:W-:Y:S05]  /*1600*/  WARPSYNC.COLLECTIVE R14, `(.L_x_4363) ;  /* 0x000000000e087348 */ /* 0x000fea0003c00000 */
[----:B------:R0:W1:Y:S02]  /*1610*/  SHFL.BFLY P0, R20, R17, R16, R15 ;  /* 0x0c00001011147389 */ /* 0x000064000000000f */
[----:B01----:R-:W-:Y:S01]  /*1620*/  ENDCOLLECTIVE ;  /* 0x000000000000791b */ /* 0x003fe20003800000 */
.L_x_4363:
        /* <DEDUP_REMOVED lines=11> */
.L_x_4364:
[----:B------:R-:W-:Y:S02]  /*16e0*/  IMAD.MOV.U32 R17, RZ, RZ, R23 ;  /* 0x000000ffff117224 */ /* 0x000fe400078e0017 */
[----:B------:R-:W-:-:S07]  /*16f0*/  IMAD.MOV.U32 R26, RZ, RZ, R20 ;  /* 0x000000ffff1a7224 */ /* 0x000fce00078e0014 */
[----:B------:R-:W-:Y:S05]  /*1700*/  WARPSYNC.COLLECTIVE R14, `(.L_x_4365) ;  /* 0x000000000e087348 */ /* 0x000fea0003c00000 */
[----:B------:R0:W1:Y:S02]  /*1710*/  SHFL.BFLY P0, R20, R17, R16, R15 ;  /* 0x0c00001011147389 */ /* 0x000064000000000f */
[----:B01----:R-:W-:Y:S01]  /*1720*/  ENDCOLLECTIVE ;  /* 0x000000000000791b */ /* 0x003fe20003800000 */
.L_x_4365:
[----:B------:R-:W-:Y:S02]  /*1730*/  IMAD.MOV.U32 R17, RZ, RZ, R19 ;  /* 0x000000ffff117224 */ /* 0x000fe400078e0013 */
[----:B------:R-:W-:-:S07]  /*1740*/  IMAD.MOV.U32 R28, RZ, RZ, R20 ;  /* 0x000000ffff1c7224 */ /* 0x000fce00078e0014 */
[----:B------:R-:W-:Y:S05]  /*1750*/  WARPSYNC.COLLECTIVE R14, `(.L_x_4366) ;  /* 0x000000000e087348 */ /* 0x000fea0003c00000 */
[----:B------:R0:W1:Y:S02]  /*1760*/  SHFL.BFLY P0, R20, R17, R16, R15 ;  /* 0x0c00001011147389 */ /* 0x000064000000000f */
[----:B01----:R-:W-:Y:S01]  /*1770*/  ENDCOLLECTIVE ;  /* 0x000000000000791b */ /* 0x003fe20003800000 */
.L_x_4366:
[----:B------:R-:W-:Y:S01]  /*1780*/  IMAD.MOV.U32 R25, RZ, RZ, R20 ;  /* 0x000000ffff197224 */ /* 0x000fe200078e0014 */
[----:B------:R-:W-:Y:S01]  /*1790*/  PLOP3.LUT P0, PT, PT, PT, PT, 0x80, 0x0 ;  /* 0x000000000000781c */ /* 0x000fe20003f0f070 */
[----:B------:R-:W-:-:S12]  /*17a0*/  BRA `(.L_x_4367) ;  /* 0xffffffec00e47947 */ /* 0x000fd8000383ffff */
.L_x_4349:
        /* <DEDUP_REMOVED lines=8> */
.L_x_4369:
[----:B------:R-:W-:Y:S05]  /*1830*/  BSYNC B1 ;  /* 0x0000000000017941 */ /* 0x000fea0003800000 */
.L_x_4368:
        /* <DEDUP_REMOVED lines=8> */
.L_x_4370:
[----:B------:R-:W-:Y:S01]  /*18c0*/  FSETP.GEU.FTZ.AND P3, PT, R28, R19, PT ;  /* 0x000000131c00720b */ /* 0x000fe20003f7e000 */
[----:B------:R-:W-:-:S12]  /*18d0*/  IMAD.MOV.U32 R17, RZ, RZ, R25 ;  /* 0x000000ffff117224 */ /* 0x000fd800078e0019 */
[----:B------:R-:W-:Y:S01]  /*18e0*/  @P3 FSETP.NEU.FTZ.AND P2, PT, R28, R19, PT ;  /* 0x000000131c00320b */ /* 0x000fe20003f5d000 */
[----:B------:R-:W-:-:S12]  /*18f0*/  IMAD.MOV.U32 R21, RZ, RZ, R20 ;  /* 0x000000ffff157224 */ /* 0x000fd800078e0014 */
[----:B------:R-:W-:Y:S05]  /*1900*/  WARPSYNC.COLLECTIVE R14, `(.L_x_4371) ;  /* 0x000000000e087348 */ /* 0x000fea0003c00000 */
[----:B------:R0:W1:Y:S02]  /*1910*/  SHFL.BFLY P0, R20, R17, R16, R15 ;  /* 0x0c00001011147389 */ /* 0x000064000000000f */
[----:B01----:R-:W-:Y:S01]  /*1920*/  ENDCOLLECTIVE ;  /* 0x000000000000791b */ /* 0x003fe20003800000 */
.L_x_4371:
        /* <DEDUP_REMOVED lines=11> */
.L_x_4372:
[----:B------:R-:W-:Y:S02]  /*19e0*/  IMAD.MOV.U32 R17, RZ, RZ, R21 ;  /* 0x000000ffff117224 */ /* 0x000fe400078e0015 */
[----:B------:R-:W-:-:S07]  /*19f0*/  IMAD.MOV.U32 R28, RZ, RZ, R20 ;  /* 0x000000ffff1c7224 */ /* 0x000fce00078e0014 */
[----:B------:R-:W-:Y:S05]  /*1a00*/  WARPSYNC.COLLECTIVE R14, `(.L_x_4373) ;  /* 0x000000000e087348 */ /* 0x000fea0003c00000 */
[----:B------:R0:W1:Y:S02]  /*1a10*/  SHFL.BFLY P0, R20, R17, R16, R15 ;  /* 0x0c00001011147389 */ /* 0x000064000000000f */
[----:B01----:R-:W-:Y:S01]  /*1a20*/  ENDCOLLECTIVE ;  /* 0x000000000000791b */ /* 0x003fe20003800000 */
.L_x_4373:
[----:B------:R-:W-:Y:S02]  /*1a30*/  IMAD.MOV.U32 R17, RZ, RZ, R24 ;  /* 0x000000ffff117224 */ /* 0x000fe400078e0018 */
[----:B------:R-:W-:-:S07]  /*1a40*/  IMAD.MOV.U32 R25, RZ, RZ, R20 ;  /* 0x000000ffff197224 */ /* 0x000fce00078e0014 */
[----:B------:R-:W-:Y:S05]  /*1a50*/  WARPSYNC.COLLECTIVE R14, `(.L_x_4374) ;  /* 0x000000000e087348 */ /* 0x000fea0003c00000 */
[----:B------:R0:W1:Y:S02]  /*1a60*/  SHFL.BFLY P0, R20, R17, R16, R15 ;  /* 0x0c00001011147389 */ /* 0x000064000000000f */
[----:B01----:R-:W-:Y:S01]  /*1a70*/  ENDCOLLECTIVE ;  /* 0x000000000000791b */ /* 0x003fe20003800000 */
.L_x_4374:
[----:B------:R-:W-:Y:S01]  /*1a80*/  PLOP3.LUT P0, PT, PT, PT, PT, 0x80, 0x0 ;  /* 0x000000000000781c */ /* 0x000fe20003f0f070 */
[----:B------:R-:W-:-:S12]  /*1a90*/  BRA `(.L_x_4375) ;  /* 0xfffffff000a47947 */ /* 0x000fd8000383ffff */
.L_x_4376:
        /* <DEDUP_REMOVED lines=14> */
.L_x_12207:


//--------------------- .text._ZN4vllm3moe10topkGatingILi4ELi8ELi4ELi16ELi32ElfLNS0_11ScoringFuncE1EEEvPKT5_PKbPfiPT4_PiiiibPKf --------------------------
	.section	.text._ZN4vllm3moe10topkGatingILi4ELi8ELi4ELi16ELi32ElfLNS0_11ScoringFuncE1EEEvPKT5_PKbPfiPT4_PiiiibPKf,"ax",@progbits
	.align	128
        .global         _ZN4vllm3moe10topkGatingILi4ELi8ELi4ELi16ELi32ElfLNS0_11ScoringFuncE1EEEvPKT5_PKbPfiPT4_PiiiibPKf
        .type           _ZN4vllm3moe10topkGatingILi4ELi8ELi4ELi16ELi32ElfLNS0_11ScoringFuncE1EEEvPKT5_PKbPfiPT4_PiiiibPKf,@function
        .size           _ZN4vllm3moe10topkGatingILi4ELi8ELi4ELi16ELi32ElfLNS0_11ScoringFuncE1EEEvPKT5_PKbPfiPT4_PiiiibPKf,(.L_x_12208 - _ZN4vllm3moe10topkGatingILi4ELi8ELi4ELi16ELi32ElfLNS0_11ScoringFuncE1EEEvPKT5_PKbPfiPT4_PiiiibPKf)
        .other          _ZN4vllm3moe10topkGatingILi4ELi8ELi4ELi16ELi32ElfLNS0_11ScoringFuncE1EEEvPKT5_PKbPfiPT4_PiiiibPKf,@"STO_CUDA_ENTRY STV_DEFAULT"
_ZN4vllm3moe10topkGatingILi4ELi8ELi4ELi16ELi32ElfLNS0_11ScoringFuncE1EEEvPKT5_PKbPfiPT4_PiiiibPKf:
.text._ZN4vllm3moe10topkGatingILi4ELi8ELi4ELi16ELi32ElfLNS0_11ScoringFuncE1EEEvPKT5_PKbPfiPT4_PiiiibPKf:
        /* <DEDUP_REMOVED lines=31> */
[----:B------:R-:W4:Y:S04]  /*01f0*/  @P0 LDG.E R2, desc[UR6][R14.64+0x8] ;  /* 0x000008060e020981 */ /* 0x000f28000c1e1900 */
[----:B------:R0:W4:Y:S01]  /*0200*/  @P0 LDG.E R3, desc[UR6][R14.64+0xc] ;  /* 0x00000c060e030981 */ /* 0x000122000c1e1900 */
[----:B------:R-:W-:-:S02]  /*0210*/  IMAD.MOV.U32 R26, RZ, RZ, RZ ;  /* 0x000000ffff1a7224 */ /* 0x000fc400078e00ff */
[----:B0-----:R-:W-:Y:S02]  /*0220*/  IMAD.U32 R14, RZ, RZ, UR4 ;  /* 0x00000004ff0e7e24 */ /* 0x001fe4000f8e00ff */
        /* <DEDUP_REMOVED lines=11> */
[----:B------:R-:W-:Y:S01]  /*02e0*/  IMAD.MOV.U32 R13, RZ, RZ, 0x1 ;  /* 0x00000001ff0d7424 */ /* 0x000fe200078e00ff */
[----:B------:R-:W-:-:S04]  /*02f0*/  @P1 SEL R4, RZ, 0x1, P2 ;  /* 0x00000001ff041807 */ /* 0x000fc80001000000 */
[----:B------:R-:W-:Y:S01]  /*0300*/  @P1 PRMT R13, R4, 0x7610, R13 ;  /* 0x00007610040d1816 */ /* 0x000fe2000000000d */
[----:B------:R-:W1:Y:S01]  /*0310*/  MUFU.RCP R5, R5 ;  /* 0x0000000500057308 */ /* 0x000e620000001000 */
[----:B--2---:R-:W-:-:S07]  /*0320*/  FADD.FTZ R7, R18, 1 ;  /* 0x3f80000012077421 */ /* 0x004fce0000010000 */
[----:B------:R-:W2:Y:S01]  /*0330*/  MUFU.RCP R6, R6 ;  /* 0x0000000600067308 */ /* 0x000ea20000001000 */
[----:B0-----:R-:W-:-:S07]  /*0340*/  FADD.FTZ R15, R17, 1 ;  /* 0x3f800000110f7421 */ /* 0x001fce0000010000 */
[----:B------:R-:W0:Y:S01]  /*0350*/  MUFU.RCP R7, R7 ;  /* 0x0000000700077308 */ /* 0x000e220000001000 */
[----:B-1----:R-:W-:-:S07]  /*0360*/  FSETP.GEU.FTZ.AND P1, PT, |R5|, +INF , PT ;  /* 0x7f8000000500780b */ /* 0x002fce0003f3e200 */
[----:B------:R1:W3:Y:S01]  /*0370*/  MUFU.RCP R19, R15 ;  /* 0x0000000f00137308 */ /* 0x0002e20000001000 */
[----:B--2---:R-:W-:-:S04]  /*0380*/  FSETP.GEU.FTZ.AND P2, PT, |R6|, +INF , PT ;  /* 0x7f8000000600780b */ /* 0x004fc80003f5e200 */
[----:B------:R-:W-:Y:S02]  /*0390*/  FSEL R16, R6, RZ, !P2 ;  /* 0x000000ff06107208 */ /* 0x000fe40005000000 */
[----:B-1----:R-:W-:-:S03]  /*03a0*/  FSEL R15, R5, RZ, !P1 ;  /* 0x000000ff050f7208 */ /* 0x002fc60004800000 */
[----:B-----5:R-:W-:Y:S01]  /*03b0*/  @P0 FADD.FTZ R20, R16, R9 ;  /* 0x0000000910140221 */ /* 0x020fe20000010000 */
[----:B------:R-:W-:Y:S01]  /*03c0*/  ISETP.GE.AND P1, PT, R14, 0x1, PT ;  /* 0x000000010e00780c */ /* 0x000fe20003f26270 */
[----:B------:R-:W-:Y:S01]  /*03d0*/  @!P0 IMAD.MOV.U32 R20, RZ, RZ, R16 ;  /* 0x000000ffff148224 */ /* 0x000fe200078e0010 */
[----:B0-----:R-:W-:Y:S02]  /*03e0*/  FSETP.GEU.FTZ.AND P3, PT, |R7|, +INF , PT ;  /* 0x7f8000000700780b */ /* 0x001fe40003f7e200 */
[----:B---3--:R-:W-:Y:S02]  /*03f0*/  FSETP.GEU.FTZ.AND P4, PT, |R19|, +INF , PT ;  /* 0x7f8000001300780b */ /* 0x008fe40003f9e200 */
[----:B------:R-:W-:Y:S02]  /*0400*/  FSEL R17, R7, RZ, !P3 ;  /* 0x000000ff07117208 */ /* 0x000fe40005800000 */
[----:B------:R-:W-:Y:S01]  /*0410*/  FSEL R18, R19, RZ, !P4 ;  /* 0x000000ff13127208 */ /* 0x000fe20006000000 */
[----:B----4-:R-:W-:Y:S01]  /*0420*/  @P0 FADD.FTZ R19, R15, R8 ;  /* 0x000000080f130221 */ /* 0x010fe20000010000 */
[----:B------:R-:W-:-:S02]  /*0430*/  @!P0 IMAD.MOV.U32 R19, RZ, RZ, R15 ;  /* 0x000000ffff138224 */ /* 0x000fc400078e000f */
[----:B------:R-:W-:Y:S01]  /*0440*/  @P0 FADD.FTZ R21, R17, R2 ;  /* 0x0000000211150221 */ /* 0x000fe20000010000 */
[----:B------:R-:W-:Y:S02]  /*0450*/  @!P0 IMAD.MOV.U32 R21, RZ, RZ, R17 ;  /* 0x000000ffff158224 */ /* 0x000fe400078e0011 */
[----:B------:R-:W-:Y:S01]  /*0460*/  @P0 FADD.FTZ R22, R18, R3 ;  /* 0x0000000312160221 */ /* 0x000fe20000010000 */
        /* <DEDUP_REMOVED lines=8> */
[----:B------:R-:W-:Y:S01]  /*04f0*/  UMOV UR4, URZ ;  /* 0x0000003f00047c82 */ /* 0x000fe20008000000 */
[----:B------:R-:W-:-:S11]  /*0500*/  IMAD.MOV.U32 R26, RZ, RZ, RZ ;  /* 0x000000ffff1a7224 */ /* 0x000fd600078e00ff */
[----:B------:R-:W-:Y:S05]  /*0510*/  @!P0 BRA `(.L_x_4379) ;  /* 0x0000000800588947 */ /* 0x000fea0003800000 */
[----:B------:R-:W-:Y:S01]  /*0520*/  IMAD.IADD R25, R14, 0x1, -R23 ;  /* 0x000000010e197824 */ /* 0x000fe200078e0a17 */
[----:B------:R-:W-:Y:S01]  /*0530*/  UMOV UR4, URZ ;  /* 0x0000003f00047c82 */ /* 0x000fe20008000000 */
[----:B------:R-:W-:Y:S01]  /*0540*/  IMAD.MOV.U32 R26, RZ, RZ, RZ ;  /* 0x000000ffff1a7224 */ /* 0x000fe200078e00ff */
[----:B------:R-:W-:Y:S01]  /*0550*/  ULDC UR8, c[0x0][0x244] ;  /* 0x0000910000087ab9 */ /* 0x000fe20000000800 */
[----:B------:R-:W-:-:S05]  /*0560*/  ULDC UR9, c[0x0][0x248] ;  /* 0x0000920000097ab9 */ /* 0x000fca0000000800 */
.L_x_4388:
[-C--:B------:R-:W-:Y:S01]  /*0570*/  FSETP.GT.FTZ.AND P0, PT, R20, R19.reuse, PT ;  /* 0x000000131400720b */ /* 0x080fe20003f14000 */
[----:B------:R-:W0:Y:S01]  /*0580*/  LDC R14, c[0x0][0x240] ;  /* 0x00009000ff0e7b82 */ /* 0x000e220000000800 */
[----:B------:R-:W-:Y:S01]  /*0590*/  LOP3.LUT R24, R10, 0x1, RZ, 0xc0, !PT ;  /* 0x000000010a187812 */ /* 0x000fe200078ec0ff */
[----:B------:R-:W-:Y:S01]  /*05a0*/  UIADD3 UR5, UR4, 0x1, URZ ;  /* 0x0000000104057890 */ /* 0x000fe2000fffe03f */
[----:B-1----:R-:W-:Y:S01]  /*05b0*/  FSEL R2, R20, R19, P0 ;  /* 0x0000001314027208 */ /* 0x002fe20000000000 */
[----:B------:R-:W-:Y:S03]  /*05c0*/  BSSY B0, `(.L_x_4380) ;  /* 0x000002d000007945 */ /* 0x000fe60003800000 */
[CC--:B------:R-:W-:Y:S01]  /*05d0*/  FSETP.GT.FTZ.AND P2, PT, R21.reuse, R2.reuse, PT ;  /* 0x000000021500720b */ /* 0x0c0fe20003f54000 */
[----:B------:R-:W1:Y:S03]  /*05e0*/  LDC.64 R6, c[0x0][0x238] ;  /* 0x00008e00ff067b82 */ /* 0x000e660000000a00 */
[----:B------:R-:W-:-:S02]  /*05f0*/  FSEL R3, R21, R2, P2 ;  /* 0x0000000215037208 */ /* 0x000fc40001000000 */
[----:B------:R-:W-:Y:S02]  /*0600*/  SEL R2, RZ, 0x1, !P0 ;  /* 0x00000001ff027807 */ /* 0x000fe40004000000 */
[----:B------:R-:W-:-:S04]  /*0610*/  FSETP.GT.FTZ.AND P3, PT, R22, R3, PT ;  /* 0x000000031600720b */ /* 0x000fc80003f74000 */
[----:B------:R-:W-:Y:S02]  /*0620*/  FSEL R8, R22, R3, P3 ;  /* 0x0000000316087208 */ /* 0x000fe40001800000 */
[----:B------:R-:W-:Y:S02]  /*0630*/  SEL R3, R2, 0x2, !P2 ;  /* 0x0000000202037807 */ /* 0x000fe40005000000 */
[----:B------:R-:W-:Y:S01]  /*0640*/  FSEL R2, R16, R15, P0 ;  /* 0x0000000f10027208 */ /* 0x000fe20000000000 */
[----:B------:R-:W2:Y:S01]  /*0650*/  SHFL.BFLY PT, R9, R8, 0x1, 0x1e1f ;  /* 0x0c3e1f0008097f89 */ /* 0x000ea200000e0000 */
[----:B------:R-:W-:Y:S02]  /*0660*/  SEL R5, R3, 0x3, !P3 ;  /* 0x0000000303057807 */ /* 0x000fe40005800000 */
[----:B------:R-:W-:Y:S02]  /*0670*/  FSEL R3, R17, R2, P2 ;  /* 0x0000000211037208 */ /* 0x000fe40001000000 */
[----:B------:R-:W-:-:S02]  /*0680*/  LOP3.LUT R27, R12, R5, RZ, 0xfc, !PT ;  /* 0x000000050c1b7212 */ /* 0x000fc400078efcff */
[----:B------:R-:W-:Y:S01]  /*0690*/  FSEL R29, R18, R3, P3 ;  /* 0x00000003121d7208 */ /* 0x000fe20001800000 */
[----:B------:R-:W3:Y:S01]  /*06a0*/  LDC.64 R4, c[0x0][0x230] ;  /* 0x00008c00ff047b82 */ /* 0x000ee20000000a00 */
[----:B------:R-:W-:Y:S01]  /*06b0*/  PLOP3.LUT P0, PT, PT, PT, PT, 0x80, 0x0 ;  /* 0x000000000000781c */ /* 0x000fe20003f0f070 */
[----:B------:R-:W4:Y:S04]  /*06c0*/  SHFL.BFLY PT, R30, R27, 0x1, 0x1e1f ;  /* 0x0c3e1f001b1e7f89 */ /* 0x000f2800000e0000 */
[----:B------:R-:W5:Y:S02]  /*06d0*/  SHFL.BFLY PT, R28, R29, 0x1, 0x1e1f ;  /* 0x0c3e1f001d1c7f89 */ /* 0x000f6400000e0000 */
[----:B------:R-:W1:Y:S01]  /*06e0*/  LDC.64 R2, c[0x0][0x220] ;  /* 0x00008800ff027b82 */ /* 0x000e620000000a00 */
[----:B--2---:R-:W-:-:S13]  /*06f0*/  FSETP.GEU.FTZ.AND P2, PT, R8, R9, PT ;  /* 0x000000090800720b */ /* 0x004fda0003f5e000 */
[----:B------:R-:W-:Y:S01]  /*0700*/  @P2 FSETP.NEU.FTZ.AND P3, PT, R8, R9, PT ;  /* 0x000000090800220b */ /* 0x000fe20003f7d000 */
[----:B0-----:R-:W-:-:S03]  /*0710*/  IMAD R9, R11, R14, UR4 ;  /* 0x000000040b097e24 */ /* 0x001fc6000f8e020e */
[----:B----4-:R-:W-:Y:S01]  /*0720*/  @P2 ISETP.LT.AND P0, PT, R30, R27, !P3 ;  /* 0x0000001b1e00220c */ /* 0x010fe20005f01270 */
[C---:B-1----:R-:W-:Y:S01]  /*0730*/  IMAD.WIDE R2, R9.reuse, 0x4, R2 ;  /* 0x0000000409027825 */ /* 0x042fe200078e0202 */
[----:B------:R-:W-:Y:S02]  /*0740*/  ISETP.NE.U32.AND P2, PT, R24, 0x1, PT ;  /* 0x000000011800780c */ /* 0x000fe40003f45070 */
[----:B-----5:R-:W-:Y:S01]  /*0750*/  FSEL R29, R28, R29, P0 ;  /* 0x0000001d1c1d7208 */ /* 0x020fe20000000000 */
[C---:B---3--:R-:W-:Y:S01]  /*0760*/  IMAD.WIDE R4, R9.reuse, 0x8, R4 ;  /* 0x0000000809047825 */ /* 0x048fe200078e0204 */
[----:B------:R-:W-:Y:S02]  /*0770*/  SEL R27, R30, R27, P0 ;  /* 0x0000001b1e1b7207 */ /* 0x000fe40000000000 */
[----:B------:R-:W-:Y:S01]  /*0780*/  ISETP.LE.AND P3, PT, R14, UR5, PT ;  /* 0x000000050e007c0c */ /* 0x000fe2000bf63270 */
[----:B------:R-:W-:-:S06]  /*0790*/  IMAD.WIDE R6, R9, 0x4, R6 ;  /* 0x0000000409067825 */ /* 0x000fcc00078e0206 */
[----:B------:R-:W-:Y:S06]  /*07a0*/  @!P2 BRA `(.L_x_4381) ;  /* 0x000000000038a947 */ /* 0x000fec0003800000 */
[----:B------:R-:W0:Y:S01]  /*07b0*/  LDC R28, c[0x0][0x228] ;  /* 0x00008a00ff1c7b82 */ /* 0x000e220000000800 */
[----:B------:R-:W-:Y:S01]  /*07c0*/  ISETP.GE.AND P0, PT, R27, UR8, PT ;  /* 0x000000081b007c0c */ /* 0x000fe2000bf06270 */
[----:B------:R1:W-:Y:S01]  /*07d0*/  STG.E desc[UR6][R2.64], R29 ;  /* 0x0000001d02007986 */ /* 0x0003e2000c101906 */
        /* <DEDUP_REMOVED lines=8> */
[----:B0-----:R-:W-:-:S04]  /*0860*/  IMAD R31, R28, UR4, R11 ;  /* 0x000000041c1f7c24 */ /* 0x001fc8000f8e020b */
[----:B------:R1:W-:Y:S04]  /*0870*/  STG.E.64 desc[UR6][R4.64], R8 ;  /* 0x0000000804007986 */ /* 0x0003e8000c101b06 */
[----:B------:R1:W-:Y:S02]  /*0880*/  STG.E desc[UR6][R6.64], R31 ;  /* 0x0000001f06007986 */ /* 0x0003e4000c101906 */
.L_x_4381:
[----:B------:R-:W-:Y:S05]  /*0890*/  BSYNC B0 ;  /* 0x0000000000007941 */ /* 0x000fea0003800000 */
.L_x_4380:
[----:B------:R-:W-:Y:S05]  /*08a0*/  @P3 BRA `(.L_x_4382) ;  /* 0x0000000000603947 */ /* 0x000fea0003800000 */
[----:B------:R-:W-:Y:S01]  /*08b0*/  SHF.R.S32.HI R30, RZ, 0x1f, R27 ;  /* 0x0000001fff1e7819 */ /* 0x000fe2000001141b */
[----:B------:R-:W-:Y:S03]  /*08c0*/  BSSY B0, `(.L_x_4382) ;  /* 0x0000016000007945 */ /* 0x000fe60003800000 */
[----:B-1----:R-:W-:-:S04]  /*08d0*/  LEA.HI R29, R30, R27, RZ, 0x2 ;  /* 0x0000001b1e1d7211 */ /* 0x002fc800078f10ff */
        /* <DEDUP_REMOVED lines=20> */
.L_x_4383:
[----:B------:R-:W-:Y:S05]  /*0a20*/  BSYNC B0 ;  /* 0x0000000000007941 */ /* 0x000fea0003800000 */
.L_x_4382:
[CC--:B------:R-:W-:Y:S01]  /*0a30*/  FSETP.GT.FTZ.AND P0, PT, R20.reuse, R19.reuse, PT ;  /* 0x000000131400720b */ /* 0x0c0fe20003f14000 */
[----:B------:R-:W-:Y:S01]  /*0a40*/  UIADD3 UR4, UR4, 0x2, URZ ;  /* 0x0000000204047890 */ /* 0x000fe2000fffe03f */
[----:B------:R-:W-:Y:S01]  /*0a50*/  VIADD R25, R25, 0xfffffffe ;  /* 0xfffffffe19197836 */ /* 0x000fe20000000000 */
[----:B------:R-:W-:Y:S01]  /*0a60*/  BSSY B0, `(.L_x_4384) ;  /* 0x0000027000007945 */ /* 0x000fe20003800000 */
[----:B-1----:R-:W-:-:S04]  /*0a70*/  FSEL R8, R20, R19, P0 ;  /* 0x0000001314087208 */ /* 0x002fc80000000000 */
[----:B------:R-:W-:-:S04]  /*0a80*/  FSETP.GT.FTZ.AND P3, PT, R21, R8, PT ;  /* 0x000000081500720b */ /* 0x000fc80003f74000 */
[----:B------:R-:W-:Y:S02]  /*0a90*/  FSEL R9, R21, R8, P3 ;  /* 0x0000000815097208 */ /* 0x000fe40001800000 */
[----:B------:R-:W-:Y:S02]  /*0aa0*/  SEL R8, RZ, 0x1, !P0 ;  /* 0x00000001ff087807 */ /* 0x000fe40004000000 */
[----:B------:R-:W-:-:S04]  /*0ab0*/  FSETP.GT.FTZ.AND P4, PT, R22, R9, PT ;  /* 0x000000091600720b */ /* 0x000fc80003f94000 */
[----:B------:R-:W-:Y:S02]  /*0ac0*/  FSEL R28, R22, R9, P4 ;  /* 0x00000009161c7208 */ /* 0x000fe40002000000 */
[----:B------:R-:W-:Y:S02]  /*0ad0*/  SEL R9, R8, 0x2, !P3 ;  /* 0x0000000208097807 */ /* 0x000fe40005800000 */
[----:B------:R-:W-:Y:S01]  /*0ae0*/  FSEL R8, R16, R15, P0 ;  /* 0x0000000f10087208 */ /* 0x000fe20000000000 */
[----:B------:R-:W0:Y:S01]  /*0af0*/  SHFL.BFLY PT, R29, R28, 0x1, 0x1e1f ;  /* 0x0c3e1f001c1d7f89 */ /* 0x000e2200000e0000 */
[----:B------:R-:W-:Y:S02]  /*0b00*/  SEL R27, R9, 0x3, !P4 ;  /* 0x00000003091b7807 */ /* 0x000fe40006000000 */
[----:B------:R-:W-:Y:S02]  /*0b10*/  FSEL R9, R17, R8, P3 ;  /* 0x0000000811097208 */ /* 0x000fe40001800000 */
[----:B------:R-:W-:-:S02]  /*0b20*/  LOP3.LUT R8, R12, R27, RZ, 0xfc, !PT ;  /* 0x0000001b0c087212 */ /* 0x000fc400078efcff */
[----:B------:R-:W-:Y:S02]  /*0b30*/  FSEL R9, R18, R9, P4 ;  /* 0x0000000912097208 */ /* 0x000fe40002000000 */
[----:B------:R-:W-:Y:S01]  /*0b40*/  PLOP3.LUT P0, PT, PT, PT, PT, 0x80, 0x0 ;  /* 0x000000000000781c */ /* 0x000fe20003f0f070 */
[----:B------:R-:W1:Y:S01]  /*0b50*/  SHFL.BFLY PT, R27, R8, 0x1, 0x1e1f ;  /* 0x0c3e1f00081b7f89 */ /* 0x000e6200000e0000 */
[----:B------:R-:W-:Y:S02]  /*0b60*/  ISETP.NE.AND P3, PT, R25, RZ, PT ;  /* 0x000000ff1900720c */ /* 0x000fe40003f65270 */
[----:B------:R-:W-:Y:S01]  /*0b70*/  ISETP.LE.AND P4, PT, R14, UR4, PT ;  /* 0x000000040e007c0c */ /* 0x000fe2000bf83270 */
[----:B------:R-:W2:Y:S01]  /*0b80*/  SHFL.BFLY PT, R30, R9, 0x1, 0x1e1f ;  /* 0x0c3e1f00091e7f89 */ /* 0x000ea200000e0000 */
[----:B0-----:R-:W-:-:S13]  /*0b90*/  FSETP.GEU.FTZ.AND P5, PT, R28, R29, PT ;  /* 0x0000001d1c00720b */ /* 0x001fda0003fbe000 */
[----:B------:R-:W-:-:S04]  /*0ba0*/  @P5 FSETP.NEU.FTZ.AND P6, PT, R28, R29, PT ;  /* 0x0000001d1c00520b */ /* 0x000fc80003fdd000 */
[----:B-1----:R-:W-:-:S04]  /*0bb0*/  @P5 ISETP.LT.AND P0, PT, R27, R8, !P6 ;  /* 0x000000081b00520c */ /* 0x002fc80007701270 */
[----:B------:R-:W-:Y:S02]  /*0bc0*/  SEL R27, R27, R8, P0 ;  /* 0x000000081b1b7207 */ /* 0x000fe40000000000 */
[----:B--2---:R-:W-:Y:S01]  /*0bd0*/  FSEL R31, R30, R9, P0 ;  /* 0x000000091e1f7208 */ /* 0x004fe20000000000 */
[----:B------:R-:W-:Y:S06]  /*0be0*/  @!P2 BRA `(.L_x_4385) ;  /* 0x000000000038a947 */ /* 0x000fec0003800000 */
[----:B------:R-:W0:Y:S01]  /*0bf0*/  LDC R28, c[0x0][0x228] ;  /* 0x00008a00ff1c7b82 */ /* 0x000e220000000800 */
[C---:B------:R-:W-:Y:S01]  /*0c00*/  ISETP.GE.AND P0, PT, R27.reuse, UR8, PT ;  /* 0x000000081b007c0c */ /* 0x040fe2000bf06270 */
[----:B------:R-:W-:Y:S01]  /*0c10*/  VIADD R8, R27, -UR8 ;  /* 0x800000081b087c36 */ /* 0x000fe20008000000 */
[----:B------:R-:W-:Y:S01]  /*0c20*/  PRMT R9, R13, 0x9910, RZ ;  /* 0x000099100d097816 */ /* 0x000fe200000000ff */
[----:B------:R1:W-:Y:S01]  /*0c30*/  STG.E desc[UR6][R2.64+0x4], R31 ;  /* 0x0000041f02007986 */ /* 0x0003e2000c101906 */
[----:B------:R-:W-:Y:S01]  /*0c40*/  ISETP.LT.AND P0, PT, R27, UR9, P0 ;  /* 0x000000091b007c0c */ /* 0x000fe20008701270 */
[----:B------:R-:W-:-:S03]  /*0c50*/  FADD.FTZ R26, R26, R31 ;  /* 0x0000001f1a1a7221 */ /* 0x000fc60000010000 */
[----:B------:R-:W-:Y:S02]  /*0c60*/  ISETP.NE.AND P0, PT, R9, RZ, P0 ;  /* 0x000000ff0900720c */ /* 0x000fe40000705270 */
[----:B------:R-:W-:Y:S02]  /*0c70*/  SHF.R.S32.HI R9, RZ, 0x1f, R8 ;  /* 0x0000001fff097819 */ /* 0x000fe40000011408 */
[----:B------:R-:W-:Y:S02]  /*0c80*/  SEL R8, R8, 0x8, P0 ;  /* 0x0000000808087807 */ /* 0x000fe40000000000 */
[----:B------:R-:W-:-:S05]  /*0c90*/  SEL R9, R9, RZ, P0 ;  /* 0x000000ff09097207 */ /* 0x000fca0000000000 */
[----:B------:R1:W-:Y:S01]  /*0ca0*/  STG.E.64 desc[UR6][R4.64+0x8], R8 ;  /* 0x0000080804007986 */ /* 0x0003e2000c101b06 */
[----:B0-----:R-:W-:-:S05]  /*0cb0*/  IMAD R29, R28, UR5, R11 ;  /* 0x000000051c1d7c24 */ /* 0x001fca000f8e020b */
[----:B------:R1:W-:Y:S02]  /*0cc0*/  STG.E desc[UR6][R6.64+0x4], R29 ;  /* 0x0000041d06007986 */ /* 0x0003e4000c101906 */
.L_x_4385:
[----:B------:R-:W-:Y:S05]  /*0cd0*/  BSYNC B0 ;  /* 0x0000000000007941 */ /* 0x000fea0003800000 */
.L_x_4384:
[----:B------:R-:W-:Y:S05]  /*0ce0*/  @P4 BRA `(.L_x_4386) ;  /* 0x0000000000604947 */ /* 0x000fea0003800000 */
[----:B-1----:R-:W-:Y:S01]  /*0cf0*/  SHF.R.S32.HI R6, RZ, 0x1f, R27 ;  /* 0x0000001fff067819 */ /* 0x002fe2000001141b */
[----:B------:R-:W-:Y:S03]  /*0d00*/  BSSY B0, `(.L_x_4386) ;  /* 0x0000016000007945 */ /* 0x000fe60003800000 */
        /* <DEDUP_REMOVED lines=21> */
.L_x_4387:
[----:B------:R-:W-:Y:S05]  /*0e60*/  BSYNC B0 ;  /* 0x0000000000007941 */ /* 0x000fea0003800000 */
.L_x_4386:
[----:B------:R-:W-:Y:S05]  /*0e70*/  @P3 BRA `(.L_x_4388) ;  /* 0xfffffff400bc3947 */ /* 0x000fea000383ffff */
.L_x_4379:
[----:B------:R-:W-:-:S13]  /*0e80*/  ISETP.NE.U32.AND P0, PT, R23, 0x1, PT ;  /* 0x000000011700780c */ /* 0x000fda0003f05070 */
[----:B------:R-:W-:Y:S05]  /*0e90*/  @P0 BRA `(.L_x_4377) ;  /* 0x0000000c00f00947 */ /* 0x000fea0003800000 */
[-C--:B------:R-:W-:Y:S01]  /*0ea0*/  FSETP.GT.FTZ.AND P0, PT, R20, R19.reuse, PT ;  /* 0x000000131400720b */ /* 0x080fe20003f14000 */
[----:B------:R-:W-:Y:S01]  /*0eb0*/  BSSY B0, `(.L_x_4389) ;  /* 0x0000030000007945 */ /* 0x000fe20003800000 */
[----:B-1----:R-:W-:Y:S02]  /*0ec0*/  LOP3.LUT R6, R10, 0x1, RZ, 0xc0, !PT ;  /* 0x000000010a067812 */ /* 0x002fe400078ec0ff */
[----:B------:R-:W-:Y:S02]  /*0ed0*/  FSEL R20, R20, R19, P0 ;  /* 0x0000001314147208 */ /* 0x000fe40000000000 */
[----:B------:R-:W-:Y:S02]  /*0ee0*/  SEL R3, RZ, 0x1, !P0 ;  /* 0x00000001ff037807 */ /* 0x000fe40004000000 */
[----:B------:R-:W-:Y:S02]  /*0ef0*/  FSETP.GT.FTZ.AND P2, PT, R21, R20, PT ;  /* 0x000000141500720b */ /* 0x000fe40003f54000 */
[----:B------:R-:W-:-:S02]  /*0f00*/  FSEL R16, R16, R15, P0 ;  /* 0x0000000f10107208 */ /* 0x000fc40000000000 */
[----:B------:R-:W-:Y:S02]  /*0f10*/  FSEL R21, R21, R20, P2 ;  /* 0x0000001415157208 */ /* 0x000fe40001000000 */
[----:B------:R-:W-:Y:S02]  /*0f20*/  SEL R3, R3, 0x2, !P2 ;  /* 0x0000000203037807 */ /* 0x000fe40005000000 */
[CC--:B------:R-:W-:Y:S02]  /*0f30*/  FSETP.GT.FTZ.AND P3, PT, R22.reuse, R21.reuse, PT ;  /* 0x000000151600720b */ /* 0x0c0fe40003f74000 */
[----:B------:R-:W-:Y:S02]  /*0f40*/  FSEL R17, R17, R16, P2 ;  /* 0x0000001011117208 */ /* 0x000fe40001000000 */
[----:B------:R-:W-:Y:S02]  /*0f50*/  FSEL R21, R22, R21, P3 ;  /* 0x0000001516157208 */ /* 0x000fe40001800000 */
[----:B------:R-:W-:-:S02]  /*0f60*/  SEL R3, R3, 0x3, !P3 ;  /* 0x0000000303037807 */ /* 0x000fc40005800000 */
[----:B------:R-:W-:Y:S01]  /*0f70*/  FSEL R18, R18, R17, P3 ;  /* 0x0000001112127208 */ /* 0x000fe20001800000 */
[----:B------:R-:W0:Y:S01]  /*0f80*/  SHFL.BFLY PT, R2, R21, 0x1, 0x1e1f ;  /* 0x0c3e1f0015027f89 */ /* 0x000e2200000e0000 */
[----:B------:R-:W-:Y:S02]  /*0f90*/  LOP3.LUT R5, R12, R3, RZ, 0xfc, !PT ;  /* 0x000000030c057212 */ /* 0x000fe400078efcff */
[----:B------:R-:W-:Y:S01]  /*0fa0*/  ISETP.NE.U32.AND P4, PT, R6, 0x1, PT ;  /* 0x000000010600780c */ /* 0x000fe20003f85070 */
[----:B------:R-:W-:Y:S01]  /*0fb0*/  SHFL.BFLY PT, R3, R18, 0x1, 0x1e1f ;  /* 0x0c3e1f0012037f89 */ /* 0x000fe200000e0000 */
[----:B------:R-:W-:-:S03]  /*0fc0*/  PLOP3.LUT P0, PT, PT, PT, PT, 0x80, 0x0 ;  /* 0x000000000000781c */ /* 0x000fc60003f0f070 */
[----:B------:R-:W1:Y:S01]  /*0fd0*/  SHFL.BFLY PT, R4, R5, 0x1, 0x1e1f ;  /* 0x0c3e1f0005047f89 */ /* 0x000e6200000e0000 */
[----:B0-----:R-:W-:-:S13]  /*0fe0*/  FSETP.GEU.FTZ.AND P2, PT, R21, R2, PT ;  /* 0x000000021500720b */ /* 0x001fda0003f5e000 */
[----:B------:R-:W-:-:S04]  /*0ff0*/  @P2 FSETP.NEU.FTZ.AND P3, PT, R21, R2, PT ;  /* 0x000000021500220b */ /* 0x000fc80003f7d000 */
[----:B-1----:R-:W-:-:S04]  /*1000*/  @P2 ISETP.LT.AND P0, PT, R4, R5, !P3 ;  /* 0x000000050400220c */ /* 0x002fc80005f01270 */
[----:B------:R-:W-:Y:S02]  /*1010*/  FSEL R15, R3, R18, P0 ;  /* 0x00000012030f7208 */ /* 0x000fe40000000000 */
[----:B------:R-:W-:Y:S01]  /*1020*/  SEL R8, R4, R5, P0 ;  /* 0x0000000504087207 */ /* 0x000fe20000000000 */
[----:B------:R-:W-:Y:S06]  /*1030*/  @!P4 BRA `(.L_x_4390) ;  /* 0x00000000005cc947 */ /* 0x000fec0003800000 */
[----:B------:R-:W0:Y:S01]  /*1040*/  LDC.64 R4, c[0x0][0x220] ;  /* 0x00008800ff047b82 */ /* 0x000e220000000a00 */
[----:B------:R-:W-:Y:S01]  /*1050*/  ULDC UR5, c[0x0][0x244] ;  /* 0x0000910000057ab9 */ /* 0x000fe20000000800 */
[----:B------:R-:W-:Y:S01]  /*1060*/  ULDC UR8, c[0x0][0x248] ;  /* 0x0000920000087ab9 */ /* 0x000fe20000000800 */
[C---:B------:R-:W-:Y:S01]  /*1070*/  ISETP.GE.AND P0, PT, R8.reuse, UR5, PT ;  /* 0x0000000508007c0c */ /* 0x040fe2000bf06270 */
[----:B------:R-:W-:Y:S01]  /*1080*/  FADD.FTZ R26, R15, R26 ;  /* 0x0000001a0f1a7221 */ /* 0x000fe20000010000 */
[----:B------:R-:W-:Y:S01]  /*1090*/  PRMT R9, R13, 0x9910, RZ ;  /* 0x000099100d097816 */ /* 0x000fe200000000ff */
[----:B------:R-:W-:Y:S01]  /*10a0*/  IMAD R13, R11, R14, UR4 ;  /* 0x000000040b0d7e24 */ /* 0x000fe2000f8e020e */
[C---:B------:R-:W-:Y:S01]  /*10b0*/  ISETP.LT.AND P0, PT, R8.reuse, UR8, P0 ;  /* 0x0000000808007c0c */ /* 0x040fe20008701270 */
[----:B------:R-:W1:Y:S01]  /*10c0*/  LDC.64 R6, c[0x0][0x230] ;  /* 0x00008c00ff067b82 */ /* 0x000e620000000a00 */
[----:B------:R-:W-:Y:S02]  /*10d0*/  VIADD R8, R8, -UR5 ;  /* 0x8000000508087c36 */ /* 0x000fe40008000000 */
[----:B------:R-:W-:-:S03]  /*10e0*/  ISETP.NE.AND P0, PT, R9, RZ, P0 ;  /* 0x000000ff0900720c */ /* 0x000fc60000705270 */
[----:B------:R-:W-:Y:S02]  /*10f0*/  SHF.R.S32.HI R9, RZ, 0x1f, R8 ;  /* 0x0000001fff097819 */ /* 0x000fe40000011408 */
[----:B------:R-:W2:Y:S01]  /*1100*/  LDC.64 R2, c[0x0][0x238] ;  /* 0x00008e00ff027b82 */ /* 0x000ea20000000a00 */
[----:B------:R-:W-:Y:S02]  /*1110*/  SEL R8, R8, 0x8, P0 ;  /* 0x0000000808087807 */ /* 0x000fe40000000000 */
[----:B------:R-:W-:-:S05]  /*1120*/  SEL R9, R9, RZ, P0 ;  /* 0x000000ff09097207 */ /* 0x000fca0000000000 */
[----:B------:R-:W3:Y:S01]  /*1130*/  LDC R12, c[0x0][0x228] ;  /* 0x00008a00ff0c7b82 */ /* 0x000ee20000000800 */
[----:B0-----:R-:W-:-:S05]  /*1140*/  IMAD.WIDE R4, R13, 0x4, R4 ;  /* 0x000000040d047825 */ /* 0x001fca00078e0204 */
[----:B------:R0:W-:Y:S01]  /*1150*/  STG.E desc[UR6][R4.64], R15 ;  /* 0x0000000f04007986 */ /* 0x0001e2000c101906 */
[----:B-1----:R-:W-:-:S05]  /*1160*/  IMAD.WIDE R6, R13, 0x8, R6 ;  /* 0x000000080d067825 */ /* 0x002fca00078e0206 */
[----:B------:R0:W-:Y:S01]  /*1170*/  STG.E.64 desc[UR6][R6.64], R8 ;  /* 0x0000000806007986 */ /* 0x0001e2000c101b06 */
[----:B--2---:R-:W-:-:S04]  /*1180*/  IMAD.WIDE R2, R13, 0x4, R2 ;  /* 0x000000040d027825 */ /* 0x004fc800078e0202 */
[----:B---3--:R-:W-:-:S05]  /*1190*/  IMAD R13, R12, UR4, R11 ;  /* 0x000000040c0d7c24 */ /* 0x008fca000f8e020b */
[----:B------:R0:W-:Y:S02]  /*11a0*/  STG.E desc[UR6][R2.64], R13 ;  /* 0x0000000d02007986 */ /* 0x0001e4000c101906 */
.L_x_4390:
[----:B------:R-:W-:Y:S05]  /*11b0*/  BSYNC B0 ;  /* 0x0000000000007941 */ /* 0x000fea0003800000 */
.L_x_4389:
[----:B------:R-:W-:Y:S05]  /*11c0*/  BRA `(.L_x_4377) ;  /* 0x0000000c00247947 */ /* 0x000fea0003800000 */
.L_x_4378:
[----:B------:R-:W-:Y:S01]  /*11d0*/  ISETP.NE.AND P0, PT, R14, 0x1, PT ;  /* 0x000000010e00780c */ /* 0x000fe20003f05270 */
[----:B------:R-:W-:-:S12]  /*11e0*/  UMOV UR4, URZ ;  /* 0x0000003f00047c82 */ /* 0x000fd80008000000 */
[----:B------:R-:W-:Y:S05]  /*11f0*/  @!P0 BRA `(.L_x_4391) ;  /* 0x00000008004c8947 */ /* 0x000fea0003800000 */
[----:B------:R-:W-:Y:S01]  /*1200*/  IMAD.IADD R25, R14, 0x1, -R23 ;  /* 0x000000010e197824 */ /* 0x000fe200078e0a17 */
[----:B------:R-:W-:Y:S01]  /*1210*/  UMOV UR4, URZ ;  /* 0x0000003f00047c82 */ /* 0x000fe20008000000 */
[----:B------:R-:W-:Y:S01]  /*1220*/  ULDC UR8, c[0x0][0x244] ;  /* 0x0000910000087ab9 */ /* 0x000fe20000000800 */
[----:B------:R-:W-:-:S05]  /*1230*/  ULDC UR9, c[0x0][0x248] ;  /* 0x0000920000097ab9 */ /* 0x000fca0000000800 */
.L_x_4400:
        /* <DEDUP_REMOVED lines=28> */
[----:B-1----:R-:W-:Y:S01]  /*1400*/  IMAD.WIDE R2, R9, 0x4, R2 ;  /* 0x0000000409027825 */ /* 0x002fe200078e0202 */
[----:B------:R-:W-:Y:S02]  /*1410*/  ISETP.NE.U32.AND P2, PT, R24, 0x1, PT ;  /* 0x000000011800780c */ /* 0x000fe40003f45070 */
[----:B-----5:R-:W-:Y:S01]  /*1420*/  FSEL R29, R29, R28, P0 ;  /* 0x0000001c1d1d7208 */ /* 0x020fe20000000000 */
[----:B---3--:R-:W-:Y:S01]  /*1430*/  IMAD.WIDE R4, R9, 0x8, R4 ;  /* 0x0000000809047825 */ /* 0x008fe200078e0204 */
[----:B------:R-:W-:Y:S02]  /*1440*/  SEL R27, R27, R30, P0 ;  /* 0x0000001e1b1b7207 */ /* 0x000fe40000000000 */
[----:B------:R-:W-:Y:S01]  /*1450*/  ISETP.LE.AND P3, PT, R14, UR5, PT ;  /* 0x000000050e007c0c */ /* 0x000fe2000bf63270 */
[----:B------:R-:W-:-:S06]  /*1460*/  IMAD.WIDE R6, R9, 0x4, R6 ;  /* 0x0000000409067825 */ /* 0x000fcc00078e0206 */
[----:B------:R-:W-:Y:S06]  /*1470*/  @!P2 BRA `(.L_x_4393) ;  /* 0x000000000034a947 */ /* 0x000fec0003800000 */
[----:B------:R-:W0:Y:S01]  /*1480*/  LDC R28, c[0x0][0x228] ;  /* 0x00008a00ff1c7b82 */ /* 0x000e220000000800 */
[C---:B------:R-:W-:Y:S01]  /*1490*/  ISETP.GE.AND P0, PT, R27.reuse, UR8, PT ;  /* 0x000000081b007c0c */ /* 0x040fe2000bf06270 */
[----:B------:R-:W-:Y:S01]  /*14a0*/  VIADD R8, R27, -UR8 ;  /* 0x800000081b087c36 */ /* 0x000fe20008000000 */
[----:B------:R-:W-:Y:S01]  /*14b0*/  PRMT R9, R13, 0x9910, RZ ;  /* 0x000099100d097816 */ /* 0x000fe200000000ff */
[----:B------:R1:W-:Y:S01]  /*14c0*/  STG.E desc[UR6][R2.64], R29 ;  /* 0x0000001d02007986 */ /* 0x0003e2000c101906 */
[----:B------:R-:W-:-:S04]  /*14d0*/  ISETP.LT.AND P0, PT, R27, UR9, P0 ;  /* 0x000000091b007c0c */ /* 0x000fc80008701270 */
[----:B------:R-:W-:Y:S02]  /*14e0*/  ISETP.NE.AND P0, PT, R9, RZ, P0 ;  /* 0x000000ff0900720c */ /* 0x000fe40000705270 */
[----:B------:R-:W-:Y:S02]  /*14f0*/  SHF.R.S32.HI R9, RZ, 0x1f, R8 ;  /* 0x0000001fff097819 */ /* 0x000fe40000011408 */
[----:B------:R-:W-:Y:S02]  /*1500*/  SEL R8, R8, 0x8, P0 ;  /* 0x0000000808087807 */ /* 0x000fe40000000000 */
[----:B------:R-:W-:-:S05]  /*1510*/  SEL R9, R9, RZ, P0 ;  /* 0x000000ff09097207 */ /* 0x000fca0000000000 */
[----:B------:R1:W-:Y:S01]  /*1520*/  STG.E.64 desc[UR6][R4.64], R8 ;  /* 0x0000000804007986 */ /* 0x0003e2000c101b06 */
[----:B0-----:R-:W-:-:S05]  /*1530*/  IMAD R31, R28, UR4, R11 ;  /* 0x000000041c1f7c24 */ /* 0x001fca000f8e020b */
[----:B------:R1:W-:Y:S02]  /*1540*/  STG.E desc[UR6][R6.64], R31 ;  /* 0x0000001f06007986 */ /* 0x0003e4000c101906 */
.L_x_4393:
[----:B------:R-:W-:Y:S05]  /*1550*/  BSYNC B0 ;  /* 0x0000000000007941 */ /* 0x000fea0003800000 */
.L_x_4392:
        /* <DEDUP_REMOVED lines=24> */
.L_x_4395:
[----:B------:R-:W-:Y:S05]  /*16e0*/  BSYNC B0 ;  /* 0x0000000000007941 */ /* 0x000fea0003800000 */
.L_x_4394:
        /* <DEDUP_REMOVED lines=41> */
.L_x_4397:
[----:B------:R-:W-:Y:S05]  /*1980*/  BSYNC B0 ;  /* 0x0000000000007941 */ /* 0x000fea0003800000 */
.L_x_4396:
        /* <DEDUP_REMOVED lines=24> */
.L_x_4399:
[----:B------:R-:W-:Y:S05]  /*1b10*/  BSYNC B0 ;  /* 0x0000000000007941 */ /* 0x000fea0003800000 */
.L_x_4398:
[----:B------:R-:W-:Y:S05]  /*1b20*/  @P3 BRA `(.L_x_4400) ;  /* 0xfffffff400c43947 */ /* 0x000fea000383ffff */
.L_x_4391:
[----:B------:R-:W-:Y:S01]  /*1b30*/  ISETP.NE.U32.AND P0, PT, R23, 0x1, PT ;  /* 0x000000011700780c */ /* 0x000fe20003f05070 */
[----:B------:R-:W-:-:S12]  /*1b40*/  BSSY B0, `(.L_x_4377) ;  /* 0x0000031000007945 */ /* 0x000fd80003800000 */
[----:B------:R-:W-:Y:S05]  /*1b50*/  @P0 BRA `(.L_x_4401) ;  /* 0x0000000000bc0947 */ /* 0x000fea0003800000 */
[-C--:B------:R-:W-:Y:S02]  /*1b60*/  FSETP.GT.FTZ.AND P0, PT, R20, R19.reuse, PT ;  /* 0x000000131400720b */ /* 0x080fe40003f14000 */
        /* <DEDUP_REMOVED lines=27> */
[C---:B------:R-:W-:Y:S02]  /*1d20*/  ISETP.GE.AND P0, PT, R8.reuse, UR5, PT ;  /* 0x0000000508007c0c */ /* 0x040fe4000bf06270 */
        /* <DEDUP_REMOVED lines=18> */
.L_x_4401:
[----:B------:R-:W-:Y:S05]  /*1e50*/  BSYNC B0 ;  /* 0x0000000000007941 */ /* 0x000fea0003800000 */
.L_x_4377:
[----:B------:R-:W-:Y:S01]  /*1e60*/  ULDC.U8 UR5, c[0x0][0x24c] ;  /* 0x0000930000057ab9 */ /* 0x000fe20000000000 */
[----:B01----:R-:W-:Y:S01]  /*1e70*/  LOP3.LUT R2, R10, 0x1, RZ, 0xc0, !PT ;  /* 0x000000010a027812 */ /* 0x003fe200078ec0ff */
[----:B------:R-:W-:-:S06]  /*1e80*/  UPRMT UR5, UR5, 0x8880, URZ ;  /* 0x0000888005057896 */ /* 0x000fcc000800003f */
[----:B------:R-:W-:-:S04]  /*1e90*/  ISETP.NE.AND P0, PT, RZ, UR5, PT ;  /* 0x00000005ff007c0c */ /* 0x000fc8000bf05270 */
[----:B------:R-:W-:-:S13]  /*1ea0*/  ISETP.EQ.U32.OR P0, PT, R2, 0x1, !P0 ;  /* 0x000000010200780c */ /* 0x000fda0004702470 */
[----:B------:R-:W-:Y:S05]  /*1eb0*/  @P0 EXIT ;  /* 0x000000000000094d */ /* 0x000fea0003800000 */
[----:B------:R-:W-:Y:S05]  /*1ec0*/  @!P1 EXIT ;  /* 0x000000000000994d */ /* 0x000fea0003800000 */
[----:B------:R-:W-:Y:S01]  /*1ed0*/  VIADD R2, R14, 0xffffffff ;  /* 0xffffffff0e027836 */ /* 0x000fe20000000000 */
[----:B------:R-:W-:Y:S01]  /*1ee0*/  FSETP.GT.FTZ.AND P0, PT, R26, RZ, PT ;  /* 0x000000ff1a00720b */ /* 0x000fe20003f14000 */
[----:B------:R-:W-:Y:S01]  /*1ef0*/  UMOV UR4, URZ ;  /* 0x0000003f00047c82 */ /* 0x000fe20008000000 */
[----:B------:R-:W-:Y:S02]  /*1f00*/  LOP3.LUT R3, R14, 0x3, RZ, 0xc0, !PT ;  /* 0x000000030e037812 */ /* 0x000fe400078ec0ff */
        /* <DEDUP_REMOVED lines=12> */
.L_x_4405:
        /* <DEDUP_REMOVED lines=64> */
.L_x_4404:
        /* <DEDUP_REMOVED lines=36> */
.L_x_4406:
[----:B------:R-:W-:-:S13]  /*2610*/  ISETP.NE.OR P0, PT, R2, RZ, P0 ;  /* 0x000000ff0200720c */ /* 0x000fda0000705670 */
[----:B------:R-:W-:Y:S05]  /*2620*/  @!P0 BRA `(.L_x_4402) ;  /* 0x0000000000508947 */ /* 0x000fea0003800000 */
.L_x_4403:
[----:B--23--:R-:W1:Y:S01]  /*2630*/  LDC.64 R4, c[0x0][0x220] ;  /* 0x00008800ff047b82 */ /* 0x00ce620000000a00 */
[----:B------:R2:W3:Y:S02]  /*2640*/  MUFU.RCP R19, R26 ;  /* 0x0000001a00137308 */ /* 0x0004e40000001000 */
.L_x_4407:
        /* <DEDUP_REMOVED lines=18> */
.L_x_4402:
[----:B------:R-:W-:-:S13]  /*2770*/  ISETP.NE.AND P0, PT, R3, RZ, PT ;  /* 0x000000ff0300720c */ /* 0x000fda0003f05270 */
[----:B------:R-:W-:Y:S05]  /*2780*/  @!P0 EXIT ;  /* 0x000000000000894d */ /* 0x000fea0003800000 */
[----:B------:R-:W1:Y:S01]  /*2790*/  S2R R2, SR_TID.Y ;  /* 0x0000000000027919 */ /* 0x000e620000002200 */
[----:B--23--:R-:W2:Y:S01]  /*27a0*/  LDC.64 R4, c[0x0][0x220] ;  /* 0x00008800ff047b82 */ /* 0x00cea20000000a00 */
[----:B----4-:R-:W-:Y:S01]  /*27b0*/  SHF.R.U32.HI R7, RZ, 0x1, R10 ;  /* 0x00000001ff077819 */ /* 0x010fe2000001160a */
[----:B------:R3:W4:Y:S04]  /*27c0*/  MUFU.RCP R11, R26 ;  /* 0x0000001a000b7308 */ /* 0x0007280000001000 */
[----:B------:R-:W-:Y:S02]  /*27d0*/  IMAD R7, R0, 0x40, R7 ;  /* 0x0000004000077824 */ /* 0x000fe400078e0207 */
[----:B-1----:R-:W-:-:S04]  /*27e0*/  IMAD.SHL.U32 R2, R2, 0x10, RZ ;  /* 0x0000001002027824 */ /* 0x002fc800078e00ff */
[----:B------:R-:W-:-:S04]  /*27f0*/  IMAD.IADD R7, R2, 0x1, R7 ;  /* 0x0000000102077824 */ /* 0x000fc800078e0207 */
[----:B------:R-:W-:-:S04]  /*2800*/  IMAD R7, R7, R14, UR4 ;  /* 0x0000000407077e24 */ /* 0x000fc8000f8e020e */
[----:B--2---:R-:W-:-:S04]  /*2810*/  IMAD.WIDE R4, R7, 0x4, R4 ;  /* 0x0000000407047825 */ /* 0x004fc800078e0204 */
[----:B------:R-:W-:Y:S02]  /*2820*/  IMAD.MOV.U32 R0, RZ, RZ, R4 ;  /* 0x000000ffff007224 */ /* 0x000fe400078e0004 */
[----:B---34-:R-:W-:-:S07]  /*2830*/  IMAD.MOV.U32 R9, RZ, RZ, R5 ;  /* 0x000000ffff097224 */ /* 0x018fce00078e0005 */
.L_x_4408:
        /* <DEDUP_REMOVED lines=11> */
.L_x_4409:
        /* <DEDUP_REMOVED lines=9> */
.L_x_12208:


//--------------------- .text._ZN4vllm3moe10topkGatingILi4ELi4ELi4ELi16ELi32ElfLNS0_11ScoringFuncE1EEEvPKT5_PKbPfiPT4_PiiiibPKf --------------------------
	.section	.text._ZN4vllm3moe10topkGatingILi4ELi4ELi4ELi16ELi32ElfLNS0_11ScoringFuncE1EEEvPKT5_PKbPfiPT4_PiiiibPKf,"ax",@progbits
	.align	128
        .global         _ZN4vllm3moe10topkGatingILi4ELi4ELi4ELi16ELi32ElfLNS0_11ScoringFuncE1EEEvPKT5_PKbPfiPT4_PiiiibPKf
        .type           _ZN4vllm3moe10topkGatingILi4ELi4ELi4ELi16ELi32ElfLNS0_11ScoringFuncE1EEEvPKT5_PKbPfiPT4_PiiiibPKf,@function
        .size           _ZN4vllm3moe10topkGatingILi4ELi4ELi4ELi16ELi32ElfLNS0_11ScoringFuncE1EEEvPKT5_PKbPfiPT4_PiiiibPKf,(.L_x_12209 - _ZN4vllm3moe10topkGatingILi4ELi4ELi4ELi16ELi32ElfLNS0_11ScoringFuncE1EEEvPKT5_PKbPfiPT4_PiiiibPKf)
        .other          _ZN4vllm3moe10topkGatingILi4ELi4ELi4ELi16ELi32ElfLNS0_11ScoringFuncE1EEEvPKT5_PKbPfiPT4_PiiiibPKf,@"STO_CUDA_ENTRY STV_DEFAULT"
_ZN4vllm3moe10topkGatingILi4ELi4ELi4ELi16ELi32ElfLNS0_11ScoringFuncE1EEEvPKT5_PKbPfiPT4_PiiiibPKf:
.text._ZN4vllm3moe10topkGatingILi4ELi4ELi4ELi16ELi32ElfLNS0_11ScoringFuncE1EEEvPKT5_PKbPfiPT4_PiiiibPKf:
        /* <DEDUP_REMOVED lines=15> */
[----:B0-----:R-:W-:-:S06]  /*00f0*/  IMAD.WIDE R4, R3, 0x4, R4 ;  /* 0x0000000403047825 */ /* 0x001fcc00078e0204 */
[----:B------:R-:W2:Y:S01]  /*0100*/  LDG.E.128 R4, desc[UR10][R4.64] ;  /* 0x0000000a04047981 */ /* 0x000ea2000c1e1d00 */
[----:B------:R-:W-:Y:S02]  /*0110*/  ISETP.NE.AND.EX P1, PT, RZ, UR5, PT, P1 ;  /* 0x00000005ff007c0c */ /* 0x000fe4000bf25310 */
[----:B------:R-:W-:Y:S01]  /*0120*/  ISETP.NE.U32.AND P0, PT, RZ, UR8, PT ;  /* 0x00000008ff007c0c */ /* 0x000fe2000bf05070 */
[----:B------:R-:W-:-:S03]  /*0130*/  ULDC UR8, c[0x0][0x240] ;  /* 0x0000900000087ab9 */ /* 0x000fc60000000800 */
[----:B------:R-:W-:-:S07]  /*0140*/  ISETP.NE.AND.EX P0, PT, RZ, UR9, PT, P0 ;  /* 0x00000009ff007c0c */ /* 0x000fce000bf05300 */
[----:B------:R-:W-:-:S04]  /*0150*/  @P1 IADD3 R8, P2, R10, UR4, RZ ;  /* 0x000000040a081c10 */ /* 0x000fc8000ff5e0ff */
[----:B------:R-:W-:Y:S02]  /*0160*/  @P1 LEA.HI.X.SX32 R9, R10, UR5, 0x1, P2 ;  /* 0x000000050a091c11 */ /* 0x000fe400090f0eff */
[----:B------:R-:W0:Y:S03]  /*0170*/  @P0 LDC.64 R14, c[0x0][0x250] ;  /* 0x00009400ff0e0b82 */ /* 0x000e260000000a00 */
[----:B------:R1:W3:Y:S04]  /*0180*/  @P1 LDG.E.U8 R8, desc[UR10][R8.64] ;  /* 0x0000000a08081981 */ /* 0x0002e8000c1e1100 */
[----:B0-----:R-:W4:Y:S04]  /*0190*/  @P0 LDG.E R3, desc[UR10][R14.64+0x8] ;  /* 0x0000080a0e030981 */ /* 0x001f28000c1e1900 */
[----:B------:R-:W5:Y:S04]  /*01a0*/  @P0 LDG.E R13, desc[UR10][R14.64] ;  /* 0x0000000a0e0d0981 */ /* 0x000f68000c1e1900 */
[----:B------:R-:W4:Y:S04]  /*01b0*/  @P0 LDG.E R0, desc[UR10][R14.64+0x4] ;  /* 0x0000040a0e000981 */ /* 0x000f28000c1e1900 */
[----:B------:R0:W4:Y:S01]  /*01c0*/  @P0 LDG.E R2, desc[UR10][R14.64+0xc] ;  /* 0x00000c0a0e020981 */ /* 0x000122000c1e1900 */
[----:B------:R-:W-:Y:S01]  /*01d0*/  UISETP.GE.AND UP0, UPT, UR8, 0x1, UPT ;  /* 0x000000010800788c */ /* 0x000fe2000bf06270 */
[----:B--2---:R-:W-:Y:S01]  /*01e0*/  FMUL.FTZ R4, R4, -1.4426950216293334961 ;  /* 0xbfb8aa3b04047820 */ /* 0x004fe20000410000 */
[----:B------:R-:W-:Y:S01]  /*01f0*/  FMUL.FTZ R12, R5, -1.4426950216293334961 ;  /* 0xbfb8aa3b050c7820 */ /* 0x000fe20000410000 */
[----:B-1----:R-:W-:-:S04]  /*0200*/  FMUL.FTZ R9, R7, -1.4426950216293334961 ;  /* 0xbfb8aa3b07097820 */ /* 0x002fc80000410000 */
[----:B------:R-:W1:Y:S01]  /*0210*/  MUFU.EX2 R4, R4 ;  /* 0x0000000400047308 */ /* 0x000e620000000800 */
[----:B------:R-:W-:-:S07]  /*0220*/  FMUL.FTZ R16, R6, -1.4426950216293334961 ;  /* 0xbfb8aa3b06107820 */ /* 0x000fce0000410000 */
[----:B------:R-:W2:Y:S08]  /*0230*/  MUFU.EX2 R12, R12 ;  /* 0x0000000c000c7308 */ /* 0x000eb00000000800 */
[----:B------:R-:W0:Y:S01]  /*0240*/  MUFU.EX2 R9, R9 ;  /* 0x0000000900097308 */ /* 0x000e220000000800 */
[----:B-1----:R-:W-:-:S07]  /*0250*/  FADD.FTZ R5, R4, 1 ;  /* 0x3f80000004057421 */ /* 0x002fce0000010000 */
[----:B------:R-:W1:Y:S01]  /*0260*/  MUFU.EX2 R16, R16 ;  /* 0x0000001000107308 */ /* 0x000e620000000800 */
[----:B--2---:R-:W-:Y:S01]  /*0270*/  FADD.FTZ R6, R12, 1 ;  /* 0x3f8000000c067421 */ /* 0x004fe20000010000 */
[----:B------:R-:W-:-:S06]  /*0280*/  IMAD.MOV.U32 R4, RZ, RZ, 0x1 ;  /* 0x00000001ff047424 */ /* 0x000fcc00078e00ff */
[----:B------:R-:W2:Y:S01]  /*0290*/  MUFU.RCP R5, R5 ;  /* 0x0000000500057308 */ /* 0x000ea20000001000 */
[----:B0-----:R-:W-:Y:S01]  /*02a0*/  FADD.FTZ R12, R9, 1 ;  /* 0x3f800000090c7421 */ /* 0x001fe20000010000 */
[----:B---3--:R-:W-:Y:S01]  /*02b0*/  @P1 ISETP.NE.AND P2, PT, R8, RZ, PT ;  /* 0x000000ff0800120c */ /* 0x008fe20003f45270 */
[----:B-1----:R-:W-:-:S05]  /*02c0*/  FADD.FTZ R7, R16, 1 ;  /* 0x3f80000010077421 */ /* 0x002fca0000010000 */
[----:B------:R-:W0:Y:S01]  /*02d0*/  MUFU.RCP R6, R6 ;  /* 0x0000000600067308 */ /* 0x000e220000001000 */
[----:B------:R-:W-:Y:S02]  /*02e0*/  PRMT R9, R4, 0x7610, R9 ;  /* 0x0000761004097816 */ /* 0x000fe40000000009 */
[----:B------:R-:W-:-:S05]  /*02f0*/  @P1 SEL R4, RZ, 0x1, P2 ;  /* 0x00000001ff041807 */ /* 0x000fca0001000000 */
[----:B------:R-:W1:Y:S01]  /*0300*/  MUFU.RCP R14, R7 ;  /* 0x00000007000e7308 */ /* 0x000e620000001000 */
[----:B------:R-:W-:-:S07]  /*0310*/  @P1 PRMT R9, R4, 0x7610, R9 ;  /* 0x0000761004091816 */ /* 0x000fce0000000009 */
[----:B------:R-:W3:Y:S01]  /*0320*/  MUFU.RCP R12, R12 ;  /* 0x0000000c000c7308 */ /* 0x000ee20000001000 */
[----:B--2---:R-:W-:-:S04]  /*0330*/  FSETP.GEU.FTZ.AND P1, PT, |R5|, +INF , PT ;  /* 0x7f8000000500780b */ /* 0x004fc80003f3e200 */
[----:B------:R-:W-:Y:S02]  /*0340*/  FSEL R8, R5, RZ, !P1 ;  /* 0x000000ff05087208 */ /* 0x000fe40004800000 */
[----:B------:R-:W-:Y:S02]  /*0350*/  PLOP3.LUT P1, PT, PT, PT, UP0, 0x80, 0x0 ;  /* 0x000000000000781c */ /* 0x000fe40003f2f008 */
[----:B0-----:R-:W-:Y:S02]  /*0360*/  FSETP.GEU.FTZ.AND P2, PT, |R6|, +INF , PT ;  /* 0x7f8000000600780b */ /* 0x001fe40003f5e200 */
[----:B-1----:R-:W-:Y:S02]  /*0370*/  FSETP.GEU.FTZ.AND P3, PT, |R14|, +INF , PT ;  /* 0x7f8000000e00780b */ /* 0x002fe40003f7e200 */
[----:B------:R-:W-:Y:S02]  /*0380*/  FSEL R7, R6, RZ, !P2 ;  /* 0x000000ff06077208 */ /* 0x000fe40005000000 */
[----:B---3--:R-:W-:-:S02]  /*0390*/  FSETP.GEU.FTZ.AND P4, PT, |R12|, +INF , PT ;  /* 0x7f8000000c00780b */ /* 0x008fc40003f9e200 */
[----:B------:R-:W-:Y:S02]  /*03a0*/  FSEL R6, R14, RZ, !P3 ;  /* 0x000000ff0e067208 */ /* 0x000fe40005800000 */
[----:B------:R-:W-:Y:S01]  /*03b0*/  FSEL R5, R12, RZ, !P4 ;  /* 0x000000ff0c057208 */ /* 0x000fe20006000000 */
[----:B-----5:R-:W-:Y:S01]  /*03c0*/  @P0 FADD.FTZ R22, R8, R13 ;  /* 0x0000000d08160221 */ /* 0x020fe20000010000 */
[----:B----4-:R-:W-:Y:S01]  /*03d0*/  @P0 FADD.FTZ R21, R7, R0 ;  /* 0x0000000007150221 */ /* 0x010fe20000010000 */
[----:B------:R-:W-:Y:S01]  /*03e0*/  @P0 FADD.FTZ R4, R6, R3 ;  /* 0x0000000306040221 */ /* 0x000fe20000010000 */
[----:B------:R-:W-:Y:S02]  /*03f0*/  @!P0 IMAD.MOV.U32 R22, RZ, RZ, R8 ;  /* 0x000000ffff168224 */ /* 0x000fe400078e0008 */
[----:B------:R-:W-:Y:S01]  /*0400*/  @P0 FADD.FTZ R3, R5, R2 ;  /* 0x0000000205030221 */ /* 0x000fe20000010000 */
[----:B------:R-:W-:Y:S02]  /*0410*/  IMAD.MOV.U32 R2, RZ, RZ, RZ ;  /* 0x000000ffff027224 */ /* 0x000fe400078e00ff */
[----:B------:R-:W-:-:S02]  /*0420*/  @!P0 IMAD.MOV.U32 R21, RZ, RZ, R7 ;  /* 0x000000ffff158224 */ /* 0x000fc400078e0007 */
        /* <DEDUP_REMOVED lines=21> */
.L_x_4417:
        /* <DEDUP_REMOVED lines=41> */
.L_x_4413:
        /* <DEDUP_REMOVED lines=38> */
.L_x_4414:
        /* <DEDUP_REMOVED lines=36> */
.L_x_4415:
        /* <DEDUP_REMOVED lines=40> */
.L_x_4416:
[----:B------:R-:W-:Y:S05]  /*0f30*/  @P5 BRA `(.L_x_4417) ;  /* 0xfffffff400905947 */ /* 0x000fea000383ffff */
.L_x_4412:
        /* <DEDUP_REMOVED lines=25> */
.L_x_4419:
        /* <DEDUP_REMOVED lines=43> */
.L_x_4418:
        /* <DEDUP_REMOVED lines=8> */
.L_x_4411:
        /* <DEDUP_REMOVED lines=10> */
.L_x_4425:
        /* <DEDUP_REMOVED lines=40> */
.L_x_4421:
        /* <DEDUP_REMOVED lines=37> */
.L_x_4422:
        /* <DEDUP_REMOVED lines=35> */
.L_x_4423:
        /* <DEDUP_REMOVED lines=39> */
.L_x_4424:
[----:B------:R-:W-:Y:S05]  /*1e10*/  @P5 BRA `(.L_x_4425) ;  /* 0xfffffff400a05947 */ /* 0x000fea000383ffff */
.L_x_4420:
        /* <DEDUP_REMOVED lines=24> */
.L_x_4427:
        /* <DEDUP_REMOVED lines=45> */
.L_x_4426:
[----:B------:R-:W-:Y:S02]  /*2270*/  IMAD.X R17, RZ, RZ, R17, P0 ;  /* 0x000000ffff117224 */ /* 0x000fe400000e0611 */
[----:B------:R-:W-:Y:S02]  /*2280*/  IMAD.X R11, RZ, RZ, R11, P2 ;  /* 0x000000ffff0b7224 */ /* 0x000fe400010e060b */
[----:B------:R-:W-:Y:S02]  /*2290*/  IMAD.X R18, RZ, RZ, R18, P3 ;  /* 0x000000ffff127224 */ /* 0x000fe400018e0612 */
[----:B0-----:R-:W-:Y:S01]  /*22a0*/  VIADD R20, R20, UR12 ;  /* 0x0000000c14147c36 */ /* 0x001fe20008000000 */
[----:B------:R-:W-:Y:S06]  /*22b0*/  @P4 BRA `(.L_x_4427) ;  /* 0xfffffffc00384947 */ /* 0x000fec000383ffff */
.L_x_4410:
        /* <DEDUP_REMOVED lines=23> */
.L_x_4431:
        /* <DEDUP_REMOVED lines=68> */
.L_x_4430:
        /* <DEDUP_REMOVED lines=38> */
.L_x_4432:
[----:B------:R-:W-:-:S13]  /*2ad0*/  ISETP.NE.OR P0, PT, R3, RZ, P0 ;  /* 0x000000ff0300720c */ /* 0x000fda0000705670 */
[----:B------:R-:W-:Y:S05]  /*2ae0*/  @!P0 BRA `(.L_x_4428) ;  /* 0x0000000000548947 */ /* 0x000fea0003800000 */
.L_x_4429:
[----:B--23--:R-:W2:Y:S01]  /*2af0*/  LDC.64 R4, c[0x0][0x220] ;  /* 0x00008800ff047b82 */ /* 0x00cea20000000a00 */
[----:B0-----:R0:W3:Y:S02]  /*2b00*/  MUFU.RCP R17, R2 ;  /* 0x0000000200117308 */ /* 0x0010e40000001000 */
.L_x_4433:
        /* <DEDUP_REMOVED lines=19> */
.L_x_4428:
[----:B------:R-:W-:-:S13]  /*2c40*/  ISETP.NE.AND P0, PT, R0, RZ, PT ;  /* 0x000000ff0000720c */ /* 0x000fda0003f05270 */
[----:B------:R-:W-:Y:S05]  /*2c50*/  @!P0 EXIT ;  /* 0x000000000000894d */ /* 0x000fea0003800000 */
[----:B--23--:R-:W2:Y:S01]  /*2c60*/  LDC.64 R4, c[0x0][0x220] ;  /* 0x00008800ff047b82 */ /* 0x00cea20000000a00 */
[----:B------:R3:W4:Y:S01]  /*2c70*/  MUFU.RCP R7, R2 ;  /* 0x0000000200077308 */ /* 0x0007220000001000 */
[----:B------:R-:W-:-:S04]  /*2c80*/  IMAD.U32 R3, RZ, RZ, UR4 ;  /* 0x00000004ff037e24 */ /* 0x000fc8000f8e00ff */
[----:B------:R-:W-:-:S04]  /*2c90*/  IMAD R3, R10, UR8, R3 ;  /* 0x000000080a037c24 */ /* 0x000fc8000f8e0203 */
[----:B--234-:R-:W-:-:S07]  /*2ca0*/  IMAD.WIDE R4, R3, 0x4, R4 ;  /* 0x0000000403047825 */ /* 0x01cfce00078e0204 */
.L_x_4434:
        /* <DEDUP_REMOVED lines=11> */
.L_x_4435:
        /* <DEDUP_REMOVED lines=10> */
.L_x_12209:


//--------------------- .text._ZN4vllm3moe10topkGatingILi2ELi2ELi4ELi8ELi32ElfLNS0_11ScoringFuncE1EEEvPKT5_PKbPfiPT4_PiiiibPKf --------------------------
	.section	.text._ZN4vllm3moe10topkGatingILi2ELi2ELi4ELi8ELi32ElfLNS0_11ScoringFuncE1EEEvPKT5_PKbPfiPT4_PiiiibPKf,"ax",@progbits
	.align	128
        .global         _ZN4vllm3moe10topkGatingILi2ELi2ELi4ELi8ELi32ElfLNS0_11ScoringFuncE1EEEvPKT5_PKbPfiPT4_PiiiibPKf
        .type           _ZN4vllm3moe10topkGatingILi2ELi2ELi4ELi8ELi32ElfLNS0_11ScoringFuncE1EEEvPKT5_PKbPfiPT4_PiiiibPKf,@function
        .size           _ZN4vllm3moe10topkGatingILi2ELi2ELi4ELi8ELi32ElfLNS0_11ScoringFuncE1EEEvPKT5_PKbPfiPT4_PiiiibPKf,(.L_x_12210 - _ZN4vllm3moe10topkGatingILi2ELi2ELi4ELi8ELi32ElfLNS0_11ScoringFuncE1EEEvPKT5_PKbPfiPT4_PiiiibPKf)
        .other          _ZN4vllm3moe10topkGatingILi2ELi2ELi4ELi8ELi32ElfLNS0_11ScoringFuncE1EEEvPKT5_PKbPfiPT4_PiiiibPKf,@"STO_CUDA_ENTRY STV_DEFAULT"
_ZN4vllm3moe10topkGatingILi2ELi2ELi4ELi8ELi32ElfLNS0_11ScoringFuncE1EEEvPKT5_PKbPfiPT4_PiiiibPKf:
.text._ZN4vllm3moe10topkGatingILi2ELi2ELi4ELi8ELi32ElfLNS0_11ScoringFuncE1EEEvPKT5_PKbPfiPT4_PiiiibPKf:
        /* <DEDUP_REMOVED lines=30> */
[----:B--2---:R-:W-:Y:S01]  /*01e0*/  FMUL.FTZ R4, R4, -1.4426950216293334961 ;  /* 0xbfb8aa3b04047820 */ /* 0x004fe20000410000 */
[----:B------:R-:W-:-:S05]  /*01f0*/  FMUL.FTZ R5, R5, -1.4426950216293334961 ;  /* 0xbfb8aa3b05057820 */ /* 0x000fca0000410000 */
[----:B------:R-:W0:Y:S08]  /*0200*/  MUFU.EX2 R4, R4 ;  /* 0x0000000400047308 */ /* 0x000e300000000800 */
[----:B------:R-:W1:Y:S01]  /*0210*/  MUFU.EX2 R5, R5 ;  /* 0x0000000500057308 */ /* 0x000e620000000800 */
[----:B0-----:R-:W-:-:S07]  /*0220*/  FADD.FTZ R0, R4, 1 ;  /* 0x3f80000004007421 */ /* 0x001fce0000010000 */
[----:B------:R-:W0:Y:S01]  /*0230*/  MUFU.RCP R0, R0 ;  /* 0x0000000000007308 */ /* 0x000e220000001000 */
[----:B---3--:R-:W-:Y:S01]  /*0240*/  @P2 ISETP.NE.AND P3, PT, R10, RZ, PT ;  /* 0x000000ff0a00220c */ /* 0x008fe20003f65270 */
[----:B-1----:R-:W-:-:S03]  /*0250*/  FADD.FTZ R3, R5, 1 ;  /* 0x3f80000005037421 */ /* 0x002fc60000010000 */
[----:B------:R-:W-:-:S03]  /*0260*/  @P2 SEL R7, RZ, 0x1, P3 ;  /* 0x00000001ff072807 */ /* 0x000fc60001800000 */
[----:B------:R-:W1:Y:S01]  /*0270*/  MUFU.RCP R3, R3 ;  /* 0x0000000300037308 */ /* 0x000e620000001000 */
[----:B------:R-:W-:Y:S01]  /*0280*/  @P2 PRMT R6, R7, 0x7610, R6 ;  /* 0x0000761007062816 */ /* 0x000fe20000000006 */
[----:B------:R-:W-:Y:S01]  /*0290*/  IMAD.MOV.U32 R7, RZ, RZ, RZ ;  /* 0x000000ffff077224 */ /* 0x000fe200078e00ff */
[----:B0-----:R-:W-:-:S04]  /*02a0*/  FSETP.GEU.FTZ.AND P1, PT, |R0|, +INF , PT ;  /* 0x7f8000000000780b */ /* 0x001fc80003f3e200 */
[----:B------:R-:W-:Y:S02]  /*02b0*/  FSEL R4, R0, RZ, !P1 ;  /* 0x000000ff00047208 */ /* 0x000fe40004800000 */
[----:B------:R-:W-:Y:S02]  /*02c0*/  ISETP.GE.AND P1, PT, R18, 0x1, PT ;  /* 0x000000011200780c */ /* 0x000fe40003f26270 */
[----:B-1----:R-:W-:-:S04]  /*02d0*/  FSETP.GEU.FTZ.AND P4, PT, |R3|, +INF , PT ;  /* 0x7f8000000300780b */ /* 0x002fc80003f9e200 */
[----:B------:R-:W-:Y:S01]  /*02e0*/  FSEL R5, R3, RZ, !P4 ;  /* 0x000000ff03057208 */ /* 0x000fe20006000000 */
[----:B----4-:R-:W-:Y:S01]  /*02f0*/  @P0 FADD.FTZ R3, R4, R13 ;  /* 0x0000000d04030221 */ /* 0x010fe20000010000 */
[----:B------:R-:W-:-:S03]  /*0300*/  @!P0 IMAD.MOV.U32 R3, RZ, RZ, R4 ;  /* 0x000000ffff038224 */ /* 0x000fc600078e0004 */
        /* <DEDUP_REMOVED lines=29> */
.L_x_4439:
        /* <DEDUP_REMOVED lines=89> */
[----:B------:R-:W-:Y:S01]  /*0a70*/  SEL R25, R20, RZ, P0 ;  /* 0x000000ff14197207 */ /* 0x000fe20000000000 */
[C---:B------:R-:W-:Y:S01]  /*0a80*/  IMAD.IADD R20, R26.reuse, 0x1, -R19 ;  /* 0x000000011a147824 */ /* 0x040fe200078e0a13 */
[C---:B------:R-:W-:Y:S02]  /*0a90*/  ISETP.GE.AND P0, PT, R26.reuse, R19, PT ;  /* 0x000000131a00720c */ /* 0x040fe40003f06270 */
[----:B------:R-:W-:Y:S01]  /*0aa0*/  FSEL R19, R5, R4, P2 ;  /* 0x0000000405137208 */ /* 0x000fe20001000000 */
[----:B------:R1:W-:Y:S01]  /*0ab0*/  STG.E.64 desc[UR6][R12.64+0x10], R24 ;  /* 0x000010180c007986 */ /* 0x0003e2000c101b06 */
[----:B------:R-:W-:Y:S02]  /*0ac0*/  ISETP.LT.AND P0, PT, R26, UR14, P0 ;  /* 0x0000000e1a007c0c */ /* 0x000fe40008701270 */
[----:B0-----:R-:W-:Y:S01]  /*0ad0*/  SHF.R.S32.HI R21, RZ, 0x1f, R20 ;  /* 0x0000001fff157819 */ /* 0x001fe20000011414 */
[----:B------:R0:W-:Y:S01]  /*0ae0*/  STG.E desc[UR6][R16.64+0x8], R11 ;  /* 0x0000080b10007986 */ /* 0x0001e2000c101906 */
[----:B------:R-:W-:Y:S01]  /*0af0*/  ISETP.NE.AND P0, PT, R22, RZ, P0 ;  /* 0x000000ff1600720c */ /* 0x000fe20000705270 */
[----:B------:R-:W-:Y:S01]  /*0b00*/  FADD.FTZ R7, R7, R19 ;  /* 0x0000001307077221 */ /* 0x000fe20000010000 */
[----:B------:R-:W2:Y:S01]  /*0b10*/  LDC R22, c[0x0][0x228] ;  /* 0x00008a00ff167b82 */ /* 0x000ea20000000800 */
[----:B------:R-:W-:Y:S01]  /*0b20*/  @!P3 SHF.L.U32 R26, R26, 0x2, RZ ;  /* 0x000000021a1ab819 */ /* 0x000fe200000006ff */
[----:B------:R-:W-:Y:S01]  /*0b30*/  STG.E desc[UR6][R14.64+0xc], R19 ;  /* 0x00000c130e007986 */ /* 0x000fe2000c101906 */
[----:B------:R-:W-:-:S02]  /*0b40*/  SEL R20, R20, 0x2, P0 ;  /* 0x0000000214147807 */ /* 0x000fc40000000000 */
[----:B------:R-:W-:Y:S01]  /*0b50*/  SEL R21, R21, RZ, P0 ;  /* 0x000000ff15157207 */ /* 0x000fe20000000000 */
[----:B-1----:R-:W-:Y:S01]  /*0b60*/  VIADD R24, R8, UR4 ;  /* 0x0000000408187c36 */ /* 0x002fe20008000000 */
[C---:B------:R-:W-:Y:S02]  /*0b70*/  ISETP.EQ.AND P2, PT, R26.reuse, RZ, !P3 ;  /* 0x000000ff1a00720c */ /* 0x040fe40005f42270 */
[----:B------:R-:W-:Y:S01]  /*0b80*/  ISETP.EQ.AND P3, PT, R26, 0x4, !P3 ;  /* 0x000000041a00780c */ /* 0x000fe20005f62270 */
[----:B------:R-:W-:Y:S01]  /*0b90*/  STG.E.64 desc[UR6][R12.64+0x18], R20 ;  /* 0x000018140c007986 */ /* 0x000fe2000c101b06 */
[----:B------:R-:W-:-:S03]  /*0ba0*/  ISETP.NE.AND P0, PT, R24, RZ, PT ;  /* 0x000000ff1800720c */ /* 0x000fc60003f05270 */
[----:B------:R1:W-:Y:S06]  /*0bb0*/  STG.E desc[UR6][R16.64+0xc], R23 ;  /* 0x00000c1710007986 */ /* 0x0003ec000c101906 */
[----:B------:R-:W-:Y:S02]  /*0bc0*/  @P2 IMAD.MOV.U32 R3, RZ, RZ, -0x39e3c000 ;  /* 0xc61c4000ff032424 */ /* 0x000fe400078e00ff */
[----:B------:R-:W-:Y:S01]  /*0bd0*/  @P3 MOV R0, 0xc61c4000 ;  /* 0xc61c400000003802 */ /* 0x000fe20000000f00 */
[C---:B--2---:R-:W-:Y:S02]  /*0be0*/  IMAD R9, R22.reuse, 0x4, R9 ;  /* 0x0000000416097824 */ /* 0x044fe400078e0209 */
[----:B------:R-:W-:-:S02]  /*0bf0*/  IMAD R27, R22, 0x4, R27 ;  /* 0x00000004161b7824 */ /* 0x000fc400078e021b */
[C---:B0-----:R-:W-:Y:S02]  /*0c00*/  IMAD R11, R22.reuse, 0x4, R11 ;  /* 0x00000004160b7824 */ /* 0x041fe400078e020b */
[----:B-1----:R-:W-:Y:S01]  /*0c10*/  IMAD R23, R22, 0x4, R23 ;  /* 0x0000000416177824 */ /* 0x002fe200078e0217 */
[----:B------:R-:W-:Y:S06]  /*0c20*/  @P0 BRA `(.L_x_4439) ;  /* 0xfffffff8002c0947 */ /* 0x000fec000383ffff */
.L_x_4438:
        /* <DEDUP_REMOVED lines=25> */
.L_x_4440:
[----:B------:R-:W-:Y:S01]  /*0dc0*/  FSETP.GT.FTZ.AND P3, PT, R0, R3, PT ;  /* 0x000000030000720b */ /* 0x000fe20003f74000 */
[----:B------:R-:W-:Y:S01]  /*0dd0*/  VIADD R13, R13, 0xffffffff ;  /* 0xffffffff0d0d7836 */ /* 0x000fe20000000000 */
[----:B0-----:R-:W-:Y:S01]  /*0de0*/  ISETP.LE.AND P2, PT, R18, UR4, PT ;  /* 0x0000000412007c0c */ /* 0x001fe2000bf43270 */
[----:B------:R-:W-:Y:S01]  /*0df0*/  IMAD.MOV.U32 R10, RZ, RZ, R6 ;  /* 0x000000ffff0a7224 */ /* 0x000fe200078e0006 */
[----:B------:R-:W-:Y:S02]  /*0e00*/  SEL R24, RZ, 0x1, !P3 ;  /* 0x00000001ff187807 */ /* 0x000fe40005800000 */
[----:B------:R-:W-:Y:S02]  /*0e10*/  FSEL R22, R5, R4, P3 ;  /* 0x0000000405167208 */ /* 0x000fe40001800000 */
[C---:B------:R-:W-:Y:S01]  /*0e20*/  ISETP.GE.AND P0, PT, R24.reuse, R19, PT ;  /* 0x000000131800720c */ /* 0x040fe20003f06270 */
[----:B------:R-:W-:Y:S01]  /*0e30*/  IMAD.IADD R8, R24, 0x1, -R19 ;  /* 0x0000000118087824 */ /* 0x000fe200078e0a13 */
[----:B------:R-:W-:Y:S01]  /*0e40*/  MOV R11, R21 ;  /* 0x00000015000b7202 */ /* 0x000fe20000000f00 */
[----:B------:R-:W-:Y:S01]  /*0e50*/  FADD.FTZ R7, R22, R7 ;  /* 0x0000000716077221 */ /* 0x000fe20000010000 */
[----:B------:R-:W-:-:S02]  /*0e60*/  ISETP.LT.AND P0, PT, R24, UR5, P0 ;  /* 0x0000000518007c0c */ /* 0x000fc40008701270 */
[----:B------:R-:W-:Y:S01]  /*0e70*/  SHF.R.S32.HI R9, RZ, 0x1f, R8 ;  /* 0x0000001fff097819 */ /* 0x000fe20000011408 */
[----:B------:R-:W-:Y:S01]  /*0e80*/  @!P2 IMAD.SHL.U32 R24, R24, 0x4, RZ ;  /* 0x000000041818a824 */ /* 0x000fe200078e00ff */
[----:B------:R-:W-:Y:S01]  /*0e90*/  ISETP.NE.AND P0, PT, R20, RZ, P0 ;  /* 0x000000ff1400720c */ /* 0x000fe20000705270 */
[----:B------:R0:W-:Y:S01]  /*0ea0*/  STG.E desc[UR6][R10.64], R22 ;  /* 0x000000160a007986 */ /* 0x0001e2000c101906 */
[----:B------:R-:W-:Y:S02]  /*0eb0*/  ISETP.NE.AND P3, PT, R13, RZ, PT ;  /* 0x000000ff0d00720c */ /* 0x000fe40003f65270 */
[----:B------:R-:W-:Y:S02]  /*0ec0*/  SEL R8, R8, 0x2, P0 ;  /* 0x0000000208087807 */ /* 0x000fe40000000000 */
[----:B------:R-:W-:Y:S02]  /*0ed0*/  SEL R9, R9, RZ, P0 ;  /* 0x000000ff09097207 */ /* 0x000fe40000000000 */
        /* <DEDUP_REMOVED lines=11> */
[----:B------:R-:W-:Y:S01]  /*0f90*/  @P0 IMAD.MOV.U32 R3, RZ, RZ, -0x39e3c000 ;  /* 0xc61c4000ff030424 */ /* 0x000fe200078e00ff */
[----:B------:R1:W-:Y:S01]  /*0fa0*/  STG.E desc[UR6][R14.64], R12 ;  /* 0x0000000c0e007986 */ /* 0x0003e2000c101906 */
        /* <DEDUP_REMOVED lines=9> */
.L_x_4437:
        /* <DEDUP_REMOVED lines=20> */
.L_x_4442:
        /* <DEDUP_REMOVED lines=113> */
.L_x_4441:
        /* <DEDUP_REMOVED lines=27> */
.L_x_4443:
        /* <DEDUP_REMOVED lines=36> */
.L_x_4436:
        /* <DEDUP_REMOVED lines=28> */
.L_x_4447:
        /* <DEDUP_REMOVED lines=56> */
.L_x_4446:
        /* <DEDUP_REMOVED lines=34> */
.L_x_4448:
[----:B------:R-:W-:-:S13]  /*23e0*/  ISETP.NE.OR P0, PT, R0, RZ, P0 ;  /* 0x000000ff0000720c */ /* 0x000fda0000705670 */
[----:B------:R-:W-:Y:S05]  /*23f0*/  @!P0 BRA `(.L_x_4444) ;  /* 0x0000000000548947 */ /* 0x000fea0003800000 */
.L_x_4445:
[----:B------:R2:W3:Y:S02]  /*2400*/  MUFU.RCP R21, R7 ;  /* 0x0000000700157308 */ /* 0x0004e40000001000 */
.L_x_4449:
        /* <DEDUP_REMOVED lines=20> */
.L_x_4444:
        /* <DEDUP_REMOVED lines=9> */
.L_x_4450:
        /* <DEDUP_REMOVED lines=11> */
.L_x_4451:
        /* <DEDUP_REMOVED lines=15> */
.L_x_12210:


//--------------------- .text._ZN4vllm3moe10topkGatingILi1ELi1ELi4ELi4ELi32ElfLNS0_11ScoringFuncE1EEEvPKT5_PKbPfiPT4_PiiiibPKf --------------------------
	.section	.text._ZN4vllm3moe10topkGatingILi1ELi1ELi4ELi4ELi32ElfLNS0_11ScoringFuncE1EEEvPKT5_PKbPfiPT4_PiiiibPKf,"ax",@progbits
	.align	128
        .global         _ZN4vllm3moe10topkGatingILi1ELi1ELi4ELi4ELi32ElfLNS0_11ScoringFuncE1EEEvPKT5_PKbPfiPT4_PiiiibPKf
        .type           _ZN4vllm3moe10topkGatingILi1ELi1ELi4ELi4ELi32ElfLNS0_11ScoringFuncE1EEEvPKT5_PKbPfiPT4_PiiiibPKf,@function
        .size           _ZN4vllm3moe10topkGatingILi1ELi1ELi4ELi4ELi32ElfLNS0_11ScoringFuncE1EEEvPKT5_PKbPfiPT4_PiiiibPKf,(.L_x_12211 - _ZN4vllm3moe10topkGatingILi1ELi1ELi4ELi4ELi32ElfLNS0_11ScoringFuncE1EEEvPKT5_PKbPfiPT4_PiiiibPKf)
        .other          _ZN4vllm3moe10topkGatingILi1ELi1ELi4ELi4ELi32ElfLNS0_11ScoringFuncE1EEEvPKT5_PKbPfiPT4_PiiiibPKf,@"STO_CUDA_ENTRY STV_DEFAULT"
_ZN4vllm3moe10topkGatingILi1ELi1ELi4ELi4ELi32ElfLNS0_11ScoringFuncE1EEEvPKT5_PKbPfiPT4_PiiiibPKf:
.text._ZN4vllm3moe10topkGatingILi1ELi1ELi4ELi4ELi32ElfLNS0_11ScoringFuncE1EEEvPKT5_PKbPfiPT4_PiiiibPKf:
        /* <DEDUP_REMOVED lines=15> */
[----:B------:R-:W-:Y:S01]  /*00f0*/  ISETP.NE.AND.EX P0, PT, RZ, UR5, PT, P0 ;  /* 0x00000005ff007c0c */ /* 0x000fe2000bf05300 */
[----:B------:R-:W1:Y:S01]  /*0100*/  LDC R5, c[0x0][0x240] ;  /* 0x00009000ff057b82 */ /* 0x000e620000000800 */
[----:B0-----:R-:W-:-:S06]  /*0110*/  IMAD.WIDE R10, R0, 0x4, R10 ;  /* 0x00000004000a7825 */ /* 0x001fcc00078e020a */
[----:B------:R-:W2:Y:S05]  /*0120*/  LDG.E R10, desc[UR6][R10.64] ;  /* 0x000000060a0a7981 */ /* 0x000eaa000c1e1900 */
[----:B------:R-:W-:-:S04]  /*0130*/  @P0 IADD3 R12, P1, R0, UR4, RZ ;  /* 0x00000004000c0c10 */ /* 0x000fc8000ff3e0ff */
[----:B------:R-:W-:-:S05]  /*0140*/  @P0 LEA.HI.X.SX32 R13, R0, UR5, 0x1, P1 ;  /* 0x00000005000d0c11 */ /* 0x000fca00088f0eff */
[----:B------:R-:W3:Y:S01]  /*0150*/  @P0 LDG.E.U8 R12, desc[UR6][R12.64] ;  /* 0x000000060c0c0981 */ /* 0x000ee2000c1e1100 */
[----:B------:R-:W-:Y:S01]  /*0160*/  HFMA2.MMA R9, -RZ, RZ, 0, 5.9604644775390625e-08 ;  /* 0x00000001ff097435 */ /* 0x000fe200000001ff */
[----:B--2---:R-:W-:-:S06]  /*0170*/  FMUL.FTZ R4, R10, -1.4426950216293334961 ;  /* 0xbfb8aa3b0a047820 */ /* 0x004fcc0000410000 */
[----:B------:R-:W0:Y:S01]  /*0180*/  MUFU.EX2 R4, R4 ;  /* 0x0000000400047308 */ /* 0x000e220000000800 */
[----:B---3--:R-:W-:-:S04]  /*0190*/  @P0 ISETP.NE.AND P1, PT, R12, RZ, PT ;  /* 0x000000ff0c00020c */ /* 0x008fc80003f25270 */
[----:B------:R-:W-:Y:S02]  /*01a0*/  @P0 SEL R2, RZ, 0x1, P1 ;  /* 0x00000001ff020807 */ /* 0x000fe40000800000 */
[----:B-1----:R-:W-:Y:S02]  /*01b0*/  ISETP.GE.AND P1, PT, R5, 0x1, PT ;  /* 0x000000010500780c */ /* 0x002fe40003f26270 */
[----:B------:R-:W-:Y:S01]  /*01c0*/  @!P0 PRMT R2, R9, 0x7610, R2 ;  /* 0x0000761009028816 */ /* 0x000fe20000000002 */
[----:B0-----:R-:W-:Y:S01]  /*01d0*/  FADD.FTZ R6, R4, 1 ;  /* 0x3f80000004067421 */ /* 0x001fe20000010000 */
[----:B------:R-:W-:-:S05]  /*01e0*/  IMAD.MOV.U32 R4, RZ, RZ, RZ ;  /* 0x000000ffff047224 */ /* 0x000fca00078e00ff */
[----:B------:R-:W0:Y:S02]  /*01f0*/  MUFU.RCP R6, R6 ;  /* 0x0000000600067308 */ /* 0x000e240000001000 */
        /* <DEDUP_REMOVED lines=11> */
[C---:B------:R-:W-:Y:S02]  /*02b0*/  LOP3.LUT R6, R5.reuse, 0x3, RZ, 0xc0, !PT ;  /* 0x0000000305067812 */ /* 0x040fe400078ec0ff */
        /* <DEDUP_REMOVED lines=24> */
.L_x_4455:
        /* <DEDUP_REMOVED lines=40> */
.L_x_4454:
        /* <DEDUP_REMOVED lines=31> */
.L_x_4456:
        /* <DEDUP_REMOVED lines=19> */
.L_x_4453:
        /* <DEDUP_REMOVED lines=21> */
.L_x_4458:
        /* <DEDUP_REMOVED lines=36> */
.L_x_4457:
        /* <DEDUP_REMOVED lines=23> */
.L_x_4459:
        /* <DEDUP_REMOVED lines=19> */
.L_x_4452:
        /* <DEDUP_REMOVED lines=24> */
.L_x_4463:
        /* <DEDUP_REMOVED lines=56> */
.L_x_4462:
        /* <DEDUP_REMOVED lines=34> */
.L_x_4464:
[----:B------:R-:W-:-:S13]  /*1730*/  ISETP.NE.OR P0, PT, R7, RZ, P0 ;  /* 0x000000ff0700720c */ /* 0x000fda0000705670 */
[----:B------:R-:W-:Y:S05]  /*1740*/  @!P0 BRA `(.L_x_4460) ;  /* 0x0000000000548947 */ /* 0x000fea0003800000 */
.L_x_4461:
[----:B------:R1:W2:Y:S02]  /*1750*/  MUFU.RCP R19, R6 ;  /* 0x0000000600137308 */ /* 0x0002a40000001000 */
.L_x_4465:
        /* <DEDUP_REMOVED lines=20> */
.L_x_4460:
        /* <DEDUP_REMOVED lines=8> */
.L_x_4466:
        /* <DEDUP_REMOVED lines=11> */
.L_x_4467:
        /* <DEDUP_REMOVED lines=11> */
.L_x_12211:


//--------------------- .text._ZN4vllm3moe10topkGatingILi18ELi576ELi4ELi8ELi32EjfLNS0_11ScoringFuncE1EEEvPKT5_PKbPfiPT4_PiiiibPKf --------------------------
	.section	.text._ZN4vllm3moe10topkGatingILi18ELi576ELi4ELi8ELi32EjfLNS0_11ScoringFuncE1EEEvPKT5_PKbPfiPT4_PiiiibPKf,"ax",@progbits
	.align	128
        .global         _ZN4vllm3moe10topkGatingILi18ELi576ELi4ELi8ELi32EjfLNS0_11ScoringFuncE1EEEvPKT5_PKbPfiPT4_PiiiibPKf
        .type           _ZN4vllm3moe10topkGatingILi18ELi576ELi4ELi8ELi32EjfLNS0_11ScoringFuncE1EEEvPKT5_PKbPfiPT4_PiiiibPKf,@function
        .size           _ZN4vllm3moe10topkGatingILi18ELi576ELi4ELi8ELi32EjfLNS0_11ScoringFuncE1EEEvPKT5_PKbPfiPT4_PiiiibPKf,(.L_x_12212 - _ZN4vllm3moe10topkGatingILi18ELi576ELi4ELi8ELi32EjfLNS0_11ScoringFuncE1EEEvPKT5_PKbPfiPT4_PiiiibPKf)
        .other          _ZN4vllm3moe10topkGatingILi18ELi576ELi4ELi8ELi32EjfLNS0_11ScoringFuncE1EEEvPKT5_PKbPfiPT4_PiiiibPKf,@"STO_CUDA_ENTRY STV_DEFAULT"
_ZN4vllm3moe10topkGatingILi18ELi576ELi4ELi8ELi32EjfLNS0_11ScoringFuncE1EEEvPKT5_PKbPfiPT4_PiiiibPKf:
.text._ZN4vllm3moe10topkGatingILi18ELi576ELi4ELi8ELi32EjfLNS0_11ScoringFuncE1EEEvPKT5_PKbPfiPT4_PiiiibPKf:
        /* <DEDUP_REMOVED lines=185> */
.L_x_4468:
        /* <DEDUP_REMOVED lines=18> */
.L_x_4469:
        /* <DEDUP_REMOVED lines=16> */
.L_x_4478:
        /* <DEDUP_REMOVED lines=118> */
.L_x_4506:
        /* <DEDUP_REMOVED lines=28> */
.L_x_4474:
[----:B------:R-:W-:Y:S05]  /*16d0*/  BSYNC B1 ;  /* 0x0000000000017941 */ /* 0x000fea0003800000 */
.L_x_4473:
        /* <DEDUP_REMOVED lines=56> */
.L_x_4477:
[----:B------:R-:W-:Y:S05]  /*1a60*/  BSYNC B1 ;  /* 0x0000000000017941 */ /* 0x000fea0003800000 */
.L_x_4476:
[----:B------:R-:W-:Y:S05]  /*1a70*/  BRA `(.L_x_4478) ;  /* 0xfffffff000cc7947 */ /* 0x000fea000383ffff */
.L_x_4471:
[----:B------:R-:W-:Y:S01]  /*1a80*/  IMAD.MOV.U32 R0, RZ, RZ, RZ ;  /* 0x000000ffff007224 */ /* 0x000fe200078e00ff */
[----:B------:R-:W-:Y:S01]  /*1a90*/  ULDC UR10, c[0x0][0x228] ;  /* 0x00008a00000a7ab9 */ /* 0x000fe20000000800 */
[----:B------:R-:W-:Y:S01]  /*1aa0*/  ULDC UR11, c[0x0][0x240] ;  /* 0x00009000000b7ab9 */ /* 0x000fe20000000800 */
[----:B------:R-:W-:Y:S01]  /*1ab0*/  ULDC UR5, c[0x0][0x248] ;  /* 0x0000920000057ab9 */ /* 0x000fe20000000800 */
[----:B------:R-:W-:-:S05]  /*1ac0*/  ULDC.64 UR8, c[0x0][0x240] ;  /* 0x0000900000087ab9 */ /* 0x000fca0000000a00 */
.L_x_4484:
        /* <DEDUP_REMOVED lines=118> */
.L_x_4523:
        /* <DEDUP_REMOVED lines=27> */
.L_x_4481:
[----:B------:R-:W-:Y:S05]  /*23e0*/  BSYNC B1 ;  /* 0x0000000000017941 */ /* 0x000fea0003800000 */
.L_x_4480:
        /* <DEDUP_REMOVED lines=56> */
.L_x_4483:
[----:B------:R-:W-:Y:S05]  /*2770*/  BSYNC B1 ;  /* 0x0000000000017941 */ /* 0x000fea0003800000 */
.L_x_4482:
[----:B------:R-:W-:Y:S05]  /*2780*/  BRA `(.L_x_4484) ;  /* 0xfffffff000d07947 */ /* 0x000fea000383ffff */
.L_x_4475:
[----:B------:R-:W-:Y:S05]  /*2790*/  BSYNC B0 ;  /* 0x0000000000007941 */ /* 0x000fea0003800000 */
.L_x_4470:
        /* <DEDUP_REMOVED lines=20> */
.L_x_4487:
        /* <DEDUP_REMOVED lines=18> */
.L_x_4486:
[----:B------:R-:W-:Y:S05]  /*2a00*/  BSYNC B0 ;  /* 0x0000000000007941 */ /* 0x000fea0003800000 */
.L_x_4485:
        /* <DEDUP_REMOVED lines=12> */
.L_x_4489:
        /* <DEDUP_REMOVED lines=11> */
.L_x_4488:
[----:B------:R-:W-:Y:S05]  /*2b80*/  EXIT ;  /* 0x000000000000794d */ /* 0x000fea0003800000 */
.L_x_4472:
        /* <DEDUP_REMOVED lines=8> */
.L_x_4491:
[----:B------:R-:W-:Y:S05]  /*2c10*/  BSYNC B1 ;  /* 0x0000000000017941 */ /* 0x000fea0003800000 */
.L_x_4490:
        /* <DEDUP_REMOVED lines=9> */
.L_x_4492:
[----:B------:R-:W-:Y:S01]  /*2cb0*/  @P2 FSETP.NEU.FTZ.AND P1, PT, R53, R52, PT ;  /* 0x000000343500220b */ /* 0x000fe20003f3d000 */
[----:B------:R-:W-:Y:S02]  /*2cc0*/  IMAD.MOV.U32 R5, RZ, RZ, R48 ;  /* 0x000000ffff057224 */ /* 0x000fe400078e0030 */
[----:B------:R-:W-:Y:S02]  /*2cd0*/  IMAD.MOV.U32 R50, RZ, RZ, R2 ;  /* 0x000000ffff327224 */ /* 0x000fe400078e0002 */
[----:B------:R-:W-:-:S08]  /*2ce0*/  IMAD.MOV.U32 R2, RZ, RZ, -0x1 ;  /* 0xffffffffff027424 */ /* 0x000fd000078e00ff */
[----:B------:R-:W-:Y:S05]  /*2cf0*/  WARPSYNC.COLLECTIVE R2, `(.L_x_4493) ;  /* 0x0000000002087348 */ /* 0x000fea0003c00000 */
[----:B------:R0:W1:Y:S02]  /*2d00*/  SHFL.BFLY P0, R2, R5, R4, R3 ;  /* 0x0c00000405027389 */ /* 0x0000640000000003 */
[----:B01----:R-:W-:Y:S01]  /*2d10*/  ENDCOLLECTIVE ;  /* 0x000000000000791b */ /* 0x003fe20003800000 */
.L_x_4493:
        /* <DEDUP_REMOVED lines=14> */
.L_x_4494:
[----:B------:R-:W-:Y:S02]  /*2e00*/  IMAD.MOV.U32 R5, RZ, RZ, R50 ;  /* 0x000000ffff057224 */ /* 0x000fe400078e0032 */
[----:B------:R-:W-:Y:S02]  /*2e10*/  IMAD.MOV.U32 R47, RZ, RZ, R2 ;  /* 0x000000ffff2f7224 */ /* 0x000fe400078e0002 */
[----:B------:R-:W-:-:S07]  /*2e20*/  IMAD.MOV.U32 R2, RZ, RZ, -0x1 ;  /* 0xffffffffff027424 */ /* 0x000fce00078e00ff */
[----:B------:R-:W-:Y:S05]  /*2e30*/  WARPSYNC.COLLECTIVE R2, `(.L_x_4495) ;  /* 0x0000000002087348 */ /* 0x000fea0003c00000 */
[----:B------:R0:W1:Y:S02]  /*2e40*/  SHFL.BFLY P0, R2, R5, R4, R3 ;  /* 0x0c00000405027389 */ /* 0x0000640000000003 */
[----:B01----:R-:W-:Y:S01]  /*2e50*/  ENDCOLLECTIVE ;  /* 0x000000000000791b */ /* 0x003fe20003800000 */
.L_x_4495:
[----:B------:R-:W-:Y:S02]  /*2e60*/  IMAD.MOV.U32 R5, RZ, RZ, R49 ;  /* 0x000000ffff057224 */ /* 0x000fe400078e0031 */
[----:B------:R-:W-:Y:S02]  /*2e70*/  IMAD.MOV.U32 R53, RZ, RZ, R2 ;  /* 0x000000ffff357224 */ /* 0x000fe400078e0002 */
[----:B------:R-:W-:-:S07]  /*2e80*/  IMAD.MOV.U32 R2, RZ, RZ, -0x1 ;  /* 0xffffffffff027424 */ /* 0x000fce00078e00ff */
[----:B------:R-:W-:Y:S05]  /*2e90*/  WARPSYNC.COLLECTIVE R2, `(.L_x_4496) ;  /* 0x0000000002087348 */ /* 0x000fea0003c00000 */
[----:B------:R0:W1:Y:S02]  /*2ea0*/  SHFL.BFLY P0, R2, R5, R4, R3 ;  /* 0x0c00000405027389 */ /* 0x0000640000000003 */
[----:B01----:R-:W-:Y:S01]  /*2eb0*/  ENDCOLLECTIVE ;  /* 0x000000000000791b */ /* 0x003fe20003800000 */
.L_x_4496:
        /* <DEDUP_REMOVED lines=13> */
.L_x_4497:
[----:B------:R-:W-:Y:S02]  /*2f90*/  IMAD.MOV.U32 R5, RZ, RZ, R53 ;  /* 0x000000ffff057224 */ /* 0x000fe400078e0035 */
[----:B------:R-:W-:Y:S02]  /*2fa0*/  IMAD.MOV.U32 R48, RZ, RZ, R2 ;  /* 0x000000ffff307224 */ /* 0x000fe400078e0002 */
[----:B------:R-:W-:-:S03]  /*2fb0*/  IMAD.MOV.U32 R2, RZ, RZ, -0x1 ;  /* 0xffffffffff027424 */ /* 0x000fc600078e00ff */
[----:B------:R-:W-:-:S13]  /*2fc0*/  FSETP.GEU.FTZ.AND P1, PT, R47, R48, PT ;  /* 0x000000302f00720b */ /* 0x000fda0003f3e000 */
[----:B------:R-:W-:Y:S05]  /*2fd0*/  WARPSYNC.COLLECTIVE R2, `(.L_x_4498) ;  /* 0x0000000002087348 */ /* 0x000fea0003c00000 */
[----:B------:R0:W1:Y:S02]  /*2fe0*/  SHFL.BFLY P0, R2, R5, R4, R3 ;  /* 0x0c00000405027389 */ /* 0x0000640000000003 */
[----:B01----:R-:W-:Y:S01]  /*2ff0*/  ENDCOLLECTIVE ;  /* 0x000000000000791b */ /* 0x003fe20003800000 */
.L_x_4498:
[----:B------:R-:W-:Y:S01]  /*3000*/  @P1 FSETP.NEU.FTZ.AND P2, PT, R47, R48, PT ;  /* 0x000000302f00120b */ /* 0x000fe20003f5d000 */
[----:B------:R-:W-:Y:S02]  /*3010*/  IMAD.MOV.U32 R5, RZ, RZ, R52 ;  /* 0x000000ffff057224 */ /* 0x000fe400078e0034 */
[----:B------:R-:W-:Y:S02]  /*3020*/  IMAD.MOV.U32 R49, RZ, RZ, R2 ;  /* 0x000000ffff317224 */ /* 0x000fe400078e0002 */
[----:B------:R-:W-:-:S08]  /*3030*/  IMAD.MOV.U32 R2, RZ, RZ, -0x1 ;  /* 0xffffffffff027424 */ /* 0x000fd000078e00ff */
[----:B------:R-:W-:Y:S05]  /*3040*/  WARPSYNC.COLLECTIVE R2, `(.L_x_4499) ;  /* 0x0000000002087348 */ /* 0x000fea0003c00000 */
[----:B------:R0:W1:Y:S02]  /*3050*/  SHFL.BFLY P0, R2, R5, R4, R3 ;  /* 0x0c00000405027389 */ /* 0x0000640000000003 */
[----:B01----:R-:W-:Y:S01]  /*3060*/  ENDCOLLECTIVE ;  /* 0x000000000000791b */ /* 0x003fe20003800000 */
.L_x_4499:
        /* <DEDUP_REMOVED lines=13> */
.L_x_4500:
[----:B------:R-:W-:Y:S02]  /*3140*/  IMAD.MOV.U32 R5, RZ, RZ, R49 ;  /* 0x000000ffff057224 */ /* 0x000fe400078e0031 */
[----:B------:R-:W-:Y:S02]  /*3150*/  IMAD.MOV.U32 R48, RZ, RZ, R2 ;  /* 0x000000ffff307224 */ /* 0x000fe400078e0002 */
[----:B------:R-:W-:-:S03]  /*3160*/  IMAD.MOV.U32 R2, RZ, RZ, -0x1 ;  /* 0xffffffffff027424 */ /* 0x000fc600078e00ff */
[----:B------:R-:W-:-:S13]  /*3170*/  FSETP.GEU.FTZ.AND P2, PT, R47, R48, PT ;  /* 0x000000302f00720b */ /* 0x000fda0003f5e000 */
[----:B------:R-:W-:Y:S05]  /*3180*/  WARPSYNC.COLLECTIVE R2, `(.L_x_4501) ;  /* 0x0000000002087348 */ /* 0x000fea0003c00000 */
[----:B------:R0:W1:Y:S02]  /*3190*/  SHFL.BFLY P0, R2, R5, R4, R3 ;  /* 0x0c00000405027389 */ /* 0x0000640000000003 */
[----:B01----:R-:W-:Y:S01]  /*31a0*/  ENDCOLLECTIVE ;  /* 0x000000000000791b */ /* 0x003fe20003800000 */
.L_x_4501:
[----:B------:R-:W-:Y:S01]  /*31b0*/  @P2 FSETP.NEU.FTZ.AND P1, PT, R47, R48, PT ;  /* 0x000000302f00220b */ /* 0x000fe20003f3d000 */
[----:B------:R-:W-:Y:S02]  /*31c0*/  IMAD.MOV.U32 R5, RZ, RZ, R52 ;  /* 0x000000ffff057224 */ /* 0x000fe400078e0034 */
[----:B------:R-:W-:Y:S02]  /*31d0*/  IMAD.MOV.U32 R50, RZ, RZ, R2 ;  /* 0x000000ffff327224 */ /* 0x000fe400078e0002 */
[----:B------:R-:W-:-:S08]  /*31e0*/  IMAD.MOV.U32 R2, RZ, RZ, -0x1 ;  /* 0xffffffffff027424 */ /* 0x000fd000078e00ff */
[----:B------:R-:W-:Y:S05]  /*31f0*/  WARPSYNC.COLLECTIVE R2, `(.L_x_4502) ;  /* 0x0000000002087348 */ /* 0x000fea0003c00000 */
[----:B------:R0:W1:Y:S02]  /*3200*/  SHFL.BFLY P0, R2, R5, R4, R3 ;  /* 0x0c00000405027389 */ /* 0x0000640000000003 */
[----:B01----:R-:W-:Y:S01]  /*3210*/  ENDCOLLECTIVE ;  /* 0x000000000000791b */ /* 0x003fe20003800000 */
.L_x_4502:
        /* <DEDUP_REMOVED lines=13> */
.L_x_4503:
[----:B------:R-:W-:Y:S02]  /*32f0*/  IMAD.MOV.U32 R5, RZ, RZ, R50 ;  /* 0x000000ffff057224 */ /* 0x000fe400078e0032 */
[----:B------:R-:W-:Y:S02]  /*3300*/  IMAD.MOV.U32 R53, RZ, RZ, R2 ;  /* 0x000000ffff357224 */ /* 0x000fe400078e0002 */
[----:B------:R-:W-:-:S07]  /*3310*/  IMAD.MOV.U32 R2, RZ, RZ, -0x1 ;  /* 0xffffffffff027424 */ /* 0x000fce00078e00ff */
[----:B------:R-:W-:Y:S05]  /*3320*/  WARPSYNC.COLLECTIVE R2, `(.L_x_4504) ;  /* 0x0000000002087348 */ /* 0x000fea0003c00000 */
[----:B------:R0:W1:Y:S02]  /*3330*/  SHFL.BFLY P0, R2, R5, R4, R3 ;  /* 0x0c00000405027389 */ /* 0x0000640000000003 */
[----:B01----:R-:W-:Y:S01]  /*3340*/  ENDCOLLECTIVE ;  /* 0x000000000000791b */ /* 0x003fe20003800000 */
.L_x_4504:
[----:B------:R-:W-:Y:S02]  /*3350*/  IMAD.MOV.U32 R5, RZ, RZ, R47 ;  /* 0x000000ffff057224 */ /* 0x000fe400078e002f */
[----:B------:R-:W-:Y:S02]  /*3360*/  IMAD.MOV.U32 R51, RZ, RZ, R2 ;  /* 0x000000ffff337224 */ /* 0x000fe400078e0002 */
[----:B------:R-:W-:-:S07]  /*3370*/  IMAD.MOV.U32 R2, RZ, RZ, -0x1 ;  /* 0xffffffffff027424 */ /* 0x000fce00078e00ff */
[----:B------:R-:W-:Y:S05]  /*3380*/  WARPSYNC.COLLECTIVE R2, `(.L_x_4505) ;  /* 0x0000000002087348 */ /* 0x000fea0003c00000 */
[----:B------:R0:W1:Y:S02]  /*3390*/  SHFL.BFLY P0, R2, R5, R4, R3 ;  /* 0x0c00000405027389 */ /* 0x0000640000000003 */
[----:B01----:R-:W-:Y:S01]  /*33a0*/  ENDCOLLECTIVE ;  /* 0x000000000000791b */ /* 0x003fe20003800000 */
.L_x_4505:
[----:B------:R-:W-:Y:S01]  /*33b0*/  IMAD.MOV.U32 R52, RZ, RZ, R2 ;  /* 0x000000ffff347224 */ /* 0x000fe200078e0002 */
[----:B------:R-:W-:Y:S06]  /*33c0*/  BRA `(.L_x_4506) ;  /* 0xffffffe000507947 */ /* 0x000fec000383ffff */
.L_x_4479:
        /* <DEDUP_REMOVED lines=8> */
.L_x_4508:
[----:B------:R-:W-:Y:S05]  /*3450*/  BSYNC B1 ;  /* 0x0000000000017941 */ /* 0x000fea0003800000 */
.L_x_4507:
        /* <DEDUP_REMOVED lines=9> */
.L_x_4509:
[----:B------:R-:W-:Y:S01]  /*34f0*/  @P2 FSETP.NEU.FTZ.AND P1, PT, R49, R52, PT ;  /* 0x000000343100220b */ /* 0x000fe20003f3d000 */
[----:B------:R-:W-:Y:S02]  /*3500*/  IMAD.MOV.U32 R5, RZ, RZ, R48 ;  /* 0x000000ffff057224 */ /* 0x000fe400078e0030 */
[----:B------:R-:W-:Y:S02]  /*3510*/  IMAD.MOV.U32 R50, RZ, RZ, R2 ;  /* 0x000000ffff327224 */ /* 0x000fe400078e0002 */
[----:B------:R-:W-:-:S08]  /*3520*/  IMAD.MOV.U32 R2, RZ, RZ, -0x1 ;  /* 0xffffffffff027424 */ /* 0x000fd000078e00ff */
[----:B------:R-:W-:Y:S05]  /*3530*/  WARPSYNC.COLLECTIVE R2, `(.L_x_4510) ;  /* 0x0000000002087348 */ /* 0x000fea0003c00000 */
[----:B------:R0:W1:Y:S02]  /*3540*/  SHFL.BFLY P0, R2, R5, R4, R3 ;  /* 0x0c00000405027389 */ /* 0x0000640000000003 */
[----:B01----:R-:W-:Y:S01]  /*3550*/  ENDCOLLECTIVE ;  /* 0x000000000000791b */ /* 0x003fe20003800000 */
.L_x_4510:
        /* <DEDUP_REMOVED lines=14> */
.L_x_4511:
[----:B------:R-:W-:Y:S02]  /*3640*/  IMAD.MOV.U32 R5, RZ, RZ, R50 ;  /* 0x000000ffff057224 */ /* 0x000fe400078e0032 */
[----:B------:R-:W-:Y:S02]  /*3650*/  IMAD.MOV.U32 R51, RZ, RZ, R2 ;  /* 0x000000ffff337224 */ /* 0x000fe400078e0002 */
[----:B------:R-:W-:-:S07]  /*3660*/  IMAD.MOV.U32 R2, RZ, RZ, -0x1 ;  /* 0xffffffffff027424 */ /* 0x000fce00078e00ff */
[----:B------:R-:W-:Y:S05]  /*3670*/  WARPSYNC.COLLECTIVE R2, `(.L_x_4512) ;  /* 0x0000000002087348 */ /* 0x000fea0003c00000 */
[----:B------:R0:W1:Y:S02]  /*3680*/  SHFL.BFLY P0, R2, R5, R4, R3 ;  /* 0x0c00000405027389 */ /* 0x0000640000000003 */
[----:B01----:R-:W-:Y:S01]  /*3690*/  ENDCOLLECTIVE ;  /* 0x000000000000791b */ /* 0x003fe20003800000 */
.L_x_4512:
[----:B------:R-:W-:Y:S02]  /*36a0*/  IMAD.MOV.U32 R5, RZ, RZ, R47 ;  /* 0x000000ffff057224 */ /* 0x000fe400078e002f */
[----:B------:R-:W-:Y:S02]  /*36b0*/  IMAD.MOV.U32 R49, RZ, RZ, R2 ;  /* 0x000000ffff317224 */ /* 0x000fe400078e0002 */
[----:B------:R-:W-:-:S07]  /*36c0*/  IMAD.MOV.U32 R2, RZ, RZ, -0x1 ;  /* 0xffffffffff027424 */ /* 0x000fce00078e00ff */
[----:B------:R-:W-:Y:S05]  /*36d0*/  WARPSYNC.COLLECTIVE R2, `(.L_x_4513) ;  /* 0x0000000002087348 */ /* 0x000fea0003c00000 */
[----:B------:R0:W1:Y:S02]  /*36e0*/  SHFL.BFLY P0, R2, R5, R4, R3 ;  /* 0x0c00000405027389 */ /* 0x0000640000000003 */
[----:B01----:R-:W-:Y:S01]  /*36f0*/  ENDCOLLECTIVE ;  /* 0x000000000000791b */ /* 0x003fe20003800000 */
.L_x_4513:
        /* <DEDUP_REMOVED lines=13> */
.L_x_4514:
[----:B------:R-:W-:Y:S02]  /*37d0*/  IMAD.MOV.U32 R5, RZ, RZ, R49 ;  /* 0x000000ffff057224 */ /* 0x000fe400078e0031 */
[----:B------:R-:W-:Y:S02]  /*37e0*/  IMAD.MOV.U32 R51, RZ, RZ, R2 ;  /* 0x000000ffff337224 */ /* 0x000fe400078e0002 */
[----:B------:R-:W-:-:S03]  /*37f0*/  IMAD.MOV.U32 R2, RZ, RZ, -0x1 ;  /* 0xffffffffff027424 */ /* 0x000fc600078e00ff */
[----:B------:R-:W-:-:S13]  /*3800*/  FSETP.GEU.FTZ.AND P1, PT, R48, R51, PT ;  /* 0x000000333000720b */ /* 0x000fda0003f3e000 */
[----:B------:R-:W-:Y:S05]  /*3810*/  WARPSYNC.COLLECTIVE R2, `(.L_x_4515) ;  /* 0x0000000002087348 */ /* 0x000fea0003c00000 */
[----:B------:R0:W1:Y:S02]  /*3820*/  SHFL.BFLY P0, R2, R5, R4, R3 ;  /* 0x0c00000405027389 */ /* 0x0000640000000003 */
[----:B01----:R-:W-:Y:S01]  /*3830*/  ENDCOLLECTIVE ;  /* 0x000000000000791b */ /* 0x003fe20003800000 */
.L_x_4515:
[----:B------:R-:W-:Y:S01]  /*3840*/  @P1 FSETP.NEU.FTZ.AND P2, PT, R48, R51, PT ;  /* 0x000000333000120b */ /* 0x000fe20003f5d000 */
[----:B------:R-:W-:Y:S02]  /*3850*/  IMAD.MOV.U32 R5, RZ, RZ, R52 ;  /* 0x000000ffff057224 */ /* 0x000fe400078e0034 */
[----:B------:R-:W-:Y:S02]  /*3860*/  IMAD.MOV.U32 R47, RZ, RZ, R2 ;  /* 0x000000ffff2f7224 */ /* 0x000fe400078e0002 */
[----:B------:R-:W-:-:S08]  /*3870*/  IMAD.MOV.U32 R2, RZ, RZ, -0x1 ;  /* 0xffffffffff027424 */ /* 0x000fd000078e00ff */
[----:B------:R-:W-:Y:S05]  /*3880*/  WARPSYNC.COLLECTIVE R2, `(.L_x_4516) ;  /* 0x0000000002087348 */ /* 0x000fea0003c00000 */
[----:B------:R0:W1:Y:S02]  /*3890*/  SHFL.BFLY P0, R2, R5, R4, R3 ;  /* 0x0c00000405027389 */ /* 0x0000640000000003 */
[----:B01----:R-:W-:Y:S01]  /*38a0*/  ENDCOLLECTIVE ;  /* 0x000000000000791b */ /* 0x003fe20003800000 */
.L_x_4516:
        /* <DEDUP_REMOVED lines=13> */
.L_x_4517:
[----:B------:R-:W-:Y:S02]  /*3980*/  IMAD.MOV.U32 R5, RZ, RZ, R47 ;  /* 0x000000ffff057224 */ /* 0x000fe400078e002f */
[----:B------:R-:W-:Y:S02]  /*3990*/  IMAD.MOV.U32 R51, RZ, RZ, R2 ;  /* 0x000000ffff337224 */ /* 0x000fe400078e0002 */
[----:B------:R-:W-:-:S03]  /*39a0*/  IMAD.MOV.U32 R2, RZ, RZ, -0x1 ;  /* 0xffffffffff027424 */ /* 0x000fc600078e00ff */
[----:B------:R-:W-:-:S13]  /*39b0*/  FSETP.GEU.FTZ.AND P2, PT, R48, R51, PT ;  /* 0x000000333000720b */ /* 0x000fda0003f5e000 */
[----:B------:R-:W-:Y:S05]  /*39c0*/  WARPSYNC.COLLECTIVE R2, `(.L_x_4518) ;  /* 0x0000000002087348 */ /* 0x000fea0003c00000 */
[----:B------:R0:W1:Y:S02]  /*39d0*/  SHFL.BFLY P0, R2, R5, R4, R3 ;  /* 0x0c00000405027389 */ /* 0x0000640000000003 */
[----:B01----:R-:W-:Y:S01]  /*39e0*/  ENDCOLLECTIVE ;  /* 0x000000000000791b */ /* 0x003fe20003800000 */
.L_x_4518:
[----:B------:R-:W-:Y:S01]  /*39f0*/  @P2 FSETP.NEU.FTZ.AND P1, PT, R48, R51, PT ;  /* 0x000000333000220b */ /* 0x000fe20003f3d000 */
[----:B------:R-:W-:Y:S02]  /*3a00*/  IMAD.MOV.U32 R5, RZ, RZ, R52 ;  /* 0x000000ffff057224 */ /* 0x000fe400078e0034 */
[----:B------:R-:W-:Y:S02]  /*3a10*/  IMAD.MOV.U32 R50, RZ, RZ, R2 ;  /* 0x000000ffff327224 */ /* 0x000fe400078e0002 */
[----:B------:R-:W-:-:S08]  /*3a20*/  IMAD.MOV.U32 R2, RZ, RZ, -0x1 ;  /* 0xffffffffff027424 */ /* 0x000fd000078e00ff */
[----:B------:R-:W-:Y:S05]  /*3a30*/  WARPSYNC.COLLECTIVE R2, `(.L_x_4519) ;  /* 0x0000000002087348 */ /* 0x000fea0003c00000 */
[----:B------:R0:W1:Y:S02]  /*3a40*/  SHFL.BFLY P0, R2, R5, R4, R3 ;  /* 0x0c00000405027389 */ /* 0x0000640000000003 */
[----:B01----:R-:W-:Y:S01]  /*3a50*/  ENDCOLLECTIVE ;  /* 0x000000000000791b */ /* 0x003fe20003800000 */
.L_x_4519:
        /* <DEDUP_REMOVED lines=13> */
.L_x_4520:
[----:B------:R-:W-:Y:S02]  /*3b30*/  IMAD.MOV.U32 R5, RZ, RZ, R50 ;  /* 0x000000ffff057224 */ /* 0x000fe400078e0032 */
[----:B------:R-:W-:Y:S02]  /*3b40*/  IMAD.MOV.U32 R52, RZ, RZ, R2 ;  /* 0x000000ffff347224 */ /* 0x000fe400078e0002 */
[----:B------:R-:W-:-:S07]  /*3b50*/  IMAD.MOV.U32 R2, RZ, RZ, -0x1 ;  /* 0xffffffffff027424 */ /* 0x000fce00078e00ff */
[----:B------:R-:W-:Y:S05]  /*3b60*/  WARPSYNC.COLLECTIVE R2, `(.L_x_4521) ;  /* 0x0000000002087348 */ /* 0x000fea0003c00000 */
[----:B------:R0:W1:Y:S02]  /*3b70*/  SHFL.BFLY P0, R2, R5, R4, R3 ;  /* 0x0c00000405027389 */ /* 0x0000640000000003 */
[----:B01----:R-:W-:Y:S01]  /*3b80*/  ENDCOLLECTIVE ;  /* 0x000000000000791b */ /* 0x003fe20003800000 */
.L_x_4521:
[----:B------:R-:W-:Y:S02]  /*3b90*/  IMAD.MOV.U32 R5, RZ, RZ, R48 ;  /* 0x000000ffff057224 */ /* 0x000fe400078e0030 */
[----:B------:R-:W-:Y:S02]  /*3ba0*/  IMAD.MOV.U32 R49, RZ, RZ, R2 ;  /* 0x000000ffff317224 */ /* 0x000fe400078e0002 */
[----:B------:R-:W-:-:S07]  /*3bb0*/  IMAD.MOV.U32 R2, RZ, RZ, -0x1 ;  /* 0xffffffffff027424 */ /* 0x000fce00078e00ff */
[----:B------:R-:W-:Y:S05]  /*3bc0*/  WARPSYNC.COLLECTIVE R2, `(.L_x_4522) ;  /* 0x0000000002087348 */ /* 0x000fea0003c00000 */
[----:B------:R0:W1:Y:S02]  /*3bd0*/  SHFL.BFLY P0, R2, R5, R4, R3 ;  /* 0x0c00000405027389 */ /* 0x0000640000000003 */
[----:B01----:R-:W-:Y:S01]  /*3be0*/  ENDCOLLECTIVE ;  /* 0x000000000000791b */ /* 0x003fe20003800000 */
.L_x_4522:
[----:B------:R-:W-:Y:S01]  /*3bf0*/  IMAD.MOV.U32 R53, RZ, RZ, R2 ;  /* 0x000000ffff357224 */ /* 0x000fe200078e0002 */
[----:B------:R-:W-:Y:S06]  /*3c00*/  BRA `(.L_x_4523) ;  /* 0xffffffe400887947 */ /* 0x000fec000383ffff */
.L_x_4524:
        /* <DEDUP_REMOVED lines=15> */
.L_x_12212:


//--------------------- .text._ZN4vllm3moe10topkGatingILi14ELi448ELi4ELi8ELi32EjfLNS0_11ScoringFuncE1EEEvPKT5_PKbPfiPT4_PiiiibPKf --------------------------
	.section	.text._ZN4vllm3moe10topkGatingILi14ELi448ELi4ELi8ELi32EjfLNS0_11ScoringFuncE1EEEvPKT5_PKbPfiPT4_PiiiibPKf,"ax",@progbits
	.align	128
        .global         _ZN4vllm3moe10topkGatingILi14ELi448ELi4ELi8ELi32EjfLNS0_11ScoringFuncE1EEEvPKT5_PKbPfiPT4_PiiiibPKf
        .type           _ZN4vllm3moe10topkGatingILi14ELi448ELi4ELi8ELi32EjfLNS0_11ScoringFuncE1EEEvPKT5_PKbPfiPT4_PiiiibPKf,@function
        .size           _ZN4vllm3moe10topkGatingILi14ELi448ELi4ELi8ELi32EjfLNS0_11ScoringFuncE1EEEvPKT5_PKbPfiPT4_PiiiibPKf,(.L_x_12213 - _ZN4vllm3moe10topkGatingILi14ELi448ELi4ELi8ELi32EjfLNS0_11ScoringFuncE1EEEvPKT5_PKbPfiPT4_PiiiibPKf)
        .other          _ZN4vllm3moe10topkGatingILi14ELi448ELi4ELi8ELi32EjfLNS0_11ScoringFuncE1EEEvPKT5_PKbPfiPT4_PiiiibPKf,@"STO_CUDA_ENTRY STV_DEFAULT"
_ZN4vllm3moe10topkGatingILi14ELi448ELi4ELi8ELi32EjfLNS0_11ScoringFuncE1EEEvPKT5_PKbPfiPT4_PiiiibPKf:
.text._ZN4vllm3moe10topkGatingILi14ELi448ELi4ELi8ELi32EjfLNS0_11ScoringFuncE1EEEvPKT5_PKbPfiPT4_PiiiibPKf:
        /* <DEDUP_REMOVED lines=151> */
.L_x_4525:
        /* <DEDUP_REMOVED lines=14> */
.L_x_4526:
        /* <DEDUP_REMOVED lines=16> */
.L_x_4535:
        /* <DEDUP_REMOVED lines=102> */
.L_x_4563:
        /* <DEDUP_REMOVED lines=28> */
.L_x_4531:
[----:B------:R-:W-:Y:S05]  /*1370*/  BSYNC B1 ;  /* 0x0000000000017941 */ /* 0x000fea0003800000 */
.L_x_4530:
        /* <DEDUP_REMOVED lines=48> */
.L_x_4534:
[----:B------:R-:W-:Y:S05]  /*1680*/  BSYNC B1 ;  /* 0x0000000000017941 */ /* 0x000fea0003800000 */
.L_x_4533:
[----:B------:R-:W-:Y:S05]  /*1690*/  BRA `(.L_x_4535) ;  /* 0xfffffff4002c7947 */ /* 0x000fea000383ffff */
.L_x_4528:
[----:B------:R-:W-:Y:S01]  /*16a0*/  IMAD.MOV.U32 R0, RZ, RZ, RZ ;  /* 0x000000ffff007224 */ /* 0x000fe200078e00ff */
[----:B------:R-:W-:Y:S01]  /*16b0*/  ULDC UR10, c[0x0][0x228] ;  /* 0x00008a00000a7ab9 */ /* 0x000fe20000000800 */
[----:B------:R-:W-:Y:S01]  /*16c0*/  ULDC UR11, c[0x0][0x240] ;  /* 0x00009000000b7ab9 */ /* 0x000fe20000000800 */
[----:B------:R-:W-:Y:S01]  /*16d0*/  ULDC UR5, c[0x0][0x248] ;  /* 0x0000920000057ab9 */ /* 0x000fe20000000800 */
[----:B------:R-:W-:-:S05]  /*16e0*/  ULDC.64 UR8, c[0x0][0x240] ;  /* 0x0000900000087ab9 */ /* 0x000fca0000000a00 */
.L_x_4541:
        /* <DEDUP_REMOVED lines=102> */
.L_x_4580:
        /* <DEDUP_REMOVED lines=27> */
.L_x_4538:
[----:B------:R-:W-:Y:S05]  /*1f00*/  BSYNC B1 ;  /* 0x0000000000017941 */ /* 0x000fea0003800000 */
.L_x_4537:
        /* <DEDUP_REMOVED lines=48> */
.L_x_4540:
[----:B------:R-:W-:Y:S05]  /*2210*/  BSYNC B1 ;  /* 0x0000000000017941 */ /* 0x000fea0003800000 */
.L_x_4539:
[----:B------:R-:W-:Y:S05]  /*2220*/  BRA `(.L_x_4541) ;  /* 0xfffffff400307947 */ /* 0x000fea000383ffff */
.L_x_4532:
[----:B------:R-:W-:Y:S05]  /*2230*/  BSYNC B0 ;  /* 0x0000000000007941 */ /* 0x000fea0003800000 */
.L_x_4527:
        /* <DEDUP_REMOVED lines=20> */
.L_x_4544:
        /* <DEDUP_REMOVED lines=18> */
.L_x_4543:
[----:B------:R-:W-:Y:S05]  /*24a0*/  BSYNC B0 ;  /* 0x0000000000007941 */ /* 0x000fea0003800000 */
.L_x_4542:
        /* <DEDUP_REMOVED lines=12> */
.L_x_4546:
        /* <DEDUP_REMOVED lines=11> */
.L_x_4545:
[----:B------:R-:W-:Y:S05]  /*2620*/  EXIT ;  /* 0x000000000000794d */ /* 0x000fea0003800000 */
.L_x_4529:
        /* <DEDUP_REMOVED lines=8> */
.L_x_4548:
[----:B------:R-:W-:Y:S05]  /*26b0*/  BSYNC B1 ;  /* 0x0000000000017941 */ /* 0x000fea0003800000 */
.L_x_4547:
        /* <DEDUP_REMOVED lines=10> */
.L_x_4549:
[----:B------:R-:W-:Y:S02]  /*2760*/  IMAD.MOV.U32 R5, RZ, RZ, R40 ;  /* 0x000000ffff057224 */ /* 0x000fe400078e0028 */
[----:B------:R-:W-:Y:S02]  /*2770*/  IMAD.MOV.U32 R42, RZ, RZ, R2 ;  /* 0x000000ffff2a7224 */ /* 0x000fe400078e0002 */
[----:B------:R-:W-:-:S07]  /*2780*/  IMAD.MOV.U32 R2, RZ, RZ, -0x1 ;  /* 0xffffffffff027424 */ /* 0x000fce00078e00ff */
[----:B------:R-:W-:Y:S05]  /*2790*/  WARPSYNC.COLLECTIVE R2, `(.L_x_4550) ;  /* 0x0000000002087348 */ /* 0x000fea0003c00000 */
[----:B------:R0:W1:Y:S02]  /*27a0*/  SHFL.BFLY P0, R2, R5, R4, R3 ;  /* 0x0c00000405027389 */ /* 0x0000640000000003 */
[----:B01----:R-:W-:Y:S01]  /*27b0*/  ENDCOLLECTIVE ;  /* 0x000000000000791b */ /* 0x003fe20003800000 */
.L_x_4550:
        /* <DEDUP_REMOVED lines=13> */
.L_x_4551:
[----:B------:R-:W-:Y:S02]  /*2890*/  IMAD.MOV.U32 R5, RZ, RZ, R42 ;  /* 0x000000ffff057224 */ /* 0x000fe400078e002a */
[----:B------:R-:W-:Y:S02]  /*28a0*/  IMAD.MOV.U32 R39, RZ, RZ, R2 ;  /* 0x000000ffff277224 */ /* 0x000fe400078e0002 */
[----:B------:R-:W-:-:S03]  /*28b0*/  IMAD.MOV.U32 R2, RZ, RZ, -0x1 ;  /* 0xffffffffff027424 */ /* 0x000fc600078e00ff */
[----:B------:R-:W-:-:S13]  /*28c0*/  FSETP.GEU.FTZ.AND P1, PT, R44, R39, PT ;  /* 0x000000272c00720b */ /* 0x000fda0003f3e000 */
[----:B------:R-:W-:Y:S05]  /*28d0*/  WARPSYNC.COLLECTIVE R2, `(.L_x_4552) ;  /* 0x0000000002087348 */ /* 0x000fea0003c00000 */
[----:B------:R0:W1:Y:S02]  /*28e0*/  SHFL.BFLY P0, R2, R5, R4, R3 ;  /* 0x0c00000405027389 */ /* 0x0000640000000003 */
[----:B01----:R-:W-:Y:S01]  /*28f0*/  ENDCOLLECTIVE ;  /* 0x000000000000791b */ /* 0x003fe20003800000 */
.L_x_4552:
[----:B------:R-:W-:Y:S01]  /*2900*/  @P1 FSETP.NEU.FTZ.AND P2, PT, R44, R39, PT ;  /* 0x000000272c00120b */ /* 0x000fe20003f5d000 */
[----:B------:R-:W-:Y:S02]  /*2910*/  IMAD.MOV.U32 R5, RZ, RZ, R41 ;  /* 0x000000ffff057224 */ /* 0x000fe400078e0029 */
[----:B------:R-:W-:Y:S02]  /*2920*/  IMAD.MOV.U32 R45, RZ, RZ, R2 ;  /* 0x000000ffff2d7224 */ /* 0x000fe400078e0002 */
[----:B------:R-:W-:-:S08]  /*2930*/  IMAD.MOV.U32 R2, RZ, RZ, -0x1 ;  /* 0xffffffffff027424 */ /* 0x000fd000078e00ff */
[----:B------:R-:W-:Y:S05]  /*2940*/  WARPSYNC.COLLECTIVE R2, `(.L_x_4553) ;  /* 0x0000000002087348 */ /* 0x000fea0003c00000 */
[----:B------:R0:W1:Y:S02]  /*2950*/  SHFL.BFLY P0, R2, R5, R4, R3 ;  /* 0x0c00000405027389 */ /* 0x0000640000000003 */
[----:B01----:R-:W-:Y:S01]  /*2960*/  ENDCOLLECTIVE ;  /* 0x000000000000791b */ /* 0x003fe20003800000 */
.L_x_4553:
        /* <DEDUP_REMOVED lines=13> */
.L_x_4554:
[----:B------:R-:W-:Y:S02]  /*2a40*/  IMAD.MOV.U32 R5, RZ, RZ, R45 ;  /* 0x000000ffff057224 */ /* 0x000fe400078e002d */
[----:B------:R-:W-:Y:S02]  /*2a50*/  IMAD.MOV.U32 R40, RZ, RZ, R2 ;  /* 0x000000ffff287224 */ /* 0x000fe400078e0002 */
[----:B------:R-:W-:-:S07]  /*2a60*/  IMAD.MOV.U32 R2, RZ, RZ, -0x1 ;  /* 0xffffffffff027424 */ /* 0x000fce00078e00ff */
[----:B------:R-:W-:Y:S05]  /*2a70*/  WARPSYNC.COLLECTIVE R2, `(.L_x_4555) ;  /* 0x0000000002087348 */ /* 0x000fea0003c00000 */
[----:B------:R0:W1:Y:S02]  /*2a80*/  SHFL.BFLY P0, R2, R5, R4, R3 ;  /* 0x0c00000405027389 */ /* 0x0000640000000003 */
[----:B01----:R-:W-:Y:S01]  /*2a90*/  ENDCOLLECTIVE ;  /* 0x000000000000791b */ /* 0x003fe20003800000 */
.L_x_4555:
[----:B------:R-:W-:Y:S02]  /*2aa0*/  IMAD.MOV.U32 R5, RZ, RZ, R44 ;  /* 0x000000ffff057224 */ /* 0x000fe400078e002c */
[----:B------:R-:W-:Y:S02]  /*2ab0*/  IMAD.MOV.U32 R41, RZ, RZ, R2 ;  /* 0x000000ffff297224 */ /* 0x000fe400078e0002 */
[----:B------:R-:W-:-:S07]  /*2ac0*/  IMAD.MOV.U32 R2, RZ, RZ, -0x1 ;  /* 0xffffffffff027424 */ /* 0x000fce00078e00ff */
[----:B------:R-:W-:Y:S05]  /*2ad0*/  WARPSYNC.COLLECTIVE R2, `(.L_x_4556) ;  /* 0x0000000002087348 */ /* 0x000fea0003c00000 */
[----:B------:R0:W1:Y:S02]  /*2ae0*/  SHFL.BFLY P0, R2, R5, R4, R3 ;  /* 0x0c00000405027389 */ /* 0x0000640000000003 */
[----:B01----:R-:W-:Y:S01]  /*2af0*/  ENDCOLLECTIVE ;  /* 0x000000000000791b */ /* 0x003fe20003800000 */
.L_x_4556:
        /* <DEDUP_REMOVED lines=14> */
.L_x_4557:
[----:B------:R-:W-:Y:S02]  /*2be0*/  IMAD.MOV.U32 R5, RZ, RZ, R41 ;  /* 0x000000ffff057224 */ /* 0x000fe400078e0029 */
[----:B------:R-:W-:Y:S02]  /*2bf0*/  IMAD.MOV.U32 R40, RZ, RZ, R2 ;  /* 0x000000ffff287224 */ /* 0x000fe400078e0002 */
[----:B------:R-:W-:-:S03]  /*2c00*/  IMAD.MOV.U32 R2, RZ, RZ, -0x1 ;  /* 0xffffffffff027424 */ /* 0x000fc600078e00ff */
[----:B------:R-:W-:-:S13]  /*2c10*/  FSETP.GEU.FTZ.AND P2, PT, R39, R40, PT ;  /* 0x000000282700720b */ /* 0x000fda0003f5e000 */
[----:B------:R-:W-:Y:S05]  /*2c20*/  WARPSYNC.COLLECTIVE R2, `(.L_x_4558) ;  /* 0x0000000002087348 */ /* 0x000fea0003c00000 */
[----:B------:R0:W1:Y:S02]  /*2c30*/  SHFL.BFLY P0, R2, R5, R4, R3 ;  /* 0x0c00000405027389 */ /* 0x0000640000000003 */
[----:B01----:R-:W-:Y:S01]  /*2c40*/  ENDCOLLECTIVE ;  /* 0x000000000000791b */ /* 0x003fe20003800000 */
.L_x_4558:
[----:B------:R-:W-:Y:S01]  /*2c50*/  @P2 FSETP.NEU.FTZ.AND P1, PT, R39, R40, PT ;  /* 0x000000282700220b */ /* 0x000fe20003f3d000 */
[----:B------:R-:W-:Y:S02]  /*2c60*/  IMAD.MOV.U32 R5, RZ, RZ, R44 ;  /* 0x000000ffff057224 */ /* 0x000fe400078e002c */
[----:B------:R-:W-:Y:S02]  /*2c70*/  IMAD.MOV.U32 R43, RZ, RZ, R2 ;  /* 0x000000ffff2b7224 */ /* 0x000fe400078e0002 */
[----:B------:R-:W-:-:S08]  /*2c80*/  IMAD.MOV.U32 R2, RZ, RZ, -0x1 ;  /* 0xffffffffff027424 */ /* 0x000fd000078e00ff */
[----:B------:R-:W-:Y:S05]  /*2c90*/  WARPSYNC.COLLECTIVE R2, `(.L_x_4559) ;  /* 0x0000000002087348 */ /* 0x000fea0003c00000 */
[----:B------:R0:W1:Y:S02]  /*2ca0*/  SHFL.BFLY P0, R2, R5, R4, R3 ;  /* 0x0c00000405027389 */ /* 0x0000640000000003 */
[----:B01----:R-:W-:Y:S01]  /*2cb0*/  ENDCOLLECTIVE ;  /* 0x000000000000791b */ /* 0x003fe20003800000 */
.L_x_4559:
        /* <DEDUP_REMOVED lines=12> */
.L_x_4560:
[----:B------:R-:W-:Y:S02]  /*2d80*/  IMAD.MOV.U32 R5, RZ, RZ, R43 ;  /* 0x000000ffff057224 */ /* 0x000fe400078e002b */
[----:B------:R-:W-:Y:S02]  /*2d90*/  IMAD.MOV.U32 R39, RZ, RZ, R2 ;  /* 0x000000ffff277224 */ /* 0x000fe400078e0002 */
[----:B------:R-:W-:-:S07]  /*2da0*/  IMAD.MOV.U32 R2, RZ, RZ, -0x1 ;  /* 0xffffffffff027424 */ /* 0x000fce00078e00ff */
[----:B------:R-:W-:Y:S05]  /*2db0*/  WARPSYNC.COLLECTIVE R2, `(.L_x_4561) ;  /* 0x0000000002087348 */ /* 0x000fea0003c00000 */
[----:B------:R0:W1:Y:S02]  /*2dc0*/  SHFL.BFLY P0, R2, R5, R4, R3 ;  /* 0x0c00000405027389 */ /* 0x0000640000000003 */
[----:B01----:R-:W-:Y:S01]  /*2dd0*/  ENDCOLLECTIVE ;  /* 0x000000000000791b */ /* 0x003fe20003800000 */
.L_x_4561:
[----:B------:R-:W-:Y:S02]  /*2de0*/  IMAD.MOV.U32 R5, RZ, RZ, R40 ;  /* 0x000000ffff057224 */ /* 0x000fe400078e0028 */
[----:B------:R-:W-:Y:S02]  /*2df0*/  IMAD.MOV.U32 R44, RZ, RZ, R2 ;  /* 0x000000ffff2c7224 */ /* 0x000fe400078e0002 */
[----:B------:R-:W-:-:S07]  /*2e00*/  IMAD.MOV.U32 R2, RZ, RZ, -0x1 ;  /* 0xffffffffff027424 */ /* 0x000fce00078e00ff */
[----:B------:R-:W-:Y:S05]  /*2e10*/  WARPSYNC.COLLECTIVE R2, `(.L_x_4562) ;  /* 0x0000000002087348 */ /* 0x000fea0003c00000 */
[----:B------:R0:W1:Y:S02]  /*2e20*/  SHFL.BFLY P0, R2, R5, R4, R3 ;  /* 0x0c00000405027389 */ /* 0x0000640000000003 */
[----:B01----:R-:W-:Y:S01]  /*2e30*/  ENDCOLLECTIVE ;  /* 0x000000000000791b */ /* 0x003fe20003800000 */
.L_x_4562:
[----:B------:R-:W-:Y:S01]  /*2e40*/  IMAD.MOV.U32 R45, RZ, RZ, R2 ;  /* 0x000000ffff2d7224 */ /* 0x000fe200078e0002 */
[----:B------:R-:W-:Y:S06]  /*2e50*/  BRA `(.L_x_4563) ;  /* 0xffffffe000d47947 */ /* 0x000fec000383ffff */
.L_x_4536:
        /* <DEDUP_REMOVED lines=8> */
.L_x_4565:
[----:B------:R-:W-:Y:S05]  /*2ee0*/  BSYNC B1 ;  /* 0x0000000000017941 */ /* 0x000fea0003800000 */
.L_x_4564:
        /* <DEDUP_REMOVED lines=10> */
.L_x_4566:
[----:B------:R-:W-:Y:S02]  /*2f90*/  IMAD.MOV.U32 R5, RZ, RZ, R40 ;  /* 0x000000ffff057224 */ /* 0x000fe400078e0028 */
[----:B------:R-:W-:Y:S02]  /*2fa0*/  IMAD.MOV.U32 R42, RZ, RZ, R2 ;  /* 0x000000ffff2a7224 */ /* 0x000fe400078e0002 */
[----:B------:R-:W-:-:S07]  /*2fb0*/  IMAD.MOV.U32 R2, RZ, RZ, -0x1 ;  /* 0xffffffffff027424 */ /* 0x000fce00078e00ff */
[----:B------:R-:W-:Y:S05]  /*2fc0*/  WARPSYNC.COLLECTIVE R2, `(.L_x_4567) ;  /* 0x0000000002087348 */ /* 0x000fea0003c00000 */
[----:B------:R0:W1:Y:S02]  /*2fd0*/  SHFL.BFLY P0, R2, R5, R4, R3 ;  /* 0x0c00000405027389 */ /* 0x0000640000000003 */
[----:B01----:R-:W-:Y:S01]  /*2fe0*/  ENDCOLLECTIVE ;  /* 0x000000000000791b */ /* 0x003fe20003800000 */
.L_x_4567:
        /* <DEDUP_REMOVED lines=13> */
.L_x_4568:
[----:B------:R-:W-:Y:S02]  /*30c0*/  IMAD.MOV.U32 R5, RZ, RZ, R42 ;  /* 0x000000ffff057224 */ /* 0x000fe400078e002a */
[----:B------:R-:W-:Y:S02]  /*30d0*/  IMAD.MOV.U32 R43, RZ, RZ, R2 ;  /* 0x000000ffff2b7224 */ /* 0x000fe400078e0002 */
[----:B------:R-:W-:-:S03]  /*30e0*/  IMAD.MOV.U32 R2, RZ, RZ, -0x1 ;  /* 0xffffffffff027424 */ /* 0x000fc600078e00ff */
[----:B------:R-:W-:-:S13]  /*30f0*/  FSETP.GEU.FTZ.AND P1, PT, R44, R43, PT ;  /* 0x0000002b2c00720b */ /* 0x000fda0003f3e000 */
[----:B------:R-:W-:Y:S05]  /*3100*/  WARPSYNC.COLLECTIVE R2, `(.L_x_4569) ;  /* 0x0000000002087348 */ /* 0x000fea0003c00000 */
[----:B------:R0:W1:Y:S02]  /*3110*/  SHFL.BFLY P0, R2, R5, R4, R3 ;  /* 0x0c00000405027389 */ /* 0x0000640000000003 */
[----:B01----:R-:W-:Y:S01]  /*3120*/  ENDCOLLECTIVE ;  /* 0x000000000000791b */ /* 0x003fe20003800000 */
.L_x_4569:
[----:B------:R-:W-:Y:S01]  /*3130*/  @P1 FSETP.NEU.FTZ.AND P2, PT, R44, R43, PT ;  /* 0x0000002b2c00120b */ /* 0x000fe20003f5d000 */
[----:B------:R-:W-:Y:S02]  /*3140*/  IMAD.MOV.U32 R5, RZ, RZ, R39 ;  /* 0x000000ffff057224 */ /* 0x000fe400078e0027 */
[----:B------:R-:W-:Y:S02]  /*3150*/  IMAD.MOV.U32 R41, RZ, RZ, R2 ;  /* 0x000000ffff297224 */ /* 0x000fe400078e0002 */
[----:B------:R-:W-:-:S08]  /*3160*/  IMAD.MOV.U32 R2, RZ, RZ, -0x1 ;  /* 0xffffffffff027424 */ /* 0x000fd000078e00ff */
[----:B------:R-:W-:Y:S05]  /*3170*/  WARPSYNC.COLLECTIVE R2, `(.L_x_4570) ;  /* 0x0000000002087348 */ /* 0x000fea0003c00000 */
[----:B------:R0:W1:Y:S02]  /*3180*/  SHFL.BFLY P0, R2, R5, R4, R3 ;  /* 0x0c00000405027389 */ /* 0x0000640000000003 */
[----:B01----:R-:W-:Y:S01]  /*3190*/  ENDCOLLECTIVE ;  /* 0x000000000000791b */ /* 0x003fe20003800000 */
.L_x_4570:
        /* <DEDUP_REMOVED lines=13> */
.L_x_4571:
[----:B------:R-:W-:Y:S02]  /*3270*/  IMAD.MOV.U32 R5, RZ, RZ, R41 ;  /* 0x000000ffff057224 */ /* 0x000fe400078e0029 */
[----:B------:R-:W-:Y:S02]  /*3280*/  IMAD.MOV.U32 R43, RZ, RZ, R2 ;  /* 0x000000ffff2b7224 */ /* 0x000fe400078e0002 */
[----:B------:R-:W-:-:S07]  /*3290*/  IMAD.MOV.U32 R2, RZ, RZ, -0x1 ;  /* 0xffffffffff027424 */ /* 0x000fce00078e00ff */
[----:B------:R-:W-:Y:S05]  /*32a0*/  WARPSYNC.COLLECTIVE R2, `(.L_x_4572) ;  /* 0x0000000002087348 */ /* 0x000fea0003c00000 */
[----:B------:R0:W1:Y:S02]  /*32b0*/  SHFL.BFLY P0, R2, R5, R4, R3 ;  /* 0x0c00000405027389 */ /* 0x0000640000000003 */
[----:B01----:R-:W-:Y:S01]  /*32c0*/  ENDCOLLECTIVE ;  /* 0x000000000000791b */ /* 0x003fe20003800000 */
.L_x_4572:
[----:B------:R-:W-:Y:S02]  /*32d0*/  IMAD.MOV.U32 R5, RZ, RZ, R44 ;  /* 0x000000ffff057224 */ /* 0x000fe400078e002c */
[----:B------:R-:W-:Y:S02]  /*32e0*/  IMAD.MOV.U32 R39, RZ, RZ, R2 ;  /* 0x000000ffff277224 */ /* 0x000fe400078e0002 */
[----:B------:R-:W-:-:S07]  /*32f0*/  IMAD.MOV.U32 R2, RZ, RZ, -0x1 ;  /* 0xffffffffff027424 */ /* 0x000fce00078e00ff */
[----:B------:R-:W-:Y:S05]  /*3300*/  WARPSYNC.COLLECTIVE R2, `(.L_x_4573) ;  /* 0x0000000002087348 */ /* 0x000fea0003c00000 */
[----:B------:R0:W1:Y:S02]  /*3310*/  SHFL.BFLY P0, R2, R5, R4, R3 ;  /* 0x0c00000405027389 */ /* 0x0000640000000003 */
[----:B01----:R-:W-:Y:S01]  /*3320*/  ENDCOLLECTIVE ;  /* 0x000000000000791b */ /* 0x003fe20003800000 */
.L_x_4573:
        /* <DEDUP_REMOVED lines=14> */
.L_x_4574:
[----:B------:R-:W-:Y:S02]  /*3410*/  IMAD.MOV.U32 R5, RZ, RZ, R39 ;  /* 0x000000ffff057224 */ /* 0x000fe400078e0027 */
[----:B------:R-:W-:Y:S02]  /*3420*/  IMAD.MOV.U32 R43, RZ, RZ, R2 ;  /* 0x000000ffff2b7224 */ /* 0x000fe400078e0002 */
[----:B------:R-:W-:-:S03]  /*3430*/  IMAD.MOV.U32 R2, RZ, RZ, -0x1 ;  /* 0xffffffffff027424 */ /* 0x000fc600078e00ff */
[----:B------:R-:W-:-:S13]  /*3440*/  FSETP.GEU.FTZ.AND P2, PT, R40, R43, PT ;  /* 0x0000002b2800720b */ /* 0x000fda0003f5e000 */
[----:B------:R-:W-:Y:S05]  /*3450*/  WARPSYNC.COLLECTIVE R2, `(.L_x_4575) ;  /* 0x0000000002087348 */ /* 0x000fea0003c00000 */
[----:B------:R0:W1:Y:S02]  /*3460*/  SHFL.BFLY P0, R2, R5, R4, R3 ;  /* 0x0c00000405027389 */ /* 0x0000640000000003 */
[----:B01----:R-:W-:Y:S01]  /*3470*/  ENDCOLLECTIVE ;  /* 0x000000000000791b */ /* 0x003fe20003800000 */
.L_x_4575:
[----:B------:R-:W-:Y:S01]  /*3480*/  @P2 FSETP.NEU.FTZ.AND P1, PT, R40, R43, PT ;  /* 0x0000002b2800220b */ /* 0x000fe20003f3d000 */
[----:B------:R-:W-:Y:S02]  /*3490*/  IMAD.MOV.U32 R5, RZ, RZ, R44 ;  /* 0x000000ffff057224 */ /* 0x000fe400078e002c */
[----:B------:R-:W-:Y:S02]  /*34a0*/  IMAD.MOV.U32 R42, RZ, RZ, R2 ;  /* 0x000000ffff2a7224 */ /* 0x000fe400078e0002 */
[----:B------:R-:W-:-:S08]  /*34b0*/  IMAD.MOV.U32 R2, RZ, RZ, -0x1 ;  /* 0xffffffffff027424 */ /* 0x000fd000078e00ff */
[----:B------:R-:W-:Y:S05]  /*34c0*/  WARPSYNC.COLLECTIVE R2, `(.L_x_4576) ;  /* 0x0000000002087348 */ /* 0x000fea0003c00000 */
[----:B------:R0:W1:Y:S02]  /*34d0*/  SHFL.BFLY P0, R2, R5, R4, R3 ;  /* 0x0c00000405027389 */ /* 0x0000640000000003 */
[----:B01----:R-:W-:Y:S01]  /*34e0*/  ENDCOLLECTIVE ;  /* 0x000000000000791b */ /* 0x003fe20003800000 */
.L_x_4576:
        /* <DEDUP_REMOVED lines=13> */
.L_x_4577:
[----:B------:R-:W-:Y:S02]  /*35c0*/  IMAD.MOV.U32 R5, RZ, RZ, R42 ;  /* 0x000000ffff057224 */ /* 0x000fe400078e002a */
[----:B------:R-:W-:Y:S02]  /*35d0*/  IMAD.MOV.U32 R44, RZ, RZ, R2 ;  /* 0x000000ffff2c7224 */ /* 0x000fe400078e0002 */
[----:B------:R-:W-:-:S07]  /*35e0*/  IMAD.MOV.U32 R2, RZ, RZ, -0x1 ;  /* 0xffffffffff027424 */ /* 0x000fce00078e00ff */
[----:B------:R-:W-:Y:S05]  /*35f0*/  WARPSYNC.COLLECTIVE R2, `(.L_x_4578) ;  /* 0x0000000002087348 */ /* 0x000fea0003c00000 */
[----:B------:R0:W1:Y:S02]  /*3600*/  SHFL.BFLY P0, R2, R5, R4, R3 ;  /* 0x0c00000405027389 */ /* 0x0000640000000003 */
[----:B01----:R-:W-:Y:S01]  /*3610*/  ENDCOLLECTIVE ;  /* 0x000000000000791b */ /* 0x003fe20003800000 */
.L_x_4578:
[----:B------:R-:W-:Y:S02]  /*3620*/  IMAD.MOV.U32 R5, RZ, RZ, R40 ;  /* 0x000000ffff057224 */ /* 0x000fe400078e0028 */
[----:B------:R-:W-:Y:S02]  /*3630*/  IMAD.MOV.U32 R41, RZ, RZ, R2 ;  /* 0x000000ffff297224 */ /* 0x000fe400078e0002 */
[----:B------:R-:W-:-:S07]  /*3640*/  IMAD.MOV.U32 R2, RZ, RZ, -0x1 ;  /* 0xffffffffff027424 */ /* 0x000fce00078e00ff */
[----:B------:R-:W-:Y:S05]  /*3650*/  WARPSYNC.COLLECTIVE R2, `(.L_x_4579) ;  /* 0x0000000002087348 */ /* 0x000fea0003c00000 */
[----:B------:R0:W1:Y:S02]  /*3660*/  SHFL.BFLY P0, R2, R5, R4, R3 ;  /* 0x0c00000405027389 */ /* 0x0000640000000003 */
[----:B01----:R-:W-:Y:S01]  /*3670*/  ENDCOLLECTIVE ;  /* 0x000000000000791b */ /* 0x003fe20003800000 */
.L_x_4579:
[----:B------:R-:W-:Y:S01]  /*3680*/  IMAD.MOV.U32 R45, RZ, RZ, R2 ;  /* 0x000000ffff2d7224 */ /* 0x000fe200078e0002 */
[----:B------:R-:W-:Y:S06]  /*3690*/  BRA `(.L_x_4580) ;  /* 0xffffffe400ac7947 */ /* 0x000fec000383ffff */
.L_x_4581:
        /* <DEDUP_REMOVED lines=14> */
.L_x_12213:


//--------------------- .text._ZN4vllm3moe10topkGatingILi12ELi384ELi4ELi8ELi32EjfLNS0_11ScoringFuncE1EEEvPKT5_PKbPfiPT4_PiiiibPKf --------------------------
	.section	.text._ZN4vllm3moe10topkGatingILi12ELi384ELi4ELi8ELi32EjfLNS0_11ScoringFuncE1EEEvPKT5_PKbPfiPT4_PiiiibPKf,"ax",@progbits
	.align	128
        .global         _ZN4vllm3moe10topkGatingILi12ELi384ELi4ELi8ELi32EjfLNS0_11ScoringFuncE1EEEvPKT5_PKbPfiPT4_PiiiibPKf
        .type           _ZN4vllm3moe10topkGatingILi12ELi384ELi4ELi8ELi32EjfLNS0_11ScoringFuncE1EEEvPKT5_PKbPfiPT4_PiiiibPKf,@function
        .size           _ZN4vllm3moe10topkGatingILi12ELi384ELi4ELi8ELi32EjfLNS0_11ScoringFuncE1EEEvPKT5_PKbPfiPT4_PiiiibPKf,(.L_x_12214 - _ZN4vllm3moe10topkGatingILi12ELi384ELi4ELi8ELi32EjfLNS0_11ScoringFuncE1EEEvPKT5_PKbPfiPT4_PiiiibPKf)
        .other          _ZN4vllm3moe10topkGatingILi12ELi384ELi4ELi8ELi32EjfLNS0_11ScoringFuncE1EEEvPKT5_PKbPfiPT4_PiiiibPKf,@"STO_CUDA_ENTRY STV_DEFAULT"
_ZN4vllm3moe10topkGatingILi12ELi384ELi4ELi8ELi32EjfLNS0_11ScoringFuncE1EEEvPKT5_PKbPfiPT4_PiiiibPKf:
.text._ZN4vllm3moe10topkGatingILi12ELi384ELi4ELi8ELi32EjfLNS0_11ScoringFuncE1EEEvPKT5_PKbPfiPT4_PiiiibPKf:
        /* <DEDUP_REMOVED lines=135> */
.L_x_4582:
        /* <DEDUP_REMOVED lines=12> */
.L_x_4583:
        /* <DEDUP_REMOVED lines=16> */
.L_x_4592:
        /* <DEDUP_REMOVED lines=94> */
.L_x_4620:
        /* <DEDUP_REMOVED lines=28> */
.L_x_4588:
[----:B------:R-:W-:Y:S05]  /*11d0*/  BSYNC B1 ;  /* 0x0000000000017941 */ /* 0x000fea0003800000 */
.L_x_4587:
        /* <DEDUP_REMOVED lines=44> */
.L_x_4591:
[----:B------:R-:W-:Y:S05]  /*14a0*/  BSYNC B1 ;  /* 0x0000000000017941 */ /* 0x000fea0003800000 */
.L_x_4590:
[----:B------:R-:W-:Y:S05]  /*14b0*/  BRA `(.L_x_4592) ;  /* 0xfffffff4005c7947 */ /* 0x000fea000383ffff */
.L_x_4585:
[----:B------:R-:W-:Y:S01]  /*14c0*/  IMAD.MOV.U32 R35, RZ, RZ, RZ ;  /* 0x000000ffff237224 */ /* 0x000fe200078e00ff */
[----:B------:R-:W-:Y:S01]  /*14d0*/  ULDC UR10, c[0x0][0x228] ;  /* 0x00008a00000a7ab9 */ /* 0x000fe20000000800 */
[----:B------:R-:W-:Y:S01]  /*14e0*/  ULDC UR11, c[0x0][0x240] ;  /* 0x00009000000b7ab9 */ /* 0x000fe20000000800 */
[----:B------:R-:W-:Y:S01]  /*14f0*/  ULDC UR5, c[0x0][0x248] ;  /* 0x0000920000057ab9 */ /* 0x000fe20000000800 */
[----:B------:R-:W-:-:S05]  /*1500*/  ULDC.64 UR8, c[0x0][0x240] ;  /* 0x0000900000087ab9 */ /* 0x000fca0000000a00 */
.L_x_4598:
        /* <DEDUP_REMOVED lines=94> */
.L_x_4637:
        /* <DEDUP_REMOVED lines=27> */
.L_x_4595:
[----:B------:R-:W-:Y:S05]  /*1ca0*/  BSYNC B1 ;  /* 0x0000000000017941 */ /* 0x000fea0003800000 */
.L_x_4594:
        /* <DEDUP_REMOVED lines=44> */
.L_x_4597:
[----:B------:R-:W-:Y:S05]  /*1f70*/  BSYNC B1 ;  /* 0x0000000000017941 */ /* 0x000fea0003800000 */
.L_x_4596:
[----:B------:R-:W-:Y:S05]  /*1f80*/  BRA `(.L_x_4598) ;  /* 0xfffffff400607947 */ /* 0x000fea000383ffff */
.L_x_4589:
[----:B------:R-:W-:Y:S05]  /*1f90*/  BSYNC B0 ;  /* 0x0000000000007941 */ /* 0x000fea0003800000 */
.L_x_4584:
        /* <DEDUP_REMOVED lines=20> */
.L_x_4601:
        /* <DEDUP_REMOVED lines=18> */
.L_x_4600:
[----:B------:R-:W-:Y:S05]  /*2200*/  BSYNC B0 ;  /* 0x0000000000007941 */ /* 0x000fea0003800000 */
.L_x_4599:
        /* <DEDUP_REMOVED lines=12> */
.L_x_4603:
        /* <DEDUP_REMOVED lines=11> */
.L_x_4602:
[----:B------:R-:W-:Y:S05]  /*2380*/  EXIT ;  /* 0x000000000000794d */ /* 0x000fea0003800000 */
.L_x_4586:
        /* <DEDUP_REMOVED lines=8> */
.L_x_4605:
[----:B------:R-:W-:Y:S05]  /*2410*/  BSYNC B1 ;  /* 0x0000000000017941 */ /* 0x000fea0003800000 */
.L_x_4604:
        /* <DEDUP_REMOVED lines=9> */
.L_x_4606:
[----:B------:R-:W-:Y:S01]  /*24b0*/  FSETP.GEU.FTZ.AND P2, PT, R42, R35, PT ;  /* 0x000000232a00720b */ /* 0x000fe20003f5e000 */
[----:B------:R-:W-:Y:S02]  /*24c0*/  IMAD.MOV.U32 R23, RZ, RZ, R37 ;  /* 0x000000ffff177224 */ /* 0x000fe400078e0025 */
[----:B------:R-:W-:-:S10]  /*24d0*/  IMAD.MOV.U32 R40, RZ, RZ, R24 ;  /* 0x000000ffff287224 */ /* 0x000fd400078e0018 */
[----:B------:R-:W-:Y:S05]  /*24e0*/  WARPSYNC.COLLECTIVE R20, `(.L_x_4607) ;  /* 0x0000000014087348 */ /* 0x000fea0003c00000 */
[----:B------:R0:W1:Y:S02]  /*24f0*/  SHFL.BFLY P0, R24, R23, R22, R21 ;  /* 0x0c00001617187389 */ /* 0x0000640000000015 */
[----:B01----:R-:W-:Y:S01]  /*2500*/  ENDCOLLECTIVE ;  /* 0x000000000000791b */ /* 0x003fe20003800000 */
.L_x_4607:
        /* <DEDUP_REMOVED lines=11> */
.L_x_4608:
[----:B------:R-:W-:Y:S02]  /*25c0*/  IMAD.MOV.U32 R23, RZ, RZ, R40 ;  /* 0x000000ffff177224 */ /* 0x000fe400078e0028 */
[----:B------:R-:W-:-:S07]  /*25d0*/  IMAD.MOV.U32 R36, RZ, RZ, R24 ;  /* 0x000000ffff247224 */ /* 0x000fce00078e0018 */
[----:B------:R-:W-:Y:S05]  /*25e0*/  WARPSYNC.COLLECTIVE R20, `(.L_x_4609) ;  /* 0x0000000014087348 */ /* 0x000fea0003c00000 */
[----:B------:R0:W1:Y:S02]  /*25f0*/  SHFL.BFLY P0, R24, R23, R22, R21 ;  /* 0x0c00001617187389 */ /* 0x0000640000000015 */
[----:B01----:R-:W-:Y:S01]  /*2600*/  ENDCOLLECTIVE ;  /* 0x000000000000791b */ /* 0x003fe20003800000 */
.L_x_4609:
[----:B------:R-:W-:Y:S01]  /*2610*/  FSETP.GEU.FTZ.AND P1, PT, R45, R36, PT ;  /* 0x000000242d00720b */ /* 0x000fe20003f3e000 */
[----:B------:R-:W-:-:S12]  /*2620*/  IMAD.MOV.U32 R23, RZ, RZ, R39 ;  /* 0x000000ffff177224 */ /* 0x000fd800078e0027 */
[----:B------:R-:W-:Y:S01]  /*2630*/  @P1 FSETP.NEU.FTZ.AND P2, PT, R45, R36, PT ;  /* 0x000000242d00120b */ /* 0x000fe20003f5d000 */
[----:B------:R-:W-:-:S12]  /*2640*/  IMAD.MOV.U32 R43, RZ, RZ, R24 ;  /* 0x000000ffff2b7224 */ /* 0x000fd800078e0018 */
[----:B------:R-:W-:Y:S05]  /*2650*/  WARPSYNC.COLLECTIVE R20, `(.L_x_4610) ;  /* 0x0000000014087348 */ /* 0x000fea0003c00000 */
[----:B------:R0:W1:Y:S02]  /*2660*/  SHFL.BFLY P0, R24, R23, R22, R21 ;  /* 0x0c00001617187389 */ /* 0x0000640000000015 */
[----:B01----:R-:W-:Y:S01]  /*2670*/  ENDCOLLECTIVE ;  /* 0x000000000000791b */ /* 0x003fe20003800000 */
.L_x_4610:
        /* <DEDUP_REMOVED lines=12> */
.L_x_4611:
[----:B------:R-:W-:Y:S02]  /*2740*/  IMAD.MOV.U32 R23, RZ, RZ, R25 ;  /* 0x000000ffff177224 */ /* 0x000fe400078e0019 */
[----:B------:R-:W-:-:S07]  /*2750*/  IMAD.MOV.U32 R35, RZ, RZ, R24 ;  /* 0x000000ffff237224 */ /* 0x000fce00078e0018 */
[----:B------:R-:W-:Y:S05]  /*2760*/  WARPSYNC.COLLECTIVE R20, `(.L_x_4612) ;  /* 0x0000000014087348 */ /* 0x000fea0003c00000 */
[----:B------:R0:W1:Y:S02]  /*2770*/  SHFL.BFLY P0, R24, R23, R22, R21 ;  /* 0x0c00001617187389 */ /* 0x0000640000000015 */
[----:B01----:R-:W-:Y:S01]  /*2780*/  ENDCOLLECTIVE ;  /* 0x000000000000791b */ /* 0x003fe20003800000 */
.L_x_4612:
[----:B------:R-:W-:Y:S02]  /*2790*/  IMAD.MOV.U32 R23, RZ, RZ, R37 ;  /* 0x000000ffff177224 */ /* 0x000fe400078e0025 */
[----:B------:R-:W-:-:S07]  /*27a0*/  IMAD.MOV.U32 R42, RZ, RZ, R24 ;  /* 0x000000ffff2a7224 */ /* 0x000fce00078e0018 */
[----:B------:R-:W-:Y:S05]  /*27b0*/  WARPSYNC.COLLECTIVE R20, `(.L_x_4613) ;  /* 0x0000000014087348 */ /* 0x000fea0003c00000 */
[----:B------:R0:W1:Y:S02]  /*27c0*/  SHFL.BFLY P0, R24, R23, R22, R21 ;  /* 0x0c00001617187389 */ /* 0x0000640000000015 */
[----:B01----:R-:W-:Y:S01]  /*27d0*/  ENDCOLLECTIVE ;  /* 0x000000000000791b */ /* 0x003fe20003800000 */
.L_x_4613:
        /* <DEDUP_REMOVED lines=12> */
.L_x_4614:
[----:B------:R-:W-:Y:S02]  /*28a0*/  IMAD.MOV.U32 R23, RZ, RZ, R43 ;  /* 0x000000ffff177224 */ /* 0x000fe400078e002b */
[----:B------:R-:W-:-:S07]  /*28b0*/  IMAD.MOV.U32 R35, RZ, RZ, R24 ;  /* 0x000000ffff237224 */ /* 0x000fce00078e0018 */
[----:B------:R-:W-:Y:S05]  /*28c0*/  WARPSYNC.COLLECTIVE R20, `(.L_x_4615) ;  /* 0x0000000014087348 */ /* 0x000fea0003c00000 */
[----:B------:R0:W1:Y:S02]  /*28d0*/  SHFL.BFLY P0, R24, R23, R22, R21 ;  /* 0x0c00001617187389 */ /* 0x0000640000000015 */
[----:B01----:R-:W-:Y:S01]  /*28e0*/  ENDCOLLECTIVE ;  /* 0x000000000000791b */ /* 0x003fe20003800000 */
.L_x_4615:
[----:B------:R-:W-:Y:S01]  /*28f0*/  FSETP.GEU.FTZ.AND P2, PT, R44, R35, PT ;  /* 0x000000232c00720b */ /* 0x000fe20003f5e000 */
[----:B------:R-:W-:-:S12]  /*2900*/  IMAD.MOV.U32 R23, RZ, RZ, R37 ;  /* 0x000000ffff177224 */ /* 0x000fd800078e0025 */
[----:B------:R-:W-:Y:S01]  /*2910*/  @P2 FSETP.NEU.FTZ.AND P1, PT, R44, R35, PT ;  /* 0x000000232c00220b */ /* 0x000fe20003f3d000 */
[----:B------:R-:W-:-:S12]  /*2920*/  IMAD.MOV.U32 R36, RZ, RZ, R24 ;  /* 0x000000ffff247224 */ /* 0x000fd800078e0018 */
[----:B------:R-:W-:Y:S05]  /*2930*/  WARPSYNC.COLLECTIVE R20, `(.L_x_4616) ;  /* 0x0000000014087348 */ /* 0x000fea0003c00000 */
[----:B------:R0:W1:Y:S02]  /*2940*/  SHFL.BFLY P0, R24, R23, R22, R21 ;  /* 0x0c00001617187389 */ /* 0x0000640000000015 */
[----:B01----:R-:W-:Y:S01]  /*2950*/  ENDCOLLECTIVE ;  /* 0x000000000000791b */ /* 0x003fe20003800000 */
.L_x_4616:
        /* <DEDUP_REMOVED lines=11> */
.L_x_4617:
[----:B------:R-:W-:Y:S02]  /*2a10*/  IMAD.MOV.U32 R23, RZ, RZ, R42 ;  /* 0x000000ffff177224 */ /* 0x000fe400078e002a */
[----:B------:R-:W-:-:S07]  /*2a20*/  IMAD.MOV.U32 R25, RZ, RZ, R24 ;  /* 0x000000ffff197224 */ /* 0x000fce00078e0018 */
[----:B------:R-:W-:Y:S05]  /*2a30*/  WARPSYNC.COLLECTIVE R20, `(.L_x_4618) ;  /* 0x0000000014087348 */ /* 0x000fea0003c00000 */
[----:B------:R0:W1:Y:S02]  /*2a40*/  SHFL.BFLY P0, R24, R23, R22, R21 ;  /* 0x0c00001617187389 */ /* 0x0000640000000015 */
[----:B01----:R-:W-:Y:S01]  /*2a50*/  ENDCOLLECTIVE ;  /* 0x000000000000791b */ /* 0x003fe20003800000 */
.L_x_4618:
[----:B------:R-:W-:Y:S02]  /*2a60*/  IMAD.MOV.U32 R23, RZ, RZ, R35 ;  /* 0x000000ffff177224 */ /* 0x000fe400078e0023 */
[----:B------:R-:W-:-:S07]  /*2a70*/  IMAD.MOV.U32 R39, RZ, RZ, R24 ;  /* 0x000000ffff277224 */ /* 0x000fce00078e0018 */
[----:B------:R-:W-:Y:S05]  /*2a80*/  WARPSYNC.COLLECTIVE R20, `(.L_x_4619) ;  /* 0x0000000014087348 */ /* 0x000fea0003c00000 */
[----:B------:R0:W1:Y:S02]  /*2a90*/  SHFL.BFLY P0, R24, R23, R22, R21 ;  /* 0x0c00001617187389 */ /* 0x0000640000000015 */
[----:B01----:R-:W-:Y:S01]  /*2aa0*/  ENDCOLLECTIVE ;  /* 0x000000000000791b */ /* 0x003fe20003800000 */
.L_x_4619:
[----:B------:R-:W-:Y:S05]  /*2ab0*/  BRA `(.L_x_4620) ;  /* 0xffffffe400547947 */ /* 0x000fea000383ffff */
.L_x_4593:
        /* <DEDUP_REMOVED lines=8> */
.L_x_4622:
[----:B------:R-:W-:Y:S05]  /*2b40*/  BSYNC B1 ;  /* 0x0000000000017941 */ /* 0x000fea0003800000 */
.L_x_4621:
        /* <DEDUP_REMOVED lines=9> */
.L_x_4623:
[----:B------:R-:W-:Y:S01]  /*2be0*/  FSETP.GEU.FTZ.AND P2, PT, R42, R25, PT ;  /* 0x000000192a00720b */ /* 0x000fe20003f5e000 */
[----:B------:R-:W-:Y:S02]  /*2bf0*/  IMAD.MOV.U32 R23, RZ, RZ, R43 ;  /* 0x000000ffff177224 */ /* 0x000fe400078e002b */
[----:B------:R-:W-:-:S10]  /*2c00*/  IMAD.MOV.U32 R39, RZ, RZ, R24 ;  /* 0x000000ffff277224 */ /* 0x000fd400078e0018 */
[----:B------:R-:W-:Y:S05]  /*2c10*/  WARPSYNC.COLLECTIVE R20, `(.L_x_4624) ;  /* 0x0000000014087348 */ /* 0x000fea0003c00000 */
[----:B------:R0:W1:Y:S02]  /*2c20*/  SHFL.BFLY P0, R24, R23, R22, R21 ;  /* 0x0c00001617187389 */ /* 0x0000640000000015 */
[----:B01----:R-:W-:Y:S01]  /*2c30*/  ENDCOLLECTIVE ;  /* 0x000000000000791b */ /* 0x003fe20003800000 */
.L_x_4624:
        /* <DEDUP_REMOVED lines=11> */
.L_x_4625:
[----:B------:R-:W-:Y:S02]  /*2cf0*/  IMAD.MOV.U32 R23, RZ, RZ, R39 ;  /* 0x000000ffff177224 */ /* 0x000fe400078e0027 */
[----:B------:R-:W-:-:S07]  /*2d00*/  IMAD.MOV.U32 R36, RZ, RZ, R24 ;  /* 0x000000ffff247224 */ /* 0x000fce00078e0018 */
[----:B------:R-:W-:Y:S05]  /*2d10*/  WARPSYNC.COLLECTIVE R20, `(.L_x_4626) ;  /* 0x0000000014087348 */ /* 0x000fea0003c00000 */
[----:B------:R0:W1:Y:S02]  /*2d20*/  SHFL.BFLY P0, R24, R23, R22, R21 ;  /* 0x0c00001617187389 */ /* 0x0000640000000015 */
[----:B01----:R-:W-:Y:S01]  /*2d30*/  ENDCOLLECTIVE ;  /* 0x000000000000791b */ /* 0x003fe20003800000 */
.L_x_4626:
[----:B------:R-:W-:Y:S01]  /*2d40*/  FSETP.GEU.FTZ.AND P1, PT, R37, R36, PT ;  /* 0x000000242500720b */ /* 0x000fe20003f3e000 */
[----:B------:R-:W-:-:S12]  /*2d50*/  IMAD.MOV.U32 R23, RZ, RZ, R41 ;  /* 0x000000ffff177224 */ /* 0x000fd800078e0029 */
[----:B------:R-:W-:Y:S01]  /*2d60*/  @P1 FSETP.NEU.FTZ.AND P2, PT, R37, R36, PT ;  /* 0x000000242500120b */ /* 0x000fe20003f5d000 */
[----:B------:R-:W-:-:S12]  /*2d70*/  IMAD.MOV.U32 R42, RZ, RZ, R24 ;  /* 0x000000ffff2a7224 */ /* 0x000fd800078e0018 */
[----:B------:R-:W-:Y:S05]  /*2d80*/  WARPSYNC.COLLECTIVE R20, `(.L_x_4627) ;  /* 0x0000000014087348 */ /* 0x000fea0003c00000 */
[----:B------:R0:W1:Y:S02]  /*2d90*/  SHFL.BFLY P0, R24, R23, R22, R21 ;  /* 0x0c00001617187389 */ /* 0x0000640000000015 */
[----:B01----:R-:W-:Y:S01]  /*2da0*/  ENDCOLLECTIVE ;  /* 0x000000000000791b */ /* 0x003fe20003800000 */
.L_x_4627:
        /* <DEDUP_REMOVED lines=12> */
.L_x_4628:
[----:B------:R-:W-:Y:S02]  /*2e70*/  IMAD.MOV.U32 R23, RZ, RZ, R40 ;  /* 0x000000ffff177224 */ /* 0x000fe400078e0028 */
[----:B------:R-:W-:-:S07]  /*2e80*/  IMAD.MOV.U32 R25, RZ, RZ, R24 ;  /* 0x000000ffff197224 */ /* 0x000fce00078e0018 */
[----:B------:R-:W-:Y:S05]  /*2e90*/  WARPSYNC.COLLECTIVE R20, `(.L_x_4629) ;  /* 0x0000000014087348 */ /* 0x000fea0003c00000 */
[----:B------:R0:W1:Y:S02]  /*2ea0*/  SHFL.BFLY P0, R24, R23, R22, R21 ;  /* 0x0c00001617187389 */ /* 0x0000640000000015 */
[----:B01----:R-:W-:Y:S01]  /*2eb0*/  ENDCOLLECTIVE ;  /* 0x000000000000791b */ /* 0x003fe20003800000 */
.L_x_4629:
[----:B------:R-:W-:Y:S02]  /*2ec0*/  IMAD.MOV.U32 R23, RZ, RZ, R37 ;  /* 0x000000ffff177224 */ /* 0x000fe400078e0025 */
[----:B------:R-:W-:-:S07]  /*2ed0*/  IMAD.MOV.U32 R41, RZ, RZ, R24 ;  /* 0x000000ffff297224 */ /* 0x000fce00078e0018 */
[----:B------:R-:W-:Y:S05]  /*2ee0*/  WARPSYNC.COLLECTIVE R20, `(.L_x_4630) ;  /* 0x0000000014087348 */ /* 0x000fea0003c00000 */
[----:B------:R0:W1:Y:S02]  /*2ef0*/  SHFL.BFLY P0, R24, R23, R22, R21 ;  /* 0x0c00001617187389 */ /* 0x0000640000000015 */
[----:B01----:R-:W-:Y:S01]  /*2f00*/  ENDCOLLECTIVE ;  /* 0x000000000000791b */ /* 0x003fe20003800000 */
.L_x_4630:
        /* <DEDUP_REMOVED lines=12> */
.L_x_4631:
[----:B------:R-:W-:Y:S02]  /*2fd0*/  IMAD.MOV.U32 R23, RZ, RZ, R41 ;  /* 0x000000ffff177224 */ /* 0x000fe400078e0029 */
[----:B------:R-:W-:-:S07]  /*2fe0*/  IMAD.MOV.U32 R25, RZ, RZ, R24 ;  /* 0x000000ffff197224 */ /* 0x000fce00078e0018 */
[----:B------:R-:W-:Y:S05]  /*2ff0*/  WARPSYNC.COLLECTIVE R20, `(.L_x_4632) ;  /* 0x0000000014087348 */ /* 0x000fea0003c00000 */
[----:B------:R0:W1:Y:S02]  /*3000*/  SHFL.BFLY P0, R24, R23, R22, R21 ;  /* 0x0c00001617187389 */ /* 0x0000640000000015 */
[----:B01----:R-:W-:Y:S01]  /*3010*/  ENDCOLLECTIVE ;  /* 0x000000000000791b */ /* 0x003fe20003800000 */
.L_x_4632:
[----:B------:R-:W-:Y:S01]  /*3020*/  FSETP.GEU.FTZ.AND P2, PT, R42, R25, PT ;  /* 0x000000192a00720b */ /* 0x000fe20003f5e000 */
[----:B------:R-:W-:-:S12]  /*3030*/  IMAD.MOV.U32 R23, RZ, RZ, R37 ;  /* 0x000000ffff177224 */ /* 0x000fd800078e0025 */
[----:B------:R-:W-:Y:S01]  /*3040*/  @P2 FSETP.NEU.FTZ.AND P1, PT, R42, R25, PT ;  /* 0x000000192a00220b */ /* 0x000fe20003f3d000 */
[----:B------:R-:W-:-:S12]  /*3050*/  IMAD.MOV.U32 R36, RZ, RZ, R24 ;  /* 0x000000ffff247224 */ /* 0x000fd800078e0018 */
[----:B------:R-:W-:Y:S05]  /*3060*/  WARPSYNC.COLLECTIVE R20, `(.L_x_4633) ;  /* 0x0000000014087348 */ /* 0x000fea0003c00000 */
[----:B------:R0:W1:Y:S02]  /*3070*/  SHFL.BFLY P0, R24, R23, R22, R21 ;  /* 0x0c00001617187389 */ /* 0x0000640000000015 */
[----:B01----:R-:W-:Y:S01]  /*3080*/  ENDCOLLECTIVE ;  /* 0x000000000000791b */ /* 0x003fe20003800000 */
.L_x_4633:
        /* <DEDUP_REMOVED lines=11> */
.L_x_4634:
[----:B------:R-:W-:Y:S02]  /*3140*/  IMAD.MOV.U32 R23, RZ, RZ, R42 ;  /* 0x000000ffff177224 */ /* 0x000fe400078e002a */
[----:B------:R-:W-:-:S07]  /*3150*/  IMAD.MOV.U32 R25, RZ, RZ, R24 ;  /* 0x000000ffff197224 */ /* 0x000fce00078e0018 */
[----:B------:R-:W-:Y:S05]  /*3160*/  WARPSYNC.COLLECTIVE R20, `(.L_x_4635) ;  /* 0x0000000014087348 */ /* 0x000fea0003c00000 */
[----:B------:R0:W1:Y:S02]  /*3170*/  SHFL.BFLY P0, R24, R23, R22, R21 ;  /* 0x0c00001617187389 */ /* 0x0000640000000015 */
[----:B01----:R-:W-:Y:S01]  /*3180*/  ENDCOLLECTIVE ;  /* 0x000000000000791b */ /* 0x003fe20003800000 */
.L_x_4635:
[----:B------:R-:W-:Y:S02]  /*3190*/  IMAD.MOV.U32 R23, RZ, RZ, R43 ;  /* 0x000000ffff177224 */ /* 0x000fe400078e002b */
[----:B------:R-:W-:-:S07]  /*31a0*/  IMAD.MOV.U32 R39, RZ, RZ, R24 ;  /* 0x000000ffff277224 */ /* 0x000fce00078e0018 */
[----:B------:R-:W-:Y:S05]  /*31b0*/  WARPSYNC.COLLECTIVE R20, `(.L_x_4636) ;  /* 0x0000000014087348 */ /* 0x000fea0003c00000 */
[----:B------:R0:W1:Y:S02]  /*31c0*/  SHFL.BFLY P0, R24, R23, R22, R21 ;  /* 0x0c00001617187389 */ /* 0x0000640000000015 */
[----:B01----:R-:W-:Y:S01]  /*31d0*/  ENDCOLLECTIVE ;  /* 0x000000000000791b */ /* 0x003fe20003800000 */
.L_x_4636:
[----:B------:R-:W-:Y:S05]  /*31e0*/  BRA `(.L_x_4637) ;  /* 0xffffffe800407947 */ /* 0x000fea000383ffff */
.L_x_4638:
        /* <DEDUP_REMOVED lines=9> */
.L_x_12214:


//--------------------- .text._ZN4vllm3moe10topkGatingILi10ELi320ELi4ELi8ELi32EjfLNS0_11ScoringFuncE1EEEvPKT5_PKbPfiPT4_PiiiibPKf --------------------------
	.section	.text._ZN4vllm3moe10topkGatingILi10ELi320ELi4ELi8ELi32EjfLNS0_11ScoringFuncE1EEEvPKT5_PKbPfiPT4_PiiiibPKf,"ax",@progbits
	.align	128
        .global         _ZN4vllm3moe10topkGatingILi10ELi320ELi4ELi8ELi32EjfLNS0_11ScoringFuncE1EEEvPKT5_PKbPfiPT4_PiiiibPKf
        .type           _ZN4vllm3moe10topkGatingILi10ELi320ELi4ELi8ELi32EjfLNS0_11ScoringFuncE1EEEvPKT5_PKbPfiPT4_PiiiibPKf,@function
        .size           _ZN4vllm3moe10topkGatingILi10ELi320ELi4ELi8ELi32EjfLNS0_11ScoringFuncE1EEEvPKT5_PKbPfiPT4_PiiiibPKf,(.L_x_12215 - _ZN4vllm3moe10topkGatingILi10ELi320ELi4ELi8ELi32EjfLNS0_11ScoringFuncE1EEEvPKT5_PKbPfiPT4_PiiiibPKf)
        .other          _ZN4vllm3moe10topkGatingILi10ELi320ELi4ELi8ELi32EjfLNS0_11ScoringFuncE1EEEvPKT5_PKbPfiPT4_PiiiibPKf,@"STO_CUDA_ENTRY STV_DEFAULT"
_ZN4vllm3moe10topkGatingILi10ELi320ELi4ELi8ELi32EjfLNS0_11ScoringFuncE1EEEvPKT5_PKbPfiPT4_PiiiibPKf:
.text._ZN4vllm3moe10topkGatingILi10ELi320ELi4ELi8ELi32EjfLNS0_11ScoringFuncE1EEEvPKT5_PKbPfiPT4_PiiiibPKf:
        /* <DEDUP_REMOVED lines=117> */
.L_x_4639:
        /* <DEDUP_REMOVED lines=10> */
.L_x_4640:
        /* <DEDUP_REMOVED lines=16> */
.L_x_4649:
        /* <DEDUP_REMOVED lines=86> */
.L_x_4677:
        /* <DEDUP_REMOVED lines=28> */
.L_x_4645:
[----:B------:R-:W-:Y:S05]  /*1010*/  BSYNC B1 ;  /* 0x0000000000017941 */ /* 0x000fea0003800000 */
.L_x_4644:
        /* <DEDUP_REMOVED lines=40> */
.L_x_4648:
[----:B------:R-:W-:Y:S05]  /*12a0*/  BSYNC B1 ;  /* 0x0000000000017941 */ /* 0x000fea0003800000 */
.L_x_4647:
[----:B------:R-:W-:Y:S05]  /*12b0*/  BRA `(.L_x_4649) ;  /* 0xfffffff4008c7947 */ /* 0x000fea000383ffff */
.L_x_4642:
[----:B------:R-:W-:Y:S01]  /*12c0*/  IMAD.MOV.U32 R0, RZ, RZ, RZ ;  /* 0x000000ffff007224 */ /* 0x000fe200078e00ff */
[----:B------:R-:W-:Y:S01]  /*12d0*/  ULDC UR10, c[0x0][0x228] ;  /* 0x00008a00000a7ab9 */ /* 0x000fe20000000800 */
[----:B------:R-:W-:Y:S01]  /*12e0*/  ULDC UR11, c[0x0][0x240] ;  /* 0x00009000000b7ab9 */ /* 0x000fe20000000800 */
[----:B------:R-:W-:Y:S01]  /*12f0*/  ULDC UR5, c[0x0][0x248] ;  /* 0x0000920000057ab9 */ /* 0x000fe20000000800 */
[----:B------:R-:W-:-:S05]  /*1300*/  ULDC.64 UR8, c[0x0][0x240] ;  /* 0x0000900000087ab9 */ /* 0x000fca0000000a00 */
.L_x_4655:
        /* <DEDUP_REMOVED lines=86> */
.L_x_4694:
        /* <DEDUP_REMOVED lines=27> */
.L_x_4652:
[----:B------:R-:W-:Y:S05]  /*1a20*/  BSYNC B1 ;  /* 0x0000000000017941 */ /* 0x000fea0003800000 */
.L_x_4651:
        /* <DEDUP_REMOVED lines=40> */
.L_x_4654:
[----:B------:R-:W-:Y:S05]  /*1cb0*/  BSYNC B1 ;  /* 0x0000000000017941 */ /* 0x000fea0003800000 */
.L_x_4653:
[----:B------:R-:W-:Y:S05]  /*1cc0*/  BRA `(.L_x_4655) ;  /* 0xfffffff400907947 */ /* 0x000fea000383ffff */
.L_x_4646:
[----:B------:R-:W-:Y:S05]  /*1cd0*/  BSYNC B0 ;  /* 0x0000000000007941 */ /* 0x000fea0003800000 */
.L_x_4641:
        /* <DEDUP_REMOVED lines=20> */
.L_x_4658:
        /* <DEDUP_REMOVED lines=18> */
.L_x_4657:
[----:B------:R-:W-:Y:S05]  /*1f40*/  BSYNC B0 ;  /* 0x0000000000007941 */ /* 0x000fea0003800000 */
.L_x_4656:
        /* <DEDUP_REMOVED lines=12> */
.L_x_4660:
        /* <DEDUP_REMOVED lines=11> */
.L_x_4659:
[----:B------:R-:W-:Y:S05]  /*20c0*/  EXIT ;  /* 0x000000000000794d */ /* 0x000fea0003800000 */
.L_x_4643:
        /* <DEDUP_REMOVED lines=8> */
.L_x_4662:
[----:B------:R-:W-:Y:S05]  /*2150*/  BSYNC B1 ;  /* 0x0000000000017941 */ /* 0x000fea0003800000 */
.L_x_4661:
        /* <DEDUP_REMOVED lines=10> */
.L_x_4663:
[----:B------:R-:W-:Y:S02]  /*2200*/  IMAD.MOV.U32 R5, RZ, RZ, R32 ;  /* 0x000000ffff057224 */ /* 0x000fe400078e0020 */
[----:B------:R-:W-:Y:S02]  /*2210*/  IMAD.MOV.U32 R34, RZ, RZ, R2 ;  /* 0x000000ffff227224 */ /* 0x000fe400078e0002 */
[----:B------:R-:W-:-:S07]  /*2220*/  IMAD.MOV.U32 R2, RZ, RZ, -0x1 ;  /* 0xffffffffff027424 */ /* 0x000fce00078e00ff */
[----:B------:R-:W-:Y:S05]  /*2230*/  WARPSYNC.COLLECTIVE R2, `(.L_x_4664) ;  /* 0x0000000002087348 */ /* 0x000fea0003c00000 */
[----:B------:R0:W1:Y:S02]  /*2240*/  SHFL.BFLY P0, R2, R5, R4, R3 ;  /* 0x0c00000405027389 */ /* 0x0000640000000003 */
[----:B01----:R-:W-:Y:S01]  /*2250*/  ENDCOLLECTIVE ;  /* 0x000000000000791b */ /* 0x003fe20003800000 */
.L_x_4664:
        /* <DEDUP_REMOVED lines=13> */
.L_x_4665:
[----:B------:R-:W-:Y:S02]  /*2330*/  IMAD.MOV.U32 R5, RZ, RZ, R34 ;  /* 0x000000ffff057224 */ /* 0x000fe400078e0022 */
[----:B------:R-:W-:Y:S02]  /*2340*/  IMAD.MOV.U32 R31, RZ, RZ, R2 ;  /* 0x000000ffff1f7224 */ /* 0x000fe400078e0002 */
[----:B------:R-:W-:-:S03]  /*2350*/  IMAD.MOV.U32 R2, RZ, RZ, -0x1 ;  /* 0xffffffffff027424 */ /* 0x000fc600078e00ff */
[----:B------:R-:W-:-:S13]  /*2360*/  FSETP.GEU.FTZ.AND P1, PT, R36, R31, PT ;  /* 0x0000001f2400720b */ /* 0x000fda0003f3e000 */
[----:B------:R-:W-:Y:S05]  /*2370*/  WARPSYNC.COLLECTIVE R2, `(.L_x_4666) ;  /* 0x0000000002087348 */ /* 0x000fea0003c00000 */
[----:B------:R0:W1:Y:S02]  /*2380*/  SHFL.BFLY P0, R2, R5, R4, R3 ;  /* 0x0c00000405027389 */ /* 0x0000640000000003 */
[----:B01----:R-:W-:Y:S01]  /*2390*/  ENDCOLLECTIVE ;  /* 0x000000000000791b */ /* 0x003fe20003800000 */
.L_x_4666:
[----:B------:R-:W-:Y:S01]  /*23a0*/  @P1 FSETP.NEU.FTZ.AND P2, PT, R36, R31, PT ;  /* 0x0000001f2400120b */ /* 0x000fe20003f5d000 */
[----:B------:R-:W-:Y:S02]  /*23b0*/  IMAD.MOV.U32 R5, RZ, RZ, R33 ;  /* 0x000000ffff057224 */ /* 0x000fe400078e0021 */
[----:B------:R-:W-:Y:S02]  /*23c0*/  IMAD.MOV.U32 R37, RZ, RZ, R2 ;  /* 0x000000ffff257224 */ /* 0x000fe400078e0002 */
[----:B------:R-:W-:-:S08]  /*23d0*/  IMAD.MOV.U32 R2, RZ, RZ, -0x1 ;  /* 0xffffffffff027424 */ /* 0x000fd000078e00ff */
[----:B------:R-:W-:Y:S05]  /*23e0*/  WARPSYNC.COLLECTIVE R2, `(.L_x_4667) ;  /* 0x0000000002087348 */ /* 0x000fea0003c00000 */
[----:B------:R0:W1:Y:S02]  /*23f0*/  SHFL.BFLY P0, R2, R5, R4, R3 ;  /* 0x0c00000405027389 */ /* 0x0000640000000003 */
[----:B01----:R-:W-:Y:S01]  /*2400*/  ENDCOLLECTIVE ;  /* 0x000000000000791b */ /* 0x003fe20003800000 */
.L_x_4667:
        /* <DEDUP_REMOVED lines=13> */
.L_x_4668:
[----:B------:R-:W-:Y:S02]  /*24e0*/  IMAD.MOV.U32 R5, RZ, RZ, R37 ;  /* 0x000000ffff057224 */ /* 0x000fe400078e0025 */
[----:B------:R-:W-:Y:S02]  /*24f0*/  IMAD.MOV.U32 R32, RZ, RZ, R2 ;  /* 0x000000ffff207224 */ /* 0x000fe400078e0002 */
[----:B------:R-:W-:-:S07]  /*2500*/  IMAD.MOV.U32 R2, RZ, RZ, -0x1 ;  /* 0xffffffffff027424 */ /* 0x000fce00078e00ff */
[----:B------:R-:W-:Y:S05]  /*2510*/  WARPSYNC.COLLECTIVE R2, `(.L_x_4669) ;  /* 0x0000000002087348 */ /* 0x000fea0003c00000 */
[----:B------:R0:W1:Y:S02]  /*2520*/  SHFL.BFLY P0, R2, R5, R4, R3 ;  /* 0x0c00000405027389 */ /* 0x0000640000000003 */
[----:B01----:R-:W-:Y:S01]  /*2530*/  ENDCOLLECTIVE ;  /* 0x000000000000791b */ /* 0x003fe20003800000 */
.L_x_4669:
[----:B------:R-:W-:Y:S02]  /*2540*/  IMAD.MOV.U32 R5, RZ, RZ, R36 ;  /* 0x000000ffff057224 */ /* 0x000fe400078e0024 */
[----:B------:R-:W-:Y:S02]  /*2550*/  IMAD.MOV.U32 R33, RZ, RZ, R2 ;  /* 0x000000ffff217224 */ /* 0x000fe400078e0002 */
[----:B------:R-:W-:-:S07]  /*2560*/  IMAD.MOV.U32 R2, RZ, RZ, -0x1 ;  /* 0xffffffffff027424 */ /* 0x000fce00078e00ff */
[----:B------:R-:W-:Y:S05]  /*2570*/  WARPSYNC.COLLECTIVE R2, `(.L_x_4670) ;  /* 0x0000000002087348 */ /* 0x000fea0003c00000 */
[----:B------:R0:W1:Y:S02]  /*2580*/  SHFL.BFLY P0, R2, R5, R4, R3 ;  /* 0x0c00000405027389 */ /* 0x0000640000000003 */
[----:B01----:R-:W-:Y:S01]  /*2590*/  ENDCOLLECTIVE ;  /* 0x000000000000791b */ /* 0x003fe20003800000 */
.L_x_4670:
        /* <DEDUP_REMOVED lines=14> */
.L_x_4671:
[----:B------:R-:W-:Y:S02]  /*2680*/  IMAD.MOV.U32 R5, RZ, RZ, R33 ;  /* 0x000000ffff057224 */ /* 0x000fe400078e0021 */
[----:B------:R-:W-:Y:S02]  /*2690*/  IMAD.MOV.U32 R32, RZ, RZ, R2 ;  /* 0x000000ffff207224 */ /* 0x000fe400078e0002 */
[----:B------:R-:W-:-:S03]  /*26a0*/  IMAD.MOV.U32 R2, RZ, RZ, -0x1 ;  /* 0xffffffffff027424 */ /* 0x000fc600078e00ff */
[----:B------:R-:W-:-:S13]  /*26b0*/  FSETP.GEU.FTZ.AND P2, PT, R31, R32, PT ;  /* 0x000000201f00720b */ /* 0x000fda0003f5e000 */
[----:B------:R-:W-:Y:S05]  /*26c0*/  WARPSYNC.COLLECTIVE R2, `(.L_x_4672) ;  /* 0x0000000002087348 */ /* 0x000fea0003c00000 */
[----:B------:R0:W1:Y:S02]  /*26d0*/  SHFL.BFLY P0, R2, R5, R4, R3 ;  /* 0x0c00000405027389 */ /* 0x0000640000000003 */
[----:B01----:R-:W-:Y:S01]  /*26e0*/  ENDCOLLECTIVE ;  /* 0x000000000000791b */ /* 0x003fe20003800000 */
.L_x_4672:
[----:B------:R-:W-:Y:S01]  /*26f0*/  @P2 FSETP.NEU.FTZ.AND P1, PT, R31, R32, PT ;  /* 0x000000201f00220b */ /* 0x000fe20003f3d000 */
[----:B------:R-:W-:Y:S02]  /*2700*/  IMAD.MOV.U32 R5, RZ, RZ, R36 ;  /* 0x000000ffff057224 */ /* 0x000fe400078e0024 */
[----:B------:R-:W-:Y:S02]  /*2710*/  IMAD.MOV.U32 R35, RZ, RZ, R2 ;  /* 0x000000ffff237224 */ /* 0x000fe400078e0002 */
[----:B------:R-:W-:-:S08]  /*2720*/  IMAD.MOV.U32 R2, RZ, RZ, -0x1 ;  /* 0xffffffffff027424 */ /* 0x000fd000078e00ff */
[----:B------:R-:W-:Y:S05]  /*2730*/  WARPSYNC.COLLECTIVE R2, `(.L_x_4673) ;  /* 0x0000000002087348 */ /* 0x000fea0003c00000 */
[----:B------:R0:W1:Y:S02]  /*2740*/  SHFL.BFLY P0, R2, R5, R4, R3 ;  /* 0x0c00000405027389 */ /* 0x0000640000000003 */
[----:B01----:R-:W-:Y:S01]  /*2750*/  ENDCOLLECTIVE ;  /* 0x000000000000791b */ /* 0x003fe20003800000 */
.L_x_4673:
        /* <DEDUP_REMOVED lines=12> */
.L_x_4674:
[----:B------:R-:W-:Y:S02]  /*2820*/  IMAD.MOV.U32 R5, RZ, RZ, R35 ;  /* 0x000000ffff057224 */ /* 0x000fe400078e0023 */
[----:B------:R-:W-:Y:S02]  /*2830*/  IMAD.MOV.U32 R31, RZ, RZ, R2 ;  /* 0x000000ffff1f7224 */ /* 0x000fe400078e0002 */
[----:B------:R-:W-:-:S07]  /*2840*/  IMAD.MOV.U32 R2, RZ, RZ, -0x1 ;  /* 0xffffffffff027424 */ /* 0x000fce00078e00ff */
[----:B------:R-:W-:Y:S05]  /*2850*/  WARPSYNC.COLLECTIVE R2, `(.L_x_4675) ;  /* 0x0000000002087348 */ /* 0x000fea0003c00000 */
[----:B------:R0:W1:Y:S02]  /*2860*/  SHFL.BFLY P0, R2, R5, R4, R3 ;  /* 0x0c00000405027389 */ /* 0x0000640000000003 */
[----:B01----:R-:W-:Y:S01]  /*2870*/  ENDCOLLECTIVE ;  /* 0x000000000000791b */ /* 0x003fe20003800000 */
.L_x_4675:
[----:B------:R-:W-:Y:S02]  /*2880*/  IMAD.MOV.U32 R5, RZ, RZ, R32 ;  /* 0x000000ffff057224 */ /* 0x000fe400078e0020 */
[----:B------:R-:W-:Y:S02]  /*2890*/  IMAD.MOV.U32 R36, RZ, RZ, R2 ;  /* 0x000000ffff247224 */ /* 0x000fe400078e0002 */
[----:B------:R-:W-:-:S07]  /*28a0*/  IMAD.MOV.U32 R2, RZ, RZ, -0x1 ;  /* 0xffffffffff027424 */ /* 0x000fce00078e00ff */
[----:B------:R-:W-:Y:S05]  /*28b0*/  WARPSYNC.COLLECTIVE R2, `(.L_x_4676) ;  /* 0x0000000002087348 */ /* 0x000fea0003c00000 */
[----:B------:R0:W1:Y:S02]  /*28c0*/  SHFL.BFLY P0, R2, R5, R4, R3 ;  /* 0x0c00000405027389 */ /* 0x0000640000000003 */
[----:B01----:R-:W-:Y:S01]  /*28d0*/  ENDCOLLECTIVE ;  /* 0x000000000000791b */ /* 0x003fe20003800000 */
.L_x_4676:
[----:B------:R-:W-:Y:S01]  /*28e0*/  IMAD.MOV.U32 R37, RZ, RZ, R2 ;  /* 0x000000ffff257224 */ /* 0x000fe200078e0002 */
[----:B------:R-:W-:Y:S06]  /*28f0*/  BRA `(.L_x_4677) ;  /* 0xffffffe400547947 */ /* 0x000fec000383ffff */
.L_x_4650:
        /* <DEDUP_REMOVED lines=8> */
.L_x_4679:
[----:B------:R-:W-:Y:S05]  /*2980*/  BSYNC B1 ;  /* 0x0000000000017941 */ /* 0x000fea0003800000 */
.L_x_4678:
        /* <DEDUP_REMOVED lines=10> */
.L_x_4680:
[----:B------:R-:W-:Y:S02]  /*2a30*/  IMAD.MOV.U32 R5, RZ, RZ, R32 ;  /* 0x000000ffff057224 */ /* 0x000fe400078e0020 */
[----:B------:R-:W-:Y:S02]  /*2a40*/  IMAD.MOV.U32 R34, RZ, RZ, R2 ;  /* 0x000000ffff227224 */ /* 0x000fe400078e0002 */
[----:B------:R-:W-:-:S07]  /*2a50*/  IMAD.MOV.U32 R2, RZ, RZ, -0x1 ;  /* 0xffffffffff027424 */ /* 0x000fce00078e00ff */
[----:B------:R-:W-:Y:S05]  /*2a60*/  WARPSYNC.COLLECTIVE R2, `(.L_x_4681) ;  /* 0x0000000002087348 */ /* 0x000fea0003c00000 */
[----:B------:R0:W1:Y:S02]  /*2a70*/  SHFL.BFLY P0, R2, R5, R4, R3 ;  /* 0x0c00000405027389 */ /* 0x0000640000000003 */
[----:B01----:R-:W-:Y:S01]  /*2a80*/  ENDCOLLECTIVE ;  /* 0x000000000000791b */ /* 0x003fe20003800000 */
.L_x_4681:
        /* <DEDUP_REMOVED lines=13> */
.L_x_4682:
[----:B------:R-:W-:Y:S02]  /*2b60*/  IMAD.MOV.U32 R5, RZ, RZ, R34 ;  /* 0x000000ffff057224 */ /* 0x000fe400078e0022 */
[----:B------:R-:W-:Y:S02]  /*2b70*/  IMAD.MOV.U32 R35, RZ, RZ, R2 ;  /* 0x000000ffff237224 */ /* 0x000fe400078e0002 */
[----:B------:R-:W-:-:S03]  /*2b80*/  IMAD.MOV.U32 R2, RZ, RZ, -0x1 ;  /* 0xffffffffff027424 */ /* 0x000fc600078e00ff */
[----:B------:R-:W-:-:S13]  /*2b90*/  FSETP.GEU.FTZ.AND P1, PT, R36, R35, PT ;  /* 0x000000232400720b */ /* 0x000fda0003f3e000 */
[----:B------:R-:W-:Y:S05]  /*2ba0*/  WARPSYNC.COLLECTIVE R2, `(.L_x_4683) ;  /* 0x0000000002087348 */ /* 0x000fea0003c00000 */
[----:B------:R0:W1:Y:S02]  /*2bb0*/  SHFL.BFLY P0, R2, R5, R4, R3 ;  /* 0x0c00000405027389 */ /* 0x0000640000000003 */
[----:B01----:R-:W-:Y:S01]  /*2bc0*/  ENDCOLLECTIVE ;  /* 0x000000000000791b */ /* 0x003fe20003800000 */
.L_x_4683:
[----:B------:R-:W-:Y:S01]  /*2bd0*/  @P1 FSETP.NEU.FTZ.AND P2, PT, R36, R35, PT ;  /* 0x000000232400120b */ /* 0x000fe20003f5d000 */
[----:B------:R-:W-:Y:S02]  /*2be0*/  IMAD.MOV.U32 R5, RZ, RZ, R31 ;  /* 0x000000ffff057224 */ /* 0x000fe400078e001f */
[----:B------:R-:W-:Y:S02]  /*2bf0*/  IMAD.MOV.U32 R33, RZ, RZ, R2 ;  /* 0x000000ffff217224 */ /* 0x000fe400078e0002 */
[----:B------:R-:W-:-:S08]  /*2c00*/  IMAD.MOV.U32 R2, RZ, RZ, -0x1 ;  /* 0xffffffffff027424 */ /* 0x000fd000078e00ff */
[----:B------:R-:W-:Y:S05]  /*2c10*/  WARPSYNC.COLLECTIVE R2, `(.L_x_4684) ;  /* 0x0000000002087348 */ /* 0x000fea0003c00000 */
[----:B------:R0:W1:Y:S02]  /*2c20*/  SHFL.BFLY P0, R2, R5, R4, R3 ;  /* 0x0c00000405027389 */ /* 0x0000640000000003 */
[----:B01----:R-:W-:Y:S01]  /*2c30*/  ENDCOLLECTIVE ;  /* 0x000000000000791b */ /* 0x003fe20003800000 */
.L_x_4684:
        /* <DEDUP_REMOVED lines=13> */
.L_x_4685:
[----:B------:R-:W-:Y:S02]  /*2d10*/  IMAD.MOV.U32 R5, RZ, RZ, R33 ;  /* 0x000000ffff057224 */ /* 0x000fe400078e0021 */
[----:B------:R-:W-:Y:S02]  /*2d20*/  IMAD.MOV.U32 R35, RZ, RZ, R2 ;  /* 0x000000ffff237224 */ /* 0x000fe400078e0002 */
[----:B------:R-:W-:-:S07]  /*2d30*/  IMAD.MOV.U32 R2, RZ, RZ, -0x1 ;  /* 0xffffffffff027424 */ /* 0x000fce00078e00ff */
[----:B------:R-:W-:Y:S05]  /*2d40*/  WARPSYNC.COLLECTIVE R2, `(.L_x_4686) ;  /* 0x0000000002087348 */ /* 0x000fea0003c00000 */
[----:B------:R0:W1:Y:S02]  /*2d50*/  SHFL.BFLY P0, R2, R5, R4, R3 ;  /* 0x0c00000405027389 */ /* 0x0000640000000003 */
[----:B01----:R-:W-:Y:S01]  /*2d60*/  ENDCOLLECTIVE ;  /* 0x000000000000791b */ /* 0x003fe20003800000 */
.L_x_4686:
[----:B------:R-:W-:Y:S02]  /*2d70*/  IMAD.MOV.U32 R5, RZ, RZ, R36 ;  /* 0x000000ffff057224 */ /* 0x000fe400078e0024 */
[----:B------:R-:W-:Y:S02]  /*2d80*/  IMAD.MOV.U32 R31, RZ, RZ, R2 ;  /* 0x000000ffff1f7224 */ /* 0x000fe400078e0002 */
[----:B------:R-:W-:-:S07]  /*2d90*/  IMAD.MOV.U32 R2, RZ, RZ, -0x1 ;  /* 0xffffffffff027424 */ /* 0x000fce00078e00ff */
[----:B------:R-:W-:Y:S05]  /*2da0*/  WARPSYNC.COLLECTIVE R2, `(.L_x_4687) ;  /* 0x0000000002087348 */ /* 0x000fea0003c00000 */
[----:B------:R0:W1:Y:S02]  /*2db0*/  SHFL.BFLY P0, R2, R5, R4, R3 ;  /* 0x0c00000405027389 */ /* 0x0000640000000003 */
[----:B01----:R-:W-:Y:S01]  /*2dc0*/  ENDCOLLECTIVE ;  /* 0x000000000000791b */ /* 0x003fe20003800000 */
.L_x_4687:
        /* <DEDUP_REMOVED lines=14> */
.L_x_4688:
[----:B------:R-:W-:Y:S02]  /*2eb0*/  IMAD.MOV.U32 R5, RZ, RZ, R31 ;  /* 0x000000ffff057224 */ /* 0x000fe400078e001f */
[----:B------:R-:W-:Y:S02]  /*2ec0*/  IMAD.MOV.U32 R35, RZ, RZ, R2 ;  /* 0x000000ffff237224 */ /* 0x000fe400078e0002 */
[----:B------:R-:W-:-:S03]  /*2ed0*/  IMAD.MOV.U32 R2, RZ, RZ, -0x1 ;  /* 0xffffffffff027424 */ /* 0x000fc600078e00ff */
[----:B------:R-:W-:-:S13]  /*2ee0*/  FSETP.GEU.FTZ.AND P2, PT, R32, R35, PT ;  /* 0x000000232000720b */ /* 0x000fda0003f5e000 */
[----:B------:R-:W-:Y:S05]  /*2ef0*/  WARPSYNC.COLLECTIVE R2, `(.L_x_4689) ;  /* 0x0000000002087348 */ /* 0x000fea0003c00000 */
[----:B------:R0:W1:Y:S02]  /*2f00*/  SHFL.BFLY P0, R2, R5, R4, R3 ;  /* 0x0c00000405027389 */ /* 0x0000640000000003 */
[----:B01----:R-:W-:Y:S01]  /*2f10*/  ENDCOLLECTIVE ;  /* 0x000000000000791b */ /* 0x003fe20003800000 */
.L_x_4689:
[----:B------:R-:W-:Y:S01]  /*2f20*/  @P2 FSETP.NEU.FTZ.AND P1, PT, R32, R35, PT ;  /* 0x000000232000220b */ /* 0x000fe20003f3d000 */
[----:B------:R-:W-:Y:S02]  /*2f30*/  IMAD.MOV.U32 R5, RZ, RZ, R36 ;  /* 0x000000ffff057224 */ /* 0x000fe400078e0024 */
[----:B------:R-:W-:Y:S02]  /*2f40*/  IMAD.MOV.U32 R34, RZ, RZ, R2 ;  /* 0x000000ffff227224 */ /* 0x000fe400078e0002 */
[----:B------:R-:W-:-:S08]  /*2f50*/  IMAD.MOV.U32 R2, RZ, RZ, -0x1 ;  /* 0xffffffffff027424 */ /* 0x000fd000078e00ff */
[----:B------:R-:W-:Y:S05]  /*2f60*/  WARPSYNC.COLLECTIVE R2, `(.L_x_4690) ;  /* 0x0000000002087348 */ /* 0x000fea0003c00000 */
[----:B------:R0:W1:Y:S02]  /*2f70*/  SHFL.BFLY P0, R2, R5, R4, R3 ;  /* 0x0c00000405027389 */ /* 0x0000640000000003 */
[----:B01----:R-:W-:Y:S01]  /*2f80*/  ENDCOLLECTIVE ;  /* 0x000000000000791b */ /* 0x003fe20003800000 */
.L_x_4690:
        /* <DEDUP_REMOVED lines=13> */
.L_x_4691:
[----:B------:R-:W-:Y:S02]  /*3060*/  IMAD.MOV.U32 R5, RZ, RZ, R34 ;  /* 0x000000ffff057224 */ /* 0x000fe400078e0022 */
[----:B------:R-:W-:Y:S02]  /*3070*/  IMAD.MOV.U32 R36, RZ, RZ, R2 ;  /* 0x000000ffff247224 */ /* 0x000fe400078e0002 */
[----:B------:R-:W-:-:S07]  /*3080*/  IMAD.MOV.U32 R2, RZ, RZ, -0x1 ;  /* 0xffffffffff027424 */ /* 0x000fce00078e00ff */
[----:B------:R-:W-:Y:S05]  /*3090*/  WARPSYNC.COLLECTIVE R2, `(.L_x_4692) ;  /* 0x0000000002087348 */ /* 0x000fea0003c00000 */
[----:B------:R0:W1:Y:S02]  /*30a0*/  SHFL.BFLY P0, R2, R5, R4, R3 ;  /* 0x0c00000405027389 */ /* 0x0000640000000003 */
[----:B01----:R-:W-:Y:S01]  /*30b0*/  ENDCOLLECTIVE ;  /* 0x000000000000791b */ /* 0x003fe20003800000 */
.L_x_4692:
[----:B------:R-:W-:Y:S02]  /*30c0*/  IMAD.MOV.U32 R5, RZ, RZ, R32 ;  /* 0x000000ffff057224 */ /* 0x000fe400078e0020 */
[----:B------:R-:W-:Y:S02]  /*30d0*/  IMAD.MOV.U32 R33, RZ, RZ, R2 ;  /* 0x000000ffff217224 */ /* 0x000fe400078e0002 */
[----:B------:R-:W-:-:S07]  /*30e0*/  IMAD.MOV.U32 R2, RZ, RZ, -0x1 ;  /* 0xffffffffff027424 */ /* 0x000fce00078e00ff */
[----:B------:R-:W-:Y:S05]  /*30f0*/  WARPSYNC.COLLECTIVE R2, `(.L_x_4693) ;  /* 0x0000000002087348 */ /* 0x000fea0003c00000 */
[----:B------:R0:W1:Y:S02]  /*3100*/  SHFL.BFLY P0, R2, R5, R4, R3 ;  /* 0x0c00000405027389 */ /* 0x0000640000000003 */
[----:B01----:R-:W-:Y:S01]  /*3110*/  ENDCOLLECTIVE ;  /* 0x000000000000791b */ /* 0x003fe20003800000 */
.L_x_4693:
[----:B------:R-:W-:Y:S01]  /*3120*/  IMAD.MOV.U32 R37, RZ, RZ, R2 ;  /* 0x000000ffff257224 */ /* 0x000fe200078e0002 */
[----:B------:R-:W-:Y:S06]  /*3130*/  BRA `(.L_x_4694) ;  /* 0xffffffe400cc7947 */ /* 0x000fec000383ffff */
.L_x_4695:
        /* <DEDUP_REMOVED lines=12> */
.L_x_12215:


//--------------------- .text._ZN4vllm3moe10topkGatingILi6ELi192ELi4ELi8ELi32EjfLNS0_11ScoringFuncE1EEEvPKT5_PKbPfiPT4_PiiiibPKf --------------------------
	.section	.text._ZN4vllm3moe10topkGatingILi6ELi192ELi4ELi8ELi32EjfLNS0_11ScoringFuncE1EEEvPKT5_PKbPfiPT4_PiiiibPKf,"ax",@progbits
	.align	128
        .global         _ZN4vllm3moe10topkGatingILi6ELi192ELi4ELi8ELi32EjfLNS0_11ScoringFuncE1EEEvPKT5_PKbPfiPT4_PiiiibPKf
        .type           _ZN4vllm3moe10topkGatingILi6ELi192ELi4ELi8ELi32EjfLNS0_11ScoringFuncE1EEEvPKT5_PKbPfiPT4_PiiiibPKf,@function
        .size           _ZN4vllm3moe10topkGatingILi6ELi192ELi4ELi8ELi32EjfLNS0_11ScoringFuncE1EEEvPKT5_PKbPfiPT4_PiiiibPKf,(.L_x_12216 - _ZN4vllm3moe10topkGatingILi6ELi192ELi4ELi8ELi32EjfLNS0_11ScoringFuncE1EEEvPKT5_PKbPfiPT4_PiiiibPKf)
        .other          _ZN4vllm3moe10topkGatingILi6ELi192ELi4ELi8ELi32EjfLNS0_11ScoringFuncE1EEEvPKT5_PKbPfiPT4_PiiiibPKf,@"STO_CUDA_ENTRY STV_DEFAULT"
_ZN4vllm3moe10topkGatingILi6ELi192ELi4ELi8ELi32EjfLNS0_11ScoringFuncE1EEEvPKT5_PKbPfiPT4_PiiiibPKf:
.text._ZN4vllm3moe10topkGatingILi6ELi192ELi4ELi8ELi32EjfLNS0_11ScoringFuncE1EEEvPKT5_PKbPfiPT4_PiiiibPKf:
        /* <DEDUP_REMOVED lines=103> */
.L_x_4704:
        /* <DEDUP_REMOVED lines=70> */
.L_x_4732:
        /* <DEDUP_REMOVED lines=28> */
.L_x_4700:
[----:B------:R-:W-:Y:S05]  /*0c90*/  BSYNC B1 ;  /* 0x0000000000017941 */ /* 0x000fea0003800000 */
.L_x_4699:
        /* <DEDUP_REMOVED lines=32> */
.L_x_4703:
[----:B------:R-:W-:Y:S05]  /*0ea0*/  BSYNC B1 ;  /* 0x0000000000017941 */ /* 0x000fea0003800000 */
.L_x_4702:
[----:B------:R-:W-:Y:S05]  /*0eb0*/  BRA `(.L_x_4704) ;  /* 0xfffffff400ec7947 */ /* 0x000fea000383ffff */
.L_x_4697:
[----:B------:R-:W-:Y:S01]  /*0ec0*/  IMAD.MOV.U32 R0, RZ, RZ, RZ ;  /* 0x000000ffff007224 */ /* 0x000fe200078e00ff */
[----:B------:R-:W-:Y:S01]  /*0ed0*/  ULDC UR10, c[0x0][0x228] ;  /* 0x00008a00000a7ab9 */ /* 0x000fe20000000800 */
[----:B------:R-:W-:Y:S01]  /*0ee0*/  ULDC UR11, c[0x0][0x240] ;  /* 0x00009000000b7ab9 */ /* 0x000fe20000000800 */
[----:B------:R-:W-:Y:S01]  /*0ef0*/  ULDC UR5, c[0x0][0x248] ;  /* 0x0000920000057ab9 */ /* 0x000fe20000000800 */
[----:B------:R-:W-:-:S05]  /*0f00*/  ULDC.64 UR8, c[0x0][0x240] ;  /* 0x0000900000087ab9 */ /* 0x000fca0000000a00 */
.L_x_4710:
        /* <DEDUP_REMOVED lines=70> */
.L_x_4749:
        /* <DEDUP_REMOVED lines=27> */
.L_x_4707:
[----:B------:R-:W-:Y:S05]  /*1520*/  BSYNC B1 ;  /* 0x0000000000017941 */ /* 0x000fea0003800000 */
.L_x_4706:
        /* <DEDUP_REMOVED lines=32> */
.L_x_4709:
[----:B------:R-:W-:Y:S05]  /*1730*/  BSYNC B1 ;  /* 0x0000000000017941 */ /* 0x000fea0003800000 */
.L_x_4708:
[----:B------:R-:W-:Y:S05]  /*1740*/  BRA `(.L_x_4710) ;  /* 0xfffffff400f07947 */ /* 0x000fea000383ffff */
.L_x_4701:
[----:B------:R-:W-:Y:S05]  /*1750*/  BSYNC B0 ;  /* 0x0000000000007941 */ /* 0x000fea0003800000 */
.L_x_4696:
        /* <DEDUP_REMOVED lines=20> */
.L_x_4713:
        /* <DEDUP_REMOVED lines=18> */
.L_x_4712:
[----:B------:R-:W-:Y:S05]  /*19c0*/  BSYNC B0 ;  /* 0x0000000000007941 */ /* 0x000fea0003800000 */
.L_x_4711:
        /* <DEDUP_REMOVED lines=11> */
.L_x_4715:
        /* <DEDUP_REMOVED lines=11> */
.L_x_4714:
[----:B------:R-:W-:Y:S05]  /*1b30*/  EXIT ;  /* 0x000000000000794d */ /* 0x000fea0003800000 */
.L_x_4698:
        /* <DEDUP_REMOVED lines=8> */
.L_x_4717:
[----:B------:R-:W-:Y:S05]  /*1bc0*/  BSYNC B1 ;  /* 0x0000000000017941 */ /* 0x000fea0003800000 */
.L_x_4716:
        /* <DEDUP_REMOVED lines=10> */
.L_x_4718:
[----:B------:R-:W-:Y:S02]  /*1c70*/  IMAD.MOV.U32 R5, RZ, RZ, R27 ;  /* 0x000000ffff057224 */ /* 0x000fe400078e001b */
[----:B------:R-:W-:Y:S02]  /*1c80*/  IMAD.MOV.U32 R24, RZ, RZ, R2 ;  /* 0x000000ffff187224 */ /* 0x000fe400078e0002 */
[----:B------:R-:W-:-:S07]  /*1c90*/  IMAD.MOV.U32 R2, RZ, RZ, -0x1 ;  /* 0xffffffffff027424 */ /* 0x000fce00078e00ff */
[----:B------:R-:W-:Y:S05]  /*1ca0*/  WARPSYNC.COLLECTIVE R2, `(.L_x_4719) ;  /* 0x0000000002087348 */ /* 0x000fea0003c00000 */
[----:B------:R0:W1:Y:S02]  /*1cb0*/  SHFL.BFLY P0, R2, R5, R4, R3 ;  /* 0x0c00000405027389 */ /* 0x0000640000000003 */
[----:B01----:R-:W-:Y:S01]  /*1cc0*/  ENDCOLLECTIVE ;  /* 0x000000000000791b */ /* 0x003fe20003800000 */
.L_x_4719:
        /* <DEDUP_REMOVED lines=13> */
.L_x_4720:
[----:B------:R-:W-:Y:S02]  /*1da0*/  IMAD.MOV.U32 R5, RZ, RZ, R25 ;  /* 0x000000ffff057224 */ /* 0x000fe400078e0019 */
[----:B------:R-:W-:Y:S02]  /*1db0*/  IMAD.MOV.U32 R0, RZ, RZ, R2 ;  /* 0x000000ffff007224 */ /* 0x000fe400078e0002 */
[----:B------:R-:W-:-:S03]  /*1dc0*/  IMAD.MOV.U32 R2, RZ, RZ, -0x1 ;  /* 0xffffffffff027424 */ /* 0x000fc600078e00ff */
[----:B------:R-:W-:-:S13]  /*1dd0*/  FSETP.GEU.FTZ.AND P1, PT, R29, R0, PT ;  /* 0x000000001d00720b */ /* 0x000fda0003f3e000 */
[----:B------:R-:W-:Y:S05]  /*1de0*/  WARPSYNC.COLLECTIVE R2, `(.L_x_4721) ;  /* 0x0000000002087348 */ /* 0x000fea0003c00000 */
[----:B------:R0:W1:Y:S02]  /*1df0*/  SHFL.BFLY P0, R2, R5, R4, R3 ;  /* 0x0c00000405027389 */ /* 0x0000640000000003 */
[----:B01----:R-:W-:Y:S01]  /*1e00*/  ENDCOLLECTIVE ;  /* 0x000000000000791b */ /* 0x003fe20003800000 */
.L_x_4721:
[----:B------:R-:W-:Y:S01]  /*1e10*/  @P1 FSETP.NEU.FTZ.AND P2, PT, R29, R0, PT ;  /* 0x000000001d00120b */ /* 0x000fe20003f5d000 */
[----:B------:R-:W-:Y:S02]  /*1e20*/  IMAD.MOV.U32 R5, RZ, RZ, R28 ;  /* 0x000000ffff057224 */ /* 0x000fe400078e001c */
[----:B------:R-:W-:Y:S02]  /*1e30*/  IMAD.MOV.U32 R24, RZ, RZ, R2 ;  /* 0x000000ffff187224 */ /* 0x000fe400078e0002 */
[----:B------:R-:W-:-:S08]  /*1e40*/  IMAD.MOV.U32 R2, RZ, RZ, -0x1 ;  /* 0xffffffffff027424 */ /* 0x000fd000078e00ff */
[----:B------:R-:W-:Y:S05]  /*1e50*/  WARPSYNC.COLLECTIVE R2, `(.L_x_4722) ;  /* 0x0000000002087348 */ /* 0x000fea0003c00000 */
[----:B------:R0:W1:Y:S02]  /*1e60*/  SHFL.BFLY P0, R2, R5, R4, R3 ;  /* 0x0c00000405027389 */ /* 0x0000640000000003 */
[----:B01----:R-:W-:Y:S01]  /*1e70*/  ENDCOLLECTIVE ;  /* 0x000000000000791b */ /* 0x003fe20003800000 */
.L_x_4722:
        /* <DEDUP_REMOVED lines=13> */
.L_x_4723:
[----:B------:R-:W-:Y:S02]  /*1f50*/  IMAD.MOV.U32 R5, RZ, RZ, R24 ;  /* 0x000000ffff057224 */ /* 0x000fe400078e0018 */
[----:B------:R-:W-:Y:S02]  /*1f60*/  IMAD.MOV.U32 R27, RZ, RZ, R2 ;  /* 0x000000ffff1b7224 */ /* 0x000fe400078e0002 */
[----:B------:R-:W-:-:S07]  /*1f70*/  IMAD.MOV.U32 R2, RZ, RZ, -0x1 ;  /* 0xffffffffff027424 */ /* 0x000fce00078e00ff */
[----:B------:R-:W-:Y:S05]  /*1f80*/  WARPSYNC.COLLECTIVE R2, `(.L_x_4724) ;  /* 0x0000000002087348 */ /* 0x000fea0003c00000 */
[----:B------:R0:W1:Y:S02]  /*1f90*/  SHFL.BFLY P0, R2, R5, R4, R3 ;  /* 0x0c00000405027389 */ /* 0x0000640000000003 */
[----:B01----:R-:W-:Y:S01]  /*1fa0*/  ENDCOLLECTIVE ;  /* 0x000000000000791b */ /* 0x003fe20003800000 */
.L_x_4724:
[----:B------:R-:W-:Y:S02]  /*1fb0*/  IMAD.MOV.U32 R5, RZ, RZ, R29 ;  /* 0x000000ffff057224 */ /* 0x000fe400078e001d */
[----:B------:R-:W-:Y:S02]  /*1fc0*/  IMAD.MOV.U32 R28, RZ, RZ, R2 ;  /* 0x000000ffff1c7224 */ /* 0x000fe400078e0002 */
[----:B------:R-:W-:-:S07]  /*1fd0*/  IMAD.MOV.U32 R2, RZ, RZ, -0x1 ;  /* 0xffffffffff027424 */ /* 0x000fce00078e00ff */
[----:B------:R-:W-:Y:S05]  /*1fe0*/  WARPSYNC.COLLECTIVE R2, `(.L_x_4725) ;  /* 0x0000000002087348 */ /* 0x000fea0003c00000 */
[----:B------:R0:W1:Y:S02]  /*1ff0*/  SHFL.BFLY P0, R2, R5, R4, R3 ;  /* 0x0c00000405027389 */ /* 0x0000640000000003 */
[----:B01----:R-:W-:Y:S01]  /*2000*/  ENDCOLLECTIVE ;  /* 0x000000000000791b */ /* 0x003fe20003800000 */
.L_x_4725:
        /* <DEDUP_REMOVED lines=13> */
.L_x_4726:
[----:B------:R-:W-:Y:S02]  /*20e0*/  IMAD.MOV.U32 R5, RZ, RZ, R28 ;  /* 0x000000ffff057224 */ /* 0x000fe400078e001c */
[----:B------:R-:W-:Y:S02]  /*20f0*/  IMAD.MOV.U32 R27, RZ, RZ, R2 ;  /* 0x000000ffff1b7224 */ /* 0x000fe400078e0002 */
[----:B------:R-:W-:-:S03]  /*2100*/  IMAD.MOV.U32 R2, RZ, RZ, -0x1 ;  /* 0xffffffffff027424 */ /* 0x000fc600078e00ff */
[----:B------:R-:W-:-:S13]  /*2110*/  FSETP.GEU.FTZ.AND P2, PT, R0, R27, PT ;  /* 0x0000001b0000720b */ /* 0x000fda0003f5e000 */
[----:B------:R-:W-:Y:S05]  /*2120*/  WARPSYNC.COLLECTIVE R2, `(.L_x_4727) ;  /* 0x0000000002087348 */ /* 0x000fea0003c00000 */
[----:B------:R0:W1:Y:S02]  /*2130*/  SHFL.BFLY P0, R2, R5, R4, R3 ;  /* 0x0c00000405027389 */ /* 0x0000640000000003 */
[----:B01----:R-:W-:Y:S01]  /*2140*/  ENDCOLLECTIVE ;  /* 0x000000000000791b */ /* 0x003fe20003800000 */
.L_x_4727:
[----:B------:R-:W-:Y:S01]  /*2150*/  @P2 FSETP.NEU.FTZ.AND P1, PT, R0, R27, PT ;  /* 0x0000001b0000220b */ /* 0x000fe20003f3d000 */
[----:B------:R-:W-:Y:S02]  /*2160*/  IMAD.MOV.U32 R5, RZ, RZ, R29 ;  /* 0x000000ffff057224 */ /* 0x000fe400078e001d */
[----:B------:R-:W-:Y:S02]  /*2170*/  IMAD.MOV.U32 R25, RZ, RZ, R2 ;  /* 0x000000ffff197224 */ /* 0x000fe400078e0002 */
[----:B------:R-:W-:-:S08]  /*2180*/  IMAD.MOV.U32 R2, RZ, RZ, -0x1 ;  /* 0xffffffffff027424 */ /* 0x000fd000078e00ff */
[----:B------:R-:W-:Y:S05]  /*2190*/  WARPSYNC.COLLECTIVE R2, `(.L_x_4728) ;  /* 0x0000000002087348 */ /* 0x000fea0003c00000 */
[----:B------:R0:W1:Y:S02]  /*21a0*/  SHFL.BFLY P0, R2, R5, R4, R3 ;  /* 0x0c00000405027389 */ /* 0x0000640000000003 */
[----:B01----:R-:W-:Y:S01]  /*21b0*/  ENDCOLLECTIVE ;  /* 0x000000000000791b */ /* 0x003fe20003800000 */
.L_x_4728:
        /* <DEDUP_REMOVED lines=12> */
.L_x_4729:
[----:B------:R-:W-:Y:S02]  /*2280*/  IMAD.MOV.U32 R5, RZ, RZ, R25 ;  /* 0x000000ffff057224 */ /* 0x000fe400078e0019 */
[----:B------:R-:W-:Y:S02]  /*2290*/  IMAD.MOV.U32 R29, RZ, RZ, R2 ;  /* 0x000000ffff1d7224 */ /* 0x000fe400078e0002 */
[----:B------:R-:W-:-:S07]  /*22a0*/  IMAD.MOV.U32 R2, RZ, RZ, -0x1 ;  /* 0xffffffffff027424 */ /* 0x000fce00078e00ff */
[----:B------:R-:W-:Y:S05]  /*22b0*/  WARPSYNC.COLLECTIVE R2, `(.L_x_4730) ;  /* 0x0000000002087348 */ /* 0x000fea0003c00000 */
[----:B------:R0:W1:Y:S02]  /*22c0*/  SHFL.BFLY P0, R2, R5, R4, R3 ;  /* 0x0c00000405027389 */ /* 0x0000640000000003 */
[----:B01----:R-:W-:Y:S01]  /*22d0*/  ENDCOLLECTIVE ;  /* 0x000000000000791b */ /* 0x003fe20003800000 */
.L_x_4730:
[----:B------:R-:W-:Y:S02]  /*22e0*/  IMAD.MOV.U32 R5, RZ, RZ, R0 ;  /* 0x000000ffff057224 */ /* 0x000fe400078e0000 */
[----:B------:R-:W-:Y:S02]  /*22f0*/  IMAD.MOV.U32 R24, RZ, RZ, R2 ;  /* 0x000000ffff187224 */ /* 0x000fe400078e0002 */
[----:B------:R-:W-:-:S07]  /*2300*/  IMAD.MOV.U32 R2, RZ, RZ, -0x1 ;  /* 0xffffffffff027424 */ /* 0x000fce00078e00ff */
[----:B------:R-:W-:Y:S05]  /*2310*/  WARPSYNC.COLLECTIVE R2, `(.L_x_4731) ;  /* 0x0000000002087348 */ /* 0x000fea0003c00000 */
[----:B------:R0:W1:Y:S02]  /*2320*/  SHFL.BFLY P0, R2, R5, R4, R3 ;  /* 0x0c00000405027389 */ /* 0x0000640000000003 */
[----:B01----:R-:W-:Y:S01]  /*2330*/  ENDCOLLECTIVE ;  /* 0x000000000000791b */ /* 0x003fe20003800000 */
.L_x_4731:
[----:B------:R-:W-:Y:S01]  /*2340*/  IMAD.MOV.U32 R28, RZ, RZ, R2 ;  /* 0x000000ffff1c7224 */ /* 0x000fe200078e0002 */
[----:B------:R-:W-:Y:S06]  /*2350*/  BRA `(.L_x_4732) ;  /* 0xffffffe400dc7947 */ /* 0x000fec000383ffff */
.L_x_4705:
        /* <DEDUP_REMOVED lines=8> */
.L_x_4734:
[----:B------:R-:W-:Y:S05]  /*23e0*/  BSYNC B1 ;  /* 0x0000000000017941 */ /* 0x000fea0003800000 */
.L_x_4733:
        /* <DEDUP_REMOVED lines=10> */
.L_x_4735:
[----:B------:R-:W-:Y:S02]  /*2490*/  IMAD.MOV.U32 R5, RZ, RZ, R25 ;  /* 0x000000ffff057224 */ /* 0x000fe400078e0019 */
[----:B------:R-:W-:Y:S02]  /*24a0*/  IMAD.MOV.U32 R27, RZ, RZ, R2 ;  /* 0x000000ffff1b7224 */ /* 0x000fe400078e0002 */
[----:B------:R-:W-:-:S07]  /*24b0*/  IMAD.MOV.U32 R2, RZ, RZ, -0x1 ;  /* 0xffffffffff027424 */ /* 0x000fce00078e00ff */
[----:B------:R-:W-:Y:S05]  /*24c0*/  WARPSYNC.COLLECTIVE R2, `(.L_x_4736) ;  /* 0x0000000002087348 */ /* 0x000fea0003c00000 */
[----:B------:R0:W1:Y:S02]  /*24d0*/  SHFL.BFLY P0, R2, R5, R4, R3 ;  /* 0x0c00000405027389 */ /* 0x0000640000000003 */
[----:B01----:R-:W-:Y:S01]  /*24e0*/  ENDCOLLECTIVE ;  /* 0x000000000000791b */ /* 0x003fe20003800000 */
.L_x_4736:
        /* <DEDUP_REMOVED lines=13> */
.L_x_4737:
[----:B------:R-:W-:Y:S02]  /*25c0*/  IMAD.MOV.U32 R5, RZ, RZ, R27 ;  /* 0x000000ffff057224 */ /* 0x000fe400078e001b */
[----:B------:R-:W-:Y:S02]  /*25d0*/  IMAD.MOV.U32 R24, RZ, RZ, R2 ;  /* 0x000000ffff187224 */ /* 0x000fe400078e0002 */
[----:B------:R-:W-:-:S03]  /*25e0*/  IMAD.MOV.U32 R2, RZ, RZ, -0x1 ;  /* 0xffffffffff027424 */ /* 0x000fc600078e00ff */
[----:B------:R-:W-:-:S13]  /*25f0*/  FSETP.GEU.FTZ.AND P1, PT, R29, R24, PT ;  /* 0x000000181d00720b */ /* 0x000fda0003f3e000 */
[----:B------:R-:W-:Y:S05]  /*2600*/  WARPSYNC.COLLECTIVE R2, `(.L_x_4738) ;  /* 0x0000000002087348 */ /* 0x000fea0003c00000 */
[----:B------:R0:W1:Y:S02]  /*2610*/  SHFL.BFLY P0, R2, R5, R4, R3 ;  /* 0x0c00000405027389 */ /* 0x0000640000000003 */
[----:B01----:R-:W-:Y:S01]  /*2620*/  ENDCOLLECTIVE ;  /* 0x000000000000791b */ /* 0x003fe20003800000 */
.L_x_4738:
[----:B------:R-:W-:Y:S01]  /*2630*/  @P1 FSETP.NEU.FTZ.AND P2, PT, R29, R24, PT ;  /* 0x000000181d00120b */ /* 0x000fe20003f5d000 */
[----:B------:R-:W-:Y:S02]  /*2640*/  IMAD.MOV.U32 R5, RZ, RZ, R26 ;  /* 0x000000ffff057224 */ /* 0x000fe400078e001a */
[----:B------:R-:W-:Y:S02]  /*2650*/  IMAD.MOV.U32 R28, RZ, RZ, R2 ;  /* 0x000000ffff1c7224 */ /* 0x000fe400078e0002 */
[----:B------:R-:W-:-:S08]  /*2660*/  IMAD.MOV.U32 R2, RZ, RZ, -0x1 ;  /* 0xffffffffff027424 */ /* 0x000fd000078e00ff */
[----:B------:R-:W-:Y:S05]  /*2670*/  WARPSYNC.COLLECTIVE R2, `(.L_x_4739) ;  /* 0x0000000002087348 */ /* 0x000fea0003c00000 */
[----:B------:R0:W1:Y:S02]  /*2680*/  SHFL.BFLY P0, R2, R5, R4, R3 ;  /* 0x0c00000405027389 */ /* 0x0000640000000003 */
[----:B01----:R-:W-:Y:S01]  /*2690*/  ENDCOLLECTIVE ;  /* 0x000000000000791b */ /* 0x003fe20003800000 */
.L_x_4739:
        /* <DEDUP_REMOVED lines=13> */
.L_x_4740:
[----:B------:R-:W-:Y:S02]  /*2770*/  IMAD.MOV.U32 R5, RZ, RZ, R28 ;  /* 0x000000ffff057224 */ /* 0x000fe400078e001c */
[----:B------:R-:W-:Y:S02]  /*2780*/  IMAD.MOV.U32 R25, RZ, RZ, R2 ;  /* 0x000000ffff197224 */ /* 0x000fe400078e0002 */
[----:B------:R-:W-:-:S07]  /*2790*/  IMAD.MOV.U32 R2, RZ, RZ, -0x1 ;  /* 0xffffffffff027424 */ /* 0x000fce00078e00ff */
[----:B------:R-:W-:Y:S05]  /*27a0*/  WARPSYNC.COLLECTIVE R2, `(.L_x_4741) ;  /* 0x0000000002087348 */ /* 0x000fea0003c00000 */
[----:B------:R0:W1:Y:S02]  /*27b0*/  SHFL.BFLY P0, R2, R5, R4, R3 ;  /* 0x0c00000405027389 */ /* 0x0000640000000003 */
[----:B01----:R-:W-:Y:S01]  /*27c0*/  ENDCOLLECTIVE ;  /* 0x000000000000791b */ /* 0x003fe20003800000 */
.L_x_4741:
[----:B------:R-:W-:Y:S02]  /*27d0*/  IMAD.MOV.U32 R5, RZ, RZ, R29 ;  /* 0x000000ffff057224 */ /* 0x000fe400078e001d */
[----:B------:R-:W-:Y:S02]  /*27e0*/  IMAD.MOV.U32 R26, RZ, RZ, R2 ;  /* 0x000000ffff1a7224 */ /* 0x000fe400078e0002 */
[----:B------:R-:W-:-:S07]  /*27f0*/  IMAD.MOV.U32 R2, RZ, RZ, -0x1 ;  /* 0xffffffffff027424 */ /* 0x000fce00078e00ff */
[----:B------:R-:W-:Y:S05]  /*2800*/  WARPSYNC.COLLECTIVE R2, `(.L_x_4742) ;  /* 0x0000000002087348 */ /* 0x000fea0003c00000 */
[----:B------:R0:W1:Y:S02]  /*2810*/  SHFL.BFLY P0, R2, R5, R4, R3 ;  /* 0x0c00000405027389 */ /* 0x0000640000000003 */
[----:B01----:R-:W-:Y:S01]  /*2820*/  ENDCOLLECTIVE ;  /* 0x000000000000791b */ /* 0x003fe20003800000 */
.L_x_4742:
        /* <DEDUP_REMOVED lines=13> */
.L_x_4743:
[----:B------:R-:W-:Y:S02]  /*2900*/  IMAD.MOV.U32 R5, RZ, RZ, R26 ;  /* 0x000000ffff057224 */ /* 0x000fe400078e001a */
[----:B------:R-:W-:Y:S02]  /*2910*/  IMAD.MOV.U32 R25, RZ, RZ, R2 ;  /* 0x000000ffff197224 */ /* 0x000fe400078e0002 */
[----:B------:R-:W-:-:S03]  /*2920*/  IMAD.MOV.U32 R2, RZ, RZ, -0x1 ;  /* 0xffffffffff027424 */ /* 0x000fc600078e00ff */
[----:B------:R-:W-:-:S13]  /*2930*/  FSETP.GEU.FTZ.AND P2, PT, R24, R25, PT ;  /* 0x000000191800720b */ /* 0x000fda0003f5e000 */
[----:B------:R-:W-:Y:S05]  /*2940*/  WARPSYNC.COLLECTIVE R2, `(.L_x_4744) ;  /* 0x0000000002087348 */ /* 0x000fea0003c00000 */
[----:B------:R0:W1:Y:S02]  /*2950*/  SHFL.BFLY P0, R2, R5, R4, R3 ;  /* 0x0c00000405027389 */ /* 0x0000640000000003 */
[----:B01----:R-:W-:Y:S01]  /*2960*/  ENDCOLLECTIVE ;  /* 0x000000000000791b */ /* 0x003fe20003800000 */
.L_x_4744:
[----:B------:R-:W-:Y:S01]  /*2970*/  @P2 FSETP.NEU.FTZ.AND P1, PT, R24, R25, PT ;  /* 0x000000191800220b */ /* 0x000fe20003f3d000 */
[----:B------:R-:W-:Y:S02]  /*2980*/  IMAD.MOV.U32 R5, RZ, RZ, R29 ;  /* 0x000000ffff057224 */ /* 0x000fe400078e001d */
[----:B------:R-:W-:Y:S02]  /*2990*/  IMAD.MOV.U32 R27, RZ, RZ, R2 ;  /* 0x000000ffff1b7224 */ /* 0x000fe400078e0002 */
[----:B------:R-:W-:-:S08]  /*29a0*/  IMAD.MOV.U32 R2, RZ, RZ, -0x1 ;  /* 0xffffffffff027424 */ /* 0x000fd000078e00ff */
[----:B------:R-:W-:Y:S05]  /*29b0*/  WARPSYNC.COLLECTIVE R2, `(.L_x_4745) ;  /* 0x0000000002087348 */ /* 0x000fea0003c00000 */
[----:B------:R0:W1:Y:S02]  /*29c0*/  SHFL.BFLY P0, R2, R5, R4, R3 ;  /* 0x0c00000405027389 */ /* 0x0000640000000003 */
[----:B01----:R-:W-:Y:S01]  /*29d0*/  ENDCOLLECTIVE ;  /* 0x000000000000791b */ /* 0x003fe20003800000 */
.L_x_4745:
        /* <DEDUP_REMOVED lines=12> */
.L_x_4746:
[----:B------:R-:W-:Y:S02]  /*2aa0*/  IMAD.MOV.U32 R5, RZ, RZ, R27 ;  /* 0x000000ffff057224 */ /* 0x000fe400078e001b */
[----:B------:R-:W-:Y:S02]  /*2ab0*/  IMAD.MOV.U32 R29, RZ, RZ, R2 ;  /* 0x000000ffff1d7224 */ /* 0x000fe400078e0002 */
[----:B------:R-:W-:-:S07]  /*2ac0*/  IMAD.MOV.U32 R2, RZ, RZ, -0x1 ;  /* 0xffffffffff027424 */ /* 0x000fce00078e00ff */
[----:B------:R-:W-:Y:S05]  /*2ad0*/  WARPSYNC.COLLECTIVE R2, `(.L_x_4747) ;  /* 0x0000000002087348 */ /* 0x000fea0003c00000 */
[----:B------:R0:W1:Y:S02]  /*2ae0*/  SHFL.BFLY P0, R2, R5, R4, R3 ;  /* 0x0c00000405027389 */ /* 0x0000640000000003 */
[----:B01----:R-:W-:Y:S01]  /*2af0*/  ENDCOLLECTIVE ;  /* 0x000000000000791b */ /* 0x003fe20003800000 */
.L_x_4747:
[----:B------:R-:W-:Y:S02]  /*2b00*/  IMAD.MOV.U32 R5, RZ, RZ, R24 ;  /* 0x000000ffff057224 */ /* 0x000fe400078e0018 */
[----:B------:R-:W-:Y:S02]  /*2b10*/  IMAD.MOV.U32 R28, RZ, RZ, R2 ;  /* 0x000000ffff1c7224 */ /* 0x000fe400078e0002 */
[----:B------:R-:W-:-:S07]  /*2b20*/  IMAD.MOV.U32 R2, RZ, RZ, -0x1 ;  /* 0xffffffffff027424 */ /* 0x000fce00078e00ff */
[----:B------:R-:W-:Y:S05]  /*2b30*/  WARPSYNC.COLLECTIVE R2, `(.L_x_4748) ;  /* 0x0000000002087348 */ /* 0x000fea0003c00000 */
[----:B------:R0:W1:Y:S02]  /*2b40*/  SHFL.BFLY P0, R2, R5, R4, R3 ;  /* 0x0c00000405027389 */ /* 0x0000640000000003 */
[----:B01----:R-:W-:Y:S01]  /*2b50*/  ENDCOLLECTIVE ;  /* 0x000000000000791b */ /* 0x003fe20003800000 */
.L_x_4748:
[----:B------:R-:W-:Y:S01]  /*2b60*/  IMAD.MOV.U32 R26, RZ, RZ, R2 ;  /* 0x000000ffff1a7224 */ /* 0x000fe200078e0002 */
[----:B------:R-:W-:Y:S06]  /*2b70*/  BRA `(.L_x_4749) ;  /* 0xffffffe400fc7947 */ /* 0x000fec000383ffff */
.L_x_4750:
        /* <DEDUP_REMOVED lines=16> */
.L_x_12216:


//--------------------- .text._ZN4vllm3moe10topkGatingILi16ELi512ELi4ELi16ELi32EjfLNS0_11ScoringFuncE1EEEvPKT5_PKbPfiPT4_PiiiibPKf --------------------------
	.section	.text._ZN4vllm3moe10topkGatingILi16ELi512ELi4ELi16ELi32EjfLNS0_11ScoringFuncE1EEEvPKT5_PKbPfiPT4_PiiiibPKf,"ax",@progbits
	.align	128
        .global         _ZN4vllm3moe10topkGatingILi16ELi512ELi4ELi16ELi32EjfLNS0_11ScoringFuncE1EEEvPKT5_PKbPfiPT4_PiiiibPKf
        .type           _ZN4vllm3moe10topkGatingILi16ELi512ELi4ELi16ELi32EjfLNS0_11ScoringFuncE1EEEvPKT5_PKbPfiPT4_PiiiibPKf,@function
        .size           _ZN4vllm3moe10topkGatingILi16ELi512ELi4ELi16ELi32EjfLNS0_11ScoringFuncE1EEEvPKT5_PKbPfiPT4_PiiiibPKf,(.L_x_12217 - _ZN4vllm3moe10topkGatingILi16ELi512ELi4ELi16ELi32EjfLNS0_11ScoringFuncE1EEEvPKT5_PKbPfiPT4_PiiiibPKf)
        .other          _ZN4vllm3moe10topkGatingILi16ELi512ELi4ELi16ELi32EjfLNS0_11ScoringFuncE1EEEvPKT5_PKbPfiPT4_PiiiibPKf,@"STO_CUDA_ENTRY STV_DEFAULT"
_ZN4vllm3moe10topkGatingILi16ELi512ELi4ELi16ELi32EjfLNS0_11ScoringFuncE1EEEvPKT5_PKbPfiPT4_PiiiibPKf:
.text._ZN4vllm3moe10topkGatingILi16ELi512ELi4ELi16ELi32EjfLNS0_11ScoringFuncE1EEEvPKT5_PKbPfiPT4_PiiiibPKf:
        /* <DEDUP_REMOVED lines=164> */
.L_x_4751:
        /* <DEDUP_REMOVED lines=16> */
.L_x_4752:
        /* <DEDUP_REMOVED lines=16> */
.L_x_4761:
        /* <DEDUP_REMOVED lines=110> */
.L_x_4789:
        /* <DEDUP_REMOVED lines=28> */
.L_x_4757:
[----:B------:R-:W-:Y:S05]  /*14e0*/  BSYNC B1 ;  /* 0x0000000000017941 */ /* 0x000fea0003800000 */
.L_x_4756:
        /* <DEDUP_REMOVED lines=52> */
.L_x_4760:
[----:B------:R-:W-:Y:S05]  /*1830*/  BSYNC B1 ;  /* 0x0000000000017941 */ /* 0x000fea0003800000 */
.L_x_4759:
[----:B------:R-:W-:Y:S05]  /*1840*/  BRA `(.L_x_4761) ;  /* 0xfffffff000fc7947 */ /* 0x000fea000383ffff */
.L_x_4754:
[----:B------:R-:W-:Y:S01]  /*1850*/  IMAD.MOV.U32 R43, RZ, RZ, RZ ;  /* 0x000000ffff2b7224 */ /* 0x000fe200078e00ff */
[----:B------:R-:W-:Y:S01]  /*1860*/  ULDC UR10, c[0x0][0x228] ;  /* 0x00008a00000a7ab9 */ /* 0x000fe20000000800 */
[----:B------:R-:W-:Y:S01]  /*1870*/  ULDC UR11, c[0x0][0x240] ;  /* 0x00009000000b7ab9 */ /* 0x000fe20000000800 */
[----:B------:R-:W-:Y:S01]  /*1880*/  ULDC UR5, c[0x0][0x248] ;  /* 0x0000920000057ab9 */ /* 0x000fe20000000800 */
[----:B------:R-:W-:-:S05]  /*1890*/  ULDC.64 UR8, c[0x0][0x240] ;  /* 0x0000900000087ab9 */ /* 0x000fca0000000a00 */
.L_x_4767:
        /* <DEDUP_REMOVED lines=110> */
.L_x_4806:
        /* <DEDUP_REMOVED lines=27> */
.L_x_4764:
[----:B------:R-:W-:Y:S05]  /*2130*/  BSYNC B1 ;  /* 0x0000000000017941 */ /* 0x000fea0003800000 */
.L_x_4763:
        /* <DEDUP_REMOVED lines=52> */
.L_x_4766:
[----:B------:R-:W-:Y:S05]  /*2480*/  BSYNC B1 ;  /* 0x0000000000017941 */ /* 0x000fea0003800000 */
.L_x_4765:
[----:B------:R-:W-:Y:S05]  /*2490*/  BRA `(.L_x_4767) ;  /* 0xfffffff400007947 */ /* 0x000fea000383ffff */
.L_x_4758:
[----:B------:R-:W-:Y:S05]  /*24a0*/  BSYNC B0 ;  /* 0x0000000000007941 */ /* 0x000fea0003800000 */
.L_x_4753:
        /* <DEDUP_REMOVED lines=20> */
.L_x_4770:
        /* <DEDUP_REMOVED lines=18> */
.L_x_4769:
[----:B------:R-:W-:Y:S05]  /*2710*/  BSYNC B0 ;  /* 0x0000000000007941 */ /* 0x000fea0003800000 */
.L_x_4768:
        /* <DEDUP_REMOVED lines=12> */
.L_x_4772:
        /* <DEDUP_REMOVED lines=11> */
.L_x_4771:
[----:B------:R-:W-:Y:S05]  /*2890*/  EXIT ;  /* 0x000000000000794d */ /* 0x000fea0003800000 */
.L_x_4755:
        /* <DEDUP_REMOVED lines=8> */
.L_x_4774:
[----:B------:R-:W-:Y:S05]  /*2920*/  BSYNC B1 ;  /* 0x0000000000017941 */ /* 0x000fea0003800000 */
.L_x_4773:
        /* <DEDUP_REMOVED lines=9> */
.L_x_4775:
[----:B------:R-:W-:Y:S01]  /*29c0*/  FSETP.GEU.FTZ.AND P2, PT, R50, R43, PT ;  /* 0x0000002b3200720b */ /* 0x000fe20003f5e000 */
[----:B------:R-:W-:Y:S02]  /*29d0*/  IMAD.MOV.U32 R27, RZ, RZ, R45 ;  /* 0x000000ffff1b7224 */ /* 0x000fe400078e002d */
[----:B------:R-:W-:-:S10]  /*29e0*/  IMAD.MOV.U32 R48, RZ, RZ, R28 ;  /* 0x000000ffff307224 */ /* 0x000fd400078e001c */
[----:B------:R-:W-:Y:S05]  /*29f0*/  WARPSYNC.COLLECTIVE R24, `(.L_x_4776) ;  /* 0x0000000018087348 */ /* 0x000fea0003c00000 */
[----:B------:R0:W1:Y:S02]  /*2a00*/  SHFL.BFLY P0, R28, R27, R26, R25 ;  /* 0x0c00001a1b1c7389 */ /* 0x0000640000000019 */
[----:B01----:R-:W-:Y:S01]  /*2a10*/  ENDCOLLECTIVE ;  /* 0x000000000000791b */ /* 0x003fe20003800000 */
.L_x_4776:
        /* <DEDUP_REMOVED lines=11> */
.L_x_4777:
[----:B------:R-:W-:Y:S02]  /*2ad0*/  IMAD.MOV.U32 R27, RZ, RZ, R48 ;  /* 0x000000ffff1b7224 */ /* 0x000fe400078e0030 */
[----:B------:R-:W-:-:S07]  /*2ae0*/  IMAD.MOV.U32 R44, RZ, RZ, R28 ;  /* 0x000000ffff2c7224 */ /* 0x000fce00078e001c */
[----:B------:R-:W-:Y:S05]  /*2af0*/  WARPSYNC.COLLECTIVE R24, `(.L_x_4778) ;  /* 0x0000000018087348 */ /* 0x000fea0003c00000 */
[----:B------:R0:W1:Y:S02]  /*2b00*/  SHFL.BFLY P0, R28, R27, R26, R25 ;  /* 0x0c00001a1b1c7389 */ /* 0x0000640000000019 */
[----:B01----:R-:W-:Y:S01]  /*2b10*/  ENDCOLLECTIVE ;  /* 0x000000000000791b */ /* 0x003fe20003800000 */
.L_x_4778:
[----:B------:R-:W-:Y:S01]  /*2b20*/  FSETP.GEU.FTZ.AND P1, PT, R53, R44, PT ;  /* 0x0000002c3500720b */ /* 0x000fe20003f3e000 */
[----:B------:R-:W-:-:S12]  /*2b30*/  IMAD.MOV.U32 R27, RZ, RZ, R47 ;  /* 0x000000ffff1b7224 */ /* 0x000fd800078e002f */
[----:B------:R-:W-:Y:S01]  /*2b40*/  @P1 FSETP.NEU.FTZ.AND P2, PT, R53, R44, PT ;  /* 0x0000002c3500120b */ /* 0x000fe20003f5d000 */
[----:B------:R-:W-:-:S12]  /*2b50*/  IMAD.MOV.U32 R51, RZ, RZ, R28 ;  /* 0x000000ffff337224 */ /* 0x000fd800078e001c */
[----:B------:R-:W-:Y:S05]  /*2b60*/  WARPSYNC.COLLECTIVE R24, `(.L_x_4779) ;  /* 0x0000000018087348 */ /* 0x000fea0003c00000 */
[----:B------:R0:W1:Y:S02]  /*2b70*/  SHFL.BFLY P0, R28, R27, R26, R25 ;  /* 0x0c00001a1b1c7389 */ /* 0x0000640000000019 */
[----:B01----:R-:W-:Y:S01]  /*2b80*/  ENDCOLLECTIVE ;  /* 0x000000000000791b */ /* 0x003fe20003800000 */
.L_x_4779:
        /* <DEDUP_REMOVED lines=12> */
.L_x_4780:
[----:B------:R-:W-:Y:S02]  /*2c50*/  IMAD.MOV.U32 R27, RZ, RZ, R29 ;  /* 0x000000ffff1b7224 */ /* 0x000fe400078e001d */
[----:B------:R-:W-:-:S07]  /*2c60*/  IMAD.MOV.U32 R43, RZ, RZ, R28 ;  /* 0x000000ffff2b7224 */ /* 0x000fce00078e001c */
[----:B------:R-:W-:Y:S05]  /*2c70*/  WARPSYNC.COLLECTIVE R24, `(.L_x_4781) ;  /* 0x0000000018087348 */ /* 0x000fea0003c00000 */
[----:B------:R0:W1:Y:S02]  /*2c80*/  SHFL.BFLY P0, R28, R27, R26, R25 ;  /* 0x0c00001a1b1c7389 */ /* 0x0000640000000019 */
[----:B01----:R-:W-:Y:S01]  /*2c90*/  ENDCOLLECTIVE ;  /* 0x000000000000791b */ /* 0x003fe20003800000 */
.L_x_4781:
[----:B------:R-:W-:Y:S02]  /*2ca0*/  IMAD.MOV.U32 R27, RZ, RZ, R45 ;  /* 0x000000ffff1b7224 */ /* 0x000fe400078e002d */
[----:B------:R-:W-:-:S07]  /*2cb0*/  IMAD.MOV.U32 R50, RZ, RZ, R28 ;  /* 0x000000ffff327224 */ /* 0x000fce00078e001c */
[----:B------:R-:W-:Y:S05]  /*2cc0*/  WARPSYNC.COLLECTIVE R24, `(.L_x_4782) ;  /* 0x0000000018087348 */ /* 0x000fea0003c00000 */
[----:B------:R0:W1:Y:S02]  /*2cd0*/  SHFL.BFLY P0, R28, R27, R26, R25 ;  /* 0x0c00001a1b1c7389 */ /* 0x0000640000000019 */
[----:B01----:R-:W-:Y:S01]  /*2ce0*/  ENDCOLLECTIVE ;  /* 0x000000000000791b */ /* 0x003fe20003800000 */
.L_x_4782:
        /* <DEDUP_REMOVED lines=12> */
.L_x_4783:
[----:B------:R-:W-:Y:S02]  /*2db0*/  IMAD.MOV.U32 R27, RZ, RZ, R51 ;  /* 0x000000ffff1b7224 */ /* 0x000fe400078e0033 */
[----:B------:R-:W-:-:S07]  /*2dc0*/  IMAD.MOV.U32 R43, RZ, RZ, R28 ;  /* 0x000000ffff2b7224 */ /* 0x000fce00078e001c */
[----:B------:R-:W-:Y:S05]  /*2dd0*/  WARPSYNC.COLLECTIVE R24, `(.L_x_4784) ;  /* 0x0000000018087348 */ /* 0x000fea0003c00000 */
[----:B------:R0:W1:Y:S02]  /*2de0*/  SHFL.BFLY P0, R28, R27, R26, R25 ;  /* 0x0c00001a1b1c7389 */ /* 0x0000640000000019 */
[----:B01----:R-:W-:Y:S01]  /*2df0*/  ENDCOLLECTIVE ;  /* 0x000000000000791b */ /* 0x003fe20003800000 */
.L_x_4784:
[----:B------:R-:W-:Y:S01]  /*2e00*/  FSETP.GEU.FTZ.AND P2, PT, R52, R43, PT ;  /* 0x0000002b3400720b */ /* 0x000fe20003f5e000 */
[----:B------:R-:W-:-:S12]  /*2e10*/  IMAD.MOV.U32 R27, RZ, RZ, R45 ;  /* 0x000000ffff1b7224 */ /* 0x000fd800078e002d */
[----:B------:R-:W-:Y:S01]  /*2e20*/  @P2 FSETP.NEU.FTZ.AND P1, PT, R52, R43, PT ;  /* 0x0000002b3400220b */ /* 0x000fe20003f3d000 */
[----:B------:R-:W-:-:S12]  /*2e30*/  IMAD.MOV.U32 R44, RZ, RZ, R28 ;  /* 0x000000ffff2c7224 */ /* 0x000fd800078e001c */
[----:B------:R-:W-:Y:S05]  /*2e40*/  WARPSYNC.COLLECTIVE R24, `(.L_x_4785) ;  /* 0x0000000018087348 */ /* 0x000fea0003c00000 */
[----:B------:R0:W1:Y:S02]  /*2e50*/  SHFL.BFLY P0, R28, R27, R26, R25 ;  /* 0x0c00001a1b1c7389 */ /* 0x0000640000000019 */
[----:B01----:R-:W-:Y:S01]  /*2e60*/  ENDCOLLECTIVE ;  /* 0x000000000000791b */ /* 0x003fe20003800000 */
.L_x_4785:
        /* <DEDUP_REMOVED lines=11> */
.L_x_4786:
[----:B------:R-:W-:Y:S02]  /*2f20*/  IMAD.MOV.U32 R27, RZ, RZ, R50 ;  /* 0x000000ffff1b7224 */ /* 0x000fe400078e0032 */
[----:B------:R-:W-:-:S07]  /*2f30*/  IMAD.MOV.U32 R29, RZ, RZ, R28 ;  /* 0x000000ffff1d7224 */ /* 0x000fce00078e001c */
[----:B------:R-:W-:Y:S05]  /*2f40*/  WARPSYNC.COLLECTIVE R24, `(.L_x_4787) ;  /* 0x0000000018087348 */ /* 0x000fea0003c00000 */
[----:B------:R0:W1:Y:S02]  /*2f50*/  SHFL.BFLY P0, R28, R27, R26, R25 ;  /* 0x0c00001a1b1c7389 */ /* 0x0000640000000019 */
[----:B01----:R-:W-:Y:S01]  /*2f60*/  ENDCOLLECTIVE ;  /* 0x000000000000791b */ /* 0x003fe20003800000 */
.L_x_4787:
[----:B------:R-:W-:Y:S02]  /*2f70*/  IMAD.MOV.U32 R27, RZ, RZ, R43 ;  /* 0x000000ffff1b7224 */ /* 0x000fe400078e002b */
[----:B------:R-:W-:-:S07]  /*2f80*/  IMAD.MOV.U32 R47, RZ, RZ, R28 ;  /* 0x000000ffff2f7224 */ /* 0x000fce00078e001c */
[----:B------:R-:W-:Y:S05]  /*2f90*/  WARPSYNC.COLLECTIVE R24, `(.L_x_4788) ;  /* 0x0000000018087348 */ /* 0x000fea0003c00000 */
[----:B------:R0:W1:Y:S02]  /*2fa0*/  SHFL.BFLY P0, R28, R27, R26, R25 ;  /* 0x0c00001a1b1c7389 */ /* 0x0000640000000019 */
[----:B01----:R-:W-:Y:S01]  /*2fb0*/  ENDCOLLECTIVE ;  /* 0x000000000000791b */ /* 0x003fe20003800000 */
.L_x_4788:
[----:B------:R-:W-:Y:S05]  /*2fc0*/  BRA `(.L_x_4789) ;  /* 0xffffffe000d47947 */ /* 0x000fea000383ffff */
.L_x_4762:
        /* <DEDUP_REMOVED lines=8> */
.L_x_4791:
[----:B------:R-:W-:Y:S05]  /*3050*/  BSYNC B1 ;  /* 0x0000000000017941 */ /* 0x000fea0003800000 */
.L_x_4790:
        /* <DEDUP_REMOVED lines=9> */
.L_x_4792:
[----:B------:R-:W-:Y:S01]  /*30f0*/  FSETP.GEU.FTZ.AND P2, PT, R50, R29, PT ;  /* 0x0000001d3200720b */ /* 0x000fe20003f5e000 */
[----:B------:R-:W-:Y:S02]  /*3100*/  IMAD.MOV.U32 R27, RZ, RZ, R51 ;  /* 0x000000ffff1b7224 */ /* 0x000fe400078e0033 */
[----:B------:R-:W-:-:S10]  /*3110*/  IMAD.MOV.U32 R47, RZ, RZ, R28 ;  /* 0x000000ffff2f7224 */ /* 0x000fd400078e001c */
[----:B------:R-:W-:Y:S05]  /*3120*/  WARPSYNC.COLLECTIVE R24, `(.L_x_4793) ;  /* 0x0000000018087348 */ /* 0x000fea0003c00000 */
[----:B------:R0:W1:Y:S02]  /*3130*/  SHFL.BFLY P0, R28, R27, R26, R25 ;  /* 0x0c00001a1b1c7389 */ /* 0x0000640000000019 */
[----:B01----:R-:W-:Y:S01]  /*3140*/  ENDCOLLECTIVE ;  /* 0x000000000000791b */ /* 0x003fe20003800000 */
.L_x_4793:
        /* <DEDUP_REMOVED lines=11> */
.L_x_4794:
[----:B------:R-:W-:Y:S02]  /*3200*/  IMAD.MOV.U32 R27, RZ, RZ, R47 ;  /* 0x000000ffff1b7224 */ /* 0x000fe400078e002f */
[----:B------:R-:W-:-:S07]  /*3210*/  IMAD.MOV.U32 R44, RZ, RZ, R28 ;  /* 0x000000ffff2c7224 */ /* 0x000fce00078e001c */
[----:B------:R-:W-:Y:S05]  /*3220*/  WARPSYNC.COLLECTIVE R24, `(.L_x_4795) ;  /* 0x0000000018087348 */ /* 0x000fea0003c00000 */
[----:B------:R0:W1:Y:S02]  /*3230*/  SHFL.BFLY P0, R28, R27, R26, R25 ;  /* 0x0c00001a1b1c7389 */ /* 0x0000640000000019 */
[----:B01----:R-:W-:Y:S01]  /*3240*/  ENDCOLLECTIVE ;  /* 0x000000000000791b */ /* 0x003fe20003800000 */
.L_x_4795:
[----:B------:R-:W-:Y:S01]  /*3250*/  FSETP.GEU.FTZ.AND P1, PT, R45, R44, PT ;  /* 0x0000002c2d00720b */ /* 0x000fe20003f3e000 */
[----:B------:R-:W-:-:S12]  /*3260*/  IMAD.MOV.U32 R27, RZ, RZ, R49 ;  /* 0x000000ffff1b7224 */ /* 0x000fd800078e0031 */
[----:B------:R-:W-:Y:S01]  /*3270*/  @P1 FSETP.NEU.FTZ.AND P2, PT, R45, R44, PT ;  /* 0x0000002c2d00120b */ /* 0x000fe20003f5d000 */
[----:B------:R-:W-:-:S12]  /*3280*/  IMAD.MOV.U32 R50, RZ, RZ, R28 ;  /* 0x000000ffff327224 */ /* 0x000fd800078e001c */
[----:B------:R-:W-:Y:S05]  /*3290*/  WARPSYNC.COLLECTIVE R24, `(.L_x_4796) ;  /* 0x0000000018087348 */ /* 0x000fea0003c00000 */
[----:B------:R0:W1:Y:S02]  /*32a0*/  SHFL.BFLY P0, R28, R27, R26, R25 ;  /* 0x0c00001a1b1c7389 */ /* 0x0000640000000019 */
[----:B01----:R-:W-:Y:S01]  /*32b0*/  ENDCOLLECTIVE ;  /* 0x000000000000791b */ /* 0x003fe20003800000 */
.L_x_4796:
        /* <DEDUP_REMOVED lines=12> */
.L_x_4797:
[----:B------:R-:W-:Y:S02]  /*3380*/  IMAD.MOV.U32 R27, RZ, RZ, R48 ;  /* 0x000000ffff1b7224 */ /* 0x000fe400078e0030 */
[----:B------:R-:W-:-:S07]  /*3390*/  IMAD.MOV.U32 R29, RZ, RZ, R28 ;  /* 0x000000ffff1d7224 */ /* 0x000fce00078e001c */
[----:B------:R-:W-:Y:S05]  /*33a0*/  WARPSYNC.COLLECTIVE R24, `(.L_x_4798) ;  /* 0x0000000018087348 */ /* 0x000fea0003c00000 */
[----:B------:R0:W1:Y:S02]  /*33b0*/  SHFL.BFLY P0, R28, R27, R26, R25 ;  /* 0x0c00001a1b1c7389 */ /* 0x0000640000000019 */
[----:B01----:R-:W-:Y:S01]  /*33c0*/  ENDCOLLECTIVE ;  /* 0x000000000000791b */ /* 0x003fe20003800000 */
.L_x_4798:
[----:B------:R-:W-:Y:S02]  /*33d0*/  IMAD.MOV.U32 R27, RZ, RZ, R45 ;  /* 0x000000ffff1b7224 */ /* 0x000fe400078e002d */
[----:B------:R-:W-:-:S07]  /*33e0*/  IMAD.MOV.U32 R49, RZ, RZ, R28 ;  /* 0x000000ffff317224 */ /* 0x000fce00078e001c */
[----:B------:R-:W-:Y:S05]  /*33f0*/  WARPSYNC.COLLECTIVE R24, `(.L_x_4799) ;  /* 0x0000000018087348 */ /* 0x000fea0003c00000 */
[----:B------:R0:W1:Y:S02]  /*3400*/  SHFL.BFLY P0, R28, R27, R26, R25 ;  /* 0x0c00001a1b1c7389 */ /* 0x0000640000000019 */
[----:B01----:R-:W-:Y:S01]  /*3410*/  ENDCOLLECTIVE ;  /* 0x000000000000791b */ /* 0x003fe20003800000 */
.L_x_4799:
        /* <DEDUP_REMOVED lines=12> */
.L_x_4800:
[----:B------:R-:W-:Y:S02]  /*34e0*/  IMAD.MOV.U32 R27, RZ, RZ, R49 ;  /* 0x000000ffff1b7224 */ /* 0x000fe400078e0031 */
[----:B------:R-:W-:-:S07]  /*34f0*/  IMAD.MOV.U32 R29, RZ, RZ, R28 ;  /* 0x000000ffff1d7224 */ /* 0x000fce00078e001c */
[----:B------:R-:W-:Y:S05]  /*3500*/  WARPSYNC.COLLECTIVE R24, `(.L_x_4801) ;  /* 0x0000000018087348 */ /* 0x000fea0003c00000 */
[----:B------:R0:W1:Y:S02]  /*3510*/  SHFL.BFLY P0, R28, R27, R26, R25 ;  /* 0x0c00001a1b1c7389 */ /* 0x0000640000000019 */
[----:B01----:R-:W-:Y:S01]  /*3520*/  ENDCOLLECTIVE ;  /* 0x000000000000791b */ /* 0x003fe20003800000 */
.L_x_4801:
[----:B------:R-:W-:Y:S01]  /*3530*/  FSETP.GEU.FTZ.AND P2, PT, R50, R29, PT ;  /* 0x0000001d3200720b */ /* 0x000fe20003f5e000 */
[----:B------:R-:W-:-:S12]  /*3540*/  IMAD.MOV.U32 R27, RZ, RZ, R45 ;  /* 0x000000ffff1b7224 */ /* 0x000fd800078e002d */
[----:B------:R-:W-:Y:S01]  /*3550*/  @P2 FSETP.NEU.FTZ.AND P1, PT, R50, R29, PT ;  /* 0x0000001d3200220b */ /* 0x000fe20003f3d000 */
[----:B------:R-:W-:-:S12]  /*3560*/  IMAD.MOV.U32 R44, RZ, RZ, R28 ;  /* 0x000000ffff2c7224 */ /* 0x000fd800078e001c */
[----:B------:R-:W-:Y:S05]  /*3570*/  WARPSYNC.COLLECTIVE R24, `(.L_x_4802) ;  /* 0x0000000018087348 */ /* 0x000fea0003c00000 */
[----:B------:R0:W1:Y:S02]  /*3580*/  SHFL.BFLY P0, R28, R27, R26, R25 ;  /* 0x0c00001a1b1c7389 */ /* 0x0000640000000019 */
[----:B01----:R-:W-:Y:S01]  /*3590*/  ENDCOLLECTIVE ;  /* 0x000000000000791b */ /* 0x003fe20003800000 */
.L_x_4802:
        /* <DEDUP_REMOVED lines=11> */
.L_x_4803:
[----:B------:R-:W-:Y:S02]  /*3650*/  IMAD.MOV.U32 R27, RZ, RZ, R50 ;  /* 0x000000ffff1b7224 */ /* 0x000fe400078e0032 */
[----:B------:R-:W-:-:S07]  /*3660*/  IMAD.MOV.U32 R29, RZ, RZ, R28 ;  /* 0x000000ffff1d7224 */ /* 0x000fce00078e001c */
[----:B------:R-:W-:Y:S05]  /*3670*/  WARPSYNC.COLLECTIVE R24, `(.L_x_4804) ;  /* 0x0000000018087348 */ /* 0x000fea0003c00000 */
[----:B------:R0:W1:Y:S02]  /*3680*/  SHFL.BFLY P0, R28, R27, R26, R25 ;  /* 0x0c00001a1b1c7389 */ /* 0x0000640000000019 */
[----:B01----:R-:W-:Y:S01]  /*3690*/  ENDCOLLECTIVE ;  /* 0x000000000000791b */ /* 0x003fe20003800000 */
.L_x_4804:
[----:B------:R-:W-:Y:S02]  /*36a0*/  IMAD.MOV.U32 R27, RZ, RZ, R51 ;  /* 0x000000ffff1b7224 */ /* 0x000fe400078e0033 */
[----:B------:R-:W-:-:S07]  /*36b0*/  IMAD.MOV.U32 R47, RZ, RZ, R28 ;  /* 0x000000ffff2f7224 */ /* 0x000fce00078e001c */
[----:B------:R-:W-:Y:S05]  /*36c0*/  WARPSYNC.COLLECTIVE R24, `(.L_x_4805) ;  /* 0x0000000018087348 */ /* 0x000fea0003c00000 */
[----:B------:R0:W1:Y:S02]  /*36d0*/  SHFL.BFLY P0, R28, R27, R26, R25 ;  /* 0x0c00001a1b1c7389 */ /* 0x0000640000000019 */
[----:B01----:R-:W-:Y:S01]  /*36e0*/  ENDCOLLECTIVE ;  /* 0x000000000000791b */ /* 0x003fe20003800000 */
.L_x_4805:
[----:B------:R-:W-:Y:S05]  /*36f0*/  BRA `(.L_x_4806) ;  /* 0xffffffe800207947 */ /* 0x000fea000383ffff */
.L_x_4807:
        /* <DEDUP_REMOVED lines=16> */
.L_x_12217:


//--------------------- .text._ZN4vllm3moe10topkGatingILi8ELi256ELi4ELi16ELi32EjfLNS0_11ScoringFuncE1EEEvPKT5_PKbPfiPT4_PiiiibPKf --------------------------
	.section	.text._ZN4vllm3moe10topkGatingILi8ELi256ELi4ELi16ELi32EjfLNS0_11ScoringFuncE1EEEvPKT5_PKbPfiPT4_PiiiibPKf,"ax",@progbits
	.align	128
        .global         _ZN4vllm3moe10topkGatingILi8ELi256ELi4ELi16ELi32EjfLNS0_11ScoringFuncE1EEEvPKT5_PKbPfiPT4_PiiiibPKf
        .type           _ZN4vllm3moe10topkGatingILi8ELi256ELi4ELi16ELi32EjfLNS0_11ScoringFuncE1EEEvPKT5_PKbPfiPT4_PiiiibPKf,@function
        .size           _ZN4vllm3moe10topkGatingILi8ELi256ELi4ELi16ELi32EjfLNS0_11ScoringFuncE1EEEvPKT5_PKbPfiPT4_PiiiibPKf,(.L_x_12218 - _ZN4vllm3moe10topkGatingILi8ELi256ELi4ELi16ELi32EjfLNS0_11ScoringFuncE1EEEvPKT5_PKbPfiPT4_PiiiibPKf)
        .other          _ZN4vllm3moe10topkGatingILi8ELi256ELi4ELi16ELi32EjfLNS0_11ScoringFuncE1EEEvPKT5_PKbPfiPT4_PiiiibPKf,@"STO_CUDA_ENTRY STV_DEFAULT"
_ZN4vllm3moe10topkGatingILi8ELi256ELi4ELi16ELi32EjfLNS0_11ScoringFuncE1EEEvPKT5_PKbPfiPT4_PiiiibPKf:
.text._ZN4vllm3moe10topkGatingILi8ELi256ELi4ELi16ELi32EjfLNS0_11ScoringFuncE1EEEvPKT5_PKbPfiPT4_PiiiibPKf:
        /* <DEDUP_REMOVED lines=68> */
[----:B------:R-:W-:Y:S02]  /*0440*/  @P1 PRMT R4, R5, 0x7610, R4 ;  /* 0x0000761005041816 */ /* 0x000fe40000000004 */
        /* <DEDUP_REMOVED lines=23> */
[----:B----4-:R-:W-:Y:S01]  /*05c0*/  FSETP.GEU.FTZ.AND P3, PT, |R21|, +INF , PT ;  /* 0x7f8000001500780b */ /* 0x010fe20003f7e200 */
        /* <DEDUP_REMOVED lines=27> */
.L_x_4816:
        /* <DEDUP_REMOVED lines=78> */
.L_x_4844:
        /* <DEDUP_REMOVED lines=28> */
.L_x_4812:
[----:B------:R-:W-:Y:S05]  /*0e20*/  BSYNC B1 ;  /* 0x0000000000017941 */ /* 0x000fea0003800000 */
.L_x_4811:
        /* <DEDUP_REMOVED lines=36> */
.L_x_4815:
[----:B------:R-:W-:Y:S05]  /*1070*/  BSYNC B1 ;  /* 0x0000000000017941 */ /* 0x000fea0003800000 */
.L_x_4814:
[----:B------:R-:W-:Y:S05]  /*1080*/  BRA `(.L_x_4816) ;  /* 0xfffffff400bc7947 */ /* 0x000fea000383ffff */
.L_x_4809:
[----:B------:R-:W-:Y:S01]  /*1090*/  IMAD.MOV.U32 R5, RZ, RZ, RZ ;  /* 0x000000ffff057224 */ /* 0x000fe200078e00ff */
[----:B------:R-:W-:Y:S01]  /*10a0*/  ULDC UR10, c[0x0][0x228] ;  /* 0x00008a00000a7ab9 */ /* 0x000fe20000000800 */
[----:B------:R-:W-:Y:S01]  /*10b0*/  ULDC UR11, c[0x0][0x240] ;  /* 0x00009000000b7ab9 */ /* 0x000fe20000000800 */
[----:B------:R-:W-:Y:S01]  /*10c0*/  ULDC UR5, c[0x0][0x248] ;  /* 0x0000920000057ab9 */ /* 0x000fe20000000800 */
[----:B------:R-:W-:-:S05]  /*10d0*/  ULDC.64 UR8, c[0x0][0x240] ;  /* 0x0000900000087ab9 */ /* 0x000fca0000000a00 */
.L_x_4822:
        /* <DEDUP_REMOVED lines=78> */
.L_x_4861:
        /* <DEDUP_REMOVED lines=27> */
.L_x_4819:
[----:B------:R-:W-:Y:S05]  /*1770*/  BSYNC B1 ;  /* 0x0000000000017941 */ /* 0x000fea0003800000 */
.L_x_4818:
        /* <DEDUP_REMOVED lines=36> */
.L_x_4821:
[----:B------:R-:W-:Y:S05]  /*19c0*/  BSYNC B1 ;  /* 0x0000000000017941 */ /* 0x000fea0003800000 */
.L_x_4820:
[----:B------:R-:W-:Y:S05]  /*19d0*/  BRA `(.L_x_4822) ;  /* 0xfffffff400c07947 */ /* 0x000fea000383ffff */
.L_x_4813:
[----:B------:R-:W-:Y:S05]  /*19e0*/  BSYNC B0 ;  /* 0x0000000000007941 */ /* 0x000fea0003800000 */
.L_x_4808:
        /* <DEDUP_REMOVED lines=20> */
.L_x_4825:
        /* <DEDUP_REMOVED lines=18> */
.L_x_4824:
[----:B------:R-:W-:Y:S05]  /*1c50*/  BSYNC B0 ;  /* 0x0000000000007941 */ /* 0x000fea0003800000 */
.L_x_4823:
        /* <DEDUP_REMOVED lines=12> */
.L_x_4827:
        /* <DEDUP_REMOVED lines=11> */
.L_x_4826:
[----:B------:R-:W-:Y:S05]  /*1dd0*/  EXIT ;  /* 0x000000000000794d */ /* 0x000fea0003800000 */
.L_x_4810:
        /* <DEDUP_REMOVED lines=8> */
.L_x_4829:
[----:B------:R-:W-:Y:S05]  /*1e60*/  BSYNC B1 ;  /* 0x0000000000017941 */ /* 0x000fea0003800000 */
.L_x_4828:
        /* <DEDUP_REMOVED lines=9> */
.L_x_4830:
[----:B------:R-:W-:Y:S01]  /*1f00*/  FSETP.GEU.FTZ.AND P2, PT, R34, R21, PT ;  /* 0x000000152200720b */ /* 0x000fe20003f5e000 */
[----:B------:R-:W-:Y:S02]  /*1f10*/  IMAD.MOV.U32 R19, RZ, RZ, R29 ;  /* 0x000000ffff137224 */ /* 0x000fe400078e001d */
[----:B------:R-:W-:-:S10]  /*1f20*/  IMAD.MOV.U32 R32, RZ, RZ, R20 ;  /* 0x000000ffff207224 */ /* 0x000fd400078e0014 */
[----:B------:R-:W-:Y:S05]  /*1f30*/  WARPSYNC.COLLECTIVE R16, `(.L_x_4831) ;  /* 0x0000000010087348 */ /* 0x000fea0003c00000 */
[----:B------:R0:W1:Y:S02]  /*1f40*/  SHFL.BFLY P0, R20, R19, R18, R17 ;  /* 0x0c00001213147389 */ /* 0x0000640000000011 */
[----:B01----:R-:W-:Y:S01]  /*1f50*/  ENDCOLLECTIVE ;  /* 0x000000000000791b */ /* 0x003fe20003800000 */
.L_x_4831:
        /* <DEDUP_REMOVED lines=11> */
.L_x_4832:
[----:B------:R-:W-:Y:S02]  /*2010*/  IMAD.MOV.U32 R19, RZ, RZ, R32 ;  /* 0x000000ffff137224 */ /* 0x000fe400078e0020 */
[----:B------:R-:W-:-:S07]  /*2020*/  IMAD.MOV.U32 R28, RZ, RZ, R20 ;  /* 0x000000ffff1c7224 */ /* 0x000fce00078e0014 */
[----:B------:R-:W-:Y:S05]  /*2030*/  WARPSYNC.COLLECTIVE R16, `(.L_x_4833) ;  /* 0x0000000010087348 */ /* 0x000fea0003c00000 */
[----:B------:R0:W1:Y:S02]  /*2040*/  SHFL.BFLY P0, R20, R19, R18, R17 ;  /* 0x0c00001213147389 */ /* 0x0000640000000011 */
[----:B01----:R-:W-:Y:S01]  /*2050*/  ENDCOLLECTIVE ;  /* 0x000000000000791b */ /* 0x003fe20003800000 */
.L_x_4833:
[----:B------:R-:W-:Y:S01]  /*2060*/  FSETP.GEU.FTZ.AND P1, PT, R37, R28, PT ;  /* 0x0000001c2500720b */ /* 0x000fe20003f3e000 */
[----:B------:R-:W-:-:S12]  /*2070*/  IMAD.MOV.U32 R19, RZ, RZ, R31 ;  /* 0x000000ffff137224 */ /* 0x000fd800078e001f */
[----:B------:R-:W-:Y:S01]  /*2080*/  @P1 FSETP.NEU.FTZ.AND P2, PT, R37, R28, PT ;  /* 0x0000001c2500120b */ /* 0x000fe20003f5d000 */
[----:B------:R-:W-:-:S12]  /*2090*/  IMAD.MOV.U32 R35, RZ, RZ, R20 ;  /* 0x000000ffff237224 */ /* 0x000fd800078e0014 */
[----:B------:R-:W-:Y:S05]  /*20a0*/  WARPSYNC.COLLECTIVE R16, `(.L_x_4834) ;  /* 0x0000000010087348 */ /* 0x000fea0003c00000 */
[----:B------:R0:W1:Y:S02]  /*20b0*/  SHFL.BFLY P0, R20, R19, R18, R17 ;  /* 0x0c00001213147389 */ /* 0x0000640000000011 */
[----:B01----:R-:W-:Y:S01]  /*20c0*/  ENDCOLLECTIVE ;  /* 0x000000000000791b */ /* 0x003fe20003800000 */
.L_x_4834:
        /* <DEDUP_REMOVED lines=12> */
.L_x_4835:
[----:B------:R-:W-:Y:S02]  /*2190*/  IMAD.MOV.U32 R19, RZ, RZ, R5 ;  /* 0x000000ffff137224 */ /* 0x000fe400078e0005 */
[----:B------:R-:W-:-:S07]  /*21a0*/  IMAD.MOV.U32 R21, RZ, RZ, R20 ;  /* 0x000000ffff157224 */ /* 0x000fce00078e0014 */
[----:B------:R-:W-:Y:S05]  /*21b0*/  WARPSYNC.COLLECTIVE R16, `(.L_x_4836) ;  /* 0x0000000010087348 */ /* 0x000fea0003c00000 */
[----:B------:R0:W1:Y:S02]  /*21c0*/  SHFL.BFLY P0, R20, R19, R18, R17 ;  /* 0x0c00001213147389 */ /* 0x0000640000000011 */
[----:B01----:R-:W-:Y:S01]  /*21d0*/  ENDCOLLECTIVE ;  /* 0x000000000000791b */ /* 0x003fe20003800000 */
.L_x_4836:
[----:B------:R-:W-:Y:S02]  /*21e0*/  IMAD.MOV.U32 R19, RZ, RZ, R29 ;  /* 0x000000ffff137224 */ /* 0x000fe400078e001d */
[----:B------:R-:W-:-:S07]  /*21f0*/  IMAD.MOV.U32 R34, RZ, RZ, R20 ;  /* 0x000000ffff227224 */ /* 0x000fce00078e0014 */
[----:B------:R-:W-:Y:S05]  /*2200*/  WARPSYNC.COLLECTIVE R16, `(.L_x_4837) ;  /* 0x0000000010087348 */ /* 0x000fea0003c00000 */
[----:B------:R0:W1:Y:S02]  /*2210*/  SHFL.BFLY P0, R20, R19, R18, R17 ;  /* 0x0c00001213147389 */ /* 0x0000640000000011 */
[----:B01----:R-:W-:Y:S01]  /*2220*/  ENDCOLLECTIVE ;  /* 0x000000000000791b */ /* 0x003fe20003800000 */
.L_x_4837:
        /* <DEDUP_REMOVED lines=12> */
.L_x_4838:
[----:B------:R-:W-:Y:S02]  /*22f0*/  IMAD.MOV.U32 R19, RZ, RZ, R35 ;  /* 0x000000ffff137224 */ /* 0x000fe400078e0023 */
[----:B------:R-:W-:-:S07]  /*2300*/  IMAD.MOV.U32 R21, RZ, RZ, R20 ;  /* 0x000000ffff157224 */ /* 0x000fce00078e0014 */
[----:B------:R-:W-:Y:S05]  /*2310*/  WARPSYNC.COLLECTIVE R16, `(.L_x_4839) ;  /* 0x0000000010087348 */ /* 0x000fea0003c00000 */
[----:B------:R0:W1:Y:S02]  /*2320*/  SHFL.BFLY P0, R20, R19, R18, R17 ;  /* 0x0c00001213147389 */ /* 0x0000640000000011 */
[----:B01----:R-:W-:Y:S01]  /*2330*/  ENDCOLLECTIVE ;  /* 0x000000000000791b */ /* 0x003fe20003800000 */
.L_x_4839:
[----:B------:R-:W-:Y:S01]  /*2340*/  FSETP.GEU.FTZ.AND P2, PT, R36, R21, PT ;  /* 0x000000152400720b */ /* 0x000fe20003f5e000 */
[----:B------:R-:W-:-:S12]  /*2350*/  IMAD.MOV.U32 R19, RZ, RZ, R29 ;  /* 0x000000ffff137224 */ /* 0x000fd800078e001d */
[----:B------:R-:W-:Y:S01]  /*2360*/  @P2 FSETP.NEU.FTZ.AND P1, PT, R36, R21, PT ;  /* 0x000000152400220b */ /* 0x000fe20003f3d000 */
[----:B------:R-:W-:-:S12]  /*2370*/  IMAD.MOV.U32 R28, RZ, RZ, R20 ;  /* 0x000000ffff1c7224 */ /* 0x000fd800078e0014 */
[----:B------:R-:W-:Y:S05]  /*2380*/  WARPSYNC.COLLECTIVE R16, `(.L_x_4840) ;  /* 0x0000000010087348 */ /* 0x000fea0003c00000 */
[----:B------:R0:W1:Y:S02]  /*2390*/  SHFL.BFLY P0, R20, R19, R18, R17 ;  /* 0x0c00001213147389 */ /* 0x0000640000000011 */
[----:B01----:R-:W-:Y:S01]  /*23a0*/  ENDCOLLECTIVE ;  /* 0x000000000000791b */ /* 0x003fe20003800000 */
.L_x_4840:
        /* <DEDUP_REMOVED lines=11> */
.L_x_4841:
[----:B------:R-:W-:Y:S02]  /*2460*/  IMAD.MOV.U32 R19, RZ, RZ, R34 ;  /* 0x000000ffff137224 */ /* 0x000fe400078e0022 */
[----:B------:R-:W-:-:S07]  /*2470*/  IMAD.MOV.U32 R5, RZ, RZ, R20 ;  /* 0x000000ffff057224 */ /* 0x000fce00078e0014 */
[----:B------:R-:W-:Y:S05]  /*2480*/  WARPSYNC.COLLECTIVE R16, `(.L_x_4842) ;  /* 0x0000000010087348 */ /* 0x000fea0003c00000 */
[----:B------:R0:W1:Y:S02]  /*2490*/  SHFL.BFLY P0, R20, R19, R18, R17 ;  /* 0x0c00001213147389 */ /* 0x0000640000000011 */
[----:B01----:R-:W-:Y:S01]  /*24a0*/  ENDCOLLECTIVE ;  /* 0x000000000000791b */ /* 0x003fe20003800000 */
.L_x_4842:
[----:B------:R-:W-:Y:S02]  /*24b0*/  IMAD.MOV.U32 R19, RZ, RZ, R21 ;  /* 0x000000ffff137224 */ /* 0x000fe400078e0015 */
[----:B------:R-:W-:-:S07]  /*24c0*/  IMAD.MOV.U32 R31, RZ, RZ, R20 ;  /* 0x000000ffff1f7224 */ /* 0x000fce00078e0014 */
[----:B------:R-:W-:Y:S05]  /*24d0*/  WARPSYNC.COLLECTIVE R16, `(.L_x_4843) ;  /* 0x0000000010087348 */ /* 0x000fea0003c00000 */
[----:B------:R0:W1:Y:S02]  /*24e0*/  SHFL.BFLY P0, R20, R19, R18, R17 ;  /* 0x0c00001213147389 */ /* 0x0000640000000011 */
[----:B01----:R-:W-:Y:S01]  /*24f0*/  ENDCOLLECTIVE ;  /* 0x000000000000791b */ /* 0x003fe20003800000 */
.L_x_4843:
[----:B------:R-:W-:Y:S05]  /*2500*/  BRA `(.L_x_4844) ;  /* 0xffffffe400d47947 */ /* 0x000fea000383ffff */
.L_x_4817:
        /* <DEDUP_REMOVED lines=8> */
.L_x_4846:
[----:B------:R-:W-:Y:S05]  /*2590*/  BSYNC B1 ;  /* 0x0000000000017941 */ /* 0x000fea0003800000 */
.L_x_4845:
        /* <DEDUP_REMOVED lines=9> */
.L_x_4847:
[----:B------:R-:W-:Y:S01]  /*2630*/  FSETP.GEU.FTZ.AND P2, PT, R34, R21, PT ;  /* 0x000000152200720b */ /* 0x000fe20003f5e000 */
[----:B------:R-:W-:Y:S02]  /*2640*/  IMAD.MOV.U32 R19, RZ, RZ, R35 ;  /* 0x000000ffff137224 */ /* 0x000fe400078e0023 */
[----:B------:R-:W-:-:S10]  /*2650*/  IMAD.MOV.U32 R31, RZ, RZ, R20 ;  /* 0x000000ffff1f7224 */ /* 0x000fd400078e0014 */
[----:B------:R-:W-:Y:S05]  /*2660*/  WARPSYNC.COLLECTIVE R16, `(.L_x_4848) ;  /* 0x0000000010087348 */ /* 0x000fea0003c00000 */
[----:B------:R0:W1:Y:S02]  /*2670*/  SHFL.BFLY P0, R20, R19, R18, R17 ;  /* 0x0c00001213147389 */ /* 0x0000640000000011 */
[----:B01----:R-:W-:Y:S01]  /*2680*/  ENDCOLLECTIVE ;  /* 0x000000000000791b */ /* 0x003fe20003800000 */
.L_x_4848:
        /* <DEDUP_REMOVED lines=11> */
.L_x_4849:
[----:B------:R-:W-:Y:S02]  /*2740*/  IMAD.MOV.U32 R19, RZ, RZ, R31 ;  /* 0x000000ffff137224 */ /* 0x000fe400078e001f */
[----:B------:R-:W-:-:S07]  /*2750*/  IMAD.MOV.U32 R28, RZ, RZ, R20 ;  /* 0x000000ffff1c7224 */ /* 0x000fce00078e0014 */
[----:B------:R-:W-:Y:S05]  /*2760*/  WARPSYNC.COLLECTIVE R16, `(.L_x_4850) ;  /* 0x0000000010087348 */ /* 0x000fea0003c00000 */
[----:B------:R0:W1:Y:S02]  /*2770*/  SHFL.BFLY P0, R20, R19, R18, R17 ;  /* 0x0c00001213147389 */ /* 0x0000640000000011 */
[----:B01----:R-:W-:Y:S01]  /*2780*/  ENDCOLLECTIVE ;  /* 0x000000000000791b */ /* 0x003fe20003800000 */
.L_x_4850:
[----:B------:R-:W-:Y:S01]  /*2790*/  FSETP.GEU.FTZ.AND P1, PT, R29, R28, PT ;  /* 0x0000001c1d00720b */ /* 0x000fe20003f3e000 */
[----:B------:R-:W-:-:S12]  /*27a0*/  IMAD.MOV.U32 R19, RZ, RZ, R33 ;  /* 0x000000ffff137224 */ /* 0x000fd800078e0021 */
[----:B------:R-:W-:Y:S01]  /*27b0*/  @P1 FSETP.NEU.FTZ.AND P2, PT, R29, R28, PT ;  /* 0x0000001c1d00120b */ /* 0x000fe20003f5d000 */
[----:B------:R-:W-:-:S12]  /*27c0*/  IMAD.MOV.U32 R34, RZ, RZ, R20 ;  /* 0x000000ffff227224 */ /* 0x000fd800078e0014 */
[----:B------:R-:W-:Y:S05]  /*27d0*/  WARPSYNC.COLLECTIVE R16, `(.L_x_4851) ;  /* 0x0000000010087348 */ /* 0x000fea0003c00000 */
[----:B------:R0:W1:Y:S02]  /*27e0*/  SHFL.BFLY P0, R20, R19, R18, R17 ;  /* 0x0c00001213147389 */ /* 0x0000640000000011 */
[----:B01----:R-:W-:Y:S01]  /*27f0*/  ENDCOLLECTIVE ;  /* 0x000000000000791b */ /* 0x003fe20003800000 */
.L_x_4851:
        /* <DEDUP_REMOVED lines=12> */
.L_x_4852:
[----:B------:R-:W-:Y:S02]  /*28c0*/  IMAD.MOV.U32 R19, RZ, RZ, R32 ;  /* 0x000000ffff137224 */ /* 0x000fe400078e0020 */
[----:B------:R-:W-:-:S07]  /*28d0*/  IMAD.MOV.U32 R21, RZ, RZ, R20 ;  /* 0x000000ffff157224 */ /* 0x000fce00078e0014 */
[----:B------:R-:W-:Y:S05]  /*28e0*/  WARPSYNC.COLLECTIVE R16, `(.L_x_4853) ;  /* 0x0000000010087348 */ /* 0x000fea0003c00000 */
[----:B------:R0:W1:Y:S02]  /*28f0*/  SHFL.BFLY P0, R20, R19, R18, R17 ;  /* 0x0c00001213147389 */ /* 0x0000640000000011 */
[----:B01----:R-:W-:Y:S01]  /*2900*/  ENDCOLLECTIVE ;  /* 0x000000000000791b */ /* 0x003fe20003800000 */
.L_x_4853:
[----:B------:R-:W-:Y:S02]  /*2910*/  IMAD.MOV.U32 R19, RZ, RZ, R29 ;  /* 0x000000ffff137224 */ /* 0x000fe400078e001d */
[----:B------:R-:W-:-:S07]  /*2920*/  IMAD.MOV.U32 R33, RZ, RZ, R20 ;  /* 0x000000ffff217224 */ /* 0x000fce00078e0014 */
[----:B------:R-:W-:Y:S05]  /*2930*/  WARPSYNC.COLLECTIVE R16, `(.L_x_4854) ;  /* 0x0000000010087348 */ /* 0x000fea0003c00000 */
[----:B------:R0:W1:Y:S02]  /*2940*/  SHFL.BFLY P0, R20, R19, R18, R17 ;  /* 0x0c00001213147389 */ /* 0x0000640000000011 */
[----:B01----:R-:W-:Y:S01]  /*2950*/  ENDCOLLECTIVE ;  /* 0x000000000000791b */ /* 0x003fe20003800000 */
.L_x_4854:
        /* <DEDUP_REMOVED lines=12> */
.L_x_4855:
[----:B------:R-:W-:Y:S02]  /*2a20*/  IMAD.MOV.U32 R19, RZ, RZ, R33 ;  /* 0x000000ffff137224 */ /* 0x000fe400078e0021 */
[----:B------:R-:W-:-:S07]  /*2a30*/  IMAD.MOV.U32 R21, RZ, RZ, R20 ;  /* 0x000000ffff157224 */ /* 0x000fce00078e0014 */
[----:B------:R-:W-:Y:S05]  /*2a40*/  WARPSYNC.COLLECTIVE R16, `(.L_x_4856) ;  /* 0x0000000010087348 */ /* 0x000fea0003c00000 */
[----:B------:R0:W1:Y:S02]  /*2a50*/  SHFL.BFLY P0, R20, R19, R18, R17 ;  /* 0x0c00001213147389 */ /* 0x0000640000000011 */
[----:B01----:R-:W-:Y:S01]  /*2a60*/  ENDCOLLECTIVE ;  /* 0x000000000000791b */ /* 0x003fe20003800000 */
.L_x_4856:
[----:B------:R-:W-:Y:S01]  /*2a70*/  FSETP.GEU.FTZ.AND P2, PT, R34, R21, PT ;  /* 0x000000152200720b */ /* 0x000fe20003f5e000 */
[----:B------:R-:W-:-:S12]  /*2a80*/  IMAD.MOV.U32 R19, RZ, RZ, R29 ;  /* 0x000000ffff137224 */ /* 0x000fd800078e001d */
[----:B------:R-:W-:Y:S01]  /*2a90*/  @P2 FSETP.NEU.FTZ.AND P1, PT, R34, R21, PT ;  /* 0x000000152200220b */ /* 0x000fe20003f3d000 */
[----:B------:R-:W-:-:S12]  /*2aa0*/  IMAD.MOV.U32 R28, RZ, RZ, R20 ;  /* 0x000000ffff1c7224 */ /* 0x000fd800078e0014 */
[----:B------:R-:W-:Y:S05]  /*2ab0*/  WARPSYNC.COLLECTIVE R16, `(.L_x_4857) ;  /* 0x0000000010087348 */ /* 0x000fea0003c00000 */
[----:B------:R0:W1:Y:S02]  /*2ac0*/  SHFL.BFLY P0, R20, R19, R18, R17 ;  /* 0x0c00001213147389 */ /* 0x0000640000000011 */
[----:B01----:R-:W-:Y:S01]  /*2ad0*/  ENDCOLLECTIVE ;  /* 0x000000000000791b */ /* 0x003fe20003800000 */
.L_x_4857:
        /* <DEDUP_REMOVED lines=11> */
.L_x_4858:
[----:B------:R-:W-:Y:S02]  /*2b90*/  IMAD.MOV.U32 R19, RZ, RZ, R34 ;  /* 0x000000ffff137224 */ /* 0x000fe400078e0022 */
[----:B------:R-:W-:-:S07]  /*2ba0*/  IMAD.MOV.U32 R21, RZ, RZ, R20 ;  /* 0x000000ffff157224 */ /* 0x000fce00078e0014 */
[----:B------:R-:W-:Y:S05]  /*2bb0*/  WARPSYNC.COLLECTIVE R16, `(.L_x_4859) ;  /* 0x0000000010087348 */ /* 0x000fea0003c00000 */
[----:B------:R0:W1:Y:S02]  /*2bc0*/  SHFL.BFLY P0, R20, R19, R18, R17 ;  /* 0x0c00001213147389 */ /* 0x0000640000000011 */
[----:B01----:R-:W-:Y:S01]  /*2bd0*/  ENDCOLLECTIVE ;  /* 0x000000000000791b */ /* 0x003fe20003800000 */
.L_x_4859:
[----:B------:R-:W-:Y:S02]  /*2be0*/  IMAD.MOV.U32 R19, RZ, RZ, R35 ;  /* 0x000000ffff137224 */ /* 0x000fe400078e0023 */
[----:B------:R-:W-:-:S07]  /*2bf0*/  IMAD.MOV.U32 R31, RZ, RZ, R20 ;  /* 0x000000ffff1f7224 */ /* 0x000fce00078e0014 */
[----:B------:R-:W-:Y:S05]  /*2c00*/  WARPSYNC.COLLECTIVE R16, `(.L_x_4860) ;  /* 0x0000000010087348 */ /* 0x000fea0003c00000 */
[----:B------:R0:W1:Y:S02]  /*2c10*/  SHFL.BFLY P0, R20, R19, R18, R17 ;  /* 0x0c00001213147389 */ /* 0x0000640000000011 */
[----:B01----:R-:W-:Y:S01]  /*2c20*/  ENDCOLLECTIVE ;  /* 0x000000000000791b */ /* 0x003fe20003800000 */
.L_x_4860:
[----:B------:R-:W-:Y:S05]  /*2c30*/  BRA `(.L_x_4861) ;  /* 0xffffffe800607947 */ /* 0x000fea000383ffff */
.L_x_4862:
        /* <DEDUP_REMOVED lines=12> */
.L_x_12218:


//--------------------- .text._ZN4vllm3moe10topkGatingILi4ELi128ELi4ELi16ELi32EjfLNS0_11ScoringFuncE1EEEvPKT5_PKbPfiPT4_PiiiibPKf --------------------------
	.section	.text._ZN4vllm3moe10topkGatingILi4ELi128ELi4ELi16ELi32EjfLNS0_11ScoringFuncE1EEEvPKT5_PKbPfiPT4_PiiiibPKf,"ax",@progbits
	.align	128
        .global         _ZN4vllm3moe10topkGatingILi4ELi128ELi4ELi16ELi32EjfLNS0_11ScoringFuncE1EEEvPKT5_PKbPfiPT4_PiiiibPKf
        .type           _ZN4vllm3moe10topkGatingILi4ELi128ELi4ELi16ELi32EjfLNS0_11ScoringFuncE1EEEvPKT5_PKbPfiPT4_PiiiibPKf,@function
        .size           _ZN4vllm3moe10topkGatingILi4ELi128ELi4ELi16ELi32EjfLNS0_11ScoringFuncE1EEEvPKT5_PKbPfiPT4_PiiiibPKf,(.L_x_12219 - _ZN4vllm3moe10topkGatingILi4ELi128ELi4ELi16ELi32EjfLNS0_11ScoringFuncE1EEEvPKT5_PKbPfiPT4_PiiiibPKf)
        .other          _ZN4vllm3moe10topkGatingILi4ELi128ELi4ELi16ELi32EjfLNS0_11ScoringFuncE1EEEvPKT5_PKbPfiPT4_PiiiibPKf,@"STO_CUDA_ENTRY STV_DEFAULT"
_ZN4vllm3moe10topkGatingILi4ELi128ELi4ELi16ELi32EjfLNS0_11ScoringFuncE1EEEvPKT5_PKbPfiPT4_PiiiibPKf:
.text._ZN4vllm3moe10topkGatingILi4ELi128ELi4ELi16ELi32EjfLNS0_11ScoringFuncE1EEEvPKT5_PKbPfiPT4_PiiiibPKf:
        /* <DEDUP_REMOVED lines=84> */
.L_x_4871:
        /* <DEDUP_REMOVED lines=62> */
.L_x_4899:
        /* <DEDUP_REMOVED lines=16> */
[C---:B------:R-:W-:Y:S02]  /*0a20*/  ISETP.LT.AND P0, PT, R19.reuse, UR5, P0 ;  /* 0x0000000513007c0c */ /* 0x040fe40008701270 */
[----:B------:R-:W1:Y:S02]  /*0a30*/  LDC.64 R16, c[0x0][0x230] ;  /* 0x00008c00ff107b82 */ /* 0x000e640000000a00 */
[----:B------:R-:W-:Y:S01]  /*0a40*/  ISETP.NE.AND P0, PT, R24, RZ, P0 ;  /* 0x000000ff1800720c */ /* 0x000fe20000705270 */
[----:B------:R-:W-:-:S02]  /*0a50*/  VIADD R24, R19, -UR9 ;  /* 0x8000000913187c36 */ /* 0x000fc40008000000 */
[----:B0-----:R-:W-:-:S03]  /*0a60*/  IMAD.WIDE R28, R27, 0x4, R14 ;  /* 0x000000041b1c7825 */ /* 0x001fc600078e020e */
[----:B------:R-:W0:Y:S02]  /*0a70*/  LDC.64 R14, c[0x0][0x238] ;  /* 0x00008e00ff0e7b82 */ /* 0x000e240000000a00 */
[----:B------:R2:W-:Y:S01]  /*0a80*/  STG.E desc[UR6][R28.64], R23 ;  /* 0x000000171c007986 */ /* 0x0005e2000c101906 */
[----:B-1----:R-:W-:-:S04]  /*0a90*/  IMAD.WIDE R16, R27, 0x4, R16 ;  /* 0x000000041b107825 */ /* 0x002fc800078e0210 */
[----:B0-----:R-:W-:Y:S01]  /*0aa0*/  IMAD.WIDE R14, R27, 0x4, R14 ;  /* 0x000000041b0e7825 */ /* 0x001fe200078e020e */
[----:B------:R-:W-:-:S05]  /*0ab0*/  SEL R27, R24, 0x80, P0 ;  /* 0x00000080181b7807 */ /* 0x000fca0000000000 */
[----:B------:R2:W-:Y:S04]  /*0ac0*/  STG.E desc[UR6][R16.64], R27 ;  /* 0x0000001b10007986 */ /* 0x0005e8000c101906 */
[----:B------:R2:W-:Y:S02]  /*0ad0*/  STG.E desc[UR6][R14.64], R25 ;  /* 0x000000190e007986 */ /* 0x0005e4000c101906 */
.L_x_4867:
[----:B------:R-:W-:Y:S05]  /*0ae0*/  BSYNC B1 ;  /* 0x0000000000017941 */ /* 0x000fea0003800000 */
.L_x_4866:
[----:B--2---:R-:W-:-:S05]  /*0af0*/  IMAD.U32 R15, RZ, RZ, UR11 ;  /* 0x0000000bff0f7e24 */ /* 0x004fca000f8e00ff */
        /* <DEDUP_REMOVED lines=27> */
.L_x_4870:
[----:B------:R-:W-:Y:S05]  /*0cb0*/  BSYNC B1 ;  /* 0x0000000000017941 */ /* 0x000fea0003800000 */
.L_x_4869:
[----:B------:R-:W-:Y:S05]  /*0cc0*/  BRA `(.L_x_4871) ;  /* 0xfffffff8001c7947 */ /* 0x000fea000383ffff */
.L_x_4864:
[----:B------:R-:W-:Y:S01]  /*0cd0*/  IMAD.MOV.U32 R23, RZ, RZ, RZ ;  /* 0x000000ffff177224 */ /* 0x000fe200078e00ff */
[----:B------:R-:W-:Y:S01]  /*0ce0*/  ULDC UR10, c[0x0][0x228] ;  /* 0x00008a00000a7ab9 */ /* 0x000fe20000000800 */
[----:B------:R-:W-:Y:S01]  /*0cf0*/  ULDC UR11, c[0x0][0x240] ;  /* 0x00009000000b7ab9 */ /* 0x000fe20000000800 */
[----:B------:R-:W-:Y:S01]  /*0d00*/  ULDC UR5, c[0x0][0x248] ;  /* 0x0000920000057ab9 */ /* 0x000fe20000000800 */
[----:B------:R-:W-:-:S05]  /*0d10*/  ULDC.64 UR8, c[0x0][0x240] ;  /* 0x0000900000087ab9 */ /* 0x000fca0000000a00 */
.L_x_4877:
        /* <DEDUP_REMOVED lines=62> */
.L_x_4916:
[----:B-1----:R-:W-:Y:S01]  /*1100*/  FSETP.GEU.FTZ.AND P1, PT, R20, R25, PT ;  /* 0x000000191400720b */ /* 0x002fe20003f3e000 */
[----:B------:R-:W-:Y:S01]  /*1110*/  BSSY B1, `(.L_x_4873) ;  /* 0x000001a000017945 */ /* 0x000fe20003800000 */
[----:B------:R-:W-:Y:S02]  /*1120*/  LOP3.LUT P4, R19, R2, 0x1f, RZ, 0xc0, !PT ;  /* 0x0000001f02137812 */ /* 0x000fe4000788c0ff */
[----:B------:R-:W-:-:S09]  /*1130*/  PLOP3.LUT P0, PT, PT, PT, PT, 0x80, 0x0 ;  /* 0x000000000000781c */ /* 0x000fd20003f0f070 */
        /* <DEDUP_REMOVED lines=8> */
[----:B------:R-:W-:Y:S01]  /*11c0*/  ISETP.GE.AND P0, PT, R21, UR9, PT ;  /* 0x0000000915007c0c */ /* 0x000fe2000bf06270 */
[----:B------:R-:W-:Y:S01]  /*11d0*/  IMAD R23, R23, UR10, R4 ;  /* 0x0000000a17177c24 */ /* 0x000fe2000f8e0204 */
[----:B------:R-:W-:Y:S02]  /*11e0*/  PRMT R24, R6, 0x9910, RZ ;  /* 0x0000991006187816 */ /* 0x000fe400000000ff */
        /* <DEDUP_REMOVED lines=12> */
.L_x_4874:
[----:B------:R-:W-:Y:S05]  /*12b0*/  BSYNC B1 ;  /* 0x0000000000017941 */ /* 0x000fea0003800000 */
.L_x_4873:
        /* <DEDUP_REMOVED lines=28> */
.L_x_4876:
[----:B------:R-:W-:Y:S05]  /*1480*/  BSYNC B1 ;  /* 0x0000000000017941 */ /* 0x000fea0003800000 */
.L_x_4875:
[----:B------:R-:W-:Y:S05]  /*1490*/  BRA `(.L_x_4877) ;  /* 0xfffffff800207947 */ /* 0x000fea000383ffff */
.L_x_4868:
[----:B------:R-:W-:Y:S05]  /*14a0*/  BSYNC B0 ;  /* 0x0000000000007941 */ /* 0x000fea0003800000 */
.L_x_4863:
[----:B------:R-:W-:Y:S01]  /*14b0*/  ULDC.U8 UR4, c[0x0][0x24c] ;  /* 0x0000930000047ab9 */ /* 0x000fe20000000000 */
[----:B------:R-:W-:Y:S01]  /*14c0*/  LOP3.LUT P0, RZ, R2, 0x1f, RZ, 0xc0, !PT ;  /* 0x0000001f02ff7812 */ /* 0x000fe2000780c0ff */
[----:B------:R-:W-:-:S06]  /*14d0*/  UPRMT UR4, UR4, 0x8880, URZ ;  /* 0x0000888004047896 */ /* 0x000fcc000800003f */
[----:B------:R-:W-:-:S13]  /*14e0*/  ISETP.EQ.OR P0, PT, RZ, UR4, P0 ;  /* 0x00000004ff007c0c */ /* 0x000fda0008702670 */
[----:B------:R-:W-:Y:S05]  /*14f0*/  @P0 EXIT ;  /* 0x000000000000094d */ /* 0x000fea0003800000 */
[----:B------:R-:W-:Y:S05]  /*1500*/  @!P2 EXIT ;  /* 0x000000000000a94d */ /* 0x000fea0003800000 */
[C---:B------:R-:W-:Y:S01]  /*1510*/  VIADD R5, R15.reuse, 0xffffffff ;  /* 0xffffffff0f057836 */ /* 0x040fe20000000000 */
[C---:B------:R-:W-:Y:S01]  /*1520*/  FSETP.GT.FTZ.AND P0, PT, R22.reuse, RZ, PT ;  /* 0x000000ff1600720b */ /* 0x040fe20003f14000 */
        /* <DEDUP_REMOVED lines=10> */
.L_x_4880:
        /* <DEDUP_REMOVED lines=18> */
.L_x_4879:
[----:B------:R-:W-:Y:S05]  /*16f0*/  BSYNC B0 ;  /* 0x0000000000007941 */ /* 0x000fea0003800000 */
.L_x_4878:
        /* <DEDUP_REMOVED lines=11> */
.L_x_4882:
        /* <DEDUP_REMOVED lines=11> */
.L_x_4881:
[----:B------:R-:W-:Y:S05]  /*1860*/  EXIT ;  /* 0x000000000000794d */ /* 0x000fea0003800000 */
.L_x_4865:
        /* <DEDUP_REMOVED lines=8> */
.L_x_4884:
[----:B------:R-:W-:Y:S05]  /*18f0*/  BSYNC B1 ;  /* 0x0000000000017941 */ /* 0x000fea0003800000 */
.L_x_4883:
        /* <DEDUP_REMOVED lines=9> */
.L_x_4885:
[----:B------:R-:W-:Y:S01]  /*1990*/  FSETP.GEU.FTZ.AND P3, PT, R28, R23, PT ;  /* 0x000000171c00720b */ /* 0x000fe20003f7e000 */
[----:B------:R-:W-:Y:S02]  /*19a0*/  IMAD.MOV.U32 R17, RZ, RZ, R21 ;  /* 0x000000ffff117224 */ /* 0x000fe400078e0015 */
[----:B------:R-:W-:-:S10]  /*19b0*/  IMAD.MOV.U32 R27, RZ, RZ, R19 ;  /* 0x000000ffff1b7224 */ /* 0x000fd400078e0013 */
[----:B------:R-:W-:Y:S05]  /*19c0*/  WARPSYNC.COLLECTIVE R14, `(.L_x_4886) ;  /* 0x000000000e087348 */ /* 0x000fea0003c00000 */
[----:B------:R0:W1:Y:S02]  /*19d0*/  SHFL.BFLY P0, R19, R17, R16, R15 ;  /* 0x0c00001011137389 */ /* 0x000064000000000f */
[----:B01----:R-:W-:Y:S01]  /*19e0*/  ENDCOLLECTIVE ;  /* 0x000000000000791b */ /* 0x003fe20003800000 */
.L_x_4886:
        /* <DEDUP_REMOVED lines=11> */
.L_x_4887:
[----:B------:R-:W-:Y:S02]  /*1aa0*/  IMAD.MOV.U32 R17, RZ, RZ, R27 ;  /* 0x000000ffff117224 */ /* 0x000fe400078e001b */
[----:B------:R-:W-:-:S07]  /*1ab0*/  IMAD.MOV.U32 R24, RZ, RZ, R19 ;  /* 0x000000ffff187224 */ /* 0x000fce00078e0013 */
[----:B------:R-:W-:Y:S05]  /*1ac0*/  WARPSYNC.COLLECTIVE R14, `(.L_x_4888) ;  /* 0x000000000e087348 */ /* 0x000fea0003c00000 */
[----:B------:R0:W1:Y:S02]  /*1ad0*/  SHFL.BFLY P0, R19, R17, R16, R15 ;  /* 0x0c00001011137389 */ /* 0x000064000000000f */
[----:B01----:R-:W-:Y:S01]  /*1ae0*/  ENDCOLLECTIVE ;  /* 0x000000000000791b */ /* 0x003fe20003800000 */
.L_x_4888:
[----:B------:R-:W-:Y:S01]  /*1af0*/  FSETP.GEU.FTZ.AND P1, PT, R23, R24, PT ;  /* 0x000000181700720b */ /* 0x000fe20003f3e000 */
[----:B------:R-:W-:-:S12]  /*1b00*/  IMAD.MOV.U32 R17, RZ, RZ, R20 ;  /* 0x000000ffff117224 */ /* 0x000fd800078e0014 */
[----:B------:R-:W-:Y:S01]  /*1b10*/  @P1 FSETP.NEU.FTZ.AND P3, PT, R23, R24, PT ;  /* 0x000000181700120b */ /* 0x000fe20003f7d000 */
[----:B------:R-:W-:-:S12]  /*1b20*/  IMAD.MOV.U32 R28, RZ, RZ, R19 ;  /* 0x000000ffff1c7224 */ /* 0x000fd800078e0013 */
[----:B------:R-:W-:Y:S05]  /*1b30*/  WARPSYNC.COLLECTIVE R14, `(.L_x_4889) ;  /* 0x000000000e087348 */ /* 0x000fea0003c00000 */
[----:B------:R0:W1:Y:S02]  /*1b40*/  SHFL.BFLY P0, R19, R17, R16, R15 ;  /* 0x0c00001011137389 */ /* 0x000064000000000f */
[----:B01----:R-:W-:Y:S01]  /*1b50*/  ENDCOLLECTIVE ;  /* 0x000000000000791b */ /* 0x003fe20003800000 */
.L_x_4889:
        /* <DEDUP_REMOVED lines=12> */
.L_x_4890:
[----:B------:R-:W-:Y:S02]  /*1c20*/  IMAD.MOV.U32 R17, RZ, RZ, R26 ;  /* 0x000000ffff117224 */ /* 0x000fe400078e001a */
[----:B------:R-:W-:-:S07]  /*1c30*/  IMAD.MOV.U32 R24, RZ, RZ, R19 ;  /* 0x000000ffff187224 */ /* 0x000fce00078e0013 */
[----:B------:R-:W-:Y:S05]  /*1c40*/  WARPSYNC.COLLECTIVE R14, `(.L_x_4891) ;  /* 0x000000000e087348 */ /* 0x000fea0003c00000 */
[----:B------:R0:W1:Y:S02]  /*1c50*/  SHFL.BFLY P0, R19, R17, R16, R15 ;  /* 0x0c00001011137389 */ /* 0x000064000000000f */
[----:B01----:R-:W-:Y:S01]  /*1c60*/  ENDCOLLECTIVE ;  /* 0x000000000000791b */ /* 0x003fe20003800000 */
.L_x_4891:
[----:B------:R-:W-:Y:S02]  /*1c70*/  IMAD.MOV.U32 R17, RZ, RZ, R23 ;  /* 0x000000ffff117224 */ /* 0x000fe400078e0017 */
[----:B------:R-:W-:-:S07]  /*1c80*/  IMAD.MOV.U32 R29, RZ, RZ, R19 ;  /* 0x000000ffff1d7224 */ /* 0x000fce00078e0013 */
[----:B------:R-:W-:Y:S05]  /*1c90*/  WARPSYNC.COLLECTIVE R14, `(.L_x_4892) ;  /* 0x000000000e087348 */ /* 0x000fea0003c00000 */
[----:B------:R0:W1:Y:S02]  /*1ca0*/  SHFL.BFLY P0, R19, R17, R16, R15 ;  /* 0x0c00001011137389 */ /* 0x000064000000000f */
[----:B01----:R-:W-:Y:S01]  /*1cb0*/  ENDCOLLECTIVE ;  /* 0x000000000000791b */ /* 0x003fe20003800000 */
.L_x_4892:
        /* <DEDUP_REMOVED lines=12> */
.L_x_4893:
[----:B------:R-:W-:Y:S02]  /*1d80*/  IMAD.MOV.U32 R17, RZ, RZ, R29 ;  /* 0x000000ffff117224 */ /* 0x000fe400078e001d */
[----:B------:R-:W-:-:S07]  /*1d90*/  IMAD.MOV.U32 R20, RZ, RZ, R19 ;  /* 0x000000ffff147224 */ /* 0x000fce00078e0013 */
[----:B------:R-:W-:Y:S05]  /*1da0*/  WARPSYNC.COLLECTIVE R14, `(.L_x_4894) ;  /* 0x000000000e087348 */ /* 0x000fea0003c00000 */
[----:B------:R0:W1:Y:S02]  /*1db0*/  SHFL.BFLY P0, R19, R17, R16, R15 ;  /* 0x0c00001011137389 */ /* 0x000064000000000f */
[----:B01----:R-:W-:Y:S01]  /*1dc0*/  ENDCOLLECTIVE ;  /* 0x000000000000791b */ /* 0x003fe20003800000 */
.L_x_4894:
[----:B------:R-:W-:Y:S01]  /*1dd0*/  FSETP.GEU.FTZ.AND P3, PT, R21, R20, PT ;  /* 0x000000141500720b */ /* 0x000fe20003f7e000 */
[----:B------:R-:W-:-:S12]  /*1de0*/  IMAD.MOV.U32 R17, RZ, RZ, R23 ;  /* 0x000000ffff117224 */ /* 0x000fd800078e0017 */
[----:B------:R-:W-:Y:S01]  /*1df0*/  @P3 FSETP.NEU.FTZ.AND P1, PT, R21, R20, PT ;  /* 0x000000141500320b */ /* 0x000fe20003f3d000 */
[----:B------:R-:W-:-:S12]  /*1e00*/  IMAD.MOV.U32 R24, RZ, RZ, R19 ;  /* 0x000000ffff187224 */ /* 0x000fd800078e0013 */
[----:B------:R-:W-:Y:S05]  /*1e10*/  WARPSYNC.COLLECTIVE R14, `(.L_x_4895) ;  /* 0x000000000e087348 */ /* 0x000fea0003c00000 */
[----:B------:R0:W1:Y:S02]  /*1e20*/  SHFL.BFLY P0, R19, R17, R16, R15 ;  /* 0x0c00001011137389 */ /* 0x000064000000000f */
[----:B01----:R-:W-:Y:S01]  /*1e30*/  ENDCOLLECTIVE ;  /* 0x000000000000791b */ /* 0x003fe20003800000 */
.L_x_4895:
        /* <DEDUP_REMOVED lines=11> */
.L_x_4896:
[----:B------:R-:W-:Y:S02]  /*1ef0*/  IMAD.MOV.U32 R17, RZ, RZ, R24 ;  /* 0x000000ffff117224 */ /* 0x000fe400078e0018 */
[----:B------:R-:W-:-:S07]  /*1f00*/  IMAD.MOV.U32 R21, RZ, RZ, R19 ;  /* 0x000000ffff157224 */ /* 0x000fce00078e0013 */
[----:B------:R-:W-:Y:S05]  /*1f10*/  WARPSYNC.COLLECTIVE R14, `(.L_x_4897) ;  /* 0x000000000e087348 */ /* 0x000fea0003c00000 */
[----:B------:R0:W1:Y:S02]  /*1f20*/  SHFL.BFLY P0, R19, R17, R16, R15 ;  /* 0x0c00001011137389 */ /* 0x000064000000000f */
[----:B01----:R-:W-:Y:S01]  /*1f30*/  ENDCOLLECTIVE ;  /* 0x000000000000791b */ /* 0x003fe20003800000 */
.L_x_4897:
[----:B------:R-:W-:Y:S02]  /*1f40*/  IMAD.MOV.U32 R17, RZ, RZ, R26 ;  /* 0x000000ffff117224 */ /* 0x000fe400078e001a */
[----:B------:R-:W-:-:S07]  /*1f50*/  IMAD.MOV.U32 R23, RZ, RZ, R19 ;  /* 0x000000ffff177224 */ /* 0x000fce00078e0013 */
[----:B------:R-:W-:Y:S05]  /*1f60*/  WARPSYNC.COLLECTIVE R14, `(.L_x_4898) ;  /* 0x000000000e087348 */ /* 0x000fea0003c00000 */
[----:B------:R0:W1:Y:S02]  /*1f70*/  SHFL.BFLY P0, R19, R17, R16, R15 ;  /* 0x0c00001011137389 */ /* 0x000064000000000f */
[----:B01----:R-:W-:Y:S01]  /*1f80*/  ENDCOLLECTIVE ;  /* 0x000000000000791b */ /* 0x003fe20003800000 */
.L_x_4898:
[----:B------:R-:W-:Y:S05]  /*1f90*/  BRA `(.L_x_4899) ;  /* 0xffffffe800607947 */ /* 0x000fea000383ffff */
.L_x_4872:
        /* <DEDUP_REMOVED lines=8> */
.L_x_4901:
[----:B------:R-:W-:Y:S05]  /*2020*/  BSYNC B1 ;  /* 0x0000000000017941 */ /* 0x000fea0003800000 */
.L_x_4900:
        /* <DEDUP_REMOVED lines=9> */
.L_x_4902:
[----:B------:R-:W-:Y:S01]  /*20c0*/  FSETP.GEU.FTZ.AND P3, PT, R28, R25, PT ;  /* 0x000000191c00720b */ /* 0x000fe20003f7e000 */
[----:B------:R-:W-:Y:S02]  /*20d0*/  IMAD.MOV.U32 R17, RZ, RZ, R21 ;  /* 0x000000ffff117224 */ /* 0x000fe400078e0015 */
[----:B------:R-:W-:-:S10]  /*20e0*/  IMAD.MOV.U32 R27, RZ, RZ, R19 ;  /* 0x000000ffff1b7224 */ /* 0x000fd400078e0013 */
[----:B------:R-:W-:Y:S05]  /*20f0*/  WARPSYNC.COLLECTIVE R14, `(.L_x_4903) ;  /* 0x000000000e087348 */ /* 0x000fea0003c00000 */
[----:B------:R0:W1:Y:S02]  /*2100*/  SHFL.BFLY P0, R19, R17, R16, R15 ;  /* 0x0c00001011137389 */ /* 0x000064000000000f */
[----:B01----:R-:W-:Y:S01]  /*2110*/  ENDCOLLECTIVE ;  /* 0x000000000000791b */ /* 0x003fe20003800000 */
.L_x_4903:
        /* <DEDUP_REMOVED lines=11> */
.L_x_4904:
[----:B------:R-:W-:Y:S02]  /*21d0*/  IMAD.MOV.U32 R17, RZ, RZ, R27 ;  /* 0x000000ffff117224 */ /* 0x000fe400078e001b */
[----:B------:R-:W-:-:S07]  /*21e0*/  IMAD.MOV.U32 R24, RZ, RZ, R19 ;  /* 0x000000ffff187224 */ /* 0x000fce00078e0013 */
[----:B------:R-:W-:Y:S05]  /*21f0*/  WARPSYNC.COLLECTIVE R14, `(.L_x_4905) ;  /* 0x000000000e087348 */ /* 0x000fea0003c00000 */
[----:B------:R0:W1:Y:S02]  /*2200*/  SHFL.BFLY P0, R19, R17, R16, R15 ;  /* 0x0c00001011137389 */ /* 0x000064000000000f */
[----:B01----:R-:W-:Y:S01]  /*2210*/  ENDCOLLECTIVE ;  /* 0x000000000000791b */ /* 0x003fe20003800000 */
.L_x_4905:
[----:B------:R-:W-:Y:S01]  /*2220*/  FSETP.GEU.FTZ.AND P1, PT, R25, R24, PT ;  /* 0x000000181900720b */ /* 0x000fe20003f3e000 */
[----:B------:R-:W-:-:S12]  /*2230*/  IMAD.MOV.U32 R17, RZ, RZ, R20 ;  /* 0x000000ffff117224 */ /* 0x000fd800078e0014 */
[----:B------:R-:W-:Y:S01]  /*2240*/  @P1 FSETP.NEU.FTZ.AND P3, PT, R25, R24, PT ;  /* 0x000000181900120b */ /* 0x000fe20003f7d000 */
[----:B------:R-:W-:-:S12]  /*2250*/  IMAD.MOV.U32 R28, RZ, RZ, R19 ;  /* 0x000000ffff1c7224 */ /* 0x000fd800078e0013 */
[----:B------:R-:W-:Y:S05]  /*2260*/  WARPSYNC.COLLECTIVE R14, `(.L_x_4906) ;  /* 0x000000000e087348 */ /* 0x000fea0003c00000 */
[----:B------:R0:W1:Y:S02]  /*2270*/  SHFL.BFLY P0, R19, R17, R16, R15 ;  /* 0x0c00001011137389 */ /* 0x000064000000000f */
[----:B01----:R-:W-:Y:S01]  /*2280*/  ENDCOLLECTIVE ;  /* 0x000000000000791b */ /* 0x003fe20003800000 */
.L_x_4906:
        /* <DEDUP_REMOVED lines=12> */
.L_x_4907:
[----:B------:R-:W-:Y:S02]  /*2350*/  IMAD.MOV.U32 R17, RZ, RZ, R26 ;  /* 0x000000ffff117224 */ /* 0x000fe400078e001a */
[----:B------:R-:W-:-:S07]  /*2360*/  IMAD.MOV.U32 R24, RZ, RZ, R19 ;  /* 0x000000ffff187224 */ /* 0x000fce00078e0013 */
[----:B------:R-:W-:Y:S05]  /*2370*/  WARPSYNC.COLLECTIVE R14, `(.L_x_4908) ;  /* 0x000000000e087348 */ /* 0x000fea0003c00000 */
[----:B------:R0:W1:Y:S02]  /*2380*/  SHFL.BFLY P0, R19, R17, R16, R15 ;  /* 0x0c00001011137389 */ /* 0x000064000000000f */
[----:B01----:R-:W-:Y:S01]  /*2390*/  ENDCOLLECTIVE ;  /* 0x000000000000791b */ /* 0x003fe20003800000 */
.L_x_4908:
[----:B------:R-:W-:Y:S02]  /*23a0*/  IMAD.MOV.U32 R17, RZ, RZ, R25 ;  /* 0x000000ffff117224 */ /* 0x000fe400078e0019 */
[----:B------:R-:W-:-:S07]  /*23b0*/  IMAD.MOV.U32 R29, RZ, RZ, R19 ;  /* 0x000000ffff1d7224 */ /* 0x000fce00078e0013 */
[----:B------:R-:W-:Y:S05]  /*23c0*/  WARPSYNC.COLLECTIVE R14, `(.L_x_4909) ;  /* 0x000000000e087348 */ /* 0x000fea0003c00000 */
[----:B------:R0:W1:Y:S02]  /*23d0*/  SHFL.BFLY P0, R19, R17, R16, R15 ;  /* 0x0c00001011137389 */ /* 0x000064000000000f */
[----:B01----:R-:W-:Y:S01]  /*23e0*/  ENDCOLLECTIVE ;  /* 0x000000000000791b */ /* 0x003fe20003800000 */
.L_x_4909:
        /* <DEDUP_REMOVED lines=12> */
.L_x_4910:
[----:B------:R-:W-:Y:S02]  /*24b0*/  IMAD.MOV.U32 R17, RZ, RZ, R29 ;  /* 0x000000ffff117224 */ /* 0x000fe400078e001d */
[----:B------:R-:W-:-:S07]  /*24c0*/  IMAD.MOV.U32 R20, RZ, RZ, R19 ;  /* 0x000000ffff147224 */ /* 0x000fce00078e0013 */
[----:B------:R-:W-:Y:S05]  /*24d0*/  WARPSYNC.COLLECTIVE R14, `(.L_x_4911) ;  /* 0x000000000e087348 */ /* 0x000fea0003c00000 */
[----:B------:R0:W1:Y:S02]  /*24e0*/  SHFL.BFLY P0, R19, R17, R16, R15 ;  /* 0x0c00001011137389 */ /* 0x000064000000000f */
[----:B01----:R-:W-:Y:S01]  /*24f0*/  ENDCOLLECTIVE ;  /* 0x000000000000791b */ /* 0x003fe20003800000 */
.L_x_4911:
[----:B------:R-:W-:Y:S01]  /*2500*/  FSETP.GEU.FTZ.AND P3, PT, R21, R20, PT ;  /* 0x000000141500720b */ /* 0x000fe20003f7e000 */
[----:B------:R-:W-:-:S12]  /*2510*/  IMAD.MOV.U32 R17, RZ, RZ, R25 ;  /* 0x000000ffff117224 */ /* 0x000fd800078e0019 */
[----:B------:R-:W-:Y:S01]  /*2520*/  @P3 FSETP.NEU.FTZ.AND P1, PT, R21, R20, PT ;  /* 0x000000141500320b */ /* 0x000fe20003f3d000 */
[----:B------:R-:W-:-:S12]  /*2530*/  IMAD.MOV.U32 R24, RZ, RZ, R19 ;  /* 0x000000ffff187224 */ /* 0x000fd800078e0013 */
[----:B------:R-:W-:Y:S05]  /*2540*/  WARPSYNC.COLLECTIVE R14, `(.L_x_4912) ;  /* 0x000000000e087348 */ /* 0x000fea0003c00000 */
[----:B------:R0:W1:Y:S02]  /*2550*/  SHFL.BFLY P0, R19, R17, R16, R15 ;  /* 0x0c00001011137389 */ /* 0x000064000000000f */
[----:B01----:R-:W-:Y:S01]  /*2560*/  ENDCOLLECTIVE ;  /* 0x000000000000791b */ /* 0x003fe20003800000 */
.L_x_4912:
        /* <DEDUP_REMOVED lines=11> */
.L_x_4913:
[----:B------:R-:W-:Y:S02]  /*2620*/  IMAD.MOV.U32 R17, RZ, RZ, R21 ;  /* 0x000000ffff117224 */ /* 0x000fe400078e0015 */
[----:B------:R-:W-:-:S07]  /*2630*/  IMAD.MOV.U32 R25, RZ, RZ, R19 ;  /* 0x000000ffff197224 */ /* 0x000fce00078e0013 */
[----:B------:R-:W-:Y:S05]  /*2640*/  WARPSYNC.COLLECTIVE R14, `(.L_x_4914) ;  /* 0x000000000e087348 */ /* 0x000fea0003c00000 */
[----:B------:R0:W1:Y:S02]  /*2650*/  SHFL.BFLY P0, R19, R17, R16, R15 ;  /* 0x0c00001011137389 */ /* 0x000064000000000f */
[----:B01----:R-:W-:Y:S01]  /*2660*/  ENDCOLLECTIVE ;  /* 0x000000000000791b */ /* 0x003fe20003800000 */
.L_x_4914:
[----:B------:R-:W-:Y:S02]  /*2670*/  IMAD.MOV.U32 R17, RZ, RZ, R24 ;  /* 0x000000ffff117224 */ /* 0x000fe400078e0018 */
[----:B------:R-:W-:-:S07]  /*2680*/  IMAD.MOV.U32 R26, RZ, RZ, R19 ;  /* 0x000000ffff1a7224 */ /* 0x000fce00078e0013 */
[----:B------:R-:W-:Y:S05]  /*2690*/  WARPSYNC.COLLECTIVE R14, `(.L_x_4915) ;  /* 0x000000000e087348 */ /* 0x000fea0003c00000 */
[----:B------:R0:W1:Y:S02]  /*26a0*/  SHFL.BFLY P0, R19, R17, R16, R15 ;  /* 0x0c00001011137389 */ /* 0x000064000000000f */
[----:B01----:R-:W-:Y:S01]  /*26b0*/  ENDCOLLECTIVE ;  /* 0x000000000000791b */ /* 0x003fe20003800000 */
.L_x_4915:
[----:B------:R-:W-:Y:S01]  /*26c0*/  IMAD.MOV.U32 R27, RZ, RZ, R19 ;  /* 0x000000ffff1b7224 */ /* 0x000fe200078e0013 */
[----:B------:R-:W-:Y:S06]  /*26d0*/  BRA `(.L_x_4916) ;  /* 0xffffffe800887947 */ /* 0x000fec000383ffff */
.L_x_4917:
        /* <DEDUP_REMOVED lines=10> */
.L_x_12219:


//--------------------- .text._ZN4vllm3moe10topkGatingILi4ELi64ELi4ELi16ELi32EjfLNS0_11ScoringFuncE1EEEvPKT5_PKbPfiPT4_PiiiibPKf --------------------------
	.section	.text._ZN4vllm3moe10topkGatingILi4ELi64ELi4ELi16ELi32EjfLNS0_11ScoringFuncE1EEEvPKT5_PKbPfiPT4_PiiiibPKf,"ax",@progbits
	.align	128
        .global         _ZN4vllm3moe10topkGatingILi4ELi64ELi4ELi16ELi32EjfLNS0_11ScoringFuncE1EEEvPKT5_PKbPfiPT4_PiiiibPKf
        .type           _ZN4vllm3moe10topkGatingILi4ELi64ELi4ELi16ELi32EjfLNS0_11ScoringFuncE1EEEvPKT5_PKbPfiPT4_PiiiibPKf,@function
        .size           _ZN4vllm3moe10topkGatingILi4ELi64ELi4ELi16ELi32EjfLNS0_11ScoringFuncE1EEEvPKT5_PKbPfiPT4_PiiiibPKf,(.L_x_12220 - _ZN4vllm3moe10topkGatingILi4ELi64ELi4ELi16ELi32EjfLNS0_11ScoringFuncE1EEEvPKT5_PKbPfiPT4_PiiiibPKf)
        .other          _ZN4vllm3moe10topkGatingILi4ELi64ELi4ELi16ELi32EjfLNS0_11ScoringFuncE1EEEvPKT5_PKbPfiPT4_PiiiibPKf,@"STO_CUDA_ENTRY STV_DEFAULT"
_ZN4vllm3moe10topkGatingILi4ELi64ELi4ELi16ELi32EjfLNS0_11ScoringFuncE1EEEvPKT5_PKbPfiPT4_PiiiibPKf:
.text._ZN4vllm3moe10topkGatingILi4ELi64ELi4ELi16ELi32EjfLNS0_11ScoringFuncE1EEEvPKT5_PKbPfiPT4_PiiiibPKf:
        /* <DEDUP_REMOVED lines=86> */
.L_x_4926:
        /* <DEDUP_REMOVED lines=52> */
.L_x_4951:
        /* <DEDUP_REMOVED lines=14> */
[----:B------:R-:W-:Y:S02]  /*0980*/  ISETP.LT.AND P0, PT, R19, UR5, P0 ;  /* 0x0000000513007c0c */ /* 0x000fe40008701270 */
[----:B------:R-:W1:Y:S02]  /*0990*/  LDC.64 R16, c[0x0][0x230] ;  /* 0x00008c00ff107b82 */ /* 0x000e640000000a00 */
[----:B------:R-:W-:Y:S01]  /*09a0*/  ISETP.NE.AND P0, PT, R25, RZ, P0 ;  /* 0x000000ff1900720c */ /* 0x000fe20000705270 */
[----:B------:R-:W-:-:S05]  /*09b0*/  VIADD R25, R19, -UR9 ;  /* 0x8000000913197c36 */ /* 0x000fca0008000000 */
[----:B------:R-:W-:Y:S01]  /*09c0*/  SEL R25, R25, 0x40, P0 ;  /* 0x0000004019197807 */ /* 0x000fe20000000000 */
[C---:B0-----:R-:W-:Y:S02]  /*09d0*/  IMAD.WIDE R28, R27.reuse, 0x4, R14 ;  /* 0x000000041b1c7825 */ /* 0x041fe400078e020e */
[----:B------:R-:W0:Y:S03]  /*09e0*/  LDC.64 R14, c[0x0][0x238] ;  /* 0x00008e00ff0e7b82 */ /* 0x000e260000000a00 */
[----:B------:R2:W-:Y:S01]  /*09f0*/  STG.E desc[UR6][R28.64], R23 ;  /* 0x000000171c007986 */ /* 0x0005e2000c101906 */
[----:B-1----:R-:W-:-:S05]  /*0a00*/  IMAD.WIDE R16, R27, 0x4, R16 ;  /* 0x000000041b107825 */ /* 0x002fca00078e0210 */
[----:B------:R2:W-:Y:S01]  /*0a10*/  STG.E desc[UR6][R16.64], R25 ;  /* 0x0000001910007986 */ /* 0x0005e2000c101906 */
[----:B0-----:R-:W-:-:S04]  /*0a20*/  IMAD.WIDE R14, R27, 0x4, R14 ;  /* 0x000000041b0e7825 */ /* 0x001fc800078e020e */
[----:B------:R-:W-:-:S05]  /*0a30*/  IMAD R27, R24, UR10, R3 ;  /* 0x0000000a181b7c24 */ /* 0x000fca000f8e0203 */
[----:B------:R2:W-:Y:S02]  /*0a40*/  STG.E desc[UR6][R14.64], R27 ;  /* 0x0000001b0e007986 */ /* 0x0005e4000c101906 */
.L_x_4922:
[----:B------:R-:W-:Y:S05]  /*0a50*/  BSYNC B1 ;  /* 0x0000000000017941 */ /* 0x000fea0003800000 */
.L_x_4921:
        /* <DEDUP_REMOVED lines=28> */
.L_x_4925:
[----:B------:R-:W-:Y:S05]  /*0c20*/  BSYNC B1 ;  /* 0x0000000000017941 */ /* 0x000fea0003800000 */
.L_x_4924:
[----:B------:R-:W-:Y:S05]  /*0c30*/  BRA `(.L_x_4926) ;  /* 0xfffffff800487947 */ /* 0x000fea000383ffff */
.L_x_4919:
[----:B------:R-:W-:Y:S01]  /*0c40*/  IMAD.MOV.U32 R24, RZ, RZ, RZ ;  /* 0x000000ffff187224 */ /* 0x000fe200078e00ff */
[----:B------:R-:W-:Y:S01]  /*0c50*/  ULDC UR10, c[0x0][0x228] ;  /* 0x00008a00000a7ab9 */ /* 0x000fe20000000800 */
[----:B------:R-:W-:Y:S01]  /*0c60*/  ULDC UR11, c[0x0][0x240] ;  /* 0x00009000000b7ab9 */ /* 0x000fe20000000800 */
[----:B------:R-:W-:Y:S01]  /*0c70*/  ULDC UR5, c[0x0][0x248] ;  /* 0x0000920000057ab9 */ /* 0x000fe20000000800 */
[----:B------:R-:W-:-:S05]  /*0c80*/  ULDC.64 UR8, c[0x0][0x240] ;  /* 0x0000900000087ab9 */ /* 0x000fca0000000a00 */
.L_x_4932:
        /* <DEDUP_REMOVED lines=47> */
[----:B------:R-:W-:Y:S01]  /*0f80*/  SEL R25, R20, R19, P0 ;  /* 0x0000001314197207 */ /* 0x000fe20000000000 */
[----:B------:R0:W1:Y:S01]  /*0f90*/  SHFL.BFLY PT, R27, R21, 0x1, 0x101f ;  /* 0x0c301f00151b7f89 */ /* 0x00006200000e0000 */
[----:B------:R-:W-:-:S03]  /*0fa0*/  PLOP3.LUT P0, PT, PT, PT, PT, 0x80, 0x0 ;  /* 0x000000000000781c */ /* 0x000fc60003f0f070 */
[----:B------:R0:W2:Y:S04]  /*0fb0*/  SHFL.BFLY PT, R26, R23, 0x1, 0x101f ;  /* 0x0c301f00171a7f89 */ /* 0x0000a800000e0000 */
[----:B------:R0:W3:Y:S06]  /*0fc0*/  SHFL.BFLY PT, R29, R25, 0x1, 0x101f ;  /* 0x0c301f00191d7f89 */ /* 0x0000ec00000e0000 */
.L_x_4965:
[----:B--2---:R-:W-:Y:S01]  /*0fd0*/  FSETP.GEU.FTZ.AND P1, PT, R23, R26, PT ;  /* 0x0000001a1700720b */ /* 0x004fe20003f3e000 */
[----:B------:R-:W-:Y:S01]  /*0fe0*/  BSSY B1, `(.L_x_4928) ;  /* 0x0000019000017945 */ /* 0x000fe20003800000 */
[----:B------:R-:W-:Y:S01]  /*0ff0*/  LOP3.LUT P4, R19, R0, 0xf, RZ, 0xc0, !PT ;  /* 0x0000000f00137812 */ /* 0x000fe2000788c0ff */
[----:B------:R-:W-:-:S10]  /*1000*/  VIADD R20, R24, 0x1 ;  /* 0x0000000118147836 */ /* 0x000fd40000000000 */
[----:B------:R-:W-:-:S04]  /*1010*/  @P1 FSETP.NEU.FTZ.AND P3, PT, R23, R26, PT ;  /* 0x0000001a1700120b */ /* 0x000fc80003f7d000 */
[----:B---3--:R-:W-:-:S04]  /*1020*/  @P1 ISETP.LT.AND P0, PT, R29, R25, !P3 ;  /* 0x000000191d00120c */ /* 0x008fc80005f01270 */
[----:B-1----:R-:W-:Y:S02]  /*1030*/  FSEL R28, R27, R21, P0 ;  /* 0x000000151b1c7208 */ /* 0x002fe40000000000 */
[----:B0-----:R-:W-:Y:S01]  /*1040*/  SEL R21, R29, R25, P0 ;  /* 0x000000191d157207 */ /* 0x001fe20000000000 */
[----:B------:R-:W-:Y:S06]  /*1050*/  @P4 BRA `(.L_x_4929) ;  /* 0x0000000000444947 */ /* 0x000fec0003800000 */
[----:B------:R-:W0:Y:S01]  /*1060*/  LDC.64 R14, c[0x0][0x220] ;  /* 0x00008800ff0e7b82 */ /* 0x000e220000000a00 */
[----:B------:R-:W-:Y:S01]  /*1070*/  IMAD R23, R3, UR8, R24 ;  /* 0x0000000803177c24 */ /* 0x000fe2000f8e0218 */
[----:B------:R-:W-:Y:S02]  /*1080*/  ISETP.GE.AND P0, PT, R21, UR9, PT ;  /* 0x0000000915007c0c */ /* 0x000fe4000bf06270 */
        /* <DEDUP_REMOVED lines=14> */
.L_x_4929:
[----:B------:R-:W-:Y:S05]  /*1170*/  BSYNC B1 ;  /* 0x0000000000017941 */ /* 0x000fea0003800000 */
.L_x_4928:
        /* <DEDUP_REMOVED lines=28> */
.L_x_4931:
[----:B------:R-:W-:Y:S05]  /*1340*/  BSYNC B1 ;  /* 0x0000000000017941 */ /* 0x000fea0003800000 */
.L_x_4930:
[----:B------:R-:W-:Y:S05]  /*1350*/  BRA `(.L_x_4932) ;  /* 0xfffffff8004c7947 */ /* 0x000fea000383ffff */
.L_x_4923:
[----:B------:R-:W-:Y:S05]  /*1360*/  BSYNC B0 ;  /* 0x0000000000007941 */ /* 0x000fea0003800000 */
.L_x_4918:
        /* <DEDUP_REMOVED lines=18> */
.L_x_4935:
        /* <DEDUP_REMOVED lines=18> */
.L_x_4934:
[----:B------:R-:W-:Y:S05]  /*15b0*/  BSYNC B0 ;  /* 0x0000000000007941 */ /* 0x000fea0003800000 */
.L_x_4933:
        /* <DEDUP_REMOVED lines=11> */
.L_x_4937:
        /* <DEDUP_REMOVED lines=11> */
.L_x_4936:
[----:B------:R-:W-:Y:S05]  /*1720*/  EXIT ;  /* 0x000000000000794d */ /* 0x000fea0003800000 */
.L_x_4920:
        /* <DEDUP_REMOVED lines=8> */
.L_x_4939:
[----:B------:R-:W-:Y:S05]  /*17b0*/  BSYNC B1 ;  /* 0x0000000000017941 */ /* 0x000fea0003800000 */
.L_x_4938:
        /* <DEDUP_REMOVED lines=8> */
.L_x_4940:
[----:B------:R-:W-:Y:S01]  /*1840*/  FSETP.GEU.FTZ.AND P3, PT, R26, R25, PT ;  /* 0x000000191a00720b */ /* 0x000fe20003f7e000 */
[----:B------:R-:W-:-:S12]  /*1850*/  IMAD.MOV.U32 R17, RZ, RZ, R27 ;  /* 0x000000ffff117224 */ /* 0x000fd800078e001b */
[----:B------:R-:W-:Y:S01]  /*1860*/  @P3 FSETP.NEU.FTZ.AND P1, PT, R26, R25, PT ;  /* 0x000000191a00320b */ /* 0x000fe20003f3d000 */
[----:B------:R-:W-:-:S12]  /*1870*/  IMAD.MOV.U32 R28, RZ, RZ, R20 ;  /* 0x000000ffff1c7224 */ /* 0x000fd800078e0014 */
[----:B------:R-:W-:Y:S05]  /*1880*/  WARPSYNC.COLLECTIVE R14, `(.L_x_4941) ;  /* 0x000000000e087348 */ /* 0x000fea0003c00000 */
[----:B------:R0:W1:Y:S02]  /*1890*/  SHFL.BFLY P0, R20, R17, R16, R15 ;  /* 0x0c00001011147389 */ /* 0x000064000000000f */
[----:B01----:R-:W-:Y:S01]  /*18a0*/  ENDCOLLECTIVE ;  /* 0x000000000000791b */ /* 0x003fe20003800000 */
.L_x_4941:
        /* <DEDUP_REMOVED lines=12> */
.L_x_4942:
[----:B------:R-:W-:Y:S02]  /*1970*/  IMAD.MOV.U32 R17, RZ, RZ, R21 ;  /* 0x000000ffff117224 */ /* 0x000fe400078e0015 */
[----:B------:R-:W-:-:S07]  /*1980*/  IMAD.MOV.U32 R26, RZ, RZ, R20 ;  /* 0x000000ffff1a7224 */ /* 0x000fce00078e0014 */
[----:B------:R-:W-:Y:S05]  /*1990*/  WARPSYNC.COLLECTIVE R14, `(.L_x_4943) ;  /* 0x000000000e087348 */ /* 0x000fea0003c00000 */
[----:B------:R0:W1:Y:S02]  /*19a0*/  SHFL.BFLY P0, R20, R17, R16, R15 ;  /* 0x0c00001011147389 */ /* 0x000064000000000f */
[----:B01----:R-:W-:Y:S01]  /*19b0*/  ENDCOLLECTIVE ;  /* 0x000000000000791b */ /* 0x003fe20003800000 */
.L_x_4943:
[----:B------:R-:W-:Y:S02]  /*19c0*/  IMAD.MOV.U32 R17, RZ, RZ, R19 ;  /* 0x000000ffff117224 */ /* 0x000fe400078e0013 */
[----:B------:R-:W-:-:S07]  /*19d0*/  IMAD.MOV.U32 R28, RZ, RZ, R20 ;  /* 0x000000ffff1c7224 */ /* 0x000fce00078e0014 */
[----:B------:R-:W-:Y:S05]  /*19e0*/  WARPSYNC.COLLECTIVE R14, `(.L_x_4944) ;  /* 0x000000000e087348 */ /* 0x000fea0003c00000 */
[----:B------:R0:W1:Y:S02]  /*19f0*/  SHFL.BFLY P0, R20, R17, R16, R15 ;  /* 0x0c00001011147389 */ /* 0x000064000000000f */
[----:B01----:R-:W-:Y:S01]  /*1a00*/  ENDCOLLECTIVE ;  /* 0x000000000000791b */ /* 0x003fe20003800000 */
.L_x_4944:
        /* <DEDUP_REMOVED lines=12> */
.L_x_4945:
[----:B------:R-:W-:Y:S02]  /*1ad0*/  IMAD.MOV.U32 R17, RZ, RZ, R28 ;  /* 0x000000ffff117224 */ /* 0x000fe400078e001c */
[----:B------:R-:W-:-:S07]  /*1ae0*/  IMAD.MOV.U32 R25, RZ, RZ, R20 ;  /* 0x000000ffff197224 */ /* 0x000fce00078e0014 */
[----:B------:R-:W-:Y:S05]  /*1af0*/  WARPSYNC.COLLECTIVE R14, `(.L_x_4946) ;  /* 0x000000000e087348 */ /* 0x000fea0003c00000 */
[----:B------:R0:W1:Y:S02]  /*1b00*/  SHFL.BFLY P0, R20, R17, R16, R15 ;  /* 0x0c00001011147389 */ /* 0x000064000000000f */
[----:B01----:R-:W-:Y:S01]  /*1b10*/  ENDCOLLECTIVE ;  /* 0x000000000000791b */ /* 0x003fe20003800000 */
.L_x_4946:
[----:B------:R-:W-:Y:S01]  /*1b20*/  FSETP.GEU.FTZ.AND P3, PT, R26, R25, PT ;  /* 0x000000191a00720b */ /* 0x000fe20003f7e000 */
[----:B------:R-:W-:-:S12]  /*1b30*/  IMAD.MOV.U32 R17, RZ, RZ, R19 ;  /* 0x000000ffff117224 */ /* 0x000fd800078e0013 */
[----:B------:R-:W-:Y:S01]  /*1b40*/  @P3 FSETP.NEU.FTZ.AND P1, PT, R26, R25, PT ;  /* 0x000000191a00320b */ /* 0x000fe20003f3d000 */
[----:B------:R-:W-:-:S12]  /*1b50*/  IMAD.MOV.U32 R23, RZ, RZ, R20 ;  /* 0x000000ffff177224 */ /* 0x000fd800078e0014 */
[----:B------:R-:W-:Y:S05]  /*1b60*/  WARPSYNC.COLLECTIVE R14, `(.L_x_4947) ;  /* 0x000000000e087348 */ /* 0x000fea0003c00000 */
[----:B------:R0:W1:Y:S02]  /*1b70*/  SHFL.BFLY P0, R20, R17, R16, R15 ;  /* 0x0c00001011147389 */ /* 0x000064000000000f */
[----:B01----:R-:W-:Y:S01]  /*1b80*/  ENDCOLLECTIVE ;  /* 0x000000000000791b */ /* 0x003fe20003800000 */
.L_x_4947:
        /* <DEDUP_REMOVED lines=11> */
.L_x_4948:
[----:B------:R-:W-:Y:S02]  /*1c40*/  IMAD.MOV.U32 R17, RZ, RZ, R23 ;  /* 0x000000ffff117224 */ /* 0x000fe400078e0017 */
[----:B------:R-:W-:-:S07]  /*1c50*/  IMAD.MOV.U32 R19, RZ, RZ, R20 ;  /* 0x000000ffff137224 */ /* 0x000fce00078e0014 */
[----:B------:R-:W-:Y:S05]  /*1c60*/  WARPSYNC.COLLECTIVE R14, `(.L_x_4949) ;  /* 0x000000000e087348 */ /* 0x000fea0003c00000 */
[----:B------:R0:W1:Y:S02]  /*1c70*/  SHFL.BFLY P0, R20, R17, R16, R15 ;  /* 0x0c00001011147389 */ /* 0x000064000000000f */
[----:B01----:R-:W-:Y:S01]  /*1c80*/  ENDCOLLECTIVE ;  /* 0x000000000000791b */ /* 0x003fe20003800000 */
.L_x_4949:
[----:B------:R-:W-:Y:S02]  /*1c90*/  IMAD.MOV.U32 R17, RZ, RZ, R26 ;  /* 0x000000ffff117224 */ /* 0x000fe400078e001a */
[----:B------:R-:W-:-:S07]  /*1ca0*/  IMAD.MOV.U32 R27, RZ, RZ, R20 ;  /* 0x000000ffff1b7224 */ /* 0x000fce00078e0014 */
[----:B------:R-:W-:Y:S05]  /*1cb0*/  WARPSYNC.COLLECTIVE R14, `(.L_x_4950) ;  /* 0x000000000e087348 */ /* 0x000fea0003c00000 */
[----:B------:R0:W1:Y:S02]  /*1cc0*/  SHFL.BFLY P0, R20, R17, R16, R15 ;  /* 0x0c00001011147389 */ /* 0x000064000000000f */
[----:B01----:R-:W-:Y:S01]  /*1cd0*/  ENDCOLLECTIVE ;  /* 0x000000000000791b */ /* 0x003fe20003800000 */
.L_x_4950:
[----:B------:R-:W-:Y:S01]  /*1ce0*/  IMAD.MOV.U32 R29, RZ, RZ, R20 ;  /* 0x000000ffff1d7224 */ /* 0x000fe200078e0014 */
[----:B------:R-:W-:Y:S01]  /*1cf0*/  PLOP3.LUT P0, PT, PT, PT, PT, 0x80, 0x0 ;  /* 0x000000000000781c */ /* 0x000fe20003f0f070 */
[----:B------:R-:W-:-:S12]  /*1d00*/  BRA `(.L_x_4951) ;  /* 0xffffffe800e47947 */ /* 0x000fd8000383ffff */
.L_x_4927:
        /* <DEDUP_REMOVED lines=8> */
.L_x_4953:
[----:B------:R-:W-:Y:S05]  /*1d90*/  BSYNC B1 ;  /* 0x0000000000017941 */ /* 0x000fea0003800000 */
.L_x_4952:
        /* <DEDUP_REMOVED lines=8> */
.L_x_4954:
[----:B------:R-:W-:Y:S01]  /*1e20*/  FSETP.GEU.FTZ.AND P3, PT, R28, R23, PT ;  /* 0x000000171c00720b */ /* 0x000fe20003f7e000 */
[----:B------:R-:W-:-:S12]  /*1e30*/  IMAD.MOV.U32 R17, RZ, RZ, R27 ;  /* 0x000000ffff117224 */ /* 0x000fd800078e001b */
[----:B------:R-:W-:Y:S01]  /*1e40*/  @P3 FSETP.NEU.FTZ.AND P1, PT, R28, R23, PT ;  /* 0x000000171c00320b */ /* 0x000fe20003f3d000 */
[----:B------:R-:W-:-:S12]  /*1e50*/  IMAD.MOV.U32 R21, RZ, RZ, R20 ;  /* 0x000000ffff157224 */ /* 0x000fd800078e0014 */
[----:B------:R-:W-:Y:S05]  /*1e60*/  WARPSYNC.COLLECTIVE R14, `(.L_x_4955) ;  /* 0x000000000e087348 */ /* 0x000fea0003c00000 */
[----:B------:R0:W1:Y:S02]  /*1e70*/  SHFL.BFLY P0, R20, R17, R16, R15 ;  /* 0x0c00001011147389 */ /* 0x000064000000000f */
[----:B01----:R-:W-:Y:S01]  /*1e80*/  ENDCOLLECTIVE ;  /* 0x000000000000791b */ /* 0x003fe20003800000 */
.L_x_4955:
        /* <DEDUP_REMOVED lines=12> */
.L_x_4956:
[----:B------:R-:W-:Y:S02]  /*1f50*/  IMAD.MOV.U32 R17, RZ, RZ, R21 ;  /* 0x000000ffff117224 */ /* 0x000fe400078e0015 */
[----:B------:R-:W-:-:S07]  /*1f60*/  IMAD.MOV.U32 R26, RZ, RZ, R20 ;  /* 0x000000ffff1a7224 */ /* 0x000fce00078e0014 */
[----:B------:R-:W-:Y:S05]  /*1f70*/  WARPSYNC.COLLECTIVE R14, `(.L_x_4957) ;  /* 0x000000000e087348 */ /* 0x000fea0003c00000 */
[----:B------:R0:W1:Y:S02]  /*1f80*/  SHFL.BFLY P0, R20, R17, R16, R15 ;  /* 0x0c00001011147389 */ /* 0x000064000000000f */
[----:B01----:R-:W-:Y:S01]  /*1f90*/  ENDCOLLECTIVE ;  /* 0x000000000000791b */ /* 0x003fe20003800000 */
.L_x_4957:
[----:B------:R-:W-:Y:S02]  /*1fa0*/  IMAD.MOV.U32 R17, RZ, RZ, R19 ;  /* 0x000000ffff117224 */ /* 0x000fe400078e0013 */
[----:B------:R-:W-:-:S07]  /*1fb0*/  IMAD.MOV.U32 R28, RZ, RZ, R20 ;  /* 0x000000ffff1c7224 */ /* 0x000fce00078e0014 */
[----:B------:R-:W-:Y:S05]  /*1fc0*/  WARPSYNC.COLLECTIVE R14, `(.L_x_4958) ;  /* 0x000000000e087348 */ /* 0x000fea0003c00000 */
[----:B------:R0:W1:Y:S02]  /*1fd0*/  SHFL.BFLY P0, R20, R17, R16, R15 ;  /* 0x0c00001011147389 */ /* 0x000064000000000f */
[----:B01----:R-:W-:Y:S01]  /*1fe0*/  ENDCOLLECTIVE ;  /* 0x000000000000791b */ /* 0x003fe20003800000 */
.L_x_4958:
        /* <DEDUP_REMOVED lines=12> */
.L_x_4959:
[----:B------:R-:W-:Y:S02]  /*20b0*/  IMAD.MOV.U32 R17, RZ, RZ, R28 ;  /* 0x000000ffff117224 */ /* 0x000fe400078e001c */
[----:B------:R-:W-:-:S07]  /*20c0*/  IMAD.MOV.U32 R23, RZ, RZ, R20 ;  /* 0x000000ffff177224 */ /* 0x000fce00078e0014 */
[----:B------:R-:W-:Y:S05]  /*20d0*/  WARPSYNC.COLLECTIVE R14, `(.L_x_4960) ;  /* 0x000000000e087348 */ /* 0x000fea0003c00000 */
[----:B------:R0:W1:Y:S02]  /*20e0*/  SHFL.BFLY P0, R20, R17, R16, R15 ;  /* 0x0c00001011147389 */ /* 0x000064000000000f */
[----:B01----:R-:W-:Y:S01]  /*20f0*/  ENDCOLLECTIVE ;  /* 0x000000000000791b */ /* 0x003fe20003800000 */
.L_x_4960:
[----:B------:R-:W-:Y:S01]  /*2100*/  FSETP.GEU.FTZ.AND P3, PT, R26, R23, PT ;  /* 0x000000171a00720b */ /* 0x000fe20003f7e000 */
[----:B------:R-:W-:-:S12]  /*2110*/  IMAD.MOV.U32 R17, RZ, RZ, R19 ;  /* 0x000000ffff117224 */ /* 0x000fd800078e0013 */
[----:B------:R-:W-:Y:S01]  /*2120*/  @P3 FSETP.NEU.FTZ.AND P1, PT, R26, R23, PT ;  /* 0x000000171a00320b */ /* 0x000fe20003f3d000 */
[----:B------:R-:W-:-:S12]  /*2130*/  IMAD.MOV.U32 R25, RZ, RZ, R20 ;  /* 0x000000ffff197224 */ /* 0x000fd800078e0014 */
[----:B------:R-:W-:Y:S05]  /*2140*/  WARPSYNC.COLLECTIVE R14, `(.L_x_4961) ;  /* 0x000000000e087348 */ /* 0x000fea0003c00000 */
[----:B------:R0:W1:Y:S02]  /*2150*/  SHFL.BFLY P0, R20, R17, R16, R15 ;  /* 0x0c00001011147389 */ /* 0x000064000000000f */
[----:B01----:R-:W-:Y:S01]  /*2160*/  ENDCOLLECTIVE ;  /* 0x000000000000791b */ /* 0x003fe20003800000 */
.L_x_4961:
        /* <DEDUP_REMOVED lines=11> */
.L_x_4962:
[----:B------:R-:W-:Y:S02]  /*2220*/  IMAD.MOV.U32 R17, RZ, RZ, R21 ;  /* 0x000000ffff117224 */ /* 0x000fe400078e0015 */
[----:B------:R-:W-:-:S07]  /*2230*/  IMAD.MOV.U32 R26, RZ, RZ, R20 ;  /* 0x000000ffff1a7224 */ /* 0x000fce00078e0014 */
[----:B------:R-:W-:Y:S05]  /*2240*/  WARPSYNC.COLLECTIVE R14, `(.L_x_4963) ;  /* 0x000000000e087348 */ /* 0x000fea0003c00000 */
[----:B------:R0:W1:Y:S02]  /*2250*/  SHFL.BFLY P0, R20, R17, R16, R15 ;  /* 0x0c00001011147389 */ /* 0x000064000000000f */
[----:B01----:R-:W-:Y:S01]  /*2260*/  ENDCOLLECTIVE ;  /* 0x000000000000791b */ /* 0x003fe20003800000 */
.L_x_4963:
[----:B------:R-:W-:Y:S02]  /*2270*/  IMAD.MOV.U32 R17, RZ, RZ, R25 ;  /* 0x000000ffff117224 */ /* 0x000fe400078e0019 */
[----:B------:R-:W-:-:S07]  /*2280*/  IMAD.MOV.U32 R27, RZ, RZ, R20 ;  /* 0x000000ffff1b7224 */ /* 0x000fce00078e0014 */
[----:B------:R-:W-:Y:S05]  /*2290*/  WARPSYNC.COLLECTIVE R14, `(.L_x_4964) ;  /* 0x000000000e087348 */ /* 0x000fea0003c00000 */
[----:B------:R0:W1:Y:S02]  /*22a0*/  SHFL.BFLY P0, R20, R17, R16, R15 ;  /* 0x0c00001011147389 */ /* 0x000064000000000f */
[----:B01----:R-:W-:Y:S01]  /*22b0*/  ENDCOLLECTIVE ;  /* 0x000000000000791b */ /* 0x003fe20003800000 */
.L_x_4964:
[----:B------:R-:W-:Y:S01]  /*22c0*/  IMAD.MOV.U32 R29, RZ, RZ, R20 ;  /* 0x000000ffff1d7224 */ /* 0x000fe200078e0014 */
[----:B------:R-:W-:Y:S01]  /*22d0*/  PLOP3.LUT P0, PT, PT, PT, PT, 0x80, 0x0 ;  /* 0x000000000000781c */ /* 0x000fe20003f0f070 */
[----:B------:R-:W-:-:S12]  /*22e0*/  BRA `(.L_x_4965) ;  /* 0xffffffec00387947 */ /* 0x000fd8000383ffff */
.L_x_4966:
        /* <DEDUP_REMOVED lines=9> */
.L_x_12220:


//--------------------- .text._ZN4vllm3moe10topkGatingILi4ELi32ELi4ELi16ELi32EjfLNS0_11ScoringFuncE1EEEvPKT5_PKbPfiPT4_PiiiibPKf --------------------------
	.section	.text._ZN4vllm3moe10topkGatingILi4ELi32ELi4ELi16ELi32EjfLNS0_11ScoringFuncE1EEEvPKT5_PKbPfiPT4_PiiiibPKf,"ax",@progbits
	.align	128
        .global         _ZN4vllm3moe10topkGatingILi4ELi32ELi4ELi16ELi32EjfLNS0_11ScoringFuncE1EEEvPKT5_PKbPfiPT4_PiiiibPKf
        .type           _ZN4vllm3moe10topkGatingILi4ELi32ELi4ELi16ELi32EjfLNS0_11ScoringFuncE1EEEvPKT5_PKbPfiPT4_PiiiibPKf,@function
        .size           _ZN4vllm3moe10topkGatingILi4ELi32ELi4ELi16ELi32EjfLNS0_11ScoringFuncE1EEEvPKT5_PKbPfiPT4_PiiiibPKf,(.L_x_12221 - _ZN4vllm3moe10topkGatingILi4ELi32ELi4ELi16ELi32EjfLNS0_11ScoringFuncE1EEEvPKT5_PKbPfiPT4_PiiiibPKf)
        .other          _ZN4vllm3moe10topkGatingILi4ELi32ELi4ELi16ELi32EjfLNS0_11ScoringFuncE1EEEvPKT5_PKbPfiPT4_PiiiibPKf,@"STO_CUDA_ENTRY STV_DEFAULT"
_ZN4vllm3moe10topkGatingILi4ELi32ELi4ELi16ELi32EjfLNS0_11ScoringFuncE1EEEvPKT5_PKbPfiPT4_PiiiibPKf:
.text._ZN4vllm3moe10topkGatingILi4ELi32ELi4ELi16ELi32EjfLNS0_11ScoringFuncE1EEEvPKT5_PKbPfiPT4_PiiiibPKf:
        /* <DEDUP_REMOVED lines=86> */
.L_x_4975:
        /* <DEDUP_REMOVED lines=40> */
.L_x_4997:
        /* <DEDUP_REMOVED lines=28> */
.L_x_4971:
[----:B------:R-:W-:Y:S05]  /*09a0*/  BSYNC B1 ;  /* 0x0000000000017941 */ /* 0x000fea0003800000 */
.L_x_4970:
        /* <DEDUP_REMOVED lines=28> */
.L_x_4974:
[----:B------:R-:W-:Y:S05]  /*0b70*/  BSYNC B1 ;  /* 0x0000000000017941 */ /* 0x000fea0003800000 */
.L_x_4973:
[----:B------:R-:W-:Y:S05]  /*0b80*/  BRA `(.L_x_4975) ;  /* 0xfffffff800747947 */ /* 0x000fea000383ffff */
.L_x_4968:
[----:B------:R-:W-:Y:S01]  /*0b90*/  IMAD.MOV.U32 R24, RZ, RZ, RZ ;  /* 0x000000ffff187224 */ /* 0x000fe200078e00ff */
[----:B------:R-:W-:Y:S01]  /*0ba0*/  ULDC UR10, c[0x0][0x228] ;  /* 0x00008a00000a7ab9 */ /* 0x000fe20000000800 */
[----:B------:R-:W-:Y:S01]  /*0bb0*/  ULDC UR11, c[0x0][0x240] ;  /* 0x00009000000b7ab9 */ /* 0x000fe20000000800 */
[----:B------:R-:W-:Y:S01]  /*0bc0*/  ULDC UR5, c[0x0][0x248] ;  /* 0x0000920000057ab9 */ /* 0x000fe20000000800 */
[----:B------:R-:W-:-:S05]  /*0bd0*/  ULDC.64 UR8, c[0x0][0x240] ;  /* 0x0000900000087ab9 */ /* 0x000fca0000000a00 */
.L_x_4981:
        /* <DEDUP_REMOVED lines=40> */
.L_x_5008:
        /* <DEDUP_REMOVED lines=27> */
.L_x_4978:
[----:B------:R-:W-:Y:S05]  /*1010*/  BSYNC B1 ;  /* 0x0000000000017941 */ /* 0x000fea0003800000 */
.L_x_4977:
        /* <DEDUP_REMOVED lines=28> */
.L_x_4980:
[----:B------:R-:W-:Y:S05]  /*11e0*/  BSYNC B1 ;  /* 0x0000000000017941 */ /* 0x000fea0003800000 */
.L_x_4979:
[----:B------:R-:W-:Y:S05]  /*11f0*/  BRA `(.L_x_4981) ;  /* 0xfffffff800787947 */ /* 0x000fea000383ffff */
.L_x_4972:
[----:B------:R-:W-:Y:S05]  /*1200*/  BSYNC B0 ;  /* 0x0000000000007941 */ /* 0x000fea0003800000 */
.L_x_4967:
        /* <DEDUP_REMOVED lines=18> */
.L_x_4984:
        /* <DEDUP_REMOVED lines=18> */
.L_x_4983:
[----:B------:R-:W-:Y:S05]  /*1450*/  BSYNC B0 ;  /* 0x0000000000007941 */ /* 0x000fea0003800000 */
.L_x_4982:
        /* <DEDUP_REMOVED lines=11> */
.L_x_4986:
        /* <DEDUP_REMOVED lines=11> */
.L_x_4985:
[----:B------:R-:W-:Y:S05]  /*15c0*/  EXIT ;  /* 0x000000000000794d */ /* 0x000fea0003800000 */
.L_x_4969:
        /* <DEDUP_REMOVED lines=8> */
.L_x_4988:
[----:B------:R-:W-:Y:S05]  /*1650*/  BSYNC B1 ;  /* 0x0000000000017941 */ /* 0x000fea0003800000 */
.L_x_4987:
        /* <DEDUP_REMOVED lines=8> */
.L_x_4989:
[----:B------:R-:W-:Y:S01]  /*16e0*/  FSETP.GEU.FTZ.AND P3, PT, R29, R26, PT ;  /* 0x0000001a1d00720b */ /* 0x000fe20003f7e000 */
[----:B------:R-:W-:-:S12]  /*16f0*/  IMAD.MOV.U32 R17, RZ, RZ, R27 ;  /* 0x000000ffff117224 */ /* 0x000fd800078e001b */
[----:B------:R-:W-:Y:S01]  /*1700*/  @P3 FSETP.NEU.FTZ.AND P2, PT, R29, R26, PT ;  /* 0x0000001a1d00320b */ /* 0x000fe20003f5d000 */
[----:B------:R-:W-:-:S12]  /*1710*/  IMAD.MOV.U32 R25, RZ, RZ, R19 ;  /* 0x000000ffff197224 */ /* 0x000fd800078e0013 */
[----:B------:R-:W-:Y:S05]  /*1720*/  WARPSYNC.COLLECTIVE R14, `(.L_x_4990) ;  /* 0x000000000e087348 */ /* 0x000fea0003c00000 */
[----:B------:R0:W1:Y:S02]  /*1730*/  SHFL.BFLY P0, R19, R17, R16, R15 ;  /* 0x0c00001011137389 */ /* 0x000064000000000f */
[----:B01----:R-:W-:Y:S01]  /*1740*/  ENDCOLLECTIVE ;  /* 0x000000000000791b */ /* 0x003fe20003800000 */
.L_x_4990:
        /* <DEDUP_REMOVED lines=11> */
.L_x_4991:
[----:B------:R-:W-:Y:S02]  /*1800*/  IMAD.MOV.U32 R17, RZ, RZ, R25 ;  /* 0x000000ffff117224 */ /* 0x000fe400078e0019 */
[----:B------:R-:W-:-:S07]  /*1810*/  IMAD.MOV.U32 R21, RZ, RZ, R19 ;  /* 0x000000ffff157224 */ /* 0x000fce00078e0013 */
[----:B------:R-:W-:Y:S05]  /*1820*/  WARPSYNC.COLLECTIVE R14, `(.L_x_4992) ;  /* 0x000000000e087348 */ /* 0x000fea0003c00000 */
[----:B------:R0:W1:Y:S02]  /*1830*/  SHFL.BFLY P0, R19, R17, R16, R15 ;  /* 0x0c00001011137389 */ /* 0x000064000000000f */
[----:B01----:R-:W-:Y:S01]  /*1840*/  ENDCOLLECTIVE ;  /* 0x000000000000791b */ /* 0x003fe20003800000 */
.L_x_4992:
[----:B------:R-:W-:Y:S01]  /*1850*/  FSETP.GEU.FTZ.AND P3, PT, R26, R21, PT ;  /* 0x000000151a00720b */ /* 0x000fe20003f7e000 */
[----:B------:R-:W-:-:S12]  /*1860*/  IMAD.MOV.U32 R17, RZ, RZ, R23 ;  /* 0x000000ffff117224 */ /* 0x000fd800078e0017 */
[----:B------:R-:W-:Y:S01]  /*1870*/  @P3 FSETP.NEU.FTZ.AND P2, PT, R26, R21, PT ;  /* 0x000000151a00320b */ /* 0x000fe20003f5d000 */
[----:B------:R-:W-:-:S12]  /*1880*/  IMAD.MOV.U32 R28, RZ, RZ, R19 ;  /* 0x000000ffff1c7224 */ /* 0x000fd800078e0013 */
[----:B------:R-:W-:Y:S05]  /*1890*/  WARPSYNC.COLLECTIVE R14, `(.L_x_4993) ;  /* 0x000000000e087348 */ /* 0x000fea0003c00000 */
[----:B------:R0:W1:Y:S02]  /*18a0*/  SHFL.BFLY P0, R19, R17, R16, R15 ;  /* 0x0c00001011137389 */ /* 0x000064000000000f */
[----:B01----:R-:W-:Y:S01]  /*18b0*/  ENDCOLLECTIVE ;  /* 0x000000000000791b */ /* 0x003fe20003800000 */
.L_x_4993:
        /* <DEDUP_REMOVED lines=11> */
.L_x_4994:
[----:B------:R-:W-:Y:S02]  /*1970*/  IMAD.MOV.U32 R17, RZ, RZ, R26 ;  /* 0x000000ffff117224 */ /* 0x000fe400078e001a */
[----:B------:R-:W-:-:S07]  /*1980*/  IMAD.MOV.U32 R20, RZ, RZ, R19 ;  /* 0x000000ffff147224 */ /* 0x000fce00078e0013 */
[----:B------:R-:W-:Y:S05]  /*1990*/  WARPSYNC.COLLECTIVE R14, `(.L_x_4995) ;  /* 0x000000000e087348 */ /* 0x000fea0003c00000 */
[----:B------:R0:W1:Y:S02]  /*19a0*/  SHFL.BFLY P0, R19, R17, R16, R15 ;  /* 0x0c00001011137389 */ /* 0x000064000000000f */
[----:B01----:R-:W-:Y:S01]  /*19b0*/  ENDCOLLECTIVE ;  /* 0x000000000000791b */ /* 0x003fe20003800000 */
.L_x_4995:
[----:B------:R-:W-:Y:S02]  /*19c0*/  IMAD.MOV.U32 R17, RZ, RZ, R27 ;  /* 0x000000ffff117224 */ /* 0x000fe400078e001b */
[----:B------:R-:W-:-:S07]  /*19d0*/  IMAD.MOV.U32 R23, RZ, RZ, R19 ;  /* 0x000000ffff177224 */ /* 0x000fce00078e0013 */
[----:B------:R-:W-:Y:S05]  /*19e0*/  WARPSYNC.COLLECTIVE R14, `(.L_x_4996) ;  /* 0x000000000e087348 */ /* 0x000fea0003c00000 */
[----:B------:R0:W1:Y:S02]  /*19f0*/  SHFL.BFLY P0, R19, R17, R16, R15 ;  /* 0x0c00001011137389 */ /* 0x000064000000000f */
[----:B01----:R-:W-:Y:S01]  /*1a00*/  ENDCOLLECTIVE ;  /* 0x000000000000791b */ /* 0x003fe20003800000 */
.L_x_4996:
[----:B------:R-:W-:Y:S05]  /*1a10*/  BRA `(.L_x_4997) ;  /* 0xffffffec00707947 */ /* 0x000fea000383ffff */
.L_x_4976:
        /* <DEDUP_REMOVED lines=8> */
.L_x_4999:
[----:B------:R-:W-:Y:S05]  /*1aa0*/  BSYNC B1 ;  /* 0x0000000000017941 */ /* 0x000fea0003800000 */
.L_x_4998:
        /* <DEDUP_REMOVED lines=8> */
.L_x_5000:
[----:B------:R-:W-:Y:S01]  /*1b30*/  FSETP.GEU.FTZ.AND P3, PT, R28, R23, PT ;  /* 0x000000171c00720b */ /* 0x000fe20003f7e000 */
[----:B------:R-:W-:-:S12]  /*1b40*/  IMAD.MOV.U32 R17, RZ, RZ, R27 ;  /* 0x000000ffff117224 */ /* 0x000fd800078e001b */
[----:B------:R-:W-:Y:S01]  /*1b50*/  @P3 FSETP.NEU.FTZ.AND P2, PT, R28, R23, PT ;  /* 0x000000171c00320b */ /* 0x000fe20003f5d000 */
[----:B------:R-:W-:-:S12]  /*1b60*/  IMAD.MOV.U32 R25, RZ, RZ, R19 ;  /* 0x000000ffff197224 */ /* 0x000fd800078e0013 */
[----:B------:R-:W-:Y:S05]  /*1b70*/  WARPSYNC.COLLECTIVE R14, `(.L_x_5001) ;  /* 0x000000000e087348 */ /* 0x000fea0003c00000 */
[----:B------:R0:W1:Y:S02]  /*1b80*/  SHFL.BFLY P0, R19, R17, R16, R15 ;  /* 0x0c00001011137389 */ /* 0x000064000000000f */
[----:B01----:R-:W-:Y:S01]  /*1b90*/  ENDCOLLECTIVE ;  /* 0x000000000000791b */ /* 0x003fe20003800000 */
.L_x_5001:
        /* <DEDUP_REMOVED lines=11> */
.L_x_5002:
[----:B------:R-:W-:Y:S02]  /*1c50*/  IMAD.MOV.U32 R17, RZ, RZ, R25 ;  /* 0x000000ffff117224 */ /* 0x000fe400078e0019 */
[----:B------:R-:W-:-:S07]  /*1c60*/  IMAD.MOV.U32 R20, RZ, RZ, R19 ;  /* 0x000000ffff147224 */ /* 0x000fce00078e0013 */
[----:B------:R-:W-:Y:S05]  /*1c70*/  WARPSYNC.COLLECTIVE R14, `(.L_x_5003) ;  /* 0x000000000e087348 */ /* 0x000fea0003c00000 */
[----:B------:R0:W1:Y:S02]  /*1c80*/  SHFL.BFLY P0, R19, R17, R16, R15 ;  /* 0x0c00001011137389 */ /* 0x000064000000000f */
[----:B01----:R-:W-:Y:S01]  /*1c90*/  ENDCOLLECTIVE ;  /* 0x000000000000791b */ /* 0x003fe20003800000 */
.L_x_5003:
[----:B------:R-:W-:Y:S01]  /*1ca0*/  FSETP.GEU.FTZ.AND P3, PT, R23, R20, PT ;  /* 0x000000141700720b */ /* 0x000fe20003f7e000 */
[----:B------:R-:W-:-:S12]  /*1cb0*/  IMAD.MOV.U32 R17, RZ, RZ, R21 ;  /* 0x000000ffff117224 */ /* 0x000fd800078e0015 */
[----:B------:R-:W-:Y:S01]  /*1cc0*/  @P3 FSETP.NEU.FTZ.AND P2, PT, R23, R20, PT ;  /* 0x000000141700320b */ /* 0x000fe20003f5d000 */
[----:B------:R-:W-:-:S12]  /*1cd0*/  IMAD.MOV.U32 R28, RZ, RZ, R19 ;  /* 0x000000ffff1c7224 */ /* 0x000fd800078e0013 */
[----:B------:R-:W-:Y:S05]  /*1ce0*/  WARPSYNC.COLLECTIVE R14, `(.L_x_5004) ;  /* 0x000000000e087348 */ /* 0x000fea0003c00000 */
[----:B------:R0:W1:Y:S02]  /*1cf0*/  SHFL.BFLY P0, R19, R17, R16, R15 ;  /* 0x0c00001011137389 */ /* 0x000064000000000f */
[----:B01----:R-:W-:Y:S01]  /*1d00*/  ENDCOLLECTIVE ;  /* 0x000000000000791b */ /* 0x003fe20003800000 */
.L_x_5004:
        /* <DEDUP_REMOVED lines=11> */
.L_x_5005:
[----:B------:R-:W-:Y:S02]  /*1dc0*/  IMAD.MOV.U32 R17, RZ, RZ, R23 ;  /* 0x000000ffff117224 */ /* 0x000fe400078e0017 */
[----:B------:R-:W-:-:S07]  /*1dd0*/  IMAD.MOV.U32 R21, RZ, RZ, R19 ;  /* 0x000000ffff157224 */ /* 0x000fce00078e0013 */
[----:B------:R-:W-:Y:S05]  /*1de0*/  WARPSYNC.COLLECTIVE R14, `(.L_x_5006) ;  /* 0x000000000e087348 */ /* 0x000fea0003c00000 */
[----:B------:R0:W1:Y:S02]  /*1df0*/  SHFL.BFLY P0, R19, R17, R16, R15 ;  /* 0x0c00001011137389 */ /* 0x000064000000000f */
[----:B01----:R-:W-:Y:S01]  /*1e00*/  ENDCOLLECTIVE ;  /* 0x000000000000791b */ /* 0x003fe20003800000 */
.L_x_5006:
[----:B------:R-:W-:Y:S02]  /*1e10*/  IMAD.MOV.U32 R17, RZ, RZ, R26 ;  /* 0x000000ffff117224 */ /* 0x000fe400078e001a */
[----:B------:R-:W-:-:S07]  /*1e20*/  IMAD.MOV.U32 R28, RZ, RZ, R19 ;  /* 0x000000ffff1c7224 */ /* 0x000fce00078e0013 */
[----:B------:R-:W-:Y:S05]  /*1e30*/  WARPSYNC.COLLECTIVE R14, `(.L_x_5007) ;  /* 0x000000000e087348 */ /* 0x000fea0003c00000 */
[----:B------:R0:W1:Y:S02]  /*1e40*/  SHFL.BFLY P0, R19, R17, R16, R15 ;  /* 0x0c00001011137389 */ /* 0x000064000000000f */
[----:B01----:R-:W-:Y:S01]  /*1e50*/  ENDCOLLECTIVE ;  /* 0x000000000000791b */ /* 0x003fe20003800000 */
.L_x_5007:
[----:B------:R-:W-:Y:S01]  /*1e60*/  IMAD.MOV.U32 R27, RZ, RZ, R19 ;  /* 0x000000ffff1b7224 */ /* 0x000fe200078e0013 */
[----:B------:R-:W-:Y:S06]  /*1e70*/  BRA `(.L_x_5008) ;  /* 0xffffffec00f87947 */ /* 0x000fec000383ffff */
.L_x_5009:
        /* <DEDUP_REMOVED lines=16> */
.L_x_12221:


//--------------------- .text._ZN4vllm3moe10topkGatingILi4ELi16ELi4ELi16ELi32EjfLNS0_11ScoringFuncE1EEEvPKT5_PKbPfiPT4_PiiiibPKf --------------------------
	.section	.text._ZN4vllm3moe10topkGatingILi4ELi16ELi4ELi16ELi32EjfLNS0_11ScoringFuncE1EEEvPKT5_PKbPfiPT4_PiiiibPKf,"ax",@progbits
	.align	128
        .global         _ZN4vllm3moe10topkGatingILi4ELi16ELi4ELi16ELi32EjfLNS0_11ScoringFuncE1EEEvPKT5_PKbPfiPT4_PiiiibPKf
        .type           _ZN4vllm3moe10topkGatingILi4ELi16ELi4ELi16ELi32EjfLNS0_11ScoringFuncE1EEEvPKT5_PKbPfiPT4_PiiiibPKf,@function
        .size           _ZN4vllm3moe10topkGatingILi4ELi16ELi4ELi16ELi32EjfLNS0_11ScoringFuncE1EEEvPKT5_PKbPfiPT4_PiiiibPKf,(.L_x_12222 - _ZN4vllm3moe10topkGatingILi4ELi16ELi4ELi16ELi32EjfLNS0_11ScoringFuncE1EEEvPKT5_PKbPfiPT4_PiiiibPKf)
        .other          _ZN4vllm3moe10topkGatingILi4ELi16ELi4ELi16ELi32EjfLNS0_11ScoringFuncE1EEEvPKT5_PKbPfiPT4_PiiiibPKf,@"STO_CUDA_ENTRY STV_DEFAULT"
_ZN4vllm3moe10topkGatingILi4ELi16ELi4ELi16ELi32EjfLNS0_11ScoringFuncE1EEEvPKT5_PKbPfiPT4_PiiiibPKf:
.text._ZN4vllm3moe10topkGatingILi4ELi16ELi4ELi16ELi32EjfLNS0_11ScoringFuncE1EEEvPKT5_PKbPfiPT4_PiiiibPKf:
        /* <DEDUP_REMOVED lines=86> */
.L_x_5018:
        /* <DEDUP_REMOVED lines=30> */
.L_x_5037:
        /* <DEDUP_REMOVED lines=27> */
.L_x_5014:
[----:B------:R-:W-:Y:S05]  /*08f0*/  BSYNC B1 ;  /* 0x0000000000017941 */ /* 0x000fea0003800000 */
.L_x_5013:
        /* <DEDUP_REMOVED lines=28> */
.L_x_5017:
[----:B------:R-:W-:Y:S05]  /*0ac0*/  BSYNC B1 ;  /* 0x0000000000017941 */ /* 0x000fea0003800000 */
.L_x_5016:
[----:B------:R-:W-:Y:S05]  /*0ad0*/  BRA `(.L_x_5018) ;  /* 0xfffffff800a07947 */ /* 0x000fea000383ffff */
.L_x_5011:
[----:B------:R-:W-:Y:S01]  /*0ae0*/  IMAD.MOV.U32 R24, RZ, RZ, RZ ;  /* 0x000000ffff187224 */ /* 0x000fe200078e00ff */
[----:B------:R-:W-:Y:S01]  /*0af0*/  ULDC UR10, c[0x0][0x228] ;  /* 0x00008a00000a7ab9 */ /* 0x000fe20000000800 */
[----:B------:R-:W-:Y:S01]  /*0b00*/  ULDC UR11, c[0x0][0x240] ;  /* 0x00009000000b7ab9 */ /* 0x000fe20000000800 */
[----:B------:R-:W-:Y:S01]  /*0b10*/  ULDC UR5, c[0x0][0x248] ;  /* 0x0000920000057ab9 */ /* 0x000fe20000000800 */
[----:B------:R-:W-:-:S05]  /*0b20*/  ULDC.64 UR8, c[0x0][0x240] ;  /* 0x0000900000087ab9 */ /* 0x000fca0000000a00 */
.L_x_5024:
        /* <DEDUP_REMOVED lines=30> */
.L_x_5045:
        /* <DEDUP_REMOVED lines=26> */
.L_x_5021:
[----:B------:R-:W-:Y:S05]  /*0eb0*/  BSYNC B1 ;  /* 0x0000000000017941 */ /* 0x000fea0003800000 */
.L_x_5020:
        /* <DEDUP_REMOVED lines=28> */
.L_x_5023:
[----:B------:R-:W-:Y:S05]  /*1080*/  BSYNC B1 ;  /* 0x0000000000017941 */ /* 0x000fea0003800000 */
.L_x_5022:
[----:B------:R-:W-:Y:S05]  /*1090*/  BRA `(.L_x_5024) ;  /* 0xfffffff800a47947 */ /* 0x000fea000383ffff */
.L_x_5015:
[----:B------:R-:W-:Y:S05]  /*10a0*/  BSYNC B0 ;  /* 0x0000000000007941 */ /* 0x000fea0003800000 */
.L_x_5010:
        /* <DEDUP_REMOVED lines=18> */
.L_x_5027:
        /* <DEDUP_REMOVED lines=18> */
.L_x_5026:
[----:B------:R-:W-:Y:S05]  /*12f0*/  BSYNC B0 ;  /* 0x0000000000007941 */ /* 0x000fea0003800000 */
.L_x_5025:
        /* <DEDUP_REMOVED lines=11> */
.L_x_5029:
        /* <DEDUP_REMOVED lines=11> */
.L_x_5028:
[----:B------:R-:W-:Y:S05]  /*1460*/  EXIT ;  /* 0x000000000000794d */ /* 0x000fea0003800000 */
.L_x_5012:
        /* <DEDUP_REMOVED lines=8> */
.L_x_5031:
[----:B------:R-:W-:Y:S05]  /*14f0*/  BSYNC B1 ;  /* 0x0000000000017941 */ /* 0x000fea0003800000 */
.L_x_5030:
        /* <DEDUP_REMOVED lines=8> */
.L_x_5032:
[----:B------:R-:W-:Y:S01]  /*1580*/  FSETP.GEU.FTZ.AND P3, PT, R26, R21, PT ;  /* 0x000000151a00720b */ /* 0x000fe20003f7e000 */
[----:B------:R-:W-:-:S12]  /*1590*/  IMAD.MOV.U32 R17, RZ, RZ, R25 ;  /* 0x000000ffff117224 */ /* 0x000fd800078e0019 */
[----:B------:R-:W-:Y:S01]  /*15a0*/  @P3 FSETP.NEU.FTZ.AND P2, PT, R26, R21, PT ;  /* 0x000000151a00320b */ /* 0x000fe20003f5d000 */
[----:B------:R-:W-:-:S12]  /*15b0*/  IMAD.MOV.U32 R23, RZ, RZ, R20 ;  /* 0x000000ffff177224 */ /* 0x000fd800078e0014 */
[----:B------:R-:W-:Y:S05]  /*15c0*/  WARPSYNC.COLLECTIVE R14, `(.L_x_5033) ;  /* 0x000000000e087348 */ /* 0x000fea0003c00000 */
[----:B------:R0:W1:Y:S02]  /*15d0*/  SHFL.BFLY P0, R20, R17, R16, R15 ;  /* 0x0c00001011147389 */ /* 0x000064000000000f */
[----:B01----:R-:W-:Y:S01]  /*15e0*/  ENDCOLLECTIVE ;  /* 0x000000000000791b */ /* 0x003fe20003800000 */
.L_x_5033:
        /* <DEDUP_REMOVED lines=11> */
.L_x_5034:
[----:B------:R-:W-:Y:S02]  /*16a0*/  IMAD.MOV.U32 R17, RZ, RZ, R23 ;  /* 0x000000ffff117224 */ /* 0x000fe400078e0017 */
[----:B------:R-:W-:-:S07]  /*16b0*/  IMAD.MOV.U32 R26, RZ, RZ, R20 ;  /* 0x000000ffff1a7224 */ /* 0x000fce00078e0014 */
[----:B------:R-:W-:Y:S05]  /*16c0*/  WARPSYNC.COLLECTIVE R14, `(.L_x_5035) ;  /* 0x000000000e087348 */ /* 0x000fea0003c00000 */
[----:B------:R0:W1:Y:S02]  /*16d0*/  SHFL.BFLY P0, R20, R17, R16, R15 ;  /* 0x0c00001011147389 */ /* 0x000064000000000f */
[----:B01----:R-:W-:Y:S01]  /*16e0*/  ENDCOLLECTIVE ;  /* 0x000000000000791b */ /* 0x003fe20003800000 */
.L_x_5035:
[----:B------:R-:W-:Y:S02]  /*16f0*/  IMAD.MOV.U32 R17, RZ, RZ, R19 ;  /* 0x000000ffff117224 */ /* 0x000fe400078e0013 */
[----:B------:R-:W-:-:S07]  /*1700*/  IMAD.MOV.U32 R28, RZ, RZ, R20 ;  /* 0x000000ffff1c7224 */ /* 0x000fce00078e0014 */
[----:B------:R-:W-:Y:S05]  /*1710*/  WARPSYNC.COLLECTIVE R14, `(.L_x_5036) ;  /* 0x000000000e087348 */ /* 0x000fea0003c00000 */
[----:B------:R0:W1:Y:S02]  /*1720*/  SHFL.BFLY P0, R20, R17, R16, R15 ;  /* 0x0c00001011147389 */ /* 0x000064000000000f */
[----:B01----:R-:W-:Y:S01]  /*1730*/  ENDCOLLECTIVE ;  /* 0x000000000000791b */ /* 0x003fe20003800000 */
.L_x_5036:
[----:B------:R-:W-:Y:S01]  /*1740*/  IMAD.MOV.U32 R25, RZ, RZ, R20 ;  /* 0x000000ffff197224 */ /* 0x000fe200078e0014 */
[----:B------:R-:W-:Y:S01]  /*1750*/  PLOP3.LUT P0, PT, PT, PT, PT, 0x80, 0x0 ;  /* 0x000000000000781c */ /* 0x000fe20003f0f070 */
[----:B------:R-:W-:-:S12]  /*1760*/  BRA `(.L_x_5037) ;  /* 0xffffffec00f47947 */ /* 0x000fd8000383ffff */
.L_x_5019:
        /* <DEDUP_REMOVED lines=8> */
.L_x_5039:
[----:B------:R-:W-:Y:S05]  /*17f0*/  BSYNC B1 ;  /* 0x0000000000017941 */ /* 0x000fea0003800000 */
.L_x_5038:
        /* <DEDUP_REMOVED lines=8> */
.L_x_5040:
[----:B------:R-:W-:Y:S01]  /*1880*/  FSETP.GEU.FTZ.AND P3, PT, R26, R19, PT ;  /* 0x000000131a00720b */ /* 0x000fe20003f7e000 */
[----:B------:R-:W-:-:S12]  /*1890*/  IMAD.MOV.U32 R17, RZ, RZ, R25 ;  /* 0x000000ffff117224 */ /* 0x000fd800078e0019 */
[----:B------:R-:W-:Y:S01]  /*18a0*/  @P3 FSETP.NEU.FTZ.AND P2, PT, R26, R19, PT ;  /* 0x000000131a00320b */ /* 0x000fe20003f5d000 */
[----:B------:R-:W-:-:S12]  /*18b0*/  IMAD.MOV.U32 R21, RZ, RZ, R20 ;  /* 0x000000ffff157224 */ /* 0x000fd800078e0014 */
[----:B------:R-:W-:Y:S05]  /*18c0*/  WARPSYNC.COLLECTIVE R14, `(.L_x_5041) ;  /* 0x000000000e087348 */ /* 0x000fea0003c00000 */
[----:B------:R0:W1:Y:S02]  /*18d0*/  SHFL.BFLY P0, R20, R17, R16, R15 ;  /* 0x0c00001011147389 */ /* 0x000064000000000f */
[----:B01----:R-:W-:Y:S01]  /*18e0*/  ENDCOLLECTIVE ;  /* 0x000000000000791b */ /* 0x003fe20003800000 */
.L_x_5041:
        /* <DEDUP_REMOVED lines=11> */
.L_x_5042:
[----:B------:R-:W-:Y:S02]  /*19a0*/  IMAD.MOV.U32 R17, RZ, RZ, R21 ;  /* 0x000000ffff117224 */ /* 0x000fe400078e0015 */
[----:B------:R-:W-:-:S07]  /*19b0*/  IMAD.MOV.U32 R26, RZ, RZ, R20 ;  /* 0x000000ffff1a7224 */ /* 0x000fce00078e0014 */
[----:B------:R-:W-:Y:S05]  /*19c0*/  WARPSYNC.COLLECTIVE R14, `(.L_x_5043) ;  /* 0x000000000e087348 */ /* 0x000fea0003c00000 */
[----:B------:R0:W1:Y:S02]  /*19d0*/  SHFL.BFLY P0, R20, R17, R16, R15 ;  /* 0x0c00001011147389 */ /* 0x000064000000000f */
[----:B01----:R-:W-:Y:S01]  /*19e0*/  ENDCOLLECTIVE ;  /* 0x000000000000791b */ /* 0x003fe20003800000 */
.L_x_5043:
[----:B------:R-:W-:Y:S02]  /*19f0*/  IMAD.MOV.U32 R17, RZ, RZ, R23 ;  /* 0x000000ffff117224 */ /* 0x000fe400078e0017 */
[----:B------:R-:W-:-:S07]  /*1a00*/  IMAD.MOV.U32 R28, RZ, RZ, R20 ;  /* 0x000000ffff1c7224 */ /* 0x000fce00078e0014 */
[----:B------:R-:W-:Y:S05]  /*1a10*/  WARPSYNC.COLLECTIVE R14, `(.L_x_5044) ;  /* 0x000000000e087348 */ /* 0x000fea0003c00000 */
[----:B------:R0:W1:Y:S02]  /*1a20*/  SHFL.BFLY P0, R20, R17, R16, R15 ;  /* 0x0c00001011147389 */ /* 0x000064000000000f */
[----:B01----:R-:W-:Y:S01]  /*1a30*/  ENDCOLLECTIVE ;  /* 0x000000000000791b */ /* 0x003fe20003800000 */
.L_x_5044:
[----:B------:R-:W-:Y:S01]  /*1a40*/  IMAD.MOV.U32 R25, RZ, RZ, R20 ;  /* 0x000000ffff197224 */ /* 0x000fe200078e0014 */
[----:B------:R-:W-:Y:S01]  /*1a50*/  PLOP3.LUT P0, PT, PT, PT, PT, 0x80, 0x0 ;  /* 0x000000000000781c */ /* 0x000fe20003f0f070 */
[----:B------:R-:W-:-:S12]  /*1a60*/  BRA `(.L_x_5045) ;  /* 0xfffffff000a87947 */ /* 0x000fd8000383ffff */
.L_x_5046:
        /* <DEDUP_REMOVED lines=9> */
.L_x_12222:


//--------------------- .text._ZN4vllm3moe10topkGatingILi4ELi8ELi4ELi16ELi32EjfLNS0_11ScoringFuncE1EEEvPKT5_PKbPfiPT4_PiiiibPKf --------------------------
	.section	.text._ZN4vllm3moe10topkGatingILi4ELi8ELi4ELi16ELi32EjfLNS0_11ScoringFuncE1EEEvPKT5_PKbPfiPT4_PiiiibPKf,"ax",@progbits
	.align	128
        .global         _ZN4vllm3moe10topkGatingILi4ELi8ELi4ELi16ELi32EjfLNS0_11ScoringFuncE1EEEvPKT5_PKbPfiPT4_PiiiibPKf
        .type           _ZN4vllm3moe10topkGatingILi4ELi8ELi4ELi16ELi32EjfLNS0_11ScoringFuncE1EEEvPKT5_PKbPfiPT4_PiiiibPKf,@function
        .size           _ZN4vllm3moe10topkGatingILi4ELi8ELi4ELi16ELi32EjfLNS0_11ScoringFuncE1EEEvPKT5_PKbPfiPT4_PiiiibPKf,(.L_x_12223 - _ZN4vllm3moe10topkGatingILi4ELi8ELi4ELi16ELi32EjfLNS0_11ScoringFuncE1EEEvPKT5_PKbPfiPT4_PiiiibPKf)
        .other          _ZN4vllm3moe10topkGatingILi4ELi8ELi4ELi16ELi32EjfLNS0_11ScoringFuncE1EEEvPKT5_PKbPfiPT4_PiiiibPKf,@"STO_CUDA_ENTRY STV_DEFAULT"
_ZN4vllm3moe10topkGatingILi4ELi8ELi4ELi16ELi32EjfLNS0_11ScoringFuncE1EEEvPKT5_PKbPfiPT4_PiiiibPKf:
.text._ZN4vllm3moe10topkGatingILi4ELi8ELi4ELi16ELi32EjfLNS0_11ScoringFuncE1EEEvPKT5_PKbPfiPT4_PiiiibPKf:
        /* <DEDUP_REMOVED lines=32> */
[----:B------:R0:W5:Y:S01]  /*0200*/  @P0 LDG.E R3, desc[UR6][R12.64+0xc] ;  /* 0x00000c060c030981 */ /* 0x000162000c1e1900 */
        /* <DEDUP_REMOVED lines=25> */
[----:B-1----:R-:W-:Y:S02]  /*03a0*/  FSEL R13, R5, RZ, !P1 ;  /* 0x000000ff050d7208 */ /* 0x002fe40004800000 */
[----:B------:R-:W-:Y:S02]  /*03b0*/  ISETP.GE.AND P1, PT, R12, 0x1, PT ;  /* 0x000000010c00780c */ /* 0x000fe40003f26270 */
[----:B0-----:R-:W-:Y:S02]  /*03c0*/  FSETP.GEU.FTZ.AND P3, PT, |R7|, +INF , PT ;  /* 0x7f8000000700780b */ /* 0x001fe40003f7e200 */
[----:B---3--:R-:W-:Y:S02]  /*03d0*/  FSETP.GEU.FTZ.AND P4, PT, |R17|, +INF , PT ;  /* 0x7f8000001100780b */ /* 0x008fe40003f9e200 */
[----:B------:R-:W-:-:S02]  /*03e0*/  FSEL R15, R7, RZ, !P3 ;  /* 0x000000ff070f7208 */ /* 0x000fc40005800000 */
[----:B------:R-:W-:Y:S01]  /*03f0*/  FSEL R16, R17, RZ, !P4 ;  /* 0x000000ff11107208 */ /* 0x000fe20006000000 */
[----:B----4-:R-:W-:Y:S01]  /*0400*/  @P0 FADD.FTZ R17, R13, R18 ;  /* 0x000000120d110221 */ /* 0x010fe20000010000 */
[----:B-----5:R-:W-:Y:S01]  /*0410*/  @P0 FADD.FTZ R18, R14, R19 ;  /* 0x000000130e120221 */ /* 0x020fe20000010000 */
[----:B------:R-:W-:Y:S01]  /*0420*/  @P0 FADD.FTZ R19, R15, R2 ;  /* 0x000000020f130221 */ /* 0x000fe20000010000 */
[----:B------:R-:W-:Y:S02]  /*0430*/  @!P0 IMAD.MOV.U32 R17, RZ, RZ, R13 ;  /* 0x000000ffff118224 */ /* 0x000fe400078e000d */
[----:B------:R-:W-:Y:S01]  /*0440*/  @P0 FADD.FTZ R20, R16, R3 ;  /* 0x0000000310140221 */ /* 0x000fe20000010000 */
[----:B------:R-:W-:Y:S02]  /*0450*/  @!P0 IMAD.MOV.U32 R18, RZ, RZ, R14 ;  /* 0x000000ffff128224 */ /* 0x000fe400078e000e */
[----:B------:R-:W-:Y:S02]  /*0460*/  @!P0 IMAD.MOV.U32 R19, RZ, RZ, R15 ;  /* 0x000000ffff138224 */ /* 0x000fe400078e000f */
        /* <DEDUP_REMOVED lines=16> */
.L_x_5058:
[CC--:B------:R-:W-:Y:S01]  /*0570*/  FSETP.GT.FTZ.AND P0, PT, R18.reuse, R17.reuse, PT ;  /* 0x000000111200720b */ /* 0x0c0fe20003f14000 */
[----:B------:R-:W0:Y:S01]  /*0580*/  LDC R12, c[0x0][0x240] ;  /* 0x00009000ff0c7b82 */ /* 0x000e220000000800 */
[----:B------:R-:W-:Y:S01]  /*0590*/  UIADD3 UR5, UR4, 0x1, URZ ;  /* 0x0000000104057890 */ /* 0x000fe2000fffe03f */
[----:B------:R-:W-:Y:S01]  /*05a0*/  BSSY B0, `(.L_x_5050) ;  /* 0x000002d000007945 */ /* 0x000fe20003800000 */
[----:B-1----:R-:W-:-:S04]  /*05b0*/  FSEL R2, R18, R17, P0 ;  /* 0x0000001112027208 */ /* 0x002fc80000000000 */
[CC--:B------:R-:W-:Y:S01]  /*05c0*/  FSETP.GT.FTZ.AND P2, PT, R19.reuse, R2.reuse, PT ;  /* 0x000000021300720b */ /* 0x0c0fe20003f54000 */
[----:B------:R-:W1:Y:S03]  /*05d0*/  LDC.64 R6, c[0x0][0x230] ;  /* 0x00008c00ff067b82 */ /* 0x000e660000000a00 */
[----:B------:R-:W-:Y:S02]  /*05e0*/  FSEL R3, R19, R2, P2 ;  /* 0x0000000213037208 */ /* 0x000fe40001000000 */
        /* <DEDUP_REMOVED lines=17> */
[----:B0-----:R-:W-:Y:S01]  /*0700*/  IMAD R27, R9, R12, UR4 ;  /* 0x00000004091b7e24 */ /* 0x001fe2000f8e020c */
[----:B------:R-:W-:Y:S02]  /*0710*/  LOP3.LUT R24, R8, 0x1, RZ, 0xc0, !PT ;  /* 0x0000000108187812 */ /* 0x000fe400078ec0ff */
[-C--:B----4-:R-:W-:Y:S01]  /*0720*/  @P2 ISETP.LT.AND P0, PT, R28, R25.reuse, !P3 ;  /* 0x000000191c00220c */ /* 0x090fe20005f01270 */
[----:B-1----:R-:W-:Y:S01]  /*0730*/  IMAD.WIDE R2, R27, 0x4, R2 ;  /* 0x000000041b027825 */ /* 0x002fe200078e0202 */
[----:B------:R-:W-:Y:S02]  /*0740*/  ISETP.NE.U32.AND P2, PT, R24, 0x1, PT ;  /* 0x000000011800780c */ /* 0x000fe40003f45070 */
[----:B-----5:R-:W-:Y:S01]  /*0750*/  FSEL R26, R29, R26, P0 ;  /* 0x0000001a1d1a7208 */ /* 0x020fe20000000000 */
[----:B------:R-:W-:Y:S01]  /*0760*/  IMAD.WIDE R6, R27, 0x4, R6 ;  /* 0x000000041b067825 */ /* 0x000fe200078e0206 */
[----:B------:R-:W-:-:S02]  /*0770*/  SEL R25, R28, R25, P0 ;  /* 0x000000191c197207 */ /* 0x000fc40000000000 */
[----:B------:R-:W-:Y:S01]  /*0780*/  ISETP.LE.AND P3, PT, R12, UR5, PT ;  /* 0x000000050c007c0c */ /* 0x000fe2000bf63270 */
[----:B---3--:R-:W-:-:S06]  /*0790*/  IMAD.WIDE R4, R27, 0x4, R4 ;  /* 0x000000041b047825 */ /* 0x008fcc00078e0204 */
        /* <DEDUP_REMOVED lines=9> */
[----:B------:R-:W-:-:S05]  /*0830*/  SEL R27, R27, 0x8, P0 ;  /* 0x000000081b1b7807 */ /* 0x000fca0000000000 */
[----:B------:R1:W-:Y:S01]  /*0840*/  STG.E desc[UR6][R6.64], R27 ;  /* 0x0000001b06007986 */ /* 0x0003e2000c101906 */
[----:B0-----:R-:W-:-:S05]  /*0850*/  IMAD R29, R28, UR4, R9 ;  /* 0x000000041c1d7c24 */ /* 0x001fca000f8e0209 */
[----:B------:R1:W-:Y:S02]  /*0860*/  STG.E desc[UR6][R4.64], R29 ;  /* 0x0000001d04007986 */ /* 0x0003e4000c101906 */
.L_x_5051:
[----:B------:R-:W-:Y:S05]  /*0870*/  BSYNC B0 ;  /* 0x0000000000007941 */ /* 0x000fea0003800000 */
.L_x_5050:
        /* <DEDUP_REMOVED lines=24> */
.L_x_5053:
[----:B------:R-:W-:Y:S05]  /*0a00*/  BSYNC B0 ;  /* 0x0000000000007941 */ /* 0x000fea0003800000 */
.L_x_5052:
[-C--:B------:R-:W-:Y:S01]  /*0a10*/  FSETP.GT.FTZ.AND P0, PT, R18, R17.reuse, PT ;  /* 0x000000111200720b */ /* 0x080fe20003f14000 */
[----:B------:R-:W-:Y:S01]  /*0a20*/  UIADD3 UR4, UR4, 0x2, URZ ;  /* 0x0000000204047890 */ /* 0x000fe2000fffe03f */
[----:B------:R-:W-:Y:S01]  /*0a30*/  VIADD R22, R22, 0xfffffffe ;  /* 0xfffffffe16167836 */ /* 0x000fe20000000000 */
[----:B------:R-:W-:Y:S01]  /*0a40*/  BSSY B0, `(.L_x_5054) ;  /* 0x0000025000007945 */ /* 0x000fe20003800000 */
[----:B-1----:R-:W-:-:S04]  /*0a50*/  FSEL R26, R18, R17, P0 ;  /* 0x00000011121a7208 */ /* 0x002fc80000000000 */
[----:B------:R-:W-:-:S04]  /*0a60*/  FSETP.GT.FTZ.AND P3, PT, R19, R26, PT ;  /* 0x0000001a1300720b */ /* 0x000fc80003f74000 */
[----:B------:R-:W-:Y:S02]  /*0a70*/  FSEL R25, R19, R26, P3 ;  /* 0x0000001a13197208 */ /* 0x000fe40001800000 */
[----:B------:R-:W-:Y:S02]  /*0a80*/  FSEL R26, R14, R13, P0 ;  /* 0x0000000d0e1a7208 */ /* 0x000fe40000000000 */
[----:B------:R-:W-:-:S04]  /*0a90*/  FSETP.GT.FTZ.AND P4, PT, R20, R25, PT ;  /* 0x000000191400720b */ /* 0x000fc80003f94000 */
[----:B------:R-:W-:Y:S02]  /*0aa0*/  FSEL R28, R20, R25, P4 ;  /* 0x00000019141c7208 */ /* 0x000fe40002000000 */
[----:B------:R-:W-:Y:S02]  /*0ab0*/  SEL R25, RZ, 0x1, !P0 ;  /* 0x00000001ff197807 */ /* 0x000fe40004000000 */
[----:B------:R-:W-:Y:S01]  /*0ac0*/  PLOP3.LUT P0, PT, PT, PT, PT, 0x80, 0x0 ;  /* 0x000000000000781c */ /* 0x000fe20003f0f070 */
[----:B------:R-:W0:Y:S01]  /*0ad0*/  SHFL.BFLY PT, R29, R28, 0x1, 0x1e1f ;  /* 0x0c3e1f001c1d7f89 */ /* 0x000e2200000e0000 */
[----:B------:R-:W-:-:S04]  /*0ae0*/  SEL R25, R25, 0x2, !P3 ;  /* 0x0000000219197807 */ /* 0x000fc80005800000 */
[----:B------:R-:W-:Y:S02]  /*0af0*/  SEL R27, R25, 0x3, !P4 ;  /* 0x00000003191b7807 */ /* 0x000fe40006000000 */
[----:B------:R-:W-:Y:S02]  /*0b00*/  FSEL R25, R15, R26, P3 ;  /* 0x0000001a0f197208 */ /* 0x000fe40001800000 */
[----:B------:R-:W-:Y:S02]  /*0b10*/  LOP3.LUT R27, R10, R27, RZ, 0xfc, !PT ;  /* 0x0000001b0a1b7212 */ /* 0x000fe400078efcff */
[----:B------:R-:W-:Y:S02]  /*0b20*/  FSEL R26, R16, R25, P4 ;  /* 0x00000019101a7208 */ /* 0x000fe40002000000 */
[----:B------:R-:W-:Y:S01]  /*0b30*/  ISETP.NE.AND P3, PT, R22, RZ, PT ;  /* 0x000000ff1600720c */ /* 0x000fe20003f65270 */
[----:B------:R-:W1:Y:S01]  /*0b40*/  SHFL.BFLY PT, R30, R27, 0x1, 0x1e1f ;  /* 0x0c3e1f001b1e7f89 */ /* 0x000e6200000e0000 */
[----:B------:R-:W-:-:S03]  /*0b50*/  ISETP.LE.AND P4, PT, R12, UR4, PT ;  /* 0x000000040c007c0c */ /* 0x000fc6000bf83270 */
        /* <DEDUP_REMOVED lines=14> */
[----:B------:R-:W-:-:S04]  /*0c40*/  ISETP.NE.AND P0, PT, R27, RZ, P0 ;  /* 0x000000ff1b00720c */ /* 0x000fc80000705270 */
[----:B------:R-:W-:-:S05]  /*0c50*/  SEL R27, R26, 0x8, P0 ;  /* 0x000000081a1b7807 */ /* 0x000fca0000000000 */
[----:B------:R1:W-:Y:S01]  /*0c60*/  STG.E desc[UR6][R6.64+0x4], R27 ;  /* 0x0000041b06007986 */ /* 0x0003e2000c101906 */
[----:B0-----:R-:W-:-:S05]  /*0c70*/  IMAD R29, R28, UR5, R9 ;  /* 0x000000051c1d7c24 */ /* 0x001fca000f8e0209 */
[----:B------:R1:W-:Y:S02]  /*0c80*/  STG.E desc[UR6][R4.64+0x4], R29 ;  /* 0x0000041d04007986 */ /* 0x0003e4000c101906 */
.L_x_5055:
[----:B------:R-:W-:Y:S05]  /*0c90*/  BSYNC B0 ;  /* 0x0000000000007941 */ /* 0x000fea0003800000 */
.L_x_5054:
        /* <DEDUP_REMOVED lines=24> */
.L_x_5057:
[----:B------:R-:W-:Y:S05]  /*0e20*/  BSYNC B0 ;  /* 0x0000000000007941 */ /* 0x000fea0003800000 */
.L_x_5056:
[----:B------:R-:W-:Y:S05]  /*0e30*/  @P3 BRA `(.L_x_5058) ;  /* 0xfffffff400cc3947 */ /* 0x000fea000383ffff */
.L_x_5049:
[----:B------:R-:W-:Y:S01]  /*0e40*/  ISETP.NE.U32.AND P0, PT, R21, 0x1, PT ;  /* 0x000000011500780c */ /* 0x000fe20003f05070 */
[----:B------:R-:W-:-:S12]  /*0e50*/  IMAD.MOV.U32 R22, RZ, RZ, R23 ;  /* 0x000000ffff167224 */ /* 0x000fd800078e0017 */
        /* <DEDUP_REMOVED lines=37> */
[----:B------:R-:W-:-:S05]  /*10b0*/  ISETP.NE.AND P0, PT, R13, RZ, P0 ;  /* 0x000000ff0d00720c */ /* 0x000fca0000705270 */
[----:B------:R-:W2:Y:S08]  /*10c0*/  LDC.64 R6, c[0x0][0x238] ;  /* 0x00008e00ff067b82 */ /* 0x000eb00000000a00 */
[----:B------:R-:W3:Y:S01]  /*10d0*/  LDC R14, c[0x0][0x228] ;  /* 0x00008a00ff0e7b82 */ /* 0x000ee20000000800 */
[----:B0-----:R-:W-:-:S05]  /*10e0*/  IMAD.WIDE R2, R11, 0x4, R2 ;  /* 0x000000040b027825 */ /* 0x001fca00078e0202 */
[----:B------:R0:W-:Y:S01]  /*10f0*/  STG.E desc[UR6][R2.64], R15 ;  /* 0x0000000f02007986 */ /* 0x0001e2000c101906 */
[----:B-1----:R-:W-:-:S04]  /*1100*/  IMAD.WIDE R4, R11, 0x4, R4 ;  /* 0x000000040b047825 */ /* 0x002fc800078e0204 */
[----:B--2---:R-:W-:Y:S01]  /*1110*/  IMAD.WIDE R6, R11, 0x4, R6 ;  /* 0x000000040b067825 */ /* 0x004fe200078e0206 */
[----:B------:R-:W-:-:S05]  /*1120*/  SEL R11, R10, 0x8, P0 ;  /* 0x000000080a0b7807 */ /* 0x000fca0000000000 */
[----:B------:R0:W-:Y:S01]  /*1130*/  STG.E desc[UR6][R4.64], R11 ;  /* 0x0000000b04007986 */ /* 0x0001e2000c101906 */
[----:B---3--:R-:W-:-:S05]  /*1140*/  IMAD R13, R14, UR4, R9 ;  /* 0x000000040e0d7c24 */ /* 0x008fca000f8e0209 */
[----:B------:R0:W-:Y:S02]  /*1150*/  STG.E desc[UR6][R6.64], R13 ;  /* 0x0000000d06007986 */ /* 0x0001e4000c101906 */
.L_x_5060:
[----:B------:R-:W-:Y:S05]  /*1160*/  BSYNC B0 ;  /* 0x0000000000007941 */ /* 0x000fea0003800000 */
.L_x_5059:
[----:B------:R-:W-:Y:S05]  /*1170*/  BRA `(.L_x_5047) ;  /* 0x0000000c000c7947 */ /* 0x000fea0003800000 */
.L_x_5048:
[----:B------:R-:W-:Y:S01]  /*1180*/  ISETP.NE.AND P0, PT, R12, 0x1, PT ;  /* 0x000000010c00780c */ /* 0x000fe20003f05270 */
[----:B------:R-:W-:-:S12]  /*1190*/  UMOV UR4, URZ ;  /* 0x0000003f00047c82 */ /* 0x000fd80008000000 */
[----:B------:R-:W-:Y:S05]  /*11a0*/  @!P0 BRA `(.L_x_5061) ;  /* 0x00000008003c8947 */ /* 0x000fea0003800000 */
[----:B------:R-:W-:Y:S01]  /*11b0*/  IMAD.IADD R23, R12, 0x1, -R21 ;  /* 0x000000010c177824 */ /* 0x000fe200078e0a15 */
[----:B------:R-:W-:Y:S01]  /*11c0*/  UMOV UR4, URZ ;  /* 0x0000003f00047c82 */ /* 0x000fe20008000000 */
[----:B------:R-:W-:Y:S01]  /*11d0*/  ULDC UR8, c[0x0][0x244] ;  /* 0x0000910000087ab9 */ /* 0x000fe20000000800 */
[----:B------:R-:W-:-:S05]  /*11e0*/  ULDC UR9, c[0x0][0x248] ;  /* 0x0000920000097ab9 */ /* 0x000fca0000000800 */
.L_x_5070:
        /* <DEDUP_REMOVED lines=27> */
[----:B----4-:R-:W-:Y:S01]  /*13a0*/  @P2 ISETP.LT.AND P0, PT, R25, R28, !P3 ;  /* 0x0000001c1900220c */ /* 0x010fe20005f01270 */
        /* <DEDUP_REMOVED lines=11> */
[----:B------:R-:W-:Y:S02]  /*1460*/  PRMT R26, R11, 0x9910, RZ ;  /* 0x000099100b1a7816 */ /* 0x000fe400000000ff */
[----:B------:R-:W-:-:S04]  /*1470*/  ISETP.LT.AND P0, PT, R25, UR9, P0 ;  /* 0x0000000919007c0c */ /* 0x000fc80008701270 */
[----:B------:R-:W-:Y:S01]  /*1480*/  ISETP.NE.AND P0, PT, R26, RZ, P0 ;  /* 0x000000ff1a00720c */ /* 0x000fe20000705270 */
[----:B------:R-:W-:-:S05]  /*1490*/  VIADD R26, R25, -UR8 ;  /* 0x80000008191a7c36 */ /* 0x000fca0008000000 */
[----:B------:R-:W-:-:S05]  /*14a0*/  SEL R29, R26, 0x8, P0 ;  /* 0x000000081a1d7807 */ /* 0x000fca0000000000 */
[----:B------:R1:W-:Y:S01]  /*14b0*/  STG.E desc[UR6][R6.64], R29 ;  /* 0x0000001d06007986 */ /* 0x0003e2000c101906 */
[----:B0-----:R-:W-:-:S05]  /*14c0*/  IMAD R31, R28, UR4, R9 ;  /* 0x000000041c1f7c24 */ /* 0x001fca000f8e0209 */
[----:B------:R1:W-:Y:S02]  /*14d0*/  STG.E desc[UR6][R4.64], R31 ;  /* 0x0000001f04007986 */ /* 0x0003e4000c101906 */
.L_x_5063:
[----:B------:R-:W-:Y:S05]  /*14e0*/  BSYNC B0 ;  /* 0x0000000000007941 */ /* 0x000fea0003800000 */
.L_x_5062:
        /* <DEDUP_REMOVED lines=24> */
.L_x_5065:
[----:B------:R-:W-:Y:S05]  /*1670*/  BSYNC B0 ;  /* 0x0000000000007941 */ /* 0x000fea0003800000 */
.L_x_5064:
[CC--:B------:R-:W-:Y:S01]  /*1680*/  FSETP.GT.FTZ.AND P0, PT, R18.reuse, R17.reuse, PT ;  /* 0x000000111200720b */ /* 0x0c0fe20003f14000 */
[----:B------:R-:W-:Y:S01]  /*1690*/  UIADD3 UR4, UR4, 0x2, URZ ;  /* 0x0000000204047890 */ /* 0x000fe2000fffe03f */
[----:B------:R-:W-:Y:S01]  /*16a0*/  VIADD R23, R23, 0xfffffffe ;  /* 0xfffffffe17177836 */ /* 0x000fe20000000000 */
[----:B------:R-:W-:Y:S01]  /*16b0*/  BSSY B0, `(.L_x_5066) ;  /* 0x0000024000007945 */ /* 0x000fe20003800000 */
[----:B------:R-:W-:-:S04]  /*16c0*/  FSEL R26, R18, R17, P0 ;  /* 0x00000011121a7208 */ /* 0x000fc80000000000 */
[----:B------:R-:W-:-:S04]  /*16d0*/  FSETP.GT.FTZ.AND P3, PT, R19, R26, PT ;  /* 0x0000001a1300720b */ /* 0x000fc80003f74000 */
[----:B------:R-:W-:Y:S02]  /*16e0*/  FSEL R25, R19, R26, P3 ;  /* 0x0000001a13197208 */ /* 0x000fe40001800000 */
[----:B------:R-:W-:Y:S02]  /*16f0*/  FSEL R26, R14, R13, P0 ;  /* 0x0000000d0e1a7208 */ /* 0x000fe40000000000 */
[----:B------:R-:W-:-:S04]  /*1700*/  FSETP.GT.FTZ.AND P4, PT, R20, R25, PT ;  /* 0x000000191400720b */ /* 0x000fc80003f94000 */
[----:B------:R-:W-:Y:S02]  /*1710*/  FSEL R28, R20, R25, P4 ;  /* 0x00000019141c7208 */ /* 0x000fe40002000000 */
[----:B------:R-:W-:Y:S02]  /*1720*/  SEL R25, RZ, 0x1, !P0 ;  /* 0x00000001ff197807 */ /* 0x000fe40004000000 */
[----:B------:R-:W-:Y:S01]  /*1730*/  PLOP3.LUT P0, PT, PT, PT, PT, 0x80, 0x0 ;  /* 0x000000000000781c */ /* 0x000fe20003f0f070 */
[----:B-1----:R-:W0:Y:S01]  /*1740*/  SHFL.BFLY PT, R29, R28, 0x1, 0x1e1f ;  /* 0x0c3e1f001c1d7f89 */ /* 0x002e2200000e0000 */
        /* <DEDUP_REMOVED lines=21> */
[----:B------:R-:W-:-:S04]  /*18a0*/  ISETP.NE.AND P0, PT, R27, RZ, P0 ;  /* 0x000000ff1b00720c */ /* 0x000fc80000705270 */
[----:B------:R-:W-:-:S05]  /*18b0*/  SEL R27, R26, 0x8, P0 ;  /* 0x000000081a1b7807 */ /* 0x000fca0000000000 */
[----:B------:R1:W-:Y:S01]  /*18c0*/  STG.E desc[UR6][R6.64+0x4], R27 ;  /* 0x0000041b06007986 */ /* 0x0003e2000c101906 */
[----:B0-----:R-:W-:-:S05]  /*18d0*/  IMAD R29, R28, UR5, R9 ;  /* 0x000000051c1d7c24 */ /* 0x001fca000f8e0209 */
[----:B------:R1:W-:Y:S02]  /*18e0*/  STG.E desc[UR6][R4.64+0x4], R29 ;  /* 0x0000041d04007986 */ /* 0x0003e4000c101906 */
.L_x_5067:
[----:B------:R-:W-:Y:S05]  /*18f0*/  BSYNC B0 ;  /* 0x0000000000007941 */ /* 0x000fea0003800000 */
.L_x_5066:
        /* <DEDUP_REMOVED lines=24> */
.L_x_5069:
[----:B------:R-:W-:Y:S05]  /*1a80*/  BSYNC B0 ;  /* 0x0000000000007941 */ /* 0x000fea0003800000 */
.L_x_5068:
[----:B------:R-:W-:Y:S05]  /*1a90*/  @P3 BRA `(.L_x_5070) ;  /* 0xfffffff400d43947 */ /* 0x000fea000383ffff */
.L_x_5061:
        /* <DEDUP_REMOVED lines=48> */
.L_x_5071:
[----:B------:R-:W-:Y:S05]  /*1da0*/  BSYNC B0 ;  /* 0x0000000000007941 */ /* 0x000fea0003800000 */
.L_x_5047:
        /* <DEDUP_REMOVED lines=23> */
.L_x_5075:
[----:B--2---:R-:W2:Y:S01]  /*1f20*/  LDC.64 R4, c[0x0][0x220] ;  /* 0x00008800ff047b82 */ /* 0x004ea20000000a00 */
        /* <DEDUP_REMOVED lines=32> */
[----:B------:R-:W5:Y:S04]  /*2130*/  LDG.E R14, desc[UR6][R6.64] ;  /* 0x00000006060e7981 */ /* 0x000f68000c1e1900 */
[----:B------:R-:W1:Y:S04]  /*2140*/  LDG.E R16, desc[UR6][R6.64+0x4] ;  /* 0x0000040606107981 */ /* 0x000e68000c1e1900 */
[----:B------:R-:W2:Y:S04]  /*2150*/  LDG.E R18, desc[UR6][R6.64+0x8] ;  /* 0x0000080606127981 */ /* 0x000ea8000c1e1900 */
[----:B------:R-:W3:Y:S01]  /*2160*/  LDG.E R20, desc[UR6][R6.64+0xc] ;  /* 0x00000c0606147981 */ /* 0x000ee2000c1e1900 */
[----:B------:R-:W-:-:S06]  /*2170*/  UIADD3 UR5, UR4, 0xc, URZ ;  /* 0x0000000c04057890 */ /* 0x000fcc000fffe03f */
[----:B------:R-:W-:-:S04]  /*2180*/  IMAD R25, R9, R12, UR5 ;  /* 0x0000000509197e24 */ /* 0x000fc8000f8e020c */
[----:B------:R-:W-:-:S04]  /*2190*/  IMAD.WIDE R4, R25, 0x4, R4 ;  /* 0x0000000419047825 */ /* 0x000fc800078e0204 */
[-C--:B-----5:R-:W-:Y:S01]  /*21a0*/  FMUL.FTZ R21, R14, R13.reuse ;  /* 0x0000000d0e157220 */ /* 0x0a0fe20000410000 */
[----:B-1----:R-:W-:-:S04]  /*21b0*/  FMUL.FTZ R23, R16, R13 ;  /* 0x0000000d10177220 */ /* 0x002fc80000410000 */
[----:B------:R1:W-:Y:S01]  /*21c0*/  STG.E desc[UR6][R6.64], R21 ;  /* 0x0000001506007986 */ /* 0x0003e2000c101906 */
[----:B--2---:R-:W-:-:S03]  /*21d0*/  FMUL.FTZ R15, R18, R13 ;  /* 0x0000000d120f7220 */ /* 0x004fc60000410000 */
[----:B------:R2:W-:Y:S01]  /*21e0*/  STG.E desc[UR6][R6.64+0x4], R23 ;  /* 0x0000041706007986 */ /* 0x0005e2000c101906 */
[----:B---3--:R-:W-:-:S03]  /*21f0*/  FMUL.FTZ R17, R20, R13 ;  /* 0x0000000d14117220 */ /* 0x008fc60000410000 */
[----:B------:R2:W-:Y:S04]  /*2200*/  STG.E desc[UR6][R6.64+0x8], R15 ;  /* 0x0000080f06007986 */ /* 0x0005e8000c101906 */
[----:B------:R2:W-:Y:S04]  /*2210*/  STG.E desc[UR6][R6.64+0xc], R17 ;  /* 0x00000c1106007986 */ /* 0x0005e8000c101906 */
[----:B----4-:R-:W3:Y:S04]  /*2220*/  LDG.E R10, desc[UR6][R4.64] ;  /* 0x00000006040a7981 */ /* 0x010ee8000c1e1900 */
[----:B------:R-:W4:Y:S04]  /*2230*/  LDG.E R14, desc[UR6][R4.64+0x4] ;  /* 0x00000406040e7981 */ /* 0x000f28000c1e1900 */
[----:B------:R-:W5:Y:S04]  /*2240*/  LDG.E R16, desc[UR6][R4.64+0x8] ;  /* 0x0000080604107981 */ /* 0x000f68000c1e1900 */
[----:B------:R-:W1:Y:S01]  /*2250*/  LDG.E R18, desc[UR6][R4.64+0xc] ;  /* 0x00000c0604127981 */ /* 0x000e62000c1e1900 */
        /* <DEDUP_REMOVED lines=8> */
[----:B-1----:R-:W-:-:S03]  /*22e0*/  FMUL.FTZ R21, R18, R13 ;  /* 0x0000000d12157220 */ /* 0x002fc60000410000 */
[----:B------:R2:W-:Y:S04]  /*22f0*/  STG.E desc[UR6][R4.64+0x8], R25 ;  /* 0x0000081904007986 */ /* 0x0005e8000c101906 */
[----:B------:R2:W-:Y:S01]  /*2300*/  STG.E desc[UR6][R4.64+0xc], R21 ;  /* 0x00000c1504007986 */ /* 0x0005e2000c101906 */
[----:B------:R-:W-:Y:S05]  /*2310*/  @P1 BRA `(.L_x_5075) ;  /* 0xfffffffc00001947 */ /* 0x000fea000383ffff */
.L_x_5074:
[----:B------:R-:W-:-:S13]  /*2320*/  ISETP.GT.AND P1, PT, R2, 0x4, PT ;  /* 0x000000040200780c */ /* 0x000fda0003f24270 */
[----:B------:R-:W-:Y:S05]  /*2330*/  @!P1 BRA `(.L_x_5076) ;  /* 0x0000000000889947 */ /* 0x000fea0003800000 */
[----:B--2---:R-:W1:Y:S01]  /*2340*/  LDC.64 R4, c[0x0][0x220] ;  /* 0x00008800ff047b82 */ /* 0x004e620000000a00 */
        /* <DEDUP_REMOVED lines=18> */
[----:B------:R-:W2:Y:S04]  /*2470*/  LDG.E R10, desc[UR6][R4.64] ;  /* 0x00000006040a7981 */ /* 0x000ea8000c1e1900 */
[----:B------:R-:W4:Y:S04]  /*2480*/  LDG.E R14, desc[UR6][R4.64+0x4] ;  /* 0x00000406040e7981 */ /* 0x000f28000c1e1900 */
[----:B------:R-:W5:Y:S04]  /*2490*/  LDG.E R16, desc[UR6][R4.64+0x8] ;  /* 0x0000080604107981 */ /* 0x000f68000c1e1900 */
[----:B------:R-:W1:Y:S01]  /*24a0*/  LDG.E R18, desc[UR6][R4.64+0xc] ;  /* 0x00000c0604127981 */ /* 0x000e62000c1e1900 */
[----:B------:R-:W-:Y:S01]  /*24b0*/  PLOP3.LUT P0, PT, PT, PT, PT, 0x8, 0x0 ;  /* 0x000000000000781c */ /* 0x000fe20003f0e170 */
[----:B------:R-:W-:Y:S01]  /*24c0*/  VIADD R2, R2, 0xfffffff8 ;  /* 0xfffffff802027836 */ /* 0x000fe20000000000 */
[----:B------:R-:W-:Y:S01]  /*24d0*/  UIADD3 UR4, UR4, 0x8, URZ ;  /* 0x0000000804047890 */ /* 0x000fe2000fffe03f */
[-C--:B--2---:R-:W-:Y:S01]  /*24e0*/  FMUL.FTZ R19, R10, R25.reuse ;  /* 0x000000190a137220 */ /* 0x084fe20000410000 */
[----:B----4-:R-:W-:-:S04]  /*24f0*/  FMUL.FTZ R21, R14, R25 ;  /* 0x000000190e157220 */ /* 0x010fc80000410000 */
[----:B------:R3:W-:Y:S01]  /*2500*/  STG.E desc[UR6][R4.64], R19 ;  /* 0x0000001304007986 */ /* 0x0007e2000c101906 */
[----:B-----5:R-:W-:-:S03]  /*2510*/  FMUL.FTZ R23, R16, R25 ;  /* 0x0000001910177220 */ /* 0x020fc60000410000 */
[----:B------:R3:W-:Y:S01]  /*2520*/  STG.E desc[UR6][R4.64+0x4], R21 ;  /* 0x0000041504007986 */ /* 0x0007e2000c101906 */
[----:B-1----:R-:W-:-:S03]  /*2530*/  FMUL.FTZ R11, R18, R25 ;  /* 0x00000019120b7220 */ /* 0x002fc60000410000 */
[----:B------:R3:W-:Y:S04]  /*2540*/  STG.E desc[UR6][R4.64+0x8], R23 ;  /* 0x0000081704007986 */ /* 0x0007e8000c101906 */
[----:B------:R3:W-:Y:S02]  /*2550*/  STG.E desc[UR6][R4.64+0xc], R11 ;  /* 0x00000c0b04007986 */ /* 0x0007e4000c101906 */
.L_x_5076:
[----:B------:R-:W-:-:S13]  /*2560*/  ISETP.NE.OR P0, PT, R2, RZ, P0 ;  /* 0x000000ff0200720c */ /* 0x000fda0000705670 */
[----:B------:R-:W-:Y:S05]  /*2570*/  @!P0 BRA `(.L_x_5072) ;  /* 0x0000000000508947 */ /* 0x000fea0003800000 */
.L_x_5073:
[----:B--23--:R-:W1:Y:S01]  /*2580*/  LDC.64 R4, c[0x0][0x220] ;  /* 0x00008800ff047b82 */ /* 0x00ce620000000a00 */
[----:B------:R2:W3:Y:S02]  /*2590*/  MUFU.RCP R19, R22 ;  /* 0x0000001600137308 */ /* 0x0004e40000001000 */
.L_x_5077:
        /* <DEDUP_REMOVED lines=18> */
.L_x_5072:
        /* <DEDUP_REMOVED lines=13> */
.L_x_5078:
        /* <DEDUP_REMOVED lines=11> */
.L_x_5079:
        /* <DEDUP_REMOVED lines=12> */
.L_x_12223:


//--------------------- .text._ZN4vllm3moe10topkGatingILi4ELi4ELi4ELi16ELi32EjfLNS0_11ScoringFuncE1EEEvPKT5_PKbPfiPT4_PiiiibPKf --------------------------
	.section	.text._ZN4vllm3moe10topkGatingILi4ELi4ELi4ELi16ELi32EjfLNS0_11ScoringFuncE1EEEvPKT5_PKbPfiPT4_PiiiibPKf,"ax",@progbits
	.align	128
        .global         _ZN4vllm3moe10topkGatingILi4ELi4ELi4ELi16ELi32EjfLNS0_11ScoringFuncE1EEEvPKT5_PKbPfiPT4_PiiiibPKf
        .type           _ZN4vllm3moe10topkGatingILi4ELi4ELi4ELi16ELi32EjfLNS0_11ScoringFuncE1EEEvPKT5_PKbPfiPT4_PiiiibPKf,@function
        .size           _ZN4vllm3moe10topkGatingILi4ELi4ELi4ELi16ELi32EjfLNS0_11ScoringFuncE1EEEvPKT5_PKbPfiPT4_PiiiibPKf,(.L_x_12224 - _ZN4vllm3moe10topkGatingILi4ELi4ELi4ELi16ELi32EjfLNS0_11ScoringFuncE1EEEvPKT5_PKbPfiPT4_PiiiibPKf)
        .other          _ZN4vllm3moe10topkGatingILi4ELi4ELi4ELi16ELi32EjfLNS0_11ScoringFuncE1EEEvPKT5_PKbPfiPT4_PiiiibPKf,@"STO_CUDA_ENTRY STV_DEFAULT"
_ZN4vllm3moe10topkGatingILi4ELi4ELi4ELi16ELi32EjfLNS0_11ScoringFuncE1EEEvPKT5_PKbPfiPT4_PiiiibPKf:
.text._ZN4vllm3moe10topkGatingILi4ELi4ELi4ELi16ELi32EjfLNS0_11ScoringFuncE1EEEvPKT5_PKbPfiPT4_PiiiibPKf:
        /* <DEDUP_REMOVED lines=27> */
[----:B------:R-:W5:Y:S04]  /*01b0*/  @P0 LDG.E R0, desc[UR10][R14.64+0x8] ;  /* 0x0000080a0e000981 */ /* 0x000f68000c1e1900 */
[----:B------:R0:W5:Y:S01]  /*01c0*/  @P0 LDG.E R13, desc[UR10][R14.64+0xc] ;  /* 0x00000c0a0e0d0981 */ /* 0x000162000c1e1900 */
[----:B------:R-:W-:Y:S01]  /*01d0*/  UISETP.GE.AND UP0, UPT, UR8, 0x1, UPT ;  /* 0x000000010800788c */ /* 0x000fe2000bf06270 */
[----:B--2---:R-:W-:Y:S01]  /*01e0*/  FMUL.FTZ R4, R4, -1.4426950216293334961 ;  /* 0xbfb8aa3b04047820 */ /* 0x004fe20000410000 */
[----:B------:R-:W-:Y:S01]  /*01f0*/  FMUL.FTZ R10, R5, -1.4426950216293334961 ;  /* 0xbfb8aa3b050a7820 */ /* 0x000fe20000410000 */
[----:B------:R-:W-:Y:S01]  /*0200*/  FMUL.FTZ R12, R6, -1.4426950216293334961 ;  /* 0xbfb8aa3b060c7820 */ /* 0x000fe20000410000 */
[----:B-1----:R-:W-:-:S03]  /*0210*/  FMUL.FTZ R9, R7, -1.4426950216293334961 ;  /* 0xbfb8aa3b07097820 */ /* 0x002fc60000410000 */
[----:B------:R-:W1:Y:S08]  /*0220*/  MUFU.EX2 R4, R4 ;  /* 0x0000000400047308 */ /* 0x000e700000000800 */
[----:B------:R-:W2:Y:S08]  /*0230*/  MUFU.EX2 R10, R10 ;  /* 0x0000000a000a7308 */ /* 0x000eb00000000800 */
[----:B------:R-:W0:Y:S01]  /*0240*/  MUFU.EX2 R12, R12 ;  /* 0x0000000c000c7308 */ /* 0x000e220000000800 */
[----:B-1----:R-:W-:Y:S01]  /*0250*/  FADD.FTZ R5, R4, 1 ;  /* 0x3f80000004057421 */ /* 0x002fe20000010000 */
[----:B---3--:R-:W-:-:S04]  /*0260*/  @P1 ISETP.NE.AND P2, PT, R8, RZ, PT ;  /* 0x000000ff0800120c */ /* 0x008fc80003f45270 */
[----:B------:R-:W-:Y:S02]  /*0270*/  @P1 SEL R4, RZ, 0x1, P2 ;  /* 0x00000001ff041807 */ /* 0x000fe40001000000 */
[----:B------:R-:W1:Y:S01]  /*0280*/  MUFU.EX2 R9, R9 ;  /* 0x0000000900097308 */ /* 0x000e620000000800 */
[----:B--2---:R-:W-:Y:S01]  /*0290*/  FADD.FTZ R6, R10, 1 ;  /* 0x3f8000000a067421 */ /* 0x004fe20000010000 */
[----:B------:R-:W-:-:S05]  /*02a0*/  IMAD.MOV.U32 R10, RZ, RZ, 0x1 ;  /* 0x00000001ff0a7424 */ /* 0x000fca00078e00ff */
[----:B------:R-:W-:Y:S01]  /*02b0*/  @P1 PRMT R10, R4, 0x7610, R10 ;  /* 0x00007610040a1816 */ /* 0x000fe2000000000a */
[----:B------:R-:W2:Y:S01]  /*02c0*/  MUFU.RCP R5, R5 ;  /* 0x0000000500057308 */ /* 0x000ea20000001000 */
[----:B0-----:R-:W-:-:S07]  /*02d0*/  FADD.FTZ R7, R12, 1 ;  /* 0x3f8000000c077421 */ /* 0x001fce0000010000 */
[----:B------:R-:W0:Y:S01]  /*02e0*/  MUFU.RCP R6, R6 ;  /* 0x0000000600067308 */ /* 0x000e220000001000 */
[----:B-1----:R-:W-:-:S07]  /*02f0*/  FADD.FTZ R14, R9, 1 ;  /* 0x3f800000090e7421 */ /* 0x002fce0000010000 */
[----:B------:R-:W1:Y:S01]  /*0300*/  MUFU.RCP R7, R7 ;  /* 0x0000000700077308 */ /* 0x000e620000001000 */
[----:B--2---:R-:W-:-:S04]  /*0310*/  FSETP.GEU.FTZ.AND P1, PT, |R5|, +INF , PT ;  /* 0x7f8000000500780b */ /* 0x004fc80003f3e200 */
[----:B------:R-:W-:Y:S02]  /*0320*/  FSEL R9, R5, RZ, !P1 ;  /* 0x000000ff05097208 */ /* 0x000fe40004800000 */
[----:B------:R-:W-:Y:S01]  /*0330*/  PLOP3.LUT P1, PT, PT, PT, UP0, 0x80, 0x0 ;  /* 0x000000000000781c */ /* 0x000fe20003f2f008 */
[----:B------:R-:W2:Y:S01]  /*0340*/  MUFU.RCP R14, R14 ;  /* 0x0000000e000e7308 */ /* 0x000ea20000001000 */
[C---:B0-----:R-:W-:Y:S01]  /*0350*/  FSETP.GEU.FTZ.AND P2, PT, |R6|.reuse, +INF , PT ;  /* 0x7f8000000600780b */ /* 0x041fe20003f5e200 */
[----:B----4-:R-:W-:Y:S01]  /*0360*/  @P0 FADD.FTZ R5, R9, R2 ;  /* 0x0000000209050221 */ /* 0x010fe20000010000 */
[----:B------:R-:W-:Y:S02]  /*0370*/  @!P0 IMAD.MOV.U32 R5, RZ, RZ, R9 ;  /* 0x000000ffff058224 */ /* 0x000fe400078e0009 */
[----:B------:R-:W-:Y:S02]  /*0380*/  FSEL R8, R6, RZ, !P2 ;  /* 0x000000ff06087208 */ /* 0x000fe40005000000 */
[----:B-1----:R-:W-:-:S03]  /*0390*/  FSETP.GEU.FTZ.AND P3, PT, |R7|, +INF , PT ;  /* 0x7f8000000700780b */ /* 0x002fc60003f7e200 */
[----:B-----5:R-:W-:Y:S01]  /*03a0*/  @P0 FADD.FTZ R4, R8, R3 ;  /* 0x0000000308040221 */ /* 0x020fe20000010000 */
[----:B------:R-:W-:Y:S01]  /*03b0*/  @!P0 IMAD.MOV.U32 R4, RZ, RZ, R8 ;  /* 0x000000ffff048224 */ /* 0x000fe200078e0008 */
[----:B------:R-:W-:Y:S02]  /*03c0*/  FSEL R7, R7, RZ, !P3 ;  /* 0x000000ff07077208 */ /* 0x000fe40005800000 */
[----:B--2---:R-:W-:-:S03]  /*03d0*/  FSETP.GEU.FTZ.AND P4, PT, |R14|, +INF , PT ;  /* 0x7f8000000e00780b */ /* 0x004fc60003f9e200 */
[----:B------:R-:W-:Y:S01]  /*03e0*/  @P0 FADD.FTZ R3, R7, R0 ;  /* 0x0000000007030221 */ /* 0x000fe20000010000 */
[----:B------:R-:W-:Y:S01]  /*03f0*/  IMAD.MOV.U32 R0, RZ, RZ, RZ ;  /* 0x000000ffff007224 */ /* 0x000fe200078e00ff */
        /* <DEDUP_REMOVED lines=23> */
.L_x_5087:
        /* <DEDUP_REMOVED lines=39> */
.L_x_5083:
        /* <DEDUP_REMOVED lines=36> */
.L_x_5084:
        /* <DEDUP_REMOVED lines=34> */
.L_x_5085:
        /* <DEDUP_REMOVED lines=38> */
.L_x_5086:
[----:B------:R-:W-:Y:S05]  /*0ea0*/  @P5 BRA `(.L_x_5087) ;  /* 0xfffffff400b05947 */ /* 0x000fea000383ffff */
.L_x_5082:
        /* <DEDUP_REMOVED lines=23> */
.L_x_5089:
        /* <DEDUP_REMOVED lines=43> */
.L_x_5088:
[----:B0-----:R-:W-:Y:S02]  /*12d0*/  VIADD R19, R19, UR12 ;  /* 0x0000000c13137c36 */ /* 0x001fe40008000000 */
[----:B------:R-:W-:Y:S02]  /*12e0*/  IMAD.X R21, RZ, RZ, R21, P0 ;  /* 0x000000ffff157224 */ /* 0x000fe400000e0615 */
[----:B------:R-:W-:Y:S02]  /*12f0*/  IMAD.X R15, RZ, RZ, R15, P2 ;  /* 0x000000ffff0f7224 */ /* 0x000fe400010e060f */
[----:B------:R-:W-:Y:S01]  /*1300*/  IMAD.X R17, RZ, RZ, R17, P3 ;  /* 0x000000ffff117224 */ /* 0x000fe200018e0611 */
[----:B------:R-:W-:Y:S06]  /*1310*/  @!P4 BRA `(.L_x_5080) ;  /* 0x0000000c0090c947 */ /* 0x000fec0003800000 */
[----:B------:R-:W-:Y:S01]  /*1320*/  UIADD3 UR4, UR4, 0x1, URZ ;  /* 0x0000000104047890 */ /* 0x000fe2000fffe03f */
[----:B------:R-:W-:Y:S11]  /*1330*/  BRA `(.L_x_5089) ;  /* 0xfffffffc00387947 */ /* 0x000ff6000383ffff */
.L_x_5081:
        /* <DEDUP_REMOVED lines=10> */
.L_x_5095:
        /* <DEDUP_REMOVED lines=38> */
.L_x_5091:
        /* <DEDUP_REMOVED lines=35> */
.L_x_5092:
        /* <DEDUP_REMOVED lines=33> */
.L_x_5093:
        /* <DEDUP_REMOVED lines=37> */
.L_x_5094:
[----:B------:R-:W-:Y:S05]  /*1cd0*/  @P5 BRA `(.L_x_5095) ;  /* 0xfffffff400c05947 */ /* 0x000fea000383ffff */
.L_x_5090:
        /* <DEDUP_REMOVED lines=24> */
.L_x_5097:
        /* <DEDUP_REMOVED lines=43> */
.L_x_5096:
[----:B------:R-:W-:Y:S02]  /*2110*/  IMAD.X R21, RZ, RZ, R21, P0 ;  /* 0x000000ffff157224 */ /* 0x000fe400000e0615 */
[----:B------:R-:W-:Y:S02]  /*2120*/  IMAD.X R23, RZ, RZ, R23, P2 ;  /* 0x000000ffff177224 */ /* 0x000fe400010e0617 */
[----:B------:R-:W-:Y:S02]  /*2130*/  IMAD.X R17, RZ, RZ, R17, P3 ;  /* 0x000000ffff117224 */ /* 0x000fe400018e0611 */
[----:B0-----:R-:W-:Y:S01]  /*2140*/  VIADD R19, R19, UR12 ;  /* 0x0000000c13137c36 */ /* 0x001fe20008000000 */
[----:B------:R-:W-:Y:S06]  /*2150*/  @P4 BRA `(.L_x_5097) ;  /* 0xfffffffc00404947 */ /* 0x000fec000383ffff */
.L_x_5080:
        /* <DEDUP_REMOVED lines=23> */
.L_x_5101:
        /* <DEDUP_REMOVED lines=68> */
.L_x_5100:
        /* <DEDUP_REMOVED lines=38> */
.L_x_5102:
[----:B------:R-:W-:-:S13]  /*2970*/  ISETP.NE.OR P0, PT, R3, RZ, P0 ;  /* 0x000000ff0300720c */ /* 0x000fda0000705670 */
[----:B------:R-:W-:Y:S05]  /*2980*/  @!P0 BRA `(.L_x_5098) ;  /* 0x0000000000548947 */ /* 0x000fea0003800000 */
.L_x_5099:
[----:B--2-4-:R-:W2:Y:S01]  /*2990*/  LDC.64 R4, c[0x0][0x220] ;  /* 0x00008800ff047b82 */ /* 0x014ea20000000a00 */
[----:B------:R3:W4:Y:S02]  /*29a0*/  MUFU.RCP R19, R2 ;  /* 0x0000000200137308 */ /* 0x0007240000001000 */
.L_x_5103:
        /* <DEDUP_REMOVED lines=19> */
.L_x_5098:
[----:B------:R-:W-:-:S13]  /*2ae0*/  ISETP.NE.AND P0, PT, R0, RZ, PT ;  /* 0x000000ff0000720c */ /* 0x000fda0003f05270 */
[----:B------:R-:W-:Y:S05]  /*2af0*/  @!P0 EXIT ;  /* 0x000000000000894d */ /* 0x000fea0003800000 */
[----:B--2-4-:R-:W2:Y:S01]  /*2b00*/  LDC.64 R4, c[0x0][0x220] ;  /* 0x00008800ff047b82 */ /* 0x014ea20000000a00 */
[----:B0-----:R0:W3:Y:S01]  /*2b10*/  MUFU.RCP R7, R2 ;  /* 0x0000000200077308 */ /* 0x0010e20000001000 */
[----:B------:R-:W-:-:S04]  /*2b20*/  IMAD.U32 R6, RZ, RZ, UR4 ;  /* 0x00000004ff067e24 */ /* 0x000fc8000f8e00ff */
[----:B------:R-:W-:-:S04]  /*2b30*/  IMAD R11, R11, UR8, R6 ;  /* 0x000000080b0b7c24 */ /* 0x000fc8000f8e0206 */
[----:B0-23--:R-:W-:-:S07]  /*2b40*/  IMAD.WIDE R4, R11, 0x4, R4 ;  /* 0x000000040b047825 */ /* 0x00dfce00078e0204 */
.L_x_5104:
        /* <DEDUP_REMOVED lines=11> */
.L_x_5105:
        /* <DEDUP_REMOVED lines=16> */
.L_x_12224:


//--------------------- .text._ZN4vllm3moe10topkGatingILi2ELi2ELi4ELi8ELi32EjfLNS0_11ScoringFuncE1EEEvPKT5_PKbPfiPT4_PiiiibPKf --------------------------
	.section	.text._ZN4vllm3moe10topkGatingILi2ELi2ELi4ELi8ELi32EjfLNS0_11ScoringFuncE1EEEvPKT5_PKbPfiPT4_PiiiibPKf,"ax",@progbits
	.align	128
        .global         _ZN4vllm3moe10topkGatingILi2ELi2ELi4ELi8ELi32EjfLNS0_11ScoringFuncE1EEEvPKT5_PKbPfiPT4_PiiiibPKf
        .type           _ZN4vllm3moe10topkGatingILi2ELi2ELi4ELi8ELi32EjfLNS0_11ScoringFuncE1EEEvPKT5_PKbPfiPT4_PiiiibPKf,@function
        .size           _ZN4vllm3moe10topkGatingILi2ELi2ELi4ELi8ELi32EjfLNS0_11ScoringFuncE1EEEvPKT5_PKbPfiPT4_PiiiibPKf,(.L_x_12225 - _ZN4vllm3moe10topkGatingILi2ELi2ELi4ELi8ELi32EjfLNS0_11ScoringFuncE1EEEvPKT5_PKbPfiPT4_PiiiibPKf)
        .other          _ZN4vllm3moe10topkGatingILi2ELi2ELi4ELi8ELi32EjfLNS0_11ScoringFuncE1EEEvPKT5_PKbPfiPT4_PiiiibPKf,@"STO_CUDA_ENTRY STV_DEFAULT"
_ZN4vllm3moe10topkGatingILi2ELi2ELi4ELi8ELi32EjfLNS0_11ScoringFuncE1EEEvPKT5_PKbPfiPT4_PiiiibPKf:
.text._ZN4vllm3moe10topkGatingILi2ELi2ELi4ELi8ELi32EjfLNS0_11ScoringFuncE1EEEvPKT5_PKbPfiPT4_PiiiibPKf:
        /* <DEDUP_REMOVED lines=29> */
[----:B------:R-:W-:-:S02]  /*01d0*/  IMAD.MOV.U32 R18, RZ, RZ, RZ ;  /* 0x000000ffff127224 */ /* 0x000fc400078e00ff */
[----:B--2---:R-:W-:Y:S01]  /*01e0*/  FMUL.FTZ R6, R6, -1.4426950216293334961 ;  /* 0xbfb8aa3b06067820 */ /* 0x004fe20000410000 */
[----:B------:R-:W-:-:S05]  /*01f0*/  FMUL.FTZ R7, R7, -1.4426950216293334961 ;  /* 0xbfb8aa3b07077820 */ /* 0x000fca0000410000 */
[----:B------:R-:W0:Y:S08]  /*0200*/  MUFU.EX2 R6, R6 ;  /* 0x0000000600067308 */ /* 0x000e300000000800 */
[----:B------:R-:W1:Y:S01]  /*0210*/  MUFU.EX2 R7, R7 ;  /* 0x0000000700077308 */ /* 0x000e620000000800 */
[----:B0-----:R-:W-:Y:S01]  /*0220*/  FADD.FTZ R12, R6, 1 ;  /* 0x3f800000060c7421 */ /* 0x001fe20000010000 */
[----:B------:R-:W-:-:S06]  /*0230*/  HFMA2.MMA R6, -RZ, RZ, 0, 5.9604644775390625e-08 ;  /* 0x00000001ff067435 */ /* 0x000fcc00000001ff */
[----:B------:R-:W0:Y:S01]  /*0240*/  MUFU.RCP R12, R12 ;  /* 0x0000000c000c7308 */ /* 0x000e220000001000 */
[----:B---3--:R-:W-:Y:S01]  /*0250*/  @P2 ISETP.NE.AND P3, PT, R10, RZ, PT ;  /* 0x000000ff0a00220c */ /* 0x008fe20003f65270 */
[----:B-1----:R-:W-:-:S03]  /*0260*/  FADD.FTZ R13, R7, 1 ;  /* 0x3f800000070d7421 */ /* 0x002fc60000010000 */
[----:B------:R-:W-:-:S03]  /*0270*/  @P2 SEL R10, RZ, 0x1, P3 ;  /* 0x00000001ff0a2807 */ /* 0x000fc60001800000 */
[----:B------:R-:W1:Y:S01]  /*0280*/  MUFU.RCP R13, R13 ;  /* 0x0000000d000d7308 */ /* 0x000e620000001000 */
[----:B------:R-:W-:Y:S02]  /*0290*/  @P2 PRMT R6, R10, 0x7610, R6 ;  /* 0x000076100a062816 */ /* 0x000fe40000000006 */
[----:B0-----:R-:W-:-:S04]  /*02a0*/  FSETP.GEU.FTZ.AND P1, PT, |R12|, +INF , PT ;  /* 0x7f8000000c00780b */ /* 0x001fc80003f3e200 */
[----:B------:R-:W-:Y:S02]  /*02b0*/  FSEL R4, R12, RZ, !P1 ;  /* 0x000000ff0c047208 */ /* 0x000fe40004800000 */
[----:B------:R-:W-:Y:S02]  /*02c0*/  ISETP.GE.AND P1, PT, R14, 0x1, PT ;  /* 0x000000010e00780c */ /* 0x000fe40003f26270 */
[C---:B-1----:R-:W-:Y:S01]  /*02d0*/  FSETP.GEU.FTZ.AND P4, PT, |R13|.reuse, +INF , PT ;  /* 0x7f8000000d00780b */ /* 0x042fe20003f9e200 */
        /* <DEDUP_REMOVED lines=33> */
.L_x_5109:
        /* <DEDUP_REMOVED lines=108> */
.L_x_5108:
        /* <DEDUP_REMOVED lines=20> */
.L_x_5110:
[----:B------:R-:W-:Y:S01]  /*0cf0*/  FSETP.GT.FTZ.AND P3, PT, R9, R8, PT ;  /* 0x000000080900720b */ /* 0x000fe20003f74000 */
[----:B------:R-:W-:Y:S01]  /*0d00*/  VIADD R19, R19, 0xffffffff ;  /* 0xffffffff13137836 */ /* 0x000fe20000000000 */
[----:B---3--:R-:W-:Y:S01]  /*0d10*/  ISETP.LE.AND P2, PT, R14, UR4, PT ;  /* 0x000000040e007c0c */ /* 0x008fe2000bf43270 */
[----:B------:R-:W-:Y:S01]  /*0d20*/  IMAD.MOV.U32 R11, RZ, RZ, R13 ;  /* 0x000000ffff0b7224 */ /* 0x000fe200078e000d */
[----:B------:R-:W-:Y:S02]  /*0d30*/  SEL R22, RZ, 0x1, !P3 ;  /* 0x00000001ff167807 */ /* 0x000fe40005800000 */
[----:B------:R-:W-:Y:S02]  /*0d40*/  FSEL R21, R7, R4, P3 ;  /* 0x0000000407157208 */ /* 0x000fe40001800000 */
[C---:B------:R-:W-:Y:S01]  /*0d50*/  ISETP.GE.AND P0, PT, R22.reuse, R15, PT ;  /* 0x0000000f1600720c */ /* 0x040fe20003f06270 */
[C---:B------:R-:W-:Y:S01]  /*0d60*/  IMAD.IADD R10, R22.reuse, 0x1, -R15 ;  /* 0x00000001160a7824 */ /* 0x040fe200078e0a0f */
[----:B------:R-:W-:Y:S01]  /*0d70*/  ISETP.NE.AND P3, PT, R19, RZ, PT ;  /* 0x000000ff1300720c */ /* 0x000fe20003f65270 */
[----:B------:R-:W-:Y:S01]  /*0d80*/  FADD.FTZ R18, R21, R18 ;  /* 0x0000001215127221 */ /* 0x000fe20000010000 */
[----:B------:R-:W-:-:S03]  /*0d90*/  ISETP.LT.AND P0, PT, R22, UR5, P0 ;  /* 0x0000000516007c0c */ /* 0x000fc60008701270 */
[----:B------:R-:W-:Y:S01]  /*0da0*/  @!P2 IMAD.SHL.U32 R22, R22, 0x4, RZ ;  /* 0x000000041616a824 */ /* 0x000fe200078e00ff */
[----:B------:R-:W-:-:S04]  /*0db0*/  ISETP.NE.AND P0, PT, R6, RZ, P0 ;  /* 0x000000ff0600720c */ /* 0x000fc80000705270 */
[----:B------:R-:W-:Y:S01]  /*0dc0*/  SEL R23, R10, 0x2, P0 ;  /* 0x000000020a177807 */ /* 0x000fe20000000000 */
[----:B------:R-:W-:Y:S01]  /*0dd0*/  IMAD.MOV.U32 R10, RZ, RZ, R12 ;  /* 0x000000ffff0a7224 */ /* 0x000fe200078e000c */
[C---:B------:R-:W-:Y:S02]  /*0de0*/  ISETP.EQ.AND P0, PT, R22.reuse, RZ, !P2 ;  /* 0x000000ff1600720c */ /* 0x040fe40005702270 */
[----:B------:R-:W-:Y:S02]  /*0df0*/  ISETP.EQ.AND P2, PT, R22, 0x4, !P2 ;  /* 0x000000041600780c */ /* 0x000fe40005742270 */
[----:B------:R0:W-:Y:S01]  /*0e00*/  STG.E desc[UR6][R10.64], R21 ;  /* 0x000000150a007986 */ /* 0x0001e2000c101906 */
[----:B------:R-:W-:Y:S02]  /*0e10*/  IADD3 R22, P4, R16, 0x4, RZ ;  /* 0x0000000410167810 */ /* 0x000fe40007f9e0ff */
[----:B------:R-:W-:-:S05]  /*0e20*/  IADD3 R12, P6, R12, 0x4, RZ ;  /* 0x000000040c0c7810 */ /* 0x000fca0007fde0ff */
[----:B------:R-:W-:Y:S02]  /*0e30*/  IMAD.X R13, RZ, RZ, R13, P6 ;  /* 0x000000ffff0d7224 */ /* 0x000fe400030e060d */
[----:B------:R-:W-:Y:S02]  /*0e40*/  @P0 IMAD.MOV.U32 R8, RZ, RZ, -0x39e3c000 ;  /* 0xc61c4000ff080424 */ /* 0x000fe400078e00ff */
[----:B0-----:R-:W-:Y:S01]  /*0e50*/  IMAD.MOV.U32 R10, RZ, RZ, R3 ;  /* 0x000000ffff0a7224 */ /* 0x001fe200078e0003 */
[-C--:B------:R-:W-:Y:S01]  /*0e60*/  MOV R11, R20.reuse ;  /* 0x00000014000b7202 */ /* 0x080fe20000000f00 */
[----:B------:R-:W-:Y:S01]  /*0e70*/  @P2 IMAD.MOV.U32 R9, RZ, RZ, -0x39e3c000 ;  /* 0xc61c4000ff092424 */ /* 0x000fe200078e00ff */
[----:B------:R-:W-:Y:S01]  /*0e80*/  IADD3 R21, P5, R3, 0x4, RZ ;  /* 0x0000000403157810 */ /* 0x000fe20007fbe0ff */
[----:B------:R-:W-:Y:S02]  /*0e90*/  VIADD R3, R0, UR8 ;  /* 0x0000000800037c36 */ /* 0x000fe40008000000 */
[----:B------:R0:W-:Y:S01]  /*0ea0*/  STG.E desc[UR6][R10.64], R23 ;  /* 0x000000170a007986 */ /* 0x0001e2000c101906 */
[----:B------:R-:W-:-:S03]  /*0eb0*/  IADD3.X R20, RZ, R20, RZ, P5, !PT ;  /* 0x00000014ff147210 */ /* 0x000fc60002ffe4ff */
        /* <DEDUP_REMOVED lines=9> */
.L_x_5107:
        /* <DEDUP_REMOVED lines=19> */
.L_x_5112:
        /* <DEDUP_REMOVED lines=104> */
.L_x_5111:
        /* <DEDUP_REMOVED lines=20> */
.L_x_5113:
        /* <DEDUP_REMOVED lines=34> */
.L_x_5106:
        /* <DEDUP_REMOVED lines=25> */
.L_x_5117:
        /* <DEDUP_REMOVED lines=56> */
.L_x_5116:
        /* <DEDUP_REMOVED lines=34> */
.L_x_5118:
[----:B------:R-:W-:-:S13]  /*2190*/  ISETP.NE.OR P0, PT, R0, RZ, P0 ;  /* 0x000000ff0000720c */ /* 0x000fda0000705670 */
[----:B------:R-:W-:Y:S05]  /*21a0*/  @!P0 BRA `(.L_x_5114) ;  /* 0x0000000000548947 */ /* 0x000fea0003800000 */
.L_x_5115:
[----:B------:R1:W2:Y:S02]  /*21b0*/  MUFU.RCP R19, R18 ;  /* 0x0000001200137308 */ /* 0x0002a40000001000 */
.L_x_5119:
        /* <DEDUP_REMOVED lines=20> */
.L_x_5114:
        /* <DEDUP_REMOVED lines=9> */
.L_x_5120:
        /* <DEDUP_REMOVED lines=11> */
.L_x_5121:
        /* <DEDUP_REMOVED lines=12> */
.L_x_12225:


//--------------------- .text._ZN4vllm3moe10topkGatingILi1ELi1ELi4ELi4ELi32EjfLNS0_11ScoringFuncE1EEEvPKT5_PKbPfiPT4_PiiiibPKf --------------------------
	.section	.text._ZN4vllm3moe10topkGatingILi1ELi1ELi4ELi4ELi32EjfLNS0_11ScoringFuncE1EEEvPKT5_PKbPfiPT4_PiiiibPKf,"ax",@progbits
	.align	128
        .global         _ZN4vllm3moe10topkGatingILi1ELi1ELi4ELi4ELi32EjfLNS0_11ScoringFuncE1EEEvPKT5_PKbPfiPT4_PiiiibPKf
        .type           _ZN4vllm3moe10topkGatingILi1ELi1ELi4ELi4ELi32EjfLNS0_11ScoringFuncE1EEEvPKT5_PKbPfiPT4_PiiiibPKf,@function
        .size           _ZN4vllm3moe10topkGatingILi1ELi1ELi4ELi4ELi32EjfLNS0_11ScoringFuncE1EEEvPKT5_PKbPfiPT4_PiiiibPKf,(.L_x_12226 - _ZN4vllm3moe10topkGatingILi1ELi1ELi4ELi4ELi32EjfLNS0_11ScoringFuncE1EEEvPKT5_PKbPfiPT4_PiiiibPKf)
        .other          _ZN4vllm3moe10topkGatingILi1ELi1ELi4ELi4ELi32EjfLNS0_11ScoringFuncE1EEEvPKT5_PKbPfiPT4_PiiiibPKf,@"STO_CUDA_ENTRY STV_DEFAULT"
_ZN4vllm3moe10topkGatingILi1ELi1ELi4ELi4ELi32EjfLNS0_11ScoringFuncE1EEEvPKT5_PKbPfiPT4_PiiiibPKf:
.text._ZN4vllm3moe10topkGatingILi1ELi1ELi4ELi4ELi32EjfLNS0_11ScoringFuncE1EEEvPKT5_PKbPfiPT4_PiiiibPKf:
        /* <DEDUP_REMOVED lines=22> */
[----:B--2---:R-:W-:Y:S01]  /*0160*/  FMUL.FTZ R8, R4, -1.4426950216293334961 ;  /* 0xbfb8aa3b04087820 */ /* 0x004fe20000410000 */
[----:B------:R-:W-:-:S05]  /*0170*/  HFMA2.MMA R4, -RZ, RZ, 0, 5.9604644775390625e-08 ;  /* 0x00000001ff047435 */ /* 0x000fca00000001ff */
        /* <DEDUP_REMOVED lines=42> */
.L_x_5125:
        /* <DEDUP_REMOVED lines=40> */
.L_x_5124:
[----:B------:R-:W-:Y:S05]  /*06a0*/  @!P3 BRA `(.L_x_5122) ;  /* 0x000000080010b947 */ /* 0x000fea0003800000 */
[----:B------:R-:W0:Y:S01]  /*06b0*/  S2R R18, SR_TID.X ;  /* 0x0000000000127919 */ /* 0x000e220000002100 */
[----:B------:R-:W1:Y:S01]  /*06c0*/  LDC.64 R6, c[0x0][0x220] ;  /* 0x00008800ff067b82 */ /* 0x000e620000000a00 */
[----:B------:R-:W-:Y:S01]  /*06d0*/  IADD3 R10, R10, -0x1, RZ ;  /* 0xffffffff0a0a7810 */ /* 0x000fe20007ffe0ff */
[----:B------:R-:W-:Y:S01]  /*06e0*/  IMAD R17, R0, R9, UR4 ;  /* 0x0000000400117e24 */ /* 0x000fe2000f8e0209 */
[----:B------:R-:W2:Y:S01]  /*06f0*/  S2R R16, SR_TID.Y ;  /* 0x0000000000107919 */ /* 0x000ea20000002200 */
[----:B------:R-:W-:-:S04]  /*0700*/  FADD.FTZ R8, R13, R8 ;  /* 0x000000080d087221 */ /* 0x000fc80000010000 */
[----:B------:R-:W3:Y:S08]  /*0710*/  LDC.64 R2, c[0x0][0x238] ;  /* 0x00008e00ff027b82 */ /* 0x000ef00000000a00 */
[----:B------:R-:W4:Y:S01]  /*0720*/  LDC.64 R4, c[0x0][0x230] ;  /* 0x00008c00ff047b82 */ /* 0x000f220000000a00 */
[----:B-1----:R-:W-:-:S05]  /*0730*/  IMAD.WIDE R6, R17, 0x4, R6 ;  /* 0x0000000411067825 */ /* 0x002fca00078e0206 */
[----:B------:R1:W-:Y:S01]  /*0740*/  STG.E desc[UR6][R6.64], R13 ;  /* 0x0000000d06007986 */ /* 0x0003e2000c101906 */
[----:B0-----:R-:W-:Y:S02]  /*0750*/  IMAD R15, R11, UR4, R18 ;  /* 0x000000040b0f7c24 */ /* 0x001fe4000f8e0212 */
[----:B---3--:R-:W-:-:S04]  /*0760*/  IMAD.WIDE R2, R17, 0x4, R2 ;  /* 0x0000000411027825 */ /* 0x008fc800078e0202 */
[----:B------:R-:W-:Y:S01]  /*0770*/  IMAD R15, R12, 0x80, R15 ;  /* 0x000000800c0f7824 */ /* 0x000fe200078e020f */
[----:B------:R-:W-:Y:S01]  /*0780*/  IADD3 R12, -R14, RZ, RZ ;  /* 0x000000ff0e0c7210 */ /* 0x000fe20007ffe1ff */
[----:B----4-:R-:W-:Y:S01]  /*0790*/  IMAD.WIDE R4, R17, 0x4, R4 ;  /* 0x0000000411047825 */ /* 0x010fe200078e0204 */
[----:B------:R-:W-:Y:S02]  /*07a0*/  IADD3 R19, P2, R2, 0x4, RZ ;  /* 0x0000000402137810 */ /* 0x000fe40007f5e0ff */
[----:B------:R-:W-:Y:S01]  /*07b0*/  SEL R12, R12, 0x1, P0 ;  /* 0x000000010c0c7807 */ /* 0x000fe20000000000 */
[----:B--2---:R-:W-:Y:S01]  /*07c0*/  IMAD R15, R16, 0x20, R15 ;  /* 0x00000020100f7824 */ /* 0x004fe200078e020f */
[----:B------:R-:W-:Y:S01]  /*07d0*/  ISETP.NE.AND P0, PT, R10, RZ, PT ;  /* 0x000000ff0a00720c */ /* 0x000fe20003f05270 */
[----:B------:R-:W-:Y:S01]  /*07e0*/  IMAD.X R20, RZ, RZ, R3, P2 ;  /* 0x000000ffff147224 */ /* 0x000fe200010e0603 */
[----:B------:R-:W-:Y:S01]  /*07f0*/  IADD3 R14, P4, R6, 0x4, RZ ;  /* 0x00000004060e7810 */ /* 0x000fe20007f9e0ff */
[----:B------:R1:W-:Y:S01]  /*0800*/  STG.E desc[UR6][R4.64], R12 ;  /* 0x0000000c04007986 */ /* 0x0003e2000c101906 */
[----:B------:R-:W-:-:S03]  /*0810*/  IADD3 R17, P3, R4, 0x4, RZ ;  /* 0x0000000404117810 */ /* 0x000fc60007f7e0ff */
[----:B------:R1:W-:Y:S01]  /*0820*/  STG.E desc[UR6][R2.64], R15 ;  /* 0x0000000f02007986 */ /* 0x0003e2000c101906 */
[----:B------:R-:W-:Y:S01]  /*0830*/  IADD3.X R18, RZ, R5, RZ, P3, !PT ;  /* 0x00000005ff127210 */ /* 0x000fe20001ffe4ff */
[----:B------:R-:W-:-:S04]  /*0840*/  IMAD.X R16, RZ, RZ, R7, P4 ;  /* 0x000000ffff107224 */ /* 0x000fc800020e0607 */
[----:B------:R-:W-:Y:S05]  /*0850*/  @!P0 BRA `(.L_x_5122) ;  /* 0x0000000400a48947 */ /* 0x000fea0003800000 */
[----:B-1----:R-:W-:-:S07]  /*0860*/  IADD3 R15, R15, R11, RZ ;  /* 0x0000000b0f0f7210 */ /* 0x002fce0007ffe0ff */
.L_x_5126:
        /* <DEDUP_REMOVED lines=21> */
.L_x_5123:
        /* <DEDUP_REMOVED lines=19> */
.L_x_5128:
        /* <DEDUP_REMOVED lines=36> */
.L_x_5127:
        /* <DEDUP_REMOVED lines=15> */
.L_x_5129:
        /* <DEDUP_REMOVED lines=13> */
.L_x_5122:
        /* <DEDUP_REMOVED lines=24> */
.L_x_5133:
        /* <DEDUP_REMOVED lines=56> */
.L_x_5132:
        /* <DEDUP_REMOVED lines=34> */
.L_x_5134:
[----:B------:R-:W-:-:S13]  /*1610*/  ISETP.NE.OR P0, PT, R5, RZ, P0 ;  /* 0x000000ff0500720c */ /* 0x000fda0000705670 */
[----:B------:R-:W-:Y:S05]  /*1620*/  @!P0 BRA `(.L_x_5130) ;  /* 0x0000000000548947 */ /* 0x000fea0003800000 */
.L_x_5131:
[----:B------:R1:W2:Y:S02]  /*1630*/  MUFU.RCP R19, R8 ;  /* 0x0000000800137308 */ /* 0x0002a40000001000 */
.L_x_5135:
        /* <DEDUP_REMOVED lines=20> */
.L_x_5130:
        /* <DEDUP_REMOVED lines=8> */
.L_x_5136:
        /* <DEDUP_REMOVED lines=11> */
.L_x_5137:
        /* <DEDUP_REMOVED lines=13> */
.L_x_12226:


//--------------------- .text._ZN4vllm3moe10moeSigmoidILi256EfEEvPKT0_PKbPfi --------------------------
	.section	.text._ZN4vllm3moe10moeSigmoidILi256EfEEvPKT0_PKbPfi,"ax",@progbits
	.align	128
        .global         _ZN4vllm3moe10moeSigmoidILi256EfEEvPKT0_PKbPfi
        .type           _ZN4vllm3moe10moeSigmoidILi256EfEEvPKT0_PKbPfi,@function
        .size           _ZN4vllm3moe10moeSigmoidILi256EfEEvPKT0_PKbPfi,(.L_x_12227 - _ZN4vllm3moe10moeSigmoidILi256EfEEvPKT0_PKbPfi)
        .other          _ZN4vllm3moe10moeSigmoidILi256EfEEvPKT0_PKbPfi,@"STO_CUDA_ENTRY STV_DEFAULT"
_ZN4vllm3moe10moeSigmoidILi256EfEEvPKT0_PKbPfi:
.text._ZN4vllm3moe10moeSigmoidILi256EfEEvPKT0_PKbPfi:
[----:B------:R-:W-:Y:S01]  /*0000*/  LDC R1, c[0x0][0x28] ;  /* 0x00000a00ff017b82 */ /* 0x000fe20000000800 */
[----:B------:R-:W-:Y:S01]  /*0010*/  ULDC.64 UR4, c[0x0][0x218] ;  /* 0x0000860000047ab9 */ /* 0x000fe20000000a00 */
[----:B------:R-:W-:Y:S01]  /*0020*/  ULDC.64 UR6, c[0x0][0x220] ;  /* 0x0000880000067ab9 */ /* 0x000fe20000000a00 */
[----:B------:R-:W-:Y:S01]  /*0030*/  ISETP.NE.U32.AND P0, PT, RZ, UR4, PT ;  /* 0x00000004ff007c0c */ /* 0x000fe2000bf05070 */
[----:B------:R-:W-:-:S04]  /*0040*/  IMAD.U32 R0, RZ, RZ, UR6 ;  /* 0x00000006ff007e24 */ /* 0x000fc8000f8e00ff */
[----:B------:R-:W0:Y:S01]  /*0050*/  S2UR UR8, SR_CTAID.X ;  /* 0x00000000000879c3 */ /* 0x000e220000002500 */
[----:B------:R-:W-:Y:S01]  /*0060*/  IMAD.U32 R3, RZ, RZ, UR7 ;  /* 0x00000007ff037e24 */ /* 0x000fe2000f8e00ff */
[----:B------:R-:W-:Y:S01]  /*0070*/  ISETP.NE.AND.EX P0, PT, RZ, UR5, PT, P0 ;  /* 0x00000005ff007c0c */ /* 0x000fe2000bf05300 */
[----:B------:R-:W-:-:S12]  /*0080*/  ULDC.64 UR6, c[0x0][0x208] ;  /* 0x0000820000067ab9 */ /* 0x000fd80000000a00 */
[----:B------:R-:W-:Y:S05]  /*0090*/  @!P0 BRA `(.L_x_5138) ;  /* 0x00000000001c8947 */ /* 0x000fea0003800000 */
[----:B0-----:R-:W-:-:S04]  /*00a0*/  UIADD3 UR4, UP0, UR8, UR4, URZ ;  /* 0x0000000408047290 */ /* 0x001fc8000ff1e03f */
[----:B------:R-:W-:Y:S02]  /*00b0*/  UIADD3.X UR5, URZ, UR5, URZ, UP0, !UPT ;  /* 0x000000053f057290 */ /* 0x000fe400087fe43f */
[----:B------:R-:W-:-:S04]  /*00c0*/  MOV R4, UR4 ;  /* 0x0000000400047c02 */ /* 0x000fc80008000f00 */
[----:B------:R-:W-:-:S05]  /*00d0*/  IMAD.U32 R5, RZ, RZ, UR5 ;  /* 0x00000005ff057e24 */ /* 0x000fca000f8e00ff */
[----:B------:R-:W2:Y:S02]  /*00e0*/  LDG.E.U8 R4, desc[UR6][R4.64] ;  /* 0x0000000604047981 */ /* 0x000ea4000c1e1100 */
[----:B--2---:R-:W-:-:S13]  /*00f0*/  ISETP.NE.AND P0, PT, R4, RZ, PT ;  /* 0x000000ff0400720c */ /* 0x004fda0003f05270 */
[----:B------:R-:W-:Y:S05]  /*0100*/  @P0 EXIT ;  /* 0x000000000000094d */ /* 0x000fea0003800000 */
.L_x_5138:
[----:B------:R-:W1:Y:S01]  /*0110*/  S2R R11, SR_TID.X ;  /* 0x00000000000b7919 */ /* 0x000e620000002100 */
[----:B------:R-:W1:Y:S02]  /*0120*/  LDC R2, c[0x0][0x228] ;  /* 0x00008a00ff027b82 */ /* 0x000e640000000800 */
[----:B-1----:R-:W-:-:S13]  /*0130*/  ISETP.GE.AND P0, PT, R11, R2, PT ;  /* 0x000000020b00720c */ /* 0x002fda0003f06270 */
[----:B0-----:R-:W-:Y:S05]  /*0140*/  @P0 EXIT ;  /* 0x000000000000094d */ /* 0x001fea0003800000 */
[----:B------:R-:W-:Y:S01]  /*0150*/  IMAD.MOV.U32 R5, RZ, RZ, R11 ;  /* 0x000000ffff057224 */ /* 0x000fe200078e000b */
[----:B------:R-:W-:Y:S04]  /*0160*/  BSSY B0, `(.L_x_5139) ;  /* 0x0000025000007945 */ /* 0x000fe80003800000 */
[----:B------:R-:W-:-:S04]  /*0170*/  LOP3.LUT R7, RZ, R5, RZ, 0x33, !PT ;  /* 0x00000005ff077212 */ /* 0x000fc800078e33ff */
[----:B------:R-:W-:-:S04]  /*0180*/  IADD3 R7, R7, R2, RZ ;  /* 0x0000000207077210 */ /* 0x000fc80007ffe0ff */
[C---:B------:R-:W-:Y:S02]  /*0190*/  LEA.HI R4, R7.reuse, 0x1, RZ, 0x18 ;  /* 0x0000000107047811 */ /* 0x040fe400078fc0ff */
[----:B------:R-:W-:Y:S02]  /*01a0*/  ISETP.GE.U32.AND P0, PT, R7, 0x300, PT ;  /* 0x000003000700780c */ /* 0x000fe40003f06070 */
[----:B------:R-:W-:-:S13]  /*01b0*/  LOP3.LUT P1, R8, R4, 0x3, RZ, 0xc0, !PT ;  /* 0x0000000304087812 */ /* 0x000fda000782c0ff */
[----:B------:R-:W-:Y:S05]  /*01c0*/  @!P1 BRA `(.L_x_5140) ;  /* 0x0000000000789947 */ /* 0x000fea0003800000 */
[----:B------:R-:W0:Y:S01]  /*01d0*/  LDC.64 R4, c[0x0][0x220] ;  /* 0x00008800ff047b82 */ /* 0x000e220000000a00 */
[----:B------:R-:W-:-:S07]  /*01e0*/  IMAD R9, R2, UR8, R11 ;  /* 0x0000000802097c24 */ /* 0x000fce000f8e020b */
[----:B------:R-:W1:Y:S01]  /*01f0*/  LDC.64 R6, c[0x0][0x210] ;  /* 0x00008400ff067b82 */ /* 0x000e620000000a00 */
[----:B0-----:R-:W-:-:S04]  /*0200*/  IMAD.WIDE R4, R9, 0x4, R4 ;  /* 0x0000000409047825 */ /* 0x001fc800078e0204 */
[----:B------:R-:W-:Y:S02]  /*0210*/  IMAD.MOV.U32 R15, RZ, RZ, R5 ;  /* 0x000000ffff0f7224 */ /* 0x000fe400078e0005 */
[----:B------:R-:W-:Y:S02]  /*0220*/  IMAD.MOV.U32 R12, RZ, RZ, R4 ;  /* 0x000000ffff0c7224 */ /* 0x000fe400078e0004 */
[----:B-1----:R-:W-:-:S04]  /*0230*/  IMAD.WIDE R6, R9, 0x4, R6 ;  /* 0x0000000409067825 */ /* 0x002fc800078e0206 */
[----:B------:R-:W-:Y:S01]  /*0240*/  IMAD.MOV.U32 R13, RZ, RZ, R7 ;  /* 0x000000ffff0d7224 */ /* 0x000fe200078e0007 */
[----:B------:R-:W-:Y:S01]  /*0250*/  MOV R10, R6 ;  /* 0x00000006000a7202 */ /* 0x000fe20000000f00 */
[----:B------:R-:W-:-:S07]  /*0260*/  IMAD.MOV.U32 R5, RZ, RZ, R11 ;  /* 0x000000ffff057224 */ /* 0x000fce00078e000b */
.L_x_5141:
[----:B0-----:R-:W-:Y:S01]  /*0270*/  MOV R6, R10 ;  /* 0x0000000a00067202 */ /* 0x001fe20000000f00 */
[----:B------:R-:W-:-:S05]  /*0280*/  IMAD.MOV.U32 R7, RZ, RZ, R13 ;  /* 0x000000ffff077224 */ /* 0x000fca00078e000d */
[----:B------:R0:W2:Y:S01]  /*0290*/  LDG.E R4, desc[UR6][R6.64] ;  /* 0x0000000606047981 */ /* 0x0000a2000c1e1900 */
[----:B------:R-:W-:Y:S01]  /*02a0*/  VIADD R8, R8, 0xffffffff ;  /* 0xffffffff08087836 */ /* 0x000fe20000000000 */
[----:B------:R-:W-:Y:S01]  /*02b0*/  IADD3 R10, P3, R10, 0x400, RZ ;  /* 0x000004000a0a7810 */ /* 0x000fe20007f7e0ff */
[----:B------:R-:W-:-:S04]  /*02c0*/  VIADD R5, R5, 0x100 ;  /* 0x0000010005057836 */ /* 0x000fc80000000000 */
[----:B------:R-:W-:Y:S02]  /*02d0*/  IMAD.X R13, RZ, RZ, R13, P3 ;  /* 0x000000ffff0d7224 */ /* 0x000fe400018e060d */
[----:B0-----:R-:W-:Y:S01]  /*02e0*/  IMAD.MOV.U32 R6, RZ, RZ, R12 ;  /* 0x000000ffff067224 */ /* 0x001fe200078e000c */
[----:B------:R-:W-:Y:S02]  /*02f0*/  MOV R7, R15 ;  /* 0x0000000f00077202 */ /* 0x000fe40000000f00 */
[----:B------:R-:W-:-:S04]  /*0300*/  IADD3 R12, P2, R12, 0x400, RZ ;  /* 0x000004000c0c7810 */ /* 0x000fc80007f5e0ff */
[----:B------:R-:W-:Y:S01]  /*0310*/  IADD3.X R15, RZ, R15, RZ, P2, !PT ;  /* 0x0000000fff0f7210 */ /* 0x000fe200017fe4ff */
[----:B--2---:R-:W-:-:S06]  /*0320*/  FMUL.FTZ R4, R4, -1.4426950216293334961 ;  /* 0xbfb8aa3b04047820 */ /* 0x004fcc0000410000 */
        /* <DEDUP_REMOVED lines=8> */
.L_x_5140:
[----:B------:R-:W-:Y:S05]  /*03b0*/  BSYNC B0 ;  /* 0x0000000000007941 */ /* 0x000fea0003800000 */
.L_x_5139:
[----:B------:R-:W-:Y:S05]  /*03c0*/  @!P0 EXIT ;  /* 0x000000000000894d */ /* 0x000fea0003800000 */
[----:B------:R-:W-:Y:S01]  /*03d0*/  ULDC.64 UR4, c[0x0][0x210] ;  /* 0x0000840000047ab9 */ /* 0x000fe20000000a00 */
[----:B------:R-:W-:Y:S01]  /*03e0*/  IMAD R4, R2, UR8, R5 ;  /* 0x0000000802047c24 */ /* 0x000fe2000f8e0205 */
[----:B------:R-:W-:Y:S01]  /*03f0*/  MOV R10, UR4 ;  /* 0x00000004000a7c02 */ /* 0x000fe20008000f00 */
[----:B0-----:R-:W-:-:S07]  /*0400*/  IMAD.U32 R11, RZ, RZ, UR5 ;  /* 0x00000005ff0b7e24 */ /* 0x001fce000f8e00ff */
.L_x_5142:
[----:B------:R-:W-:-:S05]  /*0410*/  IMAD.WIDE R6, R4, 0x4, R10 ;  /* 0x0000000404067825 */ /* 0x000fca00078e020a */
[----:B0-----:R-:W2:Y:S01]  /*0420*/  LDG.E R8, desc[UR6][R6.64] ;  /* 0x0000000606087981 */ /* 0x001ea2000c1e1900 */
[----:B------:R-:W-:Y:S02]  /*0430*/  IMAD.MOV.U32 R9, RZ, RZ, R3 ;  /* 0x000000ffff097224 */ /* 0x000fe400078e0003 */
[----:B--2---:R-:W-:Y:S01]  /*0440*/  FMUL.FTZ R12, R8, -1.4426950216293334961 ;  /* 0xbfb8aa3b080c7820 */ /* 0x004fe20000410000 */
[----:B------:R-:W-:-:S05]  /*0450*/  MOV R8, R0 ;  /* 0x0000000000087202 */ /* 0x000fca0000000f00 */
[----:B------:R-:W0:Y:S01]  /*0460*/  MUFU.EX2 R12, R12 ;  /* 0x0000000c000c7308 */ /* 0x000e220000000800 */
[----:B------:R-:W-:-:S04]  /*0470*/  IMAD.WIDE R8, R4, 0x4, R8 ;  /* 0x0000000404087825 */ /* 0x000fc800078e0208 */
[----:B0-----:R-:W-:-:S06]  /*0480*/  FADD.FTZ R13, R12, 1 ;  /* 0x3f8000000c0d7421 */ /* 0x001fcc0000010000 */
[----:B------:R-:W0:Y:S02]  /*0490*/  MUFU.RCP R13, R13 ;  /* 0x0000000d000d7308 */ /* 0x000e240000001000 */
[----:B0-----:R-:W-:-:S04]  /*04a0*/  FSETP.GEU.FTZ.AND P0, PT, |R13|, +INF , PT ;  /* 0x7f8000000d00780b */ /* 0x001fc80003f1e200 */
[----:B------:R-:W-:-:S05]  /*04b0*/  FSEL R15, R13, RZ, !P0 ;  /* 0x000000ff0d0f7208 */ /* 0x000fca0004000000 */
[----:B------:R0:W-:Y:S04]  /*04c0*/  STG.E desc[UR6][R8.64], R15 ;  /* 0x0000000f08007986 */ /* 0x0001e8000c101906 */
[----:B------:R-:W2:Y:S02]  /*04d0*/  LDG.E R14, desc[UR6][R6.64+0x400] ;  /* 0x00040006060e7981 */ /* 0x000ea4000c1e1900 */
[----:B--2---:R-:W-:-:S06]  /*04e0*/  FMUL.FTZ R14, R14, -1.4426950216293334961 ;  /* 0xbfb8aa3b0e0e7820 */ /* 0x004fcc0000410000 */
[----:B------:R-:W1:Y:S02]  /*04f0*/  MUFU.EX2 R14, R14 ;  /* 0x0000000e000e7308 */ /* 0x000e640000000800 */
[----:B-1----:R-:W-:-:S06]  /*0500*/  FADD.FTZ R12, R14, 1 ;  /* 0x3f8000000e0c7421 */ /* 0x002fcc0000010000 */
[----:B------:R-:W1:Y:S02]  /*0510*/  MUFU.RCP R12, R12 ;  /* 0x0000000c000c7308 */ /* 0x000e640000001000 */
[----:B-1----:R-:W-:-:S04]  /*0520*/  FSETP.GEU.FTZ.AND P0, PT, |R12|, +INF , PT ;  /* 0x7f8000000c00780b */ /* 0x002fc80003f1e200 */
[----:B------:R-:W-:-:S05]  /*0530*/  FSEL R13, R12, RZ, !P0 ;  /* 0x000000ff0c0d7208 */ /* 0x000fca0004000000 */
[----:B------:R1:W-:Y:S04]  /*0540*/  STG.E desc[UR6][R8.64+0x400], R13 ;  /* 0x0004000d08007986 */ /* 0x0003e8000c101906 */
[----:B------:R-:W2:Y:S02]  /*0550*/  LDG.E R16, desc[UR6][R6.64+0x800] ;  /* 0x0008000606107981 */ /* 0x000ea4000c1e1900 */
[----:B--2---:R-:W-:-:S06]  /*0560*/  FMUL.FTZ R16, R16, -1.4426950216293334961 ;  /* 0xbfb8aa3b10107820 */ /* 0x004fcc0000410000 */
[----:B------:R-:W0:Y:S02]  /*0570*/  MUFU.EX2 R16, R16 ;  /* 0x0000001000107308 */ /* 0x000e240000000800 */
[----:B0-----:R-:W-:-:S06]  /*0580*/  FADD.FTZ R15, R16, 1 ;  /* 0x3f800000100f7421 */ /* 0x001fcc0000010000 */
[----:B------:R-:W0:Y:S02]  /*0590*/  MUFU.RCP R15, R15 ;  /* 0x0000000f000f7308 */ /* 0x000e240000001000 */
[----:B0-----:R-:W-:-:S04]  /*05a0*/  FSETP.GEU.FTZ.AND P0, PT, |R15|, +INF , PT ;  /* 0x7f8000000f00780b */ /* 0x001fc80003f1e200 */
[----:B------:R-:W-:-:S05]  /*05b0*/  FSEL R17, R15, RZ, !P0 ;  /* 0x000000ff0f117208 */ /* 0x000fca0004000000 */
[----:B------:R0:W-:Y:S04]  /*05c0*/  STG.E desc[UR6][R8.64+0x800], R17 ;  /* 0x0008001108007986 */ /* 0x0001e8000c101906 */
[----:B------:R-:W2:Y:S01]  /*05d0*/  LDG.E R12, desc[UR6][R6.64+0xc00] ;  /* 0x000c0006060c7981 */ /* 0x000ea2000c1e1900 */
[----:B------:R-:W-:Y:S02]  /*05e0*/  IADD3 R5, R5, 0x400, RZ ;  /* 0x0000040005057810 */ /* 0x000fe40007ffe0ff */
[----:B------:R-:W-:Y:S02]  /*05f0*/  IADD3 R10, P2, R10, 0x1000, RZ ;  /* 0x000010000a0a7810 */ /* 0x000fe40007f5e0ff */
[----:B------:R-:W-:-:S03]  /*0600*/  IADD3 R0, P1, R0, 0x1000, RZ ;  /* 0x0000100000007810 */ /* 0x000fc60007f3e0ff */
[----:B------:R-:W-:Y:S01]  /*0610*/  IMAD.X R11, RZ, RZ, R11, P2 ;  /* 0x000000ffff0b7224 */ /* 0x000fe200010e060b */
[----:B------:R-:W-:Y:S01]  /*0620*/  IADD3.X R3, RZ, R3, RZ, P1, !PT ;  /* 0x00000003ff037210 */ /* 0x000fe20000ffe4ff */
[----:B--2---:R-:W-:-:S06]  /*0630*/  FMUL.FTZ R12, R12, -1.4426950216293334961 ;  /* 0xbfb8aa3b0c0c7820 */ /* 0x004fcc0000410000 */
[----:B------:R-:W1:Y:S02]  /*0640*/  MUFU.EX2 R12, R12 ;  /* 0x0000000c000c7308 */ /* 0x000e640000000800 */
[----:B-1----:R-:W-:-:S06]  /*0650*/  FADD.FTZ R13, R12, 1 ;  /* 0x3f8000000c0d7421 */ /* 0x002fcc0000010000 */
[----:B------:R-:W1:Y:S02]  /*0660*/  MUFU.RCP R13, R13 ;  /* 0x0000000d000d7308 */ /* 0x000e640000001000 */
[----:B-1----:R-:W-:-:S04]  /*0670*/  FSETP.GEU.FTZ.AND P0, PT, |R13|, +INF , PT ;  /* 0x7f8000000d00780b */ /* 0x002fc80003f1e200 */
[----:B------:R-:W-:Y:S02]  /*0680*/  FSEL R19, R13, RZ, !P0 ;  /* 0x000000ff0d137208 */ /* 0x000fe40004000000 */
[----:B------:R-:W-:-:S03]  /*0690*/  ISETP.GE.AND P0, PT, R5, R2, PT ;  /* 0x000000020500720c */ /* 0x000fc60003f06270 */
[----:B------:R0:W-:Y:S10]  /*06a0*/  STG.E desc[UR6][R8.64+0xc00], R19 ;  /* 0x000c001308007986 */ /* 0x0001f4000c101906 */
[----:B------:R-:W-:Y:S05]  /*06b0*/  @!P0 BRA `(.L_x_5142) ;  /* 0xfffffffc00548947 */ /* 0x000fea000383ffff */
[----:B------:R-:W-:Y:S05]  /*06c0*/  EXIT ;  /* 0x000000000000794d */ /* 0x000fea0003800000 */
.L_x_5143:
        /* <DEDUP_REMOVED lines=11> */
.L_x_12227:


//--------------------- .text._ZN4vllm3moe10topkGatingILi18ELi576ELi4ELi8ELi32EifLNS0_11ScoringFuncE1EEEvPKT5_PKbPfiPT4_PiiiibPKf --------------------------
	.section	.text._ZN4vllm3moe10topkGatingILi18ELi576ELi4ELi8ELi32EifLNS0_11ScoringFuncE1EEEvPKT5_PKbPfiPT4_PiiiibPKf,"ax",@progbits
	.align	128
        .global         _ZN4vllm3moe10topkGatingILi18ELi576ELi4ELi8ELi32EifLNS0_11ScoringFuncE1EEEvPKT5_PKbPfiPT4_PiiiibPKf
        .type           _ZN4vllm3moe10topkGatingILi18ELi576ELi4ELi8ELi32EifLNS0_11ScoringFuncE1EEEvPKT5_PKbPfiPT4_PiiiibPKf,@function
        .size           _ZN4vllm3moe10topkGatingILi18ELi576ELi4ELi8ELi32EifLNS0_11ScoringFuncE1EEEvPKT5_PKbPfiPT4_PiiiibPKf,(.L_x_12228 - _ZN4vllm3moe10topkGatingILi18ELi576ELi4ELi8ELi32EifLNS0_11ScoringFuncE1EEEvPKT5_PKbPfiPT4_PiiiibPKf)
        .other          _ZN4vllm3moe10topkGatingILi18ELi576ELi4ELi8ELi32EifLNS0_11ScoringFuncE1EEEvPKT5_PKbPfiPT4_PiiiibPKf,@"STO_CUDA_ENTRY STV_DEFAULT"
_ZN4vllm3moe10topkGatingILi18ELi576ELi4ELi8ELi32EifLNS0_11ScoringFuncE1EEEvPKT5_PKbPfiPT4_PiiiibPKf:
.text._ZN4vllm3moe10topkGatingILi18ELi576ELi4ELi8ELi32EifLNS0_11ScoringFuncE1EEEvPKT5_PKbPfiPT4_PiiiibPKf:
        /* <DEDUP_REMOVED lines=185> */
.L_x_5144:
        /* <DEDUP_REMOVED lines=18> */
.L_x_5145:
        /* <DEDUP_REMOVED lines=16> */
.L_x_5154:
        /* <DEDUP_REMOVED lines=118> */
.L_x_5182:
        /* <DEDUP_REMOVED lines=28> */
.L_x_5150:
[----:B------:R-:W-:Y:S05]  /*16d0*/  BSYNC B1 ;  /* 0x0000000000017941 */ /* 0x000fea0003800000 */
.L_x_5149:
        /* <DEDUP_REMOVED lines=56> */
.L_x_5153:
[----:B------:R-:W-:Y:S05]  /*1a60*/  BSYNC B1 ;  /* 0x0000000000017941 */ /* 0x000fea0003800000 */
.L_x_5152:
[----:B------:R-:W-:Y:S05]  /*1a70*/  BRA `(.L_x_5154) ;  /* 0xfffffff000cc7947 */ /* 0x000fea000383ffff */
.L_x_5147:
[----:B------:R-:W-:Y:S01]  /*1a80*/  IMAD.MOV.U32 R0, RZ, RZ, RZ ;  /* 0x000000ffff007224 */ /* 0x000fe200078e00ff */
[----:B------:R-:W-:Y:S01]  /*1a90*/  ULDC UR10, c[0x0][0x228] ;  /* 0x00008a00000a7ab9 */ /* 0x000fe20000000800 */
[----:B------:R-:W-:Y:S01]  /*1aa0*/  ULDC UR11, c[0x0][0x240] ;  /* 0x00009000000b7ab9 */ /* 0x000fe20000000800 */
[----:B------:R-:W-:Y:S01]  /*1ab0*/  ULDC UR5, c[0x0][0x248] ;  /* 0x0000920000057ab9 */ /* 0x000fe20000000800 */
[----:B------:R-:W-:-:S05]  /*1ac0*/  ULDC.64 UR8, c[0x0][0x240] ;  /* 0x0000900000087ab9 */ /* 0x000fca0000000a00 */
.L_x_5160:
        /* <DEDUP_REMOVED lines=118> */
.L_x_5199:
        /* <DEDUP_REMOVED lines=27> */
.L_x_5157:
[----:B------:R-:W-:Y:S05]  /*23e0*/  BSYNC B1 ;  /* 0x0000000000017941 */ /* 0x000fea0003800000 */
.L_x_5156:
        /* <DEDUP_REMOVED lines=56> */
.L_x_5159:
[----:B------:R-:W-:Y:S05]  /*2770*/  BSYNC B1 ;  /* 0x0000000000017941 */ /* 0x000fea0003800000 */
.L_x_5158:
[----:B------:R-:W-:Y:S05]  /*2780*/  BRA `(.L_x_5160) ;  /* 0xfffffff000d07947 */ /* 0x000fea000383ffff */
.L_x_5151:
[----:B------:R-:W-:Y:S05]  /*2790*/  BSYNC B0 ;  /* 0x0000000000007941 */ /* 0x000fea0003800000 */
.L_x_5146:
        /* <DEDUP_REMOVED lines=20> */
.L_x_5163:
        /* <DEDUP_REMOVED lines=18> */
.L_x_5162:
[----:B------:R-:W-:Y:S05]  /*2a00*/  BSYNC B0 ;  /* 0x0000000000007941 */ /* 0x000fea0003800000 */
.L_x_5161:
        /* <DEDUP_REMOVED lines=12> */
.L_x_5165:
        /* <DEDUP_REMOVED lines=11> */
.L_x_5164:
[----:B------:R-:W-:Y:S05]  /*2b80*/  EXIT ;  /* 0x000000000000794d */ /* 0x000fea0003800000 */
.L_x_5148:
        /* <DEDUP_REMOVED lines=8> */
.L_x_5167:
[----:B------:R-:W-:Y:S05]  /*2c10*/  BSYNC B1 ;  /* 0x0000000000017941 */ /* 0x000fea0003800000 */
.L_x_5166:
        /* <DEDUP_REMOVED lines=9> */
.L_x_5168:
[----:B------:R-:W-:Y:S01]  /*2cb0*/  @P2 FSETP.NEU.FTZ.AND P1, PT, R53, R52, PT ;  /* 0x000000343500220b */ /* 0x000fe20003f3d000 */
[----:B------:R-:W-:Y:S02]  /*2cc0*/  IMAD.MOV.U32 R5, RZ, RZ, R48 ;  /* 0x000000ffff057224 */ /* 0x000fe400078e0030 */
[----:B------:R-:W-:Y:S02]  /*2cd0*/  IMAD.MOV.U32 R50, RZ, RZ, R2 ;  /* 0x000000ffff327224 */ /* 0x000fe400078e0002 */
[----:B------:R-:W-:-:S08]  /*2ce0*/  IMAD.MOV.U32 R2, RZ, RZ, -0x1 ;  /* 0xffffffffff027424 */ /* 0x000fd000078e00ff */
[----:B------:R-:W-:Y:S05]  /*2cf0*/  WARPSYNC.COLLECTIVE R2, `(.L_x_5169) ;  /* 0x0000000002087348 */ /* 0x000fea0003c00000 */
[----:B------:R0:W1:Y:S02]  /*2d00*/  SHFL.BFLY P0, R2, R5, R4, R3 ;  /* 0x0c00000405027389 */ /* 0x0000640000000003 */
[----:B01----:R-:W-:Y:S01]  /*2d10*/  ENDCOLLECTIVE ;  /* 0x000000000000791b */ /* 0x003fe20003800000 */
.L_x_5169:
        /* <DEDUP_REMOVED lines=14> */
.L_x_5170:
[----:B------:R-:W-:Y:S02]  /*2e00*/  IMAD.MOV.U32 R5, RZ, RZ, R50 ;  /* 0x000000ffff057224 */ /* 0x000fe400078e0032 */
[----:B------:R-:W-:Y:S02]  /*2e10*/  IMAD.MOV.U32 R47, RZ, RZ, R2 ;  /* 0x000000ffff2f7224 */ /* 0x000fe400078e0002 */
[----:B------:R-:W-:-:S07]  /*2e20*/  IMAD.MOV.U32 R2, RZ, RZ, -0x1 ;  /* 0xffffffffff027424 */ /* 0x000fce00078e00ff */
[----:B------:R-:W-:Y:S05]  /*2e30*/  WARPSYNC.COLLECTIVE R2, `(.L_x_5171) ;  /* 0x0000000002087348 */ /* 0x000fea0003c00000 */
[----:B------:R0:W1:Y:S02]  /*2e40*/  SHFL.BFLY P0, R2, R5, R4, R3 ;  /* 0x0c00000405027389 */ /* 0x0000640000000003 */
[----:B01----:R-:W-:Y:S01]  /*2e50*/  ENDCOLLECTIVE ;  /* 0x000000000000791b */ /* 0x003fe20003800000 */
.L_x_5171:
[----:B------:R-:W-:Y:S02]  /*2e60*/  IMAD.MOV.U32 R5, RZ, RZ, R49 ;  /* 0x000000ffff057224 */ /* 0x000fe400078e0031 */
[----:B------:R-:W-:Y:S02]  /*2e70*/  IMAD.MOV.U32 R53, RZ, RZ, R2 ;  /* 0x000000ffff357224 */ /* 0x000fe400078e0002 */
[----:B------:R-:W-:-:S07]  /*2e80*/  IMAD.MOV.U32 R2, RZ, RZ, -0x1 ;  /* 0xffffffffff027424 */ /* 0x000fce00078e00ff */
[----:B------:R-:W-:Y:S05]  /*2e90*/  WARPSYNC.COLLECTIVE R2, `(.L_x_5172) ;  /* 0x0000000002087348 */ /* 0x000fea0003c00000 */
[----:B------:R0:W1:Y:S02]  /*2ea0*/  SHFL.BFLY P0, R2, R5, R4, R3 ;  /* 0x0c00000405027389 */ /* 0x0000640000000003 */
[----:B01----:R-:W-:Y:S01]  /*2eb0*/  ENDCOLLECTIVE ;  /* 0x000000000000791b */ /* 0x003fe20003800000 */
.L_x_5172:
        /* <DEDUP_REMOVED lines=13> */
.L_x_5173:
[----:B------:R-:W-:Y:S02]  /*2f90*/  IMAD.MOV.U32 R5, RZ, RZ, R53 ;  /* 0x000000ffff057224 */ /* 0x000fe400078e0035 */
[----:B------:R-:W-:Y:S02]  /*2fa0*/  IMAD.MOV.U32 R48, RZ, RZ, R2 ;  /* 0x000000ffff307224 */ /* 0x000fe400078e0002 */
[----:B------:R-:W-:-:S03]  /*2fb0*/  IMAD.MOV.U32 R2, RZ, RZ, -0x1 ;  /* 0xffffffffff027424 */ /* 0x000fc600078e00ff */
[----:B------:R-:W-:-:S13]  /*2fc0*/  FSETP.GEU.FTZ.AND P1, PT, R47, R48, PT ;  /* 0x000000302f00720b */ /* 0x000fda0003f3e000 */
[----:B------:R-:W-:Y:S05]  /*2fd0*/  WARPSYNC.COLLECTIVE R2, `(.L_x_5174) ;  /* 0x0000000002087348 */ /* 0x000fea0003c00000 */
[----:B------:R0:W1:Y:S02]  /*2fe0*/  SHFL.BFLY P0, R2, R5, R4, R3 ;  /* 0x0c00000405027389 */ /* 0x0000640000000003 */
[----:B01----:R-:W-:Y:S01]  /*2ff0*/  ENDCOLLECTIVE ;  /* 0x000000000000791b */ /* 0x003fe20003800000 */
.L_x_5174:
[----:B------:R-:W-:Y:S01]  /*3000*/  @P1 FSETP.NEU.FTZ.AND P2, PT, R47, R48, PT ;  /* 0x000000302f00120b */ /* 0x000fe20003f5d000 */
[----:B------:R-:W-:Y:S02]  /*3010*/  IMAD.MOV.U32 R5, RZ, RZ, R52 ;  /* 0x000000ffff057224 */ /* 0x000fe400078e0034 */
[----:B------:R-:W-:Y:S02]  /*3020*/  IMAD.MOV.U32 R49, RZ, RZ, R2 ;  /* 0x000000ffff317224 */ /* 0x000fe400078e0002 */
[----:B------:R-:W-:-:S08]  /*3030*/  IMAD.MOV.U32 R2, RZ, RZ, -0x1 ;  /* 0xffffffffff027424 */ /* 0x000fd000078e00ff */
[----:B------:R-:W-:Y:S05]  /*3040*/  WARPSYNC.COLLECTIVE R2, `(.L_x_5175) ;  /* 0x0000000002087348 */ /* 0x000fea0003c00000 */
[----:B------:R0:W1:Y:S02]  /*3050*/  SHFL.BFLY P0, R2, R5, R4, R3 ;  /* 0x0c00000405027389 */ /* 0x0000640000000003 */
[----:B01----:R-:W-:Y:S01]  /*3060*/  ENDCOLLECTIVE ;  /* 0x000000000000791b */ /* 0x003fe20003800000 */
.L_x_5175:
        /* <DEDUP_REMOVED lines=13> */
.L_x_5176:
[----:B------:R-:W-:Y:S02]  /*3140*/  IMAD.MOV.U32 R5, RZ, RZ, R49 ;  /* 0x000000ffff057224 */ /* 0x000fe400078e0031 */
[----:B------:R-:W-:Y:S02]  /*3150*/  IMAD.MOV.U32 R48, RZ, RZ, R2 ;  /* 0x000000ffff307224 */ /* 0x000fe400078e0002 */
[----:B------:R-:W-:-:S03]  /*3160*/  IMAD.MOV.U32 R2, RZ, RZ, -0x1 ;  /* 0xffffffffff027424 */ /* 0x000fc600078e00ff */
[----:B------:R-:W-:-:S13]  /*3170*/  FSETP.GEU.FTZ.AND P2, PT, R47, R48, PT ;  /* 0x000000302f00720b */ /* 0x000fda0003f5e000 */
[----:B------:R-:W-:Y:S05]  /*3180*/  WARPSYNC.COLLECTIVE R2, `(.L_x_5177) ;  /* 0x0000000002087348 */ /* 0x000fea0003c00000 */
[----:B------:R0:W1:Y:S02]  /*3190*/  SHFL.BFLY P0, R2, R5, R4, R3 ;  /* 0x0c00000405027389 */ /* 0x0000640000000003 */
[----:B01----:R-:W-:Y:S01]  /*31a0*/  ENDCOLLECTIVE ;  /* 0x000000000000791b */ /* 0x003fe20003800000 */
.L_x_5177:
[----:B------:R-:W-:Y:S01]  /*31b0*/  @P2 FSETP.NEU.FTZ.AND P1, PT, R47, R48, PT ;  /* 0x000000302f00220b */ /* 0x000fe20003f3d000 */
[----:B------:R-:W-:Y:S02]  /*31c0*/  IMAD.MOV.U32 R5, RZ, RZ, R52 ;  /* 0x000000ffff057224 */ /* 0x000fe400078e0034 */
[----:B------:R-:W-:Y:S02]  /*31d0*/  IMAD.MOV.U32 R50, RZ, RZ, R2 ;  /* 0x000000ffff327224 */ /* 0x000fe400078e0002 */
[----:B------:R-:W-:-:S08]  /*31e0*/  IMAD.MOV.U32 R2, RZ, RZ, -0x1 ;  /* 0xffffffffff027424 */ /* 0x000fd000078e00ff */
[----:B------:R-:W-:Y:S05]  /*31f0*/  WARPSYNC.COLLECTIVE R2, `(.L_x_5178) ;  /* 0x0000000002087348 */ /* 0x000fea0003c00000 */
[----:B------:R0:W1:Y:S02]  /*3200*/  SHFL.BFLY P0, R2, R5, R4, R3 ;  /* 0x0c00000405027389 */ /* 0x0000640000000003 */
[----:B01----:R-:W-:Y:S01]  /*3210*/  ENDCOLLECTIVE ;  /* 0x000000000000791b */ /* 0x003fe20003800000 */
.L_x_5178:
        /* <DEDUP_REMOVED lines=13> */
.L_x_5179:
[----:B------:R-:W-:Y:S02]  /*32f0*/  IMAD.MOV.U32 R5, RZ, RZ, R50 ;  /* 0x000000ffff057224 */ /* 0x000fe400078e0032 */
[----:B------:R-:W-:Y:S02]  /*3300*/  IMAD.MOV.U32 R53, RZ, RZ, R2 ;  /* 0x000000ffff357224 */ /* 0x000fe400078e0002 */
[----:B------:R-:W-:-:S07]  /*3310*/  IMAD.MOV.U32 R2, RZ, RZ, -0x1 ;  /* 0xffffffffff027424 */ /* 0x000fce00078e00ff */
[----:B------:R-:W-:Y:S05]  /*3320*/  WARPSYNC.COLLECTIVE R2, `(.L_x_5180) ;  /* 0x0000000002087348 */ /* 0x000fea0003c00000 */
[----:B------:R0:W1:Y:S02]  /*3330*/  SHFL.BFLY P0, R2, R5, R4, R3 ;  /* 0x0c00000405027389 */ /* 0x0000640000000003 */
[----:B01----:R-:W-:Y:S01]  /*3340*/  ENDCOLLECTIVE ;  /* 0x000000000000791b */ /* 0x003fe20003800000 */
.L_x_5180:
[----:B------:R-:W-:Y:S02]  /*3350*/  IMAD.MOV.U32 R5, RZ, RZ, R47 ;  /* 0x000000ffff057224 */ /* 0x000fe400078e002f */
[----:B------:R-:W-:Y:S02]  /*3360*/  IMAD.MOV.U32 R51, RZ, RZ, R2 ;  /* 0x000000ffff337224 */ /* 0x000fe400078e0002 */
[----:B------:R-:W-:-:S07]  /*3370*/  IMAD.MOV.U32 R2, RZ, RZ, -0x1 ;  /* 0xffffffffff027424 */ /* 0x000fce00078e00ff */
[----:B------:R-:W-:Y:S05]  /*3380*/  WARPSYNC.COLLECTIVE R2, `(.L_x_5181) ;  /* 0x0000000002087348 */ /* 0x000fea0003c00000 */
[----:B------:R0:W1:Y:S02]  /*3390*/  SHFL.BFLY P0, R2, R5, R4, R3 ;  /* 0x0c00000405027389 */ /* 0x0000640000000003 */
[----:B01----:R-:W-:Y:S01]  /*33a0*/  ENDCOLLECTIVE ;  /* 0x000000000000791b */ /* 0x003fe20003800000 */
.L_x_5181:
[----:B------:R-:W-:Y:S01]  /*33b0*/  IMAD.MOV.U32 R52, RZ, RZ, R2 ;  /* 0x000000ffff347224 */ /* 0x000fe200078e0002 */
[----:B------:R-:W-:Y:S06]  /*33c0*/  BRA `(.L_x_5182) ;  /* 0xffffffe000507947 */ /* 0x000fec000383ffff */
.L_x_5155:
        /* <DEDUP_REMOVED lines=8> */
.L_x_5184:
[----:B------:R-:W-:Y:S05]  /*3450*/  BSYNC B1 ;  /* 0x0000000000017941 */ /* 0x000fea0003800000 */
.L_x_5183:
        /* <DEDUP_REMOVED lines=9> */
.L_x_5185:
[----:B------:R-:W-:Y:S01]  /*34f0*/  @P2 FSETP.NEU.FTZ.AND P1, PT, R49, R52, PT ;  /* 0x000000343100220b */ /* 0x000fe20003f3d000 */
[----:B------:R-:W-:Y:S02]  /*3500*/  IMAD.MOV.U32 R5, RZ, RZ, R48 ;  /* 0x000000ffff057224 */ /* 0x000fe400078e0030 */
[----:B------:R-:W-:Y:S02]  /*3510*/  IMAD.MOV.U32 R50, RZ, RZ, R2 ;  /* 0x000000ffff327224 */ /* 0x000fe400078e0002 */
[----:B------:R-:W-:-:S08]  /*3520*/  IMAD.MOV.U32 R2, RZ, RZ, -0x1 ;  /* 0xffffffffff027424 */ /* 0x000fd000078e00ff */
[----:B------:R-:W-:Y:S05]  /*3530*/  WARPSYNC.COLLECTIVE R2, `(.L_x_5186) ;  /* 0x0000000002087348 */ /* 0x000fea0003c00000 */
[----:B------:R0:W1:Y:S02]  /*3540*/  SHFL.BFLY P0, R2, R5, R4, R3 ;  /* 0x0c00000405027389 */ /* 0x0000640000000003 */
[----:B01----:R-:W-:Y:S01]  /*3550*/  ENDCOLLECTIVE ;  /* 0x000000000000791b */ /* 0x003fe20003800000 */
.L_x_5186:
        /* <DEDUP_REMOVED lines=14> */
.L_x_5187:
[----:B------:R-:W-:Y:S02]  /*3640*/  IMAD.MOV.U32 R5, RZ, RZ, R50 ;  /* 0x000000ffff057224 */ /* 0x000fe400078e0032 */
[----:B------:R-:W-:Y:S02]  /*3650*/  IMAD.MOV.U32 R51, RZ, RZ, R2 ;  /* 0x000000ffff337224 */ /* 0x000fe400078e0002 */
[----:B------:R-:W-:-:S07]  /*3660*/  IMAD.MOV.U32 R2, RZ, RZ, -0x1 ;  /* 0xffffffffff027424 */ /* 0x000fce00078e00ff */
[----:B------:R-:W-:Y:S05]  /*3670*/  WARPSYNC.COLLECTIVE R2, `(.L_x_5188) ;  /* 0x0000000002087348 */ /* 0x000fea0003c00000 */
[----:B------:R0:W1:Y:S02]  /*3680*/  SHFL.BFLY P0, R2, R5, R4, R3 ;  /* 0x0c00000405027389 */ /* 0x0000640000000003 */
[----:B01----:R-:W-:Y:S01]  /*3690*/  ENDCOLLECTIVE ;  /* 0x000000000000791b */ /* 0x003fe20003800000 */
.L_x_5188:
[----:B------:R-:W-:Y:S02]  /*36a0*/  IMAD.MOV.U32 R5, RZ, RZ, R47 ;  /* 0x000000ffff057224 */ /* 0x000fe400078e002f */
[----:B------:R-:W-:Y:S02]  /*36b0*/  IMAD.MOV.U32 R49, RZ, RZ, R2 ;  /* 0x000000ffff317224 */ /* 0x000fe400078e0002 */
[----:B------:R-:W-:-:S07]  /*36c0*/  IMAD.MOV.U32 R2, RZ, RZ, -0x1 ;  /* 0xffffffffff027424 */ /* 0x000fce00078e00ff */
[----:B------:R-:W-:Y:S05]  /*36d0*/  WARPSYNC.COLLECTIVE R2, `(.L_x_5189) ;  /* 0x0000000002087348 */ /* 0x000fea0003c00000 */
[----:B------:R0:W1:Y:S02]  /*36e0*/  SHFL.BFLY P0, R2, R5, R4, R3 ;  /* 0x0c00000405027389 */ /* 0x0000640000000003 */
[----:B01----:R-:W-:Y:S01]  /*36f0*/  ENDCOLLECTIVE ;  /* 0x000000000000791b */ /* 0x003fe20003800000 */
.L_x_5189:
        /* <DEDUP_REMOVED lines=13> */
.L_x_5190:
[----:B------:R-:W-:Y:S02]  /*37d0*/  IMAD.MOV.U32 R5, RZ, RZ, R49 ;  /* 0x000000ffff057224 */ /* 0x000fe400078e0031 */
[----:B------:R-:W-:Y:S02]  /*37e0*/  IMAD.MOV.U32 R51, RZ, RZ, R2 ;  /* 0x000000ffff337224 */ /* 0x000fe400078e0002 */
[----:B------:R-:W-:-:S03]  /*37f0*/  IMAD.MOV.U32 R2, RZ, RZ, -0x1 ;  /* 0xffffffffff027424 */ /* 0x000fc600078e00ff */
[----:B------:R-:W-:-:S13]  /*3800*/  FSETP.GEU.FTZ.AND P1, PT, R48, R51, PT ;  /* 0x000000333000720b */ /* 0x000fda0003f3e000 */
[----:B------:R-:W-:Y:S05]  /*3810*/  WARPSYNC.COLLECTIVE R2, `(.L_x_5191) ;  /* 0x0000000002087348 */ /* 0x000fea0003c00000 */
[----:B------:R0:W1:Y:S02]  /*3820*/  SHFL.BFLY P0, R2, R5, R4, R3 ;  /* 0x0c00000405027389 */ /* 0x0000640000000003 */
[----:B01----:R-:W-:Y:S01]  /*3830*/  ENDCOLLECTIVE ;  /* 0x000000000000791b */ /* 0x003fe20003800000 */
.L_x_5191:
[----:B------:R-:W-:Y:S01]  /*3840*/  @P1 FSETP.NEU.FTZ.AND P2, PT, R48, R51, PT ;  /* 0x000000333000120b */ /* 0x000fe20003f5d000 */
[----:B------:R-:W-:Y:S02]  /*3850*/  IMAD.MOV.U32 R5, RZ, RZ, R52 ;  /* 0x000000ffff057224 */ /* 0x000fe400078e0034 */
[----:B------:R-:W-:Y:S02]  /*3860*/  IMAD.MOV.U32 R47, RZ, RZ, R2 ;  /* 0x000000ffff2f7224 */ /* 0x000fe400078e0002 */
[----:B------:R-:W-:-:S08]  /*3870*/  IMAD.MOV.U32 R2, RZ, RZ, -0x1 ;  /* 0xffffffffff027424 */ /* 0x000fd000078e00ff */
[----:B------:R-:W-:Y:S05]  /*3880*/  WARPSYNC.COLLECTIVE R2, `(.L_x_5192) ;  /* 0x0000000002087348 */ /* 0x000fea0003c00000 */
[----:B------:R0:W1:Y:S02]  /*3890*/  SHFL.BFLY P0, R2, R5, R4, R3 ;  /* 0x0c00000405027389 */ /* 0x0000640000000003 */
[----:B01----:R-:W-:Y:S01]  /*38a0*/  ENDCOLLECTIVE ;  /* 0x000000000000791b */ /* 0x003fe20003800000 */
.L_x_5192:
        /* <DEDUP_REMOVED lines=13> */
.L_x_5193:
[----:B------:R-:W-:Y:S02]  /*3980*/  IMAD.MOV.U32 R5, RZ, RZ, R47 ;  /* 0x000000ffff057224 */ /* 0x000fe400078e002f */
[----:B------:R-:W-:Y:S02]  /*3990*/  IMAD.MOV.U32 R51, RZ, RZ, R2 ;  /* 0x000000ffff337224 */ /* 0x000fe400078e0002 */
[----:B------:R-:W-:-:S03]  /*39a0*/  IMAD.MOV.U32 R2, RZ, RZ, -0x1 ;  /* 0xffffffffff027424 */ /* 0x000fc600078e00ff */
[----:B------:R-:W-:-:S13]  /*39b0*/  FSETP.GEU.FTZ.AND P2, PT, R48, R51, PT ;  /* 0x000000333000720b */ /* 0x000fda0003f5e000 */
[----:B------:R-:W-:Y:S05]  /*39c0*/  WARPSYNC.COLLECTIVE R2, `(.L_x_5194) ;  /* 0x0000000002087348 */ /* 0x000fea0003c00000 */
[----:B------:R0:W1:Y:S02]  /*39d0*/  SHFL.BFLY P0, R2, R5, R4, R3 ;  /* 0x0c00000405027389 */ /* 0x0000640000000003 */
[----:B01----:R-:W-:Y:S01]  /*39e0*/  ENDCOLLECTIVE ;  /* 0x000000000000791b */ /* 0x003fe20003800000 */
.L_x_5194:
[----:B------:R-:W-:Y:S01]  /*39f0*/  @P2 FSETP.NEU.FTZ.AND P1, PT, R48, R51, PT ;  /* 0x000000333000220b */ /* 0x000fe20003f3d000 */
[----:B------:R-:W-:Y:S02]  /*3a00*/  IMAD.MOV.U32 R5, RZ, RZ, R52 ;  /* 0x000000ffff057224 */ /* 0x000fe400078e0034 */
[----:B------:R-:W-:Y:S02]  /*3a10*/  IMAD.MOV.U32 R50, RZ, RZ, R2 ;  /* 0x000000ffff327224 */ /* 0x000fe400078e0002 */
[----:B------:R-:W-:-:S08]  /*3a20*/  IMAD.MOV.U32 R2, RZ, RZ, -0x1 ;  /* 0xffffffffff027424 */ /* 0x000fd000078e00ff */
[----:B------:R-:W-:Y:S05]  /*3a30*/  WARPSYNC.COLLECTIVE R2, `(.L_x_5195) ;  /* 0x0000000002087348 */ /* 0x000fea0003c00000 */
[----:B------:R0:W1:Y:S02]  /*3a40*/  SHFL.BFLY P0, R2, R5, R4, R3 ;  /* 0x0c00000405027389 */ /* 0x0000640000000003 */
[----:B01----:R-:W-:Y:S01]  /*3a50*/  ENDCOLLECTIVE ;  /* 0x000000000000791b */ /* 0x003fe20003800000 */
.L_x_5195:
        /* <DEDUP_REMOVED lines=13> */
.L_x_5196:
[----:B------:R-:W-:Y:S02]  /*3b30*/  IMAD.MOV.U32 R5, RZ, RZ, R50 ;  /* 0x000000ffff057224 */ /* 0x000fe400078e0032 */
[----:B------:R-:W-:Y:S02]  /*3b40*/  IMAD.MOV.U32 R52, RZ, RZ, R2 ;  /* 0x000000ffff347224 */ /* 0x000fe400078e0002 */
[----:B------:R-:W-:-:S07]  /*3b50*/  IMAD.MOV.U32 R2, RZ, RZ, -0x1 ;  /* 0xffffffffff027424 */ /* 0x000fce00078e00ff */
[----:B------:R-:W-:Y:S05]  /*3b60*/  WARPSYNC.COLLECTIVE R2, `(.L_x_5197) ;  /* 0x0000000002087348 */ /* 0x000fea0003c00000 */
[----:B------:R0:W1:Y:S02]  /*3b70*/  SHFL.BFLY P0, R2, R5, R4, R3 ;  /* 0x0c00000405027389 */ /* 0x0000640000000003 */
[----:B01----:R-:W-:Y:S01]  /*3b80*/  ENDCOLLECTIVE ;  /* 0x000000000000791b */ /* 0x003fe20003800000 */
.L_x_5197:
[----:B------:R-:W-:Y:S02]  /*3b90*/  IMAD.MOV.U32 R5, RZ, RZ, R48 ;  /* 0x000000ffff057224 */ /* 0x000fe400078e0030 */
[----:B------:R-:W-:Y:S02]  /*3ba0*/  IMAD.MOV.U32 R49, RZ, RZ, R2 ;  /* 0x000000ffff317224 */ /* 0x000fe400078e0002 */
[----:B------:R-:W-:-:S07]  /*3bb0*/  IMAD.MOV.U32 R2, RZ, RZ, -0x1 ;  /* 0xffffffffff027424 */ /* 0x000fce00078e00ff */
[----:B------:R-:W-:Y:S05]  /*3bc0*/  WARPSYNC.COLLECTIVE R2, `(.L_x_5198) ;  /* 0x0000000002087348 */ /* 0x000fea0003c00000 */
[----:B------:R0:W1:Y:S02]  /*3bd0*/  SHFL.BFLY P0, R2, R5, R4, R3 ;  /* 0x0c00000405027389 */ /* 0x0000640000000003 */
[----:B01----:R-:W-:Y:S01]  /*3be0*/  ENDCOLLECTIVE ;  /* 0x000000000000791b */ /* 0x003fe20003800000 */
.L_x_5198:
[----:B------:R-:W-:Y:S01]  /*3bf0*/  IMAD.MOV.U32 R53, RZ, RZ, R2 ;  /* 0x000000ffff357224 */ /* 0x000fe200078e0002 */
[----:B------:R-:W-:Y:S06]  /*3c00*/  BRA `(.L_x_5199) ;  /* 0xffffffe400887947 */ /* 0x000fec000383ffff */
.L_x_5200:
        /* <DEDUP_REMOVED lines=15> */
.L_x_12228:


//--------------------- .text._ZN4vllm3moe10topkGatingILi14ELi448ELi4ELi8ELi32EifLNS0_11ScoringFuncE1EEEvPKT5_PKbPfiPT4_PiiiibPKf --------------------------
	.section	.text._ZN4vllm3moe10topkGatingILi14ELi448ELi4ELi8ELi32EifLNS0_11ScoringFuncE1EEEvPKT5_PKbPfiPT4_PiiiibPKf,"ax",@progbits
	.align	128
        .global         _ZN4vllm3moe10topkGatingILi14ELi448ELi4ELi8ELi32EifLNS0_11ScoringFuncE1EEEvPKT5_PKbPfiPT4_PiiiibPKf
        .type           _ZN4vllm3moe10topkGatingILi14ELi448ELi4ELi8ELi32EifLNS0_11ScoringFuncE1EEEvPKT5_PKbPfiPT4_PiiiibPKf,@function
        .size           _ZN4vllm3moe10topkGatingILi14ELi448ELi4ELi8ELi32EifLNS0_11ScoringFuncE1EEEvPKT5_PKbPfiPT4_PiiiibPKf,(.L_x_12229 - _ZN4vllm3moe10topkGatingILi14ELi448ELi4ELi8ELi32EifLNS0_11ScoringFuncE1EEEvPKT5_PKbPfiPT4_PiiiibPKf)
        .other          _ZN4vllm3moe10topkGatingILi14ELi448ELi4ELi8ELi32EifLNS0_11ScoringFuncE1EEEvPKT5_PKbPfiPT4_PiiiibPKf,@"STO_CUDA_ENTRY STV_DEFAULT"
_ZN4vllm3moe10topkGatingILi14ELi448ELi4ELi8ELi32EifLNS0_11ScoringFuncE1EEEvPKT5_PKbPfiPT4_PiiiibPKf:
.text._ZN4vllm3moe10topkGatingILi14ELi448ELi4ELi8ELi32EifLNS0_11ScoringFuncE1EEEvPKT5_PKbPfiPT4_PiiiibPKf:
        /* <DEDUP_REMOVED lines=151> */
.L_x_5201:
        /* <DEDUP_REMOVED lines=14> */
.L_x_5202:
        /* <DEDUP_REMOVED lines=16> */
.L_x_5211:
        /* <DEDUP_REMOVED lines=102> */
.L_x_5239:
        /* <DEDUP_REMOVED lines=28> */
.L_x_5207:
[----:B------:R-:W-:Y:S05]  /*1370*/  BSYNC B1 ;  /* 0x0000000000017941 */ /* 0x000fea0003800000 */
.L_x_5206:
        /* <DEDUP_REMOVED lines=48> */
.L_x_5210:
[----:B------:R-:W-:Y:S05]  /*1680*/  BSYNC B1 ;  /* 0x0000000000017941 */ /* 0x000fea0003800000 */
.L_x_5209:
[----:B------:R-:W-:Y:S05]  /*1690*/  BRA `(.L_x_5211) ;  /* 0xfffffff4002c7947 */ /* 0x000fea000383ffff */
.L_x_5204:
[----:B------:R-:W-:Y:S01]  /*16a0*/  IMAD.MOV.U32 R0, RZ, RZ, RZ ;  /* 0x000000ffff007224 */ /* 0x000fe200078e00ff */
[----:B------:R-:W-:Y:S01]  /*16b0*/  ULDC UR10, c[0x0][0x228] ;  /* 0x00008a00000a7ab9 */ /* 0x000fe20000000800 */
[----:B------:R-:W-:Y:S01]  /*16c0*/  ULDC UR11, c[0x0][0x240] ;  /* 0x00009000000b7ab9 */ /* 0x000fe20000000800 */
[----:B------:R-:W-:Y:S01]  /*16d0*/  ULDC UR5, c[0x0][0x248] ;  /* 0x0000920000057ab9 */ /* 0x000fe20000000800 */
[----:B------:R-:W-:-:S05]  /*16e0*/  ULDC.64 UR8, c[0x0][0x240] ;  /* 0x0000900000087ab9 */ /* 0x000fca0000000a00 */
.L_x_5217:
        /* <DEDUP_REMOVED lines=102> */
.L_x_5256:
        /* <DEDUP_REMOVED lines=27> */
.L_x_5214:
[----:B------:R-:W-:Y:S05]  /*1f00*/  BSYNC B1 ;  /* 0x0000000000017941 */ /* 0x000fea0003800000 */
.L_x_5213:
        /* <DEDUP_REMOVED lines=48> */
.L_x_5216:
[----:B------:R-:W-:Y:S05]  /*2210*/  BSYNC B1 ;  /* 0x0000000000017941 */ /* 0x000fea0003800000 */
.L_x_5215:
[----:B------:R-:W-:Y:S05]  /*2220*/  BRA `(.L_x_5217) ;  /* 0xfffffff400307947 */ /* 0x000fea000383ffff */
.L_x_5208:
[----:B------:R-:W-:Y:S05]  /*2230*/  BSYNC B0 ;  /* 0x0000000000007941 */ /* 0x000fea0003800000 */
.L_x_5203:
        /* <DEDUP_REMOVED lines=20> */
.L_x_5220:
        /* <DEDUP_REMOVED lines=18> */
.L_x_5219:
[----:B------:R-:W-:Y:S05]  /*24a0*/  BSYNC B0 ;  /* 0x0000000000007941 */ /* 0x000fea0003800000 */
.L_x_5218:
        /* <DEDUP_REMOVED lines=12> */
.L_x_5222:
        /* <DEDUP_REMOVED lines=11> */
.L_x_5221:
[----:B------:R-:W-:Y:S05]  /*2620*/  EXIT ;  /* 0x000000000000794d */ /* 0x000fea0003800000 */
.L_x_5205:
        /* <DEDUP_REMOVED lines=8> */
.L_x_5224:
[----:B------:R-:W-:Y:S05]  /*26b0*/  BSYNC B1 ;  /* 0x0000000000017941 */ /* 0x000fea0003800000 */
.L_x_5223:
        /* <DEDUP_REMOVED lines=10> */
.L_x_5225:
[----:B------:R-:W-:Y:S02]  /*2760*/  IMAD.MOV.U32 R5, RZ, RZ, R40 ;  /* 0x000000ffff057224 */ /* 0x000fe400078e0028 */
[----:B------:R-:W-:Y:S02]  /*2770*/  IMAD.MOV.U32 R42, RZ, RZ, R2 ;  /* 0x000000ffff2a7224 */ /* 0x000fe400078e0002 */
[----:B------:R-:W-:-:S07]  /*2780*/  IMAD.MOV.U32 R2, RZ, RZ, -0x1 ;  /* 0xffffffffff027424 */ /* 0x000fce00078e00ff */
[----:B------:R-:W-:Y:S05]  /*2790*/  WARPSYNC.COLLECTIVE R2, `(.L_x_5226) ;  /* 0x0000000002087348 */ /* 0x000fea0003c00000 */
[----:B------:R0:W1:Y:S02]  /*27a0*/  SHFL.BFLY P0, R2, R5, R4, R3 ;  /* 0x0c00000405027389 */ /* 0x0000640000000003 */
[----:B01----:R-:W-:Y:S01]  /*27b0*/  ENDCOLLECTIVE ;  /* 0x000000000000791b */ /* 0x003fe20003800000 */
.L_x_5226:
        /* <DEDUP_REMOVED lines=13> */
.L_x_5227:
[----:B------:R-:W-:Y:S02]  /*2890*/  IMAD.MOV.U32 R5, RZ, RZ, R42 ;  /* 0x000000ffff057224 */ /* 0x000fe400078e002a */
[----:B------:R-:W-:Y:S02]  /*28a0*/  IMAD.MOV.U32 R39, RZ, RZ, R2 ;  /* 0x000000ffff277224 */ /* 0x000fe400078e0002 */
[----:B------:R-:W-:-:S03]  /*28b0*/  IMAD.MOV.U32 R2, RZ, RZ, -0x1 ;  /* 0xffffffffff027424 */ /* 0x000fc600078e00ff */
[----:B------:R-:W-:-:S13]  /*28c0*/  FSETP.GEU.FTZ.AND P1, PT, R44, R39, PT ;  /* 0x000000272c00720b */ /* 0x000fda0003f3e000 */
[----:B------:R-:W-:Y:S05]  /*28d0*/  WARPSYNC.COLLECTIVE R2, `(.L_x_5228) ;  /* 0x0000000002087348 */ /* 0x000fea0003c00000 */
[----:B------:R0:W1:Y:S02]  /*28e0*/  SHFL.BFLY P0, R2, R5, R4, R3 ;  /* 0x0c00000405027389 */ /* 0x0000640000000003 */
[----:B01----:R-:W-:Y:S01]  /*28f0*/  ENDCOLLECTIVE ;  /* 0x000000000000791b */ /* 0x003fe20003800000 */
.L_x_5228:
[----:B------:R-:W-:Y:S01]  /*2900*/  @P1 FSETP.NEU.FTZ.AND P2, PT, R44, R39, PT ;  /* 0x000000272c00120b */ /* 0x000fe20003f5d000 */
[----:B------:R-:W-:Y:S02]  /*2910*/  IMAD.MOV.U32 R5, RZ, RZ, R41 ;  /* 0x000000ffff057224 */ /* 0x000fe400078e0029 */
[----:B------:R-:W-:Y:S02]  /*2920*/  IMAD.MOV.U32 R45, RZ, RZ, R2 ;  /* 0x000000ffff2d7224 */ /* 0x000fe400078e0002 */
[----:B------:R-:W-:-:S08]  /*2930*/  IMAD.MOV.U32 R2, RZ, RZ, -0x1 ;  /* 0xffffffffff027424 */ /* 0x000fd000078e00ff */
[----:B------:R-:W-:Y:S05]  /*2940*/  WARPSYNC.COLLECTIVE R2, `(.L_x_5229) ;  /* 0x0000000002087348 */ /* 0x000fea0003c00000 */
[----:B------:R0:W1:Y:S02]  /*2950*/  SHFL.BFLY P0, R2, R5, R4, R3 ;  /* 0x0c00000405027389 */ /* 0x0000640000000003 */
[----:B01----:R-:W-:Y:S01]  /*2960*/  ENDCOLLECTIVE ;  /* 0x000000000000791b */ /* 0x003fe20003800000 */
.L_x_5229:
        /* <DEDUP_REMOVED lines=13> */
.L_x_5230:
[----:B------:R-:W-:Y:S02]  /*2a40*/  IMAD.MOV.U32 R5, RZ, RZ, R45 ;  /* 0x000000ffff057224 */ /* 0x000fe400078e002d */
[----:B------:R-:W-:Y:S02]  /*2a50*/  IMAD.MOV.U32 R40, RZ, RZ, R2 ;  /* 0x000000ffff287224 */ /* 0x000fe400078e0002 */
[----:B------:R-:W-:-:S07]  /*2a60*/  IMAD.MOV.U32 R2, RZ, RZ, -0x1 ;  /* 0xffffffffff027424 */ /* 0x000fce00078e00ff */
[----:B------:R-:W-:Y:S05]  /*2a70*/  WARPSYNC.COLLECTIVE R2, `(.L_x_5231) ;  /* 0x0000000002087348 */ /* 0x000fea0003c00000 */
[----:B------:R0:W1:Y:S02]  /*2a80*/  SHFL.BFLY P0, R2, R5, R4, R3 ;  /* 0x0c00000405027389 */ /* 0x0000640000000003 */
[----:B01----:R-:W-:Y:S01]  /*2a90*/  ENDCOLLECTIVE ;  /* 0x000000000000791b */ /* 0x003fe20003800000 */
.L_x_5231:
[----:B------:R-:W-:Y:S02]  /*2aa0*/  IMAD.MOV.U32 R5, RZ, RZ, R44 ;  /* 0x000000ffff057224 */ /* 0x000fe400078e002c */
[----:B------:R-:W-:Y:S02]  /*2ab0*/  IMAD.MOV.U32 R41, RZ, RZ, R2 ;  /* 0x000000ffff297224 */ /* 0x000fe400078e0002 */
[----:B------:R-:W-:-:S07]  /*2ac0*/  IMAD.MOV.U32 R2, RZ, RZ, -0x1 ;  /* 0xffffffffff027424 */ /* 0x000fce00078e00ff */
[----:B------:R-:W-:Y:S05]  /*2ad0*/  WARPSYNC.COLLECTIVE R2, `(.L_x_5232) ;  /* 0x0000000002087348 */ /* 0x000fea0003c00000 */
[----:B------:R0:W1:Y:S02]  /*2ae0*/  SHFL.BFLY P0, R2, R5, R4, R3 ;  /* 0x0c00000405027389 */ /* 0x0000640000000003 */
[----:B01----:R-:W-:Y:S01]  /*2af0*/  ENDCOLLECTIVE ;  /* 0x000000000000791b */ /* 0x003fe20003800000 */
.L_x_5232:
        /* <DEDUP_REMOVED lines=14> */
.L_x_5233:
[----:B------:R-:W-:Y:S02]  /*2be0*/  IMAD.MOV.U32 R5, RZ, RZ, R41 ;  /* 0x000000ffff057224 */ /* 0x000fe400078e0029 */
[----:B------:R-:W-:Y:S02]  /*2bf0*/  IMAD.MOV.U32 R40, RZ, RZ, R2 ;  /* 0x000000ffff287224 */ /* 0x000fe400078e0002 */
[----:B------:R-:W-:-:S03]  /*2c00*/  IMAD.MOV.U32 R2, RZ, RZ, -0x1 ;  /* 0xffffffffff027424 */ /* 0x000fc600078e00ff */
[----:B------:R-:W-:-:S13]  /*2c10*/  FSETP.GEU.FTZ.AND P2, PT, R39, R40, PT ;  /* 0x000000282700720b */ /* 0x000fda0003f5e000 */
[----:B------:R-:W-:Y:S05]  /*2c20*/  WARPSYNC.COLLECTIVE R2, `(.L_x_5234) ;  /* 0x0000000002087348 */ /* 0x000fea0003c00000 */
[----:B------:R0:W1:Y:S02]  /*2c30*/  SHFL.BFLY P0, R2, R5, R4, R3 ;  /* 0x0c00000405027389 */ /* 0x0000640000000003 */
[----:B01----:R-:W-:Y:S01]  /*2c40*/  ENDCOLLECTIVE ;  /* 0x000000000000791b */ /* 0x003fe20003800000 */
.L_x_5234:
[----:B------:R-:W-:Y:S01]  /*2c50*/  @P2 FSETP.NEU.FTZ.AND P1, PT, R39, R40, PT ;  /* 0x000000282700220b */ /* 0x000fe20003f3d000 */
[----:B------:R-:W-:Y:S02]  /*2c60*/  IMAD.MOV.U32 R5, RZ, RZ, R44 ;  /* 0x000000ffff057224 */ /* 0x000fe400078e002c */
[----:B------:R-:W-:Y:S02]  /*2c70*/  IMAD.MOV.U32 R43, RZ, RZ, R2 ;  /* 0x000000ffff2b7224 */ /* 0x000fe400078e0002 */
[----:B------:R-:W-:-:S08]  /*2c80*/  IMAD.MOV.U32 R2, RZ, RZ, -0x1 ;  /* 0xffffffffff027424 */ /* 0x000fd000078e00ff */
[----:B------:R-:W-:Y:S05]  /*2c90*/  WARPSYNC.COLLECTIVE R2, `(.L_x_5235) ;  /* 0x0000000002087348 */ /* 0x000fea0003c00000 */
[----:B------:R0:W1:Y:S02]  /*2ca0*/  SHFL.BFLY P0, R2, R5, R4, R3 ;  /* 0x0c00000405027389 */ /* 0x0000640000000003 */
[----:B01----:R-:W-:Y:S01]  /*2cb0*/  ENDCOLLECTIVE ;  /* 0x000000000000791b */ /* 0x003fe20003800000 */
.L_x_5235:
        /* <DEDUP_REMOVED lines=12> */
.L_x_5236:
[----:B------:R-:W-:Y:S02]  /*2d80*/  IMAD.MOV.U32 R5, RZ, RZ, R43 ;  /* 0x000000ffff057224 */ /* 0x000fe400078e002b */
[----:B------:R-:W-:Y:S02]  /*2d90*/  IMAD.MOV.U32 R39, RZ, RZ, R2 ;  /* 0x000000ffff277224 */ /* 0x000fe400078e0002 */
[----:B------:R-:W-:-:S07]  /*2da0*/  IMAD.MOV.U32 R2, RZ, RZ, -0x1 ;  /* 0xffffffffff027424 */ /* 0x000fce00078e00ff */
[----:B------:R-:W-:Y:S05]  /*2db0*/  WARPSYNC.COLLECTIVE R2, `(.L_x_5237) ;  /* 0x0000000002087348 */ /* 0x000fea0003c00000 */
[----:B------:R0:W1:Y:S02]  /*2dc0*/  SHFL.BFLY P0, R2, R5, R4, R3 ;  /* 0x0c00000405027389 */ /* 0x0000640000000003 */
[----:B01----:R-:W-:Y:S01]  /*2dd0*/  ENDCOLLECTIVE ;  /* 0x000000000000791b */ /* 0x003fe20003800000 */
.L_x_5237:
[----:B------:R-:W-:Y:S02]  /*2de0*/  IMAD.MOV.U32 R5, RZ, RZ, R40 ;  /* 0x000000ffff057224 */ /* 0x000fe400078e0028 */
[----:B------:R-:W-:Y:S02]  /*2df0*/  IMAD.MOV.U32 R44, RZ, RZ, R2 ;  /* 0x000000ffff2c7224 */ /* 0x000fe400078e0002 */
[----:B------:R-:W-:-:S07]  /*2e00*/  IMAD.MOV.U32 R2, RZ, RZ, -0x1 ;  /* 0xffffffffff027424 */ /* 0x000fce00078e00ff */
[----:B------:R-:W-:Y:S05]  /*2e10*/  WARPSYNC.COLLECTIVE R2, `(.L_x_5238) ;  /* 0x0000000002087348 */ /* 0x000fea0003c00000 */
[----:B------:R0:W1:Y:S02]  /*2e20*/  SHFL.BFLY P0, R2, R5, R4, R3 ;  /* 0x0c00000405027389 */ /* 0x0000640000000003 */
[----:B01----:R-:W-:Y:S01]  /*2e30*/  ENDCOLLECTIVE ;  /* 0x000000000000791b */ /* 0x003fe20003800000 */
.L_x_5238:
[----:B------:R-:W-:Y:S01]  /*2e40*/  IMAD.MOV.U32 R45, RZ, RZ, R2 ;  /* 0x000000ffff2d7224 */ /* 0x000fe200078e0002 */
[----:B------:R-:W-:Y:S06]  /*2e50*/  BRA `(.L_x_5239) ;  /* 0xffffffe000d47947 */ /* 0x000fec000383ffff */
.L_x_5212:
        /* <DEDUP_REMOVED lines=8> */
.L_x_5241:
[----:B------:R-:W-:Y:S05]  /*2ee0*/  BSYNC B1 ;  /* 0x0000000000017941 */ /* 0x000fea0003800000 */
.L_x_5240:
        /* <DEDUP_REMOVED lines=10> */
.L_x_5242:
[----:B------:R-:W-:Y:S02]  /*2f90*/  IMAD.MOV.U32 R5, RZ, RZ, R40 ;  /* 0x000000ffff057224 */ /* 0x000fe400078e0028 */
[----:B------:R-:W-:Y:S02]  /*2fa0*/  IMAD.MOV.U32 R42, RZ, RZ, R2 ;  /* 0x000000ffff2a7224 */ /* 0x000fe400078e0002 */
[----:B------:R-:W-:-:S07]  /*2fb0*/  IMAD.MOV.U32 R2, RZ, RZ, -0x1 ;  /* 0xffffffffff027424 */ /* 0x000fce00078e00ff */
[----:B------:R-:W-:Y:S05]  /*2fc0*/  WARPSYNC.COLLECTIVE R2, `(.L_x_5243) ;  /* 0x0000000002087348 */ /* 0x000fea0003c00000 */
[----:B------:R0:W1:Y:S02]  /*2fd0*/  SHFL.BFLY P0, R2, R5, R4, R3 ;  /* 0x0c00000405027389 */ /* 0x0000640000000003 */
[----:B01----:R-:W-:Y:S01]  /*2fe0*/  ENDCOLLECTIVE ;  /* 0x000000000000791b */ /* 0x003fe20003800000 */
.L_x_5243:
        /* <DEDUP_REMOVED lines=13> */
.L_x_5244:
[----:B------:R-:W-:Y:S02]  /*30c0*/  IMAD.MOV.U32 R5, RZ, RZ, R42 ;  /* 0x000000ffff057224 */ /* 0x000fe400078e002a */
[----:B------:R-:W-:Y:S02]  /*30d0*/  IMAD.MOV.U32 R43, RZ, RZ, R2 ;  /* 0x000000ffff2b7224 */ /* 0x000fe400078e0002 */
[----:B------:R-:W-:-:S03]  /*30e0*/  IMAD.MOV.U32 R2, RZ, RZ, -0x1 ;  /* 0xffffffffff027424 */ /* 0x000fc600078e00ff */
[----:B------:R-:W-:-:S13]  /*30f0*/  FSETP.GEU.FTZ.AND P1, PT, R44, R43, PT ;  /* 0x0000002b2c00720b */ /* 0x000fda0003f3e000 */
[----:B------:R-:W-:Y:S05]  /*3100*/  WARPSYNC.COLLECTIVE R2, `(.L_x_5245) ;  /* 0x0000000002087348 */ /* 0x000fea0003c00000 */
[----:B------:R0:W1:Y:S02]  /*3110*/  SHFL.BFLY P0, R2, R5, R4, R3 ;  /* 0x0c00000405027389 */ /* 0x0000640000000003 */
[----:B01----:R-:W-:Y:S01]  /*3120*/  ENDCOLLECTIVE ;  /* 0x000000000000791b */ /* 0x003fe20003800000 */
.L_x_5245:
[----:B------:R-:W-:Y:S01]  /*3130*/  @P1 FSETP.NEU.FTZ.AND P2, PT, R44, R43, PT ;  /* 0x0000002b2c00120b */ /* 0x000fe20003f5d000 */
[----:B------:R-:W-:Y:S02]  /*3140*/  IMAD.MOV.U32 R5, RZ, RZ, R39 ;  /* 0x000000ffff057224 */ /* 0x000fe400078e0027 */
[----:B------:R-:W-:Y:S02]  /*3150*/  IMAD.MOV.U32 R41, RZ, RZ, R2 ;  /* 0x000000ffff297224 */ /* 0x000fe400078e0002 */
[----:B------:R-:W-:-:S08]  /*3160*/  IMAD.MOV.U32 R2, RZ, RZ, -0x1 ;  /* 0xffffffffff027424 */ /* 0x000fd000078e00ff */
[----:B------:R-:W-:Y:S05]  /*3170*/  WARPSYNC.COLLECTIVE R2, `(.L_x_5246) ;  /* 0x0000000002087348 */ /* 0x000fea0003c00000 */
[----:B------:R0:W1:Y:S02]  /*3180*/  SHFL.BFLY P0, R2, R5, R4, R3 ;  /* 0x0c00000405027389 */ /* 0x0000640000000003 */
[----:B01----:R-:W-:Y:S01]  /*3190*/  ENDCOLLECTIVE ;  /* 0x000000000000791b */ /* 0x003fe20003800000 */
.L_x_5246:
        /* <DEDUP_REMOVED lines=13> */
.L_x_5247:
[----:B------:R-:W-:Y:S02]  /*3270*/  IMAD.MOV.U32 R5, RZ, RZ, R41 ;  /* 0x000000ffff057224 */ /* 0x000fe400078e0029 */
[----:B------:R-:W-:Y:S02]  /*3280*/  IMAD.MOV.U32 R43, RZ, RZ, R2 ;  /* 0x000000ffff2b7224 */ /* 0x000fe400078e0002 */
[----:B------:R-:W-:-:S07]  /*3290*/  IMAD.MOV.U32 R2, RZ, RZ, -0x1 ;  /* 0xffffffffff027424 */ /* 0x000fce00078e00ff */
[----:B------:R-:W-:Y:S05]  /*32a0*/  WARPSYNC.COLLECTIVE R2, `(.L_x_5248) ;  /* 0x0000000002087348 */ /* 0x000fea0003c00000 */
[----:B------:R0:W1:Y:S02]  /*32b0*/  SHFL.BFLY P0, R2, R5, R4, R3 ;  /* 0x0c00000405027389 */ /* 0x0000640000000003 */
[----:B01----:R-:W-:Y:S01]  /*32c0*/  ENDCOLLECTIVE ;  /* 0x000000000000791b */ /* 0x003fe20003800000 */
.L_x_5248:
[----:B------:R-:W-:Y:S02]  /*32d0*/  IMAD.MOV.U32 R5, RZ, RZ, R44 ;  /* 0x000000ffff057224 */ /* 0x000fe400078e002c */
[----:B------:R-:W-:Y:S02]  /*32e0*/  IMAD.MOV.U32 R39, RZ, RZ, R2 ;  /* 0x000000ffff277224 */ /* 0x000fe400078e0002 */
[----:B------:R-:W-:-:S07]  /*32f0*/  IMAD.MOV.U32 R2, RZ, RZ, -0x1 ;  /* 0xffffffffff027424 */ /* 0x000fce00078e00ff */
[----:B------:R-:W-:Y:S05]  /*3300*/  WARPSYNC.COLLECTIVE R2, `(.L_x_5249) ;  /* 0x0000000002087348 */ /* 0x000fea0003c00000 */
[----:B------:R0:W1:Y:S02]  /*3310*/  SHFL.BFLY P0, R2, R5, R4, R3 ;  /* 0x0c00000405027389 */ /* 0x0000640000000003 */
[----:B01----:R-:W-:Y:S01]  /*3320*/  ENDCOLLECTIVE ;  /* 0x000000000000791b */ /* 0x003fe20003800000 */
.L_x_5249:
        /* <DEDUP_REMOVED lines=14> */
.L_x_5250:
[----:B------:R-:W-:Y:S02]  /*3410*/  IMAD.MOV.U32 R5, RZ, RZ, R39 ;  /* 0x000000ffff057224 */ /* 0x000fe400078e0027 */
[----:B------:R-:W-:Y:S02]  /*3420*/  IMAD.MOV.U32 R43, RZ, RZ, R2 ;  /* 0x000000ffff2b7224 */ /* 0x000fe400078e0002 */
[----:B------:R-:W-:-:S03]  /*3430*/  IMAD.MOV.U32 R2, RZ, RZ, -0x1 ;  /* 0xffffffffff027424 */ /* 0x000fc600078e00ff */
[----:B------:R-:W-:-:S13]  /*3440*/  FSETP.GEU.FTZ.AND P2, PT, R40, R43, PT ;  /* 0x0000002b2800720b */ /* 0x000fda0003f5e000 */
[----:B------:R-:W-:Y:S05]  /*3450*/  WARPSYNC.COLLECTIVE R2, `(.L_x_5251) ;  /* 0x0000000002087348 */ /* 0x000fea0003c00000 */
[----:B------:R0:W1:Y:S02]  /*3460*/  SHFL.BFLY P0, R2, R5, R4, R3 ;  /* 0x0c00000405027389 */ /* 0x0000640000000003 */
[----:B01----:R-:W-:Y:S01]  /*3470*/  ENDCOLLECTIVE ;  /* 0x000000000000791b */ /* 0x003fe20003800000 */
.L_x_5251:
[----:B------:R-:W-:Y:S01]  /*3480*/  @P2 FSETP.NEU.FTZ.AND P1, PT, R40, R43, PT ;  /* 0x0000002b2800220b */ /* 0x000fe20003f3d000 */
[----:B------:R-:W-:Y:S02]  /*3490*/  IMAD.MOV.U32 R5, RZ, RZ, R44 ;  /* 0x000000ffff057224 */ /* 0x000fe400078e002c */
[----:B------:R-:W-:Y:S02]  /*34a0*/  IMAD.MOV.U32 R42, RZ, RZ, R2 ;  /* 0x000000ffff2a7224 */ /* 0x000fe400078e0002 */
[----:B------:R-:W-:-:S08]  /*34b0*/  IMAD.MOV.U32 R2, RZ, RZ, -0x1 ;  /* 0xffffffffff027424 */ /* 0x000fd000078e00ff */
[----:B------:R-:W-:Y:S05]  /*34c0*/  WARPSYNC.COLLECTIVE R2, `(.L_x_5252) ;  /* 0x0000000002087348 */ /* 0x000fea0003c00000 */
[----:B------:R0:W1:Y:S02]  /*34d0*/  SHFL.BFLY P0, R2, R5, R4, R3 ;  /* 0x0c00000405027389 */ /* 0x0000640000000003 */
[----:B01----:R-:W-:Y:S01]  /*34e0*/  ENDCOLLECTIVE ;  /* 0x000000000000791b */ /* 0x003fe20003800000 */
.L_x_5252:
        /* <DEDUP_REMOVED lines=13> */
.L_x_5253:
[----:B------:R-:W-:Y:S02]  /*35c0*/  IMAD.MOV.U32 R5, RZ, RZ, R42 ;  /* 0x000000ffff057224 */ /* 0x000fe400078e002a */
[----:B------:R-:W-:Y:S02]  /*35d0*/  IMAD.MOV.U32 R44, RZ, RZ, R2 ;  /* 0x000000ffff2c7224 */ /* 0x000fe400078e0002 */
[----:B------:R-:W-:-:S07]  /*35e0*/  IMAD.MOV.U32 R2, RZ, RZ, -0x1 ;  /* 0xffffffffff027424 */ /* 0x000fce00078e00ff */
[----:B------:R-:W-:Y:S05]  /*35f0*/  WARPSYNC.COLLECTIVE R2, `(.L_x_5254) ;  /* 0x0000000002087348 */ /* 0x000fea0003c00000 */
[----:B------:R0:W1:Y:S02]  /*3600*/  SHFL.BFLY P0, R2, R5, R4, R3 ;  /* 0x0c00000405027389 */ /* 0x0000640000000003 */
[----:B01----:R-:W-:Y:S01]  /*3610*/  ENDCOLLECTIVE ;  /* 0x000000000000791b */ /* 0x003fe20003800000 */
.L_x_5254:
[----:B------:R-:W-:Y:S02]  /*3620*/  IMAD.MOV.U32 R5, RZ, RZ, R40 ;  /* 0x000000ffff057224 */ /* 0x000fe400078e0028 */
[----:B------:R-:W-:Y:S02]  /*3630*/  IMAD.MOV.U32 R41, RZ, RZ, R2 ;  /* 0x000000ffff297224 */ /* 0x000fe400078e0002 */
[----:B------:R-:W-:-:S07]  /*3640*/  IMAD.MOV.U32 R2, RZ, RZ, -0x1 ;  /* 0xffffffffff027424 */ /* 0x000fce00078e00ff */
[----:B------:R-:W-:Y:S05]  /*3650*/  WARPSYNC.COLLECTIVE R2, `(.L_x_5255) ;  /* 0x0000000002087348 */ /* 0x000fea0003c00000 */
[----:B------:R0:W1:Y:S02]  /*3660*/  SHFL.BFLY P0, R2, R5, R4, R3 ;  /* 0x0c00000405027389 */ /* 0x0000640000000003 */
[----:B01----:R-:W-:Y:S01]  /*3670*/  ENDCOLLECTIVE ;  /* 0x000000000000791b */ /* 0x003fe20003800000 */
.L_x_5255:
[----:B------:R-:W-:Y:S01]  /*3680*/  IMAD.MOV.U32 R45, RZ, RZ, R2 ;  /* 0x000000ffff2d7224 */ /* 0x000fe200078e0002 */
[----:B------:R-:W-:Y:S06]  /*3690*/  BRA `(.L_x_5256) ;  /* 0xffffffe400ac7947 */ /* 0x000fec000383ffff */
.L_x_5257:
        /* <DEDUP_REMOVED lines=14> */
.L_x_12229:


//--------------------- .text._ZN4vllm3moe10topkGatingILi12ELi384ELi4ELi8ELi32EifLNS0_11ScoringFuncE1EEEvPKT5_PKbPfiPT4_PiiiibPKf --------------------------
	.section	.text._ZN4vllm3moe10topkGatingILi12ELi384ELi4ELi8ELi32EifLNS0_11ScoringFuncE1EEEvPKT5_PKbPfiPT4_PiiiibPKf,"ax",@progbits
	.align	128
        .global         _ZN4vllm3moe10topkGatingILi12ELi384ELi4ELi8ELi32EifLNS0_11ScoringFuncE1EEEvPKT5_PKbPfiPT4_PiiiibPKf
        .type           _ZN4vllm3moe10topkGatingILi12ELi384ELi4ELi8ELi32EifLNS0_11ScoringFuncE1EEEvPKT5_PKbPfiPT4_PiiiibPKf,@function
        .size           _ZN4vllm3moe10topkGatingILi12ELi384ELi4ELi8ELi32EifLNS0_11ScoringFuncE1EEEvPKT5_PKbPfiPT4_PiiiibPKf,(.L_x_12230 - _ZN4vllm3moe10topkGatingILi12ELi384ELi4ELi8ELi32EifLNS0_11ScoringFuncE1EEEvPKT5_PKbPfiPT4_PiiiibPKf)
        .other          _ZN4vllm3moe10topkGatingILi12ELi384ELi4ELi8ELi32EifLNS0_11ScoringFuncE1EEEvPKT5_PKbPfiPT4_PiiiibPKf,@"STO_CUDA_ENTRY STV_DEFAULT"
_ZN4vllm3moe10topkGatingILi12ELi384ELi4ELi8ELi32EifLNS0_11ScoringFuncE1EEEvPKT5_PKbPfiPT4_PiiiibPKf:
.text._ZN4vllm3moe10topkGatingILi12ELi384ELi4ELi8ELi32EifLNS0_11ScoringFuncE1EEEvPKT5_PKbPfiPT4_PiiiibPKf:
        /* <DEDUP_REMOVED lines=135> */
.L_x_5258:
        /* <DEDUP_REMOVED lines=12> */
.L_x_5259:
        /* <DEDUP_REMOVED lines=16> */
.L_x_5268:
        /* <DEDUP_REMOVED lines=94> */
.L_x_5296:
        /* <DEDUP_REMOVED lines=28> */
.L_x_5264:
[----:B------:R-:W-:Y:S05]  /*11d0*/  BSYNC B1 ;  /* 0x0000000000017941 */ /* 0x000fea0003800000 */
.L_x_5263:
        /* <DEDUP_REMOVED lines=44> */
.L_x_5267:
[----:B------:R-:W-:Y:S05]  /*14a0*/  BSYNC B1 ;  /* 0x0000000000017941 */ /* 0x000fea0003800000 */
.L_x_5266:
[----:B------:R-:W-:Y:S05]  /*14b0*/  BRA `(.L_x_5268) ;  /* 0xfffffff4005c7947 */ /* 0x000fea000383ffff */
.L_x_5261:
[----:B------:R-:W-:Y:S01]  /*14c0*/  IMAD.MOV.U32 R35, RZ, RZ, RZ ;  /* 0x000000ffff237224 */ /* 0x000fe200078e00ff */
[----:B------:R-:W-:Y:S01]  /*14d0*/  ULDC UR10, c[0x0][0x228] ;  /* 0x00008a00000a7ab9 */ /* 0x000fe20000000800 */
[----:B------:R-:W-:Y:S01]  /*14e0*/  ULDC UR11, c[0x0][0x240] ;  /* 0x00009000000b7ab9 */ /* 0x000fe20000000800 */
[----:B------:R-:W-:Y:S01]  /*14f0*/  ULDC UR5, c[0x0][0x248] ;  /* 0x0000920000057ab9 */ /* 0x000fe20000000800 */
[----:B------:R-:W-:-:S05]  /*1500*/  ULDC.64 UR8, c[0x0][0x240] ;  /* 0x0000900000087ab9 */ /* 0x000fca0000000a00 */
.L_x_5274:
        /* <DEDUP_REMOVED lines=94> */
.L_x_5313:
        /* <DEDUP_REMOVED lines=27> */
.L_x_5271:
[----:B------:R-:W-:Y:S05]  /*1ca0*/  BSYNC B1 ;  /* 0x0000000000017941 */ /* 0x000fea0003800000 */
.L_x_5270:
        /* <DEDUP_REMOVED lines=44> */
.L_x_5273:
[----:B------:R-:W-:Y:S05]  /*1f70*/  BSYNC B1 ;  /* 0x0000000000017941 */ /* 0x000fea0003800000 */
.L_x_5272:
[----:B------:R-:W-:Y:S05]  /*1f80*/  BRA `(.L_x_5274) ;  /* 0xfffffff400607947 */ /* 0x000fea000383ffff */
.L_x_5265:
[----:B------:R-:W-:Y:S05]  /*1f90*/  BSYNC B0 ;  /* 0x0000000000007941 */ /* 0x000fea0003800000 */
.L_x_5260:
        /* <DEDUP_REMOVED lines=20> */
.L_x_5277:
        /* <DEDUP_REMOVED lines=18> */
.L_x_5276:
[----:B------:R-:W-:Y:S05]  /*2200*/  BSYNC B0 ;  /* 0x0000000000007941 */ /* 0x000fea0003800000 */
.L_x_5275:
        /* <DEDUP_REMOVED lines=12> */
.L_x_5279:
        /* <DEDUP_REMOVED lines=11> */
.L_x_5278:
[----:B------:R-:W-:Y:S05]  /*2380*/  EXIT ;  /* 0x000000000000794d */ /* 0x000fea0003800000 */
.L_x_5262:
        /* <DEDUP_REMOVED lines=8> */
.L_x_5281:
[----:B------:R-:W-:Y:S05]  /*2410*/  BSYNC B1 ;  /* 0x0000000000017941 */ /* 0x000fea0003800000 */
.L_x_5280:
        /* <DEDUP_REMOVED lines=9> */
.L_x_5282:
[----:B------:R-:W-:Y:S01]  /*24b0*/  FSETP.GEU.FTZ.AND P2, PT, R42, R35, PT ;  /* 0x000000232a00720b */ /* 0x000fe20003f5e000 */
[----:B------:R-:W-:Y:S02]  /*24c0*/  IMAD.MOV.U32 R23, RZ, RZ, R37 ;  /* 0x000000ffff177224 */ /* 0x000fe400078e0025 */
[----:B------:R-:W-:-:S10]  /*24d0*/  IMAD.MOV.U32 R40, RZ, RZ, R24 ;  /* 0x000000ffff287224 */ /* 0x000fd400078e0018 */
[----:B------:R-:W-:Y:S05]  /*24e0*/  WARPSYNC.COLLECTIVE R20, `(.L_x_5283) ;  /* 0x0000000014087348 */ /* 0x000fea0003c00000 */
[----:B------:R0:W1:Y:S02]  /*24f0*/  SHFL.BFLY P0, R24, R23, R22, R21 ;  /* 0x0c00001617187389 */ /* 0x0000640000000015 */
[----:B01----:R-:W-:Y:S01]  /*2500*/  ENDCOLLECTIVE ;  /* 0x000000000000791b */ /* 0x003fe20003800000 */
.L_x_5283:
        /* <DEDUP_REMOVED lines=11> */
.L_x_5284:
[----:B------:R-:W-:Y:S02]  /*25c0*/  IMAD.MOV.U32 R23, RZ, RZ, R40 ;  /* 0x000000ffff177224 */ /* 0x000fe400078e0028 */
[----:B------:R-:W-:-:S07]  /*25d0*/  IMAD.MOV.U32 R36, RZ, RZ, R24 ;  /* 0x000000ffff247224 */ /* 0x000fce00078e0018 */
[----:B------:R-:W-:Y:S05]  /*25e0*/  WARPSYNC.COLLECTIVE R20, `(.L_x_5285) ;  /* 0x0000000014087348 */ /* 0x000fea0003c00000 */
[----:B------:R0:W1:Y:S02]  /*25f0*/  SHFL.BFLY P0, R24, R23, R22, R21 ;  /* 0x0c00001617187389 */ /* 0x0000640000000015 */
[----:B01----:R-:W-:Y:S01]  /*2600*/  ENDCOLLECTIVE ;  /* 0x000000000000791b */ /* 0x003fe20003800000 */
.L_x_5285:
[----:B------:R-:W-:Y:S01]  /*2610*/  FSETP.GEU.FTZ.AND P1, PT, R45, R36, PT ;  /* 0x000000242d00720b */ /* 0x000fe20003f3e000 */
[----:B------:R-:W-:-:S12]  /*2620*/  IMAD.MOV.U32 R23, RZ, RZ, R39 ;  /* 0x000000ffff177224 */ /* 0x000fd800078e0027 */
[----:B------:R-:W-:Y:S01]  /*2630*/  @P1 FSETP.NEU.FTZ.AND P2, PT, R45, R36, PT ;  /* 0x000000242d00120b */ /* 0x000fe20003f5d000 */
[----:B------:R-:W-:-:S12]  /*2640*/  IMAD.MOV.U32 R43, RZ, RZ, R24 ;  /* 0x000000ffff2b7224 */ /* 0x000fd800078e0018 */
[----:B------:R-:W-:Y:S05]  /*2650*/  WARPSYNC.COLLECTIVE R20, `(.L_x_5286) ;  /* 0x0000000014087348 */ /* 0x000fea0003c00000 */
[----:B------:R0:W1:Y:S02]  /*2660*/  SHFL.BFLY P0, R24, R23, R22, R21 ;  /* 0x0c00001617187389 */ /* 0x0000640000000015 */
[----:B01----:R-:W-:Y:S01]  /*2670*/  ENDCOLLECTIVE ;  /* 0x000000000000791b */ /* 0x003fe20003800000 */
.L_x_5286:
        /* <DEDUP_REMOVED lines=12> */
.L_x_5287:
[----:B------:R-:W-:Y:S02]  /*2740*/  IMAD.MOV.U32 R23, RZ, RZ, R25 ;  /* 0x000000ffff177224 */ /* 0x000fe400078e0019 */
[----:B------:R-:W-:-:S07]  /*2750*/  IMAD.MOV.U32 R35, RZ, RZ, R24 ;  /* 0x000000ffff237224 */ /* 0x000fce00078e0018 */
[----:B------:R-:W-:Y:S05]  /*2760*/  WARPSYNC.COLLECTIVE R20, `(.L_x_5288) ;  /* 0x0000000014087348 */ /* 0x000fea0003c00000 */
[----:B------:R0:W1:Y:S02]  /*2770*/  SHFL.BFLY P0, R24, R23, R22, R21 ;  /* 0x0c00001617187389 */ /* 0x0000640000000015 */
[----:B01----:R-:W-:Y:S01]  /*2780*/  ENDCOLLECTIVE ;  /* 0x000000000000791b */ /* 0x003fe20003800000 */
.L_x_5288:
[----:B------:R-:W-:Y:S02]  /*2790*/  IMAD.MOV.U32 R23, RZ, RZ, R37 ;  /* 0x000000ffff177224 */ /* 0x000fe400078e0025 */
[----:B------:R-:W-:-:S07]  /*27a0*/  IMAD.MOV.U32 R42, RZ, RZ, R24 ;  /* 0x000000ffff2a7224 */ /* 0x000fce00078e0018 */
[----:B------:R-:W-:Y:S05]  /*27b0*/  WARPSYNC.COLLECTIVE R20, `(.L_x_5289) ;  /* 0x0000000014087348 */ /* 0x000fea0003c00000 */
[----:B------:R0:W1:Y:S02]  /*27c0*/  SHFL.BFLY P0, R24, R23, R22, R21 ;  /* 0x0c00001617187389 */ /* 0x0000640000000015 */
[----:B01----:R-:W-:Y:S01]  /*27d0*/  ENDCOLLECTIVE ;  /* 0x000000000000791b */ /* 0x003fe20003800000 */
.L_x_5289:
        /* <DEDUP_REMOVED lines=12> */
.L_x_5290:
[----:B------:R-:W-:Y:S02]  /*28a0*/  IMAD.MOV.U32 R23, RZ, RZ, R43 ;  /* 0x000000ffff177224 */ /* 0x000fe400078e002b */
[----:B------:R-:W-:-:S07]  /*28b0*/  IMAD.MOV.U32 R35, RZ, RZ, R24 ;  /* 0x000000ffff237224 */ /* 0x000fce00078e0018 */
[----:B------:R-:W-:Y:S05]  /*28c0*/  WARPSYNC.COLLECTIVE R20, `(.L_x_5291) ;  /* 0x0000000014087348 */ /* 0x000fea0003c00000 */
[----:B------:R0:W1:Y:S02]  /*28d0*/  SHFL.BFLY P0, R24, R23, R22, R21 ;  /* 0x0c00001617187389 */ /* 0x0000640000000015 */
[----:B01----:R-:W-:Y:S01]  /*28e0*/  ENDCOLLECTIVE ;  /* 0x000000000000791b */ /* 0x003fe20003800000 */
.L_x_5291:
[----:B------:R-:W-:Y:S01]  /*28f0*/  FSETP.GEU.FTZ.AND P2, PT, R44, R35, PT ;  /* 0x000000232c00720b */ /* 0x000fe20003f5e000 */
[----:B------:R-:W-:-:S12]  /*2900*/  IMAD.MOV.U32 R23, RZ, RZ, R37 ;  /* 0x000000ffff177224 */ /* 0x000fd800078e0025 */
[----:B------:R-:W-:Y:S01]  /*2910*/  @P2 FSETP.NEU.FTZ.AND P1, PT, R44, R35, PT ;  /* 0x000000232c00220b */ /* 0x000fe20003f3d000 */
[----:B------:R-:W-:-:S12]  /*2920*/  IMAD.MOV.U32 R36, RZ, RZ, R24 ;  /* 0x000000ffff247224 */ /* 0x000fd800078e0018 */
[----:B------:R-:W-:Y:S05]  /*2930*/  WARPSYNC.COLLECTIVE R20, `(.L_x_5292) ;  /* 0x0000000014087348 */ /* 0x000fea0003c00000 */
[----:B------:R0:W1:Y:S02]  /*2940*/  SHFL.BFLY P0, R24, R23, R22, R21 ;  /* 0x0c00001617187389 */ /* 0x0000640000000015 */
[----:B01----:R-:W-:Y:S01]  /*2950*/  ENDCOLLECTIVE ;  /* 0x000000000000791b */ /* 0x003fe20003800000 */
.L_x_5292:
        /* <DEDUP_REMOVED lines=11> */
.L_x_5293:
[----:B------:R-:W-:Y:S02]  /*2a10*/  IMAD.MOV.U32 R23, RZ, RZ, R42 ;  /* 0x000000ffff177224 */ /* 0x000fe400078e002a */
[----:B------:R-:W-:-:S07]  /*2a20*/  IMAD.MOV.U32 R25, RZ, RZ, R24 ;  /* 0x000000ffff197224 */ /* 0x000fce00078e0018 */
[----:B------:R-:W-:Y:S05]  /*2a30*/  WARPSYNC.COLLECTIVE R20, `(.L_x_5294) ;  /* 0x0000000014087348 */ /* 0x000fea0003c00000 */
[----:B------:R0:W1:Y:S02]  /*2a40*/  SHFL.BFLY P0, R24, R23, R22, R21 ;  /* 0x0c00001617187389 */ /* 0x0000640000000015 */
[----:B01----:R-:W-:Y:S01]  /*2a50*/  ENDCOLLECTIVE ;  /* 0x000000000000791b */ /* 0x003fe20003800000 */
.L_x_5294:
[----:B------:R-:W-:Y:S02]  /*2a60*/  IMAD.MOV.U32 R23, RZ, RZ, R35 ;  /* 0x000000ffff177224 */ /* 0x000fe400078e0023 */
[----:B------:R-:W-:-:S07]  /*2a70*/  IMAD.MOV.U32 R39, RZ, RZ, R24 ;  /* 0x000000ffff277224 */ /* 0x000fce00078e0018 */
[----:B------:R-:W-:Y:S05]  /*2a80*/  WARPSYNC.COLLECTIVE R20, `(.L_x_5295) ;  /* 0x0000000014087348 */ /* 0x000fea0003c00000 */
[----:B------:R0:W1:Y:S02]  /*2a90*/  SHFL.BFLY P0, R24, R23, R22, R21 ;  /* 0x0c00001617187389 */ /* 0x0000640000000015 */
[----:B01----:R-:W-:Y:S01]  /*2aa0*/  ENDCOLLECTIVE ;  /* 0x000000000000791b */ /* 0x003fe20003800000 */
.L_x_5295:
[----:B------:R-:W-:Y:S05]  /*2ab0*/  BRA `(.L_x_5296) ;  /* 0xffffffe400547947 */ /* 0x000fea000383ffff */
.L_x_5269:
        /* <DEDUP_REMOVED lines=8> */
.L_x_5298:
[----:B------:R-:W-:Y:S05]  /*2b40*/  BSYNC B1 ;  /* 0x0000000000017941 */ /* 0x000fea0003800000 */
.L_x_5297:
        /* <DEDUP_REMOVED lines=9> */
.L_x_5299:
[----:B------:R-:W-:Y:S01]  /*2be0*/  FSETP.GEU.FTZ.AND P2, PT, R42, R25, PT ;  /* 0x000000192a00720b */ /* 0x000fe20003f5e000 */
[----:B------:R-:W-:Y:S02]  /*2bf0*/  IMAD.MOV.U32 R23, RZ, RZ, R43 ;  /* 0x000000ffff177224 */ /* 0x000fe400078e002b */
[----:B------:R-:W-:-:S10]  /*2c00*/  IMAD.MOV.U32 R39, RZ, RZ, R24 ;  /* 0x000000ffff277224 */ /* 0x000fd400078e0018 */
[----:B------:R-:W-:Y:S05]  /*2c10*/  WARPSYNC.COLLECTIVE R20, `(.L_x_5300) ;  /* 0x0000000014087348 */ /* 0x000fea0003c00000 */
[----:B------:R0:W1:Y:S02]  /*2c20*/  SHFL.BFLY P0, R24, R23, R22, R21 ;  /* 0x0c00001617187389 */ /* 0x0000640000000015 */
[----:B01----:R-:W-:Y:S01]  /*2c30*/  ENDCOLLECTIVE ;  /* 0x000000000000791b */ /* 0x003fe20003800000 */
.L_x_5300:
        /* <DEDUP_REMOVED lines=11> */
.L_x_5301:
[----:B------:R-:W-:Y:S02]  /*2cf0*/  IMAD.MOV.U32 R23, RZ, RZ, R39 ;  /* 0x000000ffff177224 */ /* 0x000fe400078e0027 */
[----:B------:R-:W-:-:S07]  /*2d00*/  IMAD.MOV.U32 R36, RZ, RZ, R24 ;  /* 0x000000ffff247224 */ /* 0x000fce00078e0018 */
[----:B------:R-:W-:Y:S05]  /*2d10*/  WARPSYNC.COLLECTIVE R20, `(.L_x_5302) ;  /* 0x0000000014087348 */ /* 0x000fea0003c00000 */
[----:B------:R0:W1:Y:S02]  /*2d20*/  SHFL.BFLY P0, R24, R23, R22, R21 ;  /* 0x0c00001617187389 */ /* 0x0000640000000015 */
[----:B01----:R-:W-:Y:S01]  /*2d30*/  ENDCOLLECTIVE ;  /* 0x000000000000791b */ /* 0x003fe20003800000 */
.L_x_5302:
[----:B------:R-:W-:Y:S01]  /*2d40*/  FSETP.GEU.FTZ.AND P1, PT, R37, R36, PT ;  /* 0x000000242500720b */ /* 0x000fe20003f3e000 */
[----:B------:R-:W-:-:S12]  /*2d50*/  IMAD.MOV.U32 R23, RZ, RZ, R41 ;  /* 0x000000ffff177224 */ /* 0x000fd800078e0029 */
[----:B------:R-:W-:Y:S01]  /*2d60*/  @P1 FSETP.NEU.FTZ.AND P2, PT, R37, R36, PT ;  /* 0x000000242500120b */ /* 0x000fe20003f5d000 */
[----:B------:R-:W-:-:S12]  /*2d70*/  IMAD.MOV.U32 R42, RZ, RZ, R24 ;  /* 0x000000ffff2a7224 */ /* 0x000fd800078e0018 */
[----:B------:R-:W-:Y:S05]  /*2d80*/  WARPSYNC.COLLECTIVE R20, `(.L_x_5303) ;  /* 0x0000000014087348 */ /* 0x000fea0003c00000 */
[----:B------:R0:W1:Y:S02]  /*2d90*/  SHFL.BFLY P0, R24, R23, R22, R21 ;  /* 0x0c00001617187389 */ /* 0x0000640000000015 */
[----:B01----:R-:W-:Y:S01]  /*2da0*/  ENDCOLLECTIVE ;  /* 0x000000000000791b */ /* 0x003fe20003800000 */
.L_x_5303:
        /* <DEDUP_REMOVED lines=12> */
.L_x_5304:
[----:B------:R-:W-:Y:S02]  /*2e70*/  IMAD.MOV.U32 R23, RZ, RZ, R40 ;  /* 0x000000ffff177224 */ /* 0x000fe400078e0028 */
[----:B------:R-:W-:-:S07]  /*2e80*/  IMAD.MOV.U32 R25, RZ, RZ, R24 ;  /* 0x000000ffff197224 */ /* 0x000fce00078e0018 */
[----:B------:R-:W-:Y:S05]  /*2e90*/  WARPSYNC.COLLECTIVE R20, `(.L_x_5305) ;  /* 0x0000000014087348 */ /* 0x000fea0003c00000 */
[----:B------:R0:W1:Y:S02]  /*2ea0*/  SHFL.BFLY P0, R24, R23, R22, R21 ;  /* 0x0c00001617187389 */ /* 0x0000640000000015 */
[----:B01----:R-:W-:Y:S01]  /*2eb0*/  ENDCOLLECTIVE ;  /* 0x000000000000791b */ /* 0x003fe20003800000 */
.L_x_5305:
[----:B------:R-:W-:Y:S02]  /*2ec0*/  IMAD.MOV.U32 R23, RZ, RZ, R37 ;  /* 0x000000ffff177224 */ /* 0x000fe400078e0025 */
[----:B------:R-:W-:-:S07]  /*2ed0*/  IMAD.MOV.U32 R41, RZ, RZ, R24 ;  /* 0x000000ffff297224 */ /* 0x000fce00078e0018 */
[----:B------:R-:W-:Y:S05]  /*2ee0*/  WARPSYNC.COLLECTIVE R20, `(.L_x_5306) ;  /* 0x0000000014087348 */ /* 0x000fea0003c00000 */
[----:B------:R0:W1:Y:S02]  /*2ef0*/  SHFL.BFLY P0, R24, R23, R22, R21 ;  /* 0x0c00001617187389 */ /* 0x0000640000000015 */
[----:B01----:R-:W-:Y:S01]  /*2f00*/  ENDCOLLECTIVE ;  /* 0x000000000000791b */ /* 0x003fe20003800000 */
.L_x_5306:
        /* <DEDUP_REMOVED lines=12> */
.L_x_5307:
[----:B------:R-:W-:Y:S02]  /*2fd0*/  IMAD.MOV.U32 R23, RZ, RZ, R41 ;  /* 0x000000ffff177224 */ /* 0x000fe400078e0029 */
[----:B------:R-:W-:-:S07]  /*2fe0*/  IMAD.MOV.U32 R25, RZ, RZ, R24 ;  /* 0x000000ffff197224 */ /* 0x000fce00078e0018 */
[----:B------:R-:W-:Y:S05]  /*2ff0*/  WARPSYNC.COLLECTIVE R20, `(.L_x_5308) ;  /* 0x0000000014087348 */ /* 0x000fea0003c00000 */
[----:B------:R0:W1:Y:S02]  /*3000*/  SHFL.BFLY P0, R24, R23, R22, R21 ;  /* 0x0c00001617187389 */ /* 0x0000640000000015 */
[----:B01----:R-:W-:Y:S01]  /*3010*/  ENDCOLLECTIVE ;  /* 0x000000000000791b */ /* 0x003fe20003800000 */
.L_x_5308:
[----:B------:R-:W-:Y:S01]  /*3020*/  FSETP.GEU.FTZ.AND P2, PT, R42, R25, PT ;  /* 0x000000192a00720b */ /* 0x000fe20003f5e000 */
[----:B------:R-:W-:-:S12]  /*3030*/  IMAD.MOV.U32 R23, RZ, RZ, R37 ;  /* 0x000000ffff177224 */ /* 0x000fd800078e0025 */
[----:B------:R-:W-:Y:S01]  /*3040*/  @P2 FSETP.NEU.FTZ.AND P1, PT, R42, R25, PT ;  /* 0x000000192a00220b */ /* 0x000fe20003f3d000 */
[----:B------:R-:W-:-:S12]  /*3050*/  IMAD.MOV.U32 R36, RZ, RZ, R24 ;  /* 0x000000ffff247224 */ /* 0x000fd800078e0018 */
[----:B------:R-:W-:Y:S05]  /*3060*/  WARPSYNC.COLLECTIVE R20, `(.L_x_5309) ;  /* 0x0000000014087348 */ /* 0x000fea0003c00000 */
[----:B------:R0:W1:Y:S02]  /*3070*/  SHFL.BFLY P0, R24, R23, R22, R21 ;  /* 0x0c00001617187389 */ /* 0x0000640000000015 */
[----:B01----:R-:W-:Y:S01]  /*3080*/  ENDCOLLECTIVE ;  /* 0x000000000000791b */ /* 0x003fe20003800000 */
.L_x_5309:
        /* <DEDUP_REMOVED lines=11> */
.L_x_5310:
[----:B------:R-:W-:Y:S02]  /*3140*/  IMAD.MOV.U32 R23, RZ, RZ, R42 ;  /* 0x000000ffff177224 */ /* 0x000fe400078e002a */
[----:B------:R-:W-:-:S07]  /*3150*/  IMAD.MOV.U32 R25, RZ, RZ, R24 ;  /* 0x000000ffff197224 */ /* 0x000fce00078e0018 */
[----:B------:R-:W-:Y:S05]  /*3160*/  WARPSYNC.COLLECTIVE R20, `(.L_x_5311) ;  /* 0x0000000014087348 */ /* 0x000fea0003c00000 */
[----:B------:R0:W1:Y:S02]  /*3170*/  SHFL.BFLY P0, R24, R23, R22, R21 ;  /* 0x0c00001617187389 */ /* 0x0000640000000015 */
[----:B01----:R-:W-:Y:S01]  /*3180*/  ENDCOLLECTIVE ;  /* 0x000000000000791b */ /* 0x003fe20003800000 */
.L_x_5311:
[----:B------:R-:W-:Y:S02]  /*3190*/  IMAD.MOV.U32 R23, RZ, RZ, R43 ;  /* 0x000000ffff177224 */ /* 0x000fe400078e002b */
[----:B------:R-:W-:-:S07]  /*31a0*/  IMAD.MOV.U32 R39, RZ, RZ, R24 ;  /* 0x000000ffff277224 */ /* 0x000fce00078e0018 */
[----:B------:R-:W-:Y:S05]  /*31b0*/  WARPSYNC.COLLECTIVE R20, `(.L_x_5312) ;  /* 0x0000000014087348 */ /* 0x000fea0003c00000 */
[----:B------:R0:W1:Y:S02]  /*31c0*/  SHFL.BFLY P0, R24, R23, R22, R21 ;  /* 0x0c00001617187389 */ /* 0x0000640000000015 */
[----:B01----:R-:W-:Y:S01]  /*31d0*/  ENDCOLLECTIVE ;  /* 0x000000000000791b */ /* 0x003fe20003800000 */
.L_x_5312:
[----:B------:R-:W-:Y:S05]  /*31e0*/  BRA `(.L_x_5313) ;  /* 0xffffffe800407947 */ /* 0x000fea000383ffff */
.L_x_5314:
        /* <DEDUP_REMOVED lines=9> */
.L_x_12230:


//--------------------- .text._ZN4vllm3moe10topkGatingILi10ELi320ELi4ELi8ELi32EifLNS0_11ScoringFuncE1EEEvPKT5_PKbPfiPT4_PiiiibPKf --------------------------
	.section	.text._ZN4vllm3moe10topkGatingILi10ELi320ELi4ELi8ELi32EifLNS0_11ScoringFuncE1EEEvPKT5_PKbPfiPT4_PiiiibPKf,"ax",@progbits
	.align	128
        .global         _ZN4vllm3moe10topkGatingILi10ELi320ELi4ELi8ELi32EifLNS0_11ScoringFuncE1EEEvPKT5_PKbPfiPT4_PiiiibPKf
        .type           _ZN4vllm3moe10topkGatingILi10ELi320ELi4ELi8ELi32EifLNS0_11ScoringFuncE1EEEvPKT5_PKbPfiPT4_PiiiibPKf,@function
        .size           _ZN4vllm3moe10topkGatingILi10ELi320ELi4ELi8ELi32EifLNS0_11ScoringFuncE1EEEvPKT5_PKbPfiPT4_PiiiibPKf,(.L_x_12231 - _ZN4vllm3moe10topkGatingILi10ELi320ELi4ELi8ELi32EifLNS0_11ScoringFuncE1EEEvPKT5_PKbPfiPT4_PiiiibPKf)
        .other          _ZN4vllm3moe10topkGatingILi10ELi320ELi4ELi8ELi32EifLNS0_11ScoringFuncE1EEEvPKT5_PKbPfiPT4_PiiiibPKf,@"STO_CUDA_ENTRY STV_DEFAULT"
_ZN4vllm3moe10topkGatingILi10ELi320ELi4ELi8ELi32EifLNS0_11ScoringFuncE1EEEvPKT5_PKbPfiPT4_PiiiibPKf:
.text._ZN4vllm3moe10topkGatingILi10ELi320ELi4ELi8ELi32EifLNS0_11ScoringFuncE1EEEvPKT5_PKbPfiPT4_PiiiibPKf:
        /* <DEDUP_REMOVED lines=117> */
.L_x_5315:
        /* <DEDUP_REMOVED lines=10> */
.L_x_5316:
        /* <DEDUP_REMOVED lines=16> */
.L_x_5325:
        /* <DEDUP_REMOVED lines=86> */
.L_x_5353:
        /* <DEDUP_REMOVED lines=28> */
.L_x_5321:
[----:B------:R-:W-:Y:S05]  /*1010*/  BSYNC B1 ;  /* 0x0000000000017941 */ /* 0x000fea0003800000 */
.L_x_5320:
        /* <DEDUP_REMOVED lines=40> */
.L_x_5324:
[----:B------:R-:W-:Y:S05]  /*12a0*/  BSYNC B1 ;  /* 0x0000000000017941 */ /* 0x000fea0003800000 */
.L_x_5323:
[----:B------:R-:W-:Y:S05]  /*12b0*/  BRA `(.L_x_5325) ;  /* 0xfffffff4008c7947 */ /* 0x000fea000383ffff */
.L_x_5318:
[----:B------:R-:W-:Y:S01]  /*12c0*/  IMAD.MOV.U32 R0, RZ, RZ, RZ ;  /* 0x000000ffff007224 */ /* 0x000fe200078e00ff */
[----:B------:R-:W-:Y:S01]  /*12d0*/  ULDC UR10, c[0x0][0x228] ;  /* 0x00008a00000a7ab9 */ /* 0x000fe20000000800 */
[----:B------:R-:W-:Y:S01]  /*12e0*/  ULDC UR11, c[0x0][0x240] ;  /* 0x00009000000b7ab9 */ /* 0x000fe20000000800 */
[----:B------:R-:W-:Y:S01]  /*12f0*/  ULDC UR5, c[0x0][0x248] ;  /* 0x0000920000057ab9 */ /* 0x000fe20000000800 */
[----:B------:R-:W-:-:S05]  /*1300*/  ULDC.64 UR8, c[0x0][0x240] ;  /* 0x0000900000087ab9 */ /* 0x000fca0000000a00 */
.L_x_5331:
        /* <DEDUP_REMOVED lines=86> */
.L_x_5370:
        /* <DEDUP_REMOVED lines=27> */
.L_x_5328:
[----:B------:R-:W-:Y:S05]  /*1a20*/  BSYNC B1 ;  /* 0x0000000000017941 */ /* 0x000fea0003800000 */
.L_x_5327:
        /* <DEDUP_REMOVED lines=40> */
.L_x_5330:
[----:B------:R-:W-:Y:S05]  /*1cb0*/  BSYNC B1 ;  /* 0x0000000000017941 */ /* 0x000fea0003800000 */
.L_x_5329:
[----:B------:R-:W-:Y:S05]  /*1cc0*/  BRA `(.L_x_5331) ;  /* 0xfffffff400907947 */ /* 0x000fea000383ffff */
.L_x_5322:
[----:B------:R-:W-:Y:S05]  /*1cd0*/  BSYNC B0 ;  /* 0x0000000000007941 */ /* 0x000fea0003800000 */
.L_x_5317:
        /* <DEDUP_REMOVED lines=20> */
.L_x_5334:
        /* <DEDUP_REMOVED lines=18> */
.L_x_5333:
[----:B------:R-:W-:Y:S05]  /*1f40*/  BSYNC B0 ;  /* 0x0000000000007941 */ /* 0x000fea0003800000 */
.L_x_5332:
        /* <DEDUP_REMOVED lines=12> */
.L_x_5336:
        /* <DEDUP_REMOVED lines=11> */
.L_x_5335:
[----:B------:R-:W-:Y:S05]  /*20c0*/  EXIT ;  /* 0x000000000000794d */ /* 0x000fea0003800000 */
.L_x_5319:
        /* <DEDUP_REMOVED lines=8> */
.L_x_5338:
[----:B------:R-:W-:Y:S05]  /*2150*/  BSYNC B1 ;  /* 0x0000000000017941 */ /* 0x000fea0003800000 */
.L_x_5337:
        /* <DEDUP_REMOVED lines=10> */
.L_x_5339:
[----:B------:R-:W-:Y:S02]  /*2200*/  IMAD.MOV.U32 R5, RZ, RZ, R32 ;  /* 0x000000ffff057224 */ /* 0x000fe400078e0020 */
[----:B------:R-:W-:Y:S02]  /*2210*/  IMAD.MOV.U32 R34, RZ, RZ, R2 ;  /* 0x000000ffff227224 */ /* 0x000fe400078e0002 */
[----:B------:R-:W-:-:S07]  /*2220*/  IMAD.MOV.U32 R2, RZ, RZ, -0x1 ;  /* 0xffffffffff027424 */ /* 0x000fce00078e00ff */
[----:B------:R-:W-:Y:S05]  /*2230*/  WARPSYNC.COLLECTIVE R2, `(.L_x_5340) ;  /* 0x0000000002087348 */ /* 0x000fea0003c00000 */
[----:B------:R0:W1:Y:S02]  /*2240*/  SHFL.BFLY P0, R2, R5, R4, R3 ;  /* 0x0c00000405027389 */ /* 0x0000640000000003 */
[----:B01----:R-:W-:Y:S01]  /*2250*/  ENDCOLLECTIVE ;  /* 0x000000000000791b */ /* 0x003fe20003800000 */
.L_x_5340:
        /* <DEDUP_REMOVED lines=13> */
.L_x_5341:
[----:B------:R-:W-:Y:S02]  /*2330*/  IMAD.MOV.U32 R5, RZ, RZ, R34 ;  /* 0x000000ffff057224 */ /* 0x000fe400078e0022 */
[----:B------:R-:W-:Y:S02]  /*2340*/  IMAD.MOV.U32 R31, RZ, RZ, R2 ;  /* 0x000000ffff1f7224 */ /* 0x000fe400078e0002 */
[----:B------:R-:W-:-:S03]  /*2350*/  IMAD.MOV.U32 R2, RZ, RZ, -0x1 ;  /* 0xffffffffff027424 */ /* 0x000fc600078e00ff */
[----:B------:R-:W-:-:S13]  /*2360*/  FSETP.GEU.FTZ.AND P1, PT, R36, R31, PT ;  /* 0x0000001f2400720b */ /* 0x000fda0003f3e000 */
[----:B------:R-:W-:Y:S05]  /*2370*/  WARPSYNC.COLLECTIVE R2, `(.L_x_5342) ;  /* 0x0000000002087348 */ /* 0x000fea0003c00000 */
[----:B------:R0:W1:Y:S02]  /*2380*/  SHFL.BFLY P0, R2, R5, R4, R3 ;  /* 0x0c00000405027389 */ /* 0x0000640000000003 */
[----:B01----:R-:W-:Y:S01]  /*2390*/  ENDCOLLECTIVE ;  /* 0x000000000000791b */ /* 0x003fe20003800000 */
.L_x_5342:
[----:B------:R-:W-:Y:S01]  /*23a0*/  @P1 FSETP.NEU.FTZ.AND P2, PT, R36, R31, PT ;  /* 0x0000001f2400120b */ /* 0x000fe20003f5d000 */
[----:B------:R-:W-:Y:S02]  /*23b0*/  IMAD.MOV.U32 R5, RZ, RZ, R33 ;  /* 0x000000ffff057224 */ /* 0x000fe400078e0021 */
[----:B------:R-:W-:Y:S02]  /*23c0*/  IMAD.MOV.U32 R37, RZ, RZ, R2 ;  /* 0x000000ffff257224 */ /* 0x000fe400078e0002 */
[----:B------:R-:W-:-:S08]  /*23d0*/  IMAD.MOV.U32 R2, RZ, RZ, -0x1 ;  /* 0xffffffffff027424 */ /* 0x000fd000078e00ff */
[----:B------:R-:W-:Y:S05]  /*23e0*/  WARPSYNC.COLLECTIVE R2, `(.L_x_5343) ;  /* 0x0000000002087348 */ /* 0x000fea0003c00000 */
[----:B------:R0:W1:Y:S02]  /*23f0*/  SHFL.BFLY P0, R2, R5, R4, R3 ;  /* 0x0c00000405027389 */ /* 0x0000640000000003 */
[----:B01----:R-:W-:Y:S01]  /*2400*/  ENDCOLLECTIVE ;  /* 0x000000000000791b */ /* 0x003fe20003800000 */
.L_x_5343:
        /* <DEDUP_REMOVED lines=13> */
.L_x_5344:
[----:B------:R-:W-:Y:S02]  /*24e0*/  IMAD.MOV.U32 R5, RZ, RZ, R37 ;  /* 0x000000ffff057224 */ /* 0x000fe400078e0025 */
[----:B------:R-:W-:Y:S02]  /*24f0*/  IMAD.MOV.U32 R32, RZ, RZ, R2 ;  /* 0x000000ffff207224 */ /* 0x000fe400078e0002 */
[----:B------:R-:W-:-:S07]  /*2500*/  IMAD.MOV.U32 R2, RZ, RZ, -0x1 ;  /* 0xffffffffff027424 */ /* 0x000fce00078e00ff */
[----:B------:R-:W-:Y:S05]  /*2510*/  WARPSYNC.COLLECTIVE R2, `(.L_x_5345) ;  /* 0x0000000002087348 */ /* 0x000fea0003c00000 */
[----:B------:R0:W1:Y:S02]  /*2520*/  SHFL.BFLY P0, R2, R5, R4, R3 ;  /* 0x0c00000405027389 */ /* 0x0000640000000003 */
[----:B01----:R-:W-:Y:S01]  /*2530*/  ENDCOLLECTIVE ;  /* 0x000000000000791b */ /* 0x003fe20003800000 */
.L_x_5345:
[----:B------:R-:W-:Y:S02]  /*2540*/  IMAD.MOV.U32 R5, RZ, RZ, R36 ;  /* 0x000000ffff057224 */ /* 0x000fe400078e0024 */
[----:B------:R-:W-:Y:S02]  /*2550*/  IMAD.MOV.U32 R33, RZ, RZ, R2 ;  /* 0x000000ffff217224 */ /* 0x000fe400078e0002 */
[----:B------:R-:W-:-:S07]  /*2560*/  IMAD.MOV.U32 R2, RZ, RZ, -0x1 ;  /* 0xffffffffff027424 */ /* 0x000fce00078e00ff */
[----:B------:R-:W-:Y:S05]  /*2570*/  WARPSYNC.COLLECTIVE R2, `(.L_x_5346) ;  /* 0x0000000002087348 */ /* 0x000fea0003c00000 */
[----:B------:R0:W1:Y:S02]  /*2580*/  SHFL.BFLY P0, R2, R5, R4, R3 ;  /* 0x0c00000405027389 */ /* 0x0000640000000003 */
[----:B01----:R-:W-:Y:S01]  /*2590*/  ENDCOLLECTIVE ;  /* 0x000000000000791b */ /* 0x003fe20003800000 */
.L_x_5346:
        /* <DEDUP_REMOVED lines=14> */
.L_x_5347:
[----:B------:R-:W-:Y:S02]  /*2680*/  IMAD.MOV.U32 R5, RZ, RZ, R33 ;  /* 0x000000ffff057224 */ /* 0x000fe400078e0021 */
[----:B------:R-:W-:Y:S02]  /*2690*/  IMAD.MOV.U32 R32, RZ, RZ, R2 ;  /* 0x000000ffff207224 */ /* 0x000fe400078e0002 */
[----:B------:R-:W-:-:S03]  /*26a0*/  IMAD.MOV.U32 R2, RZ, RZ, -0x1 ;  /* 0xffffffffff027424 */ /* 0x000fc600078e00ff */
[----:B------:R-:W-:-:S13]  /*26b0*/  FSETP.GEU.FTZ.AND P2, PT, R31, R32, PT ;  /* 0x000000201f00720b */ /* 0x000fda0003f5e000 */
[----:B------:R-:W-:Y:S05]  /*26c0*/  WARPSYNC.COLLECTIVE R2, `(.L_x_5348) ;  /* 0x0000000002087348 */ /* 0x000fea0003c00000 */
[----:B------:R0:W1:Y:S02]  /*26d0*/  SHFL.BFLY P0, R2, R5, R4, R3 ;  /* 0x0c00000405027389 */ /* 0x0000640000000003 */
[----:B01----:R-:W-:Y:S01]  /*26e0*/  ENDCOLLECTIVE ;  /* 0x000000000000791b */ /* 0x003fe20003800000 */
.L_x_5348:
[----:B------:R-:W-:Y:S01]  /*26f0*/  @P2 FSETP.NEU.FTZ.AND P1, PT, R31, R32, PT ;  /* 0x000000201f00220b */ /* 0x000fe20003f3d000 */
[----:B------:R-:W-:Y:S02]  /*2700*/  IMAD.MOV.U32 R5, RZ, RZ, R36 ;  /* 0x000000ffff057224 */ /* 0x000fe400078e0024 */
[----:B------:R-:W-:Y:S02]  /*2710*/  IMAD.MOV.U32 R35, RZ, RZ, R2 ;  /* 0x000000ffff237224 */ /* 0x000fe400078e0002 */
[----:B------:R-:W-:-:S08]  /*2720*/  IMAD.MOV.U32 R2, RZ, RZ, -0x1 ;  /* 0xffffffffff027424 */ /* 0x000fd000078e00ff */
[----:B------:R-:W-:Y:S05]  /*2730*/  WARPSYNC.COLLECTIVE R2, `(.L_x_5349) ;  /* 0x0000000002087348 */ /* 0x000fea0003c00000 */
[----:B------:R0:W1:Y:S02]  /*2740*/  SHFL.BFLY P0, R2, R5, R4, R3 ;  /* 0x0c00000405027389 */ /* 0x0000640000000003 */
[----:B01----:R-:W-:Y:S01]  /*2750*/  ENDCOLLECTIVE ;  /* 0x000000000000791b */ /* 0x003fe20003800000 */
.L_x_5349:
        /* <DEDUP_REMOVED lines=12> */
.L_x_5350:
[----:B------:R-:W-:Y:S02]  /*2820*/  IMAD.MOV.U32 R5, RZ, RZ, R35 ;  /* 0x000000ffff057224 */ /* 0x000fe400078e0023 */
[----:B------:R-:W-:Y:S02]  /*2830*/  IMAD.MOV.U32 R31, RZ, RZ, R2 ;  /* 0x000000ffff1f7224 */ /* 0x000fe400078e0002 */
[----:B------:R-:W-:-:S07]  /*2840*/  IMAD.MOV.U32 R2, RZ, RZ, -0x1 ;  /* 0xffffffffff027424 */ /* 0x000fce00078e00ff */
[----:B------:R-:W-:Y:S05]  /*2850*/  WARPSYNC.COLLECTIVE R2, `(.L_x_5351) ;  /* 0x0000000002087348 */ /* 0x000fea0003c00000 */
[----:B------:R0:W1:Y:S02]  /*2860*/  SHFL.BFLY P0, R2, R5, R4, R3 ;  /* 0x0c00000405027389 */ /* 0x0000640000000003 */
[----:B01----:R-:W-:Y:S01]  /*2870*/  ENDCOLLECTIVE ;  /* 0x000000000000791b */ /* 0x003fe20003800000 */
.L_x_5351:
[----:B------:R-:W-:Y:S02]  /*2880*/  IMAD.MOV.U32 R5, RZ, RZ, R32 ;  /* 0x000000ffff057224 */ /* 0x000fe400078e0020 */
[----:B------:R-:W-:Y:S02]  /*2890*/  IMAD.MOV.U32 R36, RZ, RZ, R2 ;  /* 0x000000ffff247224 */ /* 0x000fe400078e0002 */
[----:B------:R-:W-:-:S07]  /*28a0*/  IMAD.MOV.U32 R2, RZ, RZ, -0x1 ;  /* 0xffffffffff027424 */ /* 0x000fce00078e00ff */
[----:B------:R-:W-:Y:S05]  /*28b0*/  WARPSYNC.COLLECTIVE R2, `(.L_x_5352) ;  /* 0x0000000002087348 */ /* 0x000fea0003c00000 */
[----:B------:R0:W1:Y:S02]  /*28c0*/  SHFL.BFLY P0, R2, R5, R4, R3 ;  /* 0x0c00000405027389 */ /* 0x0000640000000003 */
[----:B01----:R-:W-:Y:S01]  /*28d0*/  ENDCOLLECTIVE ;  /* 0x000000000000791b */ /* 0x003fe20003800000 */
.L_x_5352:
[----:B------:R-:W-:Y:S01]  /*28e0*/  IMAD.MOV.U32 R37, RZ, RZ, R2 ;  /* 0x000000ffff257224 */ /* 0x000fe200078e0002 */
[----:B------:R-:W-:Y:S06]  /*28f0*/  BRA `(.L_x_5353) ;  /* 0xffffffe400547947 */ /* 0x000fec000383ffff */
.L_x_5326:
        /* <DEDUP_REMOVED lines=8> */
.L_x_5355:
[----:B------:R-:W-:Y:S05]  /*2980*/  BSYNC B1 ;  /* 0x0000000000017941 */ /* 0x000fea0003800000 */
.L_x_5354:
        /* <DEDUP_REMOVED lines=10> */
.L_x_5356:
[----:B------:R-:W-:Y:S02]  /*2a30*/  IMAD.MOV.U32 R5, RZ, RZ, R32 ;  /* 0x000000ffff057224 */ /* 0x000fe400078e0020 */
[----:B------:R-:W-:Y:S02]  /*2a40*/  IMAD.MOV.U32 R34, RZ, RZ, R2 ;  /* 0x000000ffff227224 */ /* 0x000fe400078e0002 */
[----:B------:R-:W-:-:S07]  /*2a50*/  IMAD.MOV.U32 R2, RZ, RZ, -0x1 ;  /* 0xffffffffff027424 */ /* 0x000fce00078e00ff */
[----:B------:R-:W-:Y:S05]  /*2a60*/  WARPSYNC.COLLECTIVE R2, `(.L_x_5357) ;  /* 0x0000000002087348 */ /* 0x000fea0003c00000 */
[----:B------:R0:W1:Y:S02]  /*2a70*/  SHFL.BFLY P0, R2, R5, R4, R3 ;  /* 0x0c00000405027389 */ /* 0x0000640000000003 */
[----:B01----:R-:W-:Y:S01]  /*2a80*/  ENDCOLLECTIVE ;  /* 0x000000000000791b */ /* 0x003fe20003800000 */
.L_x_5357:
        /* <DEDUP_REMOVED lines=13> */
.L_x_5358:
[----:B------:R-:W-:Y:S02]  /*2b60*/  IMAD.MOV.U32 R5, RZ, RZ, R34 ;  /* 0x000000ffff057224 */ /* 0x000fe400078e0022 */
[----:B------:R-:W-:Y:S02]  /*2b70*/  IMAD.MOV.U32 R35, RZ, RZ, R2 ;  /* 0x000000ffff237224 */ /* 0x000fe400078e0002 */
[----:B------:R-:W-:-:S03]  /*2b80*/  IMAD.MOV.U32 R2, RZ, RZ, -0x1 ;  /* 0xffffffffff027424 */ /* 0x000fc600078e00ff */
[----:B------:R-:W-:-:S13]  /*2b90*/  FSETP.GEU.FTZ.AND P1, PT, R36, R35, PT ;  /* 0x000000232400720b */ /* 0x000fda0003f3e000 */
[----:B------:R-:W-:Y:S05]  /*2ba0*/  WARPSYNC.COLLECTIVE R2, `(.L_x_5359) ;  /* 0x0000000002087348 */ /* 0x000fea0003c00000 */
[----:B------:R0:W1:Y:S02]  /*2bb0*/  SHFL.BFLY P0, R2, R5, R4, R3 ;  /* 0x0c00000405027389 */ /* 0x0000640000000003 */
[----:B01----:R-:W-:Y:S01]  /*2bc0*/  ENDCOLLECTIVE ;  /* 0x000000000000791b */ /* 0x003fe20003800000 */
.L_x_5359:
[----:B------:R-:W-:Y:S01]  /*2bd0*/  @P1 FSETP.NEU.FTZ.AND P2, PT, R36, R35, PT ;  /* 0x000000232400120b */ /* 0x000fe20003f5d000 */
[----:B------:R-:W-:Y:S02]  /*2be0*/  IMAD.MOV.U32 R5, RZ, RZ, R31 ;  /* 0x000000ffff057224 */ /* 0x000fe400078e001f */
[----:B------:R-:W-:Y:S02]  /*2bf0*/  IMAD.MOV.U32 R33, RZ, RZ, R2 ;  /* 0x000000ffff217224 */ /* 0x000fe400078e0002 */
[----:B------:R-:W-:-:S08]  /*2c00*/  IMAD.MOV.U32 R2, RZ, RZ, -0x1 ;  /* 0xffffffffff027424 */ /* 0x000fd000078e00ff */
[----:B------:R-:W-:Y:S05]  /*2c10*/  WARPSYNC.COLLECTIVE R2, `(.L_x_5360) ;  /* 0x0000000002087348 */ /* 0x000fea0003c00000 */
[----:B------:R0:W1:Y:S02]  /*2c20*/  SHFL.BFLY P0, R2, R5, R4, R3 ;  /* 0x0c00000405027389 */ /* 0x0000640000000003 */
[----:B01----:R-:W-:Y:S01]  /*2c30*/  ENDCOLLECTIVE ;  /* 0x000000000000791b */ /* 0x003fe20003800000 */
.L_x_5360:
        /* <DEDUP_REMOVED lines=13> */
.L_x_5361:
[----:B------:R-:W-:Y:S02]  /*2d10*/  IMAD.MOV.U32 R5, RZ, RZ, R33 ;  /* 0x000000ffff057224 */ /* 0x000fe400078e0021 */
[----:B------:R-:W-:Y:S02]  /*2d20*/  IMAD.MOV.U32 R35, RZ, RZ, R2 ;  /* 0x000000ffff237224 */ /* 0x000fe400078e0002 */
[----:B------:R-:W-:-:S07]  /*2d30*/  IMAD.MOV.U32 R2, RZ, RZ, -0x1 ;  /* 0xffffffffff027424 */ /* 0x000fce00078e00ff */
[----:B------:R-:W-:Y:S05]  /*2d40*/  WARPSYNC.COLLECTIVE R2, `(.L_x_5362) ;  /* 0x0000000002087348 */ /* 0x000fea0003c00000 */
[----:B------:R0:W1:Y:S02]  /*2d50*/  SHFL.BFLY P0, R2, R5, R4, R3 ;  /* 0x0c00000405027389 */ /* 0x0000640000000003 */
[----:B01----:R-:W-:Y:S01]  /*2d60*/  ENDCOLLECTIVE ;  /* 0x000000000000791b */ /* 0x003fe20003800000 */
.L_x_5362:
[----:B------:R-:W-:Y:S02]  /*2d70*/  IMAD.MOV.U32 R5, RZ, RZ, R36 ;  /* 0x000000ffff057224 */ /* 0x000fe400078e0024 */
[----:B------:R-:W-:Y:S02]  /*2d80*/  IMAD.MOV.U32 R31, RZ, RZ, R2 ;  /* 0x000000ffff1f7224 */ /* 0x000fe400078e0002 */
[----:B------:R-:W-:-:S07]  /*2d90*/  IMAD.MOV.U32 R2, RZ, RZ, -0x1 ;  /* 0xffffffffff027424 */ /* 0x000fce00078e00ff */
[----:B------:R-:W-:Y:S05]  /*2da0*/  WARPSYNC.COLLECTIVE R2, `(.L_x_5363) ;  /* 0x0000000002087348 */ /* 0x000fea0003c00000 */
[----:B------:R0:W1:Y:S02]  /*2db0*/  SHFL.BFLY P0, R2, R5, R4, R3 ;  /* 0x0c00000405027389 */ /* 0x0000640000000003 */
[----:B01----:R-:W-:Y:S01]  /*2dc0*/  ENDCOLLECTIVE ;  /* 0x000000000000791b */ /* 0x003fe20003800000 */
.L_x_5363:
        /* <DEDUP_REMOVED lines=14> */
.L_x_5364:
[----:B------:R-:W-:Y:S02]  /*2eb0*/  IMAD.MOV.U32 R5, RZ, RZ, R31 ;  /* 0x000000ffff057224 */ /* 0x000fe400078e001f */
[----:B------:R-:W-:Y:S02]  /*2ec0*/  IMAD.MOV.U32 R35, RZ, RZ, R2 ;  /* 0x000000ffff237224 */ /* 0x000fe400078e0002 */
[----:B------:R-:W-:-:S03]  /*2ed0*/  IMAD.MOV.U32 R2, RZ, RZ, -0x1 ;  /* 0xffffffffff027424 */ /* 0x000fc600078e00ff */
[----:B------:R-:W-:-:S13]  /*2ee0*/  FSETP.GEU.FTZ.AND P2, PT, R32, R35, PT ;  /* 0x000000232000720b */ /* 0x000fda0003f5e000 */
[----:B------:R-:W-:Y:S05]  /*2ef0*/  WARPSYNC.COLLECTIVE R2, `(.L_x_5365) ;  /* 0x0000000002087348 */ /* 0x000fea0003c00000 */
[----:B------:R0:W1:Y:S02]  /*2f00*/  SHFL.BFLY P0, R2, R5, R4, R3 ;  /* 0x0c00000405027389 */ /* 0x0000640000000003 */
[----:B01----:R-:W-:Y:S01]  /*2f10*/  ENDCOLLECTIVE ;  /* 0x000000000000791b */ /* 0x003fe20003800000 */
.L_x_5365:
[----:B------:R-:W-:Y:S01]  /*2f20*/  @P2 FSETP.NEU.FTZ.AND P1, PT, R32, R35, PT ;  /* 0x000000232000220b */ /* 0x000fe20003f3d000 */
[----:B------:R-:W-:Y:S02]  /*2f30*/  IMAD.MOV.U32 R5, RZ, RZ, R36 ;  /* 0x000000ffff057224 */ /* 0x000fe400078e0024 */
[----:B------:R-:W-:Y:S02]  /*2f40*/  IMAD.MOV.U32 R34, RZ, RZ, R2 ;  /* 0x000000ffff227224 */ /* 0x000fe400078e0002 */
[----:B------:R-:W-:-:S08]  /*2f50*/  IMAD.MOV.U32 R2, RZ, RZ, -0x1 ;  /* 0xffffffffff027424 */ /* 0x000fd000078e00ff */
[----:B------:R-:W-:Y:S05]  /*2f60*/  WARPSYNC.COLLECTIVE R2, `(.L_x_5366) ;  /* 0x0000000002087348 */ /* 0x000fea0003c00000 */
[----:B------:R0:W1:Y:S02]  /*2f70*/  SHFL.BFLY P0, R2, R5, R4, R3 ;  /* 0x0c00000405027389 */ /* 0x0000640000000003 */
[----:B01----:R-:W-:Y:S01]  /*2f80*/  ENDCOLLECTIVE ;  /* 0x000000000000791b */ /* 0x003fe20003800000 */
.L_x_5366:
        /* <DEDUP_REMOVED lines=13> */
.L_x_5367:
[----:B------:R-:W-:Y:S02]  /*3060*/  IMAD.MOV.U32 R5, RZ, RZ, R34 ;  /* 0x000000ffff057224 */ /* 0x000fe400078e0022 */
[----:B------:R-:W-:Y:S02]  /*3070*/  IMAD.MOV.U32 R36, RZ, RZ, R2 ;  /* 0x000000ffff247224 */ /* 0x000fe400078e0002 */
[----:B------:R-:W-:-:S07]  /*3080*/  IMAD.MOV.U32 R2, RZ, RZ, -0x1 ;  /* 0xffffffffff027424 */ /* 0x000fce00078e00ff */
[----:B------:R-:W-:Y:S05]  /*3090*/  WARPSYNC.COLLECTIVE R2, `(.L_x_5368) ;  /* 0x0000000002087348 */ /* 0x000fea0003c00000 */
[----:B------:R0:W1:Y:S02]  /*30a0*/  SHFL.BFLY P0, R2, R5, R4, R3 ;  /* 0x0c00000405027389 */ /* 0x0000640000000003 */
[----:B01----:R-:W-:Y:S01]  /*30b0*/  ENDCOLLECTIVE ;  /* 0x000000000000791b */ /* 0x003fe20003800000 */
.L_x_5368:
[----:B------:R-:W-:Y:S02]  /*30c0*/  IMAD.MOV.U32 R5, RZ, RZ, R32 ;  /* 0x000000ffff057224 */ /* 0x000fe400078e0020 */
[----:B------:R-:W-:Y:S02]  /*30d0*/  IMAD.MOV.U32 R33, RZ, RZ, R2 ;  /* 0x000000ffff217224 */ /* 0x000fe400078e0002 */
[----:B------:R-:W-:-:S07]  /*30e0*/  IMAD.MOV.U32 R2, RZ, RZ, -0x1 ;  /* 0xffffffffff027424 */ /* 0x000fce00078e00ff */
[----:B------:R-:W-:Y:S05]  /*30f0*/  WARPSYNC.COLLECTIVE R2, `(.L_x_5369) ;  /* 0x0000000002087348 */ /* 0x000fea0003c00000 */
[----:B------:R0:W1:Y:S02]  /*3100*/  SHFL.BFLY P0, R2, R5, R4, R3 ;  /* 0x0c00000405027389 */ /* 0x0000640000000003 */
[----:B01----:R-:W-:Y:S01]  /*3110*/  ENDCOLLECTIVE ;  /* 0x000000000000791b */ /* 0x003fe20003800000 */
.L_x_5369:
[----:B------:R-:W-:Y:S01]  /*3120*/  IMAD.MOV.U32 R37, RZ, RZ, R2 ;  /* 0x000000ffff257224 */ /* 0x000fe200078e0002 */
[----:B------:R-:W-:Y:S06]  /*3130*/  BRA `(.L_x_5370) ;  /* 0xffffffe400cc7947 */ /* 0x000fec000383ffff */
.L_x_5371:
        /* <DEDUP_REMOVED lines=12> */
.L_x_12231:


//--------------------- .text._ZN4vllm3moe10topkGatingILi6ELi192ELi4ELi8ELi32EifLNS0_11ScoringFuncE1EEEvPKT5_PKbPfiPT4_PiiiibPKf --------------------------
	.section	.text._ZN4vllm3moe10topkGatingILi6ELi192ELi4ELi8ELi32EifLNS0_11ScoringFuncE1EEEvPKT5_PKbPfiPT4_PiiiibPKf,"ax",@progbits
	.align	128
        .global         _ZN4vllm3moe10topkGatingILi6ELi192ELi4ELi8ELi32EifLNS0_11ScoringFuncE1EEEvPKT5_PKbPfiPT4_PiiiibPKf
        .type           _ZN4vllm3moe10topkGatingILi6ELi192ELi4ELi8ELi32EifLNS0_11ScoringFuncE1EEEvPKT5_PKbPfiPT4_PiiiibPKf,@function
        .size           _ZN4vllm3moe10topkGatingILi6ELi192ELi4ELi8ELi32EifLNS0_11ScoringFuncE1EEEvPKT5_PKbPfiPT4_PiiiibPKf,(.L_x_12232 - _ZN4vllm3moe10topkGatingILi6ELi192ELi4ELi8ELi32EifLNS0_11ScoringFuncE1EEEvPKT5_PKbPfiPT4_PiiiibPKf)
        .other          _ZN4vllm3moe10topkGatingILi6ELi192ELi4ELi8ELi32EifLNS0_11ScoringFuncE1EEEvPKT5_PKbPfiPT4_PiiiibPKf,@"STO_CUDA_ENTRY STV_DEFAULT"
_ZN4vllm3moe10topkGatingILi6ELi192ELi4ELi8ELi32EifLNS0_11ScoringFuncE1EEEvPKT5_PKbPfiPT4_PiiiibPKf:
.text._ZN4vllm3moe10topkGatingILi6ELi192ELi4ELi8ELi32EifLNS0_11ScoringFuncE1EEEvPKT5_PKbPfiPT4_PiiiibPKf:
        /* <DEDUP_REMOVED lines=103> */
.L_x_5380:
        /* <DEDUP_REMOVED lines=70> */
.L_x_5408:
        /* <DEDUP_REMOVED lines=28> */
.L_x_5376:
[----:B------:R-:W-:Y:S05]  /*0c90*/  BSYNC B1 ;  /* 0x0000000000017941 */ /* 0x000fea0003800000 */
.L_x_5375:
        /* <DEDUP_REMOVED lines=32> */
.L_x_5379:
[----:B------:R-:W-:Y:S05]  /*0ea0*/  BSYNC B1 ;  /* 0x0000000000017941 */ /* 0x000fea0003800000 */
.L_x_5378:
[----:B------:R-:W-:Y:S05]  /*0eb0*/  BRA `(.L_x_5380) ;  /* 0xfffffff400ec7947 */ /* 0x000fea000383ffff */
.L_x_5373:
[----:B------:R-:W-:Y:S01]  /*0ec0*/  IMAD.MOV.U32 R0, RZ, RZ, RZ ;  /* 0x000000ffff007224 */ /* 0x000fe200078e00ff */
[----:B------:R-:W-:Y:S01]  /*0ed0*/  ULDC UR10, c[0x0][0x228] ;  /* 0x00008a00000a7ab9 */ /* 0x000fe20000000800 */
[----:B------:R-:W-:Y:S01]  /*0ee0*/  ULDC UR11, c[0x0][0x240] ;  /* 0x00009000000b7ab9 */ /* 0x000fe20000000800 */
[----:B------:R-:W-:Y:S01]  /*0ef0*/  ULDC UR5, c[0x0][0x248] ;  /* 0x0000920000057ab9 */ /* 0x000fe20000000800 */
[----:B------:R-:W-:-:S05]  /*0f00*/  ULDC.64 UR8, c[0x0][0x240] ;  /* 0x0000900000087ab9 */ /* 0x000fca0000000a00 */
.L_x_5386:
        /* <DEDUP_REMOVED lines=70> */
.L_x_5425:
        /* <DEDUP_REMOVED lines=27> */
.L_x_5383:
[----:B------:R-:W-:Y:S05]  /*1520*/  BSYNC B1 ;  /* 0x0000000000017941 */ /* 0x000fea0003800000 */
.L_x_5382:
        /* <DEDUP_REMOVED lines=32> */
.L_x_5385:
[----:B------:R-:W-:Y:S05]  /*1730*/  BSYNC B1 ;  /* 0x0000000000017941 */ /* 0x000fea0003800000 */
.L_x_5384:
[----:B------:R-:W-:Y:S05]  /*1740*/  BRA `(.L_x_5386) ;  /* 0xfffffff400f07947 */ /* 0x000fea000383ffff */
.L_x_5377:
[----:B------:R-:W-:Y:S05]  /*1750*/  BSYNC B0 ;  /* 0x0000000000007941 */ /* 0x000fea0003800000 */
.L_x_5372:
        /* <DEDUP_REMOVED lines=20> */
.L_x_5389:
        /* <DEDUP_REMOVED lines=18> */
.L_x_5388:
[----:B------:R-:W-:Y:S05]  /*19c0*/  BSYNC B0 ;  /* 0x0000000000007941 */ /* 0x000fea0003800000 */
.L_x_5387:
        /* <DEDUP_REMOVED lines=11> */
.L_x_5391:
        /* <DEDUP_REMOVED lines=11> */
.L_x_5390:
[----:B------:R-:W-:Y:S05]  /*1b30*/  EXIT ;  /* 0x000000000000794d */ /* 0x000fea0003800000 */
.L_x_5374:
        /* <DEDUP_REMOVED lines=8> */
.L_x_5393:
[----:B------:R-:W-:Y:S05]  /*1bc0*/  BSYNC B1 ;  /* 0x0000000000017941 */ /* 0x000fea0003800000 */
.L_x_5392:
        /* <DEDUP_REMOVED lines=10> */
.L_x_5394:
[----:B------:R-:W-:Y:S02]  /*1c70*/  IMAD.MOV.U32 R5, RZ, RZ, R27 ;  /* 0x000000ffff057224 */ /* 0x000fe400078e001b */
[----:B------:R-:W-:Y:S02]  /*1c80*/  IMAD.MOV.U32 R24, RZ, RZ, R2 ;  /* 0x000000ffff187224 */ /* 0x000fe400078e0002 */
[----:B------:R-:W-:-:S07]  /*1c90*/  IMAD.MOV.U32 R2, RZ, RZ, -0x1 ;  /* 0xffffffffff027424 */ /* 0x000fce00078e00ff */
[----:B------:R-:W-:Y:S05]  /*1ca0*/  WARPSYNC.COLLECTIVE R2, `(.L_x_5395) ;  /* 0x0000000002087348 */ /* 0x000fea0003c00000 */
[----:B------:R0:W1:Y:S02]  /*1cb0*/  SHFL.BFLY P0, R2, R5, R4, R3 ;  /* 0x0c00000405027389 */ /* 0x0000640000000003 */
[----:B01----:R-:W-:Y:S01]  /*1cc0*/  ENDCOLLECTIVE ;  /* 0x000000000000791b */ /* 0x003fe20003800000 */
.L_x_5395:
        /* <DEDUP_REMOVED lines=13> */
.L_x_5396:
[----:B------:R-:W-:Y:S02]  /*1da0*/  IMAD.MOV.U32 R5, RZ, RZ, R25 ;  /* 0x000000ffff057224 */ /* 0x000fe400078e0019 */
[----:B------:R-:W-:Y:S02]  /*1db0*/  IMAD.MOV.U32 R0, RZ, RZ, R2 ;  /* 0x000000ffff007224 */ /* 0x000fe400078e0002 */
[----:B------:R-:W-:-:S03]  /*1dc0*/  IMAD.MOV.U32 R2, RZ, RZ, -0x1 ;  /* 0xffffffffff027424 */ /* 0x000fc600078e00ff */
[----:B------:R-:W-:-:S13]  /*1dd0*/  FSETP.GEU.FTZ.AND P1, PT, R29, R0, PT ;  /* 0x000000001d00720b */ /* 0x000fda0003f3e000 */
[----:B------:R-:W-:Y:S05]  /*1de0*/  WARPSYNC.COLLECTIVE R2, `(.L_x_5397) ;  /* 0x0000000002087348 */ /* 0x000fea0003c00000 */
[----:B------:R0:W1:Y:S02]  /*1df0*/  SHFL.BFLY P0, R2, R5, R4, R3 ;  /* 0x0c00000405027389 */ /* 0x0000640000000003 */
[----:B01----:R-:W-:Y:S01]  /*1e00*/  ENDCOLLECTIVE ;  /* 0x000000000000791b */ /* 0x003fe20003800000 */
.L_x_5397:
[----:B------:R-:W-:Y:S01]  /*1e10*/  @P1 FSETP.NEU.FTZ.AND P2, PT, R29, R0, PT ;  /* 0x000000001d00120b */ /* 0x000fe20003f5d000 */
[----:B------:R-:W-:Y:S02]  /*1e20*/  IMAD.MOV.U32 R5, RZ, RZ, R28 ;  /* 0x000000ffff057224 */ /* 0x000fe400078e001c */
[----:B------:R-:W-:Y:S02]  /*1e30*/  IMAD.MOV.U32 R24, RZ, RZ, R2 ;  /* 0x000000ffff187224 */ /* 0x000fe400078e0002 */
[----:B------:R-:W-:-:S08]  /*1e40*/  IMAD.MOV.U32 R2, RZ, RZ, -0x1 ;  /* 0xffffffffff027424 */ /* 0x000fd000078e00ff */
[----:B------:R-:W-:Y:S05]  /*1e50*/  WARPSYNC.COLLECTIVE R2, `(.L_x_5398) ;  /* 0x0000000002087348 */ /* 0x000fea0003c00000 */
[----:B------:R0:W1:Y:S02]  /*1e60*/  SHFL.BFLY P0, R2, R5, R4, R3 ;  /* 0x0c00000405027389 */ /* 0x0000640000000003 */
[----:B01----:R-:W-:Y:S01]  /*1e70*/  ENDCOLLECTIVE ;  /* 0x000000000000791b */ /* 0x003fe20003800000 */
.L_x_5398:
        /* <DEDUP_REMOVED lines=13> */
.L_x_5399:
[----:B------:R-:W-:Y:S02]  /*1f50*/  IMAD.MOV.U32 R5, RZ, RZ, R24 ;  /* 0x000000ffff057224 */ /* 0x000fe400078e0018 */
[----:B------:R-:W-:Y:S02]  /*1f60*/  IMAD.MOV.U32 R27, RZ, RZ, R2 ;  /* 0x000000ffff1b7224 */ /* 0x000fe400078e0002 */
[----:B------:R-:W-:-:S07]  /*1f70*/  IMAD.MOV.U32 R2, RZ, RZ, -0x1 ;  /* 0xffffffffff027424 */ /* 0x000fce00078e00ff */
[----:B------:R-:W-:Y:S05]  /*1f80*/  WARPSYNC.COLLECTIVE R2, `(.L_x_5400) ;  /* 0x0000000002087348 */ /* 0x000fea0003c00000 */
[----:B------:R0:W1:Y:S02]  /*1f90*/  SHFL.BFLY P0, R2, R5, R4, R3 ;  /* 0x0c00000405027389 */ /* 0x0000640000000003 */
[----:B01----:R-:W-:Y:S01]  /*1fa0*/  ENDCOLLECTIVE ;  /* 0x000000000000791b */ /* 0x003fe20003800000 */
.L_x_5400:
[----:B------:R-:W-:Y:S02]  /*1fb0*/  IMAD.MOV.U32 R5, RZ, RZ, R29 ;  /* 0x000000ffff057224 */ /* 0x000fe400078e001d */
[----:B------:R-:W-:Y:S02]  /*1fc0*/  IMAD.MOV.U32 R28, RZ, RZ, R2 ;  /* 0x000000ffff1c7224 */ /* 0x000fe400078e0002 */
[----:B------:R-:W-:-:S07]  /*1fd0*/  IMAD.MOV.U32 R2, RZ, RZ, -0x1 ;  /* 0xffffffffff027424 */ /* 0x000fce00078e00ff */
[----:B------:R-:W-:Y:S05]  /*1fe0*/  WARPSYNC.COLLECTIVE R2, `(.L_x_5401) ;  /* 0x0000000002087348 */ /* 0x000fea0003c00000 */
[----:B------:R0:W1:Y:S02]  /*1ff0*/  SHFL.BFLY P0, R2, R5, R4, R3 ;  /* 0x0c00000405027389 */ /* 0x0000640000000003 */
[----:B01----:R-:W-:Y:S01]  /*2000*/  ENDCOLLECTIVE ;  /* 0x000000000000791b */ /* 0x003fe20003800000 */
.L_x_5401:
        /* <DEDUP_REMOVED lines=13> */
.L_x_5402:
[----:B------:R-:W-:Y:S02]  /*20e0*/  IMAD.MOV.U32 R5, RZ, RZ, R28 ;  /* 0x000000ffff057224 */ /* 0x000fe400078e001c */
[----:B------:R-:W-:Y:S02]  /*20f0*/  IMAD.MOV.U32 R27, RZ, RZ, R2 ;  /* 0x000000ffff1b7224 */ /* 0x000fe400078e0002 */
[----:B------:R-:W-:-:S03]  /*2100*/  IMAD.MOV.U32 R2, RZ, RZ, -0x1 ;  /* 0xffffffffff027424 */ /* 0x000fc600078e00ff */
[----:B------:R-:W-:-:S13]  /*2110*/  FSETP.GEU.FTZ.AND P2, PT, R0, R27, PT ;  /* 0x0000001b0000720b */ /* 0x000fda0003f5e000 */
[----:B------:R-:W-:Y:S05]  /*2120*/  WARPSYNC.COLLECTIVE R2, `(.L_x_5403) ;  /* 0x0000000002087348 */ /* 0x000fea0003c00000 */
[----:B------:R0:W1:Y:S02]  /*2130*/  SHFL.BFLY P0, R2, R5, R4, R3 ;  /* 0x0c00000405027389 */ /* 0x0000640000000003 */
[----:B01----:R-:W-:Y:S01]  /*2140*/  ENDCOLLECTIVE ;  /* 0x000000000000791b */ /* 0x003fe20003800000 */
.L_x_5403:
[----:B------:R-:W-:Y:S01]  /*2150*/  @P2 FSETP.NEU.FTZ.AND P1, PT, R0, R27, PT ;  /* 0x0000001b0000220b */ /* 0x000fe20003f3d000 */
[----:B------:R-:W-:Y:S02]  /*2160*/  IMAD.MOV.U32 R5, RZ, RZ, R29 ;  /* 0x000000ffff057224 */ /* 0x000fe400078e001d */
[----:B------:R-:W-:Y:S02]  /*2170*/  IMAD.MOV.U32 R25, RZ, RZ, R2 ;  /* 0x000000ffff197224 */ /* 0x000fe400078e0002 */
[----:B------:R-:W-:-:S08]  /*2180*/  IMAD.MOV.U32 R2, RZ, RZ, -0x1 ;  /* 0xffffffffff027424 */ /* 0x000fd000078e00ff */
[----:B------:R-:W-:Y:S05]  /*2190*/  WARPSYNC.COLLECTIVE R2, `(.L_x_5404) ;  /* 0x0000000002087348 */ /* 0x000fea0003c00000 */
[----:B------:R0:W1:Y:S02]  /*21a0*/  SHFL.BFLY P0, R2, R5, R4, R3 ;  /* 0x0c00000405027389 */ /* 0x0000640000000003 */
[----:B01----:R-:W-:Y:S01]  /*21b0*/  ENDCOLLECTIVE ;  /* 0x000000000000791b */ /* 0x003fe20003800000 */
.L_x_5404:
        /* <DEDUP_REMOVED lines=12> */
.L_x_5405:
[----:B------:R-:W-:Y:S02]  /*2280*/  IMAD.MOV.U32 R5, RZ, RZ, R25 ;  /* 0x000000ffff057224 */ /* 0x000fe400078e0019 */
[----:B------:R-:W-:Y:S02]  /*2290*/  IMAD.MOV.U32 R29, RZ, RZ, R2 ;  /* 0x000000ffff1d7224 */ /* 0x000fe400078e0002 */
[----:B------:R-:W-:-:S07]  /*22a0*/  IMAD.MOV.U32 R2, RZ, RZ, -0x1 ;  /* 0xffffffffff027424 */ /* 0x000fce00078e00ff */
[----:B------:R-:W-:Y:S05]  /*22b0*/  WARPSYNC.COLLECTIVE R2, `(.L_x_5406) ;  /* 0x0000000002087348 */ /* 0x000fea0003c00000 */
[----:B------:R0:W1:Y:S02]  /*22c0*/  SHFL.BFLY P0, R2, R5, R4, R3 ;  /* 0x0c00000405027389 */ /* 0x0000640000000003 */
[----:B01----:R-:W-:Y:S01]  /*22d0*/  ENDCOLLECTIVE ;  /* 0x000000000000791b */ /* 0x003fe20003800000 */
.L_x_5406:
[----:B------:R-:W-:Y:S02]  /*22e0*/  IMAD.MOV.U32 R5, RZ, RZ, R0 ;  /* 0x000000ffff057224 */ /* 0x000fe400078e0000 */
[----:B------:R-:W-:Y:S02]  /*22f0*/  IMAD.MOV.U32 R24, RZ, RZ, R2 ;  /* 0x000000ffff187224 */ /* 0x000fe400078e0002 */
[----:B------:R-:W-:-:S07]  /*2300*/  IMAD.MOV.U32 R2, RZ, RZ, -0x1 ;  /* 0xffffffffff027424 */ /* 0x000fce00078e00ff */
[----:B------:R-:W-:Y:S05]  /*2310*/  WARPSYNC.COLLECTIVE R2, `(.L_x_5407) ;  /* 0x0000000002087348 */ /* 0x000fea0003c00000 */
[----:B------:R0:W1:Y:S02]  /*2320*/  SHFL.BFLY P0, R2, R5, R4, R3 ;  /* 0x0c00000405027389 */ /* 0x0000640000000003 */
[----:B01----:R-:W-:Y:S01]  /*2330*/  ENDCOLLECTIVE ;  /* 0x000000000000791b */ /* 0x003fe20003800000 */
.L_x_5407:
[----:B------:R-:W-:Y:S01]  /*2340*/  IMAD.MOV.U32 R28, RZ, RZ, R2 ;  /* 0x000000ffff1c7224 */ /* 0x000fe200078e0002 */
[----:B------:R-:W-:Y:S06]  /*2350*/  BRA `(.L_x_5408) ;  /* 0xffffffe400dc7947 */ /* 0x000fec000383ffff */
.L_x_5381:
        /* <DEDUP_REMOVED lines=8> */
.L_x_5410:
[----:B------:R-:W-:Y:S05]  /*23e0*/  BSYNC B1 ;  /* 0x0000000000017941 */ /* 0x000fea0003800000 */
.L_x_5409:
        /* <DEDUP_REMOVED lines=10> */
.L_x_5411:
[----:B------:R-:W-:Y:S02]  /*2490*/  IMAD.MOV.U32 R5, RZ, RZ, R25 ;  /* 0x000000ffff057224 */ /* 0x000fe400078e0019 */
[----:B------:R-:W-:Y:S02]  /*24a0*/  IMAD.MOV.U32 R27, RZ, RZ, R2 ;  /* 0x000000ffff1b7224 */ /* 0x000fe400078e0002 */
[----:B------:R-:W-:-:S07]  /*24b0*/  IMAD.MOV.U32 R2, RZ, RZ, -0x1 ;  /* 0xffffffffff027424 */ /* 0x000fce00078e00ff */
[----:B------:R-:W-:Y:S05]  /*24c0*/  WARPSYNC.COLLECTIVE R2, `(.L_x_5412) ;  /* 0x0000000002087348 */ /* 0x000fea0003c00000 */
[----:B------:R0:W1:Y:S02]  /*24d0*/  SHFL.BFLY P0, R2, R5, R4, R3 ;  /* 0x0c00000405027389 */ /* 0x0000640000000003 */
[----:B01----:R-:W-:Y:S01]  /*24e0*/  ENDCOLLECTIVE ;  /* 0x000000000000791b */ /* 0x003fe20003800000 */
.L_x_5412:
        /* <DEDUP_REMOVED lines=13> */
.L_x_5413:
[----:B------:R-:W-:Y:S02]  /*25c0*/  IMAD.MOV.U32 R5, RZ, RZ, R27 ;  /* 0x000000ffff057224 */ /* 0x000fe400078e001b */
[----:B------:R-:W-:Y:S02]  /*25d0*/  IMAD.MOV.U32 R24, RZ, RZ, R2 ;  /* 0x000000ffff187224 */ /* 0x000fe400078e0002 */
[----:B------:R-:W-:-:S03]  /*25e0*/  IMAD.MOV.U32 R2, RZ, RZ, -0x1 ;  /* 0xffffffffff027424 */ /* 0x000fc600078e00ff */
[----:B------:R-:W-:-:S13]  /*25f0*/  FSETP.GEU.FTZ.AND P1, PT, R29, R24, PT ;  /* 0x000000181d00720b */ /* 0x000fda0003f3e000 */
[----:B------:R-:W-:Y:S05]  /*2600*/  WARPSYNC.COLLECTIVE R2, `(.L_x_5414) ;  /* 0x0000000002087348 */ /* 0x000fea0003c00000 */
[----:B------:R0:W1:Y:S02]  /*2610*/  SHFL.BFLY P0, R2, R5, R4, R3 ;  /* 0x0c00000405027389 */ /* 0x0000640000000003 */
[----:B01----:R-:W-:Y:S01]  /*2620*/  ENDCOLLECTIVE ;  /* 0x000000000000791b */ /* 0x003fe20003800000 */
.L_x_5414:
[----:B------:R-:W-:Y:S01]  /*2630*/  @P1 FSETP.NEU.FTZ.AND P2, PT, R29, R24, PT ;  /* 0x000000181d00120b */ /* 0x000fe20003f5d000 */
[----:B------:R-:W-:Y:S02]  /*2640*/  IMAD.MOV.U32 R5, RZ, RZ, R26 ;  /* 0x000000ffff057224 */ /* 0x000fe400078e001a */
[----:B------:R-:W-:Y:S02]  /*2650*/  IMAD.MOV.U32 R28, RZ, RZ, R2 ;  /* 0x000000ffff1c7224 */ /* 0x000fe400078e0002 */
[----:B------:R-:W-:-:S08]  /*2660*/  IMAD.MOV.U32 R2, RZ, RZ, -0x1 ;  /* 0xffffffffff027424 */ /* 0x000fd000078e00ff */
[----:B------:R-:W-:Y:S05]  /*2670*/  WARPSYNC.COLLECTIVE R2, `(.L_x_5415) ;  /* 0x0000000002087348 */ /* 0x000fea0003c00000 */
[----:B------:R0:W1:Y:S02]  /*2680*/  SHFL.BFLY P0, R2, R5, R4, R3 ;  /* 0x0c00000405027389 */ /* 0x0000640000000003 */
[----:B01----:R-:W-:Y:S01]  /*2690*/  ENDCOLLECTIVE ;  /* 0x000000000000791b */ /* 0x003fe20003800000 */
.L_x_5415:
        /* <DEDUP_REMOVED lines=13> */
.L_x_5416:
[----:B------:R-:W-:Y:S02]  /*2770*/  IMAD.MOV.U32 R5, RZ, RZ, R28 ;  /* 0x000000ffff057224 */ /* 0x000fe400078e001c */
[----:B------:R-:W-:Y:S02]  /*2780*/  IMAD.MOV.U32 R25, RZ, RZ, R2 ;  /* 0x000000ffff197224 */ /* 0x000fe400078e0002 */
[----:B------:R-:W-:-:S07]  /*2790*/  IMAD.MOV.U32 R2, RZ, RZ, -0x1 ;  /* 0xffffffffff027424 */ /* 0x000fce00078e00ff */
[----:B------:R-:W-:Y:S05]  /*27a0*/  WARPSYNC.COLLECTIVE R2, `(.L_x_5417) ;  /* 0x0000000002087348 */ /* 0x000fea0003c00000 */
[----:B------:R0:W1:Y:S02]  /*27b0*/  SHFL.BFLY P0, R2, R5, R4, R3 ;  /* 0x0c00000405027389 */ /* 0x0000640000000003 */
[----:B01----:R-:W-:Y:S01]  /*27c0*/  ENDCOLLECTIVE ;  /* 0x000000000000791b */ /* 0x003fe20003800000 */
.L_x_5417:
[----:B------:R-:W-:Y:S02]  /*27d0*/  IMAD.MOV.U32 R5, RZ, RZ, R29 ;  /* 0x000000ffff057224 */ /* 0x000fe400078e001d */
[----:B------:R-:W-:Y:S02]  /*27e0*/  IMAD.MOV.U32 R26, RZ, RZ, R2 ;  /* 0x000000ffff1a7224 */ /* 0x000fe400078e0002 */
[----:B------:R-:W-:-:S07]  /*27f0*/  IMAD.MOV.U32 R2, RZ, RZ, -0x1 ;  /* 0xffffffffff027424 */ /* 0x000fce00078e00ff */
[----:B------:R-:W-:Y:S05]  /*2800*/  WARPSYNC.COLLECTIVE R2, `(.L_x_5418) ;  /* 0x0000000002087348 */ /* 0x000fea0003c00000 */
[----:B------:R0:W1:Y:S02]  /*2810*/  SHFL.BFLY P0, R2, R5, R4, R3 ;  /* 0x0c00000405027389 */ /* 0x0000640000000003 */
[----:B01----:R-:W-:Y:S01]  /*2820*/  ENDCOLLECTIVE ;  /* 0x000000000000791b */ /* 0x003fe20003800000 */
.L_x_5418:
        /* <DEDUP_REMOVED lines=13> */
.L_x_5419:
[----:B------:R-:W-:Y:S02]  /*2900*/  IMAD.MOV.U32 R5, RZ, RZ, R26 ;  /* 0x000000ffff057224 */ /* 0x000fe400078e001a */
[----:B------:R-:W-:Y:S02]  /*2910*/  IMAD.MOV.U32 R25, RZ, RZ, R2 ;  /* 0x000000ffff197224 */ /* 0x000fe400078e0002 */
[----:B------:R-:W-:-:S03]  /*2920*/  IMAD.MOV.U32 R2, RZ, RZ, -0x1 ;  /* 0xffffffffff027424 */ /* 0x000fc600078e00ff */
[----:B------:R-:W-:-:S13]  /*2930*/  FSETP.GEU.FTZ.AND P2, PT, R24, R25, PT ;  /* 0x000000191800720b */ /* 0x000fda0003f5e000 */
[----:B------:R-:W-:Y:S05]  /*2940*/  WARPSYNC.COLLECTIVE R2, `(.L_x_5420) ;  /* 0x0000000002087348 */ /* 0x000fea0003c00000 */
[----:B------:R0:W1:Y:S02]  /*2950*/  SHFL.BFLY P0, R2, R5, R4, R3 ;  /* 0x0c00000405027389 */ /* 0x0000640000000003 */
[----:B01----:R-:W-:Y:S01]  /*2960*/  ENDCOLLECTIVE ;  /* 0x000000000000791b */ /* 0x003fe20003800000 */
.L_x_5420:
[----:B------:R-:W-:Y:S01]  /*2970*/  @P2 FSETP.NEU.FTZ.AND P1, PT, R24, R25, PT ;  /* 0x000000191800220b */ /* 0x000fe20003f3d000 */
[----:B------:R-:W-:Y:S02]  /*2980*/  IMAD.MOV.U32 R5, RZ, RZ, R29 ;  /* 0x000000ffff057224 */ /* 0x000fe400078e001d */
[----:B------:R-:W-:Y:S02]  /*2990*/  IMAD.MOV.U32 R27, RZ, RZ, R2 ;  /* 0x000000ffff1b7224 */ /* 0x000fe400078e0002 */
[----:B------:R-:W-:-:S08]  /*29a0*/  IMAD.MOV.U32 R2, RZ, RZ, -0x1 ;  /* 0xffffffffff027424 */ /* 0x000fd000078e00ff */
[----:B------:R-:W-:Y:S05]  /*29b0*/  WARPSYNC.COLLECTIVE R2, `(.L_x_5421) ;  /* 0x0000000002087348 */ /* 0x000fea0003c00000 */
[----:B------:R0:W1:Y:S02]  /*29c0*/  SHFL.BFLY P0, R2, R5, R4, R3 ;  /* 0x0c00000405027389 */ /* 0x0000640000000003 */
[----:B01----:R-:W-:Y:S01]  /*29d0*/  ENDCOLLECTIVE ;  /* 0x000000000000791b */ /* 0x003fe20003800000 */
.L_x_5421:
        /* <DEDUP_REMOVED lines=12> */
.L_x_5422:
[----:B------:R-:W-:Y:S02]  /*2aa0*/  IMAD.MOV.U32 R5, RZ, RZ, R27 ;  /* 0x000000ffff057224 */ /* 0x000fe400078e001b */
[----:B------:R-:W-:Y:S02]  /*2ab0*/  IMAD.MOV.U32 R29, RZ, RZ, R2 ;  /* 0x000000ffff1d7224 */ /* 0x000fe400078e0002 */
[----:B------:R-:W-:-:S07]  /*2ac0*/  IMAD.MOV.U32 R2, RZ, RZ, -0x1 ;  /* 0xffffffffff027424 */ /* 0x000fce00078e00ff */
[----:B------:R-:W-:Y:S05]  /*2ad0*/  WARPSYNC.COLLECTIVE R2, `(.L_x_5423) ;  /* 0x0000000002087348 */ /* 0x000fea0003c00000 */
[----:B------:R0:W1:Y:S02]  /*2ae0*/  SHFL.BFLY P0, R2, R5, R4, R3 ;  /* 0x0c00000405027389 */ /* 0x0000640000000003 */
[----:B01----:R-:W-:Y:S01]  /*2af0*/  ENDCOLLECTIVE ;  /* 0x000000000000791b */ /* 0x003fe20003800000 */
.L_x_5423:
[----:B------:R-:W-:Y:S02]  /*2b00*/  IMAD.MOV.U32 R5, RZ, RZ, R24 ;  /* 0x000000ffff057224 */ /* 0x000fe400078e0018 */
[----:B------:R-:W-:Y:S02]  /*2b10*/  IMAD.MOV.U32 R28, RZ, RZ, R2 ;  /* 0x000000ffff1c7224 */ /* 0x000fe400078e0002 */
[----:B------:R-:W-:-:S07]  /*2b20*/  IMAD.MOV.U32 R2, RZ, RZ, -0x1 ;  /* 0xffffffffff027424 */ /* 0x000fce00078e00ff */
[----:B------:R-:W-:Y:S05]  /*2b30*/  WARPSYNC.COLLECTIVE R2, `(.L_x_5424) ;  /* 0x0000000002087348 */ /* 0x000fea0003c00000 */
[----:B------:R0:W1:Y:S02]  /*2b40*/  SHFL.BFLY P0, R2, R5, R4, R3 ;  /* 0x0c00000405027389 */ /* 0x0000640000000003 */
[----:B01----:R-:W-:Y:S01]  /*2b50*/  ENDCOLLECTIVE ;  /* 0x000000000000791b */ /* 0x003fe20003800000 */
.L_x_5424:
[----:B------:R-:W-:Y:S01]  /*2b60*/  IMAD.MOV.U32 R26, RZ, RZ, R2 ;  /* 0x000000ffff1a7224 */ /* 0x000fe200078e0002 */
[----:B------:R-:W-:Y:S06]  /*2b70*/  BRA `(.L_x_5425) ;  /* 0xffffffe400fc7947 */ /* 0x000fec000383ffff */
.L_x_5426:
        /* <DEDUP_REMOVED lines=16> */
.L_x_12232:


//--------------------- .text._ZN4vllm3moe10topkGatingILi16ELi512ELi4ELi16ELi32EifLNS0_11ScoringFuncE1EEEvPKT5_PKbPfiPT4_PiiiibPKf --------------------------
	.section	.text._ZN4vllm3moe10topkGatingILi16ELi512ELi4ELi16ELi32EifLNS0_11ScoringFuncE1EEEvPKT5_PKbPfiPT4_PiiiibPKf,"ax",@progbits
	.align	128
        .global         _ZN4vllm3moe10topkGatingILi16ELi512ELi4ELi16ELi32EifLNS0_11ScoringFuncE1EEEvPKT5_PKbPfiPT4_PiiiibPKf
        .type           _ZN4vllm3moe10topkGatingILi16ELi512ELi4ELi16ELi32EifLNS0_11ScoringFuncE1EEEvPKT5_PKbPfiPT4_PiiiibPKf,@function
        .size           _ZN4vllm3moe10topkGatingILi16ELi512ELi4ELi16ELi32EifLNS0_11ScoringFuncE1EEEvPKT5_PKbPfiPT4_PiiiibPKf,(.L_x_12233 - _ZN4vllm3moe10topkGatingILi16ELi512ELi4ELi16ELi32EifLNS0_11ScoringFuncE1EEEvPKT5_PKbPfiPT4_PiiiibPKf)
        .other          _ZN4vllm3moe10topkGatingILi16ELi512ELi4ELi16ELi32EifLNS0_11ScoringFuncE1EEEvPKT5_PKbPfiPT4_PiiiibPKf,@"STO_CUDA_ENTRY STV_DEFAULT"
_ZN4vllm3moe10topkGatingILi16ELi512ELi4ELi16ELi32EifLNS0_11ScoringFuncE1EEEvPKT5_PKbPfiPT4_PiiiibPKf:
.text._ZN4vllm3moe10topkGatingILi16ELi512ELi4ELi16ELi32EifLNS0_11ScoringFuncE1EEEvPKT5_PKbPfiPT4_PiiiibPKf:
        /* <DEDUP_REMOVED lines=164> */
.L_x_5427:
        /* <DEDUP_REMOVED lines=16> */
.L_x_5428:
        /* <DEDUP_REMOVED lines=16> */
.L_x_5437:
        /* <DEDUP_REMOVED lines=110> */
.L_x_5465:
        /* <DEDUP_REMOVED lines=28> */
.L_x_5433:
[----:B------:R-:W-:Y:S05]  /*14e0*/  BSYNC B1 ;  /* 0x0000000000017941 */ /* 0x000fea0003800000 */
.L_x_5432:
        /* <DEDUP_REMOVED lines=52> */
.L_x_5436:
[----:B------:R-:W-:Y:S05]  /*1830*/  BSYNC B1 ;  /* 0x0000000000017941 */ /* 0x000fea0003800000 */
.L_x_5435:
[----:B------:R-:W-:Y:S05]  /*1840*/  BRA `(.L_x_5437) ;  /* 0xfffffff000fc7947 */ /* 0x000fea000383ffff */
.L_x_5430:
[----:B------:R-:W-:Y:S01]  /*1850*/  IMAD.MOV.U32 R43, RZ, RZ, RZ ;  /* 0x000000ffff2b7224 */ /* 0x000fe200078e00ff */
[----:B------:R-:W-:Y:S01]  /*1860*/  ULDC UR10, c[0x0][0x228] ;  /* 0x00008a00000a7ab9 */ /* 0x000fe20000000800 */
[----:B------:R-:W-:Y:S01]  /*1870*/  ULDC UR11, c[0x0][0x240] ;  /* 0x00009000000b7ab9 */ /* 0x000fe20000000800 */
[----:B------:R-:W-:Y:S01]  /*1880*/  ULDC UR5, c[0x0][0x248] ;  /* 0x0000920000057ab9 */ /* 0x000fe20000000800 */
[----:B------:R-:W-:-:S05]  /*1890*/  ULDC.64 UR8, c[0x0][0x240] ;  /* 0x0000900000087ab9 */ /* 0x000fca0000000a00 */
.L_x_5443:
        /* <DEDUP_REMOVED lines=110> */
.L_x_5482:
        /* <DEDUP_REMOVED lines=27> */
.L_x_5440:
[----:B------:R-:W-:Y:S05]  /*2130*/  BSYNC B1 ;  /* 0x0000000000017941 */ /* 0x000fea0003800000 */
.L_x_5439:
        /* <DEDUP_REMOVED lines=52> */
.L_x_5442:
[----:B------:R-:W-:Y:S05]  /*2480*/  BSYNC B1 ;  /* 0x0000000000017941 */ /* 0x000fea0003800000 */
.L_x_5441:
[----:B------:R-:W-:Y:S05]  /*2490*/  BRA `(.L_x_5443) ;  /* 0xfffffff400007947 */ /* 0x000fea000383ffff */
.L_x_5434:
[----:B------:R-:W-:Y:S05]  /*24a0*/  BSYNC B0 ;  /* 0x0000000000007941 */ /* 0x000fea0003800000 */
.L_x_5429:
        /* <DEDUP_REMOVED lines=20> */
.L_x_5446:
        /* <DEDUP_REMOVED lines=18> */
.L_x_5445:
[----:B------:R-:W-:Y:S05]  /*2710*/  BSYNC B0 ;  /* 0x0000000000007941 */ /* 0x000fea0003800000 */
.L_x_5444:
        /* <DEDUP_REMOVED lines=12> */
.L_x_5448:
        /* <DEDUP_REMOVED lines=11> */
.L_x_5447:
[----:B------:R-:W-:Y:S05]  /*2890*/  EXIT ;  /* 0x000000000000794d */ /* 0x000fea0003800000 */
.L_x_5431:
        /* <DEDUP_REMOVED lines=8> */
.L_x_5450:
[----:B------:R-:W-:Y:S05]  /*2920*/  BSYNC B1 ;  /* 0x0000000000017941 */ /* 0x000fea0003800000 */
.L_x_5449:
        /* <DEDUP_REMOVED lines=9> */
.L_x_5451:
[----:B------:R-:W-:Y:S01]  /*29c0*/  FSETP.GEU.FTZ.AND P2, PT, R50, R43, PT ;  /* 0x0000002b3200720b */ /* 0x000fe20003f5e000 */
[----:B------:R-:W-:Y:S02]  /*29d0*/  IMAD.MOV.U32 R27, RZ, RZ, R45 ;  /* 0x000000ffff1b7224 */ /* 0x000fe400078e002d */
[----:B------:R-:W-:-:S10]  /*29e0*/  IMAD.MOV.U32 R48, RZ, RZ, R28 ;  /* 0x000000ffff307224 */ /* 0x000fd400078e001c */
[----:B------:R-:W-:Y:S05]  /*29f0*/  WARPSYNC.COLLECTIVE R24, `(.L_x_5452) ;  /* 0x0000000018087348 */ /* 0x000fea0003c00000 */
[----:B------:R0:W1:Y:S02]  /*2a00*/  SHFL.BFLY P0, R28, R27, R26, R25 ;  /* 0x0c00001a1b1c7389 */ /* 0x0000640000000019 */
[----:B01----:R-:W-:Y:S01]  /*2a10*/  ENDCOLLECTIVE ;  /* 0x000000000000791b */ /* 0x003fe20003800000 */
.L_x_5452:
        /* <DEDUP_REMOVED lines=11> */
.L_x_5453:
[----:B------:R-:W-:Y:S02]  /*2ad0*/  IMAD.MOV.U32 R27, RZ, RZ, R48 ;  /* 0x000000ffff1b7224 */ /* 0x000fe400078e0030 */
[----:B------:R-:W-:-:S07]  /*2ae0*/  IMAD.MOV.U32 R44, RZ, RZ, R28 ;  /* 0x000000ffff2c7224 */ /* 0x000fce00078e001c */
[----:B------:R-:W-:Y:S05]  /*2af0*/  WARPSYNC.COLLECTIVE R24, `(.L_x_5454) ;  /* 0x0000000018087348 */ /* 0x000fea0003c00000 */
[----:B------:R0:W1:Y:S02]  /*2b00*/  SHFL.BFLY P0, R28, R27, R26, R25 ;  /* 0x0c00001a1b1c7389 */ /* 0x0000640000000019 */
[----:B01----:R-:W-:Y:S01]  /*2b10*/  ENDCOLLECTIVE ;  /* 0x000000000000791b */ /* 0x003fe20003800000 */
.L_x_5454:
[----:B------:R-:W-:Y:S01]  /*2b20*/  FSETP.GEU.FTZ.AND P1, PT, R53, R44, PT ;  /* 0x0000002c3500720b */ /* 0x000fe20003f3e000 */
[----:B------:R-:W-:-:S12]  /*2b30*/  IMAD.MOV.U32 R27, RZ, RZ, R47 ;  /* 0x000000ffff1b7224 */ /* 0x000fd800078e002f */
[----:B------:R-:W-:Y:S01]  /*2b40*/  @P1 FSETP.NEU.FTZ.AND P2, PT, R53, R44, PT ;  /* 0x0000002c3500120b */ /* 0x000fe20003f5d000 */
[----:B------:R-:W-:-:S12]  /*2b50*/  IMAD.MOV.U32 R51, RZ, RZ, R28 ;  /* 0x000000ffff337224 */ /* 0x000fd800078e001c */
[----:B------:R-:W-:Y:S05]  /*2b60*/  WARPSYNC.COLLECTIVE R24, `(.L_x_5455) ;  /* 0x0000000018087348 */ /* 0x000fea0003c00000 */
[----:B------:R0:W1:Y:S02]  /*2b70*/  SHFL.BFLY P0, R28, R27, R26, R25 ;  /* 0x0c00001a1b1c7389 */ /* 0x0000640000000019 */
[----:B01----:R-:W-:Y:S01]  /*2b80*/  ENDCOLLECTIVE ;  /* 0x000000000000791b */ /* 0x003fe20003800000 */
.L_x_5455:
        /* <DEDUP_REMOVED lines=12> */
.L_x_5456:
[----:B------:R-:W-:Y:S02]  /*2c50*/  IMAD.MOV.U32 R27, RZ, RZ, R29 ;  /* 0x000000ffff1b7224 */ /* 0x000fe400078e001d */
[----:B------:R-:W-:-:S07]  /*2c60*/  IMAD.MOV.U32 R43, RZ, RZ, R28 ;  /* 0x000000ffff2b7224 */ /* 0x000fce00078e001c */
[----:B------:R-:W-:Y:S05]  /*2c70*/  WARPSYNC.COLLECTIVE R24, `(.L_x_5457) ;  /* 0x0000000018087348 */ /* 0x000fea0003c00000 */
[----:B------:R0:W1:Y:S02]  /*2c80*/  SHFL.BFLY P0, R28, R27, R26, R25 ;  /* 0x0c00001a1b1c7389 */ /* 0x0000640000000019 */
[----:B01----:R-:W-:Y:S01]  /*2c90*/  ENDCOLLECTIVE ;  /* 0x000000000000791b */ /* 0x003fe20003800000 */
.L_x_5457:
[----:B------:R-:W-:Y:S02]  /*2ca0*/  IMAD.MOV.U32 R27, RZ, RZ, R45 ;  /* 0x000000ffff1b7224 */ /* 0x000fe400078e002d */
[----:B------:R-:W-:-:S07]  /*2cb0*/  IMAD.MOV.U32 R50, RZ, RZ, R28 ;  /* 0x000000ffff327224 */ /* 0x000fce00078e001c */
[----:B------:R-:W-:Y:S05]  /*2cc0*/  WARPSYNC.COLLECTIVE R24, `(.L_x_5458) ;  /* 0x0000000018087348 */ /* 0x000fea0003c00000 */
[----:B------:R0:W1:Y:S02]  /*2cd0*/  SHFL.BFLY P0, R28, R27, R26, R25 ;  /* 0x0c00001a1b1c7389 */ /* 0x0000640000000019 */
[----:B01----:R-:W-:Y:S01]  /*2ce0*/  ENDCOLLECTIVE ;  /* 0x000000000000791b */ /* 0x003fe20003800000 */
.L_x_5458:
        /* <DEDUP_REMOVED lines=12> */
.L_x_5459:
[----:B------:R-:W-:Y:S02]  /*2db0*/  IMAD.MOV.U32 R27, RZ, RZ, R51 ;  /* 0x000000ffff1b7224 */ /* 0x000fe400078e0033 */
[----:B------:R-:W-:-:S07]  /*2dc0*/  IMAD.MOV.U32 R43, RZ, RZ, R28 ;  /* 0x000000ffff2b7224 */ /* 0x000fce00078e001c */
[----:B------:R-:W-:Y:S05]  /*2dd0*/  WARPSYNC.COLLECTIVE R24, `(.L_x_5460) ;  /* 0x0000000018087348 */ /* 0x000fea0003c00000 */
[----:B------:R0:W1:Y:S02]  /*2de0*/  SHFL.BFLY P0, R28, R27, R26, R25 ;  /* 0x0c00001a1b1c7389 */ /* 0x0000640000000019 */
[----:B01----:R-:W-:Y:S01]  /*2df0*/  ENDCOLLECTIVE ;  /* 0x000000000000791b */ /* 0x003fe20003800000 */
.L_x_5460:
[----:B------:R-:W-:Y:S01]  /*2e00*/  FSETP.GEU.FTZ.AND P2, PT, R52, R43, PT ;  /* 0x0000002b3400720b */ /* 0x000fe20003f5e000 */
[----:B------:R-:W-:-:S12]  /*2e10*/  IMAD.MOV.U32 R27, RZ, RZ, R45 ;  /* 0x000000ffff1b7224 */ /* 0x000fd800078e002d */
[----:B------:R-:W-:Y:S01]  /*2e20*/  @P2 FSETP.NEU.FTZ.AND P1, PT, R52, R43, PT ;  /* 0x0000002b3400220b */ /* 0x000fe20003f3d000 */
[----:B------:R-:W-:-:S12]  /*2e30*/  IMAD.MOV.U32 R44, RZ, RZ, R28 ;  /* 0x000000ffff2c7224 */ /* 0x000fd800078e001c */
[----:B------:R-:W-:Y:S05]  /*2e40*/  WARPSYNC.COLLECTIVE R24, `(.L_x_5461) ;  /* 0x0000000018087348 */ /* 0x000fea0003c00000 */
[----:B------:R0:W1:Y:S02]  /*2e50*/  SHFL.BFLY P0, R28, R27, R26, R25 ;  /* 0x0c00001a1b1c7389 */ /* 0x0000640000000019 */
[----:B01----:R-:W-:Y:S01]  /*2e60*/  ENDCOLLECTIVE ;  /* 0x000000000000791b */ /* 0x003fe20003800000 */
.L_x_5461:
        /* <DEDUP_REMOVED lines=11> */
.L_x_5462:
[----:B------:R-:W-:Y:S02]  /*2f20*/  IMAD.MOV.U32 R27, RZ, RZ, R50 ;  /* 0x000000ffff1b7224 */ /* 0x000fe400078e0032 */
[----:B------:R-:W-:-:S07]  /*2f30*/  IMAD.MOV.U32 R29, RZ, RZ, R28 ;  /* 0x000000ffff1d7224 */ /* 0x000fce00078e001c */
[----:B------:R-:W-:Y:S05]  /*2f40*/  WARPSYNC.COLLECTIVE R24, `(.L_x_5463) ;  /* 0x0000000018087348 */ /* 0x000fea0003c00000 */
[----:B------:R0:W1:Y:S02]  /*2f50*/  SHFL.BFLY P0, R28, R27, R26, R25 ;  /* 0x0c00001a1b1c7389 */ /* 0x0000640000000019 */
[----:B01----:R-:W-:Y:S01]  /*2f60*/  ENDCOLLECTIVE ;  /* 0x000000000000791b */ /* 0x003fe20003800000 */
.L_x_5463:
[----:B------:R-:W-:Y:S02]  /*2f70*/  IMAD.MOV.U32 R27, RZ, RZ, R43 ;  /* 0x000000ffff1b7224 */ /* 0x000fe400078e002b */
[----:B------:R-:W-:-:S07]  /*2f80*/  IMAD.MOV.U32 R47, RZ, RZ, R28 ;  /* 0x000000ffff2f7224 */ /* 0x000fce00078e001c */
[----:B------:R-:W-:Y:S05]  /*2f90*/  WARPSYNC.COLLECTIVE R24, `(.L_x_5464) ;  /* 0x0000000018087348 */ /* 0x000fea0003c00000 */
[----:B------:R0:W1:Y:S02]  /*2fa0*/  SHFL.BFLY P0, R28, R27, R26, R25 ;  /* 0x0c00001a1b1c7389 */ /* 0x0000640000000019 */
[----:B01----:R-:W-:Y:S01]  /*2fb0*/  ENDCOLLECTIVE ;  /* 0x000000000000791b */ /* 0x003fe20003800000 */
.L_x_5464:
[----:B------:R-:W-:Y:S05]  /*2fc0*/  BRA `(.L_x_5465) ;  /* 0xffffffe000d47947 */ /* 0x000fea000383ffff */
.L_x_5438:
        /* <DEDUP_REMOVED lines=8> */
.L_x_5467:
[----:B------:R-:W-:Y:S05]  /*3050*/  BSYNC B1 ;  /* 0x0000000000017941 */ /* 0x000fea0003800000 */
.L_x_5466:
        /* <DEDUP_REMOVED lines=9> */
.L_x_5468:
[----:B------:R-:W-:Y:S01]  /*30f0*/  FSETP.GEU.FTZ.AND P2, PT, R50, R29, PT ;  /* 0x0000001d3200720b */ /* 0x000fe20003f5e000 */
[----:B------:R-:W-:Y:S02]  /*3100*/  IMAD.MOV.U32 R27, RZ, RZ, R51 ;  /* 0x000000ffff1b7224 */ /* 0x000fe400078e0033 */
[----:B------:R-:W-:-:S10]  /*3110*/  IMAD.MOV.U32 R47, RZ, RZ, R28 ;  /* 0x000000ffff2f7224 */ /* 0x000fd400078e001c */
[----:B------:R-:W-:Y:S05]  /*3120*/  WARPSYNC.COLLECTIVE R24, `(.L_x_5469) ;  /* 0x0000000018087348 */ /* 0x000fea0003c00000 */
[----:B------:R0:W1:Y:S02]  /*3130*/  SHFL.BFLY P0, R28, R27, R26, R25 ;  /* 0x0c00001a1b1c7389 */ /* 0x0000640000000019 */
[----:B01----:R-:W-:Y:S01]  /*3140*/  ENDCOLLECTIVE ;  /* 0x000000000000791b */ /* 0x003fe20003800000 */
.L_x_5469:
        /* <DEDUP_REMOVED lines=11> */
.L_x_5470:
[----:B------:R-:W-:Y:S02]  /*3200*/  IMAD.MOV.U32 R27, RZ, RZ, R47 ;  /* 0x000000ffff1b7224 */ /* 0x000fe400078e002f */
[----:B------:R-:W-:-:S07]  /*3210*/  IMAD.MOV.U32 R44, RZ, RZ, R28 ;  /* 0x000000ffff2c7224 */ /* 0x000fce00078e001c */
[----:B------:R-:W-:Y:S05]  /*3220*/  WARPSYNC.COLLECTIVE R24, `(.L_x_5471) ;  /* 0x0000000018087348 */ /* 0x000fea0003c00000 */
[----:B------:R0:W1:Y:S02]  /*3230*/  SHFL.BFLY P0, R28, R27, R26, R25 ;  /* 0x0c00001a1b1c7389 */ /* 0x0000640000000019 */
[----:B01----:R-:W-:Y:S01]  /*3240*/  ENDCOLLECTIVE ;  /* 0x000000000000791b */ /* 0x003fe20003800000 */
.L_x_5471:
[----:B------:R-:W-:Y:S01]  /*3250*/  FSETP.GEU.FTZ.AND P1, PT, R45, R44, PT ;  /* 0x0000002c2d00720b */ /* 0x000fe20003f3e000 */
[----:B------:R-:W-:-:S12]  /*3260*/  IMAD.MOV.U32 R27, RZ, RZ, R49 ;  /* 0x000000ffff1b7224 */ /* 0x000fd800078e0031 */
[----:B------:R-:W-:Y:S01]  /*3270*/  @P1 FSETP.NEU.FTZ.AND P2, PT, R45, R44, PT ;  /* 0x0000002c2d00120b */ /* 0x000fe20003f5d000 */
[----:B------:R-:W-:-:S12]  /*3280*/  IMAD.MOV.U32 R50, RZ, RZ, R28 ;  /* 0x000000ffff327224 */ /* 0x000fd800078e001c */
[----:B------:R-:W-:Y:S05]  /*3290*/  WARPSYNC.COLLECTIVE R24, `(.L_x_5472) ;  /* 0x0000000018087348 */ /* 0x000fea0003c00000 */
[----:B------:R0:W1:Y:S02]  /*32a0*/  SHFL.BFLY P0, R28, R27, R26, R25 ;  /* 0x0c00001a1b1c7389 */ /* 0x0000640000000019 */
[----:B01----:R-:W-:Y:S01]  /*32b0*/  ENDCOLLECTIVE ;  /* 0x000000000000791b */ /* 0x003fe20003800000 */
.L_x_5472:
        /* <DEDUP_REMOVED lines=12> */
.L_x_5473:
[----:B------:R-:W-:Y:S02]  /*3380*/  IMAD.MOV.U32 R27, RZ, RZ, R48 ;  /* 0x000000ffff1b7224 */ /* 0x000fe400078e0030 */
[----:B------:R-:W-:-:S07]  /*3390*/  IMAD.MOV.U32 R29, RZ, RZ, R28 ;  /* 0x000000ffff1d7224 */ /* 0x000fce00078e001c */
[----:B------:R-:W-:Y:S05]  /*33a0*/  WARPSYNC.COLLECTIVE R24, `(.L_x_5474) ;  /* 0x0000000018087348 */ /* 0x000fea0003c00000 */
[----:B------:R0:W1:Y:S02]  /*33b0*/  SHFL.BFLY P0, R28, R27, R26, R25 ;  /* 0x0c00001a1b1c7389 */ /* 0x0000640000000019 */
[----:B01----:R-:W-:Y:S01]  /*33c0*/  ENDCOLLECTIVE ;  /* 0x000000000000791b */ /* 0x003fe20003800000 */
.L_x_5474:
[----:B------:R-:W-:Y:S02]  /*33d0*/  IMAD.MOV.U32 R27, RZ, RZ, R45 ;  /* 0x000000ffff1b7224 */ /* 0x000fe400078e002d */
[----:B------:R-:W-:-:S07]  /*33e0*/  IMAD.MOV.U32 R49, RZ, RZ, R28 ;  /* 0x000000ffff317224 */ /* 0x000fce00078e001c */
[----:B------:R-:W-:Y:S05]  /*33f0*/  WARPSYNC.COLLECTIVE R24, `(.L_x_5475) ;  /* 0x0000000018087348 */ /* 0x000fea0003c00000 */
[----:B------:R0:W1:Y:S02]  /*3400*/  SHFL.BFLY P0, R28, R27, R26, R25 ;  /* 0x0c00001a1b1c7389 */ /* 0x0000640000000019 */
[----:B01----:R-:W-:Y:S01]  /*3410*/  ENDCOLLECTIVE ;  /* 0x000000000000791b */ /* 0x003fe20003800000 */
.L_x_5475:
        /* <DEDUP_REMOVED lines=12> */
.L_x_5476:
[----:B------:R-:W-:Y:S02]  /*34e0*/  IMAD.MOV.U32 R27, RZ, RZ, R49 ;  /* 0x000000ffff1b7224 */ /* 0x000fe400078e0031 */
[----:B------:R-:W-:-:S07]  /*34f0*/  IMAD.MOV.U32 R29, RZ, RZ, R28 ;  /* 0x000000ffff1d7224 */ /* 0x000fce00078e001c */
[----:B------:R-:W-:Y:S05]  /*3500*/  WARPSYNC.COLLECTIVE R24, `(.L_x_5477) ;  /* 0x0000000018087348 */ /* 0x000fea0003c00000 */
[----:B------:R0:W1:Y:S02]  /*3510*/  SHFL.BFLY P0, R28, R27, R26, R25 ;  /* 0x0c00001a1b1c7389 */ /* 0x0000640000000019 */
[----:B01----:R-:W-:Y:S01]  /*3520*/  ENDCOLLECTIVE ;  /* 0x000000000000791b */ /* 0x003fe20003800000 */
.L_x_5477:
[----:B------:R-:W-:Y:S01]  /*3530*/  FSETP.GEU.FTZ.AND P2, PT, R50, R29, PT ;  /* 0x0000001d3200720b */ /* 0x000fe20003f5e000 */
[----:B------:R-:W-:-:S12]  /*3540*/  IMAD.MOV.U32 R27, RZ, RZ, R45 ;  /* 0x000000ffff1b7224 */ /* 0x000fd800078e002d */
[----:B------:R-:W-:Y:S01]  /*3550*/  @P2 FSETP.NEU.FTZ.AND P1, PT, R50, R29, PT ;  /* 0x0000001d3200220b */ /* 0x000fe20003f3d000 */
[----:B------:R-:W-:-:S12]  /*3560*/  IMAD.MOV.U32 R44, RZ, RZ, R28 ;  /* 0x000000ffff2c7224 */ /* 0x000fd800078e001c */
[----:B------:R-:W-:Y:S05]  /*3570*/  WARPSYNC.COLLECTIVE R24, `(.L_x_5478) ;  /* 0x0000000018087348 */ /* 0x000fea0003c00000 */
[----:B------:R0:W1:Y:S02]  /*3580*/  SHFL.BFLY P0, R28, R27, R26, R25 ;  /* 0x0c00001a1b1c7389 */ /* 0x0000640000000019 */
[----:B01----:R-:W-:Y:S01]  /*3590*/  ENDCOLLECTIVE ;  /* 0x000000000000791b */ /* 0x003fe20003800000 */
.L_x_5478:
        /* <DEDUP_REMOVED lines=11> */
.L_x_5479:
[----:B------:R-:W-:Y:S02]  /*3650*/  IMAD.MOV.U32 R27, RZ, RZ, R50 ;  /* 0x000000ffff1b7224 */ /* 0x000fe400078e0032 */
[----:B------:R-:W-:-:S07]  /*3660*/  IMAD.MOV.U32 R29, RZ, RZ, R28 ;  /* 0x000000ffff1d7224 */ /* 0x000fce00078e001c */
[----:B------:R-:W-:Y:S05]  /*3670*/  WARPSYNC.COLLECTIVE R24, `(.L_x_5480) ;  /* 0x0000000018087348 */ /* 0x000fea0003c00000 */
[----:B------:R0:W1:Y:S02]  /*3680*/  SHFL.BFLY P0, R28, R27, R26, R25 ;  /* 0x0c00001a1b1c7389 */ /* 0x0000640000000019 */
[----:B01----:R-:W-:Y:S01]  /*3690*/  ENDCOLLECTIVE ;  /* 0x000000000000791b */ /* 0x003fe20003800000 */
.L_x_5480:
[----:B------:R-:W-:Y:S02]  /*36a0*/  IMAD.MOV.U32 R27, RZ, RZ, R51 ;  /* 0x000000ffff1b7224 */ /* 0x000fe400078e0033 */
[----:B------:R-:W-:-:S07]  /*36b0*/  IMAD.MOV.U32 R47, RZ, RZ, R28 ;  /* 0x000000ffff2f7224 */ /* 0x000fce00078e001c */
[----:B------:R-:W-:Y:S05]  /*36c0*/  WARPSYNC.COLLECTIVE R24, `(.L_x_5481) ;  /* 0x0000000018087348 */ /* 0x000fea0003c00000 */
[----:B------:R0:W1:Y:S02]  /*36d0*/  SHFL.BFLY P0, R28, R27, R26, R25 ;  /* 0x0c00001a1b1c7389 */ /* 0x0000640000000019 */
[----:B01----:R-:W-:Y:S01]  /*36e0*/  ENDCOLLECTIVE ;  /* 0x000000000000791b */ /* 0x003fe20003800000 */
.L_x_5481:
[----:B------:R-:W-:Y:S05]  /*36f0*/  BRA `(.L_x_5482) ;  /* 0xffffffe800207947 */ /* 0x000fea000383ffff */
.L_x_5483:
        /* <DEDUP_REMOVED lines=16> */
.L_x_12233:


//--------------------- .text._ZN4vllm3moe10topkGatingILi8ELi256ELi4ELi16ELi32EifLNS0_11ScoringFuncE1EEEvPKT5_PKbPfiPT4_PiiiibPKf --------------------------
	.section	.text._ZN4vllm3moe10topkGatingILi8ELi256ELi4ELi16ELi32EifLNS0_11ScoringFuncE1EEEvPKT5_PKbPfiPT4_PiiiibPKf,"ax",@progbits
	.align	128
        .global         _ZN4vllm3moe10topkGatingILi8ELi256ELi4ELi16ELi32EifLNS0_11ScoringFuncE1EEEvPKT5_PKbPfiPT4_PiiiibPKf
        .type           _ZN4vllm3moe10topkGatingILi8ELi256ELi4ELi16ELi32EifLNS0_11ScoringFuncE1EEEvPKT5_PKbPfiPT4_PiiiibPKf,@function
        .size           _ZN4vllm3moe10topkGatingILi8ELi256ELi4ELi16ELi32EifLNS0_11ScoringFuncE1EEEvPKT5_PKbPfiPT4_PiiiibPKf,(.L_x_12234 - _ZN4vllm3moe10topkGatingILi8ELi256ELi4ELi16ELi32EifLNS0_11ScoringFuncE1EEEvPKT5_PKbPfiPT4_PiiiibPKf)
        .other          _ZN4vllm3moe10topkGatingILi8ELi256ELi4ELi16ELi32EifLNS0_11ScoringFuncE1EEEvPKT5_PKbPfiPT4_PiiiibPKf,@"STO_CUDA_ENTRY STV_DEFAULT"
_ZN4vllm3moe10topkGatingILi8ELi256ELi4ELi16ELi32EifLNS0_11ScoringFuncE1EEEvPKT5_PKbPfiPT4_PiiiibPKf:
.text._ZN4vllm3moe10topkGatingILi8ELi256ELi4ELi16ELi32EifLNS0_11ScoringFuncE1EEEvPKT5_PKbPfiPT4_PiiiibPKf:
        /* <DEDUP_REMOVED lines=120> */
.L_x_5492:
        /* <DEDUP_REMOVED lines=78> */
.L_x_5520:
        /* <DEDUP_REMOVED lines=28> */
.L_x_5488:
[----:B------:R-:W-:Y:S05]  /*0e20*/  BSYNC B1 ;  /* 0x0000000000017941 */ /* 0x000fea0003800000 */
.L_x_5487:
        /* <DEDUP_REMOVED lines=36> */
.L_x_5491:
[----:B------:R-:W-:Y:S05]  /*1070*/  BSYNC B1 ;  /* 0x0000000000017941 */ /* 0x000fea0003800000 */
.L_x_5490:
[----:B------:R-:W-:Y:S05]  /*1080*/  BRA `(.L_x_5492) ;  /* 0xfffffff400bc7947 */ /* 0x000fea000383ffff */
.L_x_5485:
[----:B------:R-:W-:Y:S01]  /*1090*/  IMAD.MOV.U32 R5, RZ, RZ, RZ ;  /* 0x000000ffff057224 */ /* 0x000fe200078e00ff */
[----:B------:R-:W-:Y:S01]  /*10a0*/  ULDC UR10, c[0x0][0x228] ;  /* 0x00008a00000a7ab9 */ /* 0x000fe20000000800 */
[----:B------:R-:W-:Y:S01]  /*10b0*/  ULDC UR11, c[0x0][0x240] ;  /* 0x00009000000b7ab9 */ /* 0x000fe20000000800 */
[----:B------:R-:W-:Y:S01]  /*10c0*/  ULDC UR5, c[0x0][0x248] ;  /* 0x0000920000057ab9 */ /* 0x000fe20000000800 */
[----:B------:R-:W-:-:S05]  /*10d0*/  ULDC.64 UR8, c[0x0][0x240] ;  /* 0x0000900000087ab9 */ /* 0x000fca0000000a00 */
.L_x_5498:
        /* <DEDUP_REMOVED lines=78> */
.L_x_5537:
        /* <DEDUP_REMOVED lines=27> */
.L_x_5495:
[----:B------:R-:W-:Y:S05]  /*1770*/  BSYNC B1 ;  /* 0x0000000000017941 */ /* 0x000fea0003800000 */
.L_x_5494:
        /* <DEDUP_REMOVED lines=36> */
.L_x_5497:
[----:B------:R-:W-:Y:S05]  /*19c0*/  BSYNC B1 ;  /* 0x0000000000017941 */ /* 0x000fea0003800000 */
.L_x_5496:
[----:B------:R-:W-:Y:S05]  /*19d0*/  BRA `(.L_x_5498) ;  /* 0xfffffff400c07947 */ /* 0x000fea000383ffff */
.L_x_5489:
[----:B------:R-:W-:Y:S05]  /*19e0*/  BSYNC B0 ;  /* 0x0000000000007941 */ /* 0x000fea0003800000 */
.L_x_5484:
        /* <DEDUP_REMOVED lines=20> */
.L_x_5501:
        /* <DEDUP_REMOVED lines=18> */
.L_x_5500:
[----:B------:R-:W-:Y:S05]  /*1c50*/  BSYNC B0 ;  /* 0x0000000000007941 */ /* 0x000fea0003800000 */
.L_x_5499:
        /* <DEDUP_REMOVED lines=12> */
.L_x_5503:
        /* <DEDUP_REMOVED lines=11> */
.L_x_5502:
[----:B------:R-:W-:Y:S05]  /*1dd0*/  EXIT ;  /* 0x000000000000794d */ /* 0x000fea0003800000 */
.L_x_5486:
        /* <DEDUP_REMOVED lines=8> */
.L_x_5505:
[----:B------:R-:W-:Y:S05]  /*1e60*/  BSYNC B1 ;  /* 0x0000000000017941 */ /* 0x000fea0003800000 */
.L_x_5504:
        /* <DEDUP_REMOVED lines=9> */
.L_x_5506:
[----:B------:R-:W-:Y:S01]  /*1f00*/  FSETP.GEU.FTZ.AND P2, PT, R34, R21, PT ;  /* 0x000000152200720b */ /* 0x000fe20003f5e000 */
[----:B------:R-:W-:Y:S02]  /*1f10*/  IMAD.MOV.U32 R19, RZ, RZ, R29 ;  /* 0x000000ffff137224 */ /* 0x000fe400078e001d */
[----:B------:R-:W-:-:S10]  /*1f20*/  IMAD.MOV.U32 R32, RZ, RZ, R20 ;  /* 0x000000ffff207224 */ /* 0x000fd400078e0014 */
[----:B------:R-:W-:Y:S05]  /*1f30*/  WARPSYNC.COLLECTIVE R16, `(.L_x_5507) ;  /* 0x0000000010087348 */ /* 0x000fea0003c00000 */
[----:B------:R0:W1:Y:S02]  /*1f40*/  SHFL.BFLY P0, R20, R19, R18, R17 ;  /* 0x0c00001213147389 */ /* 0x0000640000000011 */
[----:B01----:R-:W-:Y:S01]  /*1f50*/  ENDCOLLECTIVE ;  /* 0x000000000000791b */ /* 0x003fe20003800000 */
.L_x_5507:
        /* <DEDUP_REMOVED lines=11> */
.L_x_5508:
[----:B------:R-:W-:Y:S02]  /*2010*/  IMAD.MOV.U32 R19, RZ, RZ, R32 ;  /* 0x000000ffff137224 */ /* 0x000fe400078e0020 */
[----:B------:R-:W-:-:S07]  /*2020*/  IMAD.MOV.U32 R28, RZ, RZ, R20 ;  /* 0x000000ffff1c7224 */ /* 0x000fce00078e0014 */
[----:B------:R-:W-:Y:S05]  /*2030*/  WARPSYNC.COLLECTIVE R16, `(.L_x_5509) ;  /* 0x0000000010087348 */ /* 0x000fea0003c00000 */
[----:B------:R0:W1:Y:S02]  /*2040*/  SHFL.BFLY P0, R20, R19, R18, R17 ;  /* 0x0c00001213147389 */ /* 0x0000640000000011 */
[----:B01----:R-:W-:Y:S01]  /*2050*/  ENDCOLLECTIVE ;  /* 0x000000000000791b */ /* 0x003fe20003800000 */
.L_x_5509:
[----:B------:R-:W-:Y:S01]  /*2060*/  FSETP.GEU.FTZ.AND P1, PT, R37, R28, PT ;  /* 0x0000001c2500720b */ /* 0x000fe20003f3e000 */
[----:B------:R-:W-:-:S12]  /*2070*/  IMAD.MOV.U32 R19, RZ, RZ, R31 ;  /* 0x000000ffff137224 */ /* 0x000fd800078e001f */
[----:B------:R-:W-:Y:S01]  /*2080*/  @P1 FSETP.NEU.FTZ.AND P2, PT, R37, R28, PT ;  /* 0x0000001c2500120b */ /* 0x000fe20003f5d000 */
[----:B------:R-:W-:-:S12]  /*2090*/  IMAD.MOV.U32 R35, RZ, RZ, R20 ;  /* 0x000000ffff237224 */ /* 0x000fd800078e0014 */
[----:B------:R-:W-:Y:S05]  /*20a0*/  WARPSYNC.COLLECTIVE R16, `(.L_x_5510) ;  /* 0x0000000010087348 */ /* 0x000fea0003c00000 */
[----:B------:R0:W1:Y:S02]  /*20b0*/  SHFL.BFLY P0, R20, R19, R18, R17 ;  /* 0x0c00001213147389 */ /* 0x0000640000000011 */
[----:B01----:R-:W-:Y:S01]  /*20c0*/  ENDCOLLECTIVE ;  /* 0x000000000000791b */ /* 0x003fe20003800000 */
.L_x_5510:
        /* <DEDUP_REMOVED lines=12> */
.L_x_5511:
[----:B------:R-:W-:Y:S02]  /*2190*/  IMAD.MOV.U32 R19, RZ, RZ, R5 ;  /* 0x000000ffff137224 */ /* 0x000fe400078e0005 */
[----:B------:R-:W-:-:S07]  /*21a0*/  IMAD.MOV.U32 R21, RZ, RZ, R20 ;  /* 0x000000ffff157224 */ /* 0x000fce00078e0014 */
[----:B------:R-:W-:Y:S05]  /*21b0*/  WARPSYNC.COLLECTIVE R16, `(.L_x_5512) ;  /* 0x0000000010087348 */ /* 0x000fea0003c00000 */
[----:B------:R0:W1:Y:S02]  /*21c0*/  SHFL.BFLY P0, R20, R19, R18, R17 ;  /* 0x0c00001213147389 */ /* 0x0000640000000011 */
[----:B01----:R-:W-:Y:S01]  /*21d0*/  ENDCOLLECTIVE ;  /* 0x000000000000791b */ /* 0x003fe20003800000 */
.L_x_5512:
[----:B------:R-:W-:Y:S02]  /*21e0*/  IMAD.MOV.U32 R19, RZ, RZ, R29 ;  /* 0x000000ffff137224 */ /* 0x000fe400078e001d */
[----:B------:R-:W-:-:S07]  /*21f0*/  IMAD.MOV.U32 R34, RZ, RZ, R20 ;  /* 0x000000ffff227224 */ /* 0x000fce00078e0014 */
[----:B------:R-:W-:Y:S05]  /*2200*/  WARPSYNC.COLLECTIVE R16, `(.L_x_5513) ;  /* 0x0000000010087348 */ /* 0x000fea0003c00000 */
[----:B------:R0:W1:Y:S02]  /*2210*/  SHFL.BFLY P0, R20, R19, R18, R17 ;  /* 0x0c00001213147389 */ /* 0x0000640000000011 */
[----:B01----:R-:W-:Y:S01]  /*2220*/  ENDCOLLECTIVE ;  /* 0x000000000000791b */ /* 0x003fe20003800000 */
.L_x_5513:
        /* <DEDUP_REMOVED lines=12> */
.L_x_5514:
[----:B------:R-:W-:Y:S02]  /*22f0*/  IMAD.MOV.U32 R19, RZ, RZ, R35 ;  /* 0x000000ffff137224 */ /* 0x000fe400078e0023 */
[----:B------:R-:W-:-:S07]  /*2300*/  IMAD.MOV.U32 R21, RZ, RZ, R20 ;  /* 0x000000ffff157224 */ /* 0x000fce00078e0014 */
[----:B------:R-:W-:Y:S05]  /*2310*/  WARPSYNC.COLLECTIVE R16, `(.L_x_5515) ;  /* 0x0000000010087348 */ /* 0x000fea0003c00000 */
[----:B------:R0:W1:Y:S02]  /*2320*/  SHFL.BFLY P0, R20, R19, R18, R17 ;  /* 0x0c00001213147389 */ /* 0x0000640000000011 */
[----:B01----:R-:W-:Y:S01]  /*2330*/  ENDCOLLECTIVE ;  /* 0x000000000000791b */ /* 0x003fe20003800000 */
.L_x_5515:
[----:B------:R-:W-:Y:S01]  /*2340*/  FSETP.GEU.FTZ.AND P2, PT, R36, R21, PT ;  /* 0x000000152400720b */ /* 0x000fe20003f5e000 */
[----:B------:R-:W-:-:S12]  /*2350*/  IMAD.MOV.U32 R19, RZ, RZ, R29 ;  /* 0x000000ffff137224 */ /* 0x000fd800078e001d */
[----:B------:R-:W-:Y:S01]  /*2360*/  @P2 FSETP.NEU.FTZ.AND P1, PT, R36, R21, PT ;  /* 0x000000152400220b */ /* 0x000fe20003f3d000 */
[----:B------:R-:W-:-:S12]  /*2370*/  IMAD.MOV.U32 R28, RZ, RZ, R20 ;  /* 0x000000ffff1c7224 */ /* 0x000fd800078e0014 */
[----:B------:R-:W-:Y:S05]  /*2380*/  WARPSYNC.COLLECTIVE R16, `(.L_x_5516) ;  /* 0x0000000010087348 */ /* 0x000fea0003c00000 */
[----:B------:R0:W1:Y:S02]  /*2390*/  SHFL.BFLY P0, R20, R19, R18, R17 ;  /* 0x0c00001213147389 */ /* 0x0000640000000011 */
[----:B01----:R-:W-:Y:S01]  /*23a0*/  ENDCOLLECTIVE ;  /* 0x000000000000791b */ /* 0x003fe20003800000 */
.L_x_5516:
        /* <DEDUP_REMOVED lines=11> */
.L_x_5517:
[----:B------:R-:W-:Y:S02]  /*2460*/  IMAD.MOV.U32 R19, RZ, RZ, R34 ;  /* 0x000000ffff137224 */ /* 0x000fe400078e0022 */
[----:B------:R-:W-:-:S07]  /*2470*/  IMAD.MOV.U32 R5, RZ, RZ, R20 ;  /* 0x000000ffff057224 */ /* 0x000fce00078e0014 */
[----:B------:R-:W-:Y:S05]  /*2480*/  WARPSYNC.COLLECTIVE R16, `(.L_x_5518) ;  /* 0x0000000010087348 */ /* 0x000fea0003c00000 */
[----:B------:R0:W1:Y:S02]  /*2490*/  SHFL.BFLY P0, R20, R19, R18, R17 ;  /* 0x0c00001213147389 */ /* 0x0000640000000011 */
[----:B01----:R-:W-:Y:S01]  /*24a0*/  ENDCOLLECTIVE ;  /* 0x000000000000791b */ /* 0x003fe20003800000 */
.L_x_5518:
[----:B------:R-:W-:Y:S02]  /*24b0*/  IMAD.MOV.U32 R19, RZ, RZ, R21 ;  /* 0x000000ffff137224 */ /* 0x000fe400078e0015 */
[----:B------:R-:W-:-:S07]  /*24c0*/  IMAD.MOV.U32 R31, RZ, RZ, R20 ;  /* 0x000000ffff1f7224 */ /* 0x000fce00078e0014 */
[----:B------:R-:W-:Y:S05]  /*24d0*/  WARPSYNC.COLLECTIVE R16, `(.L_x_5519) ;  /* 0x0000000010087348 */ /* 0x000fea0003c00000 */
[----:B------:R0:W1:Y:S02]  /*24e0*/  SHFL.BFLY P0, R20, R19, R18, R17 ;  /* 0x0c00001213147389 */ /* 0x0000640000000011 */
[----:B01----:R-:W-:Y:S01]  /*24f0*/  ENDCOLLECTIVE ;  /* 0x000000000000791b */ /* 0x003fe20003800000 */
.L_x_5519:
[----:B------:R-:W-:Y:S05]  /*2500*/  BRA `(.L_x_5520) ;  /* 0xffffffe400d47947 */ /* 0x000fea000383ffff */
.L_x_5493:
        /* <DEDUP_REMOVED lines=8> */
.L_x_5522:
[----:B------:R-:W-:Y:S05]  /*2590*/  BSYNC B1 ;  /* 0x0000000000017941 */ /* 0x000fea0003800000 */
.L_x_5521:
        /* <DEDUP_REMOVED lines=9> */
.L_x_5523:
[----:B------:R-:W-:Y:S01]  /*2630*/  FSETP.GEU.FTZ.AND P2, PT, R34, R21, PT ;  /* 0x000000152200720b */ /* 0x000fe20003f5e000 */
[----:B------:R-:W-:Y:S02]  /*2640*/  IMAD.MOV.U32 R19, RZ, RZ, R35 ;  /* 0x000000ffff137224 */ /* 0x000fe400078e0023 */
[----:B------:R-:W-:-:S10]  /*2650*/  IMAD.MOV.U32 R31, RZ, RZ, R20 ;  /* 0x000000ffff1f7224 */ /* 0x000fd400078e0014 */
[----:B------:R-:W-:Y:S05]  /*2660*/  WARPSYNC.COLLECTIVE R16, `(.L_x_5524) ;  /* 0x0000000010087348 */ /* 0x000fea0003c00000 */
[----:B------:R0:W1:Y:S02]  /*2670*/  SHFL.BFLY P0, R20, R19, R18, R17 ;  /* 0x0c00001213147389 */ /* 0x0000640000000011 */
[----:B01----:R-:W-:Y:S01]  /*2680*/  ENDCOLLECTIVE ;  /* 0x000000000000791b */ /* 0x003fe20003800000 */
.L_x_5524:
        /* <DEDUP_REMOVED lines=11> */
.L_x_5525:
[----:B------:R-:W-:Y:S02]  /*2740*/  IMAD.MOV.U32 R19, RZ, RZ, R31 ;  /* 0x000000ffff137224 */ /* 0x000fe400078e001f */
[----:B------:R-:W-:-:S07]  /*2750*/  IMAD.MOV.U32 R28, RZ, RZ, R20 ;  /* 0x000000ffff1c7224 */ /* 0x000fce00078e0014 */
[----:B------:R-:W-:Y:S05]  /*2760*/  WARPSYNC.COLLECTIVE R16, `(.L_x_5526) ;  /* 0x0000000010087348 */ /* 0x000fea0003c00000 */
[----:B------:R0:W1:Y:S02]  /*2770*/  SHFL.BFLY P0, R20, R19, R18, R17 ;  /* 0x0c00001213147389 */ /* 0x0000640000000011 */
[----:B01----:R-:W-:Y:S01]  /*2780*/  ENDCOLLECTIVE ;  /* 0x000000000000791b */ /* 0x003fe20003800000 */
.L_x_5526:
[----:B------:R-:W-:Y:S01]  /*2790*/  FSETP.GEU.FTZ.AND P1, PT, R29, R28, PT ;  /* 0x0000001c1d00720b */ /* 0x000fe20003f3e000 */
[----:B------:R-:W-:-:S12]  /*27a0*/  IMAD.MOV.U32 R19, RZ, RZ, R33 ;  /* 0x000000ffff137224 */ /* 0x000fd800078e0021 */
[----:B------:R-:W-:Y:S01]  /*27b0*/  @P1 FSETP.NEU.FTZ.AND P2, PT, R29, R28, PT ;  /* 0x0000001c1d00120b */ /* 0x000fe20003f5d000 */
[----:B------:R-:W-:-:S12]  /*27c0*/  IMAD.MOV.U32 R34, RZ, RZ, R20 ;  /* 0x000000ffff227224 */ /* 0x000fd800078e0014 */
[----:B------:R-:W-:Y:S05]  /*27d0*/  WARPSYNC.COLLECTIVE R16, `(.L_x_5527) ;  /* 0x0000000010087348 */ /* 0x000fea0003c00000 */
[----:B------:R0:W1:Y:S02]  /*27e0*/  SHFL.BFLY P0, R20, R19, R18, R17 ;  /* 0x0c00001213147389 */ /* 0x0000640000000011 */
[----:B01----:R-:W-:Y:S01]  /*27f0*/  ENDCOLLECTIVE ;  /* 0x000000000000791b */ /* 0x003fe20003800000 */
.L_x_5527:
        /* <DEDUP_REMOVED lines=12> */
.L_x_5528:
[----:B------:R-:W-:Y:S02]  /*28c0*/  IMAD.MOV.U32 R19, RZ, RZ, R32 ;  /* 0x000000ffff137224 */ /* 0x000fe400078e0020 */
[----:B------:R-:W-:-:S07]  /*28d0*/  IMAD.MOV.U32 R21, RZ, RZ, R20 ;  /* 0x000000ffff157224 */ /* 0x000fce00078e0014 */
[----:B------:R-:W-:Y:S05]  /*28e0*/  WARPSYNC.COLLECTIVE R16, `(.L_x_5529) ;  /* 0x0000000010087348 */ /* 0x000fea0003c00000 */
[----:B------:R0:W1:Y:S02]  /*28f0*/  SHFL.BFLY P0, R20, R19, R18, R17 ;  /* 0x0c00001213147389 */ /* 0x0000640000000011 */
[----:B01----:R-:W-:Y:S01]  /*2900*/  ENDCOLLECTIVE ;  /* 0x000000000000791b */ /* 0x003fe20003800000 */
.L_x_5529:
[----:B------:R-:W-:Y:S02]  /*2910*/  IMAD.MOV.U32 R19, RZ, RZ, R29 ;  /* 0x000000ffff137224 */ /* 0x000fe400078e001d */
[----:B------:R-:W-:-:S07]  /*2920*/  IMAD.MOV.U32 R33, RZ, RZ, R20 ;  /* 0x000000ffff217224 */ /* 0x000fce00078e0014 */
[----:B------:R-:W-:Y:S05]  /*2930*/  WARPSYNC.COLLECTIVE R16, `(.L_x_5530) ;  /* 0x0000000010087348 */ /* 0x000fea0003c00000 */
[----:B------:R0:W1:Y:S02]  /*2940*/  SHFL.BFLY P0, R20, R19, R18, R17 ;  /* 0x0c00001213147389 */ /* 0x0000640000000011 */
[----:B01----:R-:W-:Y:S01]  /*2950*/  ENDCOLLECTIVE ;  /* 0x000000000000791b */ /* 0x003fe20003800000 */
.L_x_5530:
        /* <DEDUP_REMOVED lines=12> */
.L_x_5531:
[----:B------:R-:W-:Y:S02]  /*2a20*/  IMAD.MOV.U32 R19, RZ, RZ, R33 ;  /* 0x000000ffff137224 */ /* 0x000fe400078e0021 */
[----:B------:R-:W-:-:S07]  /*2a30*/  IMAD.MOV.U32 R21, RZ, RZ, R20 ;  /* 0x000000ffff157224 */ /* 0x000fce00078e0014 */
[----:B------:R-:W-:Y:S05]  /*2a40*/  WARPSYNC.COLLECTIVE R16, `(.L_x_5532) ;  /* 0x0000000010087348 */ /* 0x000fea0003c00000 */
[----:B------:R0:W1:Y:S02]  /*2a50*/  SHFL.BFLY P0, R20, R19, R18, R17 ;  /* 0x0c00001213147389 */ /* 0x0000640000000011 */
[----:B01----:R-:W-:Y:S01]  /*2a60*/  ENDCOLLECTIVE ;  /* 0x000000000000791b */ /* 0x003fe20003800000 */
.L_x_5532:
[----:B------:R-:W-:Y:S01]  /*2a70*/  FSETP.GEU.FTZ.AND P2, PT, R34, R21, PT ;  /* 0x000000152200720b */ /* 0x000fe20003f5e000 */
[----:B------:R-:W-:-:S12]  /*2a80*/  IMAD.MOV.U32 R19, RZ, RZ, R29 ;  /* 0x000000ffff137224 */ /* 0x000fd800078e001d */
[----:B------:R-:W-:Y:S01]  /*2a90*/  @P2 FSETP.NEU.FTZ.AND P1, PT, R34, R21, PT ;  /* 0x000000152200220b */ /* 0x000fe20003f3d000 */
[----:B------:R-:W-:-:S12]  /*2aa0*/  IMAD.MOV.U32 R28, RZ, RZ, R20 ;  /* 0x000000ffff1c7224 */ /* 0x000fd800078e0014 */
[----:B------:R-:W-:Y:S05]  /*2ab0*/  WARPSYNC.COLLECTIVE R16, `(.L_x_5533) ;  /* 0x0000000010087348 */ /* 0x000fea0003c00000 */
[----:B------:R0:W1:Y:S02]  /*2ac0*/  SHFL.BFLY P0, R20, R19, R18, R17 ;  /* 0x0c00001213147389 */ /* 0x0000640000000011 */
[----:B01----:R-:W-:Y:S01]  /*2ad0*/  ENDCOLLECTIVE ;  /* 0x000000000000791b */ /* 0x003fe20003800000 */
.L_x_5533:
        /* <DEDUP_REMOVED lines=11> */
.L_x_5534:
[----:B------:R-:W-:Y:S02]  /*2b90*/  IMAD.MOV.U32 R19, RZ, RZ, R34 ;  /* 0x000000ffff137224 */ /* 0x000fe400078e0022 */
[----:B------:R-:W-:-:S07]  /*2ba0*/  IMAD.MOV.U32 R21, RZ, RZ, R20 ;  /* 0x000000ffff157224 */ /* 0x000fce00078e0014 */
[----:B------:R-:W-:Y:S05]  /*2bb0*/  WARPSYNC.COLLECTIVE R16, `(.L_x_5535) ;  /* 0x0000000010087348 */ /* 0x000fea0003c00000 */
[----:B------:R0:W1:Y:S02]  /*2bc0*/  SHFL.BFLY P0, R20, R19, R18, R17 ;  /* 0x0c00001213147389 */ /* 0x0000640000000011 */
[----:B01----:R-:W-:Y:S01]  /*2bd0*/  ENDCOLLECTIVE ;  /* 0x000000000000791b */ /* 0x003fe20003800000 */
.L_x_5535:
[----:B------:R-:W-:Y:S02]  /*2be0*/  IMAD.MOV.U32 R19, RZ, RZ, R35 ;  /* 0x000000ffff137224 */ /* 0x000fe400078e0023 */
[----:B------:R-:W-:-:S07]  /*2bf0*/  IMAD.MOV.U32 R31, RZ, RZ, R20 ;  /* 0x000000ffff1f7224 */ /* 0x000fce00078e0014 */
[----:B------:R-:W-:Y:S05]  /*2c00*/  WARPSYNC.COLLECTIVE R16, `(.L_x_5536) ;  /* 0x0000000010087348 */ /* 0x000fea0003c00000 */
[----:B------:R0:W1:Y:S02]  /*2c10*/  SHFL.BFLY P0, R20, R19, R18, R17 ;  /* 0x0c00001213147389 */ /* 0x0000640000000011 */
[----:B01----:R-:W-:Y:S01]  /*2c20*/  ENDCOLLECTIVE ;  /* 0x000000000000791b */ /* 0x003fe20003800000 */
.L_x_5536:
[----:B------:R-:W-:Y:S05]  /*2c30*/  BRA `(.L_x_5537) ;  /* 0xffffffe800607947 */ /* 0x000fea000383ffff */
.L_x_5538:
        /* <DEDUP_REMOVED lines=12> */
.L_x_12234:


//--------------------- .text._ZN4vllm3moe10topkGatingILi4ELi128ELi4ELi16ELi32EifLNS0_11ScoringFuncE1EEEvPKT5_PKbPfiPT4_PiiiibPKf --------------------------
	.section	.text._ZN4vllm3moe10topkGatingILi4ELi128ELi4ELi16ELi32EifLNS0_11ScoringFuncE1EEEvPKT5_PKbPfiPT4_PiiiibPKf,"ax",@progbits
	.align	128
        .global         _ZN4vllm3moe10topkGatingILi4ELi128ELi4ELi16ELi32EifLNS0_11ScoringFuncE1EEEvPKT5_PKbPfiPT4_PiiiibPKf
        .type           _ZN4vllm3moe10topkGatingILi4ELi128ELi4ELi16ELi32EifLNS0_11ScoringFuncE1EEEvPKT5_PKbPfiPT4_PiiiibPKf,@function
        .size           _ZN4vllm3moe10topkGatingILi4ELi128ELi4ELi16ELi32EifLNS0_11ScoringFuncE1EEEvPKT5_PKbPfiPT4_PiiiibPKf,(.L_x_12235 - _ZN4vllm3moe10topkGatingILi4ELi128ELi4ELi16ELi32EifLNS0_11ScoringFuncE1EEEvPKT5_PKbPfiPT4_PiiiibPKf)
        .other          _ZN4vllm3moe10topkGatingILi4ELi128ELi4ELi16ELi32EifLNS0_11ScoringFuncE1EEEvPKT5_PKbPfiPT4_PiiiibPKf,@"STO_CUDA_ENTRY STV_DEFAULT"
_ZN4vllm3moe10topkGatingILi4ELi128ELi4ELi16ELi32EifLNS0_11ScoringFuncE1EEEvPKT5_PKbPfiPT4_PiiiibPKf:
.text._ZN4vllm3moe10topkGatingILi4ELi128ELi4ELi16ELi32EifLNS0_11ScoringFuncE1EEEvPKT5_PKbPfiPT4_PiiiibPKf:
        /* <DEDUP_REMOVED lines=84> */
.L_x_5547:
        /* <DEDUP_REMOVED lines=62> */
.L_x_5575:
        /* <DEDUP_REMOVED lines=28> */
.L_x_5543:
[----:B------:R-:W-:Y:S05]  /*0ae0*/  BSYNC B1 ;  /* 0x0000000000017941 */ /* 0x000fea0003800000 */
.L_x_5542:
        /* <DEDUP_REMOVED lines=28> */
.L_x_5546:
[----:B------:R-:W-:Y:S05]  /*0cb0*/  BSYNC B1 ;  /* 0x0000000000017941 */ /* 0x000fea0003800000 */
.L_x_5545:
[----:B------:R-:W-:Y:S05]  /*0cc0*/  BRA `(.L_x_5547) ;  /* 0xfffffff8001c7947 */ /* 0x000fea000383ffff */
.L_x_5540:
[----:B------:R-:W-:Y:S01]  /*0cd0*/  IMAD.MOV.U32 R23, RZ, RZ, RZ ;  /* 0x000000ffff177224 */ /* 0x000fe200078e00ff */
[----:B------:R-:W-:Y:S01]  /*0ce0*/  ULDC UR10, c[0x0][0x228] ;  /* 0x00008a00000a7ab9 */ /* 0x000fe20000000800 */
[----:B------:R-:W-:Y:S01]  /*0cf0*/  ULDC UR11, c[0x0][0x240] ;  /* 0x00009000000b7ab9 */ /* 0x000fe20000000800 */
[----:B------:R-:W-:Y:S01]  /*0d00*/  ULDC UR5, c[0x0][0x248] ;  /* 0x0000920000057ab9 */ /* 0x000fe20000000800 */
[----:B------:R-:W-:-:S05]  /*0d10*/  ULDC.64 UR8, c[0x0][0x240] ;  /* 0x0000900000087ab9 */ /* 0x000fca0000000a00 */
.L_x_5553:
        /* <DEDUP_REMOVED lines=62> */
.L_x_5592:
        /* <DEDUP_REMOVED lines=27> */
.L_x_5550:
[----:B------:R-:W-:Y:S05]  /*12b0*/  BSYNC B1 ;  /* 0x0000000000017941 */ /* 0x000fea0003800000 */
.L_x_5549:
        /* <DEDUP_REMOVED lines=28> */
.L_x_5552:
[----:B------:R-:W-:Y:S05]  /*1480*/  BSYNC B1 ;  /* 0x0000000000017941 */ /* 0x000fea0003800000 */
.L_x_5551:
[----:B------:R-:W-:Y:S05]  /*1490*/  BRA `(.L_x_5553) ;  /* 0xfffffff800207947 */ /* 0x000fea000383ffff */
.L_x_5544:
[----:B------:R-:W-:Y:S05]  /*14a0*/  BSYNC B0 ;  /* 0x0000000000007941 */ /* 0x000fea0003800000 */
.L_x_5539:
        /* <DEDUP_REMOVED lines=18> */
.L_x_5556:
        /* <DEDUP_REMOVED lines=18> */
.L_x_5555:
[----:B------:R-:W-:Y:S05]  /*16f0*/  BSYNC B0 ;  /* 0x0000000000007941 */ /* 0x000fea0003800000 */
.L_x_5554:
        /* <DEDUP_REMOVED lines=11> */
.L_x_5558:
        /* <DEDUP_REMOVED lines=11> */
.L_x_5557:
[----:B------:R-:W-:Y:S05]  /*1860*/  EXIT ;  /* 0x000000000000794d */ /* 0x000fea0003800000 */
.L_x_5541:
        /* <DEDUP_REMOVED lines=8> */
.L_x_5560:
[----:B------:R-:W-:Y:S05]  /*18f0*/  BSYNC B1 ;  /* 0x0000000000017941 */ /* 0x000fea0003800000 */
.L_x_5559:
        /* <DEDUP_REMOVED lines=9> */
.L_x_5561:
[----:B------:R-:W-:Y:S01]  /*1990*/  FSETP.GEU.FTZ.AND P3, PT, R28, R23, PT ;  /* 0x000000171c00720b */ /* 0x000fe20003f7e000 */
[----:B------:R-:W-:Y:S02]  /*19a0*/  IMAD.MOV.U32 R17, RZ, RZ, R21 ;  /* 0x000000ffff117224 */ /* 0x000fe400078e0015 */
[----:B------:R-:W-:-:S10]  /*19b0*/  IMAD.MOV.U32 R27, RZ, RZ, R19 ;  /* 0x000000ffff1b7224 */ /* 0x000fd400078e0013 */
[----:B------:R-:W-:Y:S05]  /*19c0*/  WARPSYNC.COLLECTIVE R14, `(.L_x_5562) ;  /* 0x000000000e087348 */ /* 0x000fea0003c00000 */
[----:B------:R0:W1:Y:S02]  /*19d0*/  SHFL.BFLY P0, R19, R17, R16, R15 ;  /* 0x0c00001011137389 */ /* 0x000064000000000f */
[----:B01----:R-:W-:Y:S01]  /*19e0*/  ENDCOLLECTIVE ;  /* 0x000000000000791b */ /* 0x003fe20003800000 */
.L_x_5562:
        /* <DEDUP_REMOVED lines=11> */
.L_x_5563:
[----:B------:R-:W-:Y:S02]  /*1aa0*/  IMAD.MOV.U32 R17, RZ, RZ, R27 ;  /* 0x000000ffff117224 */ /* 0x000fe400078e001b */
[----:B------:R-:W-:-:S07]  /*1ab0*/  IMAD.MOV.U32 R24, RZ, RZ, R19 ;  /* 0x000000ffff187224 */ /* 0x000fce00078e0013 */
[----:B------:R-:W-:Y:S05]  /*1ac0*/  WARPSYNC.COLLECTIVE R14, `(.L_x_5564) ;  /* 0x000000000e087348 */ /* 0x000fea0003c00000 */
[----:B------:R0:W1:Y:S02]  /*1ad0*/  SHFL.BFLY P0, R19, R17, R16, R15 ;  /* 0x0c00001011137389 */ /* 0x000064000000000f */
[----:B01----:R-:W-:Y:S01]  /*1ae0*/  ENDCOLLECTIVE ;  /* 0x000000000000791b */ /* 0x003fe20003800000 */
.L_x_5564:
[----:B------:R-:W-:Y:S01]  /*1af0*/  FSETP.GEU.FTZ.AND P1, PT, R23, R24, PT ;  /* 0x000000181700720b */ /* 0x000fe20003f3e000 */
[----:B------:R-:W-:-:S12]  /*1b00*/  IMAD.MOV.U32 R17, RZ, RZ, R20 ;  /* 0x000000ffff117224 */ /* 0x000fd800078e0014 */
[----:B------:R-:W-:Y:S01]  /*1b10*/  @P1 FSETP.NEU.FTZ.AND P3, PT, R23, R24, PT ;  /* 0x000000181700120b */ /* 0x000fe20003f7d000 */
[----:B------:R-:W-:-:S12]  /*1b20*/  IMAD.MOV.U32 R28, RZ, RZ, R19 ;  /* 0x000000ffff1c7224 */ /* 0x000fd800078e0013 */
[----:B------:R-:W-:Y:S05]  /*1b30*/  WARPSYNC.COLLECTIVE R14, `(.L_x_5565) ;  /* 0x000000000e087348 */ /* 0x000fea0003c00000 */
[----:B------:R0:W1:Y:S02]  /*1b40*/  SHFL.BFLY P0, R19, R17, R16, R15 ;  /* 0x0c00001011137389 */ /* 0x000064000000000f */
[----:B01----:R-:W-:Y:S01]  /*1b50*/  ENDCOLLECTIVE ;  /* 0x000000000000791b */ /* 0x003fe20003800000 */
.L_x_5565:
        /* <DEDUP_REMOVED lines=12> */
.L_x_5566:
[----:B------:R-:W-:Y:S02]  /*1c20*/  IMAD.MOV.U32 R17, RZ, RZ, R26 ;  /* 0x000000ffff117224 */ /* 0x000fe400078e001a */
[----:B------:R-:W-:-:S07]  /*1c30*/  IMAD.MOV.U32 R24, RZ, RZ, R19 ;  /* 0x000000ffff187224 */ /* 0x000fce00078e0013 */
[----:B------:R-:W-:Y:S05]  /*1c40*/  WARPSYNC.COLLECTIVE R14, `(.L_x_5567) ;  /* 0x000000000e087348 */ /* 0x000fea0003c00000 */
[----:B------:R0:W1:Y:S02]  /*1c50*/  SHFL.BFLY P0, R19, R17, R16, R15 ;  /* 0x0c00001011137389 */ /* 0x000064000000000f */
[----:B01----:R-:W-:Y:S01]  /*1c60*/  ENDCOLLECTIVE ;  /* 0x000000000000791b */ /* 0x003fe20003800000 */
.L_x_5567:
[----:B------:R-:W-:Y:S02]  /*1c70*/  IMAD.MOV.U32 R17, RZ, RZ, R23 ;  /* 0x000000ffff117224 */ /* 0x000fe400078e0017 */
[----:B------:R-:W-:-:S07]  /*1c80*/  IMAD.MOV.U32 R29, RZ, RZ, R19 ;  /* 0x000000ffff1d7224 */ /* 0x000fce00078e0013 */
[----:B------:R-:W-:Y:S05]  /*1c90*/  WARPSYNC.COLLECTIVE R14, `(.L_x_5568) ;  /* 0x000000000e087348 */ /* 0x000fea0003c00000 */
[----:B------:R0:W1:Y:S02]  /*1ca0*/  SHFL.BFLY P0, R19, R17, R16, R15 ;  /* 0x0c00001011137389 */ /* 0x000064000000000f */
[----:B01----:R-:W-:Y:S01]  /*1cb0*/  ENDCOLLECTIVE ;  /* 0x000000000000791b */ /* 0x003fe20003800000 */
.L_x_5568:
        /* <DEDUP_REMOVED lines=12> */
.L_x_5569:
[----:B------:R-:W-:Y:S02]  /*1d80*/  IMAD.MOV.U32 R17, RZ, RZ, R29 ;  /* 0x000000ffff117224 */ /* 0x000fe400078e001d */
[----:B------:R-:W-:-:S07]  /*1d90*/  IMAD.MOV.U32 R20, RZ, RZ, R19 ;  /* 0x000000ffff147224 */ /* 0x000fce00078e0013 */
[----:B------:R-:W-:Y:S05]  /*1da0*/  WARPSYNC.COLLECTIVE R14, `(.L_x_5570) ;  /* 0x000000000e087348 */ /* 0x000fea0003c00000 */
[----:B------:R0:W1:Y:S02]  /*1db0*/  SHFL.BFLY P0, R19, R17, R16, R15 ;  /* 0x0c00001011137389 */ /* 0x000064000000000f */
[----:B01----:R-:W-:Y:S01]  /*1dc0*/  ENDCOLLECTIVE ;  /* 0x000000000000791b */ /* 0x003fe20003800000 */
.L_x_5570:
[----:B------:R-:W-:Y:S01]  /*1dd0*/  FSETP.GEU.FTZ.AND P3, PT, R21, R20, PT ;  /* 0x000000141500720b */ /* 0x000fe20003f7e000 */
[----:B------:R-:W-:-:S12]  /*1de0*/  IMAD.MOV.U32 R17, RZ, RZ, R23 ;  /* 0x000000ffff117224 */ /* 0x000fd800078e0017 */
[----:B------:R-:W-:Y:S01]  /*1df0*/  @P3 FSETP.NEU.FTZ.AND P1, PT, R21, R20, PT ;  /* 0x000000141500320b */ /* 0x000fe20003f3d000 */
[----:B------:R-:W-:-:S12]  /*1e00*/  IMAD.MOV.U32 R24, RZ, RZ, R19 ;  /* 0x000000ffff187224 */ /* 0x000fd800078e0013 */
[----:B------:R-:W-:Y:S05]  /*1e10*/  WARPSYNC.COLLECTIVE R14, `(.L_x_5571) ;  /* 0x000000000e087348 */ /* 0x000fea0003c00000 */
[----:B------:R0:W1:Y:S02]  /*1e20*/  SHFL.BFLY P0, R19, R17, R16, R15 ;  /* 0x0c00001011137389 */ /* 0x000064000000000f */
[----:B01----:R-:W-:Y:S01]  /*1e30*/  ENDCOLLECTIVE ;  /* 0x000000000000791b */ /* 0x003fe20003800000 */
.L_x_5571:
        /* <DEDUP_REMOVED lines=11> */
.L_x_5572:
[----:B------:R-:W-:Y:S02]  /*1ef0*/  IMAD.MOV.U32 R17, RZ, RZ, R24 ;  /* 0x000000ffff117224 */ /* 0x000fe400078e0018 */
[----:B------:R-:W-:-:S07]  /*1f00*/  IMAD.MOV.U32 R21, RZ, RZ, R19 ;  /* 0x000000ffff157224 */ /* 0x000fce00078e0013 */
[----:B------:R-:W-:Y:S05]  /*1f10*/  WARPSYNC.COLLECTIVE R14, `(.L_x_5573) ;  /* 0x000000000e087348 */ /* 0x000fea0003c00000 */
[----:B------:R0:W1:Y:S02]  /*1f20*/  SHFL.BFLY P0, R19, R17, R16, R15 ;  /* 0x0c00001011137389 */ /* 0x000064000000000f */
[----:B01----:R-:W-:Y:S01]  /*1f30*/  ENDCOLLECTIVE ;  /* 0x000000000000791b */ /* 0x003fe20003800000 */
.L_x_5573:
[----:B------:R-:W-:Y:S02]  /*1f40*/  IMAD.MOV.U32 R17, RZ, RZ, R26 ;  /* 0x000000ffff117224 */ /* 0x000fe400078e001a */
[----:B------:R-:W-:-:S07]  /*1f50*/  IMAD.MOV.U32 R23, RZ, RZ, R19 ;  /* 0x000000ffff177224 */ /* 0x000fce00078e0013 */
[----:B------:R-:W-:Y:S05]  /*1f60*/  WARPSYNC.COLLECTIVE R14, `(.L_x_5574) ;  /* 0x000000000e087348 */ /* 0x000fea0003c00000 */
[----:B------:R0:W1:Y:S02]  /*1f70*/  SHFL.BFLY P0, R19, R17, R16, R15 ;  /* 0x0c00001011137389 */ /* 0x000064000000000f */
[----:B01----:R-:W-:Y:S01]  /*1f80*/  ENDCOLLECTIVE ;  /* 0x000000000000791b */ /* 0x003fe20003800000 */
.L_x_5574:
[----:B------:R-:W-:Y:S05]  /*1f90*/  BRA `(.L_x_5575) ;  /* 0xffffffe800607947 */ /* 0x000fea000383ffff */
.L_x_5548:
        /* <DEDUP_REMOVED lines=8> */
.L_x_5577:
[----:B------:R-:W-:Y:S05]  /*2020*/  BSYNC B1 ;  /* 0x0000000000017941 */ /* 0x000fea0003800000 */
.L_x_5576:
        /* <DEDUP_REMOVED lines=9> */
.L_x_5578:
[----:B------:R-:W-:Y:S01]  /*20c0*/  FSETP.GEU.FTZ.AND P3, PT, R28, R25, PT ;  /* 0x000000191c00720b */ /* 0x000fe20003f7e000 */
[----:B------:R-:W-:Y:S02]  /*20d0*/  IMAD.MOV.U32 R17, RZ, RZ, R21 ;  /* 0x000000ffff117224 */ /* 0x000fe400078e0015 */
[----:B------:R-:W-:-:S10]  /*20e0*/  IMAD.MOV.U32 R27, RZ, RZ, R19 ;  /* 0x000000ffff1b7224 */ /* 0x000fd400078e0013 */
[----:B------:R-:W-:Y:S05]  /*20f0*/  WARPSYNC.COLLECTIVE R14, `(.L_x_5579) ;  /* 0x000000000e087348 */ /* 0x000fea0003c00000 */
[----:B------:R0:W1:Y:S02]  /*2100*/  SHFL.BFLY P0, R19, R17, R16, R15 ;  /* 0x0c00001011137389 */ /* 0x000064000000000f */
[----:B01----:R-:W-:Y:S01]  /*2110*/  ENDCOLLECTIVE ;  /* 0x000000000000791b */ /* 0x003fe20003800000 */
.L_x_5579:
        /* <DEDUP_REMOVED lines=11> */
.L_x_5580:
[----:B------:R-:W-:Y:S02]  /*21d0*/  IMAD.MOV.U32 R17, RZ, RZ, R27 ;  /* 0x000000ffff117224 */ /* 0x000fe400078e001b */
[----:B------:R-:W-:-:S07]  /*21e0*/  IMAD.MOV.U32 R24, RZ, RZ, R19 ;  /* 0x000000ffff187224 */ /* 0x000fce00078e0013 */
[----:B------:R-:W-:Y:S05]  /*21f0*/  WARPSYNC.COLLECTIVE R14, `(.L_x_5581) ;  /* 0x000000000e087348 */ /* 0x000fea0003c00000 */
[----:B------:R0:W1:Y:S02]  /*2200*/  SHFL.BFLY P0, R19, R17, R16, R15 ;  /* 0x0c00001011137389 */ /* 0x000064000000000f */
[----:B01----:R-:W-:Y:S01]  /*2210*/  ENDCOLLECTIVE ;  /* 0x000000000000791b */ /* 0x003fe20003800000 */
.L_x_5581:
[----:B------:R-:W-:Y:S01]  /*2220*/  FSETP.GEU.FTZ.AND P1, PT, R25, R24, PT ;  /* 0x000000181900720b */ /* 0x000fe20003f3e000 */
[----:B------:R-:W-:-:S12]  /*2230*/  IMAD.MOV.U32 R17, RZ, RZ, R20 ;  /* 0x000000ffff117224 */ /* 0x000fd800078e0014 */
[----:B------:R-:W-:Y:S01]  /*2240*/  @P1 FSETP.NEU.FTZ.AND P3, PT, R25, R24, PT ;  /* 0x000000181900120b */ /* 0x000fe20003f7d000 */
[----:B------:R-:W-:-:S12]  /*2250*/  IMAD.MOV.U32 R28, RZ, RZ, R19 ;  /* 0x000000ffff1c7224 */ /* 0x000fd800078e0013 */
[----:B------:R-:W-:Y:S05]  /*2260*/  WARPSYNC.COLLECTIVE R14, `(.L_x_5582) ;  /* 0x000000000e087348 */ /* 0x000fea0003c00000 */
[----:B------:R0:W1:Y:S02]  /*2270*/  SHFL.BFLY P0, R19, R17, R16, R15 ;  /* 0x0c00001011137389 */ /* 0x000064000000000f */
[----:B01----:R-:W-:Y:S01]  /*2280*/  ENDCOLLECTIVE ;  /* 0x000000000000791b */ /* 0x003fe20003800000 */
.L_x_5582:
        /* <DEDUP_REMOVED lines=12> */
.L_x_5583:
[----:B------:R-:W-:Y:S02]  /*2350*/  IMAD.MOV.U32 R17, RZ, RZ, R26 ;  /* 0x000000ffff117224 */ /* 0x000fe400078e001a */
[----:B------:R-:W-:-:S07]  /*2360*/  IMAD.MOV.U32 R24, RZ, RZ, R19 ;  /* 0x000000ffff187224 */ /* 0x000fce00078e0013 */
[----:B------:R-:W-:Y:S05]  /*2370*/  WARPSYNC.COLLECTIVE R14, `(.L_x_5584) ;  /* 0x000000000e087348 */ /* 0x000fea0003c00000 */
[----:B------:R0:W1:Y:S02]  /*2380*/  SHFL.BFLY P0, R19, R17, R16, R15 ;  /* 0x0c00001011137389 */ /* 0x000064000000000f */
[----:B01----:R-:W-:Y:S01]  /*2390*/  ENDCOLLECTIVE ;  /* 0x000000000000791b */ /* 0x003fe20003800000 */
.L_x_5584:
[----:B------:R-:W-:Y:S02]  /*23a0*/  IMAD.MOV.U32 R17, RZ, RZ, R25 ;  /* 0x000000ffff117224 */ /* 0x000fe400078e0019 */
[----:B------:R-:W-:-:S07]  /*23b0*/  IMAD.MOV.U32 R29, RZ, RZ, R19 ;  /* 0x000000ffff1d7224 */ /* 0x000fce00078e0013 */
[----:B------:R-:W-:Y:S05]  /*23c0*/  WARPSYNC.COLLECTIVE R14, `(.L_x_5585) ;  /* 0x000000000e087348 */ /* 0x000fea0003c00000 */
[----:B------:R0:W1:Y:S02]  /*23d0*/  SHFL.BFLY P0, R19, R17, R16, R15 ;  /* 0x0c00001011137389 */ /* 0x000064000000000f */
[----:B01----:R-:W-:Y:S01]  /*23e0*/  ENDCOLLECTIVE ;  /* 0x000000000000791b */ /* 0x003fe20003800000 */
.L_x_5585:
        /* <DEDUP_REMOVED lines=12> */
.L_x_5586:
[----:B------:R-:W-:Y:S02]  /*24b0*/  IMAD.MOV.U32 R17, RZ, RZ, R29 ;  /* 0x000000ffff117224 */ /* 0x000fe400078e001d */
[----:B------:R-:W-:-:S07]  /*24c0*/  IMAD.MOV.U32 R20, RZ, RZ, R19 ;  /* 0x000000ffff147224 */ /* 0x000fce00078e0013 */
[----:B------:R-:W-:Y:S05]  /*24d0*/  WARPSYNC.COLLECTIVE R14, `(.L_x_5587) ;  /* 0x000000000e087348 */ /* 0x000fea0003c00000 */
[----:B------:R0:W1:Y:S02]  /*24e0*/  SHFL.BFLY P0, R19, R17, R16, R15 ;  /* 0x0c00001011137389 */ /* 0x000064000000000f */
[----:B01----:R-:W-:Y:S01]  /*24f0*/  ENDCOLLECTIVE ;  /* 0x000000000000791b */ /* 0x003fe20003800000 */
.L_x_5587:
[----:B------:R-:W-:Y:S01]  /*2500*/  FSETP.GEU.FTZ.AND P3, PT, R21, R20, PT ;  /* 0x000000141500720b */ /* 0x000fe20003f7e000 */
[----:B------:R-:W-:-:S12]  /*2510*/  IMAD.MOV.U32 R17, RZ, RZ, R25 ;  /* 0x000000ffff117224 */ /* 0x000fd800078e0019 */
[----:B------:R-:W-:Y:S01]  /*2520*/  @P3 FSETP.NEU.FTZ.AND P1, PT, R21, R20, PT ;  /* 0x000000141500320b */ /* 0x000fe20003f3d000 */
[----:B------:R-:W-:-:S12]  /*2530*/  IMAD.MOV.U32 R24, RZ, RZ, R19 ;  /* 0x000000ffff187224 */ /* 0x000fd800078e0013 */
[----:B------:R-:W-:Y:S05]  /*2540*/  WARPSYNC.COLLECTIVE R14, `(.L_x_5588) ;  /* 0x000000000e087348 */ /* 0x000fea0003c00000 */
[----:B------:R0:W1:Y:S02]  /*2550*/  SHFL.BFLY P0, R19, R17, R16, R15 ;  /* 0x0c00001011137389 */ /* 0x000064000000000f */
[----:B01----:R-:W-:Y:S01]  /*2560*/  ENDCOLLECTIVE ;  /* 0x000000000000791b */ /* 0x003fe20003800000 */
.L_x_5588:
        /* <DEDUP_REMOVED lines=11> */
.L_x_5589:
[----:B------:R-:W-:Y:S02]  /*2620*/  IMAD.MOV.U32 R17, RZ, RZ, R21 ;  /* 0x000000ffff117224 */ /* 0x000fe400078e0015 */
[----:B------:R-:W-:-:S07]  /*2630*/  IMAD.MOV.U32 R25, RZ, RZ, R19 ;  /* 0x000000ffff197224 */ /* 0x000fce00078e0013 */
[----:B------:R-:W-:Y:S05]  /*2640*/  WARPSYNC.COLLECTIVE R14, `(.L_x_5590) ;  /* 0x000000000e087348 */ /* 0x000fea0003c00000 */
[----:B------:R0:W1:Y:S02]  /*2650*/  SHFL.BFLY P0, R19, R17, R16, R15 ;  /* 0x0c00001011137389 */ /* 0x000064000000000f */
[----:B01----:R-:W-:Y:S01]  /*2660*/  ENDCOLLECTIVE ;  /* 0x000000000000791b */ /* 0x003fe20003800000 */
.L_x_5590:
[----:B------:R-:W-:Y:S02]  /*2670*/  IMAD.MOV.U32 R17, RZ, RZ, R24 ;  /* 0x000000ffff117224 */ /* 0x000fe400078e0018 */
[----:B------:R-:W-:-:S07]  /*2680*/  IMAD.MOV.U32 R26, RZ, RZ, R19 ;  /* 0x000000ffff1a7224 */ /* 0x000fce00078e0013 */
[----:B------:R-:W-:Y:S05]  /*2690*/  WARPSYNC.COLLECTIVE R14, `(.L_x_5591) ;  /* 0x000000000e087348 */ /* 0x000fea0003c00000 */
[----:B------:R0:W1:Y:S02]  /*26a0*/  SHFL.BFLY P0, R19, R17, R16, R15 ;  /* 0x0c00001011137389 */ /* 0x000064000000000f */
[----:B01----:R-:W-:Y:S01]  /*26b0*/  ENDCOLLECTIVE ;  /* 0x000000000000791b */ /* 0x003fe20003800000 */
.L_x_5591:
[----:B------:R-:W-:Y:S01]  /*26c0*/  IMAD.MOV.U32 R27, RZ, RZ, R19 ;  /* 0x000000ffff1b7224 */ /* 0x000fe200078e0013 */
[----:B------:R-:W-:Y:S06]  /*26d0*/  BRA `(.L_x_5592) ;  /* 0xffffffe800887947 */ /* 0x000fec000383ffff */
.L_x_5593:
        /* <DEDUP_REMOVED lines=10> */
.L_x_12235:


//--------------------- .text._ZN4vllm3moe10topkGatingILi4ELi64ELi4ELi16ELi32EifLNS0_11ScoringFuncE1EEEvPKT5_PKbPfiPT4_PiiiibPKf --------------------------
	.section	.text._ZN4vllm3moe10topkGatingILi4ELi64ELi4ELi16ELi32EifLNS0_11ScoringFuncE1EEEvPKT5_PKbPfiPT4_PiiiibPKf,"ax",@progbits
	.align	128
        .global         _ZN4vllm3moe10topkGatingILi4ELi64ELi4ELi16ELi32EifLNS0_11ScoringFuncE1EEEvPKT5_PKbPfiPT4_PiiiibPKf
        .type           _ZN4vllm3moe10topkGatingILi4ELi64ELi4ELi16ELi32EifLNS0_11ScoringFuncE1EEEvPKT5_PKbPfiPT4_PiiiibPKf,@function
        .size           _ZN4vllm3moe10topkGatingILi4ELi64ELi4ELi16ELi32EifLNS0_11ScoringFuncE1EEEvPKT5_PKbPfiPT4_PiiiibPKf,(.L_x_12236 - _ZN4vllm3moe10topkGatingILi4ELi64ELi4ELi16ELi32EifLNS0_11ScoringFuncE1EEEvPKT5_PKbPfiPT4_PiiiibPKf)
        .other          _ZN4vllm3moe10topkGatingILi4ELi64ELi4ELi16ELi32EifLNS0_11ScoringFuncE1EEEvPKT5_PKbPfiPT4_PiiiibPKf,@"STO_CUDA_ENTRY STV_DEFAULT"
_ZN4vllm3moe10topkGatingILi4ELi64ELi4ELi16ELi32EifLNS0_11ScoringFuncE1EEEvPKT5_PKbPfiPT4_PiiiibPKf:
.text._ZN4vllm3moe10topkGatingILi4ELi64ELi4ELi16ELi32EifLNS0_11ScoringFuncE1EEEvPKT5_PKbPfiPT4_PiiiibPKf:
        /* <DEDUP_REMOVED lines=86> */
.L_x_5602:
        /* <DEDUP_REMOVED lines=52> */
.L_x_5627:
        /* <DEDUP_REMOVED lines=27> */
.L_x_5598:
[----:B------:R-:W-:Y:S05]  /*0a50*/  BSYNC B1 ;  /* 0x0000000000017941 */ /* 0x000fea0003800000 */
.L_x_5597:
        /* <DEDUP_REMOVED lines=28> */
.L_x_5601:
[----:B------:R-:W-:Y:S05]  /*0c20*/  BSYNC B1 ;  /* 0x0000000000017941 */ /* 0x000fea0003800000 */
.L_x_5600:
[----:B------:R-:W-:Y:S05]  /*0c30*/  BRA `(.L_x_5602) ;  /* 0xfffffff800487947 */ /* 0x000fea000383ffff */
.L_x_5595:
[----:B------:R-:W-:Y:S01]  /*0c40*/  IMAD.MOV.U32 R24, RZ, RZ, RZ ;  /* 0x000000ffff187224 */ /* 0x000fe200078e00ff */
[----:B------:R-:W-:Y:S01]  /*0c50*/  ULDC UR10, c[0x0][0x228] ;  /* 0x00008a00000a7ab9 */ /* 0x000fe20000000800 */
[----:B------:R-:W-:Y:S01]  /*0c60*/  ULDC UR11, c[0x0][0x240] ;  /* 0x00009000000b7ab9 */ /* 0x000fe20000000800 */
[----:B------:R-:W-:Y:S01]  /*0c70*/  ULDC UR5, c[0x0][0x248] ;  /* 0x0000920000057ab9 */ /* 0x000fe20000000800 */
[----:B------:R-:W-:-:S05]  /*0c80*/  ULDC.64 UR8, c[0x0][0x240] ;  /* 0x0000900000087ab9 */ /* 0x000fca0000000a00 */
.L_x_5608:
        /* <DEDUP_REMOVED lines=52> */
.L_x_5641:
        /* <DEDUP_REMOVED lines=26> */
.L_x_5605:
[----:B------:R-:W-:Y:S05]  /*1170*/  BSYNC B1 ;  /* 0x0000000000017941 */ /* 0x000fea0003800000 */
.L_x_5604:
        /* <DEDUP_REMOVED lines=28> */
.L_x_5607:
[----:B------:R-:W-:Y:S05]  /*1340*/  BSYNC B1 ;  /* 0x0000000000017941 */ /* 0x000fea0003800000 */
.L_x_5606:
[----:B------:R-:W-:Y:S05]  /*1350*/  BRA `(.L_x_5608) ;  /* 0xfffffff8004c7947 */ /* 0x000fea000383ffff */
.L_x_5599:
[----:B------:R-:W-:Y:S05]  /*1360*/  BSYNC B0 ;  /* 0x0000000000007941 */ /* 0x000fea0003800000 */
.L_x_5594:
        /* <DEDUP_REMOVED lines=18> */
.L_x_5611:
        /* <DEDUP_REMOVED lines=18> */
.L_x_5610:
[----:B------:R-:W-:Y:S05]  /*15b0*/  BSYNC B0 ;  /* 0x0000000000007941 */ /* 0x000fea0003800000 */
.L_x_5609:
        /* <DEDUP_REMOVED lines=11> */
.L_x_5613:
        /* <DEDUP_REMOVED lines=11> */
.L_x_5612:
[----:B------:R-:W-:Y:S05]  /*1720*/  EXIT ;  /* 0x000000000000794d */ /* 0x000fea0003800000 */
.L_x_5596:
        /* <DEDUP_REMOVED lines=8> */
.L_x_5615:
[----:B------:R-:W-:Y:S05]  /*17b0*/  BSYNC B1 ;  /* 0x0000000000017941 */ /* 0x000fea0003800000 */
.L_x_5614:
        /* <DEDUP_REMOVED lines=8> */
.L_x_5616:
[----:B------:R-:W-:Y:S01]  /*1840*/  FSETP.GEU.FTZ.AND P3, PT, R26, R25, PT ;  /* 0x000000191a00720b */ /* 0x000fe20003f7e000 */
[----:B------:R-:W-:-:S12]  /*1850*/  IMAD.MOV.U32 R17, RZ, RZ, R27 ;  /* 0x000000ffff117224 */ /* 0x000fd800078e001b */
[----:B------:R-:W-:Y:S01]  /*1860*/  @P3 FSETP.NEU.FTZ.AND P1, PT, R26, R25, PT ;  /* 0x000000191a00320b */ /* 0x000fe20003f3d000 */
[----:B------:R-:W-:-:S12]  /*1870*/  IMAD.MOV.U32 R28, RZ, RZ, R20 ;  /* 0x000000ffff1c7224 */ /* 0x000fd800078e0014 */
[----:B------:R-:W-:Y:S05]  /*1880*/  WARPSYNC.COLLECTIVE R14, `(.L_x_5617) ;  /* 0x000000000e087348 */ /* 0x000fea0003c00000 */
[----:B------:R0:W1:Y:S02]  /*1890*/  SHFL.BFLY P0, R20, R17, R16, R15 ;  /* 0x0c00001011147389 */ /* 0x000064000000000f */
[----:B01----:R-:W-:Y:S01]  /*18a0*/  ENDCOLLECTIVE ;  /* 0x000000000000791b */ /* 0x003fe20003800000 */
.L_x_5617:
        /* <DEDUP_REMOVED lines=12> */
.L_x_5618:
[----:B------:R-:W-:Y:S02]  /*1970*/  IMAD.MOV.U32 R17, RZ, RZ, R21 ;  /* 0x000000ffff117224 */ /* 0x000fe400078e0015 */
[----:B------:R-:W-:-:S07]  /*1980*/  IMAD.MOV.U32 R26, RZ, RZ, R20 ;  /* 0x000000ffff1a7224 */ /* 0x000fce00078e0014 */
[----:B------:R-:W-:Y:S05]  /*1990*/  WARPSYNC.COLLECTIVE R14, `(.L_x_5619) ;  /* 0x000000000e087348 */ /* 0x000fea0003c00000 */
[----:B------:R0:W1:Y:S02]  /*19a0*/  SHFL.BFLY P0, R20, R17, R16, R15 ;  /* 0x0c00001011147389 */ /* 0x000064000000000f */
[----:B01----:R-:W-:Y:S01]  /*19b0*/  ENDCOLLECTIVE ;  /* 0x000000000000791b */ /* 0x003fe20003800000 */
.L_x_5619:
[----:B------:R-:W-:Y:S02]  /*19c0*/  IMAD.MOV.U32 R17, RZ, RZ, R19 ;  /* 0x000000ffff117224 */ /* 0x000fe400078e0013 */
[----:B------:R-:W-:-:S07]  /*19d0*/  IMAD.MOV.U32 R28, RZ, RZ, R20 ;  /* 0x000000ffff1c7224 */ /* 0x000fce00078e0014 */
[----:B------:R-:W-:Y:S05]  /*19e0*/  WARPSYNC.COLLECTIVE R14, `(.L_x_5620) ;  /* 0x000000000e087348 */ /* 0x000fea0003c00000 */
[----:B------:R0:W1:Y:S02]  /*19f0*/  SHFL.BFLY P0, R20, R17, R16, R15 ;  /* 0x0c00001011147389 */ /* 0x000064000000000f */
[----:B01----:R-:W-:Y:S01]  /*1a00*/  ENDCOLLECTIVE ;  /* 0x000000000000791b */ /* 0x003fe20003800000 */
.L_x_5620:
        /* <DEDUP_REMOVED lines=12> */
.L_x_5621:
[----:B------:R-:W-:Y:S02]  /*1ad0*/  IMAD.MOV.U32 R17, RZ, RZ, R28 ;  /* 0x000000ffff117224 */ /* 0x000fe400078e001c */
[----:B------:R-:W-:-:S07]  /*1ae0*/  IMAD.MOV.U32 R25, RZ, RZ, R20 ;  /* 0x000000ffff197224 */ /* 0x000fce00078e0014 */
[----:B------:R-:W-:Y:S05]  /*1af0*/  WARPSYNC.COLLECTIVE R14, `(.L_x_5622) ;  /* 0x000000000e087348 */ /* 0x000fea0003c00000 */
[----:B------:R0:W1:Y:S02]  /*1b00*/  SHFL.BFLY P0, R20, R17, R16, R15 ;  /* 0x0c00001011147389 */ /* 0x000064000000000f */
[----:B01----:R-:W-:Y:S01]  /*1b10*/  ENDCOLLECTIVE ;  /* 0x000000000000791b */ /* 0x003fe20003800000 */
.L_x_5622:
[----:B------:R-:W-:Y:S01]  /*1b20*/  FSETP.GEU.FTZ.AND P3, PT, R26, R25, PT ;  /* 0x000000191a00720b */ /* 0x000fe20003f7e000 */
[----:B------:R-:W-:-:S12]  /*1b30*/  IMAD.MOV.U32 R17, RZ, RZ, R19 ;  /* 0x000000ffff117224 */ /* 0x000fd800078e0013 */
[----:B------:R-:W-:Y:S01]  /*1b40*/  @P3 FSETP.NEU.FTZ.AND P1, PT, R26, R25, PT ;  /* 0x000000191a00320b */ /* 0x000fe20003f3d000 */
[----:B------:R-:W-:-:S12]  /*1b50*/  IMAD.MOV.U32 R23, RZ, RZ, R20 ;  /* 0x000000ffff177224 */ /* 0x000fd800078e0014 */
[----:B------:R-:W-:Y:S05]  /*1b60*/  WARPSYNC.COLLECTIVE R14, `(.L_x_5623) ;  /* 0x000000000e087348 */ /* 0x000fea0003c00000 */
[----:B------:R0:W1:Y:S02]  /*1b70*/  SHFL.BFLY P0, R20, R17, R16, R15 ;  /* 0x0c00001011147389 */ /* 0x000064000000000f */
[----:B01----:R-:W-:Y:S01]  /*1b80*/  ENDCOLLECTIVE ;  /* 0x000000000000791b */ /* 0x003fe20003800000 */
.L_x_5623:
        /* <DEDUP_REMOVED lines=11> */
.L_x_5624:
[----:B------:R-:W-:Y:S02]  /*1c40*/  IMAD.MOV.U32 R17, RZ, RZ, R23 ;  /* 0x000000ffff117224 */ /* 0x000fe400078e0017 */
[----:B------:R-:W-:-:S07]  /*1c50*/  IMAD.MOV.U32 R19, RZ, RZ, R20 ;  /* 0x000000ffff137224 */ /* 0x000fce00078e0014 */
[----:B------:R-:W-:Y:S05]  /*1c60*/  WARPSYNC.COLLECTIVE R14, `(.L_x_5625) ;  /* 0x000000000e087348 */ /* 0x000fea0003c00000 */
[----:B------:R0:W1:Y:S02]  /*1c70*/  SHFL.BFLY P0, R20, R17, R16, R15 ;  /* 0x0c00001011147389 */ /* 0x000064000000000f */
[----:B01----:R-:W-:Y:S01]  /*1c80*/  ENDCOLLECTIVE ;  /* 0x000000000000791b */ /* 0x003fe20003800000 */
.L_x_5625:
[----:B------:R-:W-:Y:S02]  /*1c90*/  IMAD.MOV.U32 R17, RZ, RZ, R26 ;  /* 0x000000ffff117224 */ /* 0x000fe400078e001a */
[----:B------:R-:W-:-:S07]  /*1ca0*/  IMAD.MOV.U32 R27, RZ, RZ, R20 ;  /* 0x000000ffff1b7224 */ /* 0x000fce00078e0014 */
[----:B------:R-:W-:Y:S05]  /*1cb0*/  WARPSYNC.COLLECTIVE R14, `(.L_x_5626) ;  /* 0x000000000e087348 */ /* 0x000fea0003c00000 */
[----:B------:R0:W1:Y:S02]  /*1cc0*/  SHFL.BFLY P0, R20, R17, R16, R15 ;  /* 0x0c00001011147389 */ /* 0x000064000000000f */
[----:B01----:R-:W-:Y:S01]  /*1cd0*/  ENDCOLLECTIVE ;  /* 0x000000000000791b */ /* 0x003fe20003800000 */
.L_x_5626:
[----:B------:R-:W-:Y:S01]  /*1ce0*/  IMAD.MOV.U32 R29, RZ, RZ, R20 ;  /* 0x000000ffff1d7224 */ /* 0x000fe200078e0014 */
[----:B------:R-:W-:Y:S01]  /*1cf0*/  PLOP3.LUT P0, PT, PT, PT, PT, 0x80, 0x0 ;  /* 0x000000000000781c */ /* 0x000fe20003f0f070 */
[----:B------:R-:W-:-:S12]  /*1d00*/  BRA `(.L_x_5627) ;  /* 0xffffffe800e47947 */ /* 0x000fd8000383ffff */
.L_x_5603:
        /* <DEDUP_REMOVED lines=8> */
.L_x_5629:
[----:B------:R-:W-:Y:S05]  /*1d90*/  BSYNC B1 ;  /* 0x0000000000017941 */ /* 0x000fea0003800000 */
.L_x_5628:
        /* <DEDUP_REMOVED lines=8> */
.L_x_5630:
[----:B------:R-:W-:Y:S01]  /*1e20*/  FSETP.GEU.FTZ.AND P3, PT, R28, R23, PT ;  /* 0x000000171c00720b */ /* 0x000fe20003f7e000 */
[----:B------:R-:W-:-:S12]  /*1e30*/  IMAD.MOV.U32 R17, RZ, RZ, R27 ;  /* 0x000000ffff117224 */ /* 0x000fd800078e001b */
[----:B------:R-:W-:Y:S01]  /*1e40*/  @P3 FSETP.NEU.FTZ.AND P1, PT, R28, R23, PT ;  /* 0x000000171c00320b */ /* 0x000fe20003f3d000 */
[----:B------:R-:W-:-:S12]  /*1e50*/  IMAD.MOV.U32 R21, RZ, RZ, R20 ;  /* 0x000000ffff157224 */ /* 0x000fd800078e0014 */
[----:B------:R-:W-:Y:S05]  /*1e60*/  WARPSYNC.COLLECTIVE R14, `(.L_x_5631) ;  /* 0x000000000e087348 */ /* 0x000fea0003c00000 */
[----:B------:R0:W1:Y:S02]  /*1e70*/  SHFL.BFLY P0, R20, R17, R16, R15 ;  /* 0x0c00001011147389 */ /* 0x000064000000000f */
[----:B01----:R-:W-:Y:S01]  /*1e80*/  ENDCOLLECTIVE ;  /* 0x000000000000791b */ /* 0x003fe20003800000 */
.L_x_5631:
        /* <DEDUP_REMOVED lines=12> */
.L_x_5632:
[----:B------:R-:W-:Y:S02]  /*1f50*/  IMAD.MOV.U32 R17, RZ, RZ, R21 ;  /* 0x000000ffff117224 */ /* 0x000fe400078e0015 */
[----:B------:R-:W-:-:S07]  /*1f60*/  IMAD.MOV.U32 R26, RZ, RZ, R20 ;  /* 0x000000ffff1a7224 */ /* 0x000fce00078e0014 */
[----:B------:R-:W-:Y:S05]  /*1f70*/  WARPSYNC.COLLECTIVE R14, `(.L_x_5633) ;  /* 0x000000000e087348 */ /* 0x000fea0003c00000 */
[----:B------:R0:W1:Y:S02]  /*1f80*/  SHFL.BFLY P0, R20, R17, R16, R15 ;  /* 0x0c00001011147389 */ /* 0x000064000000000f */
[----:B01----:R-:W-:Y:S01]  /*1f90*/  ENDCOLLECTIVE ;  /* 0x000000000000791b */ /* 0x003fe20003800000 */
.L_x_5633:
[----:B------:R-:W-:Y:S02]  /*1fa0*/  IMAD.MOV.U32 R17, RZ, RZ, R19 ;  /* 0x000000ffff117224 */ /* 0x000fe400078e0013 */
[----:B------:R-:W-:-:S07]  /*1fb0*/  IMAD.MOV.U32 R28, RZ, RZ, R20 ;  /* 0x000000ffff1c7224 */ /* 0x000fce00078e0014 */
[----:B------:R-:W-:Y:S05]  /*1fc0*/  WARPSYNC.COLLECTIVE R14, `(.L_x_5634) ;  /* 0x000000000e087348 */ /* 0x000fea0003c00000 */
[----:B------:R0:W1:Y:S02]  /*1fd0*/  SHFL.BFLY P0, R20, R17, R16, R15 ;  /* 0x0c00001011147389 */ /* 0x000064000000000f */
[----:B01----:R-:W-:Y:S01]  /*1fe0*/  ENDCOLLECTIVE ;  /* 0x000000000000791b */ /* 0x003fe20003800000 */
.L_x_5634:
        /* <DEDUP_REMOVED lines=12> */
.L_x_5635:
[----:B------:R-:W-:Y:S02]  /*20b0*/  IMAD.MOV.U32 R17, RZ, RZ, R28 ;  /* 0x000000ffff117224 */ /* 0x000fe400078e001c */
[----:B------:R-:W-:-:S07]  /*20c0*/  IMAD.MOV.U32 R23, RZ, RZ, R20 ;  /* 0x000000ffff177224 */ /* 0x000fce00078e0014 */
[----:B------:R-:W-:Y:S05]  /*20d0*/  WARPSYNC.COLLECTIVE R14, `(.L_x_5636) ;  /* 0x000000000e087348 */ /* 0x000fea0003c00000 */
[----:B------:R0:W1:Y:S02]  /*20e0*/  SHFL.BFLY P0, R20, R17, R16, R15 ;  /* 0x0c00001011147389 */ /* 0x000064000000000f */
[----:B01----:R-:W-:Y:S01]  /*20f0*/  ENDCOLLECTIVE ;  /* 0x000000000000791b */ /* 0x003fe20003800000 */
.L_x_5636:
[----:B------:R-:W-:Y:S01]  /*2100*/  FSETP.GEU.FTZ.AND P3, PT, R26, R23, PT ;  /* 0x000000171a00720b */ /* 0x000fe20003f7e000 */
[----:B------:R-:W-:-:S12]  /*2110*/  IMAD.MOV.U32 R17, RZ, RZ, R19 ;  /* 0x000000ffff117224 */ /* 0x000fd800078e0013 */
[----:B------:R-:W-:Y:S01]  /*2120*/  @P3 FSETP.NEU.FTZ.AND P1, PT, R26, R23, PT ;  /* 0x000000171a00320b */ /* 0x000fe20003f3d000 */
[----:B------:R-:W-:-:S12]  /*2130*/  IMAD.MOV.U32 R25, RZ, RZ, R20 ;  /* 0x000000ffff197224 */ /* 0x000fd800078e0014 */
[----:B------:R-:W-:Y:S05]  /*2140*/  WARPSYNC.COLLECTIVE R14, `(.L_x_5637) ;  /* 0x000000000e087348 */ /* 0x000fea0003c00000 */
[----:B------:R0:W1:Y:S02]  /*2150*/  SHFL.BFLY P0, R20, R17, R16, R15 ;  /* 0x0c00001011147389 */ /* 0x000064000000000f */
[----:B01----:R-:W-:Y:S01]  /*2160*/  ENDCOLLECTIVE ;  /* 0x000000000000791b */ /* 0x003fe20003800000 */
.L_x_5637:
        /* <DEDUP_REMOVED lines=11> */
.L_x_5638:
[----:B------:R-:W-:Y:S02]  /*2220*/  IMAD.MOV.U32 R17, RZ, RZ, R21 ;  /* 0x000000ffff117224 */ /* 0x000fe400078e0015 */
[----:B------:R-:W-:-:S07]  /*2230*/  IMAD.MOV.U32 R26, RZ, RZ, R20 ;  /* 0x000000ffff1a7224 */ /* 0x000fce00078e0014 */
[----:B------:R-:W-:Y:S05]  /*2240*/  WARPSYNC.COLLECTIVE R14, `(.L_x_5639) ;  /* 0x000000000e087348 */ /* 0x000fea0003c00000 */
[----:B------:R0:W1:Y:S02]  /*2250*/  SHFL.BFLY P0, R20, R17, R16, R15 ;  /* 0x0c00001011147389 */ /* 0x000064000000000f */
[----:B01----:R-:W-:Y:S01]  /*2260*/  ENDCOLLECTIVE ;  /* 0x000000000000791b */ /* 0x003fe20003800000 */
.L_x_5639:
[----:B------:R-:W-:Y:S02]  /*2270*/  IMAD.MOV.U32 R17, RZ, RZ, R25 ;  /* 0x000000ffff117224 */ /* 0x000fe400078e0019 */
[----:B------:R-:W-:-:S07]  /*2280*/  IMAD.MOV.U32 R27, RZ, RZ, R20 ;  /* 0x000000ffff1b7224 */ /* 0x000fce00078e0014 */
[----:B------:R-:W-:Y:S05]  /*2290*/  WARPSYNC.COLLECTIVE R14, `(.L_x_5640) ;  /* 0x000000000e087348 */ /* 0x000fea0003c00000 */
[----:B------:R0:W1:Y:S02]  /*22a0*/  SHFL.BFLY P0, R20, R17, R16, R15 ;  /* 0x0c00001011147389 */ /* 0x000064000000000f */
[----:B01----:R-:W-:Y:S01]  /*22b0*/  ENDCOLLECTIVE ;  /* 0x000000000000791b */ /* 0x003fe20003800000 */
.L_x_5640:
[----:B------:R-:W-:Y:S01]  /*22c0*/  IMAD.MOV.U32 R29, RZ, RZ, R20 ;  /* 0x000000ffff1d7224 */ /* 0x000fe200078e0014 */
[----:B------:R-:W-:Y:S01]  /*22d0*/  PLOP3.LUT P0, PT, PT, PT, PT, 0x80, 0x0 ;  /* 0x000000000000781c */ /* 0x000fe20003f0f070 */
[----:B------:R-:W-:-:S12]  /*22e0*/  BRA `(.L_x_5641) ;  /* 0xffffffec00387947 */ /* 0x000fd8000383ffff */
.L_x_5642:
        /* <DEDUP_REMOVED lines=9> */
.L_x_12236:


//--------------------- .text._ZN4vllm3moe10topkGatingILi4ELi32ELi4ELi16ELi32EifLNS0_11ScoringFuncE1EEEvPKT5_PKbPfiPT4_PiiiibPKf --------------------------
	.section	.text._ZN4vllm3moe10topkGatingILi4ELi32ELi4ELi16ELi32EifLNS0_11ScoringFuncE1EEEvPKT5_PKbPfiPT4_PiiiibPKf,"ax",@progbits
	.align	128
        .global         _ZN4vllm3moe10topkGatingILi4ELi32ELi4ELi16ELi32EifLNS0_11ScoringFuncE1EEEvPKT5_PKbPfiPT4_PiiiibPKf
        .type           _ZN4vllm3moe10topkGatingILi4ELi32ELi4ELi16ELi32EifLNS0_11ScoringFuncE1EEEvPKT5_PKbPfiPT4_PiiiibPKf,@function
        .size           _ZN4vllm3moe10topkGatingILi4ELi32ELi4ELi16ELi32EifLNS0_11ScoringFuncE1EEEvPKT5_PKbPfiPT4_PiiiibPKf,(.L_x_12237 - _ZN4vllm3moe10topkGatingILi4ELi32ELi4ELi16ELi32EifLNS0_11ScoringFuncE1EEEvPKT5_PKbPfiPT4_PiiiibPKf)
        .other          _ZN4vllm3moe10topkGatingILi4ELi32ELi4ELi16ELi32EifLNS0_11ScoringFuncE1EEEvPKT5_PKbPfiPT4_PiiiibPKf,@"STO_CUDA_ENTRY STV_DEFAULT"
_ZN4vllm3moe10topkGatingILi4ELi32ELi4ELi16ELi32EifLNS0_11ScoringFuncE1EEEvPKT5_PKbPfiPT4_PiiiibPKf:
.text._ZN4vllm3moe10topkGatingILi4ELi32ELi4ELi16ELi32EifLNS0_11ScoringFuncE1EEEvPKT5_PKbPfiPT4_PiiiibPKf:
        /* <DEDUP_REMOVED lines=86> */
.L_x_5651:
        /* <DEDUP_REMOVED lines=40> */
.L_x_5673:
        /* <DEDUP_REMOVED lines=28> */
.L_x_5647:
[----:B------:R-:W-:Y:S05]  /*09a0*/  BSYNC B1 ;  /* 0x0000000000017941 */ /* 0x000fea0003800000 */
.L_x_5646:
        /* <DEDUP_REMOVED lines=28> */
.L_x_5650:
[----:B------:R-:W-:Y:S05]  /*0b70*/  BSYNC B1 ;  /* 0x0000000000017941 */ /* 0x000fea0003800000 */
.L_x_5649:
[----:B------:R-:W-:Y:S05]  /*0b80*/  BRA `(.L_x_5651) ;  /* 0xfffffff800747947 */ /* 0x000fea000383ffff */
.L_x_5644:
[----:B------:R-:W-:Y:S01]  /*0b90*/  IMAD.MOV.U32 R24, RZ, RZ, RZ ;  /* 0x000000ffff187224 */ /* 0x000fe200078e00ff */
[----:B------:R-:W-:Y:S01]  /*0ba0*/  ULDC UR10, c[0x0][0x228] ;  /* 0x00008a00000a7ab9 */ /* 0x000fe20000000800 */
[----:B------:R-:W-:Y:S01]  /*0bb0*/  ULDC UR11, c[0x0][0x240] ;  /* 0x00009000000b7ab9 */ /* 0x000fe20000000800 */
[----:B------:R-:W-:Y:S01]  /*0bc0*/  ULDC UR5, c[0x0][0x248] ;  /* 0x0000920000057ab9 */ /* 0x000fe20000000800 */
[----:B------:R-:W-:-:S05]  /*0bd0*/  ULDC.64 UR8, c[0x0][0x240] ;  /* 0x0000900000087ab9 */ /* 0x000fca0000000a00 */
.L_x_5657:
        /* <DEDUP_REMOVED lines=40> */
.L_x_5684:
        /* <DEDUP_REMOVED lines=27> */
.L_x_5654:
[----:B------:R-:W-:Y:S05]  /*1010*/  BSYNC B1 ;  /* 0x0000000000017941 */ /* 0x000fea0003800000 */
.L_x_5653:
        /* <DEDUP_REMOVED lines=28> */
.L_x_5656:
[----:B------:R-:W-:Y:S05]  /*11e0*/  BSYNC B1 ;  /* 0x0000000000017941 */ /* 0x000fea0003800000 */
.L_x_5655:
[----:B------:R-:W-:Y:S05]  /*11f0*/  BRA `(.L_x_5657) ;  /* 0xfffffff800787947 */ /* 0x000fea000383ffff */
.L_x_5648:
[----:B------:R-:W-:Y:S05]  /*1200*/  BSYNC B0 ;  /* 0x0000000000007941 */ /* 0x000fea0003800000 */
.L_x_5643:
        /* <DEDUP_REMOVED lines=18> */
.L_x_5660:
        /* <DEDUP_REMOVED lines=18> */
.L_x_5659:
[----:B------:R-:W-:Y:S05]  /*1450*/  BSYNC B0 ;  /* 0x0000000000007941 */ /* 0x000fea0003800000 */
.L_x_5658:
        /* <DEDUP_REMOVED lines=11> */
.L_x_5662:
        /* <DEDUP_REMOVED lines=11> */
.L_x_5661:
[----:B------:R-:W-:Y:S05]  /*15c0*/  EXIT ;  /* 0x000000000000794d */ /* 0x000fea0003800000 */
.L_x_5645:
        /* <DEDUP_REMOVED lines=8> */
.L_x_5664:
[----:B------:R-:W-:Y:S05]  /*1650*/  BSYNC B1 ;  /* 0x0000000000017941 */ /* 0x000fea0003800000 */
.L_x_5663:
        /* <DEDUP_REMOVED lines=8> */
.L_x_5665:
[----:B------:R-:W-:Y:S01]  /*16e0*/  FSETP.GEU.FTZ.AND P3, PT, R29, R26, PT ;  /* 0x0000001a1d00720b */ /* 0x000fe20003f7e000 */
[----:B------:R-:W-:-:S12]  /*16f0*/  IMAD.MOV.U32 R17, RZ, RZ, R27 ;  /* 0x000000ffff117224 */ /* 0x000fd800078e001b */
[----:B------:R-:W-:Y:S01]  /*1700*/  @P3 FSETP.NEU.FTZ.AND P2, PT, R29, R26, PT ;  /* 0x0000001a1d00320b */ /* 0x000fe20003f5d000 */
[----:B------:R-:W-:-:S12]  /*1710*/  IMAD.MOV.U32 R25, RZ, RZ, R19 ;  /* 0x000000ffff197224 */ /* 0x000fd800078e0013 */
[----:B------:R-:W-:Y:S05]  /*1720*/  WARPSYNC.COLLECTIVE R14, `(.L_x_5666) ;  /* 0x000000000e087348 */ /* 0x000fea0003c00000 */
[----:B------:R0:W1:Y:S02]  /*1730*/  SHFL.BFLY P0, R19, R17, R16, R15 ;  /* 0x0c00001011137389 */ /* 0x000064000000000f */
[----:B01----:R-:W-:Y:S01]  /*1740*/  ENDCOLLECTIVE ;  /* 0x000000000000791b */ /* 0x003fe20003800000 */
.L_x_5666:
        /* <DEDUP_REMOVED lines=11> */
.L_x_5667:
[----:B------:R-:W-:Y:S02]  /*1800*/  IMAD.MOV.U32 R17, RZ, RZ, R25 ;  /* 0x000000ffff117224 */ /* 0x000fe400078e0019 */
[----:B------:R-:W-:-:S07]  /*1810*/  IMAD.MOV.U32 R21, RZ, RZ, R19 ;  /* 0x000000ffff157224 */ /* 0x000fce00078e0013 */
[----:B------:R-:W-:Y:S05]  /*1820*/  WARPSYNC.COLLECTIVE R14, `(.L_x_5668) ;  /* 0x000000000e087348 */ /* 0x000fea0003c00000 */
[----:B------:R0:W1:Y:S02]  /*1830*/  SHFL.BFLY P0, R19, R17, R16, R15 ;  /* 0x0c00001011137389 */ /* 0x000064000000000f */
[----:B01----:R-:W-:Y:S01]  /*1840*/  ENDCOLLECTIVE ;  /* 0x000000000000791b */ /* 0x003fe20003800000 */
.L_x_5668:
[----:B------:R-:W-:Y:S01]  /*1850*/  FSETP.GEU.FTZ.AND P3, PT, R26, R21, PT ;  /* 0x000000151a00720b */ /* 0x000fe20003f7e000 */
[----:B------:R-:W-:-:S12]  /*1860*/  IMAD.MOV.U32 R17, RZ, RZ, R23 ;  /* 0x000000ffff117224 */ /* 0x000fd800078e0017 */
[----:B------:R-:W-:Y:S01]  /*1870*/  @P3 FSETP.NEU.FTZ.AND P2, PT, R26, R21, PT ;  /* 0x000000151a00320b */ /* 0x000fe20003f5d000 */
[----:B------:R-:W-:-:S12]  /*1880*/  IMAD.MOV.U32 R28, RZ, RZ, R19 ;  /* 0x000000ffff1c7224 */ /* 0x000fd800078e0013 */
[----:B------:R-:W-:Y:S05]  /*1890*/  WARPSYNC.COLLECTIVE R14, `(.L_x_5669) ;  /* 0x000000000e087348 */ /* 0x000fea0003c00000 */
[----:B------:R0:W1:Y:S02]  /*18a0*/  SHFL.BFLY P0, R19, R17, R16, R15 ;  /* 0x0c00001011137389 */ /* 0x000064000000000f */
[----:B01----:R-:W-:Y:S01]  /*18b0*/  ENDCOLLECTIVE ;  /* 0x000000000000791b */ /* 0x003fe20003800000 */
.L_x_5669:
        /* <DEDUP_REMOVED lines=11> */
.L_x_5670:
[----:B------:R-:W-:Y:S02]  /*1970*/  IMAD.MOV.U32 R17, RZ, RZ, R26 ;  /* 0x000000ffff117224 */ /* 0x000fe400078e001a */
[----:B------:R-:W-:-:S07]  /*1980*/  IMAD.MOV.U32 R20, RZ, RZ, R19 ;  /* 0x000000ffff147224 */ /* 0x000fce00078e0013 */
[----:B------:R-:W-:Y:S05]  /*1990*/  WARPSYNC.COLLECTIVE R14, `(.L_x_5671) ;  /* 0x000000000e087348 */ /* 0x000fea0003c00000 */
[----:B------:R0:W1:Y:S02]  /*19a0*/  SHFL.BFLY P0, R19, R17, R16, R15 ;  /* 0x0c00001011137389 */ /* 0x000064000000000f */
[----:B01----:R-:W-:Y:S01]  /*19b0*/  ENDCOLLECTIVE ;  /* 0x000000000000791b */ /* 0x003fe20003800000 */
.L_x_5671:
[----:B------:R-:W-:Y:S02]  /*19c0*/  IMAD.MOV.U32 R17, RZ, RZ, R27 ;  /* 0x000000ffff117224 */ /* 0x000fe400078e001b */
[----:B------:R-:W-:-:S07]  /*19d0*/  IMAD.MOV.U32 R23, RZ, RZ, R19 ;  /* 0x000000ffff177224 */ /* 0x000fce00078e0013 */
[----:B------:R-:W-:Y:S05]  /*19e0*/  WARPSYNC.COLLECTIVE R14, `(.L_x_5672) ;  /* 0x000000000e087348 */ /* 0x000fea0003c00000 */
[----:B------:R0:W1:Y:S02]  /*19f0*/  SHFL.BFLY P0, R19, R17, R16, R15 ;  /* 0x0c00001011137389 */ /* 0x000064000000000f */
[----:B01----:R-:W-:Y:S01]  /*1a00*/  ENDCOLLECTIVE ;  /* 0x000000000000791b */ /* 0x003fe20003800000 */
.L_x_5672:
[----:B------:R-:W-:Y:S05]  /*1a10*/  BRA `(.L_x_5673) ;  /* 0xffffffec00707947 */ /* 0x000fea000383ffff */
.L_x_5652:
        /* <DEDUP_REMOVED lines=8> */
.L_x_5675:
[----:B------:R-:W-:Y:S05]  /*1aa0*/  BSYNC B1 ;  /* 0x0000000000017941 */ /* 0x000fea0003800000 */
.L_x_5674:
        /* <DEDUP_REMOVED lines=8> */
.L_x_5676:
[----:B------:R-:W-:Y:S01]  /*1b30*/  FSETP.GEU.FTZ.AND P3, PT, R28, R23, PT ;  /* 0x000000171c00720b */ /* 0x000fe20003f7e000 */
[----:B------:R-:W-:-:S12]  /*1b40*/  IMAD.MOV.U32 R17, RZ, RZ, R27 ;  /* 0x000000ffff117224 */ /* 0x000fd800078e001b */
[----:B------:R-:W-:Y:S01]  /*1b50*/  @P3 FSETP.NEU.FTZ.AND P2, PT, R28, R23, PT ;  /* 0x000000171c00320b */ /* 0x000fe20003f5d000 */
[----:B------:R-:W-:-:S12]  /*1b60*/  IMAD.MOV.U32 R25, RZ, RZ, R19 ;  /* 0x000000ffff197224 */ /* 0x000fd800078e0013 */
[----:B------:R-:W-:Y:S05]  /*1b70*/  WARPSYNC.COLLECTIVE R14, `(.L_x_5677) ;  /* 0x000000000e087348 */ /* 0x000fea0003c00000 */
[----:B------:R0:W1:Y:S02]  /*1b80*/  SHFL.BFLY P0, R19, R17, R16, R15 ;  /* 0x0c00001011137389 */ /* 0x000064000000000f */
[----:B01----:R-:W-:Y:S01]  /*1b90*/  ENDCOLLECTIVE ;  /* 0x000000000000791b */ /* 0x003fe20003800000 */
.L_x_5677:
        /* <DEDUP_REMOVED lines=11> */
.L_x_5678:
[----:B------:R-:W-:Y:S02]  /*1c50*/  IMAD.MOV.U32 R17, RZ, RZ, R25 ;  /* 0x000000ffff117224 */ /* 0x000fe400078e0019 */
[----:B------:R-:W-:-:S07]  /*1c60*/  IMAD.MOV.U32 R20, RZ, RZ, R19 ;  /* 0x000000ffff147224 */ /* 0x000fce00078e0013 */
[----:B------:R-:W-:Y:S05]  /*1c70*/  WARPSYNC.COLLECTIVE R14, `(.L_x_5679) ;  /* 0x000000000e087348 */ /* 0x000fea0003c00000 */
[----:B------:R0:W1:Y:S02]  /*1c80*/  SHFL.BFLY P0, R19, R17, R16, R15 ;  /* 0x0c00001011137389 */ /* 0x000064000000000f */
[----:B01----:R-:W-:Y:S01]  /*1c90*/  ENDCOLLECTIVE ;  /* 0x000000000000791b */ /* 0x003fe20003800000 */
.L_x_5679:
[----:B------:R-:W-:Y:S01]  /*1ca0*/  FSETP.GEU.FTZ.AND P3, PT, R23, R20, PT ;  /* 0x000000141700720b */ /* 0x000fe20003f7e000 */
[----:B------:R-:W-:-:S12]  /*1cb0*/  IMAD.MOV.U32 R17, RZ, RZ, R21 ;  /* 0x000000ffff117224 */ /* 0x000fd800078e0015 */
[----:B------:R-:W-:Y:S01]  /*1cc0*/  @P3 FSETP.NEU.FTZ.AND P2, PT, R23, R20, PT ;  /* 0x000000141700320b */ /* 0x000fe20003f5d000 */
[----:B------:R-:W-:-:S12]  /*1cd0*/  IMAD.MOV.U32 R28, RZ, RZ, R19 ;  /* 0x000000ffff1c7224 */ /* 0x000fd800078e0013 */
[----:B------:R-:W-:Y:S05]  /*1ce0*/  WARPSYNC.COLLECTIVE R14, `(.L_x_5680) ;  /* 0x000000000e087348 */ /* 0x000fea0003c00000 */
[----:B------:R0:W1:Y:S02]  /*1cf0*/  SHFL.BFLY P0, R19, R17, R16, R15 ;  /* 0x0c00001011137389 */ /* 0x000064000000000f */
[----:B01----:R-:W-:Y:S01]  /*1d00*/  ENDCOLLECTIVE ;  /* 0x000000000000791b */ /* 0x003fe20003800000 */
.L_x_5680:
        /* <DEDUP_REMOVED lines=11> */
.L_x_5681:
[----:B------:R-:W-:Y:S02]  /*1dc0*/  IMAD.MOV.U32 R17, RZ, RZ, R23 ;  /* 0x000000ffff117224 */ /* 0x000fe400078e0017 */
[----:B------:R-:W-:-:S07]  /*1dd0*/  IMAD.MOV.U32 R21, RZ, RZ, R19 ;  /* 0x000000ffff157224 */ /* 0x000fce00078e0013 */
[----:B------:R-:W-:Y:S05]  /*1de0*/  WARPSYNC.COLLECTIVE R14, `(.L_x_5682) ;  /* 0x000000000e087348 */ /* 0x000fea0003c00000 */
[----:B------:R0:W1:Y:S02]  /*1df0*/  SHFL.BFLY P0, R19, R17, R16, R15 ;  /* 0x0c00001011137389 */ /* 0x000064000000000f */
[----:B01----:R-:W-:Y:S01]  /*1e00*/  ENDCOLLECTIVE ;  /* 0x000000000000791b */ /* 0x003fe20003800000 */
.L_x_5682:
[----:B------:R-:W-:Y:S02]  /*1e10*/  IMAD.MOV.U32 R17, RZ, RZ, R26 ;  /* 0x000000ffff117224 */ /* 0x000fe400078e001a */
[----:B------:R-:W-:-:S07]  /*1e20*/  IMAD.MOV.U32 R28, RZ, RZ, R19 ;  /* 0x000000ffff1c7224 */ /* 0x000fce00078e0013 */
[----:B------:R-:W-:Y:S05]  /*1e30*/  WARPSYNC.COLLECTIVE R14, `(.L_x_5683) ;  /* 0x000000000e087348 */ /* 0x000fea0003c00000 */
[----:B------:R0:W1:Y:S02]  /*1e40*/  SHFL.BFLY P0, R19, R17, R16, R15 ;  /* 0x0c00001011137389 */ /* 0x000064000000000f */
[----:B01----:R-:W-:Y:S01]  /*1e50*/  ENDCOLLECTIVE ;  /* 0x000000000000791b */ /* 0x003fe20003800000 */
.L_x_5683:
[----:B------:R-:W-:Y:S01]  /*1e60*/  IMAD.MOV.U32 R27, RZ, RZ, R19 ;  /* 0x000000ffff1b7224 */ /* 0x000fe200078e0013 */
[----:B------:R-:W-:Y:S06]  /*1e70*/  BRA `(.L_x_5684) ;  /* 0xffffffec00f87947 */ /* 0x000fec000383ffff */
.L_x_5685:
        /* <DEDUP_REMOVED lines=16> */
.L_x_12237:


//--------------------- .text._ZN4vllm3moe10topkGatingILi4ELi16ELi4ELi16ELi32EifLNS0_11ScoringFuncE1EEEvPKT5_PKbPfiPT4_PiiiibPKf --------------------------
	.section	.text._ZN4vllm3moe10topkGatingILi4ELi16ELi4ELi16ELi32EifLNS0_11ScoringFuncE1EEEvPKT5_PKbPfiPT4_PiiiibPKf,"ax",@progbits
	.align	128
        .global         _ZN4vllm3moe10topkGatingILi4ELi16ELi4ELi16ELi32EifLNS0_11ScoringFuncE1EEEvPKT5_PKbPfiPT4_PiiiibPKf
        .type           _ZN4vllm3moe10topkGatingILi4ELi16ELi4ELi16ELi32EifLNS0_11ScoringFuncE1EEEvPKT5_PKbPfiPT4_PiiiibPKf,@function
        .size           _ZN4vllm3moe10topkGatingILi4ELi16ELi4ELi16ELi32EifLNS0_11ScoringFuncE1EEEvPKT5_PKbPfiPT4_PiiiibPKf,(.L_x_12238 - _ZN4vllm3moe10topkGatingILi4ELi16ELi4ELi16ELi32EifLNS0_11ScoringFuncE1EEEvPKT5_PKbPfiPT4_PiiiibPKf)
        .other          _ZN4vllm3moe10topkGatingILi4ELi16ELi4ELi16ELi32EifLNS0_11ScoringFuncE1EEEvPKT5_PKbPfiPT4_PiiiibPKf,@"STO_CUDA_ENTRY STV_DEFAULT"
_ZN4vllm3moe10topkGatingILi4ELi16ELi4ELi16ELi32EifLNS0_11ScoringFuncE1EEEvPKT5_PKbPfiPT4_PiiiibPKf:
.text._ZN4vllm3moe10topkGatingILi4ELi16ELi4ELi16ELi32EifLNS0_11ScoringFuncE1EEEvPKT5_PKbPfiPT4_PiiiibPKf:
        /* <DEDUP_REMOVED lines=86> */
.L_x_5694:
        /* <DEDUP_REMOVED lines=30> */
.L_x_5713:
        /* <DEDUP_REMOVED lines=27> */
.L_x_5690:
[----:B------:R-:W-:Y:S05]  /*08f0*/  BSYNC B1 ;  /* 0x0000000000017941 */ /* 0x000fea0003800000 */
.L_x_5689:
        /* <DEDUP_REMOVED lines=28> */
.L_x_5693:
[----:B------:R-:W-:Y:S05]  /*0ac0*/  BSYNC B1 ;  /* 0x0000000000017941 */ /* 0x000fea0003800000 */
.L_x_5692:
[----:B------:R-:W-:Y:S05]  /*0ad0*/  BRA `(.L_x_5694) ;  /* 0xfffffff800a07947 */ /* 0x000fea000383ffff */
.L_x_5687:
[----:B------:R-:W-:Y:S01]  /*0ae0*/  IMAD.MOV.U32 R24, RZ, RZ, RZ ;  /* 0x000000ffff187224 */ /* 0x000fe200078e00ff */
[----:B------:R-:W-:Y:S01]  /*0af0*/  ULDC UR10, c[0x0][0x228] ;  /* 0x00008a00000a7ab9 */ /* 0x000fe20000000800 */
[----:B------:R-:W-:Y:S01]  /*0b00*/  ULDC UR11, c[0x0][0x240] ;  /* 0x00009000000b7ab9 */ /* 0x000fe20000000800 */
[----:B------:R-:W-:Y:S01]  /*0b10*/  ULDC UR5, c[0x0][0x248] ;  /* 0x0000920000057ab9 */ /* 0x000fe20000000800 */
[----:B------:R-:W-:-:S05]  /*0b20*/  ULDC.64 UR8, c[0x0][0x240] ;  /* 0x0000900000087ab9 */ /* 0x000fca0000000a00 */
.L_x_5700:
        /* <DEDUP_REMOVED lines=30> */
.L_x_5721:
        /* <DEDUP_REMOVED lines=26> */
.L_x_5697:
[----:B------:R-:W-:Y:S05]  /*0eb0*/  BSYNC B1 ;  /* 0x0000000000017941 */ /* 0x000fea0003800000 */
.L_x_5696:
        /* <DEDUP_REMOVED lines=28> */
.L_x_5699:
[----:B------:R-:W-:Y:S05]  /*1080*/  BSYNC B1 ;  /* 0x0000000000017941 */ /* 0x000fea0003800000 */
.L_x_5698:
[----:B------:R-:W-:Y:S05]  /*1090*/  BRA `(.L_x_5700) ;  /* 0xfffffff800a47947 */ /* 0x000fea000383ffff */
.L_x_5691:
[----:B------:R-:W-:Y:S05]  /*10a0*/  BSYNC B0 ;  /* 0x0000000000007941 */ /* 0x000fea0003800000 */
.L_x_5686:
        /* <DEDUP_REMOVED lines=18> */
.L_x_5703:
        /* <DEDUP_REMOVED lines=18> */
.L_x_5702:
[----:B------:R-:W-:Y:S05]  /*12f0*/  BSYNC B0 ;  /* 0x0000000000007941 */ /* 0x000fea0003800000 */
.L_x_5701:
        /* <DEDUP_REMOVED lines=11> */
.L_x_5705:
        /* <DEDUP_REMOVED lines=11> */
.L_x_5704:
[----:B------:R-:W-:Y:S05]  /*1460*/  EXIT ;  /* 0x000000000000794d */ /* 0x000fea0003800000 */
.L_x_5688:
        /* <DEDUP_REMOVED lines=8> */
.L_x_5707:
[----:B------:R-:W-:Y:S05]  /*14f0*/  BSYNC B1 ;  /* 0x0000000000017941 */ /* 0x000fea0003800000 */
.L_x_5706:
        /* <DEDUP_REMOVED lines=8> */
.L_x_5708:
[----:B------:R-:W-:Y:S01]  /*1580*/  FSETP.GEU.FTZ.AND P3, PT, R26, R21, PT ;  /* 0x000000151a00720b */ /* 0x000fe20003f7e000 */
[----:B------:R-:W-:-:S12]  /*1590*/  IMAD.MOV.U32 R17, RZ, RZ, R25 ;  /* 0x000000ffff117224 */ /* 0x000fd800078e0019 */
[----:B------:R-:W-:Y:S01]  /*15a0*/  @P3 FSETP.NEU.FTZ.AND P2, PT, R26, R21, PT ;  /* 0x000000151a00320b */ /* 0x000fe20003f5d000 */
[----:B------:R-:W-:-:S12]  /*15b0*/  IMAD.MOV.U32 R23, RZ, RZ, R20 ;  /* 0x000000ffff177224 */ /* 0x000fd800078e0014 */
[----:B------:R-:W-:Y:S05]  /*15c0*/  WARPSYNC.COLLECTIVE R14, `(.L_x_5709) ;  /* 0x000000000e087348 */ /* 0x000fea0003c00000 */
[----:B------:R0:W1:Y:S02]  /*15d0*/  SHFL.BFLY P0, R20, R17, R16, R15 ;  /* 0x0c00001011147389 */ /* 0x000064000000000f */
[----:B01----:R-:W-:Y:S01]  /*15e0*/  ENDCOLLECTIVE ;  /* 0x000000000000791b */ /* 0x003fe20003800000 */
.L_x_5709:
        /* <DEDUP_REMOVED lines=11> */
.L_x_5710:
[----:B------:R-:W-:Y:S02]  /*16a0*/  IMAD.MOV.U32 R17, RZ, RZ, R23 ;  /* 0x000000ffff117224 */ /* 0x000fe400078e0017 */
[----:B------:R-:W-:-:S07]  /*16b0*/  IMAD.MOV.U32 R26, RZ, RZ, R20 ;  /* 0x000000ffff1a7224 */ /* 0x000fce00078e0014 */
[----:B------:R-:W-:Y:S05]  /*16c0*/  WARPSYNC.COLLECTIVE R14, `(.L_x_5711) ;  /* 0x000000000e087348 */ /* 0x000fea0003c00000 */
[----:B------:R0:W1:Y:S02]  /*16d0*/  SHFL.BFLY P0, R20, R17, R16, R15 ;  /* 0x0c00001011147389 */ /* 0x000064000000000f */
[----:B01----:R-:W-:Y:S01]  /*16e0*/  ENDCOLLECTIVE ;  /* 0x000000000000791b */ /* 0x003fe20003800000 */
.L_x_5711:
[----:B------:R-:W-:Y:S02]  /*16f0*/  IMAD.MOV.U32 R17, RZ, RZ, R19 ;  /* 0x000000ffff117224 */ /* 0x000fe400078e0013 */
[----:B------:R-:W-:-:S07]  /*1700*/  IMAD.MOV.U32 R28, RZ, RZ, R20 ;  /* 0x000000ffff1c7224 */ /* 0x000fce00078e0014 */
[----:B------:R-:W-:Y:S05]  /*1710*/  WARPSYNC.COLLECTIVE R14, `(.L_x_5712) ;  /* 0x000000000e087348 */ /* 0x000fea0003c00000 */
[----:B------:R0:W1:Y:S02]  /*1720*/  SHFL.BFLY P0, R20, R17, R16, R15 ;  /* 0x0c00001011147389 */ /* 0x000064000000000f */
[----:B01----:R-:W-:Y:S01]  /*1730*/  ENDCOLLECTIVE ;  /* 0x000000000000791b */ /* 0x003fe20003800000 */
.L_x_5712:
[----:B------:R-:W-:Y:S01]  /*1740*/  IMAD.MOV.U32 R25, RZ, RZ, R20 ;  /* 0x000000ffff197224 */ /* 0x000fe200078e0014 */
[----:B------:R-:W-:Y:S01]  /*1750*/  PLOP3.LUT P0, PT, PT, PT, PT, 0x80, 0x0 ;  /* 0x000000000000781c */ /* 0x000fe20003f0f070 */
[----:B------:R-:W-:-:S12]  /*1760*/  BRA `(.L_x_5713) ;  /* 0xffffffec00f47947 */ /* 0x000fd8000383ffff */
.L_x_5695:
        /* <DEDUP_REMOVED lines=8> */
.L_x_5715:
[----:B------:R-:W-:Y:S05]  /*17f0*/  BSYNC B1 ;  /* 0x0000000000017941 */ /* 0x000fea0003800000 */
.L_x_5714:
        /* <DEDUP_REMOVED lines=8> */
.L_x_5716:
[----:B------:R-:W-:Y:S01]  /*1880*/  FSETP.GEU.FTZ.AND P3, PT, R26, R19, PT ;  /* 0x000000131a00720b */ /* 0x000fe20003f7e000 */
[----:B------:R-:W-:-:S12]  /*1890*/  IMAD.MOV.U32 R17, RZ, RZ, R25 ;  /* 0x000000ffff117224 */ /* 0x000fd800078e0019 */
[----:B------:R-:W-:Y:S01]  /*18a0*/  @P3 FSETP.NEU.FTZ.AND P2, PT, R26, R19, PT ;  /* 0x000000131a00320b */ /* 0x000fe20003f5d000 */
[----:B------:R-:W-:-:S12]  /*18b0*/  IMAD.MOV.U32 R21, RZ, RZ, R20 ;  /* 0x000000ffff157224 */ /* 0x000fd800078e0014 */
[----:B------:R-:W-:Y:S05]  /*18c0*/  WARPSYNC.COLLECTIVE R14, `(.L_x_5717) ;  /* 0x000000000e087348 */ /* 0x000fea0003c00000 */
[----:B------:R0:W1:Y:S02]  /*18d0*/  SHFL.BFLY P0, R20, R17, R16, R15 ;  /* 0x0c00001011147389 */ /* 0x000064000000000f */
[----:B01----:R-:W-:Y:S01]  /*18e0*/  ENDCOLLECTIVE ;  /* 0x000000000000791b */ /* 0x003fe20003800000 */
.L_x_5717:
        /* <DEDUP_REMOVED lines=11> */
.L_x_5718:
[----:B------:R-:W-:Y:S02]  /*19a0*/  IMAD.MOV.U32 R17, RZ, RZ, R21 ;  /* 0x000000ffff117224 */ /* 0x000fe400078e0015 */
[----:B------:R-:W-:-:S07]  /*19b0*/  IMAD.MOV.U32 R26, RZ, RZ, R20 ;  /* 0x000000ffff1a7224 */ /* 0x000fce00078e0014 */
[----:B------:R-:W-:Y:S05]  /*19c0*/  WARPSYNC.COLLECTIVE R14, `(.L_x_5719) ;  /* 0x000000000e087348 */ /* 0x000fea0003c00000 */
[----:B------:R0:W1:Y:S02]  /*19d0*/  SHFL.BFLY P0, R20, R17, R16, R15 ;  /* 0x0c00001011147389 */ /* 0x000064000000000f */
[----:B01----:R-:W-:Y:S01]  /*19e0*/  ENDCOLLECTIVE ;  /* 0x000000000000791b */ /* 0x003fe20003800000 */
.L_x_5719:
[----:B------:R-:W-:Y:S02]  /*19f0*/  IMAD.MOV.U32 R17, RZ, RZ, R23 ;  /* 0x000000ffff117224 */ /* 0x000fe400078e0017 */
[----:B------:R-:W-:-:S07]  /*1a00*/  IMAD.MOV.U32 R28, RZ, RZ, R20 ;  /* 0x000000ffff1c7224 */ /* 0x000fce00078e0014 */
[----:B------:R-:W-:Y:S05]  /*1a10*/  WARPSYNC.COLLECTIVE R14, `(.L_x_5720) ;  /* 0x000000000e087348 */ /* 0x000fea0003c00000 */
[----:B------:R0:W1:Y:S02]  /*1a20*/  SHFL.BFLY P0, R20, R17, R16, R15 ;  /* 0x0c00001011147389 */ /* 0x000064000000000f */
[----:B01----:R-:W-:Y:S01]  /*1a30*/  ENDCOLLECTIVE ;  /* 0x000000000000791b */ /* 0x003fe20003800000 */
.L_x_5720:
[----:B------:R-:W-:Y:S01]  /*1a40*/  IMAD.MOV.U32 R25, RZ, RZ, R20 ;  /* 0x000000ffff197224 */ /* 0x000fe200078e0014 */
[----:B------:R-:W-:Y:S01]  /*1a50*/  PLOP3.LUT P0, PT, PT, PT, PT, 0x80, 0x0 ;  /* 0x000000000000781c */ /* 0x000fe20003f0f070 */
[----:B------:R-:W-:-:S12]  /*1a60*/  BRA `(.L_x_5721) ;  /* 0xfffffff000a87947 */ /* 0x000fd8000383ffff */
.L_x_5722:
        /* <DEDUP_REMOVED lines=9> */
.L_x_12238:


//--------------------- .text._ZN4vllm3moe10topkGatingILi4ELi8ELi4ELi16ELi32EifLNS0_11ScoringFuncE1EEEvPKT5_PKbPfiPT4_PiiiibPKf --------------------------
	.section	.text._ZN4vllm3moe10topkGatingILi4ELi8ELi4ELi16ELi32EifLNS0_11ScoringFuncE1EEEvPKT5_PKbPfiPT4_PiiiibPKf,"ax",@progbits
	.align	128
        .global         _ZN4vllm3moe10topkGatingILi4ELi8ELi4ELi16ELi32EifLNS0_11ScoringFuncE1EEEvPKT5_PKbPfiPT4_PiiiibPKf
        .type           _ZN4vllm3moe10topkGatingILi4ELi8ELi4ELi16ELi32EifLNS0_11ScoringFuncE1EEEvPKT5_PKbPfiPT4_PiiiibPKf,@function
        .size           _ZN4vllm3moe10topkGatingILi4ELi8ELi4ELi16ELi32EifLNS0_11ScoringFuncE1EEEvPKT5_PKbPfiPT4_PiiiibPKf,(.L_x_12239 - _ZN4vllm3moe10topkGatingILi4ELi8ELi4ELi16ELi32EifLNS0_11ScoringFuncE1EEEvPKT5_PKbPfiPT4_PiiiibPKf)
        .other          _ZN4vllm3moe10topkGatingILi4ELi8ELi4ELi16ELi32EifLNS0_11ScoringFuncE1EEEvPKT5_PKbPfiPT4_PiiiibPKf,@"STO_CUDA_ENTRY STV_DEFAULT"
_ZN4vllm3moe10topkGatingILi4ELi8ELi4ELi16ELi32EifLNS0_11ScoringFuncE1EEEvPKT5_PKbPfiPT4_PiiiibPKf:
.text._ZN4vllm3moe10topkGatingILi4ELi8ELi4ELi16ELi32EifLNS0_11ScoringFuncE1EEEvPKT5_PKbPfiPT4_PiiiibPKf:
        /* <DEDUP_REMOVED lines=87> */
.L_x_5734:
        /* <DEDUP_REMOVED lines=48> */
.L_x_5727:
[----:B------:R-:W-:Y:S05]  /*0870*/  BSYNC B0 ;  /* 0x0000000000007941 */ /* 0x000fea0003800000 */
.L_x_5726:
        /* <DEDUP_REMOVED lines=24> */
.L_x_5729:
[----:B------:R-:W-:Y:S05]  /*0a00*/  BSYNC B0 ;  /* 0x0000000000007941 */ /* 0x000fea0003800000 */
.L_x_5728:
        /* <DEDUP_REMOVED lines=40> */
.L_x_5731:
[----:B------:R-:W-:Y:S05]  /*0c90*/  BSYNC B0 ;  /* 0x0000000000007941 */ /* 0x000fea0003800000 */
.L_x_5730:
        /* <DEDUP_REMOVED lines=24> */
.L_x_5733:
[----:B------:R-:W-:Y:S05]  /*0e20*/  BSYNC B0 ;  /* 0x0000000000007941 */ /* 0x000fea0003800000 */
.L_x_5732:
[----:B------:R-:W-:Y:S05]  /*0e30*/  @P3 BRA `(.L_x_5734) ;  /* 0xfffffff400cc3947 */ /* 0x000fea000383ffff */
.L_x_5725:
        /* <DEDUP_REMOVED lines=50> */
.L_x_5736:
[----:B------:R-:W-:Y:S05]  /*1160*/  BSYNC B0 ;  /* 0x0000000000007941 */ /* 0x000fea0003800000 */
.L_x_5735:
[----:B------:R-:W-:Y:S05]  /*1170*/  BRA `(.L_x_5723) ;  /* 0x0000000c000c7947 */ /* 0x000fea0003800000 */
.L_x_5724:
[----:B------:R-:W-:Y:S01]  /*1180*/  ISETP.NE.AND P0, PT, R12, 0x1, PT ;  /* 0x000000010c00780c */ /* 0x000fe20003f05270 */
[----:B------:R-:W-:-:S12]  /*1190*/  UMOV UR4, URZ ;  /* 0x0000003f00047c82 */ /* 0x000fd80008000000 */
[----:B------:R-:W-:Y:S05]  /*11a0*/  @!P0 BRA `(.L_x_5737) ;  /* 0x00000008003c8947 */ /* 0x000fea0003800000 */
[----:B------:R-:W-:Y:S01]  /*11b0*/  IMAD.IADD R23, R12, 0x1, -R21 ;  /* 0x000000010c177824 */ /* 0x000fe200078e0a15 */
[----:B------:R-:W-:Y:S01]  /*11c0*/  UMOV UR4, URZ ;  /* 0x0000003f00047c82 */ /* 0x000fe20008000000 */
[----:B------:R-:W-:Y:S01]  /*11d0*/  ULDC UR8, c[0x0][0x244] ;  /* 0x0000910000087ab9 */ /* 0x000fe20000000800 */
[----:B------:R-:W-:-:S05]  /*11e0*/  ULDC UR9, c[0x0][0x248] ;  /* 0x0000920000097ab9 */ /* 0x000fca0000000800 */
.L_x_5746:
        /* <DEDUP_REMOVED lines=47> */
.L_x_5739:
[----:B------:R-:W-:Y:S05]  /*14e0*/  BSYNC B0 ;  /* 0x0000000000007941 */ /* 0x000fea0003800000 */
.L_x_5738:
        /* <DEDUP_REMOVED lines=24> */
.L_x_5741:
[----:B------:R-:W-:Y:S05]  /*1670*/  BSYNC B0 ;  /* 0x0000000000007941 */ /* 0x000fea0003800000 */
.L_x_5740:
        /* <DEDUP_REMOVED lines=39> */
.L_x_5743:
[----:B------:R-:W-:Y:S05]  /*18f0*/  BSYNC B0 ;  /* 0x0000000000007941 */ /* 0x000fea0003800000 */
.L_x_5742:
        /* <DEDUP_REMOVED lines=24> */
.L_x_5745:
[----:B------:R-:W-:Y:S05]  /*1a80*/  BSYNC B0 ;  /* 0x0000000000007941 */ /* 0x000fea0003800000 */
.L_x_5744:
[----:B------:R-:W-:Y:S05]  /*1a90*/  @P3 BRA `(.L_x_5746) ;  /* 0xfffffff400d43947 */ /* 0x000fea000383ffff */
.L_x_5737:
        /* <DEDUP_REMOVED lines=48> */
.L_x_5747:
[----:B------:R-:W-:Y:S05]  /*1da0*/  BSYNC B0 ;  /* 0x0000000000007941 */ /* 0x000fea0003800000 */
.L_x_5723:
        /* <DEDUP_REMOVED lines=23> */
.L_x_5751:
        /* <DEDUP_REMOVED lines=64> */
.L_x_5750:
        /* <DEDUP_REMOVED lines=36> */
.L_x_5752:
[----:B------:R-:W-:-:S13]  /*2560*/  ISETP.NE.OR P0, PT, R2, RZ, P0 ;  /* 0x000000ff0200720c */ /* 0x000fda0000705670 */
[----:B------:R-:W-:Y:S05]  /*2570*/  @!P0 BRA `(.L_x_5748) ;  /* 0x0000000000508947 */ /* 0x000fea0003800000 */
.L_x_5749:
[----:B--23--:R-:W1:Y:S01]  /*2580*/  LDC.64 R4, c[0x0][0x220] ;  /* 0x00008800ff047b82 */ /* 0x00ce620000000a00 */
[----:B------:R2:W3:Y:S02]  /*2590*/  MUFU.RCP R19, R22 ;  /* 0x0000001600137308 */ /* 0x0004e40000001000 */
.L_x_5753:
        /* <DEDUP_REMOVED lines=18> */
.L_x_5748:
        /* <DEDUP_REMOVED lines=13> */
.L_x_5754:
        /* <DEDUP_REMOVED lines=11> */
.L_x_5755:
        /* <DEDUP_REMOVED lines=12> */
.L_x_12239:


//--------------------- .text._ZN4vllm3moe10topkGatingILi4ELi4ELi4ELi16ELi32EifLNS0_11ScoringFuncE1EEEvPKT5_PKbPfiPT4_PiiiibPKf --------------------------
	.section	.text._ZN4vllm3moe10topkGatingILi4ELi4ELi4ELi16ELi32EifLNS0_11ScoringFuncE1EEEvPKT5_PKbPfiPT4_PiiiibPKf,"ax",@progbits
	.align	128
        .global         _ZN4vllm3moe10topkGatingILi4ELi4ELi4ELi16ELi32EifLNS0_11ScoringFuncE1EEEvPKT5_PKbPfiPT4_PiiiibPKf
        .type           _ZN4vllm3moe10topkGatingILi4ELi4ELi4ELi16ELi32EifLNS0_11ScoringFuncE1EEEvPKT5_PKbPfiPT4_PiiiibPKf,@function
        .size           _ZN4vllm3moe10topkGatingILi4ELi4ELi4ELi16ELi32EifLNS0_11ScoringFuncE1EEEvPKT5_PKbPfiPT4_PiiiibPKf,(.L_x_12240 - _ZN4vllm3moe10topkGatingILi4ELi4ELi4ELi16ELi32EifLNS0_11ScoringFuncE1EEEvPKT5_PKbPfiPT4_PiiiibPKf)
        .other          _ZN4vllm3moe10topkGatingILi4ELi4ELi4ELi16ELi32EifLNS0_11ScoringFuncE1EEEvPKT5_PKbPfiPT4_PiiiibPKf,@"STO_CUDA_ENTRY STV_DEFAULT"
_ZN4vllm3moe10topkGatingILi4ELi4ELi4ELi16ELi32EifLNS0_11ScoringFuncE1EEEvPKT5_PKbPfiPT4_PiiiibPKf:
.text._ZN4vllm3moe10topkGatingILi4ELi4ELi4ELi16ELi32EifLNS0_11ScoringFuncE1EEEvPKT5_PKbPfiPT4_PiiiibPKf:
        /* <DEDUP_REMOVED lines=87> */
.L_x_5763:
        /* <DEDUP_REMOVED lines=39> */
.L_x_5759:
        /* <DEDUP_REMOVED lines=36> */
.L_x_5760:
        /* <DEDUP_REMOVED lines=34> */
.L_x_5761:
        /* <DEDUP_REMOVED lines=38> */
.L_x_5762:
[----:B------:R-:W-:Y:S05]  /*0ea0*/  @P5 BRA `(.L_x_5763) ;  /* 0xfffffff400b05947 */ /* 0x000fea000383ffff */
.L_x_5758:
        /* <DEDUP_REMOVED lines=23> */
.L_x_5765:
        /* <DEDUP_REMOVED lines=43> */
.L_x_5764:
[----:B0-----:R-:W-:Y:S02]  /*12d0*/  VIADD R19, R19, UR12 ;  /* 0x0000000c13137c36 */ /* 0x001fe40008000000 */
[----:B------:R-:W-:Y:S02]  /*12e0*/  IMAD.X R21, RZ, RZ, R21, P0 ;  /* 0x000000ffff157224 */ /* 0x000fe400000e0615 */
[----:B------:R-:W-:Y:S02]  /*12f0*/  IMAD.X R15, RZ, RZ, R15, P2 ;  /* 0x000000ffff0f7224 */ /* 0x000fe400010e060f */
[----:B------:R-:W-:Y:S01]  /*1300*/  IMAD.X R17, RZ, RZ, R17, P3 ;  /* 0x000000ffff117224 */ /* 0x000fe200018e0611 */
[----:B------:R-:W-:Y:S06]  /*1310*/  @!P4 BRA `(.L_x_5756) ;  /* 0x0000000c0090c947 */ /* 0x000fec0003800000 */
[----:B------:R-:W-:Y:S01]  /*1320*/  UIADD3 UR4, UR4, 0x1, URZ ;  /* 0x0000000104047890 */ /* 0x000fe2000fffe03f */
[----:B------:R-:W-:Y:S11]  /*1330*/  BRA `(.L_x_5765) ;  /* 0xfffffffc00387947 */ /* 0x000ff6000383ffff */
.L_x_5757:
        /* <DEDUP_REMOVED lines=10> */
.L_x_5771:
        /* <DEDUP_REMOVED lines=38> */
.L_x_5767:
        /* <DEDUP_REMOVED lines=35> */
.L_x_5768:
        /* <DEDUP_REMOVED lines=33> */
.L_x_5769:
        /* <DEDUP_REMOVED lines=37> */
.L_x_5770:
[----:B------:R-:W-:Y:S05]  /*1cd0*/  @P5 BRA `(.L_x_5771) ;  /* 0xfffffff400c05947 */ /* 0x000fea000383ffff */
.L_x_5766:
        /* <DEDUP_REMOVED lines=24> */
.L_x_5773:
        /* <DEDUP_REMOVED lines=43> */
.L_x_5772:
[----:B------:R-:W-:Y:S02]  /*2110*/  IMAD.X R21, RZ, RZ, R21, P0 ;  /* 0x000000ffff157224 */ /* 0x000fe400000e0615 */
[----:B------:R-:W-:Y:S02]  /*2120*/  IMAD.X R23, RZ, RZ, R23, P2 ;  /* 0x000000ffff177224 */ /* 0x000fe400010e0617 */
[----:B------:R-:W-:Y:S02]  /*2130*/  IMAD.X R17, RZ, RZ, R17, P3 ;  /* 0x000000ffff117224 */ /* 0x000fe400018e0611 */
[----:B0-----:R-:W-:Y:S01]  /*2140*/  VIADD R19, R19, UR12 ;  /* 0x0000000c13137c36 */ /* 0x001fe20008000000 */
[----:B------:R-:W-:Y:S06]  /*2150*/  @P4 BRA `(.L_x_5773) ;  /* 0xfffffffc00404947 */ /* 0x000fec000383ffff */
.L_x_5756:
        /* <DEDUP_REMOVED lines=23> */
.L_x_5777:
        /* <DEDUP_REMOVED lines=68> */
.L_x_5776:
        /* <DEDUP_REMOVED lines=38> */
.L_x_5778:
[----:B------:R-:W-:-:S13]  /*2970*/  ISETP.NE.OR P0, PT, R3, RZ, P0 ;  /* 0x000000ff0300720c */ /* 0x000fda0000705670 */
[----:B------:R-:W-:Y:S05]  /*2980*/  @!P0 BRA `(.L_x_5774) ;  /* 0x0000000000548947 */ /* 0x000fea0003800000 */
.L_x_5775:
[----:B--2-4-:R-:W2:Y:S01]  /*2990*/  LDC.64 R4, c[0x0][0x220] ;  /* 0x00008800ff047b82 */ /* 0x014ea20000000a00 */
[----:B------:R3:W4:Y:S02]  /*29a0*/  MUFU.RCP R19, R2 ;  /* 0x0000000200137308 */ /* 0x0007240000001000 */
.L_x_5779:
        /* <DEDUP_REMOVED lines=19> */
.L_x_5774:
[----:B------:R-:W-:-:S13]  /*2ae0*/  ISETP.NE.AND P0, PT, R0, RZ, PT ;  /* 0x000000ff0000720c */ /* 0x000fda0003f05270 */
[----:B------:R-:W-:Y:S05]  /*2af0*/  @!P0 EXIT ;  /* 0x000000000000894d */ /* 0x000fea0003800000 */
[----:B--2-4-:R-:W2:Y:S01]  /*2b00*/  LDC.64 R4, c[0x0][0x220] ;  /* 0x00008800ff047b82 */ /* 0x014ea20000000a00 */
[----:B0-----:R0:W3:Y:S01]  /*2b10*/  MUFU.RCP R7, R2 ;  /* 0x0000000200077308 */ /* 0x0010e20000001000 */
[----:B------:R-:W-:-:S04]  /*2b20*/  IMAD.U32 R6, RZ, RZ, UR4 ;  /* 0x00000004ff067e24 */ /* 0x000fc8000f8e00ff */
[----:B------:R-:W-:-:S04]  /*2b30*/  IMAD R11, R11, UR8, R6 ;  /* 0x000000080b0b7c24 */ /* 0x000fc8000f8e0206 */
[----:B0-23--:R-:W-:-:S07]  /*2b40*/  IMAD.WIDE R4, R11, 0x4, R4 ;  /* 0x000000040b047825 */ /* 0x00dfce00078e0204 */
.L_x_5780:
        /* <DEDUP_REMOVED lines=11> */
.L_x_5781:
        /* <DEDUP_REMOVED lines=16> */
.L_x_12240:


//--------------------- .text._ZN4vllm3moe10topkGatingILi2ELi2ELi4ELi8ELi32EifLNS0_11ScoringFuncE1EEEvPKT5_PKbPfiPT4_PiiiibPKf --------------------------
	.section	.text._ZN4vllm3moe10topkGatingILi2ELi2ELi4ELi8ELi32EifLNS0_11ScoringFuncE1EEEvPKT5_PKbPfiPT4_PiiiibPKf,"ax",@progbits
	.align	128
        .global         _ZN4vllm3moe10topkGatingILi2ELi2ELi4ELi8ELi32EifLNS0_11ScoringFuncE1EEEvPKT5_PKbPfiPT4_PiiiibPKf
        .type           _ZN4vllm3moe10topkGatingILi2ELi2ELi4ELi8ELi32EifLNS0_11ScoringFuncE1EEEvPKT5_PKbPfiPT4_PiiiibPKf,@function
        .size           _ZN4vllm3moe10topkGatingILi2ELi2ELi4ELi8ELi32EifLNS0_11ScoringFuncE1EEEvPKT5_PKbPfiPT4_PiiiibPKf,(.L_x_12241 - _ZN4vllm3moe10topkGatingILi2ELi2ELi4ELi8ELi32EifLNS0_11ScoringFuncE1EEEvPKT5_PKbPfiPT4_PiiiibPKf)
        .other          _ZN4vllm3moe10topkGatingILi2ELi2ELi4ELi8ELi32EifLNS0_11ScoringFuncE1EEEvPKT5_PKbPfiPT4_PiiiibPKf,@"STO_CUDA_ENTRY STV_DEFAULT"
_ZN4vllm3moe10topkGatingILi2ELi2ELi4ELi8ELi32EifLNS0_11ScoringFuncE1EEEvPKT5_PKbPfiPT4_PiiiibPKf:
.text._ZN4vllm3moe10topkGatingILi2ELi2ELi4ELi8ELi32EifLNS0_11ScoringFuncE1EEEvPKT5_PKbPfiPT4_PiiiibPKf:
        /* <DEDUP_REMOVED lines=79> */
.L_x_5785:
        /* <DEDUP_REMOVED lines=108> */
.L_x_5784:
        /* <DEDUP_REMOVED lines=20> */
.L_x_5786:
        /* <DEDUP_REMOVED lines=38> */
.L_x_5783:
        /* <DEDUP_REMOVED lines=19> */
.L_x_5788:
        /* <DEDUP_REMOVED lines=104> */
.L_x_5787:
        /* <DEDUP_REMOVED lines=20> */
.L_x_5789:
        /* <DEDUP_REMOVED lines=34> */
.L_x_5782:
        /* <DEDUP_REMOVED lines=25> */
.L_x_5793:
        /* <DEDUP_REMOVED lines=56> */
.L_x_5792:
        /* <DEDUP_REMOVED lines=34> */
.L_x_5794:
[----:B------:R-:W-:-:S13]  /*2190*/  ISETP.NE.OR P0, PT, R0, RZ, P0 ;  /* 0x000000ff0000720c */ /* 0x000fda0000705670 */
[----:B------:R-:W-:Y:S05]  /*21a0*/  @!P0 BRA `(.L_x_5790) ;  /* 0x0000000000548947 */ /* 0x000fea0003800000 */
.L_x_5791:
[----:B------:R1:W2:Y:S02]  /*21b0*/  MUFU.RCP R19, R18 ;  /* 0x0000001200137308 */ /* 0x0002a40000001000 */
.L_x_5795:
        /* <DEDUP_REMOVED lines=20> */
.L_x_5790:
        /* <DEDUP_REMOVED lines=9> */
.L_x_5796:
        /* <DEDUP_REMOVED lines=11> */
.L_x_5797:
        /* <DEDUP_REMOVED lines=12> */
.L_x_12241:


//--------------------- .text._ZN4vllm3moe10topkGatingILi1ELi1ELi4ELi4ELi32EifLNS0_11ScoringFuncE1EEEvPKT5_PKbPfiPT4_PiiiibPKf --------------------------
	.section	.text._ZN4vllm3moe10topkGatingILi1ELi1ELi4ELi4ELi32EifLNS0_11ScoringFuncE1EEEvPKT5_PKbPfiPT4_PiiiibPKf,"ax",@progbits
	.align	128
        .global         _ZN4vllm3moe10topkGatingILi1ELi1ELi4ELi4ELi32EifLNS0_11ScoringFuncE1EEEvPKT5_PKbPfiPT4_PiiiibPKf
        .type           _ZN4vllm3moe10topkGatingILi1ELi1ELi4ELi4ELi32EifLNS0_11ScoringFuncE1EEEvPKT5_PKbPfiPT4_PiiiibPKf,@function
        .size           _ZN4vllm3moe10topkGatingILi1ELi1ELi4ELi4ELi32EifLNS0_11ScoringFuncE1EEEvPKT5_PKbPfiPT4_PiiiibPKf,(.L_x_12242 - _ZN4vllm3moe10topkGatingILi1ELi1ELi4ELi4ELi32EifLNS0_11ScoringFuncE1EEEvPKT5_PKbPfiPT4_PiiiibPKf)
        .other          _ZN4vllm3moe10topkGatingILi1ELi1ELi4ELi4ELi32EifLNS0_11ScoringFuncE1EEEvPKT5_PKbPfiPT4_PiiiibPKf,@"STO_CUDA_ENTRY STV_DEFAULT"
_ZN4vllm3moe10topkGatingILi1ELi1ELi4ELi4ELi32EifLNS0_11ScoringFuncE1EEEvPKT5_PKbPfiPT4_PiiiibPKf:
.text._ZN4vllm3moe10topkGatingILi1ELi1ELi4ELi4ELi32EifLNS0_11ScoringFuncE1EEEvPKT5_PKbPfiPT4_PiiiibPKf:
        /* <DEDUP_REMOVED lines=66> */
.L_x_5801:
        /* <DEDUP_REMOVED lines=40> */
.L_x_5800:
        /* <DEDUP_REMOVED lines=29> */
.L_x_5802:
        /* <DEDUP_REMOVED lines=21> */
.L_x_5799:
        /* <DEDUP_REMOVED lines=19> */
.L_x_5804:
        /* <DEDUP_REMOVED lines=36> */
.L_x_5803:
        /* <DEDUP_REMOVED lines=15> */
.L_x_5805:
        /* <DEDUP_REMOVED lines=13> */
.L_x_5798:
        /* <DEDUP_REMOVED lines=24> */
.L_x_5809:
        /* <DEDUP_REMOVED lines=56> */
.L_x_5808:
        /* <DEDUP_REMOVED lines=34> */
.L_x_5810:
[----:B------:R-:W-:-:S13]  /*1610*/  ISETP.NE.OR P0, PT, R5, RZ, P0 ;  /* 0x000000ff0500720c */ /* 0x000fda0000705670 */
[----:B------:R-:W-:Y:S05]  /*1620*/  @!P0 BRA `(.L_x_5806) ;  /* 0x0000000000548947 */ /* 0x000fea0003800000 */
.L_x_5807:
[----:B------:R1:W2:Y:S02]  /*1630*/  MUFU.RCP R19, R8 ;  /* 0x0000000800137308 */ /* 0x0002a40000001000 */
.L_x_5811:
        /* <DEDUP_REMOVED lines=20> */
.L_x_5806:
        /* <DEDUP_REMOVED lines=8> */
.L_x_5812:
        /* <DEDUP_REMOVED lines=11> */
.L_x_5813:
        /* <DEDUP_REMOVED lines=13> */
.L_x_12242:


//--------------------- .text._ZN4vllm3moe10topkGatingILi18ELi576ELi4ELi4ELi32El13__nv_bfloat16LNS0_11ScoringFuncE0EEEvPKT5_PKbPfiPT4_PiiiibPKf --------------------------
	.section	.text._ZN4vllm3moe10topkGatingILi18ELi576ELi4ELi4ELi32El13__nv_bfloat16LNS0_11ScoringFuncE0EEEvPKT5_PKbPfiPT4_PiiiibPKf,"ax",@progbits
	.align	128
        .global         _ZN4vllm3moe10topkGatingILi18ELi576ELi4ELi4ELi32El13__nv_bfloat16LNS0_11ScoringFuncE0EEEvPKT5_PKbPfiPT4_PiiiibPKf
        .type           _ZN4vllm3moe10topkGatingILi18ELi576ELi4ELi4ELi32El13__nv_bfloat16LNS0_11ScoringFuncE0EEEvPKT5_PKbPfiPT4_PiiiibPKf,@function
        .size           _ZN4vllm3moe10topkGatingILi18ELi576ELi4ELi4ELi32El13__nv_bfloat16LNS0_11ScoringFuncE0EEEvPKT5_PKbPfiPT4_PiiiibPKf,(.L_x_12243 - _ZN4vllm3moe10topkGatingILi18ELi576ELi4ELi4ELi32El13__nv_bfloat16LNS0_11ScoringFuncE0EEEvPKT5_PKbPfiPT4_PiiiibPKf)
        .other          _ZN4vllm3moe10topkGatingILi18ELi576ELi4ELi4ELi32El13__nv_bfloat16LNS0_11ScoringFuncE0EEEvPKT5_PKbPfiPT4_PiiiibPKf,@"STO_CUDA_ENTRY STV_DEFAULT"
_ZN4vllm3moe10topkGatingILi18ELi576ELi4ELi4ELi32El13__nv_bfloat16LNS0_11ScoringFuncE0EEEvPKT5_PKbPfiPT4_PiiiibPKf:
.text._ZN4vllm3moe10topkGatingILi18ELi576ELi4ELi4ELi32El13__nv_bfloat16LNS0_11ScoringFuncE0EEEvPKT5_PKbPfiPT4_PiiiibPKf:
        /* <DEDUP_REMOVED lines=20> */
[----:B------:R-:W4:Y:S04]  /*0140*/  LDG.E R13, desc[UR6][R6.64+0x200] ;  /* 0x00020006060d7981 */ /* 0x000f28000c1e1900 */
[----:B------:R-:W4:Y:S04]  /*0150*/  LDG.E R14, desc[UR6][R6.64+0x280] ;  /* 0x00028006060e7981 */ /* 0x000f28000c1e1900 */
[----:B------:R-:W4:Y:S04]  /*0160*/  LDG.E R16, desc[UR6][R6.64+0x300] ;  /* 0x0003000606107981 */ /* 0x000f28000c1e1900 */
[----:B------:R-:W4:Y:S04]  /*0170*/  LDG.E R18, desc[UR6][R6.64+0x380] ;  /* 0x0003800606127981 */ /* 0x000f28000c1e1900 */
[----:B------:R5:W4:Y:S01]  /*0180*/  LDG.E R20, desc[UR6][R6.64+0x400] ;  /* 0x0004000606147981 */ /* 0x000b22000c1e1900 */
[----:B------:R-:W-:-:S04]  /*0190*/  ISETP.NE.U32.AND P0, PT, RZ, UR4, PT ;  /* 0x00000004ff007c0c */ /* 0x000fc8000bf05070 */
[----:B------:R-:W-:Y:S02]  /*01a0*/  ISETP.NE.AND.EX P0, PT, RZ, UR5, PT, P0 ;  /* 0x00000005ff007c0c */ /* 0x000fe4000bf05300 */
[C---:B--2---:R-:W-:Y:S01]  /*01b0*/  PRMT R8, R3.reuse, 0x7632, R8 ;  /* 0x0000763203087816 */ /* 0x044fe20000000008 */
[----:B------:R-:W-:Y:S01]  /*01c0*/  IMAD.U32 R3, R3, 0x10000, RZ ;  /* 0x0001000003037824 */ /* 0x000fe200078e00ff */
[----:B---3--:R-:W-:-:S03]  /*01d0*/  PRMT R0, R4, 0x7632, R0 ;  /* 0x0000763204007816 */ /* 0x008fc60000000000 */
[----:B------:R-:W-:Y:S02]  /*01e0*/  IMAD.U32 R8, R8, 0x10000, RZ ;  /* 0x0001000008087824 */ /* 0x000fe400078e00ff */
[----:B------:R-:W-:Y:S02]  /*01f0*/  IMAD.U32 R4, R4, 0x10000, RZ ;  /* 0x0001000004047824 */ /* 0x000fe400078e00ff */
[----:B------:R-:W-:Y:S01]  /*0200*/  IMAD.U32 R0, R0, 0x10000, RZ ;  /* 0x0001000000007824 */ /* 0x000fe200078e00ff */
[----:B------:R-:W-:Y:S02]  /*0210*/  FMNMX.FTZ R5, R3, R8, !PT ;  /* 0x0000000803057209 */ /* 0x000fe40007810000 */
[C---:B-----5:R-:W-:Y:S01]  /*0220*/  PRMT R7, R11.reuse, 0x7632, R7 ;  /* 0x000076320b077816 */ /* 0x060fe20000000007 */
[----:B------:R-:W-:Y:S01]  /*0230*/  IMAD.U32 R6, R11, 0x10000, RZ ;  /* 0x000100000b067824 */ /* 0x000fe200078e00ff */
[----:B------:R-:W-:Y:S02]  /*0240*/  FMNMX.FTZ R9, R4, R5, !PT ;  /* 0x0000000504097209 */ /* 0x000fe40007810000 */
[C---:B----4-:R-:W-:Y:S01]  /*0250*/  PRMT R5, R2.reuse, 0x7632, R5 ;  /* 0x0000763202057816 */ /* 0x050fe20000000005 */
[----:B------:R-:W-:Y:S01]  /*0260*/  IMAD.U32 R2, R2, 0x10000, RZ ;  /* 0x0001000002027824 */ /* 0x000fe200078e00ff */
[----:B------:R-:W-:Y:S01]  /*0270*/  FMNMX.FTZ R9, R0, R9, !PT ;  /* 0x0000000900097209 */ /* 0x000fe20007810000 */
[----:B------:R-:W-:-:S02]  /*0280*/  IMAD.U32 R7, R7, 0x10000, RZ ;  /* 0x0001000007077824 */ /* 0x000fc400078e00ff */
[----:B------:R-:W-:Y:S01]  /*0290*/  IMAD.U32 R5, R5, 0x10000, RZ ;  /* 0x0001000005057824 */ /* 0x000fe200078e00ff */
[----:B------:R-:W-:Y:S01]  /*02a0*/  FMNMX.FTZ R10, R2, R9, !PT ;  /* 0x00000009020a7209 */ /* 0x000fe20007810000 */
[----:B------:R-:W-:-:S03]  /*02b0*/  IMAD.U32 R11, R14, 0x10000, RZ ;  /* 0x000100000e0b7824 */ /* 0x000fc600078e00ff */
[----:B------:R-:W-:Y:S02]  /*02c0*/  FMNMX.FTZ R9, R5, R10, !PT ;  /* 0x0000000a05097209 */ /* 0x000fe40007810000 */
[C---:B------:R-:W-:Y:S02]  /*02d0*/  PRMT R10, R13.reuse, 0x7632, R10 ;  /* 0x000076320d0a7816 */ /* 0x040fe4000000000a */
[----:B------:R-:W-:Y:S01]  /*02e0*/  FMNMX.FTZ R12, R6, R9, !PT ;  /* 0x00000009060c7209 */ /* 0x000fe20007810000 */
[----:B------:R-:W-:Y:S02]  /*02f0*/  IMAD.U32 R9, R13, 0x10000, RZ ;  /* 0x000100000d097824 */ /* 0x000fe400078e00ff */
[----:B------:R-:W-:Y:S01]  /*0300*/  IMAD.U32 R10, R10, 0x10000, RZ ;  /* 0x000100000a0a7824 */ /* 0x000fe200078e00ff */
[----:B------:R-:W-:-:S04]  /*0310*/  FMNMX.FTZ R12, R7, R12, !PT ;  /* 0x0000000c070c7209 */ /* 0x000fc80007810000 */
[----:B------:R-:W-:Y:S02]  /*0320*/  FMNMX.FTZ R13, R9, R12, !PT ;  /* 0x0000000c090d7209 */ /* 0x000fe40007810000 */
[----:B------:R-:W-:Y:S02]  /*0330*/  PRMT R12, R14, 0x7632, R12 ;  /* 0x000076320e0c7816 */ /* 0x000fe4000000000c */
[----:B------:R-:W-:Y:S01]  /*0340*/  FMNMX.FTZ R14, R10, R13, !PT ;  /* 0x0000000d0a0e7209 */ /* 0x000fe20007810000 */
[----:B------:R-:W-:Y:S02]  /*0350*/  IMAD.U32 R13, R16, 0x10000, RZ ;  /* 0x00010000100d7824 */ /* 0x000fe400078e00ff */
[----:B------:R-:W-:Y:S01]  /*0360*/  IMAD.U32 R12, R12, 0x10000, RZ ;  /* 0x000100000c0c7824 */ /* 0x000fe200078e00ff */
[----:B------:R-:W-:Y:S02]  /*0370*/  FMNMX.FTZ R15, R11, R14, !PT ;  /* 0x0000000e0b0f7209 */ /* 0x000fe40007810000 */
[----:B------:R-:W-:-:S02]  /*0380*/  PRMT R14, R16, 0x7632, R14 ;  /* 0x00007632100e7816 */ /* 0x000fc4000000000e */
[----:B------:R-:W-:Y:S01]  /*0390*/  FMNMX.FTZ R16, R12, R15, !PT ;  /* 0x0000000f0c107209 */ /* 0x000fe20007810000 */
[----:B------:R-:W-:Y:S02]  /*03a0*/  IMAD.U32 R15, R18, 0x10000, RZ ;  /* 0x00010000120f7824 */ /* 0x000fe400078e00ff */
[----:B------:R-:W-:Y:S01]  /*03b0*/  IMAD.U32 R14, R14, 0x10000, RZ ;  /* 0x000100000e0e7824 */ /* 0x000fe200078e00ff */
[----:B------:R-:W-:Y:S02]  /*03c0*/  FMNMX.FTZ R17, R13, R16, !PT ;  /* 0x000000100d117209 */ /* 0x000fe40007810000 */
[----:B------:R-:W-:Y:S02]  /*03d0*/  PRMT R16, R18, 0x7632, R16 ;  /* 0x0000763212107816 */ /* 0x000fe40000000010 */
[----:B------:R-:W-:Y:S01]  /*03e0*/  FMNMX.FTZ R18, R14, R17, !PT ;  /* 0x000000110e127209 */ /* 0x000fe20007810000 */
[----:B------:R-:W-:Y:S02]  /*03f0*/  IMAD.U32 R17, R20, 0x10000, RZ ;  /* 0x0001000014117824 */ /* 0x000fe400078e00ff */
[----:B------:R-:W-:Y:S01]  /*0400*/  IMAD.U32 R16, R16, 0x10000, RZ ;  /* 0x0001000010107824 */ /* 0x000fe200078e00ff */
[----:B------:R-:W-:-:S02]  /*0410*/  FMNMX.FTZ R19, R15, R18, !PT ;  /* 0x000000120f137209 */ /* 0x000fc40007810000 */
[----:B------:R-:W-:Y:S02]  /*0420*/  PRMT R18, R20, 0x7632, R18 ;  /* 0x0000763214127816 */ /* 0x000fe40000000012 */
[----:B------:R-:W-:-:S03]  /*0430*/  FMNMX.FTZ R20, R16, R19, !PT ;  /* 0x0000001310147209 */ /* 0x000fc60007810000 */
[----:B------:R-:W-:Y:S01]  /*0440*/  IMAD.U32 R18, R18, 0x10000, RZ ;  /* 0x0001000012127824 */ /* 0x000fe200078e00ff */
[----:B------:R-:W-:-:S04]  /*0450*/  FMNMX.FTZ R19, R17, R20, !PT ;  /* 0x0000001411137209 */ /* 0x000fc80007810000 */
[----:B------:R-:W-:-:S05]  /*0460*/  FMNMX.FTZ R19, R18, R19, !PT ;  /* 0x0000001312137209 */ /* 0x000fca0007810000 */
[----:B------:R-:W0:Y:S02]  /*0470*/  SHFL.BFLY PT, R20, R19, 0x10, 0x1f ;  /* 0x0e001f0013147f89 */ /* 0x000e2400000e0000 */
[----:B0-----:R-:W-:-:S05]  /*0480*/  FMNMX.FTZ R20, R19, R20, !PT ;  /* 0x0000001413147209 */ /* 0x001fca0007810000 */
[----:B------:R-:W0:Y:S02]  /*0490*/  SHFL.BFLY PT, R21, R20, 0x8, 0x1f ;  /* 0x0d001f0014157f89 */ /* 0x000e2400000e0000 */
[----:B0-----:R-:W-:-:S05]  /*04a0*/  FMNMX.FTZ R21, R20, R21, !PT ;  /* 0x0000001514157209 */ /* 0x001fca0007810000 */
[----:B------:R-:W0:Y:S02]  /*04b0*/  SHFL.BFLY PT, R22, R21, 0x4, 0x1f ;  /* 0x0c801f0015167f89 */ /* 0x000e2400000e0000 */
[----:B0-----:R-:W-:Y:S02]  /*04c0*/  FMNMX.FTZ R24, R21, R22, !PT ;  /* 0x0000001615187209 */ /* 0x001fe40007810000 */
[----:B------:R-:W-:-:S03]  /*04d0*/  @P0 IADD3 R22, P1, R45, UR4, RZ ;  /* 0x000000042d160c10 */ /* 0x000fc6000ff3e0ff */
[----:B------:R-:W0:Y:S02]  /*04e0*/  SHFL.BFLY PT, R23, R24, 0x2, 0x1f ;  /* 0x0c401f0018177f89 */ /* 0x000e2400000e0000 */
[----:B0-----:R-:W-:Y:S02]  /*04f0*/  FMNMX.FTZ R25, R24, R23, !PT ;  /* 0x0000001718197209 */ /* 0x001fe40007810000 */
[----:B------:R-:W-:Y:S01]  /*0500*/  @P0 LEA.HI.X.SX32 R23, R45, UR5, 0x1, P1 ;  /* 0x000000052d170c11 */ /* 0x000fe200088f0eff */
[----:B------:R-:W-:Y:S01]  /*0510*/  IMAD.MOV.U32 R43, RZ, RZ, 0x1 ;  /* 0x00000001ff2b7424 */ /* 0x000fe200078e00ff */
[----:B------:R-:W-:Y:S01]  /*0520*/  ULDC.64 UR4, c[0x0][0x250] ;  /* 0x0000940000047ab9 */ /* 0x000fe20000000a00 */
[----:B------:R-:W0:Y:S04]  /*0530*/  SHFL.BFLY PT, R26, R25, 0x1, 0x1f ;  /* 0x0c201f00191a7f89 */ /* 0x000e2800000e0000 */
[----:B------:R1:W2:Y:S01]  /*0540*/  @P0 LDG.E.U8 R19, desc[UR6][R22.64] ;  /* 0x0000000616130981 */ /* 0x0002a2000c1e1100 */
[----:B------:R-:W-:-:S02]  /*0550*/  ISETP.NE.U32.AND P1, PT, RZ, UR4, PT ;  /* 0x00000004ff007c0c */ /* 0x000fc4000bf25070 */
[----:B0-----:R-:W-:-:S05]  /*0560*/  FMNMX.FTZ R21, R25, R26, !PT ;  /* 0x0000001a19157209 */ /* 0x001fca0007810000 */
[--C-:B------:R-:W-:Y:S01]  /*0570*/  FADD.FTZ R3, R3, -R21.reuse ;  /* 0x8000001503037221 */ /* 0x100fe20000010000 */
[--C-:B------:R-:W-:Y:S01]  /*0580*/  FADD.FTZ R8, R8, -R21.reuse ;  /* 0x8000001508087221 */ /* 0x100fe20000010000 */
[--C-:B------:R-:W-:Y:S01]  /*0590*/  FADD.FTZ R20, R4, -R21.reuse ;  /* 0x8000001504147221 */ /* 0x100fe20000010000 */
[--C-:B------:R-:W-:Y:S01]  /*05a0*/  FADD.FTZ R24, R0, -R21.reuse ;  /* 0x8000001500187221 */ /* 0x100fe20000010000 */
[----:B------:R-:W-:Y:S01]  /*05b0*/  FMUL.FTZ R3, R3, 1.4426950216293334961 ;  /* 0x3fb8aa3b03037820 */ /* 0x000fe20000410000 */
[----:B------:R-:W-:Y:S01]  /*05c0*/  FMUL.FTZ R8, R8, 1.4426950216293334961 ;  /* 0x3fb8aa3b08087820 */ /* 0x000fe20000410000 */
[----:B------:R-:W-:Y:S01]  /*05d0*/  FMUL.FTZ R20, R20, 1.4426950216293334961 ;  /* 0x3fb8aa3b14147820 */ /* 0x000fe20000410000 */
[----:B------:R-:W-:Y:S01]  /*05e0*/  FMUL.FTZ R24, R24, 1.4426950216293334961 ;  /* 0x3fb8aa3b18187820 */ /* 0x000fe20000410000 */
[--C-:B-1----:R-:W-:Y:S01]  /*05f0*/  FADD.FTZ R22, R2, -R21.reuse ;  /* 0x8000001502167221 */ /* 0x102fe20000010000 */
[----:B------:R0:W-:Y:S01]  /*0600*/  MUFU.EX2 R4, R8 ;  /* 0x0000000800047308 */ /* 0x0001e20000000800 */
[--C-:B------:R-:W-:Y:S01]  /*0610*/  FADD.FTZ R23, R5, -R21.reuse ;  /* 0x8000001505177221 */ /* 0x100fe20000010000 */
[--C-:B------:R-:W-:Y:S01]  /*0620*/  FADD.FTZ R9, R9, -R21.reuse ;  /* 0x8000001509097221 */ /* 0x100fe20000010000 */
[----:B------:R-:W-:Y:S01]  /*0630*/  FMUL.FTZ R22, R22, 1.4426950216293334961 ;  /* 0x3fb8aa3b16167820 */ /* 0x000fe20000410000 */
[--C-:B------:R-:W-:Y:S01]  /*0640*/  FADD.FTZ R10, R10, -R21.reuse ;  /* 0x800000150a0a7221 */ /* 0x100fe20000010000 */
[----:B------:R-:W-:Y:S01]  /*0650*/  FMUL.FTZ R23, R23, 1.4426950216293334961 ;  /* 0x3fb8aa3b17177820 */ /* 0x000fe20000410000 */
[----:B------:R-:W-:Y:S01]  /*0660*/  FMUL.FTZ R9, R9, 1.4426950216293334961 ;  /* 0x3fb8aa3b09097820 */ /* 0x000fe20000410000 */
[--C-:B------:R-:W-:Y:S01]  /*0670*/  FADD.FTZ R11, R11, -R21.reuse ;  /* 0x800000150b0b7221 */ /* 0x100fe20000010000 */
[----:B------:R-:W1:Y:S01]  /*0680*/  MUFU.EX2 R3, R3 ;  /* 0x0000000300037308 */ /* 0x000e620000000800 */
[--C-:B0-----:R-:W-:Y:S01]  /*0690*/  FADD.FTZ R8, R6, -R21.reuse ;  /* 0x8000001506087221 */ /* 0x101fe20000010000 */
[----:B------:R-:W-:Y:S01]  /*06a0*/  FMUL.FTZ R10, R10, 1.4426950216293334961 ;  /* 0x3fb8aa3b0a0a7820 */ /* 0x000fe20000410000 */
[----:B------:R-:W-:Y:S01]  /*06b0*/  FMUL.FTZ R11, R11, 1.4426950216293334961 ;  /* 0x3fb8aa3b0b0b7820 */ /* 0x000fe20000410000 */
[--C-:B------:R-:W-:Y:S01]  /*06c0*/  FADD.FTZ R12, R12, -R21.reuse ;  /* 0x800000150c0c7221 */ /* 0x100fe20000010000 */
[----:B------:R-:W-:Y:S01]  /*06d0*/  FMUL.FTZ R25, R8, 1.4426950216293334961 ;  /* 0x3fb8aa3b08197820 */ /* 0x000fe20000410000 */
[--C-:B------:R-:W-:Y:S01]  /*06e0*/  FADD.FTZ R8, R7, -R21.reuse ;  /* 0x8000001507087221 */ /* 0x100fe20000010000 */
[--C-:B------:R-:W-:Y:S01]  /*06f0*/  FADD.FTZ R13, R13, -R21.reuse ;  /* 0x800000150d0d7221 */ /* 0x100fe20000010000 */
[----:B------:R0:W3:Y:S01]  /*0700*/  MUFU.EX2 R0, R20 ;  /* 0x0000001400007308 */ /* 0x0000e20000000800 */
[----:B------:R-:W-:Y:S01]  /*0710*/  FMUL.FTZ R12, R12, 1.4426950216293334961 ;  /* 0x3fb8aa3b0c0c7820 */ /* 0x000fe20000410000 */
[----:B------:R-:W-:Y:S01]  /*0720*/  FMUL.FTZ R8, R8, 1.4426950216293334961 ;  /* 0x3fb8aa3b08087820 */ /* 0x000fe20000410000 */
[----:B------:R-:W-:Y:S01]  /*0730*/  FMUL.FTZ R13, R13, 1.4426950216293334961 ;  /* 0x3fb8aa3b0d0d7820 */ /* 0x000fe20000410000 */
[--C-:B------:R-:W-:Y:S01]  /*0740*/  FADD.FTZ R15, R15, -R21.reuse ;  /* 0x800000150f0f7221 */ /* 0x100fe20000010000 */
[----:B------:R-:W-:-:S03]  /*0750*/  FADD.FTZ R17, R17, -R21 ;  /* 0x8000001511117221 */ /* 0x000fc60000010000 */
[----:B------:R-:W4:Y:S01]  /*0760*/  MUFU.EX2 R2, R24 ;  /* 0x0000001800027308 */ /* 0x000f220000000800 */
[----:B0-----:R-:W-:Y:S01]  /*0770*/  FADD.FTZ R20, R14, -R21 ;  /* 0x800000150e147221 */ /* 0x001fe20000010000 */
[----:B------:R-:W-:Y:S01]  /*0780*/  FMUL.FTZ R15, R15, 1.4426950216293334961 ;  /* 0x3fb8aa3b0f0f7820 */ /* 0x000fe20000410000 */
[----:B------:R-:W-:-:S05]  /*0790*/  FMUL.FTZ R17, R17, 1.4426950216293334961 ;  /* 0x3fb8aa3b11117820 */ /* 0x000fca0000410000 */
[----:B------:R0:W5:Y:S08]  /*07a0*/  MUFU.EX2 R5, R22 ;  /* 0x0000001600057308 */ /* 0x0001700000000800 */
[----:B------:R1:W5:Y:S01]  /*07b0*/  MUFU.EX2 R6, R23 ;  /* 0x0000001700067308 */ /* 0x0003620000000800 */
[----:B0-----:R-:W-:-:S07]  /*07c0*/  FMUL.FTZ R22, R20, 1.4426950216293334961 ;  /* 0x3fb8aa3b14167820 */ /* 0x001fce0000410000 */
[----:B------:R-:W0:Y:S01]  /*07d0*/  MUFU.EX2 R7, R25 ;  /* 0x0000001900077308 */ /* 0x000e220000000800 */
[----:B-1----:R-:W-:-:S04]  /*07e0*/  FADD.FTZ R23, RZ, R3 ;  /* 0x00000003ff177221 */ /* 0x002fc80000010000 */
[----:B------:R-:W-:-:S03]  /*07f0*/  FADD.FTZ R23, R23, R4 ;  /* 0x0000000417177221 */ /* 0x000fc60000010000 */
[----:B------:R-:W1:Y:S01]  /*0800*/  MUFU.EX2 R8, R8 ;  /* 0x0000000800087308 */ /* 0x000e620000000800 */
[----:B---3--:R-:W-:-:S04]  /*0810*/  FADD.FTZ R23, R23, R0 ;  /* 0x0000000017177221 */ /* 0x008fc80000010000 */
[----:B----4-:R-:W-:-:S03]  /*0820*/  FADD.FTZ R14, R23, R2 ;  /* 0x00000002170e7221 */ /* 0x010fc60000010000 */
[----:B------:R-:W3:Y:S01]  /*0830*/  MUFU.EX2 R9, R9 ;  /* 0x0000000900097308 */ /* 0x000ee20000000800 */
[----:B-----5:R-:W-:-:S04]  /*0840*/  FADD.FTZ R23, R14, R5 ;  /* 0x000000050e177221 */ /* 0x020fc80000010000 */
[----:B------:R-:W-:-:S03]  /*0850*/  FADD.FTZ R20, R23, R6 ;  /* 0x0000000617147221 */ /* 0x000fc60000010000 */
[----:B------:R-:W4:Y:S01]  /*0860*/  MUFU.EX2 R10, R10 ;  /* 0x0000000a000a7308 */ /* 0x000f220000000800 */
[----:B0-----:R-:W-:Y:S01]  /*0870*/  FADD.FTZ R23, R20, R7 ;  /* 0x0000000714177221 */ /* 0x001fe20000010000 */
[--C-:B------:R-:W-:Y:S01]  /*0880*/  FADD.FTZ R20, R16, -R21.reuse ;  /* 0x8000001510147221 */ /* 0x100fe20000010000 */
[----:B------:R-:W-:Y:S02]  /*0890*/  FADD.FTZ R21, R18, -R21 ;  /* 0x8000001512157221 */ /* 0x000fe40000010000 */
[----:B-1----:R-:W-:Y:S01]  /*08a0*/  FADD.FTZ R16, R23, R8 ;  /* 0x0000000817107221 */ /* 0x002fe20000010000 */
[----:B------:R-:W-:Y:S02]  /*08b0*/  FMUL.FTZ R24, R20, 1.4426950216293334961 ;  /* 0x3fb8aa3b14187820 */ /* 0x000fe40000410000 */
[----:B------:R-:W0:Y:S01]  /*08c0*/  MUFU.EX2 R11, R11 ;  /* 0x0000000b000b7308 */ /* 0x000e220000000800 */
[----:B---3--:R-:W-:-:S07]  /*08d0*/  FADD.FTZ R23, R16, R9 ;  /* 0x0000000910177221 */ /* 0x008fce0000010000 */
[----:B------:R-:W1:Y:S01]  /*08e0*/  MUFU.EX2 R12, R12 ;  /* 0x0000000c000c7308 */ /* 0x000e620000000800 */
[----:B----4-:R-:W-:-:S07]  /*08f0*/  FADD.FTZ R20, R23, R10 ;  /* 0x0000000a17147221 */ /* 0x010fce0000010000 */
[----:B------:R-:W3:Y:S01]  /*0900*/  MUFU.EX2 R13, R13 ;  /* 0x0000000d000d7308 */ /* 0x000ee20000000800 */
[----:B0-----:R-:W-:-:S07]  /*0910*/  FADD.FTZ R23, R20, R11 ;  /* 0x0000000b14177221 */ /* 0x001fce0000010000 */
[----:B------:R0:W4:Y:S01]  /*0920*/  MUFU.EX2 R14, R22 ;  /* 0x00000016000e7308 */ /* 0x0001220000000800 */
[----:B-1----:R-:W-:-:S07]  /*0930*/  FADD.FTZ R18, R23, R12 ;  /* 0x0000000c17127221 */ /* 0x002fce0000010000 */
[----:B------:R-:W1:Y:S01]  /*0940*/  MUFU.EX2 R15, R15 ;  /* 0x0000000f000f7308 */ /* 0x000e620000000800 */
[----:B0-----:R-:W-:Y:S01]  /*0950*/  FMUL.FTZ R22, R21, 1.4426950216293334961 ;  /* 0x3fb8aa3b15167820 */ /* 0x001fe20000410000 */
[----:B---3--:R-:W-:-:S06]  /*0960*/  FADD.FTZ R21, R18, R13 ;  /* 0x0000000d12157221 */ /* 0x008fcc0000010000 */
[----:B------:R-:W0:Y:S01]  /*0970*/  MUFU.EX2 R16, R24 ;  /* 0x0000001800107308 */ /* 0x000e220000000800 */
[----:B----4-:R-:W-:-:S07]  /*0980*/  FADD.FTZ R20, R21, R14 ;  /* 0x0000000e15147221 */ /* 0x010fce0000010000 */
[----:B------:R-:W3:Y:S01]  /*0990*/  MUFU.EX2 R17, R17 ;  /* 0x0000001100117308 */ /* 0x000ee20000000800 */
[----:B-1----:R-:W-:-:S07]  /*09a0*/  FADD.FTZ R21, R20, R15 ;  /* 0x0000000f14157221 */ /* 0x002fce0000010000 */
[----:B------:R-:W1:Y:S01]  /*09b0*/  MUFU.EX2 R18, R22 ;  /* 0x0000001600127308 */ /* 0x000e620000000800 */
[----:B0-----:R-:W-:-:S04]  /*09c0*/  FADD.FTZ R20, R21, R16 ;  /* 0x0000001015147221 */ /* 0x001fc80000010000 */
[----:B---3--:R-:W-:-:S04]  /*09d0*/  FADD.FTZ R21, R20, R17 ;  /* 0x0000001114157221 */ /* 0x008fc80000010000 */
[----:B-1----:R-:W-:-:S05]  /*09e0*/  FADD.FTZ R21, R21, R18 ;  /* 0x0000001215157221 */ /* 0x002fca0000010000 */
[----:B------:R-:W0:Y:S02]  /*09f0*/  SHFL.BFLY PT, R20, R21, 0x10, 0x1f ;  /* 0x0e001f0015147f89 */ /* 0x000e2400000e0000 */
[----:B0-----:R-:W-:-:S05]  /*0a00*/  FADD.FTZ R20, R21, R20 ;  /* 0x0000001415147221 */ /* 0x001fca0000010000 */
[----:B------:R-:W0:Y:S02]  /*0a10*/  SHFL.BFLY PT, R23, R20, 0x8, 0x1f ;  /* 0x0d001f0014177f89 */ /* 0x000e2400000e0000 */
[----:B0-----:R-:W-:-:S05]  /*0a20*/  FADD.FTZ R23, R20, R23 ;  /* 0x0000001714177221 */ /* 0x001fca0000010000 */
[----:B------:R-:W0:Y:S02]  /*0a30*/  SHFL.BFLY PT, R24, R23, 0x4, 0x1f ;  /* 0x0c801f0017187f89 */ /* 0x000e2400000e0000 */
[----:B0-----:R-:W-:-:S05]  /*0a40*/  FADD.FTZ R24, R23, R24 ;  /* 0x0000001817187221 */ /* 0x001fca0000010000 */
[----:B------:R-:W0:Y:S01]  /*0a50*/  SHFL.BFLY PT, R25, R24, 0x2, 0x1f ;  /* 0x0c401f0018197f89 */ /* 0x000e2200000e0000 */
[----:B--2---:R-:W-:Y:S01]  /*0a60*/  @P0 ISETP.NE.AND P2, PT, R19, RZ, PT ;  /* 0x000000ff1300020c */ /* 0x004fe20003f45270 */
[----:B0-----:R-:W-:-:S03]  /*0a70*/  FADD.FTZ R25, R24, R25 ;  /* 0x0000001918197221 */ /* 0x001fc60000010000 */
[----:B------:R-:W-:Y:S02]  /*0a80*/  @P0 SEL R19, RZ, 0x1, P2 ;  /* 0x00000001ff130807 */ /* 0x000fe40001000000 */
[----:B------:R-:W0:Y:S02]  /*0a90*/  SHFL.BFLY PT, R22, R25, 0x1, 0x1f ;  /* 0x0c201f0019167f89 */ /* 0x000e2400000e0000 */
[----:B------:R-:W-:Y:S02]  /*0aa0*/  @P0 PRMT R43, R19, 0x7610, R43 ;  /* 0x00007610132b0816 */ /* 0x000fe4000000002b */
[----:B------:R-:W-:Y:S01]  /*0ab0*/  ISETP.NE.AND.EX P0, PT, RZ, UR5, PT, P1 ;  /* 0x00000005ff007c0c */ /* 0x000fe2000bf05310 */
[----:B0-----:R-:W-:-:S04]  /*0ac0*/  FADD.FTZ R22, R25, R22 ;  /* 0x0000001619167221 */ /* 0x001fc80000010000 */
[----:B------:R-:W0:Y:S02]  /*0ad0*/  MUFU.RCP R27, R22 ;  /* 0x00000016001b7308 */ /* 0x000e240000001000 */
[-C--:B0-----:R-:W-:Y:S01]  /*0ae0*/  FMUL.FTZ R3, R3, R27.reuse ;  /* 0x0000001b03037220 */ /* 0x081fe20000410000 */
        /* <DEDUP_REMOVED lines=11> */
[----:B------:R-:W-:Y:S01]  /*0ba0*/  FSETP.GEU.FTZ.AND P1, PT, |R3|, +INF , PT ;  /* 0x7f8000000300780b */ /* 0x000fe20003f3e200 */
        /* <DEDUP_REMOVED lines=10> */
[----:B------:R-:W-:Y:S01]  /*0c50*/  FMUL.FTZ R18, R18, R27 ;  /* 0x0000001b12127220 */ /* 0x000fe20000410000 */
[----:B------:R-:W-:-:S02]  /*0c60*/  FSEL R42, R3, RZ, !P1 ;  /* 0x000000ff032a7208 */ /* 0x000fc40004800000 */
[----:B------:R-:W-:Y:S02]  /*0c70*/  FSEL R41, R4, RZ, !P2 ;  /* 0x000000ff04297208 */ /* 0x000fe40005000000 */
[----:B------:R-:W-:Y:S02]  /*0c80*/  FSEL R40, R0, RZ, !P3 ;  /* 0x000000ff00287208 */ /* 0x000fe40005800000 */
[----:B------:R-:W-:Y:S02]  /*0c90*/  FSEL R39, R2, RZ, !P4 ;  /* 0x000000ff02277208 */ /* 0x000fe40006000000 */
[----:B------:R-:W-:Y:S02]  /*0ca0*/  FSEL R38, R5, RZ, !P5 ;  /* 0x000000ff05267208 */ /* 0x000fe40006800000 */
[----:B------:R-:W-:Y:S02]  /*0cb0*/  FSEL R37, R6, RZ, !P6 ;  /* 0x000000ff06257208 */ /* 0x000fe40007000000 */
[----:B------:R-:W-:-:S02]  /*0cc0*/  FSETP.GEU.FTZ.AND P1, PT, |R7|, +INF , PT ;  /* 0x7f8000000700780b */ /* 0x000fc40003f3e200 */
        /* <DEDUP_REMOVED lines=63> */
.L_x_5814:
        /* <DEDUP_REMOVED lines=18> */
.L_x_5815:
        /* <DEDUP_REMOVED lines=16> */
.L_x_5824:
        /* <DEDUP_REMOVED lines=118> */
.L_x_5852:
        /* <DEDUP_REMOVED lines=30> */
.L_x_5820:
[----:B------:R-:W-:Y:S05]  /*1c20*/  BSYNC B1 ;  /* 0x0000000000017941 */ /* 0x000fea0003800000 */
.L_x_5819:
        /* <DEDUP_REMOVED lines=56> */
.L_x_5823:
[----:B------:R-:W-:Y:S05]  /*1fb0*/  BSYNC B1 ;  /* 0x0000000000017941 */ /* 0x000fea0003800000 */
.L_x_5822:
[----:B------:R-:W-:Y:S05]  /*1fc0*/  BRA `(.L_x_5824) ;  /* 0xfffffff000c47947 */ /* 0x000fea000383ffff */
.L_x_5817:
[----:B------:R-:W-:Y:S01]  /*1fd0*/  IMAD.MOV.U32 R0, RZ, RZ, RZ ;  /* 0x000000ffff007224 */ /* 0x000fe200078e00ff */
[----:B------:R-:W-:Y:S01]  /*1fe0*/  ULDC UR10, c[0x0][0x228] ;  /* 0x00008a00000a7ab9 */ /* 0x000fe20000000800 */
[----:B------:R-:W-:Y:S01]  /*1ff0*/  ULDC UR11, c[0x0][0x240] ;  /* 0x00009000000b7ab9 */ /* 0x000fe20000000800 */
[----:B------:R-:W-:Y:S01]  /*2000*/  ULDC UR5, c[0x0][0x248] ;  /* 0x0000920000057ab9 */ /* 0x000fe20000000800 */
[----:B------:R-:W-:-:S05]  /*2010*/  ULDC.64 UR8, c[0x0][0x240] ;  /* 0x0000900000087ab9 */ /* 0x000fca0000000a00 */
.L_x_5830:
        /* <DEDUP_REMOVED lines=118> */
.L_x_5869:
        /* <DEDUP_REMOVED lines=29> */
.L_x_5827:
[----:B------:R-:W-:Y:S05]  /*2950*/  BSYNC B1 ;  /* 0x0000000000017941 */ /* 0x000fea0003800000 */
.L_x_5826:
        /* <DEDUP_REMOVED lines=56> */
.L_x_5829:
[----:B------:R-:W-:Y:S05]  /*2ce0*/  BSYNC B1 ;  /* 0x0000000000017941 */ /* 0x000fea0003800000 */
.L_x_5828:
[----:B------:R-:W-:Y:S05]  /*2cf0*/  BRA `(.L_x_5830) ;  /* 0xfffffff000c87947 */ /* 0x000fea000383ffff */
.L_x_5821:
[----:B------:R-:W-:Y:S05]  /*2d00*/  BSYNC B0 ;  /* 0x0000000000007941 */ /* 0x000fea0003800000 */
.L_x_5816:
        /* <DEDUP_REMOVED lines=20> */
.L_x_5833:
        /* <DEDUP_REMOVED lines=18> */
.L_x_5832:
[----:B------:R-:W-:Y:S05]  /*2f70*/  BSYNC B0 ;  /* 0x0000000000007941 */ /* 0x000fea0003800000 */
.L_x_5831:
        /* <DEDUP_REMOVED lines=12> */
.L_x_5835:
        /* <DEDUP_REMOVED lines=11> */
.L_x_5834:
[----:B------:R-:W-:Y:S05]  /*30f0*/  EXIT ;  /* 0x000000000000794d */ /* 0x000fea0003800000 */
.L_x_5818:
        /* <DEDUP_REMOVED lines=8> */
.L_x_5837:
[----:B------:R-:W-:Y:S05]  /*3180*/  BSYNC B1 ;  /* 0x0000000000017941 */ /* 0x000fea0003800000 */
.L_x_5836:
        /* <DEDUP_REMOVED lines=9> */
.L_x_5838:
[----:B------:R-:W-:Y:S01]  /*3220*/  @P2 FSETP.NEU.FTZ.AND P1, PT, R53, R52, PT ;  /* 0x000000343500220b */ /* 0x000fe20003f3d000 */
[----:B------:R-:W-:Y:S02]  /*3230*/  IMAD.MOV.U32 R5, RZ, RZ, R48 ;  /* 0x000000ffff057224 */ /* 0x000fe400078e0030 */
[----:B------:R-:W-:Y:S02]  /*3240*/  IMAD.MOV.U32 R50, RZ, RZ, R2 ;  /* 0x000000ffff327224 */ /* 0x000fe400078e0002 */
[----:B------:R-:W-:-:S08]  /*3250*/  IMAD.MOV.U32 R2, RZ, RZ, -0x1 ;  /* 0xffffffffff027424 */ /* 0x000fd000078e00ff */
[----:B------:R-:W-:Y:S05]  /*3260*/  WARPSYNC.COLLECTIVE R2, `(.L_x_5839) ;  /* 0x0000000002087348 */ /* 0x000fea0003c00000 */
[----:B------:R0:W1:Y:S02]  /*3270*/  SHFL.BFLY P0, R2, R5, R4, R3 ;  /* 0x0c00000405027389 */ /* 0x0000640000000003 */
[----:B01----:R-:W-:Y:S01]  /*3280*/  ENDCOLLECTIVE ;  /* 0x000000000000791b */ /* 0x003fe20003800000 */
.L_x_5839:
        /* <DEDUP_REMOVED lines=14> */
.L_x_5840:
[----:B------:R-:W-:Y:S02]  /*3370*/  IMAD.MOV.U32 R5, RZ, RZ, R50 ;  /* 0x000000ffff057224 */ /* 0x000fe400078e0032 */
[----:B------:R-:W-:Y:S02]  /*3380*/  IMAD.MOV.U32 R47, RZ, RZ, R2 ;  /* 0x000000ffff2f7224 */ /* 0x000fe400078e0002 */
[----:B------:R-:W-:-:S07]  /*3390*/  IMAD.MOV.U32 R2, RZ, RZ, -0x1 ;  /* 0xffffffffff027424 */ /* 0x000fce00078e00ff */
[----:B------:R-:W-:Y:S05]  /*33a0*/  WARPSYNC.COLLECTIVE R2, `(.L_x_5841) ;  /* 0x0000000002087348 */ /* 0x000fea0003c00000 */
[----:B------:R0:W1:Y:S02]  /*33b0*/  SHFL.BFLY P0, R2, R5, R4, R3 ;  /* 0x0c00000405027389 */ /* 0x0000640000000003 */
[----:B01----:R-:W-:Y:S01]  /*33c0*/  ENDCOLLECTIVE ;  /* 0x000000000000791b */ /* 0x003fe20003800000 */
.L_x_5841:
[----:B------:R-:W-:Y:S02]  /*33d0*/  IMAD.MOV.U32 R5, RZ, RZ, R49 ;  /* 0x000000ffff057224 */ /* 0x000fe400078e0031 */
[----:B------:R-:W-:Y:S02]  /*33e0*/  IMAD.MOV.U32 R53, RZ, RZ, R2 ;  /* 0x000000ffff357224 */ /* 0x000fe400078e0002 */
[----:B------:R-:W-:-:S07]  /*33f0*/  IMAD.MOV.U32 R2, RZ, RZ, -0x1 ;  /* 0xffffffffff027424 */ /* 0x000fce00078e00ff */
[----:B------:R-:W-:Y:S05]  /*3400*/  WARPSYNC.COLLECTIVE R2, `(.L_x_5842) ;  /* 0x0000000002087348 */ /* 0x000fea0003c00000 */
[----:B------:R0:W1:Y:S02]  /*3410*/  SHFL.BFLY P0, R2, R5, R4, R3 ;  /* 0x0c00000405027389 */ /* 0x0000640000000003 */
[----:B01----:R-:W-:Y:S01]  /*3420*/  ENDCOLLECTIVE ;  /* 0x000000000000791b */ /* 0x003fe20003800000 */
.L_x_5842:
        /* <DEDUP_REMOVED lines=13> */
.L_x_5843:
[----:B------:R-:W-:Y:S02]  /*3500*/  IMAD.MOV.U32 R5, RZ, RZ, R53 ;  /* 0x000000ffff057224 */ /* 0x000fe400078e0035 */
[----:B------:R-:W-:Y:S02]  /*3510*/  IMAD.MOV.U32 R48, RZ, RZ, R2 ;  /* 0x000000ffff307224 */ /* 0x000fe400078e0002 */
[----:B------:R-:W-:-:S03]  /*3520*/  IMAD.MOV.U32 R2, RZ, RZ, -0x1 ;  /* 0xffffffffff027424 */ /* 0x000fc600078e00ff */
[----:B------:R-:W-:-:S13]  /*3530*/  FSETP.GEU.FTZ.AND P1, PT, R47, R48, PT ;  /* 0x000000302f00720b */ /* 0x000fda0003f3e000 */
[----:B------:R-:W-:Y:S05]  /*3540*/  WARPSYNC.COLLECTIVE R2, `(.L_x_5844) ;  /* 0x0000000002087348 */ /* 0x000fea0003c00000 */
[----:B------:R0:W1:Y:S02]  /*3550*/  SHFL.BFLY P0, R2, R5, R4, R3 ;  /* 0x0c00000405027389 */ /* 0x0000640000000003 */
[----:B01----:R-:W-:Y:S01]  /*3560*/  ENDCOLLECTIVE ;  /* 0x000000000000791b */ /* 0x003fe20003800000 */
.L_x_5844:
[----:B------:R-:W-:Y:S01]  /*3570*/  @P1 FSETP.NEU.FTZ.AND P2, PT, R47, R48, PT ;  /* 0x000000302f00120b */ /* 0x000fe20003f5d000 */
[----:B------:R-:W-:Y:S02]  /*3580*/  IMAD.MOV.U32 R5, RZ, RZ, R52 ;  /* 0x000000ffff057224 */ /* 0x000fe400078e0034 */
[----:B------:R-:W-:Y:S02]  /*3590*/  IMAD.MOV.U32 R49, RZ, RZ, R2 ;  /* 0x000000ffff317224 */ /* 0x000fe400078e0002 */
[----:B------:R-:W-:-:S08]  /*35a0*/  IMAD.MOV.U32 R2, RZ, RZ, -0x1 ;  /* 0xffffffffff027424 */ /* 0x000fd000078e00ff */
[----:B------:R-:W-:Y:S05]  /*35b0*/  WARPSYNC.COLLECTIVE R2, `(.L_x_5845) ;  /* 0x0000000002087348 */ /* 0x000fea0003c00000 */
[----:B------:R0:W1:Y:S02]  /*35c0*/  SHFL.BFLY P0, R2, R5, R4, R3 ;  /* 0x0c00000405027389 */ /* 0x0000640000000003 */
[----:B01----:R-:W-:Y:S01]  /*35d0*/  ENDCOLLECTIVE ;  /* 0x000000000000791b */ /* 0x003fe20003800000 */
.L_x_5845:
        /* <DEDUP_REMOVED lines=13> */
.L_x_5846:
[----:B------:R-:W-:Y:S02]  /*36b0*/  IMAD.MOV.U32 R5, RZ, RZ, R49 ;  /* 0x000000ffff057224 */ /* 0x000fe400078e0031 */
[----:B------:R-:W-:Y:S02]  /*36c0*/  IMAD.MOV.U32 R48, RZ, RZ, R2 ;  /* 0x000000ffff307224 */ /* 0x000fe400078e0002 */
[----:B------:R-:W-:-:S03]  /*36d0*/  IMAD.MOV.U32 R2, RZ, RZ, -0x1 ;  /* 0xffffffffff027424 */ /* 0x000fc600078e00ff */
[----:B------:R-:W-:-:S13]  /*36e0*/  FSETP.GEU.FTZ.AND P2, PT, R47, R48, PT ;  /* 0x000000302f00720b */ /* 0x000fda0003f5e000 */
[----:B------:R-:W-:Y:S05]  /*36f0*/  WARPSYNC.COLLECTIVE R2, `(.L_x_5847) ;  /* 0x0000000002087348 */ /* 0x000fea0003c00000 */
[----:B------:R0:W1:Y:S02]  /*3700*/  SHFL.BFLY P0, R2, R5, R4, R3 ;  /* 0x0c00000405027389 */ /* 0x0000640000000003 */
[----:B01----:R-:W-:Y:S01]  /*3710*/  ENDCOLLECTIVE ;  /* 0x000000000000791b */ /* 0x003fe20003800000 */
.L_x_5847:
[----:B------:R-:W-:Y:S01]  /*3720*/  @P2 FSETP.NEU.FTZ.AND P1, PT, R47, R48, PT ;  /* 0x000000302f00220b */ /* 0x000fe20003f3d000 */
[----:B------:R-:W-:Y:S02]  /*3730*/  IMAD.MOV.U32 R5, RZ, RZ, R52 ;  /* 0x000000ffff057224 */ /* 0x000fe400078e0034 */
[----:B------:R-:W-:Y:S02]  /*3740*/  IMAD.MOV.U32 R50, RZ, RZ, R2 ;  /* 0x000000ffff327224 */ /* 0x000fe400078e0002 */
[----:B------:R-:W-:-:S08]  /*3750*/  IMAD.MOV.U32 R2, RZ, RZ, -0x1 ;  /* 0xffffffffff027424 */ /* 0x000fd000078e00ff */
[----:B------:R-:W-:Y:S05]  /*3760*/  WARPSYNC.COLLECTIVE R2, `(.L_x_5848) ;  /* 0x0000000002087348 */ /* 0x000fea0003c00000 */
[----:B------:R0:W1:Y:S02]  /*3770*/  SHFL.BFLY P0, R2, R5, R4, R3 ;  /* 0x0c00000405027389 */ /* 0x0000640000000003 */
[----:B01----:R-:W-:Y:S01]  /*3780*/  ENDCOLLECTIVE ;  /* 0x000000000000791b */ /* 0x003fe20003800000 */
.L_x_5848:
        /* <DEDUP_REMOVED lines=13> */
.L_x_5849:
[----:B------:R-:W-:Y:S02]  /*3860*/  IMAD.MOV.U32 R5, RZ, RZ, R50 ;  /* 0x000000ffff057224 */ /* 0x000fe400078e0032 */
[----:B------:R-:W-:Y:S02]  /*3870*/  IMAD.MOV.U32 R53, RZ, RZ, R2 ;  /* 0x000000ffff357224 */ /* 0x000fe400078e0002 */
[----:B------:R-:W-:-:S07]  /*3880*/  IMAD.MOV.U32 R2, RZ, RZ, -0x1 ;  /* 0xffffffffff027424 */ /* 0x000fce00078e00ff */
[----:B------:R-:W-:Y:S05]  /*3890*/  WARPSYNC.COLLECTIVE R2, `(.L_x_5850) ;  /* 0x0000000002087348 */ /* 0x000fea0003c00000 */
[----:B------:R0:W1:Y:S02]  /*38a0*/  SHFL.BFLY P0, R2, R5, R4, R3 ;  /* 0x0c00000405027389 */ /* 0x0000640000000003 */
[----:B01----:R-:W-:Y:S01]  /*38b0*/  ENDCOLLECTIVE ;  /* 0x000000000000791b */ /* 0x003fe20003800000 */
.L_x_5850:
[----:B------:R-:W-:Y:S02]  /*38c0*/  IMAD.MOV.U32 R5, RZ, RZ, R47 ;  /* 0x000000ffff057224 */ /* 0x000fe400078e002f */
[----:B------:R-:W-:Y:S02]  /*38d0*/  IMAD.MOV.U32 R51, RZ, RZ, R2 ;  /* 0x000000ffff337224 */ /* 0x000fe400078e0002 */
[----:B------:R-:W-:-:S07]  /*38e0*/  IMAD.MOV.U32 R2, RZ, RZ, -0x1 ;  /* 0xffffffffff027424 */ /* 0x000fce00078e00ff */
[----:B------:R-:W-:Y:S05]  /*38f0*/  WARPSYNC.COLLECTIVE R2, `(.L_x_5851) ;  /* 0x0000000002087348 */ /* 0x000fea0003c00000 */
[----:B------:R0:W1:Y:S02]  /*3900*/  SHFL.BFLY P0, R2, R5, R4, R3 ;  /* 0x0c00000405027389 */ /* 0x0000640000000003 */
[----:B01----:R-:W-:Y:S01]  /*3910*/  ENDCOLLECTIVE ;  /* 0x000000000000791b */ /* 0x003fe20003800000 */
.L_x_5851:
[----:B------:R-:W-:Y:S01]  /*3920*/  IMAD.MOV.U32 R52, RZ, RZ, R2 ;  /* 0x000000ffff347224 */ /* 0x000fe200078e0002 */
[----:B------:R-:W-:Y:S06]  /*3930*/  BRA `(.L_x_5852) ;  /* 0xffffffe000407947 */ /* 0x000fec000383ffff */
.L_x_5825:
        /* <DEDUP_REMOVED lines=8> */
.L_x_5854:
[----:B------:R-:W-:Y:S05]  /*39c0*/  BSYNC B1 ;  /* 0x0000000000017941 */ /* 0x000fea0003800000 */
.L_x_5853:
        /* <DEDUP_REMOVED lines=9> */
.L_x_5855:
[----:B------:R-:W-:Y:S01]  /*3a60*/  @P2 FSETP.NEU.FTZ.AND P1, PT, R49, R52, PT ;  /* 0x000000343100220b */ /* 0x000fe20003f3d000 */
[----:B------:R-:W-:Y:S02]  /*3a70*/  IMAD.MOV.U32 R5, RZ, RZ, R48 ;  /* 0x000000ffff057224 */ /* 0x000fe400078e0030 */
[----:B------:R-:W-:Y:S02]  /*3a80*/  IMAD.MOV.U32 R50, RZ, RZ, R2 ;  /* 0x000000ffff327224 */ /* 0x000fe400078e0002 */
[----:B------:R-:W-:-:S08]  /*3a90*/  IMAD.MOV.U32 R2, RZ, RZ, -0x1 ;  /* 0xffffffffff027424 */ /* 0x000fd000078e00ff */
[----:B------:R-:W-:Y:S05]  /*3aa0*/  WARPSYNC.COLLECTIVE R2, `(.L_x_5856) ;  /* 0x0000000002087348 */ /* 0x000fea0003c00000 */
[----:B------:R0:W1:Y:S02]  /*3ab0*/  SHFL.BFLY P0, R2, R5, R4, R3 ;  /* 0x0c00000405027389 */ /* 0x0000640000000003 */
[----:B01----:R-:W-:Y:S01]  /*3ac0*/  ENDCOLLECTIVE ;  /* 0x000000000000791b */ /* 0x003fe20003800000 */
.L_x_5856:
        /* <DEDUP_REMOVED lines=14> */
.L_x_5857:
[----:B------:R-:W-:Y:S02]  /*3bb0*/  IMAD.MOV.U32 R5, RZ, RZ, R50 ;  /* 0x000000ffff057224 */ /* 0x000fe400078e0032 */
[----:B------:R-:W-:Y:S02]  /*3bc0*/  IMAD.MOV.U32 R51, RZ, RZ, R2 ;  /* 0x000000ffff337224 */ /* 0x000fe400078e0002 */
[----:B------:R-:W-:-:S07]  /*3bd0*/  IMAD.MOV.U32 R2, RZ, RZ, -0x1 ;  /* 0xffffffffff027424 */ /* 0x000fce00078e00ff */
[----:B------:R-:W-:Y:S05]  /*3be0*/  WARPSYNC.COLLECTIVE R2, `(.L_x_5858) ;  /* 0x0000000002087348 */ /* 0x000fea0003c00000 */
[----:B------:R0:W1:Y:S02]  /*3bf0*/  SHFL.BFLY P0, R2, R5, R4, R3 ;  /* 0x0c00000405027389 */ /* 0x0000640000000003 */
[----:B01----:R-:W-:Y:S01]  /*3c00*/  ENDCOLLECTIVE ;  /* 0x000000000000791b */ /* 0x003fe20003800000 */
.L_x_5858:
[----:B------:R-:W-:Y:S02]  /*3c10*/  IMAD.MOV.U32 R5, RZ, RZ, R47 ;  /* 0x000000ffff057224 */ /* 0x000fe400078e002f */
[----:B------:R-:W-:Y:S02]  /*3c20*/  IMAD.MOV.U32 R49, RZ, RZ, R2 ;  /* 0x000000ffff317224 */ /* 0x000fe400078e0002 */
[----:B------:R-:W-:-:S07]  /*3c30*/  IMAD.MOV.U32 R2, RZ, RZ, -0x1 ;  /* 0xffffffffff027424 */ /* 0x000fce00078e00ff */
[----:B------:R-:W-:Y:S05]  /*3c40*/  WARPSYNC.COLLECTIVE R2, `(.L_x_5859) ;  /* 0x0000000002087348 */ /* 0x000fea0003c00000 */
[----:B------:R0:W1:Y:S02]  /*3c50*/  SHFL.BFLY P0, R2, R5, R4, R3 ;  /* 0x0c00000405027389 */ /* 0x0000640000000003 */
[----:B01----:R-:W-:Y:S01]  /*3c60*/  ENDCOLLECTIVE ;  /* 0x000000000000791b */ /* 0x003fe20003800000 */
.L_x_5859:
        /* <DEDUP_REMOVED lines=13> */
.L_x_5860:
[----:B------:R-:W-:Y:S02]  /*3d40*/  IMAD.MOV.U32 R5, RZ, RZ, R49 ;  /* 0x000000ffff057224 */ /* 0x000fe400078e0031 */
[----:B------:R-:W-:Y:S02]  /*3d50*/  IMAD.MOV.U32 R51, RZ, RZ, R2 ;  /* 0x000000ffff337224 */ /* 0x000fe400078e0002 */
[----:B------:R-:W-:-:S03]  /*3d60*/  IMAD.MOV.U32 R2, RZ, RZ, -0x1 ;  /* 0xffffffffff027424 */ /* 0x000fc600078e00ff */
[----:B------:R-:W-:-:S13]  /*3d70*/  FSETP.GEU.FTZ.AND P1, PT, R48, R51, PT ;  /* 0x000000333000720b */ /* 0x000fda0003f3e000 */
[----:B------:R-:W-:Y:S05]  /*3d80*/  WARPSYNC.COLLECTIVE R2, `(.L_x_5861) ;  /* 0x0000000002087348 */ /* 0x000fea0003c00000 */
[----:B------:R0:W1:Y:S02]  /*3d90*/  SHFL.BFLY P0, R2, R5, R4, R3 ;  /* 0x0c00000405027389 */ /* 0x0000640000000003 */
[----:B01----:R-:W-:Y:S01]  /*3da0*/  ENDCOLLECTIVE ;  /* 0x000000000000791b */ /* 0x003fe20003800000 */
.L_x_5861:
[----:B------:R-:W-:Y:S01]  /*3db0*/  @P1 FSETP.NEU.FTZ.AND P2, PT, R48, R51, PT ;  /* 0x000000333000120b */ /* 0x000fe20003f5d000 */
[----:B------:R-:W-:Y:S02]  /*3dc0*/  IMAD.MOV.U32 R5, RZ, RZ, R52 ;  /* 0x000000ffff057224 */ /* 0x000fe400078e0034 */
[----:B------:R-:W-:Y:S02]  /*3dd0*/  IMAD.MOV.U32 R47, RZ, RZ, R2 ;  /* 0x000000ffff2f7224 */ /* 0x000fe400078e0002 */
[----:B------:R-:W-:-:S08]  /*3de0*/  IMAD.MOV.U32 R2, RZ, RZ, -0x1 ;  /* 0xffffffffff027424 */ /* 0x000fd000078e00ff */
[----:B------:R-:W-:Y:S05]  /*3df0*/  WARPSYNC.COLLECTIVE R2, `(.L_x_5862) ;  /* 0x0000000002087348 */ /* 0x000fea0003c00000 */
[----:B------:R0:W1:Y:S02]  /*3e00*/  SHFL.BFLY P0, R2, R5, R4, R3 ;  /* 0x0c00000405027389 */ /* 0x0000640000000003 */
[----:B01----:R-:W-:Y:S01]  /*3e10*/  ENDCOLLECTIVE ;  /* 0x000000000000791b */ /* 0x003fe20003800000 */
.L_x_5862:
        /* <DEDUP_REMOVED lines=13> */
.L_x_5863:
[----:B------:R-:W-:Y:S02]  /*3ef0*/  IMAD.MOV.U32 R5, RZ, RZ, R47 ;  /* 0x000000ffff057224 */ /* 0x000fe400078e002f */
[----:B------:R-:W-:Y:S02]  /*3f00*/  IMAD.MOV.U32 R51, RZ, RZ, R2 ;  /* 0x000000ffff337224 */ /* 0x000fe400078e0002 */
[----:B------:R-:W-:-:S03]  /*3f10*/  IMAD.MOV.U32 R2, RZ, RZ, -0x1 ;  /* 0xffffffffff027424 */ /* 0x000fc600078e00ff */
[----:B------:R-:W-:-:S13]  /*3f20*/  FSETP.GEU.FTZ.AND P2, PT, R48, R51, PT ;  /* 0x000000333000720b */ /* 0x000fda0003f5e000 */
[----:B------:R-:W-:Y:S05]  /*3f30*/  WARPSYNC.COLLECTIVE R2, `(.L_x_5864) ;  /* 0x0000000002087348 */ /* 0x000fea0003c00000 */
[----:B------:R0:W1:Y:S02]  /*3f40*/  SHFL.BFLY P0, R2, R5, R4, R3 ;  /* 0x0c00000405027389 */ /* 0x0000640000000003 */
[----:B01----:R-:W-:Y:S01]  /*3f50*/  ENDCOLLECTIVE ;  /* 0x000000000000791b */ /* 0x003fe20003800000 */
.L_x_5864:
[----:B------:R-:W-:Y:S01]  /*3f60*/  @P2 FSETP.NEU.FTZ.AND P1, PT, R48, R51, PT ;  /* 0x000000333000220b */ /* 0x000fe20003f3d000 */
[----:B------:R-:W-:Y:S02]  /*3f70*/  IMAD.MOV.U32 R5, RZ, RZ, R52 ;  /* 0x000000ffff057224 */ /* 0x000fe400078e0034 */
[----:B------:R-:W-:Y:S02]  /*3f80*/  IMAD.MOV.U32 R50, RZ, RZ, R2 ;  /* 0x000000ffff327224 */ /* 0x000fe400078e0002 */
[----:B------:R-:W-:-:S08]  /*3f90*/  IMAD.MOV.U32 R2, RZ, RZ, -0x1 ;  /* 0xffffffffff027424 */ /* 0x000fd000078e00ff */
[----:B------:R-:W-:Y:S05]  /*3fa0*/  WARPSYNC.COLLECTIVE R2, `(.L_x_5865) ;  /* 0x0000000002087348 */ /* 0x000fea0003c00000 */
[----:B------:R0:W1:Y:S02]  /*3fb0*/  SHFL.BFLY P0, R2, R5, R4, R3 ;  /* 0x0c00000405027389 */ /* 0x0000640000000003 */
[----:B01----:R-:W-:Y:S01]  /*3fc0*/  ENDCOLLECTIVE ;  /* 0x000000000000791b */ /* 0x003fe20003800000 */
.L_x_5865:
        /* <DEDUP_REMOVED lines=13> */
.L_x_5866:
[----:B------:R-:W-:Y:S02]  /*40a0*/  IMAD.MOV.U32 R5, RZ, RZ, R50 ;  /* 0x000000ffff057224 */ /* 0x000fe400078e0032 */
[----:B------:R-:W-:Y:S02]  /*40b0*/  IMAD.MOV.U32 R52, RZ, RZ, R2 ;  /* 0x000000ffff347224 */ /* 0x000fe400078e0002 */
[----:B------:R-:W-:-:S07]  /*40c0*/  IMAD.MOV.U32 R2, RZ, RZ, -0x1 ;  /* 0xffffffffff027424 */ /* 0x000fce00078e00ff */
[----:B------:R-:W-:Y:S05]  /*40d0*/  WARPSYNC.COLLECTIVE R2, `(.L_x_5867) ;  /* 0x0000000002087348 */ /* 0x000fea0003c00000 */
[----:B------:R0:W1:Y:S02]  /*40e0*/  SHFL.BFLY P0, R2, R5, R4, R3 ;  /* 0x0c00000405027389 */ /* 0x0000640000000003 */
[----:B01----:R-:W-:Y:S01]  /*40f0*/  ENDCOLLECTIVE ;  /* 0x000000000000791b */ /* 0x003fe20003800000 */
.L_x_5867:
[----:B------:R-:W-:Y:S02]  /*4100*/  IMAD.MOV.U32 R5, RZ, RZ, R48 ;  /* 0x000000ffff057224 */ /* 0x000fe400078e0030 */
[----:B------:R-:W-:Y:S02]  /*4110*/  IMAD.MOV.U32 R49, RZ, RZ, R2 ;  /* 0x000000ffff317224 */ /* 0x000fe400078e0002 */
[----:B------:R-:W-:-:S07]  /*4120*/  IMAD.MOV.U32 R2, RZ, RZ, -0x1 ;  /* 0xffffffffff027424 */ /* 0x000fce00078e00ff */
[----:B------:R-:W-:Y:S05]  /*4130*/  WARPSYNC.COLLECTIVE R2, `(.L_x_5868) ;  /* 0x0000000002087348 */ /* 0x000fea0003c00000 */
[----:B------:R0:W1:Y:S02]  /*4140*/  SHFL.BFLY P0, R2, R5, R4, R3 ;  /* 0x0c00000405027389 */ /* 0x0000640000000003 */
[----:B01----:R-:W-:Y:S01]  /*4150*/  ENDCOLLECTIVE ;  /* 0x000000000000791b */ /* 0x003fe20003800000 */
.L_x_5868:
[----:B------:R-:W-:Y:S01]  /*4160*/  IMAD.MOV.U32 R53, RZ, RZ, R2 ;  /* 0x000000ffff357224 */ /* 0x000fe200078e0002 */
[----:B------:R-:W-:Y:S06]  /*4170*/  BRA `(.L_x_5869) ;  /* 0xffffffe400807947 */ /* 0x000fec000383ffff */
.L_x_5870:
        /* <DEDUP_REMOVED lines=16> */
.L_x_12243:


//--------------------- .text._ZN4vllm3moe10topkGatingILi14ELi448ELi4ELi4ELi32El13__nv_bfloat16LNS0_11ScoringFuncE0EEEvPKT5_PKbPfiPT4_PiiiibPKf --------------------------
	.section	.text._ZN4vllm3moe10topkGatingILi14ELi448ELi4ELi4ELi32El13__nv_bfloat16LNS0_11ScoringFuncE0EEEvPKT5_PKbPfiPT4_PiiiibPKf,"ax",@progbits
	.align	128
        .global         _ZN4vllm3moe10topkGatingILi14ELi448ELi4ELi4ELi32El13__nv_bfloat16LNS0_11ScoringFuncE0EEEvPKT5_PKbPfiPT4_PiiiibPKf
        .type           _ZN4vllm3moe10topkGatingILi14ELi448ELi4ELi4ELi32El13__nv_bfloat16LNS0_11ScoringFuncE0EEEvPKT5_PKbPfiPT4_PiiiibPKf,@function
        .size           _ZN4vllm3moe10topkGatingILi14ELi448ELi4ELi4ELi32El13__nv_bfloat16LNS0_11ScoringFuncE0EEEvPKT5_PKbPfiPT4_PiiiibPKf,(.L_x_12244 - _ZN4vllm3moe10topkGatingILi14ELi448ELi4ELi4ELi32El13__nv_bfloat16LNS0_11ScoringFuncE0EEEvPKT5_PKbPfiPT4_PiiiibPKf)
        .other          _ZN4vllm3moe10topkGatingILi14ELi448ELi4ELi4ELi32El13__nv_bfloat16LNS0_11ScoringFuncE0EEEvPKT5_PKbPfiPT4_PiiiibPKf,@"STO_CUDA_ENTRY STV_DEFAULT"
_ZN4vllm3moe10topkGatingILi14ELi448ELi4ELi4ELi32El13__nv_bfloat16LNS0_11ScoringFuncE0EEEvPKT5_PKbPfiPT4_PiiiibPKf:
.text._ZN4vllm3moe10topkGatingILi14ELi448ELi4ELi4ELi32El13__nv_bfloat16LNS0_11ScoringFuncE0EEEvPKT5_PKbPfiPT4_PiiiibPKf:
        /* <DEDUP_REMOVED lines=66> */
[----:B------:R-:W0:Y:S01]  /*0420*/  SHFL.BFLY PT, R21, R20, 0x2, 0x1f ;  /* 0x0c401f0014157f89 */ /* 0x000e2200000e0000 */
[----:B------:R-:W-:Y:S01]  /*0430*/  @P0 LEA.HI.X.SX32 R19, R37, UR5, 0x1, P1 ;  /* 0x0000000525130c11 */ /* 0x000fe200088f0eff */
[----:B------:R-:W-:Y:S01]  /*0440*/  IMAD.MOV.U32 R35, RZ, RZ, 0x1 ;  /* 0x00000001ff237424 */ /* 0x000fe200078e00ff */
[----:B------:R-:W-:-:S03]  /*0450*/  ULDC.64 UR4, c[0x0][0x250] ;  /* 0x0000940000047ab9 */ /* 0x000fc60000000a00 */
[----:B------:R1:W2:Y:S01]  /*0460*/  @P0 LDG.E.U8 R15, desc[UR6][R18.64] ;  /* 0x00000006120f0981 */ /* 0x0002a2000c1e1100 */
[----:B------:R-:W-:Y:S02]  /*0470*/  ISETP.NE.U32.AND P1, PT, RZ, UR4, PT ;  /* 0x00000004ff007c0c */ /* 0x000fe4000bf25070 */
[----:B0-----:R-:W-:-:S05]  /*0480*/  FMNMX.FTZ R21, R20, R21, !PT ;  /* 0x0000001514157209 */ /* 0x001fca0007810000 */
[----:B------:R-:W0:Y:S02]  /*0490*/  SHFL.BFLY PT, R16, R21, 0x1, 0x1f ;  /* 0x0c201f0015107f89 */ /* 0x000e2400000e0000 */
[----:B0-----:R-:W-:-:S05]  /*04a0*/  FMNMX.FTZ R17, R21, R16, !PT ;  /* 0x0000001015117209 */ /* 0x001fca0007810000 */
[--C-:B------:R-:W-:Y:S01]  /*04b0*/  FADD.FTZ R3, R3, -R17.reuse ;  /* 0x8000001103037221 */ /* 0x100fe20000010000 */
[--C-:B------:R-:W-:Y:S01]  /*04c0*/  FADD.FTZ R8, R8, -R17.reuse ;  /* 0x8000001108087221 */ /* 0x100fe20000010000 */
[--C-:B------:R-:W-:Y:S01]  /*04d0*/  FADD.FTZ R16, R4, -R17.reuse ;  /* 0x8000001104107221 */ /* 0x100fe20000010000 */
[--C-:B-1----:R-:W-:Y:S01]  /*04e0*/  FADD.FTZ R18, R0, -R17.reuse ;  /* 0x8000001100127221 */ /* 0x102fe20000010000 */
[----:B------:R-:W-:Y:S01]  /*04f0*/  FMUL.FTZ R3, R3, 1.4426950216293334961 ;  /* 0x3fb8aa3b03037820 */ /* 0x000fe20000410000 */
[----:B------:R-:W-:Y:S01]  /*0500*/  FMUL.FTZ R8, R8, 1.4426950216293334961 ;  /* 0x3fb8aa3b08087820 */ /* 0x000fe20000410000 */
[----:B------:R-:W-:Y:S01]  /*0510*/  FMUL.FTZ R16, R16, 1.4426950216293334961 ;  /* 0x3fb8aa3b10107820 */ /* 0x000fe20000410000 */
[----:B------:R-:W-:Y:S01]  /*0520*/  FMUL.FTZ R18, R18, 1.4426950216293334961 ;  /* 0x3fb8aa3b12127820 */ /* 0x000fe20000410000 */
[--C-:B------:R-:W-:Y:S01]  /*0530*/  FADD.FTZ R19, R2, -R17.reuse ;  /* 0x8000001102137221 */ /* 0x100fe20000010000 */
        /* <DEDUP_REMOVED lines=14> */
[----:B------:R-:W-:-:S02]  /*0620*/  FADD.FTZ R8, R7, -R17 ;  /* 0x8000001107087221 */ /* 0x000fc40000010000 */
[----:B------:R0:W3:Y:S01]  /*0630*/  MUFU.EX2 R0, R16 ;  /* 0x0000001000007308 */ /* 0x0000e20000000800 */
[----:B------:R-:W-:Y:S01]  /*0640*/  FMUL.FTZ R13, R13, 1.4426950216293334961 ;  /* 0x3fb8aa3b0d0d7820 */ /* 0x000fe20000410000 */
[----:B------:R-:W-:-:S06]  /*0650*/  FMUL.FTZ R8, R8, 1.4426950216293334961 ;  /* 0x3fb8aa3b08087820 */ /* 0x000fcc0000410000 */
[----:B------:R4:W5:Y:S01]  /*0660*/  MUFU.EX2 R2, R18 ;  /* 0x0000001200027308 */ /* 0x0009620000000800 */
[--C-:B0-----:R-:W-:Y:S01]  /*0670*/  FADD.FTZ R16, R12, -R17.reuse ;  /* 0x800000110c107221 */ /* 0x101fe20000010000 */
[----:B------:R-:W-:-:S06]  /*0680*/  FADD.FTZ R17, R14, -R17 ;  /* 0x800000110e117221 */ /* 0x000fcc0000010000 */
[----:B------:R1:W0:Y:S01]  /*0690*/  MUFU.EX2 R5, R19 ;  /* 0x0000001300057308 */ /* 0x0002220000000800 */
[----:B----4-:R-:W-:-:S07]  /*06a0*/  FMUL.FTZ R18, R16, 1.4426950216293334961 ;  /* 0x3fb8aa3b10127820 */ /* 0x010fce0000410000 */
[----:B------:R-:W4:Y:S01]  /*06b0*/  MUFU.EX2 R6, R20 ;  /* 0x0000001400067308 */ /* 0x000f220000000800 */
[----:B-1----:R-:W-:-:S04]  /*06c0*/  FADD.FTZ R19, RZ, R3 ;  /* 0x00000003ff137221 */ /* 0x002fc80000010000 */
[----:B------:R-:W-:-:S03]  /*06d0*/  FADD.FTZ R19, R19, R4 ;  /* 0x0000000413137221 */ /* 0x000fc60000010000 */
[----:B------:R-:W1:Y:S01]  /*06e0*/  MUFU.EX2 R7, R21 ;  /* 0x0000001500077308 */ /* 0x000e620000000800 */
[----:B---3--:R-:W-:-:S04]  /*06f0*/  FADD.FTZ R19, R19, R0 ;  /* 0x0000000013137221 */ /* 0x008fc80000010000 */
[----:B-----5:R-:W-:-:S03]  /*0700*/  FADD.FTZ R12, R19, R2 ;  /* 0x00000002130c7221 */ /* 0x020fc60000010000 */
[----:B------:R-:W3:Y:S01]  /*0710*/  MUFU.EX2 R8, R8 ;  /* 0x0000000800087308 */ /* 0x000ee20000000800 */
[----:B0-----:R-:W-:-:S04]  /*0720*/  FADD.FTZ R19, R12, R5 ;  /* 0x000000050c137221 */ /* 0x001fc80000010000 */
[----:B----4-:R-:W-:-:S03]  /*0730*/  FADD.FTZ R16, R19, R6 ;  /* 0x0000000613107221 */ /* 0x010fc60000010000 */
[----:B------:R-:W0:Y:S01]  /*0740*/  MUFU.EX2 R9, R9 ;  /* 0x0000000900097308 */ /* 0x000e220000000800 */
[----:B-1----:R-:W-:-:S07]  /*0750*/  FADD.FTZ R19, R16, R7 ;  /* 0x0000000710137221 */ /* 0x002fce0000010000 */
[----:B------:R-:W1:Y:S01]  /*0760*/  MUFU.EX2 R10, R10 ;  /* 0x0000000a000a7308 */ /* 0x000e620000000800 */
[----:B---3--:R-:W-:Y:S01]  /*0770*/  FADD.FTZ R14, R19, R8 ;  /* 0x00000008130e7221 */ /* 0x008fe20000010000 */
[----:B------:R-:W-:-:S06]  /*0780*/  FMUL.FTZ R19, R17, 1.4426950216293334961 ;  /* 0x3fb8aa3b11137820 */ /* 0x000fcc0000410000 */
[----:B------:R-:W3:Y:S01]  /*0790*/  MUFU.EX2 R11, R11 ;  /* 0x0000000b000b7308 */ /* 0x000ee20000000800 */
[----:B0-----:R-:W-:-:S07]  /*07a0*/  FADD.FTZ R17, R14, R9 ;  /* 0x000000090e117221 */ /* 0x001fce0000010000 */
[----:B------:R-:W0:Y:S01]  /*07b0*/  MUFU.EX2 R12, R18 ;  /* 0x00000012000c7308 */ /* 0x000e220000000800 */
[----:B-1----:R-:W-:-:S07]  /*07c0*/  FADD.FTZ R16, R17, R10 ;  /* 0x0000000a11107221 */ /* 0x002fce0000010000 */
[----:B------:R-:W1:Y:S01]  /*07d0*/  MUFU.EX2 R13, R13 ;  /* 0x0000000d000d7308 */ /* 0x000e620000000800 */
[----:B---3--:R-:W-:-:S07]  /*07e0*/  FADD.FTZ R17, R16, R11 ;  /* 0x0000000b10117221 */ /* 0x008fce0000010000 */
[----:B------:R-:W3:Y:S01]  /*07f0*/  MUFU.EX2 R14, R19 ;  /* 0x00000013000e7308 */ /* 0x000ee20000000800 */
[----:B0-----:R-:W-:-:S04]  /*0800*/  FADD.FTZ R16, R17, R12 ;  /* 0x0000000c11107221 */ /* 0x001fc80000010000 */
[----:B-1----:R-:W-:-:S04]  /*0810*/  FADD.FTZ R17, R16, R13 ;  /* 0x0000000d10117221 */ /* 0x002fc80000010000 */
[----:B---3--:R-:W-:-:S05]  /*0820*/  FADD.FTZ R17, R17, R14 ;  /* 0x0000000e11117221 */ /* 0x008fca0000010000 */
[----:B------:R-:W0:Y:S02]  /*0830*/  SHFL.BFLY PT, R16, R17, 0x10, 0x1f ;  /* 0x0e001f0011107f89 */ /* 0x000e2400000e0000 */
[----:B0-----:R-:W-:-:S05]  /*0840*/  FADD.FTZ R16, R17, R16 ;  /* 0x0000001011107221 */ /* 0x001fca0000010000 */
[----:B------:R-:W0:Y:S02]  /*0850*/  SHFL.BFLY PT, R21, R16, 0x8, 0x1f ;  /* 0x0d001f0010157f89 */ /* 0x000e2400000e0000 */
[----:B0-----:R-:W-:-:S05]  /*0860*/  FADD.FTZ R21, R16, R21 ;  /* 0x0000001510157221 */ /* 0x001fca0000010000 */
[----:B------:R-:W0:Y:S02]  /*0870*/  SHFL.BFLY PT, R18, R21, 0x4, 0x1f ;  /* 0x0c801f0015127f89 */ /* 0x000e2400000e0000 */
[----:B0-----:R-:W-:-:S05]  /*0880*/  FADD.FTZ R18, R21, R18 ;  /* 0x0000001215127221 */ /* 0x001fca0000010000 */
[----:B------:R-:W0:Y:S02]  /*0890*/  SHFL.BFLY PT, R19, R18, 0x2, 0x1f ;  /* 0x0c401f0012137f89 */ /* 0x000e2400000e0000 */
[----:B0-----:R-:W-:Y:S01]  /*08a0*/  FADD.FTZ R19, R18, R19 ;  /* 0x0000001312137221 */ /* 0x001fe20000010000 */
[----:B--2---:R-:W-:-:S04]  /*08b0*/  @P0 ISETP.NE.AND P2, PT, R15, RZ, PT ;  /* 0x000000ff0f00020c */ /* 0x004fc80003f45270 */
[----:B------:R-:W0:Y:S01]  /*08c0*/  SHFL.BFLY PT, R20, R19, 0x1, 0x1f ;  /* 0x0c201f0013147f89 */ /* 0x000e2200000e0000 */
[----:B------:R-:W-:-:S04]  /*08d0*/  @P0 SEL R15, RZ, 0x1, P2 ;  /* 0x00000001ff0f0807 */ /* 0x000fc80001000000 */
        /* <DEDUP_REMOVED lines=16> */
[----:B------:R-:W-:Y:S01]  /*09e0*/  FSEL R34, R3, RZ, !P3 ;  /* 0x000000ff03227208 */ /* 0x000fe20005800000 */
[-C--:B------:R-:W-:Y:S01]  /*09f0*/  FMUL.FTZ R11, R11, R23.reuse ;  /* 0x000000170b0b7220 */ /* 0x080fe20000410000 */
[----:B------:R-:W-:Y:S01]  /*0a00*/  FSEL R33, R4, RZ, !P4 ;  /* 0x000000ff04217208 */ /* 0x000fe20006000000 */
[-C--:B------:R-:W-:Y:S01]  /*0a10*/  FMUL.FTZ R12, R12, R23.reuse ;  /* 0x000000170c0c7220 */ /* 0x080fe20000410000 */
[-C--:B------:R-:W-:Y:S01]  /*0a20*/  FMUL.FTZ R13, R13, R23.reuse ;  /* 0x000000170d0d7220 */ /* 0x080fe20000410000 */
[----:B------:R-:W-:Y:S01]  /*0a30*/  FMUL.FTZ R14, R14, R23 ;  /* 0x000000170e0e7220 */ /* 0x000fe20000410000 */
        /* <DEDUP_REMOVED lines=56> */
.L_x_5871:
        /* <DEDUP_REMOVED lines=14> */
.L_x_5872:
        /* <DEDUP_REMOVED lines=16> */
.L_x_5881:
        /* <DEDUP_REMOVED lines=102> */
.L_x_5909:
        /* <DEDUP_REMOVED lines=30> */
.L_x_5877:
[----:B------:R-:W-:Y:S05]  /*17e0*/  BSYNC B1 ;  /* 0x0000000000017941 */ /* 0x000fea0003800000 */
.L_x_5876:
        /* <DEDUP_REMOVED lines=48> */
.L_x_5880:
[----:B------:R-:W-:Y:S05]  /*1af0*/  BSYNC B1 ;  /* 0x0000000000017941 */ /* 0x000fea0003800000 */
.L_x_5879:
[----:B------:R-:W-:Y:S05]  /*1b00*/  BRA `(.L_x_5881) ;  /* 0xfffffff400247947 */ /* 0x000fea000383ffff */
.L_x_5874:
[----:B------:R-:W-:Y:S01]  /*1b10*/  IMAD.MOV.U32 R0, RZ, RZ, RZ ;  /* 0x000000ffff007224 */ /* 0x000fe200078e00ff */
[----:B------:R-:W-:Y:S01]  /*1b20*/  ULDC UR10, c[0x0][0x228] ;  /* 0x00008a00000a7ab9 */ /* 0x000fe20000000800 */
[----:B------:R-:W-:Y:S01]  /*1b30*/  ULDC UR11, c[0x0][0x240] ;  /* 0x00009000000b7ab9 */ /* 0x000fe20000000800 */
[----:B------:R-:W-:Y:S01]  /*1b40*/  ULDC UR5, c[0x0][0x248] ;  /* 0x0000920000057ab9 */ /* 0x000fe20000000800 */
[----:B------:R-:W-:-:S05]  /*1b50*/  ULDC.64 UR8, c[0x0][0x240] ;  /* 0x0000900000087ab9 */ /* 0x000fca0000000a00 */
.L_x_5887:
        /* <DEDUP_REMOVED lines=102> */
.L_x_5926:
        /* <DEDUP_REMOVED lines=29> */
.L_x_5884:
[----:B------:R-:W-:Y:S05]  /*2390*/  BSYNC B1 ;  /* 0x0000000000017941 */ /* 0x000fea0003800000 */
.L_x_5883:
        /* <DEDUP_REMOVED lines=48> */
.L_x_5886:
[----:B------:R-:W-:Y:S05]  /*26a0*/  BSYNC B1 ;  /* 0x0000000000017941 */ /* 0x000fea0003800000 */
.L_x_5885:
[----:B------:R-:W-:Y:S05]  /*26b0*/  BRA `(.L_x_5887) ;  /* 0xfffffff400287947 */ /* 0x000fea000383ffff */
.L_x_5878:
[----:B------:R-:W-:Y:S05]  /*26c0*/  BSYNC B0 ;  /* 0x0000000000007941 */ /* 0x000fea0003800000 */
.L_x_5873:
        /* <DEDUP_REMOVED lines=20> */
.L_x_5890:
        /* <DEDUP_REMOVED lines=18> */
.L_x_5889:
[----:B------:R-:W-:Y:S05]  /*2930*/  BSYNC B0 ;  /* 0x0000000000007941 */ /* 0x000fea0003800000 */
.L_x_5888:
        /* <DEDUP_REMOVED lines=12> */
.L_x_5892:
        /* <DEDUP_REMOVED lines=11> */
.L_x_5891:
[----:B------:R-:W-:Y:S05]  /*2ab0*/  EXIT ;  /* 0x000000000000794d */ /* 0x000fea0003800000 */
.L_x_5875:
        /* <DEDUP_REMOVED lines=8> */
.L_x_5894:
[----:B------:R-:W-:Y:S05]  /*2b40*/  BSYNC B1 ;  /* 0x0000000000017941 */ /* 0x000fea0003800000 */
.L_x_5893:
        /* <DEDUP_REMOVED lines=10> */
.L_x_5895:
[----:B------:R-:W-:Y:S02]  /*2bf0*/  IMAD.MOV.U32 R5, RZ, RZ, R40 ;  /* 0x000000ffff057224 */ /* 0x000fe400078e0028 */
[----:B------:R-:W-:Y:S02]  /*2c00*/  IMAD.MOV.U32 R42, RZ, RZ, R2 ;  /* 0x000000ffff2a7224 */ /* 0x000fe400078e0002 */
[----:B------:R-:W-:-:S07]  /*2c10*/  IMAD.MOV.U32 R2, RZ, RZ, -0x1 ;  /* 0xffffffffff027424 */ /* 0x000fce00078e00ff */
[----:B------:R-:W-:Y:S05]  /*2c20*/  WARPSYNC.COLLECTIVE R2, `(.L_x_5896) ;  /* 0x0000000002087348 */ /* 0x000fea0003c00000 */
[----:B------:R0:W1:Y:S02]  /*2c30*/  SHFL.BFLY P0, R2, R5, R4, R3 ;  /* 0x0c00000405027389 */ /* 0x0000640000000003 */
[----:B01----:R-:W-:Y:S01]  /*2c40*/  ENDCOLLECTIVE ;  /* 0x000000000000791b */ /* 0x003fe20003800000 */
.L_x_5896:
        /* <DEDUP_REMOVED lines=13> */
.L_x_5897:
[----:B------:R-:W-:Y:S02]  /*2d20*/  IMAD.MOV.U32 R5, RZ, RZ, R42 ;  /* 0x000000ffff057224 */ /* 0x000fe400078e002a */
[----:B------:R-:W-:Y:S02]  /*2d30*/  IMAD.MOV.U32 R39, RZ, RZ, R2 ;  /* 0x000000ffff277224 */ /* 0x000fe400078e0002 */
[----:B------:R-:W-:-:S03]  /*2d40*/  IMAD.MOV.U32 R2, RZ, RZ, -0x1 ;  /* 0xffffffffff027424 */ /* 0x000fc600078e00ff */
[----:B------:R-:W-:-:S13]  /*2d50*/  FSETP.GEU.FTZ.AND P1, PT, R44, R39, PT ;  /* 0x000000272c00720b */ /* 0x000fda0003f3e000 */
[----:B------:R-:W-:Y:S05]  /*2d60*/  WARPSYNC.COLLECTIVE R2, `(.L_x_5898) ;  /* 0x0000000002087348 */ /* 0x000fea0003c00000 */
[----:B------:R0:W1:Y:S02]  /*2d70*/  SHFL.BFLY P0, R2, R5, R4, R3 ;  /* 0x0c00000405027389 */ /* 0x0000640000000003 */
[----:B01----:R-:W-:Y:S01]  /*2d80*/  ENDCOLLECTIVE ;  /* 0x000000000000791b */ /* 0x003fe20003800000 */
.L_x_5898:
[----:B------:R-:W-:Y:S01]  /*2d90*/  @P1 FSETP.NEU.FTZ.AND P2, PT, R44, R39, PT ;  /* 0x000000272c00120b */ /* 0x000fe20003f5d000 */
[----:B------:R-:W-:Y:S02]  /*2da0*/  IMAD.MOV.U32 R5, RZ, RZ, R41 ;  /* 0x000000ffff057224 */ /* 0x000fe400078e0029 */
[----:B------:R-:W-:Y:S02]  /*2db0*/  IMAD.MOV.U32 R45, RZ, RZ, R2 ;  /* 0x000000ffff2d7224 */ /* 0x000fe400078e0002 */
[----:B------:R-:W-:-:S08]  /*2dc0*/  IMAD.MOV.U32 R2, RZ, RZ, -0x1 ;  /* 0xffffffffff027424 */ /* 0x000fd000078e00ff */
[----:B------:R-:W-:Y:S05]  /*2dd0*/  WARPSYNC.COLLECTIVE R2, `(.L_x_5899) ;  /* 0x0000000002087348 */ /* 0x000fea0003c00000 */
[----:B------:R0:W1:Y:S02]  /*2de0*/  SHFL.BFLY P0, R2, R5, R4, R3 ;  /* 0x0c00000405027389 */ /* 0x0000640000000003 */
[----:B01----:R-:W-:Y:S01]  /*2df0*/  ENDCOLLECTIVE ;  /* 0x000000000000791b */ /* 0x003fe20003800000 */
.L_x_5899:
        /* <DEDUP_REMOVED lines=13> */
.L_x_5900:
[----:B------:R-:W-:Y:S02]  /*2ed0*/  IMAD.MOV.U32 R5, RZ, RZ, R45 ;  /* 0x000000ffff057224 */ /* 0x000fe400078e002d */
[----:B------:R-:W-:Y:S02]  /*2ee0*/  IMAD.MOV.U32 R40, RZ, RZ, R2 ;  /* 0x000000ffff287224 */ /* 0x000fe400078e0002 */
[----:B------:R-:W-:-:S07]  /*2ef0*/  IMAD.MOV.U32 R2, RZ, RZ, -0x1 ;  /* 0xffffffffff027424 */ /* 0x000fce00078e00ff */
[----:B------:R-:W-:Y:S05]  /*2f00*/  WARPSYNC.COLLECTIVE R2, `(.L_x_5901) ;  /* 0x0000000002087348 */ /* 0x000fea0003c00000 */
[----:B------:R0:W1:Y:S02]  /*2f10*/  SHFL.BFLY P0, R2, R5, R4, R3 ;  /* 0x0c00000405027389 */ /* 0x0000640000000003 */
[----:B01----:R-:W-:Y:S01]  /*2f20*/  ENDCOLLECTIVE ;  /* 0x000000000000791b */ /* 0x003fe20003800000 */
.L_x_5901:
[----:B------:R-:W-:Y:S02]  /*2f30*/  IMAD.MOV.U32 R5, RZ, RZ, R44 ;  /* 0x000000ffff057224 */ /* 0x000fe400078e002c */
[----:B------:R-:W-:Y:S02]  /*2f40*/  IMAD.MOV.U32 R41, RZ, RZ, R2 ;  /* 0x000000ffff297224 */ /* 0x000fe400078e0002 */
[----:B------:R-:W-:-:S07]  /*2f50*/  IMAD.MOV.U32 R2, RZ, RZ, -0x1 ;  /* 0xffffffffff027424 */ /* 0x000fce00078e00ff */
[----:B------:R-:W-:Y:S05]  /*2f60*/  WARPSYNC.COLLECTIVE R2, `(.L_x_5902) ;  /* 0x0000000002087348 */ /* 0x000fea0003c00000 */
[----:B------:R0:W1:Y:S02]  /*2f70*/  SHFL.BFLY P0, R2, R5, R4, R3 ;  /* 0x0c00000405027389 */ /* 0x0000640000000003 */
[----:B01----:R-:W-:Y:S01]  /*2f80*/  ENDCOLLECTIVE ;  /* 0x000000000000791b */ /* 0x003fe20003800000 */
.L_x_5902:
        /* <DEDUP_REMOVED lines=14> */
.L_x_5903:
[----:B------:R-:W-:Y:S02]  /*3070*/  IMAD.MOV.U32 R5, RZ, RZ, R41 ;  /* 0x000000ffff057224 */ /* 0x000fe400078e0029 */
[----:B------:R-:W-:Y:S02]  /*3080*/  IMAD.MOV.U32 R40, RZ, RZ, R2 ;  /* 0x000000ffff287224 */ /* 0x000fe400078e0002 */
[----:B------:R-:W-:-:S03]  /*3090*/  IMAD.MOV.U32 R2, RZ, RZ, -0x1 ;  /* 0xffffffffff027424 */ /* 0x000fc600078e00ff */
[----:B------:R-:W-:-:S13]  /*30a0*/  FSETP.GEU.FTZ.AND P2, PT, R39, R40, PT ;  /* 0x000000282700720b */ /* 0x000fda0003f5e000 */
[----:B------:R-:W-:Y:S05]  /*30b0*/  WARPSYNC.COLLECTIVE R2, `(.L_x_5904) ;  /* 0x0000000002087348 */ /* 0x000fea0003c00000 */
[----:B------:R0:W1:Y:S02]  /*30c0*/  SHFL.BFLY P0, R2, R5, R4, R3 ;  /* 0x0c00000405027389 */ /* 0x0000640000000003 */
[----:B01----:R-:W-:Y:S01]  /*30d0*/  ENDCOLLECTIVE ;  /* 0x000000000000791b */ /* 0x003fe20003800000 */
.L_x_5904:
[----:B------:R-:W-:Y:S01]  /*30e0*/  @P2 FSETP.NEU.FTZ.AND P1, PT, R39, R40, PT ;  /* 0x000000282700220b */ /* 0x000fe20003f3d000 */
[----:B------:R-:W-:Y:S02]  /*30f0*/  IMAD.MOV.U32 R5, RZ, RZ, R44 ;  /* 0x000000ffff057224 */ /* 0x000fe400078e002c */
[----:B------:R-:W-:Y:S02]  /*3100*/  IMAD.MOV.U32 R42, RZ, RZ, R2 ;  /* 0x000000ffff2a7224 */ /* 0x000fe400078e0002 */
[----:B------:R-:W-:-:S08]  /*3110*/  IMAD.MOV.U32 R2, RZ, RZ, -0x1 ;  /* 0xffffffffff027424 */ /* 0x000fd000078e00ff */
[----:B------:R-:W-:Y:S05]  /*3120*/  WARPSYNC.COLLECTIVE R2, `(.L_x_5905) ;  /* 0x0000000002087348 */ /* 0x000fea0003c00000 */
[----:B------:R0:W1:Y:S02]  /*3130*/  SHFL.BFLY P0, R2, R5, R4, R3 ;  /* 0x0c00000405027389 */ /* 0x0000640000000003 */
[----:B01----:R-:W-:Y:S01]  /*3140*/  ENDCOLLECTIVE ;  /* 0x000000000000791b */ /* 0x003fe20003800000 */
.L_x_5905:
        /* <DEDUP_REMOVED lines=13> */
.L_x_5906:
[----:B------:R-:W-:Y:S02]  /*3220*/  IMAD.MOV.U32 R5, RZ, RZ, R42 ;  /* 0x000000ffff057224 */ /* 0x000fe400078e002a */
[----:B------:R-:W-:Y:S02]  /*3230*/  IMAD.MOV.U32 R45, RZ, RZ, R2 ;  /* 0x000000ffff2d7224 */ /* 0x000fe400078e0002 */
[----:B------:R-:W-:-:S07]  /*3240*/  IMAD.MOV.U32 R2, RZ, RZ, -0x1 ;  /* 0xffffffffff027424 */ /* 0x000fce00078e00ff */
[----:B------:R-:W-:Y:S05]  /*3250*/  WARPSYNC.COLLECTIVE R2, `(.L_x_5907) ;  /* 0x0000000002087348 */ /* 0x000fea0003c00000 */
[----:B------:R0:W1:Y:S02]  /*3260*/  SHFL.BFLY P0, R2, R5, R4, R3 ;  /* 0x0c00000405027389 */ /* 0x0000640000000003 */
[----:B01----:R-:W-:Y:S01]  /*3270*/  ENDCOLLECTIVE ;  /* 0x000000000000791b */ /* 0x003fe20003800000 */
.L_x_5907:
[----:B------:R-:W-:Y:S02]  /*3280*/  IMAD.MOV.U32 R5, RZ, RZ, R39 ;  /* 0x000000ffff057224 */ /* 0x000fe400078e0027 */
[----:B------:R-:W-:Y:S02]  /*3290*/  IMAD.MOV.U32 R43, RZ, RZ, R2 ;  /* 0x000000ffff2b7224 */ /* 0x000fe400078e0002 */
[----:B------:R-:W-:-:S07]  /*32a0*/  IMAD.MOV.U32 R2, RZ, RZ, -0x1 ;  /* 0xffffffffff027424 */ /* 0x000fce00078e00ff */
[----:B------:R-:W-:Y:S05]  /*32b0*/  WARPSYNC.COLLECTIVE R2, `(.L_x_5908) ;  /* 0x0000000002087348 */ /* 0x000fea0003c00000 */
[----:B------:R0:W1:Y:S02]  /*32c0*/  SHFL.BFLY P0, R2, R5, R4, R3 ;  /* 0x0c00000405027389 */ /* 0x0000640000000003 */
[----:B01----:R-:W-:Y:S01]  /*32d0*/  ENDCOLLECTIVE ;  /* 0x000000000000791b */ /* 0x003fe20003800000 */
.L_x_5908:
[----:B------:R-:W-:Y:S01]  /*32e0*/  IMAD.MOV.U32 R44, RZ, RZ, R2 ;  /* 0x000000ffff2c7224 */ /* 0x000fe200078e0002 */
[----:B------:R-:W-:Y:S06]  /*32f0*/  BRA `(.L_x_5909) ;  /* 0xffffffe000c07947 */ /* 0x000fec000383ffff */
.L_x_5882:
        /* <DEDUP_REMOVED lines=8> */
.L_x_5911:
[----:B------:R-:W-:Y:S05]  /*3380*/  BSYNC B1 ;  /* 0x0000000000017941 */ /* 0x000fea0003800000 */
.L_x_5910:
        /* <DEDUP_REMOVED lines=10> */
.L_x_5912:
[----:B------:R-:W-:Y:S02]  /*3430*/  IMAD.MOV.U32 R5, RZ, RZ, R40 ;  /* 0x000000ffff057224 */ /* 0x000fe400078e0028 */
[----:B------:R-:W-:Y:S02]  /*3440*/  IMAD.MOV.U32 R42, RZ, RZ, R2 ;  /* 0x000000ffff2a7224 */ /* 0x000fe400078e0002 */
[----:B------:R-:W-:-:S07]  /*3450*/  IMAD.MOV.U32 R2, RZ, RZ, -0x1 ;  /* 0xffffffffff027424 */ /* 0x000fce00078e00ff */
[----:B------:R-:W-:Y:S05]  /*3460*/  WARPSYNC.COLLECTIVE R2, `(.L_x_5913) ;  /* 0x0000000002087348 */ /* 0x000fea0003c00000 */
[----:B------:R0:W1:Y:S02]  /*3470*/  SHFL.BFLY P0, R2, R5, R4, R3 ;  /* 0x0c00000405027389 */ /* 0x0000640000000003 */
[----:B01----:R-:W-:Y:S01]  /*3480*/  ENDCOLLECTIVE ;  /* 0x000000000000791b */ /* 0x003fe20003800000 */
.L_x_5913:
        /* <DEDUP_REMOVED lines=13> */
.L_x_5914:
[----:B------:R-:W-:Y:S02]  /*3560*/  IMAD.MOV.U32 R5, RZ, RZ, R42 ;  /* 0x000000ffff057224 */ /* 0x000fe400078e002a */
[----:B------:R-:W-:Y:S02]  /*3570*/  IMAD.MOV.U32 R43, RZ, RZ, R2 ;  /* 0x000000ffff2b7224 */ /* 0x000fe400078e0002 */
[----:B------:R-:W-:-:S03]  /*3580*/  IMAD.MOV.U32 R2, RZ, RZ, -0x1 ;  /* 0xffffffffff027424 */ /* 0x000fc600078e00ff */
[----:B------:R-:W-:-:S13]  /*3590*/  FSETP.GEU.FTZ.AND P1, PT, R44, R43, PT ;  /* 0x0000002b2c00720b */ /* 0x000fda0003f3e000 */
[----:B------:R-:W-:Y:S05]  /*35a0*/  WARPSYNC.COLLECTIVE R2, `(.L_x_5915) ;  /* 0x0000000002087348 */ /* 0x000fea0003c00000 */
[----:B------:R0:W1:Y:S02]  /*35b0*/  SHFL.BFLY P0, R2, R5, R4, R3 ;  /* 0x0c00000405027389 */ /* 0x0000640000000003 */
[----:B01----:R-:W-:Y:S01]  /*35c0*/  ENDCOLLECTIVE ;  /* 0x000000000000791b */ /* 0x003fe20003800000 */
.L_x_5915:
[----:B------:R-:W-:Y:S01]  /*35d0*/  @P1 FSETP.NEU.FTZ.AND P2, PT, R44, R43, PT ;  /* 0x0000002b2c00120b */ /* 0x000fe20003f5d000 */
[----:B------:R-:W-:Y:S02]  /*35e0*/  IMAD.MOV.U32 R5, RZ, RZ, R39 ;  /* 0x000000ffff057224 */ /* 0x000fe400078e0027 */
[----:B------:R-:W-:Y:S02]  /*35f0*/  IMAD.MOV.U32 R41, RZ, RZ, R2 ;  /* 0x000000ffff297224 */ /* 0x000fe400078e0002 */
[----:B------:R-:W-:-:S08]  /*3600*/  IMAD.MOV.U32 R2, RZ, RZ, -0x1 ;  /* 0xffffffffff027424 */ /* 0x000fd000078e00ff */
[----:B------:R-:W-:Y:S05]  /*3610*/  WARPSYNC.COLLECTIVE R2, `(.L_x_5916) ;  /* 0x0000000002087348 */ /* 0x000fea0003c00000 */
[----:B------:R0:W1:Y:S02]  /*3620*/  SHFL.BFLY P0, R2, R5, R4, R3 ;  /* 0x0c00000405027389 */ /* 0x0000640000000003 */
[----:B01----:R-:W-:Y:S01]  /*3630*/  ENDCOLLECTIVE ;  /* 0x000000000000791b */ /* 0x003fe20003800000 */
.L_x_5916:
        /* <DEDUP_REMOVED lines=13> */
.L_x_5917:
[----:B------:R-:W-:Y:S02]  /*3710*/  IMAD.MOV.U32 R5, RZ, RZ, R41 ;  /* 0x000000ffff057224 */ /* 0x000fe400078e0029 */
[----:B------:R-:W-:Y:S02]  /*3720*/  IMAD.MOV.U32 R43, RZ, RZ, R2 ;  /* 0x000000ffff2b7224 */ /* 0x000fe400078e0002 */
[----:B------:R-:W-:-:S07]  /*3730*/  IMAD.MOV.U32 R2, RZ, RZ, -0x1 ;  /* 0xffffffffff027424 */ /* 0x000fce00078e00ff */
[----:B------:R-:W-:Y:S05]  /*3740*/  WARPSYNC.COLLECTIVE R2, `(.L_x_5918) ;  /* 0x0000000002087348 */ /* 0x000fea0003c00000 */
[----:B------:R0:W1:Y:S02]  /*3750*/  SHFL.BFLY P0, R2, R5, R4, R3 ;  /* 0x0c00000405027389 */ /* 0x0000640000000003 */
[----:B01----:R-:W-:Y:S01]  /*3760*/  ENDCOLLECTIVE ;  /* 0x000000000000791b */ /* 0x003fe20003800000 */
.L_x_5918:
[----:B------:R-:W-:Y:S02]  /*3770*/  IMAD.MOV.U32 R5, RZ, RZ, R44 ;  /* 0x000000ffff057224 */ /* 0x000fe400078e002c */
[----:B------:R-:W-:Y:S02]  /*3780*/  IMAD.MOV.U32 R39, RZ, RZ, R2 ;  /* 0x000000ffff277224 */ /* 0x000fe400078e0002 */
[----:B------:R-:W-:-:S07]  /*3790*/  IMAD.MOV.U32 R2, RZ, RZ, -0x1 ;  /* 0xffffffffff027424 */ /* 0x000fce00078e00ff */
[----:B------:R-:W-:Y:S05]  /*37a0*/  WARPSYNC.COLLECTIVE R2, `(.L_x_5919) ;  /* 0x0000000002087348 */ /* 0x000fea0003c00000 */
[----:B------:R0:W1:Y:S02]  /*37b0*/  SHFL.BFLY P0, R2, R5, R4, R3 ;  /* 0x0c00000405027389 */ /* 0x0000640000000003 */
[----:B01----:R-:W-:Y:S01]  /*37c0*/  ENDCOLLECTIVE ;  /* 0x000000000000791b */ /* 0x003fe20003800000 */
.L_x_5919:
        /* <DEDUP_REMOVED lines=14> */
.L_x_5920:
[----:B------:R-:W-:Y:S02]  /*38b0*/  IMAD.MOV.U32 R5, RZ, RZ, R39 ;  /* 0x000000ffff057224 */ /* 0x000fe400078e0027 */
[----:B------:R-:W-:Y:S02]  /*38c0*/  IMAD.MOV.U32 R43, RZ, RZ, R2 ;  /* 0x000000ffff2b7224 */ /* 0x000fe400078e0002 */
[----:B------:R-:W-:-:S03]  /*38d0*/  IMAD.MOV.U32 R2, RZ, RZ, -0x1 ;  /* 0xffffffffff027424 */ /* 0x000fc600078e00ff */
[----:B------:R-:W-:-:S13]  /*38e0*/  FSETP.GEU.FTZ.AND P2, PT, R40, R43, PT ;  /* 0x0000002b2800720b */ /* 0x000fda0003f5e000 */
[----:B------:R-:W-:Y:S05]  /*38f0*/  WARPSYNC.COLLECTIVE R2, `(.L_x_5921) ;  /* 0x0000000002087348 */ /* 0x000fea0003c00000 */
[----:B------:R0:W1:Y:S02]  /*3900*/  SHFL.BFLY P0, R2, R5, R4, R3 ;  /* 0x0c00000405027389 */ /* 0x0000640000000003 */
[----:B01----:R-:W-:Y:S01]  /*3910*/  ENDCOLLECTIVE ;  /* 0x000000000000791b */ /* 0x003fe20003800000 */
.L_x_5921:
[----:B------:R-:W-:Y:S01]  /*3920*/  @P2 FSETP.NEU.FTZ.AND P1, PT, R40, R43, PT ;  /* 0x0000002b2800220b */ /* 0x000fe20003f3d000 */
[----:B------:R-:W-:Y:S02]  /*3930*/  IMAD.MOV.U32 R5, RZ, RZ, R44 ;  /* 0x000000ffff057224 */ /* 0x000fe400078e002c */
[----:B------:R-:W-:Y:S02]  /*3940*/  IMAD.MOV.U32 R42, RZ, RZ, R2 ;  /* 0x000000ffff2a7224 */ /* 0x000fe400078e0002 */
[----:B------:R-:W-:-:S08]  /*3950*/  IMAD.MOV.U32 R2, RZ, RZ, -0x1 ;  /* 0xffffffffff027424 */ /* 0x000fd000078e00ff */
[----:B------:R-:W-:Y:S05]  /*3960*/  WARPSYNC.COLLECTIVE R2, `(.L_x_5922) ;  /* 0x0000000002087348 */ /* 0x000fea0003c00000 */
[----:B------:R0:W1:Y:S02]  /*3970*/  SHFL.BFLY P0, R2, R5, R4, R3 ;  /* 0x0c00000405027389 */ /* 0x0000640000000003 */
[----:B01----:R-:W-:Y:S01]  /*3980*/  ENDCOLLECTIVE ;  /* 0x000000000000791b */ /* 0x003fe20003800000 */
.L_x_5922:
        /* <DEDUP_REMOVED lines=13> */
.L_x_5923:
[----:B------:R-:W-:Y:S02]  /*3a60*/  IMAD.MOV.U32 R5, RZ, RZ, R42 ;  /* 0x000000ffff057224 */ /* 0x000fe400078e002a */
[----:B------:R-:W-:Y:S02]  /*3a70*/  IMAD.MOV.U32 R40, RZ, RZ, R2 ;  /* 0x000000ffff287224 */ /* 0x000fe400078e0002 */
[----:B------:R-:W-:-:S07]  /*3a80*/  IMAD.MOV.U32 R2, RZ, RZ, -0x1 ;  /* 0xffffffffff027424 */ /* 0x000fce00078e00ff */
[----:B------:R-:W-:Y:S05]  /*3a90*/  WARPSYNC.COLLECTIVE R2, `(.L_x_5924) ;  /* 0x0000000002087348 */ /* 0x000fea0003c00000 */
[----:B------:R0:W1:Y:S02]  /*3aa0*/  SHFL.BFLY P0, R2, R5, R4, R3 ;  /* 0x0c00000405027389 */ /* 0x0000640000000003 */
[----:B01----:R-:W-:Y:S01]  /*3ab0*/  ENDCOLLECTIVE ;  /* 0x000000000000791b */ /* 0x003fe20003800000 */
.L_x_5924:
[----:B------:R-:W-:Y:S02]  /*3ac0*/  IMAD.MOV.U32 R5, RZ, RZ, R41 ;  /* 0x000000ffff057224 */ /* 0x000fe400078e0029 */
[----:B------:R-:W-:Y:S02]  /*3ad0*/  IMAD.MOV.U32 R45, RZ, RZ, R2 ;  /* 0x000000ffff2d7224 */ /* 0x000fe400078e0002 */
[----:B------:R-:W-:-:S07]  /*3ae0*/  IMAD.MOV.U32 R2, RZ, RZ, -0x1 ;  /* 0xffffffffff027424 */ /* 0x000fce00078e00ff */
[----:B------:R-:W-:Y:S05]  /*3af0*/  WARPSYNC.COLLECTIVE R2, `(.L_x_5925) ;  /* 0x0000000002087348 */ /* 0x000fea0003c00000 */
[----:B------:R0:W1:Y:S02]  /*3b00*/  SHFL.BFLY P0, R2, R5, R4, R3 ;  /* 0x0c00000405027389 */ /* 0x0000640000000003 */
[----:B01----:R-:W-:Y:S01]  /*3b10*/  ENDCOLLECTIVE ;  /* 0x000000000000791b */ /* 0x003fe20003800000 */
.L_x_5925:
[----:B------:R-:W-:Y:S01]  /*3b20*/  IMAD.MOV.U32 R44, RZ, RZ, R2 ;  /* 0x000000ffff2c7224 */ /* 0x000fe200078e0002 */
[----:B------:R-:W-:Y:S06]  /*3b30*/  BRA `(.L_x_5926) ;  /* 0xffffffe400a07947 */ /* 0x000fec000383ffff */
.L_x_5927:
        /* <DEDUP_REMOVED lines=12> */
.L_x_12244:


//--------------------- .text._ZN4vllm3moe10topkGatingILi12ELi384ELi4ELi4ELi32El13__nv_bfloat16LNS0_11ScoringFuncE0EEEvPKT5_PKbPfiPT4_PiiiibPKf --------------------------
	.section	.text._ZN4vllm3moe10topkGatingILi12ELi384ELi4ELi4ELi32El13__nv_bfloat16LNS0_11ScoringFuncE0EEEvPKT5_PKbPfiPT4_PiiiibPKf,"ax",@progbits
	.align	128
        .global         _ZN4vllm3moe10topkGatingILi12ELi384ELi4ELi4ELi32El13__nv_bfloat16LNS0_11ScoringFuncE0EEEvPKT5_PKbPfiPT4_PiiiibPKf
        .type           _ZN4vllm3moe10topkGatingILi12ELi384ELi4ELi4ELi32El13__nv_bfloat16LNS0_11ScoringFuncE0EEEvPKT5_PKbPfiPT4_PiiiibPKf,@function
        .size           _ZN4vllm3moe10topkGatingILi12ELi384ELi4ELi4ELi32El13__nv_bfloat16LNS0_11ScoringFuncE0EEEvPKT5_PKbPfiPT4_PiiiibPKf,(.L_x_12245 - _ZN4vllm3moe10topkGatingILi12ELi384ELi4ELi4ELi32El13__nv_bfloat16LNS0_11ScoringFuncE0EEEvPKT5_PKbPfiPT4_PiiiibPKf)
        .other          _ZN4vllm3moe10topkGatingILi12ELi384ELi4ELi4ELi32El13__nv_bfloat16LNS0_11ScoringFuncE0EEEvPKT5_PKbPfiPT4_PiiiibPKf,@"STO_CUDA_ENTRY STV_DEFAULT"
_ZN4vllm3moe10topkGatingILi12ELi384ELi4ELi4ELi32El13__nv_bfloat16LNS0_11ScoringFuncE0EEEvPKT5_PKbPfiPT4_PiiiibPKf:
.text._ZN4vllm3moe10topkGatingILi12ELi384ELi4ELi4ELi32El13__nv_bfloat16LNS0_11ScoringFuncE0EEEvPKT5_PKbPfiPT4_PiiiibPKf:
        /* <DEDUP_REMOVED lines=23> */
[----:B------:R-:W-:Y:S02]  /*0170*/  ISETP.NE.AND.EX P0, PT, RZ, UR5, PT, P0 ;  /* 0x00000005ff007c0c */ /* 0x000fe4000bf05300 */
[C---:B--2---:R-:W-:Y:S01]  /*0180*/  PRMT R9, R16.reuse, 0x7632, R9 ;  /* 0x0000763210097816 */ /* 0x044fe20000000009 */
[----:B------:R-:W-:Y:S01]  /*0190*/  IMAD.U32 R16, R16, 0x10000, RZ ;  /* 0x0001000010107824 */ /* 0x000fe200078e00ff */
[----:B---3--:R-:W-:-:S03]  /*01a0*/  PRMT R4, R6, 0x7632, R4 ;  /* 0x0000763206047816 */ /* 0x008fc60000000004 */
[----:B------:R-:W-:Y:S02]  /*01b0*/  IMAD.U32 R9, R9, 0x10000, RZ ;  /* 0x0001000009097824 */ /* 0x000fe400078e00ff */
[----:B------:R-:W-:Y:S01]  /*01c0*/  IMAD.U32 R6, R6, 0x10000, RZ ;  /* 0x0001000006067824 */ /* 0x000fe200078e00ff */
[----:B----4-:R-:W-:Y:S01]  /*01d0*/  PRMT R7, R8, 0x7632, R7 ;  /* 0x0000763208077816 */ /* 0x010fe20000000007 */
[----:B------:R-:W-:Y:S01]  /*01e0*/  IMAD.U32 R4, R4, 0x10000, RZ ;  /* 0x0001000004047824 */ /* 0x000fe200078e00ff */
[----:B------:R-:W-:Y:S02]  /*01f0*/  FMNMX.FTZ R5, R16, R9, !PT ;  /* 0x0000000910057209 */ /* 0x000fe40007810000 */
[----:B-----5:R-:W-:Y:S01]  /*0200*/  PRMT R10, R14, 0x7632, R10 ;  /* 0x000076320e0a7816 */ /* 0x020fe2000000000a */
[----:B------:R-:W-:Y:S01]  /*0210*/  IMAD.U32 R7, R7, 0x10000, RZ ;  /* 0x0001000007077824 */ /* 0x000fe200078e00ff */
[----:B------:R-:W-:Y:S01]  /*0220*/  FMNMX.FTZ R13, R6, R5, !PT ;  /* 0x00000005060d7209 */ /* 0x000fe20007810000 */
[----:B------:R-:W-:-:S02]  /*0230*/  IMAD.U32 R5, R8, 0x10000, RZ ;  /* 0x0001000008057824 */ /* 0x000fc400078e00ff */
[----:B------:R-:W-:Y:S01]  /*0240*/  IMAD.U32 R10, R10, 0x10000, RZ ;  /* 0x000100000a0a7824 */ /* 0x000fe200078e00ff */
[----:B------:R-:W-:-:S04]  /*0250*/  FMNMX.FTZ R8, R4, R13, !PT ;  /* 0x0000000d04087209 */ /* 0x000fc80007810000 */
[----:B------:R-:W-:Y:S01]  /*0260*/  FMNMX.FTZ R12, R5, R8, !PT ;  /* 0x00000008050c7209 */ /* 0x000fe20007810000 */
[----:B------:R-:W-:-:S03]  /*0270*/  IMAD.U32 R8, R14, 0x10000, RZ ;  /* 0x000100000e087824 */ /* 0x000fc600078e00ff */
[----:B------:R-:W-:Y:S02]  /*0280*/  FMNMX.FTZ R11, R7, R12, !PT ;  /* 0x0000000c070b7209 */ /* 0x000fe40007810000 */
[C---:B------:R-:W-:Y:S02]  /*0290*/  PRMT R12, R15.reuse, 0x7632, R12 ;  /* 0x000076320f0c7816 */ /* 0x040fe4000000000c */
[----:B------:R-:W-:Y:S01]  /*02a0*/  FMNMX.FTZ R13, R8, R11, !PT ;  /* 0x0000000b080d7209 */ /* 0x000fe20007810000 */
[----:B------:R-:W-:Y:S02]  /*02b0*/  IMAD.U32 R11, R15, 0x10000, RZ ;  /* 0x000100000f0b7824 */ /* 0x000fe400078e00ff */
[----:B------:R-:W-:Y:S01]  /*02c0*/  IMAD.U32 R12, R12, 0x10000, RZ ;  /* 0x000100000c0c7824 */ /* 0x000fe200078e00ff */
[----:B------:R-:W-:Y:S01]  /*02d0*/  FMNMX.FTZ R14, R10, R13, !PT ;  /* 0x0000000d0a0e7209 */ /* 0x000fe20007810000 */
[----:B------:R-:W-:-:S03]  /*02e0*/  IMAD.U32 R13, R17, 0x10000, RZ ;  /* 0x00010000110d7824 */ /* 0x000fc600078e00ff */
[----:B------:R-:W-:Y:S02]  /*02f0*/  FMNMX.FTZ R15, R11, R14, !PT ;  /* 0x0000000e0b0f7209 */ /* 0x000fe40007810000 */
        /* <DEDUP_REMOVED lines=13> */
[----:B------:R-:W-:Y:S02]  /*03d0*/  ULDC.64 UR4, c[0x0][0x250] ;  /* 0x0000940000047ab9 */ /* 0x000fe40000000a00 */
[----:B------:R-:W0:Y:S04]  /*03e0*/  SHFL.BFLY PT, R22, R21, 0x2, 0x1f ;  /* 0x0c401f0015167f89 */ /* 0x000e2800000e0000 */
[----:B------:R1:W2:Y:S01]  /*03f0*/  @P0 LDG.E.U8 R15, desc[UR6][R18.64] ;  /* 0x00000006120f0981 */ /* 0x0002a2000c1e1100 */
[----:B------:R-:W-:-:S02]  /*0400*/  ISETP.NE.U32.AND P1, PT, RZ, UR4, PT ;  /* 0x00000004ff007c0c */ /* 0x000fc4000bf25070 */
[----:B0-----:R-:W-:-:S05]  /*0410*/  FMNMX.FTZ R22, R21, R22, !PT ;  /* 0x0000001615167209 */ /* 0x001fca0007810000 */
[----:B------:R-:W0:Y:S02]  /*0420*/  SHFL.BFLY PT, R17, R22, 0x1, 0x1f ;  /* 0x0c201f0016117f89 */ /* 0x000e2400000e0000 */
[----:B0-----:R-:W-:-:S05]  /*0430*/  FMNMX.FTZ R17, R22, R17, !PT ;  /* 0x0000001116117209 */ /* 0x001fca0007810000 */
[--C-:B------:R-:W-:Y:S01]  /*0440*/  FADD.FTZ R16, R16, -R17.reuse ;  /* 0x8000001110107221 */ /* 0x100fe20000010000 */
[--C-:B-1----:R-:W-:Y:S01]  /*0450*/  FADD.FTZ R19, R7, -R17.reuse ;  /* 0x8000001107137221 */ /* 0x102fe20000010000 */
[--C-:B------:R-:W-:Y:S01]  /*0460*/  FADD.FTZ R4, R4, -R17.reuse ;  /* 0x8000001104047221 */ /* 0x100fe20000010000 */
[--C-:B------:R-:W-:Y:S01]  /*0470*/  FADD.FTZ R18, R5, -R17.reuse ;  /* 0x8000001105127221 */ /* 0x100fe20000010000 */
[----:B------:R-:W-:Y:S01]  /*0480*/  FMUL.FTZ R20, R16, 1.4426950216293334961 ;  /* 0x3fb8aa3b10147820 */ /* 0x000fe20000410000 */
[--C-:B------:R-:W-:Y:S01]  /*0490*/  FADD.FTZ R16, R9, -R17.reuse ;  /* 0x8000001109107221 */ /* 0x100fe20000010000 */
[----:B------:R-:W-:Y:S01]  /*04a0*/  FMUL.FTZ R4, R4, 1.4426950216293334961 ;  /* 0x3fb8aa3b04047820 */ /* 0x000fe20000410000 */
[----:B------:R-:W-:Y:S01]  /*04b0*/  FMUL.FTZ R18, R18, 1.4426950216293334961 ;  /* 0x3fb8aa3b12127820 */ /* 0x000fe20000410000 */
[----:B------:R0:W1:Y:S01]  /*04c0*/  MUFU.EX2 R9, R20 ;  /* 0x0000001400097308 */ /* 0x0000620000000800 */
[----:B------:R-:W-:Y:S01]  /*04d0*/  FMUL.FTZ R23, R16, 1.4426950216293334961 ;  /* 0x3fb8aa3b10177820 */ /* 0x000fe20000410000 */
[----:B------:R-:W-:-:S04]  /*04e0*/  FADD.FTZ R16, R6, -R17 ;  /* 0x8000001106107221 */ /* 0x000fc80000010000 */
[----:B------:R-:W-:Y:S02]  /*04f0*/  FMUL.FTZ R16, R16, 1.4426950216293334961 ;  /* 0x3fb8aa3b10107820 */ /* 0x000fe40000410000 */
[----:B------:R-:W3:Y:S01]  /*0500*/  MUFU.EX2 R6, R23 ;  /* 0x0000001700067308 */ /* 0x000ee20000000800 */
[----:B0-----:R-:W-:Y:S01]  /*0510*/  FMUL.FTZ R20, R19, 1.4426950216293334961 ;  /* 0x3fb8aa3b13147820 */ /* 0x001fe20000410000 */
[----:B------:R-:W-:-:S04]  /*0520*/  FADD.FTZ R19, R8, -R17 ;  /* 0x8000001108137221 */ /* 0x000fc80000010000 */
[----:B------:R-:W-:Y:S01]  /*0530*/  FMUL.FTZ R21, R19, 1.4426950216293334961 ;  /* 0x3fb8aa3b13157820 */ /* 0x000fe20000410000 */
[----:B------:R-:W-:Y:S01]  /*0540*/  FADD.FTZ R19, R10, -R17 ;  /* 0x800000110a137221 */ /* 0x000fe20000010000 */
[----:B------:R-:W0:Y:S03]  /*0550*/  MUFU.EX2 R16, R16 ;  /* 0x0000001000107308 */ /* 0x000e260000000800 */
[----:B------:R-:W-:Y:S01]  /*0560*/  FMUL.FTZ R22, R19, 1.4426950216293334961 ;  /* 0x3fb8aa3b13167820 */ /* 0x000fe20000410000 */
[----:B-1----:R-:W-:-:S04]  /*0570*/  FADD.FTZ R19, RZ, R9 ;  /* 0x00000009ff137221 */ /* 0x002fc80000010000 */
[----:B------:R1:W4:Y:S01]  /*0580*/  MUFU.EX2 R5, R4 ;  /* 0x0000000400057308 */ /* 0x0003220000000800 */
[----:B---3--:R-:W-:-:S07]  /*0590*/  FADD.FTZ R19, R19, R6 ;  /* 0x0000000613137221 */ /* 0x008fce0000010000 */
[----:B------:R3:W5:Y:S01]  /*05a0*/  MUFU.EX2 R7, R18 ;  /* 0x0000001200077308 */ /* 0x0007620000000800 */
[----:B-1----:R-:W-:-:S04]  /*05b0*/  FADD.FTZ R4, R11, -R17 ;  /* 0x800000110b047221 */ /* 0x002fc80000010000 */
[----:B------:R-:W-:Y:S01]  /*05c0*/  FMUL.FTZ R23, R4, 1.4426950216293334961 ;  /* 0x3fb8aa3b04177820 */ /* 0x000fe20000410000 */
[--C-:B------:R-:W-:Y:S02]  /*05d0*/  FADD.FTZ R4, R12, -R17.reuse ;  /* 0x800000110c047221 */ /* 0x100fe40000010000 */
[----:B------:R1:W5:Y:S02]  /*05e0*/  MUFU.EX2 R8, R20 ;  /* 0x0000001400087308 */ /* 0x0003640000000800 */
[----:B---3--:R-:W-:Y:S01]  /*05f0*/  FMUL.FTZ R18, R4, 1.4426950216293334961 ;  /* 0x3fb8aa3b04127820 */ /* 0x008fe20000410000 */
[----:B0-----:R-:W-:Y:S01]  /*0600*/  FADD.FTZ R4, R19, R16 ;  /* 0x0000001013047221 */ /* 0x001fe20000010000 */
[--C-:B------:R-:W-:Y:S01]  /*0610*/  FADD.FTZ R19, R13, -R17.reuse ;  /* 0x800000110d137221 */ /* 0x100fe20000010000 */
[----:B------:R-:W-:Y:S02]  /*0620*/  FADD.FTZ R17, R14, -R17 ;  /* 0x800000110e117221 */ /* 0x000fe40000010000 */
[----:B----4-:R-:W-:Y:S01]  /*0630*/  FADD.FTZ R4, R4, R5 ;  /* 0x0000000504047221 */ /* 0x010fe20000010000 */
[----:B------:R-:W0:Y:S01]  /*0640*/  MUFU.EX2 R10, R21 ;  /* 0x00000015000a7308 */ /* 0x000e220000000800 */
[----:B-1----:R-:W-:Y:S01]  /*0650*/  FMUL.FTZ R20, R19, 1.4426950216293334961 ;  /* 0x3fb8aa3b13147820 */ /* 0x002fe20000410000 */
[----:B------:R-:W-:Y:S01]  /*0660*/  FMUL.FTZ R17, R17, 1.4426950216293334961 ;  /* 0x3fb8aa3b11117820 */ /* 0x000fe20000410000 */
[----:B-----5:R-:W-:-:S05]  /*0670*/  FADD.FTZ R19, R4, R7 ;  /* 0x0000000704137221 */ /* 0x020fca0000010000 */
[----:B------:R-:W1:Y:S01]  /*0680*/  MUFU.EX2 R11, R22 ;  /* 0x00000016000b7308 */ /* 0x000e620000000800 */
[----:B------:R-:W-:-:S07]  /*0690*/  FADD.FTZ R19, R19, R8 ;  /* 0x0000000813137221 */ /* 0x000fce0000010000 */
        /* <DEDUP_REMOVED lines=11> */
[----:B0-----:R-:W-:Y:S01]  /*0750*/  FADD.FTZ R19, R4, R19 ;  /* 0x0000001304137221 */ /* 0x001fe20000010000 */
[----:B------:R-:W-:-:S04]  /*0760*/  IMAD.MOV.U32 R4, RZ, RZ, 0x1 ;  /* 0x00000001ff047424 */ /* 0x000fc800078e00ff */
[----:B------:R-:W0:Y:S02]  /*0770*/  SHFL.BFLY PT, R18, R19, 0x8, 0x1f ;  /* 0x0d001f0013127f89 */ /* 0x000e2400000e0000 */
[----:B0-----:R-:W-:-:S05]  /*0780*/  FADD.FTZ R18, R19, R18 ;  /* 0x0000001213127221 */ /* 0x001fca0000010000 */
[----:B------:R-:W0:Y:S02]  /*0790*/  SHFL.BFLY PT, R21, R18, 0x4, 0x1f ;  /* 0x0c801f0012157f89 */ /* 0x000e2400000e0000 */
[----:B0-----:R-:W-:-:S05]  /*07a0*/  FADD.FTZ R21, R18, R21 ;  /* 0x0000001512157221 */ /* 0x001fca0000010000 */
[----:B------:R-:W0:Y:S02]  /*07b0*/  SHFL.BFLY PT, R20, R21, 0x2, 0x1f ;  /* 0x0c401f0015147f89 */ /* 0x000e2400000e0000 */
[----:B0-----:R-:W-:-:S05]  /*07c0*/  FADD.FTZ R20, R21, R20 ;  /* 0x0000001415147221 */ /* 0x001fca0000010000 */
[----:B------:R-:W0:Y:S01]  /*07d0*/  SHFL.BFLY PT, R23, R20, 0x1, 0x1f ;  /* 0x0c201f0014177f89 */ /* 0x000e2200000e0000 */
[----:B--2---:R-:W-:-:S04]  /*07e0*/  @P0 ISETP.NE.AND P2, PT, R15, RZ, PT ;  /* 0x000000ff0f00020c */ /* 0x004fc80003f45270 */
[----:B------:R-:W-:-:S04]  /*07f0*/  @P0 SEL R15, RZ, 0x1, P2 ;  /* 0x00000001ff0f0807 */ /* 0x000fc80001000000 */
[----:B------:R-:W-:Y:S02]  /*0800*/  @P0 PRMT R4, R15, 0x7610, R4 ;  /* 0x000076100f040816 */ /* 0x000fe40000000004 */
[----:B------:R-:W-:Y:S01]  /*0810*/  ISETP.NE.AND.EX P0, PT, RZ, UR5, PT, P1 ;  /* 0x00000005ff007c0c */ /* 0x000fe2000bf05310 */
[----:B0-----:R-:W-:-:S06]  /*0820*/  FADD.FTZ R23, R20, R23 ;  /* 0x0000001714177221 */ /* 0x001fcc0000010000 */
[----:B------:R-:W0:Y:S02]  /*0830*/  MUFU.RCP R23, R23 ;  /* 0x0000001700177308 */ /* 0x000e240000001000 */
[-C--:B0-----:R-:W-:Y:S01]  /*0840*/  FMUL.FTZ R9, R9, R23.reuse ;  /* 0x0000001709097220 */ /* 0x081fe20000410000 */
[-C--:B------:R-:W-:Y:S01]  /*0850*/  FMUL.FTZ R6, R6, R23.reuse ;  /* 0x0000001706067220 */ /* 0x080fe20000410000 */
[-C--:B------:R-:W-:Y:S01]  /*0860*/  FMUL.FTZ R16, R16, R23.reuse ;  /* 0x0000001710107220 */ /* 0x080fe20000410000 */
[-C--:B------:R-:W-:Y:S01]  /*0870*/  FMUL.FTZ R18, R5, R23.reuse ;  /* 0x0000001705127220 */ /* 0x080fe20000410000 */
[-C--:B------:R-:W-:Y:S01]  /*0880*/  FMUL.FTZ R19, R7, R23.reuse ;  /* 0x0000001707137220 */ /* 0x080fe20000410000 */
[-C--:B------:R-:W-:Y:S01]  /*0890*/  FMUL.FTZ R20, R8, R23.reuse ;  /* 0x0000001708147220 */ /* 0x080fe20000410000 */
[----:B------:R-:W-:Y:S01]  /*08a0*/  FSETP.GEU.FTZ.AND P4, PT, |R9|, +INF , PT ;  /* 0x7f8000000900780b */ /* 0x000fe20003f9e200 */
[-C--:B------:R-:W-:Y:S01]  /*08b0*/  FMUL.FTZ R21, R10, R23.reuse ;  /* 0x000000170a157220 */ /* 0x080fe20000410000 */
[-C--:B------:R-:W-:Y:S01]  /*08c0*/  FMUL.FTZ R22, R11, R23.reuse ;  /* 0x000000170b167220 */ /* 0x080fe20000410000 */
[-C--:B------:R-:W-:Y:S01]  /*08d0*/  FMUL.FTZ R24, R12, R23.reuse ;  /* 0x000000170c187220 */ /* 0x080fe20000410000 */
        /* <DEDUP_REMOVED lines=8> */
[----:B------:R-:W-:Y:S02]  /*0960*/  FSEL R5, R9, RZ, !P4 ;  /* 0x000000ff09057208 */ /* 0x000fe40006000000 */
[----:B------:R-:W-:-:S02]  /*0970*/  FSEL R6, R6, RZ, !P5 ;  /* 0x000000ff06067208 */ /* 0x000fc40006800000 */
[----:B------:R-:W-:Y:S02]  /*0980*/  FSEL R7, R16, RZ, !P6 ;  /* 0x000000ff10077208 */ /* 0x000fe40007000000 */
[----:B------:R-:W-:Y:S02]  /*0990*/  FSEL R8, R18, RZ, !P1 ;  /* 0x000000ff12087208 */ /* 0x000fe40004800000 */
[----:B------:R-:W-:Y:S02]  /*09a0*/  FSEL R9, R19, RZ, !P2 ;  /* 0x000000ff13097208 */ /* 0x000fe40005000000 */
[----:B------:R-:W-:Y:S02]  /*09b0*/  FSEL R10, R20, RZ, !P3 ;  /* 0x000000ff140a7208 */ /* 0x000fe40005800000 */
[----:B------:R-:W-:Y:S02]  /*09c0*/  FSETP.GEU.FTZ.AND P4, PT, |R21|, +INF , PT ;  /* 0x7f8000001500780b */ /* 0x000fe40003f9e200 */
        /* <DEDUP_REMOVED lines=39> */
.L_x_5928:
        /* <DEDUP_REMOVED lines=12> */
.L_x_5929:
        /* <DEDUP_REMOVED lines=16> */
.L_x_5938:
        /* <DEDUP_REMOVED lines=94> */
.L_x_5966:
        /* <DEDUP_REMOVED lines=30> */
.L_x_5934:
[----:B------:R-:W-:Y:S05]  /*15c0*/  BSYNC B1 ;  /* 0x0000000000017941 */ /* 0x000fea0003800000 */
.L_x_5933:
        /* <DEDUP_REMOVED lines=44> */
.L_x_5937:
[----:B------:R-:W-:Y:S05]  /*1890*/  BSYNC B1 ;  /* 0x0000000000017941 */ /* 0x000fea0003800000 */
.L_x_5936:
[----:B------:R-:W-:Y:S05]  /*18a0*/  BRA `(.L_x_5938) ;  /* 0xfffffff400547947 */ /* 0x000fea000383ffff */
.L_x_5931:
[----:B------:R-:W-:Y:S01]  /*18b0*/  IMAD.MOV.U32 R39, RZ, RZ, RZ ;  /* 0x000000ffff277224 */ /* 0x000fe200078e00ff */
[----:B------:R-:W-:Y:S01]  /*18c0*/  ULDC UR10, c[0x0][0x228] ;  /* 0x00008a00000a7ab9 */ /* 0x000fe20000000800 */
[----:B------:R-:W-:Y:S01]  /*18d0*/  ULDC UR11, c[0x0][0x240] ;  /* 0x00009000000b7ab9 */ /* 0x000fe20000000800 */
[----:B------:R-:W-:Y:S01]  /*18e0*/  ULDC UR5, c[0x0][0x248] ;  /* 0x0000920000057ab9 */ /* 0x000fe20000000800 */
[----:B------:R-:W-:-:S05]  /*18f0*/  ULDC.64 UR8, c[0x0][0x240] ;  /* 0x0000900000087ab9 */ /* 0x000fca0000000a00 */
.L_x_5944:
        /* <DEDUP_REMOVED lines=94> */
.L_x_5983:
        /* <DEDUP_REMOVED lines=29> */
.L_x_5941:
[----:B------:R-:W-:Y:S05]  /*20b0*/  BSYNC B1 ;  /* 0x0000000000017941 */ /* 0x000fea0003800000 */
.L_x_5940:
        /* <DEDUP_REMOVED lines=44> */
.L_x_5943:
[----:B------:R-:W-:Y:S05]  /*2380*/  BSYNC B1 ;  /* 0x0000000000017941 */ /* 0x000fea0003800000 */
.L_x_5942:
[----:B------:R-:W-:Y:S05]  /*2390*/  BRA `(.L_x_5944) ;  /* 0xfffffff400587947 */ /* 0x000fea000383ffff */
.L_x_5935:
[----:B------:R-:W-:Y:S05]  /*23a0*/  BSYNC B0 ;  /* 0x0000000000007941 */ /* 0x000fea0003800000 */
.L_x_5930:
        /* <DEDUP_REMOVED lines=20> */
.L_x_5947:
        /* <DEDUP_REMOVED lines=18> */
.L_x_5946:
[----:B------:R-:W-:Y:S05]  /*2610*/  BSYNC B0 ;  /* 0x0000000000007941 */ /* 0x000fea0003800000 */
.L_x_5945:
        /* <DEDUP_REMOVED lines=12> */
.L_x_5949:
        /* <DEDUP_REMOVED lines=11> */
.L_x_5948:
[----:B------:R-:W-:Y:S05]  /*2790*/  EXIT ;  /* 0x000000000000794d */ /* 0x000fea0003800000 */
.L_x_5932:
        /* <DEDUP_REMOVED lines=8> */
.L_x_5951:
[----:B------:R-:W-:Y:S05]  /*2820*/  BSYNC B1 ;  /* 0x0000000000017941 */ /* 0x000fea0003800000 */
.L_x_5950:
        /* <DEDUP_REMOVED lines=9> */
.L_x_5952:
[----:B------:R-:W-:Y:S01]  /*28c0*/  FSETP.GEU.FTZ.AND P2, PT, R43, R36, PT ;  /* 0x000000242b00720b */ /* 0x000fe20003f5e000 */
[----:B------:R-:W-:Y:S02]  /*28d0*/  IMAD.MOV.U32 R23, RZ, RZ, R45 ;  /* 0x000000ffff177224 */ /* 0x000fe400078e002d */
[----:B------:R-:W-:-:S10]  /*28e0*/  IMAD.MOV.U32 R40, RZ, RZ, R24 ;  /* 0x000000ffff287224 */ /* 0x000fd400078e0018 */
[----:B------:R-:W-:Y:S05]  /*28f0*/  WARPSYNC.COLLECTIVE R20, `(.L_x_5953) ;  /* 0x0000000014087348 */ /* 0x000fea0003c00000 */
[----:B------:R0:W1:Y:S02]  /*2900*/  SHFL.BFLY P0, R24, R23, R22, R21 ;  /* 0x0c00001617187389 */ /* 0x0000640000000015 */
[----:B01----:R-:W-:Y:S01]  /*2910*/  ENDCOLLECTIVE ;  /* 0x000000000000791b */ /* 0x003fe20003800000 */
.L_x_5953:
        /* <DEDUP_REMOVED lines=11> */
.L_x_5954:
[----:B------:R-:W-:Y:S02]  /*29d0*/  IMAD.MOV.U32 R23, RZ, RZ, R40 ;  /* 0x000000ffff177224 */ /* 0x000fe400078e0028 */
[----:B------:R-:W-:-:S07]  /*29e0*/  IMAD.MOV.U32 R37, RZ, RZ, R24 ;  /* 0x000000ffff257224 */ /* 0x000fce00078e0018 */
[----:B------:R-:W-:Y:S05]  /*29f0*/  WARPSYNC.COLLECTIVE R20, `(.L_x_5955) ;  /* 0x0000000014087348 */ /* 0x000fea0003c00000 */
[----:B------:R0:W1:Y:S02]  /*2a00*/  SHFL.BFLY P0, R24, R23, R22, R21 ;  /* 0x0c00001617187389 */ /* 0x0000640000000015 */
[----:B01----:R-:W-:Y:S01]  /*2a10*/  ENDCOLLECTIVE ;  /* 0x000000000000791b */ /* 0x003fe20003800000 */
.L_x_5955:
[----:B------:R-:W-:Y:S01]  /*2a20*/  FSETP.GEU.FTZ.AND P1, PT, R38, R37, PT ;  /* 0x000000252600720b */ /* 0x000fe20003f3e000 */
[----:B------:R-:W-:-:S12]  /*2a30*/  IMAD.MOV.U32 R23, RZ, RZ, R41 ;  /* 0x000000ffff177224 */ /* 0x000fd800078e0029 */
[----:B------:R-:W-:Y:S01]  /*2a40*/  @P1 FSETP.NEU.FTZ.AND P2, PT, R38, R37, PT ;  /* 0x000000252600120b */ /* 0x000fe20003f5d000 */
[----:B------:R-:W-:-:S12]  /*2a50*/  IMAD.MOV.U32 R43, RZ, RZ, R24 ;  /* 0x000000ffff2b7224 */ /* 0x000fd800078e0018 */
[----:B------:R-:W-:Y:S05]  /*2a60*/  WARPSYNC.COLLECTIVE R20, `(.L_x_5956) ;  /* 0x0000000014087348 */ /* 0x000fea0003c00000 */
[----:B------:R0:W1:Y:S02]  /*2a70*/  SHFL.BFLY P0, R24, R23, R22, R21 ;  /* 0x0c00001617187389 */ /* 0x0000640000000015 */
[----:B01----:R-:W-:Y:S01]  /*2a80*/  ENDCOLLECTIVE ;  /* 0x000000000000791b */ /* 0x003fe20003800000 */
.L_x_5956:
        /* <DEDUP_REMOVED lines=12> */
.L_x_5957:
[----:B------:R-:W-:Y:S02]  /*2b50*/  IMAD.MOV.U32 R23, RZ, RZ, R25 ;  /* 0x000000ffff177224 */ /* 0x000fe400078e0019 */
[----:B------:R-:W-:-:S07]  /*2b60*/  IMAD.MOV.U32 R36, RZ, RZ, R24 ;  /* 0x000000ffff247224 */ /* 0x000fce00078e0018 */
[----:B------:R-:W-:Y:S05]  /*2b70*/  WARPSYNC.COLLECTIVE R20, `(.L_x_5958) ;  /* 0x0000000014087348 */ /* 0x000fea0003c00000 */
[----:B------:R0:W1:Y:S02]  /*2b80*/  SHFL.BFLY P0, R24, R23, R22, R21 ;  /* 0x0c00001617187389 */ /* 0x0000640000000015 */
[----:B01----:R-:W-:Y:S01]  /*2b90*/  ENDCOLLECTIVE ;  /* 0x000000000000791b */ /* 0x003fe20003800000 */
.L_x_5958:
[----:B------:R-:W-:Y:S02]  /*2ba0*/  IMAD.MOV.U32 R23, RZ, RZ, R38 ;  /* 0x000000ffff177224 */ /* 0x000fe400078e0026 */
[----:B------:R-:W-:-:S07]  /*2bb0*/  IMAD.MOV.U32 R42, RZ, RZ, R24 ;  /* 0x000000ffff2a7224 */ /* 0x000fce00078e0018 */
[----:B------:R-:W-:Y:S05]  /*2bc0*/  WARPSYNC.COLLECTIVE R20, `(.L_x_5959) ;  /* 0x0000000014087348 */ /* 0x000fea0003c00000 */
[----:B------:R0:W1:Y:S02]  /*2bd0*/  SHFL.BFLY P0, R24, R23, R22, R21 ;  /* 0x0c00001617187389 */ /* 0x0000640000000015 */
[----:B01----:R-:W-:Y:S01]  /*2be0*/  ENDCOLLECTIVE ;  /* 0x000000000000791b */ /* 0x003fe20003800000 */
.L_x_5959:
        /* <DEDUP_REMOVED lines=12> */
.L_x_5960:
[----:B------:R-:W-:Y:S02]  /*2cb0*/  IMAD.MOV.U32 R23, RZ, RZ, R42 ;  /* 0x000000ffff177224 */ /* 0x000fe400078e002a */
[----:B------:R-:W-:-:S07]  /*2cc0*/  IMAD.MOV.U32 R36, RZ, RZ, R24 ;  /* 0x000000ffff247224 */ /* 0x000fce00078e0018 */
[----:B------:R-:W-:Y:S05]  /*2cd0*/  WARPSYNC.COLLECTIVE R20, `(.L_x_5961) ;  /* 0x0000000014087348 */ /* 0x000fea0003c00000 */
[----:B------:R0:W1:Y:S02]  /*2ce0*/  SHFL.BFLY P0, R24, R23, R22, R21 ;  /* 0x0c00001617187389 */ /* 0x0000640000000015 */
[----:B01----:R-:W-:Y:S01]  /*2cf0*/  ENDCOLLECTIVE ;  /* 0x000000000000791b */ /* 0x003fe20003800000 */
.L_x_5961:
[----:B------:R-:W-:Y:S01]  /*2d00*/  FSETP.GEU.FTZ.AND P2, PT, R41, R36, PT ;  /* 0x000000242900720b */ /* 0x000fe20003f5e000 */
[----:B------:R-:W-:-:S12]  /*2d10*/  IMAD.MOV.U32 R23, RZ, RZ, R43 ;  /* 0x000000ffff177224 */ /* 0x000fd800078e002b */
[----:B------:R-:W-:Y:S01]  /*2d20*/  @P2 FSETP.NEU.FTZ.AND P1, PT, R41, R36, PT ;  /* 0x000000242900220b */ /* 0x000fe20003f3d000 */
[----:B------:R-:W-:-:S12]  /*2d30*/  IMAD.MOV.U32 R37, RZ, RZ, R24 ;  /* 0x000000ffff257224 */ /* 0x000fd800078e0018 */
[----:B------:R-:W-:Y:S05]  /*2d40*/  WARPSYNC.COLLECTIVE R20, `(.L_x_5962) ;  /* 0x0000000014087348 */ /* 0x000fea0003c00000 */
[----:B------:R0:W1:Y:S02]  /*2d50*/  SHFL.BFLY P0, R24, R23, R22, R21 ;  /* 0x0c00001617187389 */ /* 0x0000640000000015 */
[----:B01----:R-:W-:Y:S01]  /*2d60*/  ENDCOLLECTIVE ;  /* 0x000000000000791b */ /* 0x003fe20003800000 */
.L_x_5962:
        /* <DEDUP_REMOVED lines=11> */
.L_x_5963:
[----:B------:R-:W-:Y:S02]  /*2e20*/  IMAD.MOV.U32 R23, RZ, RZ, R41 ;  /* 0x000000ffff177224 */ /* 0x000fe400078e0029 */
[----:B------:R-:W-:-:S07]  /*2e30*/  IMAD.MOV.U32 R25, RZ, RZ, R24 ;  /* 0x000000ffff197224 */ /* 0x000fce00078e0018 */
[----:B------:R-:W-:Y:S05]  /*2e40*/  WARPSYNC.COLLECTIVE R20, `(.L_x_5964) ;  /* 0x0000000014087348 */ /* 0x000fea0003c00000 */
[----:B------:R0:W1:Y:S02]  /*2e50*/  SHFL.BFLY P0, R24, R23, R22, R21 ;  /* 0x0c00001617187389 */ /* 0x0000640000000015 */
[----:B01----:R-:W-:Y:S01]  /*2e60*/  ENDCOLLECTIVE ;  /* 0x000000000000791b */ /* 0x003fe20003800000 */
.L_x_5964:
[----:B------:R-:W-:Y:S02]  /*2e70*/  IMAD.MOV.U32 R23, RZ, RZ, R45 ;  /* 0x000000ffff177224 */ /* 0x000fe400078e002d */
[----:B------:R-:W-:-:S07]  /*2e80*/  IMAD.MOV.U32 R40, RZ, RZ, R24 ;  /* 0x000000ffff287224 */ /* 0x000fce00078e0018 */
[----:B------:R-:W-:Y:S05]  /*2e90*/  WARPSYNC.COLLECTIVE R20, `(.L_x_5965) ;  /* 0x0000000014087348 */ /* 0x000fea0003c00000 */
[----:B------:R0:W1:Y:S02]  /*2ea0*/  SHFL.BFLY P0, R24, R23, R22, R21 ;  /* 0x0c00001617187389 */ /* 0x0000640000000015 */
[----:B01----:R-:W-:Y:S01]  /*2eb0*/  ENDCOLLECTIVE ;  /* 0x000000000000791b */ /* 0x003fe20003800000 */
.L_x_5965:
[----:B------:R-:W-:Y:S05]  /*2ec0*/  BRA `(.L_x_5966) ;  /* 0xffffffe400447947 */ /* 0x000fea000383ffff */
.L_x_5939:
        /* <DEDUP_REMOVED lines=8> */
.L_x_5968:
[----:B------:R-:W-:Y:S05]  /*2f50*/  BSYNC B1 ;  /* 0x0000000000017941 */ /* 0x000fea0003800000 */
.L_x_5967:
        /* <DEDUP_REMOVED lines=9> */
.L_x_5969:
[----:B------:R-:W-:Y:S01]  /*2ff0*/  FSETP.GEU.FTZ.AND P2, PT, R42, R25, PT ;  /* 0x000000192a00720b */ /* 0x000fe20003f5e000 */
[----:B------:R-:W-:Y:S02]  /*3000*/  IMAD.MOV.U32 R23, RZ, RZ, R43 ;  /* 0x000000ffff177224 */ /* 0x000fe400078e002b */
[----:B------:R-:W-:-:S10]  /*3010*/  IMAD.MOV.U32 R38, RZ, RZ, R24 ;  /* 0x000000ffff267224 */ /* 0x000fd400078e0018 */
[----:B------:R-:W-:Y:S05]  /*3020*/  WARPSYNC.COLLECTIVE R20, `(.L_x_5970) ;  /* 0x0000000014087348 */ /* 0x000fea0003c00000 */
[----:B------:R0:W1:Y:S02]  /*3030*/  SHFL.BFLY P0, R24, R23, R22, R21 ;  /* 0x0c00001617187389 */ /* 0x0000640000000015 */
[----:B01----:R-:W-:Y:S01]  /*3040*/  ENDCOLLECTIVE ;  /* 0x000000000000791b */ /* 0x003fe20003800000 */
.L_x_5970:
        /* <DEDUP_REMOVED lines=11> */
.L_x_5971:
[----:B------:R-:W-:Y:S02]  /*3100*/  IMAD.MOV.U32 R23, RZ, RZ, R38 ;  /* 0x000000ffff177224 */ /* 0x000fe400078e0026 */
[----:B------:R-:W-:-:S07]  /*3110*/  IMAD.MOV.U32 R36, RZ, RZ, R24 ;  /* 0x000000ffff247224 */ /* 0x000fce00078e0018 */
[----:B------:R-:W-:Y:S05]  /*3120*/  WARPSYNC.COLLECTIVE R20, `(.L_x_5972) ;  /* 0x0000000014087348 */ /* 0x000fea0003c00000 */
[----:B------:R0:W1:Y:S02]  /*3130*/  SHFL.BFLY P0, R24, R23, R22, R21 ;  /* 0x0c00001617187389 */ /* 0x0000640000000015 */
[----:B01----:R-:W-:Y:S01]  /*3140*/  ENDCOLLECTIVE ;  /* 0x000000000000791b */ /* 0x003fe20003800000 */
.L_x_5972:
[----:B------:R-:W-:Y:S01]  /*3150*/  FSETP.GEU.FTZ.AND P1, PT, R37, R36, PT ;  /* 0x000000242500720b */ /* 0x000fe20003f3e000 */
[----:B------:R-:W-:-:S12]  /*3160*/  IMAD.MOV.U32 R23, RZ, RZ, R40 ;  /* 0x000000ffff177224 */ /* 0x000fd800078e0028 */
[----:B------:R-:W-:Y:S01]  /*3170*/  @P1 FSETP.NEU.FTZ.AND P2, PT, R37, R36, PT ;  /* 0x000000242500120b */ /* 0x000fe20003f5d000 */
[----:B------:R-:W-:-:S12]  /*3180*/  IMAD.MOV.U32 R43, RZ, RZ, R24 ;  /* 0x000000ffff2b7224 */ /* 0x000fd800078e0018 */
[----:B------:R-:W-:Y:S05]  /*3190*/  WARPSYNC.COLLECTIVE R20, `(.L_x_5973) ;  /* 0x0000000014087348 */ /* 0x000fea0003c00000 */
[----:B------:R0:W1:Y:S02]  /*31a0*/  SHFL.BFLY P0, R24, R23, R22, R21 ;  /* 0x0c00001617187389 */ /* 0x0000640000000015 */
[----:B01----:R-:W-:Y:S01]  /*31b0*/  ENDCOLLECTIVE ;  /* 0x000000000000791b */ /* 0x003fe20003800000 */
.L_x_5973:
        /* <DEDUP_REMOVED lines=12> */
.L_x_5974:
[----:B------:R-:W-:Y:S02]  /*3280*/  IMAD.MOV.U32 R23, RZ, RZ, R41 ;  /* 0x000000ffff177224 */ /* 0x000fe400078e0029 */
[----:B------:R-:W-:-:S07]  /*3290*/  IMAD.MOV.U32 R25, RZ, RZ, R24 ;  /* 0x000000ffff197224 */ /* 0x000fce00078e0018 */
[----:B------:R-:W-:Y:S05]  /*32a0*/  WARPSYNC.COLLECTIVE R20, `(.L_x_5975) ;  /* 0x0000000014087348 */ /* 0x000fea0003c00000 */
[----:B------:R0:W1:Y:S02]  /*32b0*/  SHFL.BFLY P0, R24, R23, R22, R21 ;  /* 0x0c00001617187389 */ /* 0x0000640000000015 */
[----:B01----:R-:W-:Y:S01]  /*32c0*/  ENDCOLLECTIVE ;  /* 0x000000000000791b */ /* 0x003fe20003800000 */
.L_x_5975:
[----:B------:R-:W-:Y:S02]  /*32d0*/  IMAD.MOV.U32 R23, RZ, RZ, R37 ;  /* 0x000000ffff177224 */ /* 0x000fe400078e0025 */
[----:B------:R-:W-:-:S07]  /*32e0*/  IMAD.MOV.U32 R40, RZ, RZ, R24 ;  /* 0x000000ffff287224 */ /* 0x000fce00078e0018 */
[----:B------:R-:W-:Y:S05]  /*32f0*/  WARPSYNC.COLLECTIVE R20, `(.L_x_5976) ;  /* 0x0000000014087348 */ /* 0x000fea0003c00000 */
[----:B------:R0:W1:Y:S02]  /*3300*/  SHFL.BFLY P0, R24, R23, R22, R21 ;  /* 0x0c00001617187389 */ /* 0x0000640000000015 */
[----:B01----:R-:W-:Y:S01]  /*3310*/  ENDCOLLECTIVE ;  /* 0x000000000000791b */ /* 0x003fe20003800000 */
.L_x_5976:
        /* <DEDUP_REMOVED lines=12> */
.L_x_5977:
[----:B------:R-:W-:Y:S02]  /*33e0*/  IMAD.MOV.U32 R23, RZ, RZ, R43 ;  /* 0x000000ffff177224 */ /* 0x000fe400078e002b */
[----:B------:R-:W-:-:S07]  /*33f0*/  IMAD.MOV.U32 R25, RZ, RZ, R24 ;  /* 0x000000ffff197224 */ /* 0x000fce00078e0018 */
[----:B------:R-:W-:Y:S05]  /*3400*/  WARPSYNC.COLLECTIVE R20, `(.L_x_5978) ;  /* 0x0000000014087348 */ /* 0x000fea0003c00000 */
[----:B------:R0:W1:Y:S02]  /*3410*/  SHFL.BFLY P0, R24, R23, R22, R21 ;  /* 0x0c00001617187389 */ /* 0x0000640000000015 */
[----:B01----:R-:W-:Y:S01]  /*3420*/  ENDCOLLECTIVE ;  /* 0x000000000000791b */ /* 0x003fe20003800000 */
.L_x_5978:
[----:B------:R-:W-:Y:S01]  /*3430*/  FSETP.GEU.FTZ.AND P2, PT, R42, R25, PT ;  /* 0x000000192a00720b */ /* 0x000fe20003f5e000 */
[----:B------:R-:W-:-:S12]  /*3440*/  IMAD.MOV.U32 R23, RZ, RZ, R37 ;  /* 0x000000ffff177224 */ /* 0x000fd800078e0025 */
[----:B------:R-:W-:Y:S01]  /*3450*/  @P2 FSETP.NEU.FTZ.AND P1, PT, R42, R25, PT ;  /* 0x000000192a00220b */ /* 0x000fe20003f3d000 */
[----:B------:R-:W-:-:S12]  /*3460*/  IMAD.MOV.U32 R36, RZ, RZ, R24 ;  /* 0x000000ffff247224 */ /* 0x000fd800078e0018 */
[----:B------:R-:W-:Y:S05]  /*3470*/  WARPSYNC.COLLECTIVE R20, `(.L_x_5979) ;  /* 0x0000000014087348 */ /* 0x000fea0003c00000 */
[----:B------:R0:W1:Y:S02]  /*3480*/  SHFL.BFLY P0, R24, R23, R22, R21 ;  /* 0x0c00001617187389 */ /* 0x0000640000000015 */
[----:B01----:R-:W-:Y:S01]  /*3490*/  ENDCOLLECTIVE ;  /* 0x000000000000791b */ /* 0x003fe20003800000 */
.L_x_5979:
        /* <DEDUP_REMOVED lines=11> */
.L_x_5980:
[----:B------:R-:W-:Y:S02]  /*3550*/  IMAD.MOV.U32 R23, RZ, RZ, R41 ;  /* 0x000000ffff177224 */ /* 0x000fe400078e0029 */
[----:B------:R-:W-:-:S07]  /*3560*/  IMAD.MOV.U32 R25, RZ, RZ, R24 ;  /* 0x000000ffff197224 */ /* 0x000fce00078e0018 */
[----:B------:R-:W-:Y:S05]  /*3570*/  WARPSYNC.COLLECTIVE R20, `(.L_x_5981) ;  /* 0x0000000014087348 */ /* 0x000fea0003c00000 */
[----:B------:R0:W1:Y:S02]  /*3580*/  SHFL.BFLY P0, R24, R23, R22, R21 ;  /* 0x0c00001617187389 */ /* 0x0000640000000015 */
[----:B01----:R-:W-:Y:S01]  /*3590*/  ENDCOLLECTIVE ;  /* 0x000000000000791b */ /* 0x003fe20003800000 */
.L_x_5981:
[----:B------:R-:W-:Y:S02]  /*35a0*/  IMAD.MOV.U32 R23, RZ, RZ, R45 ;  /* 0x000000ffff177224 */ /* 0x000fe400078e002d */
[----:B------:R-:W-:-:S07]  /*35b0*/  IMAD.MOV.U32 R38, RZ, RZ, R24 ;  /* 0x000000ffff267224 */ /* 0x000fce00078e0018 */
[----:B------:R-:W-:Y:S05]  /*35c0*/  WARPSYNC.COLLECTIVE R20, `(.L_x_5982) ;  /* 0x0000000014087348 */ /* 0x000fea0003c00000 */
[----:B------:R0:W1:Y:S02]  /*35d0*/  SHFL.BFLY P0, R24, R23, R22, R21 ;  /* 0x0c00001617187389 */ /* 0x0000640000000015 */
[----:B01----:R-:W-:Y:S01]  /*35e0*/  ENDCOLLECTIVE ;  /* 0x000000000000791b */ /* 0x003fe20003800000 */
.L_x_5982:
[----:B------:R-:W-:Y:S05]  /*35f0*/  BRA `(.L_x_5983) ;  /* 0xffffffe800387947 */ /* 0x000fea000383ffff */
.L_x_5984:
        /* <DEDUP_REMOVED lines=16> */
.L_x_12245:


//--------------------- .text._ZN4vllm3moe10topkGatingILi10ELi320ELi4ELi4ELi32El13__nv_bfloat16LNS0_11ScoringFuncE0EEEvPKT5_PKbPfiPT4_PiiiibPKf --------------------------
	.section	.text._ZN4vllm3moe10topkGatingILi10ELi320ELi4ELi4ELi32El13__nv_bfloat16LNS0_11ScoringFuncE0EEEvPKT5_PKbPfiPT4_PiiiibPKf,"ax",@progbits
	.align	128
        .global         _ZN4vllm3moe10topkGatingILi10ELi320ELi4ELi4ELi32El13__nv_bfloat16LNS0_11ScoringFuncE0EEEvPKT5_PKbPfiPT4_PiiiibPKf
        .type           _ZN4vllm3moe10topkGatingILi10ELi320ELi4ELi4ELi32El13__nv_bfloat16LNS0_11ScoringFuncE0EEEvPKT5_PKbPfiPT4_PiiiibPKf,@function
        .size           _ZN4vllm3moe10topkGatingILi10ELi320ELi4ELi4ELi32El13__nv_bfloat16LNS0_11ScoringFuncE0EEEvPKT5_PKbPfiPT4_PiiiibPKf,(.L_x_12246 - _ZN4vllm3moe10topkGatingILi10ELi320ELi4ELi4ELi32El13__nv_bfloat16LNS0_11ScoringFuncE0EEEvPKT5_PKbPfiPT4_PiiiibPKf)
        .other          _ZN4vllm3moe10topkGatingILi10ELi320ELi4ELi4ELi32El13__nv_bfloat16LNS0_11ScoringFuncE0EEEvPKT5_PKbPfiPT4_PiiiibPKf,@"STO_CUDA_ENTRY STV_DEFAULT"
_ZN4vllm3moe10topkGatingILi10ELi320ELi4ELi4ELi32El13__nv_bfloat16LNS0_11ScoringFuncE0EEEvPKT5_PKbPfiPT4_PiiiibPKf:
.text._ZN4vllm3moe10topkGatingILi10ELi320ELi4ELi4ELi32El13__nv_bfloat16LNS0_11ScoringFuncE0EEEvPKT5_PKbPfiPT4_PiiiibPKf:
        /* <DEDUP_REMOVED lines=38> */
[----:B------:R-:W-:-:S04]  /*0260*/  FMNMX.FTZ R10, R2, R9, !PT ;  /* 0x00000009020a7209 */ /* 0x000fc80007810000 */
[----:B------:R-:W-:Y:S02]  /*0270*/  FMNMX.FTZ R9, R5, R10, !PT ;  /* 0x0000000a05097209 */ /* 0x000fe40007810000 */
[C---:B------:R-:W-:Y:S02]  /*0280*/  PRMT R10, R13.reuse, 0x7632, R10 ;  /* 0x000076320d0a7816 */ /* 0x040fe4000000000a */
[----:B------:R-:W-:Y:S01]  /*0290*/  FMNMX.FTZ R12, R6, R9, !PT ;  /* 0x00000009060c7209 */ /* 0x000fe20007810000 */
[----:B------:R-:W-:Y:S02]  /*02a0*/  IMAD.U32 R9, R13, 0x10000, RZ ;  /* 0x000100000d097824 */ /* 0x000fe400078e00ff */
[----:B------:R-:W-:Y:S01]  /*02b0*/  IMAD.U32 R10, R10, 0x10000, RZ ;  /* 0x000100000a0a7824 */ /* 0x000fe200078e00ff */
[----:B------:R-:W-:-:S04]  /*02c0*/  FMNMX.FTZ R12, R7, R12, !PT ;  /* 0x0000000c070c7209 */ /* 0x000fc80007810000 */
[----:B------:R-:W-:-:S04]  /*02d0*/  FMNMX.FTZ R11, R9, R12, !PT ;  /* 0x0000000c090b7209 */ /* 0x000fc80007810000 */
[----:B------:R-:W-:-:S05]  /*02e0*/  FMNMX.FTZ R12, R10, R11, !PT ;  /* 0x0000000b0a0c7209 */ /* 0x000fca0007810000 */
        /* <DEDUP_REMOVED lines=14> */
[----:B------:R-:W0:Y:S02]  /*03d0*/  SHFL.BFLY PT, R13, R12, 0x1, 0x1f ;  /* 0x0c201f000c0d7f89 */ /* 0x000e2400000e0000 */
[----:B0-----:R-:W-:-:S05]  /*03e0*/  FMNMX.FTZ R13, R12, R13, !PT ;  /* 0x0000000d0c0d7209 */ /* 0x001fca0007810000 */
[--C-:B------:R-:W-:Y:S01]  /*03f0*/  FADD.FTZ R3, R3, -R13.reuse ;  /* 0x8000000d03037221 */ /* 0x100fe20000010000 */
[--C-:B------:R-:W-:Y:S01]  /*0400*/  FADD.FTZ R8, R8, -R13.reuse ;  /* 0x8000000d08087221 */ /* 0x100fe20000010000 */
[--C-:B-1----:R-:W-:Y:S01]  /*0410*/  FADD.FTZ R14, R4, -R13.reuse ;  /* 0x8000000d040e7221 */ /* 0x102fe20000010000 */
[--C-:B------:R-:W-:Y:S01]  /*0420*/  FADD.FTZ R15, R0, -R13.reuse ;  /* 0x8000000d000f7221 */ /* 0x100fe20000010000 */
[----:B------:R-:W-:Y:S01]  /*0430*/  FMUL.FTZ R3, R3, 1.4426950216293334961 ;  /* 0x3fb8aa3b03037820 */ /* 0x000fe20000410000 */
[----:B------:R-:W-:Y:S01]  /*0440*/  FMUL.FTZ R8, R8, 1.4426950216293334961 ;  /* 0x3fb8aa3b08087820 */ /* 0x000fe20000410000 */
[----:B------:R-:W-:Y:S01]  /*0450*/  FMUL.FTZ R14, R14, 1.4426950216293334961 ;  /* 0x3fb8aa3b0e0e7820 */ /* 0x000fe20000410000 */
[----:B------:R-:W-:Y:S01]  /*0460*/  FMUL.FTZ R15, R15, 1.4426950216293334961 ;  /* 0x3fb8aa3b0f0f7820 */ /* 0x000fe20000410000 */
[--C-:B------:R-:W-:Y:S01]  /*0470*/  FADD.FTZ R12, R2, -R13.reuse ;  /* 0x8000000d020c7221 */ /* 0x100fe20000010000 */
[----:B------:R0:W-:Y:S01]  /*0480*/  MUFU.EX2 R4, R8 ;  /* 0x0000000800047308 */ /* 0x0001e20000000800 */
[--C-:B------:R-:W-:Y:S01]  /*0490*/  FADD.FTZ R16, R5, -R13.reuse ;  /* 0x8000000d05107221 */ /* 0x100fe20000010000 */
[----:B------:R-:W-:Y:S01]  /*04a0*/  FADD.FTZ R9, R9, -R13 ;  /* 0x8000000d09097221 */ /* 0x000fe20000010000 */
[----:B------:R-:W-:-:S02]  /*04b0*/  FMUL.FTZ R12, R12, 1.4426950216293334961 ;  /* 0x3fb8aa3b0c0c7820 */ /* 0x000fc40000410000 */
[----:B------:R-:W-:Y:S01]  /*04c0*/  FMUL.FTZ R16, R16, 1.4426950216293334961 ;  /* 0x3fb8aa3b10107820 */ /* 0x000fe20000410000 */
[----:B------:R-:W-:Y:S02]  /*04d0*/  FMUL.FTZ R9, R9, 1.4426950216293334961 ;  /* 0x3fb8aa3b09097820 */ /* 0x000fe40000410000 */
[----:B------:R-:W1:Y:S01]  /*04e0*/  MUFU.EX2 R3, R3 ;  /* 0x0000000300037308 */ /* 0x000e620000000800 */
[----:B0-----:R-:W-:-:S04]  /*04f0*/  FADD.FTZ R8, R6, -R13 ;  /* 0x8000000d06087221 */ /* 0x001fc80000010000 */
[----:B------:R-:W-:Y:S01]  /*0500*/  FMUL.FTZ R17, R8, 1.4426950216293334961 ;  /* 0x3fb8aa3b08117820 */ /* 0x000fe20000410000 */
[--C-:B------:R-:W-:Y:S01]  /*0510*/  FADD.FTZ R8, R7, -R13.reuse ;  /* 0x8000000d07087221 */ /* 0x100fe20000010000 */
[----:B------:R-:W-:Y:S01]  /*0520*/  FADD.FTZ R13, R10, -R13 ;  /* 0x8000000d0a0d7221 */ /* 0x000fe20000010000 */
[----:B------:R0:W3:Y:S02]  /*0530*/  MUFU.EX2 R0, R14 ;  /* 0x0000000e00007308 */ /* 0x0000e40000000800 */
[----:B------:R-:W-:-:S06]  /*0540*/  FMUL.FTZ R8, R8, 1.4426950216293334961 ;  /* 0x3fb8aa3b08087820 */ /* 0x000fcc0000410000 */
[----:B------:R1:W4:Y:S01]  /*0550*/  MUFU.EX2 R2, R15 ;  /* 0x0000000f00027308 */ /* 0x0003220000000800 */
        /* <DEDUP_REMOVED lines=46> */
[----:B------:R-:W-:Y:S02]  /*0840*/  FSEL R26, R3, RZ, !P5 ;  /* 0x000000ff031a7208 */ /* 0x000fe40006800000 */
[----:B------:R-:W-:Y:S02]  /*0850*/  FSEL R25, R4, RZ, !P6 ;  /* 0x000000ff04197208 */ /* 0x000fe40007000000 */
[----:B------:R-:W-:-:S02]  /*0860*/  FSEL R24, R0, RZ, !P1 ;  /* 0x000000ff00187208 */ /* 0x000fc40004800000 */
[----:B------:R-:W-:Y:S02]  /*0870*/  FSEL R23, R2, RZ, !P2 ;  /* 0x000000ff02177208 */ /* 0x000fe40005000000 */
[----:B------:R-:W-:Y:S02]  /*0880*/  FSETP.GEU.FTZ.AND P3, PT, |R5|, +INF , PT ;  /* 0x7f8000000500780b */ /* 0x000fe40003f7e200 */
[----:B------:R-:W-:Y:S02]  /*0890*/  FSETP.GEU.FTZ.AND P4, PT, |R6|, +INF , PT ;  /* 0x7f8000000600780b */ /* 0x000fe40003f9e200 */
        /* <DEDUP_REMOVED lines=34> */
.L_x_5985:
        /* <DEDUP_REMOVED lines=10> */
.L_x_5986:
        /* <DEDUP_REMOVED lines=16> */
.L_x_5995:
        /* <DEDUP_REMOVED lines=86> */
.L_x_6023:
        /* <DEDUP_REMOVED lines=30> */
.L_x_5991:
[----:B------:R-:W-:Y:S05]  /*13a0*/  BSYNC B1 ;  /* 0x0000000000017941 */ /* 0x000fea0003800000 */
.L_x_5990:
        /* <DEDUP_REMOVED lines=40> */
.L_x_5994:
[----:B------:R-:W-:Y:S05]  /*1630*/  BSYNC B1 ;  /* 0x0000000000017941 */ /* 0x000fea0003800000 */
.L_x_5993:
[----:B------:R-:W-:Y:S05]  /*1640*/  BRA `(.L_x_5995) ;  /* 0xfffffff400847947 */ /* 0x000fea000383ffff */
.L_x_5988:
[----:B------:R-:W-:Y:S01]  /*1650*/  IMAD.MOV.U32 R0, RZ, RZ, RZ ;  /* 0x000000ffff007224 */ /* 0x000fe200078e00ff */
[----:B------:R-:W-:Y:S01]  /*1660*/  ULDC UR10, c[0x0][0x228] ;  /* 0x00008a00000a7ab9 */ /* 0x000fe20000000800 */
[----:B------:R-:W-:Y:S01]  /*1670*/  ULDC UR11, c[0x0][0x240] ;  /* 0x00009000000b7ab9 */ /* 0x000fe20000000800 */
[----:B------:R-:W-:Y:S01]  /*1680*/  ULDC UR5, c[0x0][0x248] ;  /* 0x0000920000057ab9 */ /* 0x000fe20000000800 */
[----:B------:R-:W-:-:S05]  /*1690*/  ULDC.64 UR8, c[0x0][0x240] ;  /* 0x0000900000087ab9 */ /* 0x000fca0000000a00 */
.L_x_6001:
        /* <DEDUP_REMOVED lines=86> */
.L_x_6040:
        /* <DEDUP_REMOVED lines=29> */
.L_x_5998:
[----:B------:R-:W-:Y:S05]  /*1dd0*/  BSYNC B1 ;  /* 0x0000000000017941 */ /* 0x000fea0003800000 */
.L_x_5997:
        /* <DEDUP_REMOVED lines=40> */
.L_x_6000:
[----:B------:R-:W-:Y:S05]  /*2060*/  BSYNC B1 ;  /* 0x0000000000017941 */ /* 0x000fea0003800000 */
.L_x_5999:
[----:B------:R-:W-:Y:S05]  /*2070*/  BRA `(.L_x_6001) ;  /* 0xfffffff400887947 */ /* 0x000fea000383ffff */
.L_x_5992:
[----:B------:R-:W-:Y:S05]  /*2080*/  BSYNC B0 ;  /* 0x0000000000007941 */ /* 0x000fea0003800000 */
.L_x_5987:
        /* <DEDUP_REMOVED lines=20> */
.L_x_6004:
        /* <DEDUP_REMOVED lines=18> */
.L_x_6003:
[----:B------:R-:W-:Y:S05]  /*22f0*/  BSYNC B0 ;  /* 0x0000000000007941 */ /* 0x000fea0003800000 */
.L_x_6002:
        /* <DEDUP_REMOVED lines=12> */
.L_x_6006:
        /* <DEDUP_REMOVED lines=11> */
.L_x_6005:
[----:B------:R-:W-:Y:S05]  /*2470*/  EXIT ;  /* 0x000000000000794d */ /* 0x000fea0003800000 */
.L_x_5989:
        /* <DEDUP_REMOVED lines=8> */
.L_x_6008:
[----:B------:R-:W-:Y:S05]  /*2500*/  BSYNC B1 ;  /* 0x0000000000017941 */ /* 0x000fea0003800000 */
.L_x_6007:
        /* <DEDUP_REMOVED lines=10> */
.L_x_6009:
[----:B------:R-:W-:Y:S02]  /*25b0*/  IMAD.MOV.U32 R5, RZ, RZ, R32 ;  /* 0x000000ffff057224 */ /* 0x000fe400078e0020 */
[----:B------:R-:W-:Y:S02]  /*25c0*/  IMAD.MOV.U32 R34, RZ, RZ, R2 ;  /* 0x000000ffff227224 */ /* 0x000fe400078e0002 */
[----:B------:R-:W-:-:S07]  /*25d0*/  IMAD.MOV.U32 R2, RZ, RZ, -0x1 ;  /* 0xffffffffff027424 */ /* 0x000fce00078e00ff */
[----:B------:R-:W-:Y:S05]  /*25e0*/  WARPSYNC.COLLECTIVE R2, `(.L_x_6010) ;  /* 0x0000000002087348 */ /* 0x000fea0003c00000 */
[----:B------:R0:W1:Y:S02]  /*25f0*/  SHFL.BFLY P0, R2, R5, R4, R3 ;  /* 0x0c00000405027389 */ /* 0x0000640000000003 */
[----:B01----:R-:W-:Y:S01]  /*2600*/  ENDCOLLECTIVE ;  /* 0x000000000000791b */ /* 0x003fe20003800000 */
.L_x_6010:
        /* <DEDUP_REMOVED lines=13> */
.L_x_6011:
[----:B------:R-:W-:Y:S02]  /*26e0*/  IMAD.MOV.U32 R5, RZ, RZ, R34 ;  /* 0x000000ffff057224 */ /* 0x000fe400078e0022 */
[----:B------:R-:W-:Y:S02]  /*26f0*/  IMAD.MOV.U32 R31, RZ, RZ, R2 ;  /* 0x000000ffff1f7224 */ /* 0x000fe400078e0002 */
[----:B------:R-:W-:-:S03]  /*2700*/  IMAD.MOV.U32 R2, RZ, RZ, -0x1 ;  /* 0xffffffffff027424 */ /* 0x000fc600078e00ff */
[----:B------:R-:W-:-:S13]  /*2710*/  FSETP.GEU.FTZ.AND P1, PT, R36, R31, PT ;  /* 0x0000001f2400720b */ /* 0x000fda0003f3e000 */
[----:B------:R-:W-:Y:S05]  /*2720*/  WARPSYNC.COLLECTIVE R2, `(.L_x_6012) ;  /* 0x0000000002087348 */ /* 0x000fea0003c00000 */
[----:B------:R0:W1:Y:S02]  /*2730*/  SHFL.BFLY P0, R2, R5, R4, R3 ;  /* 0x0c00000405027389 */ /* 0x0000640000000003 */
[----:B01----:R-:W-:Y:S01]  /*2740*/  ENDCOLLECTIVE ;  /* 0x000000000000791b */ /* 0x003fe20003800000 */
.L_x_6012:
[----:B------:R-:W-:Y:S01]  /*2750*/  @P1 FSETP.NEU.FTZ.AND P2, PT, R36, R31, PT ;  /* 0x0000001f2400120b */ /* 0x000fe20003f5d000 */
[----:B------:R-:W-:Y:S02]  /*2760*/  IMAD.MOV.U32 R5, RZ, RZ, R33 ;  /* 0x000000ffff057224 */ /* 0x000fe400078e0021 */
[----:B------:R-:W-:Y:S02]  /*2770*/  IMAD.MOV.U32 R37, RZ, RZ, R2 ;  /* 0x000000ffff257224 */ /* 0x000fe400078e0002 */
[----:B------:R-:W-:-:S08]  /*2780*/  IMAD.MOV.U32 R2, RZ, RZ, -0x1 ;  /* 0xffffffffff027424 */ /* 0x000fd000078e00ff */
[----:B------:R-:W-:Y:S05]  /*2790*/  WARPSYNC.COLLECTIVE R2, `(.L_x_6013) ;  /* 0x0000000002087348 */ /* 0x000fea0003c00000 */
[----:B------:R0:W1:Y:S02]  /*27a0*/  SHFL.BFLY P0, R2, R5, R4, R3 ;  /* 0x0c00000405027389 */ /* 0x0000640000000003 */
[----:B01----:R-:W-:Y:S01]  /*27b0*/  ENDCOLLECTIVE ;  /* 0x000000000000791b */ /* 0x003fe20003800000 */
.L_x_6013:
        /* <DEDUP_REMOVED lines=13> */
.L_x_6014:
[----:B------:R-:W-:Y:S02]  /*2890*/  IMAD.MOV.U32 R5, RZ, RZ, R37 ;  /* 0x000000ffff057224 */ /* 0x000fe400078e0025 */
[----:B------:R-:W-:Y:S02]  /*28a0*/  IMAD.MOV.U32 R32, RZ, RZ, R2 ;  /* 0x000000ffff207224 */ /* 0x000fe400078e0002 */
[----:B------:R-:W-:-:S07]  /*28b0*/  IMAD.MOV.U32 R2, RZ, RZ, -0x1 ;  /* 0xffffffffff027424 */ /* 0x000fce00078e00ff */
[----:B------:R-:W-:Y:S05]  /*28c0*/  WARPSYNC.COLLECTIVE R2, `(.L_x_6015) ;  /* 0x0000000002087348 */ /* 0x000fea0003c00000 */
[----:B------:R0:W1:Y:S02]  /*28d0*/  SHFL.BFLY P0, R2, R5, R4, R3 ;  /* 0x0c00000405027389 */ /* 0x0000640000000003 */
[----:B01----:R-:W-:Y:S01]  /*28e0*/  ENDCOLLECTIVE ;  /* 0x000000000000791b */ /* 0x003fe20003800000 */
.L_x_6015:
[----:B------:R-:W-:Y:S02]  /*28f0*/  IMAD.MOV.U32 R5, RZ, RZ, R36 ;  /* 0x000000ffff057224 */ /* 0x000fe400078e0024 */
[----:B------:R-:W-:Y:S02]  /*2900*/  IMAD.MOV.U32 R33, RZ, RZ, R2 ;  /* 0x000000ffff217224 */ /* 0x000fe400078e0002 */
[----:B------:R-:W-:-:S07]  /*2910*/  IMAD.MOV.U32 R2, RZ, RZ, -0x1 ;  /* 0xffffffffff027424 */ /* 0x000fce00078e00ff */
[----:B------:R-:W-:Y:S05]  /*2920*/  WARPSYNC.COLLECTIVE R2, `(.L_x_6016) ;  /* 0x0000000002087348 */ /* 0x000fea0003c00000 */
[----:B------:R0:W1:Y:S02]  /*2930*/  SHFL.BFLY P0, R2, R5, R4, R3 ;  /* 0x0c00000405027389 */ /* 0x0000640000000003 */
[----:B01----:R-:W-:Y:S01]  /*2940*/  ENDCOLLECTIVE ;  /* 0x000000000000791b */ /* 0x003fe20003800000 */
.L_x_6016:
        /* <DEDUP_REMOVED lines=14> */
.L_x_6017:
[----:B------:R-:W-:Y:S02]  /*2a30*/  IMAD.MOV.U32 R5, RZ, RZ, R33 ;  /* 0x000000ffff057224 */ /* 0x000fe400078e0021 */
[----:B------:R-:W-:Y:S02]  /*2a40*/  IMAD.MOV.U32 R32, RZ, RZ, R2 ;  /* 0x000000ffff207224 */ /* 0x000fe400078e0002 */
[----:B------:R-:W-:-:S03]  /*2a50*/  IMAD.MOV.U32 R2, RZ, RZ, -0x1 ;  /* 0xffffffffff027424 */ /* 0x000fc600078e00ff */
[----:B------:R-:W-:-:S13]  /*2a60*/  FSETP.GEU.FTZ.AND P2, PT, R31, R32, PT ;  /* 0x000000201f00720b */ /* 0x000fda0003f5e000 */
[----:B------:R-:W-:Y:S05]  /*2a70*/  WARPSYNC.COLLECTIVE R2, `(.L_x_6018) ;  /* 0x0000000002087348 */ /* 0x000fea0003c00000 */
[----:B------:R0:W1:Y:S02]  /*2a80*/  SHFL.BFLY P0, R2, R5, R4, R3 ;  /* 0x0c00000405027389 */ /* 0x0000640000000003 */
[----:B01----:R-:W-:Y:S01]  /*2a90*/  ENDCOLLECTIVE ;  /* 0x000000000000791b */ /* 0x003fe20003800000 */
.L_x_6018:
[----:B------:R-:W-:Y:S01]  /*2aa0*/  @P2 FSETP.NEU.FTZ.AND P1, PT, R31, R32, PT ;  /* 0x000000201f00220b */ /* 0x000fe20003f3d000 */
[----:B------:R-:W-:Y:S02]  /*2ab0*/  IMAD.MOV.U32 R5, RZ, RZ, R36 ;  /* 0x000000ffff057224 */ /* 0x000fe400078e0024 */
[----:B------:R-:W-:Y:S02]  /*2ac0*/  IMAD.MOV.U32 R34, RZ, RZ, R2 ;  /* 0x000000ffff227224 */ /* 0x000fe400078e0002 */
[----:B------:R-:W-:-:S08]  /*2ad0*/  IMAD.MOV.U32 R2, RZ, RZ, -0x1 ;  /* 0xffffffffff027424 */ /* 0x000fd000078e00ff */
[----:B------:R-:W-:Y:S05]  /*2ae0*/  WARPSYNC.COLLECTIVE R2, `(.L_x_6019) ;  /* 0x0000000002087348 */ /* 0x000fea0003c00000 */
[----:B------:R0:W1:Y:S02]  /*2af0*/  SHFL.BFLY P0, R2, R5, R4, R3 ;  /* 0x0c00000405027389 */ /* 0x0000640000000003 */
[----:B01----:R-:W-:Y:S01]  /*2b00*/  ENDCOLLECTIVE ;  /* 0x000000000000791b */ /* 0x003fe20003800000 */
.L_x_6019:
        /* <DEDUP_REMOVED lines=13> */
.L_x_6020:
[----:B------:R-:W-:Y:S02]  /*2be0*/  IMAD.MOV.U32 R5, RZ, RZ, R34 ;  /* 0x000000ffff057224 */ /* 0x000fe400078e0022 */
[----:B------:R-:W-:Y:S02]  /*2bf0*/  IMAD.MOV.U32 R37, RZ, RZ, R2 ;  /* 0x000000ffff257224 */ /* 0x000fe400078e0002 */
[----:B------:R-:W-:-:S07]  /*2c00*/  IMAD.MOV.U32 R2, RZ, RZ, -0x1 ;  /* 0xffffffffff027424 */ /* 0x000fce00078e00ff */
[----:B------:R-:W-:Y:S05]  /*2c10*/  WARPSYNC.COLLECTIVE R2, `(.L_x_6021) ;  /* 0x0000000002087348 */ /* 0x000fea0003c00000 */
[----:B------:R0:W1:Y:S02]  /*2c20*/  SHFL.BFLY P0, R2, R5, R4, R3 ;  /* 0x0c00000405027389 */ /* 0x0000640000000003 */
[----:B01----:R-:W-:Y:S01]  /*2c30*/  ENDCOLLECTIVE ;  /* 0x000000000000791b */ /* 0x003fe20003800000 */
.L_x_6021:
[----:B------:R-:W-:Y:S02]  /*2c40*/  IMAD.MOV.U32 R5, RZ, RZ, R31 ;  /* 0x000000ffff057224 */ /* 0x000fe400078e001f */
[----:B------:R-:W-:Y:S02]  /*2c50*/  IMAD.MOV.U32 R35, RZ, RZ, R2 ;  /* 0x000000ffff237224 */ /* 0x000fe400078e0002 */
[----:B------:R-:W-:-:S07]  /*2c60*/  IMAD.MOV.U32 R2, RZ, RZ, -0x1 ;  /* 0xffffffffff027424 */ /* 0x000fce00078e00ff */
[----:B------:R-:W-:Y:S05]  /*2c70*/  WARPSYNC.COLLECTIVE R2, `(.L_x_6022) ;  /* 0x0000000002087348 */ /* 0x000fea0003c00000 */
[----:B------:R0:W1:Y:S02]  /*2c80*/  SHFL.BFLY P0, R2, R5, R4, R3 ;  /* 0x0c00000405027389 */ /* 0x0000640000000003 */
[----:B01----:R-:W-:Y:S01]  /*2c90*/  ENDCOLLECTIVE ;  /* 0x000000000000791b */ /* 0x003fe20003800000 */
.L_x_6022:
[----:B------:R-:W-:Y:S01]  /*2ca0*/  IMAD.MOV.U32 R36, RZ, RZ, R2 ;  /* 0x000000ffff247224 */ /* 0x000fe200078e0002 */
[----:B------:R-:W-:Y:S06]  /*2cb0*/  BRA `(.L_x_6023) ;  /* 0xffffffe400407947 */ /* 0x000fec000383ffff */
.L_x_5996:
        /* <DEDUP_REMOVED lines=8> */
.L_x_6025:
[----:B------:R-:W-:Y:S05]  /*2d40*/  BSYNC B1 ;  /* 0x0000000000017941 */ /* 0x000fea0003800000 */
.L_x_6024:
        /* <DEDUP_REMOVED lines=10> */
.L_x_6026:
[----:B------:R-:W-:Y:S02]  /*2df0*/  IMAD.MOV.U32 R5, RZ, RZ, R32 ;  /* 0x000000ffff057224 */ /* 0x000fe400078e0020 */
[----:B------:R-:W-:Y:S02]  /*2e00*/  IMAD.MOV.U32 R34, RZ, RZ, R2 ;  /* 0x000000ffff227224 */ /* 0x000fe400078e0002 */
[----:B------:R-:W-:-:S07]  /*2e10*/  IMAD.MOV.U32 R2, RZ, RZ, -0x1 ;  /* 0xffffffffff027424 */ /* 0x000fce00078e00ff */
[----:B------:R-:W-:Y:S05]  /*2e20*/  WARPSYNC.COLLECTIVE R2, `(.L_x_6027) ;  /* 0x0000000002087348 */ /* 0x000fea0003c00000 */
[----:B------:R0:W1:Y:S02]  /*2e30*/  SHFL.BFLY P0, R2, R5, R4, R3 ;  /* 0x0c00000405027389 */ /* 0x0000640000000003 */
[----:B01----:R-:W-:Y:S01]  /*2e40*/  ENDCOLLECTIVE ;  /* 0x000000000000791b */ /* 0x003fe20003800000 */
.L_x_6027:
        /* <DEDUP_REMOVED lines=13> */
.L_x_6028:
[----:B------:R-:W-:Y:S02]  /*2f20*/  IMAD.MOV.U32 R5, RZ, RZ, R34 ;  /* 0x000000ffff057224 */ /* 0x000fe400078e0022 */
[----:B------:R-:W-:Y:S02]  /*2f30*/  IMAD.MOV.U32 R35, RZ, RZ, R2 ;  /* 0x000000ffff237224 */ /* 0x000fe400078e0002 */
[----:B------:R-:W-:-:S03]  /*2f40*/  IMAD.MOV.U32 R2, RZ, RZ, -0x1 ;  /* 0xffffffffff027424 */ /* 0x000fc600078e00ff */
[----:B------:R-:W-:-:S13]  /*2f50*/  FSETP.GEU.FTZ.AND P1, PT, R36, R35, PT ;  /* 0x000000232400720b */ /* 0x000fda0003f3e000 */
[----:B------:R-:W-:Y:S05]  /*2f60*/  WARPSYNC.COLLECTIVE R2, `(.L_x_6029) ;  /* 0x0000000002087348 */ /* 0x000fea0003c00000 */
[----:B------:R0:W1:Y:S02]  /*2f70*/  SHFL.BFLY P0, R2, R5, R4, R3 ;  /* 0x0c00000405027389 */ /* 0x0000640000000003 */
[----:B01----:R-:W-:Y:S01]  /*2f80*/  ENDCOLLECTIVE ;  /* 0x000000000000791b */ /* 0x003fe20003800000 */
.L_x_6029:
[----:B------:R-:W-:Y:S01]  /*2f90*/  @P1 FSETP.NEU.FTZ.AND P2, PT, R36, R35, PT ;  /* 0x000000232400120b */ /* 0x000fe20003f5d000 */
[----:B------:R-:W-:Y:S02]  /*2fa0*/  IMAD.MOV.U32 R5, RZ, RZ, R31 ;  /* 0x000000ffff057224 */ /* 0x000fe400078e001f */
[----:B------:R-:W-:Y:S02]  /*2fb0*/  IMAD.MOV.U32 R33, RZ, RZ, R2 ;  /* 0x000000ffff217224 */ /* 0x000fe400078e0002 */
[----:B------:R-:W-:-:S08]  /*2fc0*/  IMAD.MOV.U32 R2, RZ, RZ, -0x1 ;  /* 0xffffffffff027424 */ /* 0x000fd000078e00ff */
[----:B------:R-:W-:Y:S05]  /*2fd0*/  WARPSYNC.COLLECTIVE R2, `(.L_x_6030) ;  /* 0x0000000002087348 */ /* 0x000fea0003c00000 */
[----:B------:R0:W1:Y:S02]  /*2fe0*/  SHFL.BFLY P0, R2, R5, R4, R3 ;  /* 0x0c00000405027389 */ /* 0x0000640000000003 */
[----:B01----:R-:W-:Y:S01]  /*2ff0*/  ENDCOLLECTIVE ;  /* 0x000000000000791b */ /* 0x003fe20003800000 */
.L_x_6030:
        /* <DEDUP_REMOVED lines=13> */
.L_x_6031:
[----:B------:R-:W-:Y:S02]  /*30d0*/  IMAD.MOV.U32 R5, RZ, RZ, R33 ;  /* 0x000000ffff057224 */ /* 0x000fe400078e0021 */
[----:B------:R-:W-:Y:S02]  /*30e0*/  IMAD.MOV.U32 R35, RZ, RZ, R2 ;  /* 0x000000ffff237224 */ /* 0x000fe400078e0002 */
[----:B------:R-:W-:-:S07]  /*30f0*/  IMAD.MOV.U32 R2, RZ, RZ, -0x1 ;  /* 0xffffffffff027424 */ /* 0x000fce00078e00ff */
[----:B------:R-:W-:Y:S05]  /*3100*/  WARPSYNC.COLLECTIVE R2, `(.L_x_6032) ;  /* 0x0000000002087348 */ /* 0x000fea0003c00000 */
[----:B------:R0:W1:Y:S02]  /*3110*/  SHFL.BFLY P0, R2, R5, R4, R3 ;  /* 0x0c00000405027389 */ /* 0x0000640000000003 */
[----:B01----:R-:W-:Y:S01]  /*3120*/  ENDCOLLECTIVE ;  /* 0x000000000000791b */ /* 0x003fe20003800000 */
.L_x_6032:
[----:B------:R-:W-:Y:S02]  /*3130*/  IMAD.MOV.U32 R5, RZ, RZ, R36 ;  /* 0x000000ffff057224 */ /* 0x000fe400078e0024 */
[----:B------:R-:W-:Y:S02]  /*3140*/  IMAD.MOV.U32 R31, RZ, RZ, R2 ;  /* 0x000000ffff1f7224 */ /* 0x000fe400078e0002 */
[----:B------:R-:W-:-:S07]  /*3150*/  IMAD.MOV.U32 R2, RZ, RZ, -0x1 ;  /* 0xffffffffff027424 */ /* 0x000fce00078e00ff */
[----:B------:R-:W-:Y:S05]  /*3160*/  WARPSYNC.COLLECTIVE R2, `(.L_x_6033) ;  /* 0x0000000002087348 */ /* 0x000fea0003c00000 */
[----:B------:R0:W1:Y:S02]  /*3170*/  SHFL.BFLY P0, R2, R5, R4, R3 ;  /* 0x0c00000405027389 */ /* 0x0000640000000003 */
[----:B01----:R-:W-:Y:S01]  /*3180*/  ENDCOLLECTIVE ;  /* 0x000000000000791b */ /* 0x003fe20003800000 */
.L_x_6033:
        /* <DEDUP_REMOVED lines=14> */
.L_x_6034:
[----:B------:R-:W-:Y:S02]  /*3270*/  IMAD.MOV.U32 R5, RZ, RZ, R31 ;  /* 0x000000ffff057224 */ /* 0x000fe400078e001f */
[----:B------:R-:W-:Y:S02]  /*3280*/  IMAD.MOV.U32 R35, RZ, RZ, R2 ;  /* 0x000000ffff237224 */ /* 0x000fe400078e0002 */
[----:B------:R-:W-:-:S03]  /*3290*/  IMAD.MOV.U32 R2, RZ, RZ, -0x1 ;  /* 0xffffffffff027424 */ /* 0x000fc600078e00ff */
[----:B------:R-:W-:-:S13]  /*32a0*/  FSETP.GEU.FTZ.AND P2, PT, R32, R35, PT ;  /* 0x000000232000720b */ /* 0x000fda0003f5e000 */
[----:B------:R-:W-:Y:S05]  /*32b0*/  WARPSYNC.COLLECTIVE R2, `(.L_x_6035) ;  /* 0x0000000002087348 */ /* 0x000fea0003c00000 */
[----:B------:R0:W1:Y:S02]  /*32c0*/  SHFL.BFLY P0, R2, R5, R4, R3 ;  /* 0x0c00000405027389 */ /* 0x0000640000000003 */
[----:B01----:R-:W-:Y:S01]  /*32d0*/  ENDCOLLECTIVE ;  /* 0x000000000000791b */ /* 0x003fe20003800000 */
.L_x_6035:
[----:B------:R-:W-:Y:S01]  /*32e0*/  @P2 FSETP.NEU.FTZ.AND P1, PT, R32, R35, PT ;  /* 0x000000232000220b */ /* 0x000fe20003f3d000 */
[----:B------:R-:W-:Y:S02]  /*32f0*/  IMAD.MOV.U32 R5, RZ, RZ, R36 ;  /* 0x000000ffff057224 */ /* 0x000fe400078e0024 */
[----:B------:R-:W-:Y:S02]  /*3300*/  IMAD.MOV.U32 R34, RZ, RZ, R2 ;  /* 0x000000ffff227224 */ /* 0x000fe400078e0002 */
[----:B------:R-:W-:-:S08]  /*3310*/  IMAD.MOV.U32 R2, RZ, RZ, -0x1 ;  /* 0xffffffffff027424 */ /* 0x000fd000078e00ff */
[----:B------:R-:W-:Y:S05]  /*3320*/  WARPSYNC.COLLECTIVE R2, `(.L_x_6036) ;  /* 0x0000000002087348 */ /* 0x000fea0003c00000 */
[----:B------:R0:W1:Y:S02]  /*3330*/  SHFL.BFLY P0, R2, R5, R4, R3 ;  /* 0x0c00000405027389 */ /* 0x0000640000000003 */
[----:B01----:R-:W-:Y:S01]  /*3340*/  ENDCOLLECTIVE ;  /* 0x000000000000791b */ /* 0x003fe20003800000 */
.L_x_6036:
        /* <DEDUP_REMOVED lines=13> */
.L_x_6037:
[----:B------:R-:W-:Y:S02]  /*3420*/  IMAD.MOV.U32 R5, RZ, RZ, R34 ;  /* 0x000000ffff057224 */ /* 0x000fe400078e0022 */
[----:B------:R-:W-:Y:S02]  /*3430*/  IMAD.MOV.U32 R32, RZ, RZ, R2 ;  /* 0x000000ffff207224 */ /* 0x000fe400078e0002 */
[----:B------:R-:W-:-:S07]  /*3440*/  IMAD.MOV.U32 R2, RZ, RZ, -0x1 ;  /* 0xffffffffff027424 */ /* 0x000fce00078e00ff */
[----:B------:R-:W-:Y:S05]  /*3450*/  WARPSYNC.COLLECTIVE R2, `(.L_x_6038) ;  /* 0x0000000002087348 */ /* 0x000fea0003c00000 */
[----:B------:R0:W1:Y:S02]  /*3460*/  SHFL.BFLY P0, R2, R5, R4, R3 ;  /* 0x0c00000405027389 */ /* 0x0000640000000003 */
[----:B01----:R-:W-:Y:S01]  /*3470*/  ENDCOLLECTIVE ;  /* 0x000000000000791b */ /* 0x003fe20003800000 */
.L_x_6038:
[----:B------:R-:W-:Y:S02]  /*3480*/  IMAD.MOV.U32 R5, RZ, RZ, R33 ;  /* 0x000000ffff057224 */ /* 0x000fe400078e0021 */
[----:B------:R-:W-:Y:S02]  /*3490*/  IMAD.MOV.U32 R37, RZ, RZ, R2 ;  /* 0x000000ffff257224 */ /* 0x000fe400078e0002 */
[----:B------:R-:W-:-:S07]  /*34a0*/  IMAD.MOV.U32 R2, RZ, RZ, -0x1 ;  /* 0xffffffffff027424 */ /* 0x000fce00078e00ff */
[----:B------:R-:W-:Y:S05]  /*34b0*/  WARPSYNC.COLLECTIVE R2, `(.L_x_6039) ;  /* 0x0000000002087348 */ /* 0x000fea0003c00000 */
[----:B------:R0:W1:Y:S02]  /*34c0*/  SHFL.BFLY P0, R2, R5, R4, R3 ;  /* 0x0c00000405027389 */ /* 0x0000640000000003 */
[----:B01----:R-:W-:Y:S01]  /*34d0*/  ENDCOLLECTIVE ;  /* 0x000000000000791b */ /* 0x003fe20003800000 */
.L_x_6039:
[----:B------:R-:W-:Y:S01]  /*34e0*/  IMAD.MOV.U32 R36, RZ, RZ, R2 ;  /* 0x000000ffff247224 */ /* 0x000fe200078e0002 */
[----:B------:R-:W-:Y:S06]  /*34f0*/  BRA `(.L_x_6040) ;  /* 0xffffffe400c07947 */ /* 0x000fec000383ffff */
.L_x_6041:
        /* <DEDUP_REMOVED lines=16> */
.L_x_12246:


//--------------------- .text._ZN4vllm3moe10topkGatingILi6ELi192ELi4ELi4ELi32El13__nv_bfloat16LNS0_11ScoringFuncE0EEEvPKT5_PKbPfiPT4_PiiiibPKf --------------------------
	.section	.text._ZN4vllm3moe10topkGatingILi6ELi192ELi4ELi4ELi32El13__nv_bfloat16LNS0_11ScoringFuncE0EEEvPKT5_PKbPfiPT4_PiiiibPKf,"ax",@progbits
	.align	128
        .global         _ZN4vllm3moe10topkGatingILi6ELi192ELi4ELi4ELi32El13__nv_bfloat16LNS0_11ScoringFuncE0EEEvPKT5_PKbPfiPT4_PiiiibPKf
        .type           _ZN4vllm3moe10topkGatingILi6ELi192ELi4ELi4ELi32El13__nv_bfloat16LNS0_11ScoringFuncE0EEEvPKT5_PKbPfiPT4_PiiiibPKf,@function
        .size           _ZN4vllm3moe10topkGatingILi6ELi192ELi4ELi4ELi32El13__nv_bfloat16LNS0_11ScoringFuncE0EEEvPKT5_PKbPfiPT4_PiiiibPKf,(.L_x_12247 - _ZN4vllm3moe10topkGatingILi6ELi192ELi4ELi4ELi32El13__nv_bfloat16LNS0_11ScoringFuncE0EEEvPKT5_PKbPfiPT4_PiiiibPKf)
        .other          _ZN4vllm3moe10topkGatingILi6ELi192ELi4ELi4ELi32El13__nv_bfloat16LNS0_11ScoringFuncE0EEEvPKT5_PKbPfiPT4_PiiiibPKf,@"STO_CUDA_ENTRY STV_DEFAULT"
_ZN4vllm3moe10topkGatingILi6ELi192ELi4ELi4ELi32El13__nv_bfloat16LNS0_11ScoringFuncE0EEEvPKT5_PKbPfiPT4_PiiiibPKf:
.text._ZN4vllm3moe10topkGatingILi6ELi192ELi4ELi4ELi32El13__nv_bfloat16LNS0_11ScoringFuncE0EEEvPKT5_PKbPfiPT4_PiiiibPKf:
        /* <DEDUP_REMOVED lines=23> */
[----:B------:R-:W-:-:S13]  /*0170*/  ISETP.NE.AND.EX P1, PT, RZ, UR5, PT, P1 ;  /* 0x00000005ff007c0c */ /* 0x000fda000bf25310 */
[----:B------:R-:W-:Y:S01]  /*0180*/  @P1 IADD3 R16, P2, R21, UR4, RZ ;  /* 0x0000000415101c10 */ /* 0x000fe2000ff5e0ff */
[----:B------:R-:W-:-:S03]  /*0190*/  ULDC UR4, c[0x0][0x240] ;  /* 0x0000900000047ab9 */ /* 0x000fc60000000800 */
[----:B------:R-:W-:-:S05]  /*01a0*/  @P1 LEA.HI.X.SX32 R17, R21, UR5, 0x1, P2 ;  /* 0x0000000515111c11 */ /* 0x000fca00090f0eff */
[----:B------:R0:W5:Y:S01]  /*01b0*/  @P1 LDG.E.U8 R14, desc[UR6][R16.64] ;  /* 0x00000006100e1981 */ /* 0x000162000c1e1100 */
[C---:B--2---:R-:W-:Y:S01]  /*01c0*/  PRMT R15, R12.reuse, 0x7632, R15 ;  /* 0x000076320c0f7816 */ /* 0x044fe2000000000f */
[----:B------:R-:W-:Y:S01]  /*01d0*/  IMAD.U32 R12, R12, 0x10000, RZ ;  /* 0x000100000c0c7824 */ /* 0x000fe200078e00ff */
[----:B---3--:R-:W-:-:S03]  /*01e0*/  PRMT R6, R0, 0x7632, R6 ;  /* 0x0000763200067816 */ /* 0x008fc60000000006 */
[----:B------:R-:W-:Y:S02]  /*01f0*/  IMAD.U32 R15, R15, 0x10000, RZ ;  /* 0x000100000f0f7824 */ /* 0x000fe400078e00ff */
[----:B------:R-:W-:Y:S01]  /*0200*/  IMAD.U32 R0, R0, 0x10000, RZ ;  /* 0x0001000000007824 */ /* 0x000fe200078e00ff */
[C---:B----4-:R-:W-:Y:S01]  /*0210*/  PRMT R13, R7.reuse, 0x7632, R13 ;  /* 0x00007632070d7816 */ /* 0x050fe2000000000d */
[----:B------:R-:W-:Y:S01]  /*0220*/  IMAD.U32 R6, R6, 0x10000, RZ ;  /* 0x0001000006067824 */ /* 0x000fe200078e00ff */
[----:B------:R-:W-:Y:S01]  /*0230*/  FMNMX.FTZ R5, R12, R15, !PT ;  /* 0x0000000f0c057209 */ /* 0x000fe20007810000 */
[----:B------:R-:W-:Y:S02]  /*0240*/  IMAD.U32 R7, R7, 0x10000, RZ ;  /* 0x0001000007077824 */ /* 0x000fe400078e00ff */
[----:B------:R-:W-:Y:S01]  /*0250*/  IMAD.U32 R13, R13, 0x10000, RZ ;  /* 0x000100000d0d7824 */ /* 0x000fe200078e00ff */
[----:B------:R-:W-:-:S04]  /*0260*/  FMNMX.FTZ R5, R0, R5, !PT ;  /* 0x0000000500057209 */ /* 0x000fc80007810000 */
[----:B------:R-:W-:-:S04]  /*0270*/  FMNMX.FTZ R2, R6, R5, !PT ;  /* 0x0000000506027209 */ /* 0x000fc80007810000 */
[----:B------:R-:W-:-:S04]  /*0280*/  FMNMX.FTZ R2, R7, R2, !PT ;  /* 0x0000000207027209 */ /* 0x000fc80007810000 */
[----:B------:R-:W-:-:S05]  /*0290*/  FMNMX.FTZ R2, R13, R2, !PT ;  /* 0x000000020d027209 */ /* 0x000fca0007810000 */
[----:B------:R-:W1:Y:S02]  /*02a0*/  SHFL.BFLY PT, R3, R2, 0x10, 0x1f ;  /* 0x0e001f0002037f89 */ /* 0x000e6400000e0000 */
[----:B-1----:R-:W-:Y:S02]  /*02b0*/  FMNMX.FTZ R4, R2, R3, !PT ;  /* 0x0000000302047209 */ /* 0x002fe40007810000 */
[----:B------:R-:W1:Y:S03]  /*02c0*/  @P0 LDC.64 R2, c[0x0][0x250] ;  /* 0x00009400ff020b82 */ /* 0x000e660000000a00 */
[----:B------:R-:W2:Y:S02]  /*02d0*/  SHFL.BFLY PT, R5, R4, 0x8, 0x1f ;  /* 0x0d001f0004057f89 */ /* 0x000ea400000e0000 */
[----:B--2---:R-:W-:-:S05]  /*02e0*/  FMNMX.FTZ R18, R4, R5, !PT ;  /* 0x0000000504127209 */ /* 0x004fca0007810000 */
[----:B------:R-:W2:Y:S01]  /*02f0*/  SHFL.BFLY PT, R5, R18, 0x4, 0x1f ;  /* 0x0c801f0012057f89 */ /* 0x000ea200000e0000 */
[----:B-1----:R-:W-:-:S05]  /*0300*/  @P0 IMAD.WIDE.U32 R2, R20, 0x4, R2 ;  /* 0x0000000414020825 */ /* 0x002fca00078e0002 */
[----:B------:R-:W3:Y:S04]  /*0310*/  @P0 LDG.E R11, desc[UR6][R2.64+0x4] ;  /* 0x00000406020b0981 */ /* 0x000ee8000c1e1900 */
[----:B------:R-:W4:Y:S04]  /*0320*/  @P0 LDG.E R10, desc[UR6][R2.64] ;  /* 0x00000006020a0981 */ /* 0x000f28000c1e1900 */
[----:B------:R-:W4:Y:S04]  /*0330*/  @P0 LDG.E R9, desc[UR6][R2.64+0x104] ;  /* 0x0001040602090981 */ /* 0x000f28000c1e1900 */
[----:B------:R-:W4:Y:S04]  /*0340*/  @P0 LDG.E R8, desc[UR6][R2.64+0x100] ;  /* 0x0001000602080981 */ /* 0x000f28000c1e1900 */
[----:B------:R-:W4:Y:S01]  /*0350*/  @P0 LDG.E R4, desc[UR6][R2.64+0x200] ;  /* 0x0002000602040981 */ /* 0x000f22000c1e1900 */
[----:B--2---:R-:W-:-:S03]  /*0360*/  FMNMX.FTZ R19, R18, R5, !PT ;  /* 0x0000000512137209 */ /* 0x004fc60007810000 */
[----:B------:R1:W2:Y:S04]  /*0370*/  @P0 LDG.E R5, desc[UR6][R2.64+0x204] ;  /* 0x0002040602050981 */ /* 0x0002a8000c1e1900 */
[----:B------:R-:W0:Y:S02]  /*0380*/  SHFL.BFLY PT, R24, R19, 0x2, 0x1f ;  /* 0x0c401f0013187f89 */ /* 0x000e2400000e0000 */
[----:B0-----:R-:W-:-:S05]  /*0390*/  FMNMX.FTZ R24, R19, R24, !PT ;  /* 0x0000001813187209 */ /* 0x001fca0007810000 */
[----:B------:R-:W0:Y:S02]  /*03a0*/  SHFL.BFLY PT, R17, R24, 0x1, 0x1f ;  /* 0x0c201f0018117f89 */ /* 0x000e2400000e0000 */
[----:B0-----:R-:W-:-:S05]  /*03b0*/  FMNMX.FTZ R16, R24, R17, !PT ;  /* 0x0000001118107209 */ /* 0x001fca0007810000 */
[--C-:B------:R-:W-:Y:S01]  /*03c0*/  FADD.FTZ R12, R12, -R16.reuse ;  /* 0x800000100c0c7221 */ /* 0x100fe20000010000 */
[----:B------:R-:W-:-:S03]  /*03d0*/  FADD.FTZ R15, R15, -R16 ;  /* 0x800000100f0f7221 */ /* 0x000fc60000010000 */
[----:B------:R-:W-:Y:S01]  /*03e0*/  FMUL.FTZ R12, R12, 1.4426950216293334961 ;  /* 0x3fb8aa3b0c0c7820 */ /* 0x000fe20000410000 */
[--C-:B------:R-:W-:Y:S01]  /*03f0*/  FADD.FTZ R0, R0, -R16.reuse ;  /* 0x8000001000007221 */ /* 0x100fe20000010000 */
[----:B------:R-:W-:Y:S01]  /*0400*/  FMUL.FTZ R15, R15, 1.4426950216293334961 ;  /* 0x3fb8aa3b0f0f7820 */ /* 0x000fe20000410000 */
[----:B------:R-:W-:-:S03]  /*0410*/  FADD.FTZ R6, R6, -R16 ;  /* 0x8000001006067221 */ /* 0x000fc60000010000 */
[----:B------:R-:W0:Y:S01]  /*0420*/  MUFU.EX2 R12, R12 ;  /* 0x0000000c000c7308 */ /* 0x000e220000000800 */
[----:B-1----:R-:W-:Y:S01]  /*0430*/  FMUL.FTZ R3, R0, 1.4426950216293334961 ;  /* 0x3fb8aa3b00037820 */ /* 0x002fe20000410000 */
[----:B------:R-:W-:Y:S01]  /*0440*/  FMUL.FTZ R6, R6, 1.4426950216293334961 ;  /* 0x3fb8aa3b06067820 */ /* 0x000fe20000410000 */
[----:B------:R-:W-:-:S05]  /*0450*/  FADD.FTZ R7, R7, -R16 ;  /* 0x8000001007077221 */ /* 0x000fca0000010000 */
[----:B------:R0:W1:Y:S01]  /*0460*/  MUFU.EX2 R2, R15 ;  /* 0x0000000f00027308 */ /* 0x0000620000000800 */
[----:B------:R-:W-:Y:S01]  /*0470*/  FMUL.FTZ R7, R7, 1.4426950216293334961 ;  /* 0x3fb8aa3b07077820 */ /* 0x000fe20000410000 */
[----:B------:R-:W-:-:S06]  /*0480*/  FADD.FTZ R13, R13, -R16 ;  /* 0x800000100d0d7221 */ /* 0x000fcc0000010000 */
[----:B------:R-:W5:Y:S01]  /*0490*/  MUFU.EX2 R3, R3 ;  /* 0x0000000300037308 */ /* 0x000f620000000800 */
[----:B------:R-:W-:Y:S01]  /*04a0*/  FMUL.FTZ R13, R13, 1.4426950216293334961 ;  /* 0x3fb8aa3b0d0d7820 */ /* 0x000fe20000410000 */
[----:B0-----:R-:W-:-:S06]  /*04b0*/  FADD.FTZ R15, RZ, R12 ;  /* 0x0000000cff0f7221 */ /* 0x001fcc0000010000 */
[----:B------:R-:W0:Y:S01]  /*04c0*/  MUFU.EX2 R6, R6 ;  /* 0x0000000600067308 */ /* 0x000e220000000800 */
[----:B-1----:R-:W-:-:S07]  /*04d0*/  FADD.FTZ R0, R15, R2 ;  /* 0x000000020f007221 */ /* 0x002fce0000010000 */
[----:B------:R-:W1:Y:S01]  /*04e0*/  MUFU.EX2 R7, R7 ;  /* 0x0000000700077308 */ /* 0x000e620000000800 */
[----:B-----5:R-:W-:-:S07]  /*04f0*/  FADD.FTZ R15, R0, R3 ;  /* 0x00000003000f7221 */ /* 0x020fce0000010000 */
[----:B------:R-:W5:Y:S01]  /*0500*/  MUFU.EX2 R13, R13 ;  /* 0x0000000d000d7308 */ /* 0x000f620000000800 */
[----:B0-----:R-:W-:-:S04]  /*0510*/  FADD.FTZ R0, R15, R6 ;  /* 0x000000060f007221 */ /* 0x001fc80000010000 */
[----:B-1----:R-:W-:-:S04]  /*0520*/  FADD.FTZ R0, R0, R7 ;  /* 0x0000000700007221 */ /* 0x002fc80000010000 */
[----:B-----5:R-:W-:-:S05]  /*0530*/  FADD.FTZ R0, R0, R13 ;  /* 0x0000000d00007221 */ /* 0x020fca0000010000 */
        /* <DEDUP_REMOVED lines=9> */
[----:B------:R-:W-:Y:S01]  /*05d0*/  @P1 ISETP.NE.AND P2, PT, R14, RZ, PT ;  /* 0x000000ff0e00120c */ /* 0x000fe20003f45270 */
[----:B0-----:R-:W-:-:S06]  /*05e0*/  FADD.FTZ R23, R18, R19 ;  /* 0x0000001312177221 */ /* 0x001fcc0000010000 */
[----:B------:R-:W0:Y:S01]  /*05f0*/  MUFU.RCP R23, R23 ;  /* 0x0000001700177308 */ /* 0x000e220000001000 */
[----:B------:R-:W-:Y:S01]  /*0600*/  IMAD.U32 R0, RZ, RZ, UR4 ;  /* 0x00000004ff007e24 */ /* 0x000fe2000f8e00ff */
[----:B------:R-:W-:Y:S01]  /*0610*/  @P1 SEL R14, RZ, 0x1, P2 ;  /* 0x00000001ff0e1807 */ /* 0x000fe20001000000 */
[----:B------:R-:W-:-:S03]  /*0620*/  IMAD.MOV.U32 R19, RZ, RZ, 0x1 ;  /* 0x00000001ff137424 */ /* 0x000fc600078e00ff */
[----:B------:R-:W-:Y:S02]  /*0630*/  ISETP.GE.AND P2, PT, R0, 0x1, PT ;  /* 0x000000010000780c */ /* 0x000fe40003f46270 */
[----:B------:R-:W-:Y:S01]  /*0640*/  @P1 PRMT R19, R14, 0x7610, R19 ;  /* 0x000076100e131816 */ /* 0x000fe20000000013 */
[-C--:B0-----:R-:W-:Y:S01]  /*0650*/  FMUL.FTZ R12, R12, R23.reuse ;  /* 0x000000170c0c7220 */ /* 0x081fe20000410000 */
[-C--:B------:R-:W-:Y:S01]  /*0660*/  FMUL.FTZ R2, R2, R23.reuse ;  /* 0x0000001702027220 */ /* 0x080fe20000410000 */
[-C--:B------:R-:W-:Y:S01]  /*0670*/  FMUL.FTZ R3, R3, R23.reuse ;  /* 0x0000001703037220 */ /* 0x080fe20000410000 */
[-C--:B------:R-:W-:Y:S01]  /*0680*/  FMUL.FTZ R6, R6, R23.reuse ;  /* 0x0000001706067220 */ /* 0x080fe20000410000 */
[-C--:B------:R-:W-:Y:S01]  /*0690*/  FMUL.FTZ R7, R7, R23.reuse ;  /* 0x0000001707077220 */ /* 0x080fe20000410000 */
[----:B------:R-:W-:Y:S01]  /*06a0*/  FMUL.FTZ R23, R13, R23 ;  /* 0x000000170d177220 */ /* 0x000fe20000410000 */
[----:B------:R-:W-:Y:S02]  /*06b0*/  FSETP.GEU.FTZ.AND P6, PT, |R12|, +INF , PT ;  /* 0x7f8000000c00780b */ /* 0x000fe40003fde200 */
[----:B------:R-:W-:-:S02]  /*06c0*/  FSETP.GEU.FTZ.AND P5, PT, |R2|, +INF , PT ;  /* 0x7f8000000200780b */ /* 0x000fc40003fbe200 */
[----:B------:R-:W-:Y:S02]  /*06d0*/  FSEL R17, R12, RZ, !P6 ;  /* 0x000000ff0c117208 */ /* 0x000fe40007000000 */
        /* <DEDUP_REMOVED lines=9> */
[----:B---3--:R-:W-:Y:S01]  /*0770*/  @P0 FADD.FTZ R11, R16, R11 ;  /* 0x0000000b100b0221 */ /* 0x008fe20000010000 */
[----:B----4-:R-:W-:Y:S01]  /*0780*/  @P0 FADD.FTZ R10, R17, R10 ;  /* 0x0000000a110a0221 */ /* 0x010fe20000010000 */
[----:B------:R-:W-:Y:S01]  /*0790*/  @P0 FADD.FTZ R9, R14, R9 ;  /* 0x000000090e090221 */ /* 0x000fe20000010000 */
[----:B------:R-:W-:Y:S01]  /*07a0*/  @P0 FADD.FTZ R8, R15, R8 ;  /* 0x000000080f080221 */ /* 0x000fe20000010000 */
[----:B------:R-:W-:Y:S01]  /*07b0*/  @P0 FADD.FTZ R7, R13, R4 ;  /* 0x000000040d070221 */ /* 0x000fe20000010000 */
[----:B--2---:R-:W-:Y:S01]  /*07c0*/  @P0 FADD.FTZ R6, R12, R5 ;  /* 0x000000050c060221 */ /* 0x004fe20000010000 */
[----:B------:R-:W-:-:S02]  /*07d0*/  IMAD.MOV.U32 R18, RZ, RZ, RZ ;  /* 0x000000ffff127224 */ /* 0x000fc400078e00ff */
[----:B------:R-:W-:Y:S02]  /*07e0*/  @!P0 IMAD.MOV.U32 R11, RZ, RZ, R16 ;  /* 0x000000ffff0b8224 */ /* 0x000fe400078e0010 */
[----:B------:R-:W-:Y:S02]  /*07f0*/  @!P0 IMAD.MOV.U32 R10, RZ, RZ, R17 ;  /* 0x000000ffff0a8224 */ /* 0x000fe400078e0011 */
[----:B------:R-:W-:Y:S02]  /*0800*/  @!P0 IMAD.MOV.U32 R9, RZ, RZ, R14 ;  /* 0x000000ffff098224 */ /* 0x000fe400078e000e */
        /* <DEDUP_REMOVED lines=15> */
.L_x_6050:
        /* <DEDUP_REMOVED lines=70> */
.L_x_6078:
        /* <DEDUP_REMOVED lines=30> */
.L_x_6046:
[----:B------:R-:W-:Y:S05]  /*0f40*/  BSYNC B1 ;  /* 0x0000000000017941 */ /* 0x000fea0003800000 */
.L_x_6045:
        /* <DEDUP_REMOVED lines=32> */
.L_x_6049:
[----:B------:R-:W-:Y:S05]  /*1150*/  BSYNC B1 ;  /* 0x0000000000017941 */ /* 0x000fea0003800000 */
.L_x_6048:
[----:B------:R-:W-:Y:S05]  /*1160*/  BRA `(.L_x_6050) ;  /* 0xfffffff400e47947 */ /* 0x000fea000383ffff */
.L_x_6043:
[----:B------:R-:W-:Y:S01]  /*1170*/  IMAD.MOV.U32 R0, RZ, RZ, RZ ;  /* 0x000000ffff007224 */ /* 0x000fe200078e00ff */
[----:B------:R-:W-:Y:S01]  /*1180*/  ULDC UR10, c[0x0][0x228] ;  /* 0x00008a00000a7ab9 */ /* 0x000fe20000000800 */
[----:B------:R-:W-:Y:S01]  /*1190*/  ULDC UR11, c[0x0][0x240] ;  /* 0x00009000000b7ab9 */ /* 0x000fe20000000800 */
[----:B------:R-:W-:Y:S01]  /*11a0*/  ULDC UR5, c[0x0][0x248] ;  /* 0x0000920000057ab9 */ /* 0x000fe20000000800 */
[----:B------:R-:W-:-:S05]  /*11b0*/  ULDC.64 UR8, c[0x0][0x240] ;  /* 0x0000900000087ab9 */ /* 0x000fca0000000a00 */
.L_x_6056:
        /* <DEDUP_REMOVED lines=70> */
.L_x_6095:
[----:B--2---:R-:W-:Y:S01]  /*1620*/  FSETP.GEU.FTZ.AND P1, PT, R27, R24, PT ;  /* 0x000000181b00720b */ /* 0x004fe20003f3e000 */
[----:B------:R-:W-:Y:S01]  /*1630*/  BSSY B1, `(.L_x_6052) ;  /* 0x000001c000017945 */ /* 0x000fe20003800000 */
[----:B------:R-:W-:Y:S02]  /*1640*/  LOP3.LUT P4, R23, R22, 0x1f, RZ, 0xc0, !PT ;  /* 0x0000001f16177812 */ /* 0x000fe4000788c0ff */
[----:B------:R-:W-:-:S09]  /*1650*/  PLOP3.LUT P0, PT, PT, PT, PT, 0x80, 0x0 ;  /* 0x000000000000781c */ /* 0x000fd20003f0f070 */
[----:B------:R-:W-:Y:S01]  /*1660*/  @P1 FSETP.NEU.FTZ.AND P3, PT, R27, R24, PT ;  /* 0x000000181b00120b */ /* 0x000fe20003f7d000 */
[----:B------:R-:W-:-:S03]  /*1670*/  VIADD R24, R0, 0x1 ;  /* 0x0000000100187836 */ /* 0x000fc60000000000 */
[----:B---3--:R-:W-:-:S04]  /*1680*/  @P1 ISETP.LT.AND P0, PT, R29, R26, !P3 ;  /* 0x0000001a1d00120c */ /* 0x008fc80005f01270 */
[----:B-1----:R-:W-:Y:S02]  /*1690*/  FSEL R5, R28, R25, P0 ;  /* 0x000000191c057208 */ /* 0x002fe40000000000 */
[----:B0-----:R-:W-:Y:S01]  /*16a0*/  SEL R25, R29, R26, P0 ;  /* 0x0000001a1d197207 */ /* 0x001fe20000000000 */
[----:B------:R-:W-:Y:S06]  /*16b0*/  @P4 BRA `(.L_x_6053) ;  /* 0x00000000004c4947 */ /* 0x000fec0003800000 */
[----:B------:R-:W0:Y:S01]  /*16c0*/  LDC.64 R2, c[0x0][0x220] ;  /* 0x00008800ff027b82 */ /* 0x000e220000000a00 */
[----:B------:R-:W-:Y:S01]  /*16d0*/  IMAD R27, R21, UR8, R0 ;  /* 0x00000008151b7c24 */ /* 0x000fe2000f8e0200 */
[----:B------:R-:W-:Y:S01]  /*16e0*/  ISETP.GE.AND P0, PT, R25, UR9, PT ;  /* 0x0000000919007c0c */ /* 0x000fe2000bf06270 */
[----:B------:R-:W-:Y:S01]  /*16f0*/  IMAD R0, R0, UR10, R21 ;  /* 0x0000000a00007c24 */ /* 0x000fe2000f8e0215 */
        /* <DEDUP_REMOVED lines=13> */
[----:B-1----:R-:W-:-:S05]  /*17d0*/  IMAD.WIDE R28, R27, 0x4, R28 ;  /* 0x000000041b1c7825 */ /* 0x002fca00078e021c */
[----:B------:R0:W-:Y:S02]  /*17e0*/  STG.E desc[UR6][R28.64], R0 ;  /* 0x000000001c007986 */ /* 0x0001e4000c101906 */
.L_x_6053:
[----:B------:R-:W-:Y:S05]  /*17f0*/  BSYNC B1 ;  /* 0x0000000000017941 */ /* 0x000fea0003800000 */
.L_x_6052:
        /* <DEDUP_REMOVED lines=32> */
.L_x_6055:
[----:B------:R-:W-:Y:S05]  /*1a00*/  BSYNC B1 ;  /* 0x0000000000017941 */ /* 0x000fea0003800000 */
.L_x_6054:
[----:B------:R-:W-:Y:S05]  /*1a10*/  BRA `(.L_x_6056) ;  /* 0xfffffff400e87947 */ /* 0x000fea000383ffff */
.L_x_6047:
[----:B------:R-:W-:Y:S05]  /*1a20*/  BSYNC B0 ;  /* 0x0000000000007941 */ /* 0x000fea0003800000 */
.L_x_6042:
        /* <DEDUP_REMOVED lines=18> */
.L_x_6059:
        /* <DEDUP_REMOVED lines=18> */
.L_x_6058:
[----:B------:R-:W-:Y:S05]  /*1c70*/  BSYNC B0 ;  /* 0x0000000000007941 */ /* 0x000fea0003800000 */
.L_x_6057:
[----:B------:R-:W-:-:S13]  /*1c80*/  ISETP.NE.AND P0, PT, R7, RZ, PT ;  /* 0x000000ff0700720c */ /* 0x000fda0003f05270 */
        /* <DEDUP_REMOVED lines=12> */
.L_x_6061:
        /* <DEDUP_REMOVED lines=11> */
.L_x_6060:
[----:B------:R-:W-:Y:S05]  /*1e00*/  EXIT ;  /* 0x000000000000794d */ /* 0x000fea0003800000 */
.L_x_6044:
        /* <DEDUP_REMOVED lines=8> */
.L_x_6063:
[----:B------:R-:W-:Y:S05]  /*1e90*/  BSYNC B1 ;  /* 0x0000000000017941 */ /* 0x000fea0003800000 */
.L_x_6062:
        /* <DEDUP_REMOVED lines=10> */
.L_x_6064:
[----:B------:R-:W-:Y:S02]  /*1f40*/  IMAD.MOV.U32 R5, RZ, RZ, R24 ;  /* 0x000000ffff057224 */ /* 0x000fe400078e0018 */
[----:B------:R-:W-:Y:S02]  /*1f50*/  IMAD.MOV.U32 R26, RZ, RZ, R2 ;  /* 0x000000ffff1a7224 */ /* 0x000fe400078e0002 */
[----:B------:R-:W-:-:S07]  /*1f60*/  IMAD.MOV.U32 R2, RZ, RZ, -0x1 ;  /* 0xffffffffff027424 */ /* 0x000fce00078e00ff */
[----:B------:R-:W-:Y:S05]  /*1f70*/  WARPSYNC.COLLECTIVE R2, `(.L_x_6065) ;  /* 0x0000000002087348 */ /* 0x000fea0003c00000 */
[----:B------:R0:W1:Y:S02]  /*1f80*/  SHFL.BFLY P0, R2, R5, R4, R3 ;  /* 0x0c00000405027389 */ /* 0x0000640000000003 */
[----:B01----:R-:W-:Y:S01]  /*1f90*/  ENDCOLLECTIVE ;  /* 0x000000000000791b */ /* 0x003fe20003800000 */
.L_x_6065:
        /* <DEDUP_REMOVED lines=13> */
.L_x_6066:
[----:B------:R-:W-:Y:S02]  /*2070*/  IMAD.MOV.U32 R5, RZ, RZ, R26 ;  /* 0x000000ffff057224 */ /* 0x000fe400078e001a */
[----:B------:R-:W-:Y:S02]  /*2080*/  IMAD.MOV.U32 R23, RZ, RZ, R2 ;  /* 0x000000ffff177224 */ /* 0x000fe400078e0002 */
[----:B------:R-:W-:-:S03]  /*2090*/  IMAD.MOV.U32 R2, RZ, RZ, -0x1 ;  /* 0xffffffffff027424 */ /* 0x000fc600078e00ff */
[----:B------:R-:W-:-:S13]  /*20a0*/  FSETP.GEU.FTZ.AND P1, PT, R28, R23, PT ;  /* 0x000000171c00720b */ /* 0x000fda0003f3e000 */
[----:B------:R-:W-:Y:S05]  /*20b0*/  WARPSYNC.COLLECTIVE R2, `(.L_x_6067) ;  /* 0x0000000002087348 */ /* 0x000fea0003c00000 */
[----:B------:R0:W1:Y:S02]  /*20c0*/  SHFL.BFLY P0, R2, R5, R4, R3 ;  /* 0x0c00000405027389 */ /* 0x0000640000000003 */
[----:B01----:R-:W-:Y:S01]  /*20d0*/  ENDCOLLECTIVE ;  /* 0x000000000000791b */ /* 0x003fe20003800000 */
.L_x_6067:
[----:B------:R-:W-:Y:S01]  /*20e0*/  @P1 FSETP.NEU.FTZ.AND P3, PT, R28, R23, PT ;  /* 0x000000171c00120b */ /* 0x000fe20003f7d000 */
[----:B------:R-:W-:Y:S02]  /*20f0*/  IMAD.MOV.U32 R5, RZ, RZ, R25 ;  /* 0x000000ffff057224 */ /* 0x000fe400078e0019 */
[----:B------:R-:W-:Y:S02]  /*2100*/  IMAD.MOV.U32 R29, RZ, RZ, R2 ;  /* 0x000000ffff1d7224 */ /* 0x000fe400078e0002 */
[----:B------:R-:W-:-:S08]  /*2110*/  IMAD.MOV.U32 R2, RZ, RZ, -0x1 ;  /* 0xffffffffff027424 */ /* 0x000fd000078e00ff */
[----:B------:R-:W-:Y:S05]  /*2120*/  WARPSYNC.COLLECTIVE R2, `(.L_x_6068) ;  /* 0x0000000002087348 */ /* 0x000fea0003c00000 */
[----:B------:R0:W1:Y:S02]  /*2130*/  SHFL.BFLY P0, R2, R5, R4, R3 ;  /* 0x0c00000405027389 */ /* 0x0000640000000003 */
[----:B01----:R-:W-:Y:S01]  /*2140*/  ENDCOLLECTIVE ;  /* 0x000000000000791b */ /* 0x003fe20003800000 */
.L_x_6068:
        /* <DEDUP_REMOVED lines=13> */
.L_x_6069:
[----:B------:R-:W-:Y:S02]  /*2220*/  IMAD.MOV.U32 R5, RZ, RZ, R29 ;  /* 0x000000ffff057224 */ /* 0x000fe400078e001d */
[----:B------:R-:W-:Y:S02]  /*2230*/  IMAD.MOV.U32 R24, RZ, RZ, R2 ;  /* 0x000000ffff187224 */ /* 0x000fe400078e0002 */
[----:B------:R-:W-:-:S07]  /*2240*/  IMAD.MOV.U32 R2, RZ, RZ, -0x1 ;  /* 0xffffffffff027424 */ /* 0x000fce00078e00ff */
[----:B------:R-:W-:Y:S05]  /*2250*/  WARPSYNC.COLLECTIVE R2, `(.L_x_6070) ;  /* 0x0000000002087348 */ /* 0x000fea0003c00000 */
[----:B------:R0:W1:Y:S02]  /*2260*/  SHFL.BFLY P0, R2, R5, R4, R3 ;  /* 0x0c00000405027389 */ /* 0x0000640000000003 */
[----:B01----:R-:W-:Y:S01]  /*2270*/  ENDCOLLECTIVE ;  /* 0x000000000000791b */ /* 0x003fe20003800000 */
.L_x_6070:
[----:B------:R-:W-:Y:S02]  /*2280*/  IMAD.MOV.U32 R5, RZ, RZ, R28 ;  /* 0x000000ffff057224 */ /* 0x000fe400078e001c */
[----:B------:R-:W-:Y:S02]  /*2290*/  IMAD.MOV.U32 R25, RZ, RZ, R2 ;  /* 0x000000ffff197224 */ /* 0x000fe400078e0002 */
[----:B------:R-:W-:-:S07]  /*22a0*/  IMAD.MOV.U32 R2, RZ, RZ, -0x1 ;  /* 0xffffffffff027424 */ /* 0x000fce00078e00ff */
[----:B------:R-:W-:Y:S05]  /*22b0*/  WARPSYNC.COLLECTIVE R2, `(.L_x_6071) ;  /* 0x0000000002087348 */ /* 0x000fea0003c00000 */
[----:B------:R0:W1:Y:S02]  /*22c0*/  SHFL.BFLY P0, R2, R5, R4, R3 ;  /* 0x0c00000405027389 */ /* 0x0000640000000003 */
[----:B01----:R-:W-:Y:S01]  /*22d0*/  ENDCOLLECTIVE ;  /* 0x000000000000791b */ /* 0x003fe20003800000 */
.L_x_6071:
        /* <DEDUP_REMOVED lines=14> */
.L_x_6072:
[----:B------:R-:W-:Y:S02]  /*23c0*/  IMAD.MOV.U32 R5, RZ, RZ, R25 ;  /* 0x000000ffff057224 */ /* 0x000fe400078e0019 */
[----:B------:R-:W-:Y:S02]  /*23d0*/  IMAD.MOV.U32 R24, RZ, RZ, R2 ;  /* 0x000000ffff187224 */ /* 0x000fe400078e0002 */
[----:B------:R-:W-:-:S03]  /*23e0*/  IMAD.MOV.U32 R2, RZ, RZ, -0x1 ;  /* 0xffffffffff027424 */ /* 0x000fc600078e00ff */
[----:B------:R-:W-:-:S13]  /*23f0*/  FSETP.GEU.FTZ.AND P3, PT, R23, R24, PT ;  /* 0x000000181700720b */ /* 0x000fda0003f7e000 */
[----:B------:R-:W-:Y:S05]  /*2400*/  WARPSYNC.COLLECTIVE R2, `(.L_x_6073) ;  /* 0x0000000002087348 */ /* 0x000fea0003c00000 */
[----:B------:R0:W1:Y:S02]  /*2410*/  SHFL.BFLY P0, R2, R5, R4, R3 ;  /* 0x0c00000405027389 */ /* 0x0000640000000003 */
[----:B01----:R-:W-:Y:S01]  /*2420*/  ENDCOLLECTIVE ;  /* 0x000000000000791b */ /* 0x003fe20003800000 */
.L_x_6073:
[----:B------:R-:W-:Y:S01]  /*2430*/  @P3 FSETP.NEU.FTZ.AND P1, PT, R23, R24, PT ;  /* 0x000000181700320b */ /* 0x000fe20003f3d000 */
[----:B------:R-:W-:Y:S02]  /*2440*/  IMAD.MOV.U32 R5, RZ, RZ, R28 ;  /* 0x000000ffff057224 */ /* 0x000fe400078e001c */
[----:B------:R-:W-:Y:S02]  /*2450*/  IMAD.MOV.U32 R26, RZ, RZ, R2 ;  /* 0x000000ffff1a7224 */ /* 0x000fe400078e0002 */
[----:B------:R-:W-:-:S08]  /*2460*/  IMAD.MOV.U32 R2, RZ, RZ, -0x1 ;  /* 0xffffffffff027424 */ /* 0x000fd000078e00ff */
[----:B------:R-:W-:Y:S05]  /*2470*/  WARPSYNC.COLLECTIVE R2, `(.L_x_6074) ;  /* 0x0000000002087348 */ /* 0x000fea0003c00000 */
[----:B------:R0:W1:Y:S02]  /*2480*/  SHFL.BFLY P0, R2, R5, R4, R3 ;  /* 0x0c00000405027389 */ /* 0x0000640000000003 */
[----:B01----:R-:W-:Y:S01]  /*2490*/  ENDCOLLECTIVE ;  /* 0x000000000000791b */ /* 0x003fe20003800000 */
.L_x_6074:
        /* <DEDUP_REMOVED lines=12> */
.L_x_6075:
[----:B------:R-:W-:Y:S02]  /*2560*/  IMAD.MOV.U32 R5, RZ, RZ, R27 ;  /* 0x000000ffff057224 */ /* 0x000fe400078e001b */
[----:B------:R-:W-:Y:S02]  /*2570*/  IMAD.MOV.U32 R29, RZ, RZ, R2 ;  /* 0x000000ffff1d7224 */ /* 0x000fe400078e0002 */
[----:B------:R-:W-:-:S07]  /*2580*/  IMAD.MOV.U32 R2, RZ, RZ, -0x1 ;  /* 0xffffffffff027424 */ /* 0x000fce00078e00ff */
[----:B------:R-:W-:Y:S05]  /*2590*/  WARPSYNC.COLLECTIVE R2, `(.L_x_6076) ;  /* 0x0000000002087348 */ /* 0x000fea0003c00000 */
[----:B------:R0:W1:Y:S02]  /*25a0*/  SHFL.BFLY P0, R2, R5, R4, R3 ;  /* 0x0c00000405027389 */ /* 0x0000640000000003 */
[----:B01----:R-:W-:Y:S01]  /*25b0*/  ENDCOLLECTIVE ;  /* 0x000000000000791b */ /* 0x003fe20003800000 */
.L_x_6076:
[----:B------:R-:W-:Y:S02]  /*25c0*/  IMAD.MOV.U32 R5, RZ, RZ, R23 ;  /* 0x000000ffff057224 */ /* 0x000fe400078e0017 */
[----:B------:R-:W-:Y:S02]  /*25d0*/  IMAD.MOV.U32 R26, RZ, RZ, R2 ;  /* 0x000000ffff1a7224 */ /* 0x000fe400078e0002 */
[----:B------:R-:W-:-:S07]  /*25e0*/  IMAD.MOV.U32 R2, RZ, RZ, -0x1 ;  /* 0xffffffffff027424 */ /* 0x000fce00078e00ff */
[----:B------:R-:W-:Y:S05]  /*25f0*/  WARPSYNC.COLLECTIVE R2, `(.L_x_6077) ;  /* 0x0000000002087348 */ /* 0x000fea0003c00000 */
[----:B------:R0:W1:Y:S02]  /*2600*/  SHFL.BFLY P0, R2, R5, R4, R3 ;  /* 0x0c00000405027389 */ /* 0x0000640000000003 */
[----:B01----:R-:W-:Y:S01]  /*2610*/  ENDCOLLECTIVE ;  /* 0x000000000000791b */ /* 0x003fe20003800000 */
.L_x_6077:
[----:B------:R-:W-:Y:S01]  /*2620*/  IMAD.MOV.U32 R28, RZ, RZ, R2 ;  /* 0x000000ffff1c7224 */ /* 0x000fe200078e0002 */
[----:B------:R-:W-:Y:S06]  /*2630*/  BRA `(.L_x_6078) ;  /* 0xffffffe400c87947 */ /* 0x000fec000383ffff */
.L_x_6051:
        /* <DEDUP_REMOVED lines=8> */
.L_x_6080:
[----:B------:R-:W-:Y:S05]  /*26c0*/  BSYNC B1 ;  /* 0x0000000000017941 */ /* 0x000fea0003800000 */
.L_x_6079:
        /* <DEDUP_REMOVED lines=10> */
.L_x_6081:
[----:B------:R-:W-:Y:S02]  /*2770*/  IMAD.MOV.U32 R5, RZ, RZ, R24 ;  /* 0x000000ffff057224 */ /* 0x000fe400078e0018 */
[----:B------:R-:W-:Y:S02]  /*2780*/  IMAD.MOV.U32 R26, RZ, RZ, R2 ;  /* 0x000000ffff1a7224 */ /* 0x000fe400078e0002 */
[----:B------:R-:W-:-:S07]  /*2790*/  IMAD.MOV.U32 R2, RZ, RZ, -0x1 ;  /* 0xffffffffff027424 */ /* 0x000fce00078e00ff */
[----:B------:R-:W-:Y:S05]  /*27a0*/  WARPSYNC.COLLECTIVE R2, `(.L_x_6082) ;  /* 0x0000000002087348 */ /* 0x000fea0003c00000 */
[----:B------:R0:W1:Y:S02]  /*27b0*/  SHFL.BFLY P0, R2, R5, R4, R3 ;  /* 0x0c00000405027389 */ /* 0x0000640000000003 */
[----:B01----:R-:W-:Y:S01]  /*27c0*/  ENDCOLLECTIVE ;  /* 0x000000000000791b */ /* 0x003fe20003800000 */
.L_x_6082:
        /* <DEDUP_REMOVED lines=13> */
.L_x_6083:
[----:B------:R-:W-:Y:S02]  /*28a0*/  IMAD.MOV.U32 R5, RZ, RZ, R26 ;  /* 0x000000ffff057224 */ /* 0x000fe400078e001a */
[----:B------:R-:W-:Y:S02]  /*28b0*/  IMAD.MOV.U32 R27, RZ, RZ, R2 ;  /* 0x000000ffff1b7224 */ /* 0x000fe400078e0002 */
[----:B------:R-:W-:-:S03]  /*28c0*/  IMAD.MOV.U32 R2, RZ, RZ, -0x1 ;  /* 0xffffffffff027424 */ /* 0x000fc600078e00ff */
[----:B------:R-:W-:-:S13]  /*28d0*/  FSETP.GEU.FTZ.AND P1, PT, R28, R27, PT ;  /* 0x0000001b1c00720b */ /* 0x000fda0003f3e000 */
[----:B------:R-:W-:Y:S05]  /*28e0*/  WARPSYNC.COLLECTIVE R2, `(.L_x_6084) ;  /* 0x0000000002087348 */ /* 0x000fea0003c00000 */
[----:B------:R0:W1:Y:S02]  /*28f0*/  SHFL.BFLY P0, R2, R5, R4, R3 ;  /* 0x0c00000405027389 */ /* 0x0000640000000003 */
[----:B01----:R-:W-:Y:S01]  /*2900*/  ENDCOLLECTIVE ;  /* 0x000000000000791b */ /* 0x003fe20003800000 */
.L_x_6084:
[----:B------:R-:W-:Y:S01]  /*2910*/  @P1 FSETP.NEU.FTZ.AND P3, PT, R28, R27, PT ;  /* 0x0000001b1c00120b */ /* 0x000fe20003f7d000 */
[----:B------:R-:W-:Y:S02]  /*2920*/  IMAD.MOV.U32 R5, RZ, RZ, R23 ;  /* 0x000000ffff057224 */ /* 0x000fe400078e0017 */
[----:B------:R-:W-:Y:S02]  /*2930*/  IMAD.MOV.U32 R25, RZ, RZ, R2 ;  /* 0x000000ffff197224 */ /* 0x000fe400078e0002 */
[----:B------:R-:W-:-:S08]  /*2940*/  IMAD.MOV.U32 R2, RZ, RZ, -0x1 ;  /* 0xffffffffff027424 */ /* 0x000fd000078e00ff */
[----:B------:R-:W-:Y:S05]  /*2950*/  WARPSYNC.COLLECTIVE R2, `(.L_x_6085) ;  /* 0x0000000002087348 */ /* 0x000fea0003c00000 */
[----:B------:R0:W1:Y:S02]  /*2960*/  SHFL.BFLY P0, R2, R5, R4, R3 ;  /* 0x0c00000405027389 */ /* 0x0000640000000003 */
[----:B01----:R-:W-:Y:S01]  /*2970*/  ENDCOLLECTIVE ;  /* 0x000000000000791b */ /* 0x003fe20003800000 */
.L_x_6085:
        /* <DEDUP_REMOVED lines=13> */
.L_x_6086:
[----:B------:R-:W-:Y:S02]  /*2a50*/  IMAD.MOV.U32 R5, RZ, RZ, R25 ;  /* 0x000000ffff057224 */ /* 0x000fe400078e0019 */
[----:B------:R-:W-:Y:S02]  /*2a60*/  IMAD.MOV.U32 R27, RZ, RZ, R2 ;  /* 0x000000ffff1b7224 */ /* 0x000fe400078e0002 */
[----:B------:R-:W-:-:S07]  /*2a70*/  IMAD.MOV.U32 R2, RZ, RZ, -0x1 ;  /* 0xffffffffff027424 */ /* 0x000fce00078e00ff */
[----:B------:R-:W-:Y:S05]  /*2a80*/  WARPSYNC.COLLECTIVE R2, `(.L_x_6087) ;  /* 0x0000000002087348 */ /* 0x000fea0003c00000 */
[----:B------:R0:W1:Y:S02]  /*2a90*/  SHFL.BFLY P0, R2, R5, R4, R3 ;  /* 0x0c00000405027389 */ /* 0x0000640000000003 */
[----:B01----:R-:W-:Y:S01]  /*2aa0*/  ENDCOLLECTIVE ;  /* 0x000000000000791b */ /* 0x003fe20003800000 */
.L_x_6087:
[----:B------:R-:W-:Y:S02]  /*2ab0*/  IMAD.MOV.U32 R5, RZ, RZ, R28 ;  /* 0x000000ffff057224 */ /* 0x000fe400078e001c */
[----:B------:R-:W-:Y:S02]  /*2ac0*/  IMAD.MOV.U32 R23, RZ, RZ, R2 ;  /* 0x000000ffff177224 */ /* 0x000fe400078e0002 */
[----:B------:R-:W-:-:S07]  /*2ad0*/  IMAD.MOV.U32 R2, RZ, RZ, -0x1 ;  /* 0xffffffffff027424 */ /* 0x000fce00078e00ff */
[----:B------:R-:W-:Y:S05]  /*2ae0*/  WARPSYNC.COLLECTIVE R2, `(.L_x_6088) ;  /* 0x0000000002087348 */ /* 0x000fea0003c00000 */
[----:B------:R0:W1:Y:S02]  /*2af0*/  SHFL.BFLY P0, R2, R5, R4, R3 ;  /* 0x0c00000405027389 */ /* 0x0000640000000003 */
[----:B01----:R-:W-:Y:S01]  /*2b00*/  ENDCOLLECTIVE ;  /* 0x000000000000791b */ /* 0x003fe20003800000 */
.L_x_6088:
        /* <DEDUP_REMOVED lines=14> */
.L_x_6089:
[----:B------:R-:W-:Y:S02]  /*2bf0*/  IMAD.MOV.U32 R5, RZ, RZ, R23 ;  /* 0x000000ffff057224 */ /* 0x000fe400078e0017 */
[----:B------:R-:W-:Y:S02]  /*2c00*/  IMAD.MOV.U32 R27, RZ, RZ, R2 ;  /* 0x000000ffff1b7224 */ /* 0x000fe400078e0002 */
[----:B------:R-:W-:-:S03]  /*2c10*/  IMAD.MOV.U32 R2, RZ, RZ, -0x1 ;  /* 0xffffffffff027424 */ /* 0x000fc600078e00ff */
[----:B------:R-:W-:-:S13]  /*2c20*/  FSETP.GEU.FTZ.AND P3, PT, R24, R27, PT ;  /* 0x0000001b1800720b */ /* 0x000fda0003f7e000 */
[----:B------:R-:W-:Y:S05]  /*2c30*/  WARPSYNC.COLLECTIVE R2, `(.L_x_6090) ;  /* 0x0000000002087348 */ /* 0x000fea0003c00000 */
[----:B------:R0:W1:Y:S02]  /*2c40*/  SHFL.BFLY P0, R2, R5, R4, R3 ;  /* 0x0c00000405027389 */ /* 0x0000640000000003 */
[----:B01----:R-:W-:Y:S01]  /*2c50*/  ENDCOLLECTIVE ;  /* 0x000000000000791b */ /* 0x003fe20003800000 */
.L_x_6090:
[----:B------:R-:W-:Y:S01]  /*2c60*/  @P3 FSETP.NEU.FTZ.AND P1, PT, R24, R27, PT ;  /* 0x0000001b1800320b */ /* 0x000fe20003f3d000 */
[----:B------:R-:W-:Y:S02]  /*2c70*/  IMAD.MOV.U32 R5, RZ, RZ, R28 ;  /* 0x000000ffff057224 */ /* 0x000fe400078e001c */
[----:B------:R-:W-:Y:S02]  /*2c80*/  IMAD.MOV.U32 R26, RZ, RZ, R2 ;  /* 0x000000ffff1a7224 */ /* 0x000fe400078e0002 */
[----:B------:R-:W-:-:S08]  /*2c90*/  IMAD.MOV.U32 R2, RZ, RZ, -0x1 ;  /* 0xffffffffff027424 */ /* 0x000fd000078e00ff */
[----:B------:R-:W-:Y:S05]  /*2ca0*/  WARPSYNC.COLLECTIVE R2, `(.L_x_6091) ;  /* 0x0000000002087348 */ /* 0x000fea0003c00000 */
[----:B------:R0:W1:Y:S02]  /*2cb0*/  SHFL.BFLY P0, R2, R5, R4, R3 ;  /* 0x0c00000405027389 */ /* 0x0000640000000003 */
[----:B01----:R-:W-:Y:S01]  /*2cc0*/  ENDCOLLECTIVE ;  /* 0x000000000000791b */ /* 0x003fe20003800000 */
.L_x_6091:
        /* <DEDUP_REMOVED lines=13> */
.L_x_6092:
[----:B------:R-:W-:Y:S02]  /*2da0*/  IMAD.MOV.U32 R5, RZ, RZ, R25 ;  /* 0x000000ffff057224 */ /* 0x000fe400078e0019 */
[----:B------:R-:W-:Y:S02]  /*2db0*/  IMAD.MOV.U32 R24, RZ, RZ, R2 ;  /* 0x000000ffff187224 */ /* 0x000fe400078e0002 */
[----:B------:R-:W-:-:S07]  /*2dc0*/  IMAD.MOV.U32 R2, RZ, RZ, -0x1 ;  /* 0xffffffffff027424 */ /* 0x000fce00078e00ff */
[----:B------:R-:W-:Y:S05]  /*2dd0*/  WARPSYNC.COLLECTIVE R2, `(.L_x_6093) ;  /* 0x0000000002087348 */ /* 0x000fea0003c00000 */
[----:B------:R0:W1:Y:S02]  /*2de0*/  SHFL.BFLY P0, R2, R5, R4, R3 ;  /* 0x0c00000405027389 */ /* 0x0000640000000003 */
[----:B01----:R-:W-:Y:S01]  /*2df0*/  ENDCOLLECTIVE ;  /* 0x000000000000791b */ /* 0x003fe20003800000 */
.L_x_6093:
[----:B------:R-:W-:Y:S02]  /*2e00*/  IMAD.MOV.U32 R5, RZ, RZ, R26 ;  /* 0x000000ffff057224 */ /* 0x000fe400078e001a */
[----:B------:R-:W-:Y:S02]  /*2e10*/  IMAD.MOV.U32 R28, RZ, RZ, R2 ;  /* 0x000000ffff1c7224 */ /* 0x000fe400078e0002 */
[----:B------:R-:W-:-:S07]  /*2e20*/  IMAD.MOV.U32 R2, RZ, RZ, -0x1 ;  /* 0xffffffffff027424 */ /* 0x000fce00078e00ff */
[----:B------:R-:W-:Y:S05]  /*2e30*/  WARPSYNC.COLLECTIVE R2, `(.L_x_6094) ;  /* 0x0000000002087348 */ /* 0x000fea0003c00000 */
[----:B------:R0:W1:Y:S02]  /*2e40*/  SHFL.BFLY P0, R2, R5, R4, R3 ;  /* 0x0c00000405027389 */ /* 0x0000640000000003 */
[----:B01----:R-:W-:Y:S01]  /*2e50*/  ENDCOLLECTIVE ;  /* 0x000000000000791b */ /* 0x003fe20003800000 */
.L_x_6094:
[----:B------:R-:W-:Y:S01]  /*2e60*/  IMAD.MOV.U32 R29, RZ, RZ, R2 ;  /* 0x000000ffff1d7224 */ /* 0x000fe200078e0002 */
[----:B------:R-:W-:Y:S06]  /*2e70*/  BRA `(.L_x_6095) ;  /* 0xffffffe400e87947 */ /* 0x000fec000383ffff */
.L_x_6096:
        /* <DEDUP_REMOVED lines=16> */
.L_x_12247:


//--------------------- .text._ZN4vllm3moe10topkGatingILi16ELi512ELi4ELi16ELi32El13__nv_bfloat16LNS0_11ScoringFuncE0EEEvPKT5_PKbPfiPT4_PiiiibPKf --------------------------
	.section	.text._ZN4vllm3moe10topkGatingILi16ELi512ELi4ELi16ELi32El13__nv_bfloat16LNS0_11ScoringFuncE0EEEvPKT5_PKbPfiPT4_PiiiibPKf,"ax",@progbits
	.align	128
        .global         _ZN4vllm3moe10topkGatingILi16ELi512ELi4ELi16ELi32El13__nv_bfloat16LNS0_11ScoringFuncE0EEEvPKT5_PKbPfiPT4_PiiiibPKf
        .type           _ZN4vllm3moe10topkGatingILi16ELi512ELi4ELi16ELi32El13__nv_bfloat16LNS0_11ScoringFuncE0EEEvPKT5_PKbPfiPT4_PiiiibPKf,@function
        .size           _ZN4vllm3moe10topkGatingILi16ELi512ELi4ELi16ELi32El13__nv_bfloat16LNS0_11ScoringFuncE0EEEvPKT5_PKbPfiPT4_PiiiibPKf,(.L_x_12248 - _ZN4vllm3moe10topkGatingILi16ELi512ELi4ELi16ELi32El13__nv_bfloat16LNS0_11ScoringFuncE0EEEvPKT5_PKbPfiPT4_PiiiibPKf)
        .other          _ZN4vllm3moe10topkGatingILi16ELi512ELi4ELi16ELi32El13__nv_bfloat16LNS0_11ScoringFuncE0EEEvPKT5_PKbPfiPT4_PiiiibPKf,@"STO_CUDA_ENTRY STV_DEFAULT"
_ZN4vllm3moe10topkGatingILi16ELi512ELi4ELi16ELi32El13__nv_bfloat16LNS0_11ScoringFuncE0EEEvPKT5_PKbPfiPT4_PiiiibPKf:
.text._ZN4vllm3moe10topkGatingILi16ELi512ELi4ELi16ELi32El13__nv_bfloat16LNS0_11ScoringFuncE0EEEvPKT5_PKbPfiPT4_PiiiibPKf:
        /* <DEDUP_REMOVED lines=19> */
[----:B------:R-:W-:Y:S02]  /*0130*/  ISETP.NE.AND.EX P0, PT, RZ, UR5, PT, P0 ;  /* 0x00000005ff007c0c */ /* 0x000fe4000bf05300 */
[C---:B--2---:R-:W-:Y:S01]  /*0140*/  PRMT R13, R8.reuse, 0x7632, R13 ;  /* 0x00007632080d7816 */ /* 0x044fe2000000000d */
[----:B------:R-:W-:Y:S01]  /*0150*/  IMAD.U32 R8, R8, 0x10000, RZ ;  /* 0x0001000008087824 */ /* 0x000fe200078e00ff */
[C---:B------:R-:W-:Y:S01]  /*0160*/  PRMT R16, R9.reuse, 0x7632, R16 ;  /* 0x0000763209107816 */ /* 0x040fe20000000010 */
[----:B------:R-:W-:Y:S02]  /*0170*/  IMAD.U32 R12, R9, 0x10000, RZ ;  /* 0x00010000090c7824 */ /* 0x000fe400078e00ff */
[----:B------:R-:W-:Y:S02]  /*0180*/  IMAD.U32 R13, R13, 0x10000, RZ ;  /* 0x000100000d0d7824 */ /* 0x000fe400078e00ff */
[----:B------:R-:W-:Y:S01]  /*0190*/  IMAD.U32 R9, R16, 0x10000, RZ ;  /* 0x0001000010097824 */ /* 0x000fe200078e00ff */
[C---:B------:R-:W-:Y:S01]  /*01a0*/  PRMT R16, R10.reuse, 0x7632, R16 ;  /* 0x000076320a107816 */ /* 0x040fe20000000010 */
[----:B------:R-:W-:Y:S01]  /*01b0*/  IMAD.U32 R10, R10, 0x10000, RZ ;  /* 0x000100000a0a7824 */ /* 0x000fe200078e00ff */
[----:B------:R-:W-:-:S03]  /*01c0*/  FMNMX.FTZ R17, R8, R13, !PT ;  /* 0x0000000d08117209 */ /* 0x000fc60007810000 */
[----:B0-----:R-:W-:Y:S01]  /*01d0*/  IMAD.U32 R14, R16, 0x10000, RZ ;  /* 0x00010000100e7824 */ /* 0x001fe200078e00ff */
[----:B------:R-:W-:-:S04]  /*01e0*/  FMNMX.FTZ R18, R12, R17, !PT ;  /* 0x000000110c127209 */ /* 0x000fc80007810000 */
[----:B------:R-:W-:-:S04]  /*01f0*/  FMNMX.FTZ R15, R9, R18, !PT ;  /* 0x00000012090f7209 */ /* 0x000fc80007810000 */
[----:B------:R-:W-:Y:S02]  /*0200*/  FMNMX.FTZ R17, R10, R15, !PT ;  /* 0x0000000f0a117209 */ /* 0x000fe40007810000 */
[C---:B------:R-:W-:Y:S01]  /*0210*/  PRMT R15, R11.reuse, 0x7632, R15 ;  /* 0x000076320b0f7816 */ /* 0x040fe2000000000f */
[----:B------:R-:W-:Y:S01]  /*0220*/  IMAD.U32 R11, R11, 0x10000, RZ ;  /* 0x000100000b0b7824 */ /* 0x000fe200078e00ff */
[----:B------:R-:W-:-:S03]  /*0230*/  FMNMX.FTZ R16, R14, R17, !PT ;  /* 0x000000110e107209 */ /* 0x000fc60007810000 */
[----:B------:R-:W-:Y:S01]  /*0240*/  IMAD.U32 R15, R15, 0x10000, RZ ;  /* 0x000100000f0f7824 */ /* 0x000fe200078e00ff */
[----:B------:R-:W-:Y:S02]  /*0250*/  FMNMX.FTZ R18, R11, R16, !PT ;  /* 0x000000100b127209 */ /* 0x000fe40007810000 */
[C---:B---3--:R-:W-:Y:S01]  /*0260*/  PRMT R16, R4.reuse, 0x7632, R16 ;  /* 0x0000763204107816 */ /* 0x048fe20000000010 */
[----:B------:R-:W-:Y:S01]  /*0270*/  IMAD.U32 R4, R4, 0x10000, RZ ;  /* 0x0001000004047824 */ /* 0x000fe200078e00ff */
[----:B------:R-:W-:-:S03]  /*0280*/  FMNMX.FTZ R17, R15, R18, !PT ;  /* 0x000000120f117209 */ /* 0x000fc60007810000 */
[----:B------:R-:W-:Y:S01]  /*0290*/  IMAD.U32 R16, R16, 0x10000, RZ ;  /* 0x0001000010107824 */ /* 0x000fe200078e00ff */
[----:B------:R-:W-:Y:S02]  /*02a0*/  FMNMX.FTZ R19, R4, R17, !PT ;  /* 0x0000001104137209 */ /* 0x000fe40007810000 */
[C---:B------:R-:W-:Y:S01]  /*02b0*/  PRMT R17, R5.reuse, 0x7632, R17 ;  /* 0x0000763205117816 */ /* 0x040fe20000000011 */
        /* <DEDUP_REMOVED lines=26> */
[----:B0-----:R-:W-:-:S05]  /*0460*/  FMNMX.FTZ R26, R25, R26, !PT ;  /* 0x0000001a191a7209 */ /* 0x001fca0007810000 */
[----:B------:R-:W0:Y:S02]  /*0470*/  SHFL.BFLY PT, R21, R26, 0x1, 0x1f ;  /* 0x0c201f001a157f89 */ /* 0x000e2400000e0000 */
[----:B0-----:R-:W-:-:S05]  /*0480*/  FMNMX.FTZ R21, R26, R21, !PT ;  /* 0x000000151a157209 */ /* 0x001fca0007810000 */
[--C-:B------:R-:W-:Y:S01]  /*0490*/  FADD.FTZ R8, R8, -R21.reuse ;  /* 0x8000001508087221 */ /* 0x100fe20000010000 */
[----:B------:R-:W-:-:S03]  /*04a0*/  FADD.FTZ R13, R13, -R21 ;  /* 0x800000150d0d7221 */ /* 0x000fc60000010000 */
[----:B------:R-:W-:Y:S01]  /*04b0*/  FMUL.FTZ R8, R8, 1.4426950216293334961 ;  /* 0x3fb8aa3b08087820 */ /* 0x000fe20000410000 */
[----:B------:R-:W-:Y:S01]  /*04c0*/  FMUL.FTZ R24, R13, 1.4426950216293334961 ;  /* 0x3fb8aa3b0d187820 */ /* 0x000fe20000410000 */
[----:B------:R-:W-:-:S04]  /*04d0*/  FADD.FTZ R13, R12, -R21 ;  /* 0x800000150c0d7221 */ /* 0x000fc80000010000 */
[----:B------:R-:W0:Y:S01]  /*04e0*/  MUFU.EX2 R8, R8 ;  /* 0x0000000800087308 */ /* 0x000e220000000800 */
[----:B------:R-:W-:Y:S01]  /*04f0*/  FMUL.FTZ R25, R13, 1.4426950216293334961 ;  /* 0x3fb8aa3b0d197820 */ /* 0x000fe20000410000 */
[--C-:B------:R-:W-:Y:S01]  /*0500*/  FADD.FTZ R13, R9, -R21.reuse ;  /* 0x80000015090d7221 */ /* 0x100fe20000010000 */
[----:B------:R-:W-:-:S03]  /*0510*/  FADD.FTZ R4, R4, -R21 ;  /* 0x8000001504047221 */ /* 0x000fc60000010000 */
[----:B-1----:R-:W-:Y:S02]  /*0520*/  FMUL.FTZ R22, R13, 1.4426950216293334961 ;  /* 0x3fb8aa3b0d167820 */ /* 0x002fe40000410000 */
[----:B------:R-:W1:Y:S01]  /*0530*/  MUFU.EX2 R12, R24 ;  /* 0x00000018000c7308 */ /* 0x000e620000000800 */
[--C-:B------:R-:W-:Y:S01]  /*0540*/  FADD.FTZ R13, R10, -R21.reuse ;  /* 0x800000150a0d7221 */ /* 0x100fe20000010000 */
[----:B------:R-:W-:-:S03]  /*0550*/  FADD.FTZ R14, R14, -R21 ;  /* 0x800000150e0e7221 */ /* 0x000fc60000010000 */
[----:B------:R-:W-:-:S03]  /*0560*/  FMUL.FTZ R13, R13, 1.4426950216293334961 ;  /* 0x3fb8aa3b0d0d7820 */ /* 0x000fc60000410000 */
[----:B------:R-:W3:Y:S01]  /*0570*/  MUFU.EX2 R9, R25 ;  /* 0x0000001900097308 */ /* 0x000ee20000000800 */
[----:B------:R-:W-:Y:S01]  /*0580*/  FMUL.FTZ R23, R14, 1.4426950216293334961 ;  /* 0x3fb8aa3b0e177820 */ /* 0x000fe20000410000 */
[----:B------:R-:W-:-:S06]  /*0590*/  FADD.FTZ R14, R11, -R21 ;  /* 0x800000150b0e7221 */ /* 0x000fcc0000010000 */
[----:B------:R4:W5:Y:S01]  /*05a0*/  MUFU.EX2 R10, R22 ;  /* 0x00000016000a7308 */ /* 0x0009620000000800 */
[----:B------:R-:W-:Y:S01]  /*05b0*/  FMUL.FTZ R14, R14, 1.4426950216293334961 ;  /* 0x3fb8aa3b0e0e7820 */ /* 0x000fe20000410000 */
[----:B----4-:R-:W-:Y:S01]  /*05c0*/  FMUL.FTZ R22, R4, 1.4426950216293334961 ;  /* 0x3fb8aa3b04167820 */ /* 0x010fe20000410000 */
[----:B------:R-:W-:-:S05]  /*05d0*/  FADD.FTZ R4, R16, -R21 ;  /* 0x8000001510047221 */ /* 0x000fca0000010000 */
[----:B------:R-:W4:Y:S01]  /*05e0*/  MUFU.EX2 R13, R13 ;  /* 0x0000000d000d7308 */ /* 0x000f220000000800 */
[----:B------:R-:W-:Y:S01]  /*05f0*/  FMUL.FTZ R24, R4, 1.4426950216293334961 ;  /* 0x3fb8aa3b04187820 */ /* 0x000fe20000410000 */
[--C-:B------:R-:W-:Y:S01]  /*0600*/  FADD.FTZ R4, R5, -R21.reuse ;  /* 0x8000001505047221 */ /* 0x100fe20000010000 */
[----:B------:R-:W-:-:S05]  /*0610*/  FADD.FTZ R15, R15, -R21 ;  /* 0x800000150f0f7221 */ /* 0x000fca0000010000 */
[----:B------:R0:W4:Y:S01]  /*0620*/  MUFU.EX2 R11, R23 ;  /* 0x00000017000b7308 */ /* 0x0001220000000800 */
[----:B------:R-:W-:Y:S01]  /*0630*/  FMUL.FTZ R25, R4, 1.4426950216293334961 ;  /* 0x3fb8aa3b04197820 */ /* 0x000fe20000410000 */
[----:B------:R-:W-:Y:S01]  /*0640*/  FMUL.FTZ R15, R15, 1.4426950216293334961 ;  /* 0x3fb8aa3b0f0f7820 */ /* 0x000fe20000410000 */
[----:B0-----:R-:W-:-:S05]  /*0650*/  FADD.FTZ R23, RZ, R8 ;  /* 0x00000008ff177221 */ /* 0x001fca0000010000 */
[----:B------:R-:W0:Y:S01]  /*0660*/  MUFU.EX2 R14, R14 ;  /* 0x0000000e000e7308 */ /* 0x000e220000000800 */
[----:B-1----:R-:W-:-:S04]  /*0670*/  FADD.FTZ R4, R23, R12 ;  /* 0x0000000c17047221 */ /* 0x002fc80000010000 */
[----:B---3--:R-:W-:-:S03]  /*0680*/  FADD.FTZ R23, R4, R9 ;  /* 0x0000000904177221 */ /* 0x008fc60000010000 */
[----:B------:R-:W1:Y:S01]  /*0690*/  MUFU.EX2 R15, R15 ;  /* 0x0000000f000f7308 */ /* 0x000e620000000800 */
[----:B-----5:R-:W-:Y:S01]  /*06a0*/  FADD.FTZ R4, R23, R10 ;  /* 0x0000000a17047221 */ /* 0x020fe20000010000 */
[----:B------:R-:W-:-:S03]  /*06b0*/  FADD.FTZ R26, R17, -R21 ;  /* 0x80000015111a7221 */ /* 0x000fc60000010000 */
[----:B----4-:R-:W-:-:S03]  /*06c0*/  FADD.FTZ R4, R4, R13 ;  /* 0x0000000d04047221 */ /* 0x010fc60000010000 */
[----:B------:R3:W4:Y:S01]  /*06d0*/  MUFU.EX2 R16, R22 ;  /* 0x0000001600107308 */ /* 0x0007220000000800 */
[----:B------:R-:W-:Y:S01]  /*06e0*/  FADD.FTZ R23, R4, R11 ;  /* 0x0000000b04177221 */ /* 0x000fe20000010000 */
[----:B------:R-:W-:-:S06]  /*06f0*/  FMUL.FTZ R26, R26, 1.4426950216293334961 ;  /* 0x3fb8aa3b1a1a7820 */ /* 0x000fcc0000410000 */
[----:B------:R5:W4:Y:S01]  /*0700*/  MUFU.EX2 R5, R24 ;  /* 0x0000001800057308 */ /* 0x000b220000000800 */
[----:B---3--:R-:W-:Y:S01]  /*0710*/  FADD.FTZ R22, R6, -R21 ;  /* 0x8000001506167221 */ /* 0x008fe20000010000 */
[----:B0-----:R-:W-:-:S06]  /*0720*/  FADD.FTZ R4, R23, R14 ;  /* 0x0000000e17047221 */ /* 0x001fcc0000010000 */
[----:B------:R0:W3:Y:S01]  /*0730*/  MUFU.EX2 R17, R25 ;  /* 0x0000001900117308 */ /* 0x0000e20000000800 */
[----:B------:R-:W-:Y:S01]  /*0740*/  FMUL.FTZ R22, R22, 1.4426950216293334961 ;  /* 0x3fb8aa3b16167820 */ /* 0x000fe20000410000 */
[----:B-----5:R-:W-:Y:S01]  /*0750*/  FADD.FTZ R24, R18, -R21 ;  /* 0x8000001512187221 */ /* 0x020fe20000010000 */
[----:B-1----:R-:W-:-:S05]  /*0760*/  FADD.FTZ R23, R4, R15 ;  /* 0x0000000f04177221 */ /* 0x002fca0000010000 */
[----:B------:R-:W1:Y:S01]  /*0770*/  MUFU.EX2 R6, R26 ;  /* 0x0000001a00067308 */ /* 0x000e620000000800 */
[----:B------:R-:W-:Y:S01]  /*0780*/  FMUL.FTZ R24, R24, 1.4426950216293334961 ;  /* 0x3fb8aa3b18187820 */ /* 0x000fe20000410000 */
[--C-:B0-----:R-:W-:Y:S01]  /*0790*/  FADD.FTZ R25, R7, -R21.reuse ;  /* 0x8000001507197221 */ /* 0x101fe20000010000 */
[----:B----4-:R-:W-:Y:S01]  /*07a0*/  FADD.FTZ R4, R23, R16 ;  /* 0x0000001017047221 */ /* 0x010fe20000010000 */
[----:B------:R-:W-:-:S04]  /*07b0*/  FADD.FTZ R21, R19, -R21 ;  /* 0x8000001513157221 */ /* 0x000fc80000010000 */
[----:B------:R-:W0:Y:S01]  /*07c0*/  MUFU.EX2 R18, R22 ;  /* 0x0000001600127308 */ /* 0x000e220000000800 */
[----:B------:R-:W-:Y:S01]  /*07d0*/  FMUL.FTZ R25, R25, 1.4426950216293334961 ;  /* 0x3fb8aa3b19197820 */ /* 0x000fe20000410000 */
[----:B------:R-:W-:Y:S01]  /*07e0*/  FADD.FTZ R4, R4, R5 ;  /* 0x0000000504047221 */ /* 0x000fe20000010000 */
[----:B------:R-:W-:-:S05]  /*07f0*/  FMUL.FTZ R21, R21, 1.4426950216293334961 ;  /* 0x3fb8aa3b15157820 */ /* 0x000fca0000410000 */
[----:B------:R-:W4:Y:S01]  /*0800*/  MUFU.EX2 R7, R24 ;  /* 0x0000001800077308 */ /* 0x000f220000000800 */
[----:B---3--:R-:W-:-:S07]  /*0810*/  FADD.FTZ R23, R4, R17 ;  /* 0x0000001104177221 */ /* 0x008fce0000010000 */
[----:B------:R-:W3:Y:S01]  /*0820*/  MUFU.EX2 R19, R25 ;  /* 0x0000001900137308 */ /* 0x000ee20000000800 */
[----:B-1----:R-:W-:-:S07]  /*0830*/  FADD.FTZ R23, R23, R6 ;  /* 0x0000000617177221 */ /* 0x002fce0000010000 */
[----:B------:R-:W1:Y:S01]  /*0840*/  MUFU.EX2 R21, R21 ;  /* 0x0000001500157308 */ /* 0x000e620000000800 */
[----:B0-----:R-:W-:-:S04]  /*0850*/  FADD.FTZ R4, R23, R18 ;  /* 0x0000001217047221 */ /* 0x001fc80000010000 */
[----:B----4-:R-:W-:-:S04]  /*0860*/  FADD.FTZ R4, R4, R7 ;  /* 0x0000000704047221 */ /* 0x010fc80000010000 */
        /* <DEDUP_REMOVED lines=12> */
[----:B------:R-:W-:Y:S02]  /*0930*/  IMAD.MOV.U32 R4, RZ, RZ, 0x1 ;  /* 0x00000001ff047424 */ /* 0x000fe400078e00ff */
[----:B0-----:R-:W-:-:S04]  /*0940*/  FADD.FTZ R27, R24, R27 ;  /* 0x0000001b181b7221 */ /* 0x001fc80000010000 */
[----:B------:R-:W0:Y:S01]  /*0950*/  MUFU.RCP R26, R27 ;  /* 0x0000001b001a7308 */ /* 0x000e220000001000 */
[----:B------:R-:W-:Y:S02]  /*0960*/  @P0 SEL R20, RZ, 0x1, P2 ;  /* 0x00000001ff140807 */ /* 0x000fe40001000000 */
[----:B------:R-:W-:Y:S02]  /*0970*/  ISETP.NE.U32.AND P1, PT, RZ, UR4, PT ;  /* 0x00000004ff007c0c */ /* 0x000fe4000bf25070 */
[----:B------:R-:W-:Y:S02]  /*0980*/  @P0 PRMT R4, R20, 0x7610, R4 ;  /* 0x0000761014040816 */ /* 0x000fe40000000004 */
[----:B------:R-:W-:Y:S01]  /*0990*/  ISETP.NE.AND.EX P0, PT, RZ, UR5, PT, P1 ;  /* 0x00000005ff007c0c */ /* 0x000fe2000bf05310 */
[-C--:B0-----:R-:W-:Y:S01]  /*09a0*/  FMUL.FTZ R8, R8, R26.reuse ;  /* 0x0000001a08087220 */ /* 0x081fe20000410000 */
        /* <DEDUP_REMOVED lines=9> */
[----:B------:R-:W-:Y:S01]  /*0a40*/  FMUL.FTZ R22, R5, R26 ;  /* 0x0000001a05167220 */ /* 0x000fe20000410000 */
[----:B------:R-:W-:-:S02]  /*0a50*/  FSETP.GEU.FTZ.AND P3, PT, |R12|, +INF , PT ;  /* 0x7f8000000c00780b */ /* 0x000fc40003f7e200 */
[----:B------:R-:W-:Y:S02]  /*0a60*/  FSETP.GEU.FTZ.AND P4, PT, |R9|, +INF , PT ;  /* 0x7f8000000900780b */ /* 0x000fe40003f9e200 */
[----:B------:R-:W-:Y:S01]  /*0a70*/  FSETP.GEU.FTZ.AND P5, PT, |R10|, +INF , PT ;  /* 0x7f8000000a00780b */ /* 0x000fe20003fbe200 */
[-C--:B------:R-:W-:Y:S01]  /*0a80*/  FMUL.FTZ R17, R17, R26.reuse ;  /* 0x0000001a11117220 */ /* 0x080fe20000410000 */
[-C--:B------:R-:W-:Y:S01]  /*0a90*/  FMUL.FTZ R23, R6, R26.reuse ;  /* 0x0000001a06177220 */ /* 0x080fe20000410000 */
[-C--:B------:R-:W-:Y:S01]  /*0aa0*/  FMUL.FTZ R24, R7, R26.reuse ;  /* 0x0000001a07187220 */ /* 0x080fe20000410000 */
[----:B------:R-:W-:Y:S01]  /*0ab0*/  FSETP.GEU.FTZ.AND P6, PT, |R13|, +INF , PT ;  /* 0x7f8000000d00780b */ /* 0x000fe20003fde200 */
[-C--:B------:R-:W-:Y:S01]  /*0ac0*/  FMUL.FTZ R18, R18, R26.reuse ;  /* 0x0000001a12127220 */ /* 0x080fe20000410000 */
[----:B------:R-:W-:Y:S02]  /*0ad0*/  FSETP.GEU.FTZ.AND P1, PT, |R11|, +INF , PT ;  /* 0x7f8000000b00780b */ /* 0x000fe40003f3e200 */
[----:B------:R-:W-:Y:S01]  /*0ae0*/  FSEL R5, R8, RZ, !P2 ;  /* 0x000000ff08057208 */ /* 0x000fe20005000000 */
[-C--:B------:R-:W-:Y:S01]  /*0af0*/  FMUL.FTZ R19, R19, R26.reuse ;  /* 0x0000001a13137220 */ /* 0x080fe20000410000 */
[----:B------:R-:W-:Y:S01]  /*0b00*/  FSETP.GEU.FTZ.AND P2, PT, |R14|, +INF , PT ;  /* 0x7f8000000e00780b */ /* 0x000fe20003f5e200 */
[----:B------:R-:W-:Y:S01]  /*0b10*/  FMUL.FTZ R21, R21, R26 ;  /* 0x0000001a15157220 */ /* 0x000fe20000410000 */
[----:B------:R-:W-:-:S02]  /*0b20*/  FSEL R6, R12, RZ, !P3 ;  /* 0x000000ff0c067208 */ /* 0x000fc40005800000 */
[----:B------:R-:W-:Y:S02]  /*0b30*/  FSEL R7, R9, RZ, !P4 ;  /* 0x000000ff09077208 */ /* 0x000fe40006000000 */
[----:B------:R-:W-:Y:S02]  /*0b40*/  FSEL R8, R10, RZ, !P5 ;  /* 0x000000ff0a087208 */ /* 0x000fe40006800000 */
[----:B------:R-:W-:Y:S02]  /*0b50*/  FSETP.GEU.FTZ.AND P3, PT, |R15|, +INF , PT ;  /* 0x7f8000000f00780b */ /* 0x000fe40003f7e200 */
[----:B------:R-:W-:Y:S02]  /*0b60*/  FSETP.GEU.FTZ.AND P4, PT, |R16|, +INF , PT ;  /* 0x7f8000001000780b */ /* 0x000fe40003f9e200 */
[----:B------:R-:W-:Y:S02]  /*0b70*/  FSETP.GEU.FTZ.AND P5, PT, |R22|, +INF , PT ;  /* 0x7f8000001600780b */ /* 0x000fe40003fbe200 */
[----:B------:R-:W-:-:S02]  /*0b80*/  FSEL R9, R13, RZ, !P6 ;  /* 0x000000ff0d097208 */ /* 0x000fc40007000000 */
[----:B------:R-:W-:Y:S02]  /*0b90*/  FSEL R10, R11, RZ, !P1 ;  /* 0x000000ff0b0a7208 */ /* 0x000fe40004800000 */
[----:B------:R-:W-:Y:S02]  /*0ba0*/  FSETP.GEU.FTZ.AND P6, PT, |R17|, +INF , PT ;  /* 0x7f8000001100780b */ /* 0x000fe40003fde200 */
[----:B------:R-:W-:Y:S02]  /*0bb0*/  FSEL R11, R14, RZ, !P2 ;  /* 0x000000ff0e0b7208 */ /* 0x000fe40005000000 */
[----:B------:R-:W-:Y:S02]  /*0bc0*/  FSETP.GEU.FTZ.AND P2, PT, |R18|, +INF , PT ;  /* 0x7f8000001200780b */ /* 0x000fe40003f5e200 */
[----:B------:R-:W-:Y:S02]  /*0bd0*/  FSEL R12, R15, RZ, !P3 ;  /* 0x000000ff0f0c7208 */ /* 0x000fe40005800000 */
[----:B------:R-:W-:-:S02]  /*0be0*/  FSEL R13, R16, RZ, !P4 ;  /* 0x000000ff100d7208 */ /* 0x000fc40006000000 */
        /* <DEDUP_REMOVED lines=47> */
.L_x_6097:
        /* <DEDUP_REMOVED lines=16> */
.L_x_6098:
        /* <DEDUP_REMOVED lines=16> */
.L_x_6107:
        /* <DEDUP_REMOVED lines=110> */
.L_x_6135:
        /* <DEDUP_REMOVED lines=30> */
.L_x_6103:
[----:B------:R-:W-:Y:S05]  /*19a0*/  BSYNC B1 ;  /* 0x0000000000017941 */ /* 0x000fea0003800000 */
.L_x_6102:
        /* <DEDUP_REMOVED lines=52> */
.L_x_6106:
[----:B------:R-:W-:Y:S05]  /*1cf0*/  BSYNC B1 ;  /* 0x0000000000017941 */ /* 0x000fea0003800000 */
.L_x_6105:
[----:B------:R-:W-:Y:S05]  /*1d00*/  BRA `(.L_x_6107) ;  /* 0xfffffff000f47947 */ /* 0x000fea000383ffff */
.L_x_6100:
[----:B------:R-:W-:Y:S01]  /*1d10*/  IMAD.MOV.U32 R47, RZ, RZ, RZ ;  /* 0x000000ffff2f7224 */ /* 0x000fe200078e00ff */
[----:B------:R-:W-:Y:S01]  /*1d20*/  ULDC UR10, c[0x0][0x228] ;  /* 0x00008a00000a7ab9 */ /* 0x000fe20000000800 */
[----:B------:R-:W-:Y:S01]  /*1d30*/  ULDC UR11, c[0x0][0x240] ;  /* 0x00009000000b7ab9 */ /* 0x000fe20000000800 */
[----:B------:R-:W-:Y:S01]  /*1d40*/  ULDC UR5, c[0x0][0x248] ;  /* 0x0000920000057ab9 */ /* 0x000fe20000000800 */
[----:B------:R-:W-:-:S05]  /*1d50*/  ULDC.64 UR8, c[0x0][0x240] ;  /* 0x0000900000087ab9 */ /* 0x000fca0000000a00 */
.L_x_6113:
        /* <DEDUP_REMOVED lines=110> */
.L_x_6152:
        /* <DEDUP_REMOVED lines=29> */
.L_x_6110:
[----:B------:R-:W-:Y:S05]  /*2610*/  BSYNC B1 ;  /* 0x0000000000017941 */ /* 0x000fea0003800000 */
.L_x_6109:
        /* <DEDUP_REMOVED lines=52> */
.L_x_6112:
[----:B------:R-:W-:Y:S05]  /*2960*/  BSYNC B1 ;  /* 0x0000000000017941 */ /* 0x000fea0003800000 */
.L_x_6111:
[----:B------:R-:W-:Y:S05]  /*2970*/  BRA `(.L_x_6113) ;  /* 0xfffffff000f87947 */ /* 0x000fea000383ffff */
.L_x_6104:
[----:B------:R-:W-:Y:S05]  /*2980*/  BSYNC B0 ;  /* 0x0000000000007941 */ /* 0x000fea0003800000 */
.L_x_6099:
        /* <DEDUP_REMOVED lines=20> */
.L_x_6116:
        /* <DEDUP_REMOVED lines=18> */
.L_x_6115:
[----:B------:R-:W-:Y:S05]  /*2bf0*/  BSYNC B0 ;  /* 0x0000000000007941 */ /* 0x000fea0003800000 */
.L_x_6114:
        /* <DEDUP_REMOVED lines=12> */
.L_x_6118:
        /* <DEDUP_REMOVED lines=11> */
.L_x_6117:
[----:B------:R-:W-:Y:S05]  /*2d70*/  EXIT ;  /* 0x000000000000794d */ /* 0x000fea0003800000 */
.L_x_6101:
        /* <DEDUP_REMOVED lines=8> */
.L_x_6120:
[----:B------:R-:W-:Y:S05]  /*2e00*/  BSYNC B1 ;  /* 0x0000000000017941 */ /* 0x000fea0003800000 */
.L_x_6119:
        /* <DEDUP_REMOVED lines=9> */
.L_x_6121:
[----:B------:R-:W-:Y:S01]  /*2ea0*/  FSETP.GEU.FTZ.AND P2, PT, R50, R43, PT ;  /* 0x0000002b3200720b */ /* 0x000fe20003f5e000 */
[----:B------:R-:W-:Y:S02]  /*2eb0*/  IMAD.MOV.U32 R27, RZ, RZ, R45 ;  /* 0x000000ffff1b7224 */ /* 0x000fe400078e002d */
[----:B------:R-:W-:-:S10]  /*2ec0*/  IMAD.MOV.U32 R48, RZ, RZ, R28 ;  /* 0x000000ffff307224 */ /* 0x000fd400078e001c */
[----:B------:R-:W-:Y:S05]  /*2ed0*/  WARPSYNC.COLLECTIVE R24, `(.L_x_6122) ;  /* 0x0000000018087348 */ /* 0x000fea0003c00000 */
[----:B------:R0:W1:Y:S02]  /*2ee0*/  SHFL.BFLY P0, R28, R27, R26, R25 ;  /* 0x0c00001a1b1c7389 */ /* 0x0000640000000019 */
[----:B01----:R-:W-:Y:S01]  /*2ef0*/  ENDCOLLECTIVE ;  /* 0x000000000000791b */ /* 0x003fe20003800000 */
.L_x_6122:
        /* <DEDUP_REMOVED lines=11> */
.L_x_6123:
[----:B------:R-:W-:Y:S02]  /*2fb0*/  IMAD.MOV.U32 R27, RZ, RZ, R48 ;  /* 0x000000ffff1b7224 */ /* 0x000fe400078e0030 */
[----:B------:R-:W-:-:S07]  /*2fc0*/  IMAD.MOV.U32 R44, RZ, RZ, R28 ;  /* 0x000000ffff2c7224 */ /* 0x000fce00078e001c */
[----:B------:R-:W-:Y:S05]  /*2fd0*/  WARPSYNC.COLLECTIVE R24, `(.L_x_6124) ;  /* 0x0000000018087348 */ /* 0x000fea0003c00000 */
[----:B------:R0:W1:Y:S02]  /*2fe0*/  SHFL.BFLY P0, R28, R27, R26, R25 ;  /* 0x0c00001a1b1c7389 */ /* 0x0000640000000019 */
[----:B01----:R-:W-:Y:S01]  /*2ff0*/  ENDCOLLECTIVE ;  /* 0x000000000000791b */ /* 0x003fe20003800000 */
.L_x_6124:
[----:B------:R-:W-:Y:S01]  /*3000*/  FSETP.GEU.FTZ.AND P1, PT, R53, R44, PT ;  /* 0x0000002c3500720b */ /* 0x000fe20003f3e000 */
[----:B------:R-:W-:-:S12]  /*3010*/  IMAD.MOV.U32 R27, RZ, RZ, R47 ;  /* 0x000000ffff1b7224 */ /* 0x000fd800078e002f */
[----:B------:R-:W-:Y:S01]  /*3020*/  @P1 FSETP.NEU.FTZ.AND P2, PT, R53, R44, PT ;  /* 0x0000002c3500120b */ /* 0x000fe20003f5d000 */
[----:B------:R-:W-:-:S12]  /*3030*/  IMAD.MOV.U32 R51, RZ, RZ, R28 ;  /* 0x000000ffff337224 */ /* 0x000fd800078e001c */
[----:B------:R-:W-:Y:S05]  /*3040*/  WARPSYNC.COLLECTIVE R24, `(.L_x_6125) ;  /* 0x0000000018087348 */ /* 0x000fea0003c00000 */
[----:B------:R0:W1:Y:S02]  /*3050*/  SHFL.BFLY P0, R28, R27, R26, R25 ;  /* 0x0c00001a1b1c7389 */ /* 0x0000640000000019 */
[----:B01----:R-:W-:Y:S01]  /*3060*/  ENDCOLLECTIVE ;  /* 0x000000000000791b */ /* 0x003fe20003800000 */
.L_x_6125:
        /* <DEDUP_REMOVED lines=12> */
.L_x_6126:
[----:B------:R-:W-:Y:S02]  /*3130*/  IMAD.MOV.U32 R27, RZ, RZ, R29 ;  /* 0x000000ffff1b7224 */ /* 0x000fe400078e001d */
[----:B------:R-:W-:-:S07]  /*3140*/  IMAD.MOV.U32 R43, RZ, RZ, R28 ;  /* 0x000000ffff2b7224 */ /* 0x000fce00078e001c */
[----:B------:R-:W-:Y:S05]  /*3150*/  WARPSYNC.COLLECTIVE R24, `(.L_x_6127) ;  /* 0x0000000018087348 */ /* 0x000fea0003c00000 */
[----:B------:R0:W1:Y:S02]  /*3160*/  SHFL.BFLY P0, R28, R27, R26, R25 ;  /* 0x0c00001a1b1c7389 */ /* 0x0000640000000019 */
[----:B01----:R-:W-:Y:S01]  /*3170*/  ENDCOLLECTIVE ;  /* 0x000000000000791b */ /* 0x003fe20003800000 */
.L_x_6127:
[----:B------:R-:W-:Y:S02]  /*3180*/  IMAD.MOV.U32 R27, RZ, RZ, R45 ;  /* 0x000000ffff1b7224 */ /* 0x000fe400078e002d */
[----:B------:R-:W-:-:S07]  /*3190*/  IMAD.MOV.U32 R50, RZ, RZ, R28 ;  /* 0x000000ffff327224 */ /* 0x000fce00078e001c */
[----:B------:R-:W-:Y:S05]  /*31a0*/  WARPSYNC.COLLECTIVE R24, `(.L_x_6128) ;  /* 0x0000000018087348 */ /* 0x000fea0003c00000 */
[----:B------:R0:W1:Y:S02]  /*31b0*/  SHFL.BFLY P0, R28, R27, R26, R25 ;  /* 0x0c00001a1b1c7389 */ /* 0x0000640000000019 */
[----:B01----:R-:W-:Y:S01]  /*31c0*/  ENDCOLLECTIVE ;  /* 0x000000000000791b */ /* 0x003fe20003800000 */
.L_x_6128:
        /* <DEDUP_REMOVED lines=12> */
.L_x_6129:
[----:B------:R-:W-:Y:S02]  /*3290*/  IMAD.MOV.U32 R27, RZ, RZ, R51 ;  /* 0x000000ffff1b7224 */ /* 0x000fe400078e0033 */
[----:B------:R-:W-:-:S07]  /*32a0*/  IMAD.MOV.U32 R43, RZ, RZ, R28 ;  /* 0x000000ffff2b7224 */ /* 0x000fce00078e001c */
[----:B------:R-:W-:Y:S05]  /*32b0*/  WARPSYNC.COLLECTIVE R24, `(.L_x_6130) ;  /* 0x0000000018087348 */ /* 0x000fea0003c00000 */
[----:B------:R0:W1:Y:S02]  /*32c0*/  SHFL.BFLY P0, R28, R27, R26, R25 ;  /* 0x0c00001a1b1c7389 */ /* 0x0000640000000019 */
[----:B01----:R-:W-:Y:S01]  /*32d0*/  ENDCOLLECTIVE ;  /* 0x000000000000791b */ /* 0x003fe20003800000 */
.L_x_6130:
[----:B------:R-:W-:Y:S01]  /*32e0*/  FSETP.GEU.FTZ.AND P2, PT, R52, R43, PT ;  /* 0x0000002b3400720b */ /* 0x000fe20003f5e000 */
[----:B------:R-:W-:-:S12]  /*32f0*/  IMAD.MOV.U32 R27, RZ, RZ, R45 ;  /* 0x000000ffff1b7224 */ /* 0x000fd800078e002d */
[----:B------:R-:W-:Y:S01]  /*3300*/  @P2 FSETP.NEU.FTZ.AND P1, PT, R52, R43, PT ;  /* 0x0000002b3400220b */ /* 0x000fe20003f3d000 */
[----:B------:R-:W-:-:S12]  /*3310*/  IMAD.MOV.U32 R44, RZ, RZ, R28 ;  /* 0x000000ffff2c7224 */ /* 0x000fd800078e001c */
[----:B------:R-:W-:Y:S05]  /*3320*/  WARPSYNC.COLLECTIVE R24, `(.L_x_6131) ;  /* 0x0000000018087348 */ /* 0x000fea0003c00000 */
[----:B------:R0:W1:Y:S02]  /*3330*/  SHFL.BFLY P0, R28, R27, R26, R25 ;  /* 0x0c00001a1b1c7389 */ /* 0x0000640000000019 */
[----:B01----:R-:W-:Y:S01]  /*3340*/  ENDCOLLECTIVE ;  /* 0x000000000000791b */ /* 0x003fe20003800000 */
.L_x_6131:
        /* <DEDUP_REMOVED lines=11> */
.L_x_6132:
[----:B------:R-:W-:Y:S02]  /*3400*/  IMAD.MOV.U32 R27, RZ, RZ, R50 ;  /* 0x000000ffff1b7224 */ /* 0x000fe400078e0032 */
[----:B------:R-:W-:-:S07]  /*3410*/  IMAD.MOV.U32 R29, RZ, RZ, R28 ;  /* 0x000000ffff1d7224 */ /* 0x000fce00078e001c */
[----:B------:R-:W-:Y:S05]  /*3420*/  WARPSYNC.COLLECTIVE R24, `(.L_x_6133) ;  /* 0x0000000018087348 */ /* 0x000fea0003c00000 */
[----:B------:R0:W1:Y:S02]  /*3430*/  SHFL.BFLY P0, R28, R27, R26, R25 ;  /* 0x0c00001a1b1c7389 */ /* 0x0000640000000019 */
[----:B01----:R-:W-:Y:S01]  /*3440*/  ENDCOLLECTIVE ;  /* 0x000000000000791b */ /* 0x003fe20003800000 */
.L_x_6133:
[----:B------:R-:W-:Y:S02]  /*3450*/  IMAD.MOV.U32 R27, RZ, RZ, R43 ;  /* 0x000000ffff1b7224 */ /* 0x000fe400078e002b */
[----:B------:R-:W-:-:S07]  /*3460*/  IMAD.MOV.U32 R47, RZ, RZ, R28 ;  /* 0x000000ffff2f7224 */ /* 0x000fce00078e001c */
[----:B------:R-:W-:Y:S05]  /*3470*/  WARPSYNC.COLLECTIVE R24, `(.L_x_6134) ;  /* 0x0000000018087348 */ /* 0x000fea0003c00000 */
[----:B------:R0:W1:Y:S02]  /*3480*/  SHFL.BFLY P0, R28, R27, R26, R25 ;  /* 0x0c00001a1b1c7389 */ /* 0x0000640000000019 */
[----:B01----:R-:W-:Y:S01]  /*3490*/  ENDCOLLECTIVE ;  /* 0x000000000000791b */ /* 0x003fe20003800000 */
.L_x_6134:
[----:B------:R-:W-:Y:S05]  /*34a0*/  BRA `(.L_x_6135) ;  /* 0xffffffe000c47947 */ /* 0x000fea000383ffff */
.L_x_6108:
        /* <DEDUP_REMOVED lines=8> */
.L_x_6137:
[----:B------:R-:W-:Y:S05]  /*3530*/  BSYNC B1 ;  /* 0x0000000000017941 */ /* 0x000fea0003800000 */
.L_x_6136:
        /* <DEDUP_REMOVED lines=9> */
.L_x_6138:
[----:B------:R-:W-:Y:S01]  /*35d0*/  FSETP.GEU.FTZ.AND P2, PT, R50, R29, PT ;  /* 0x0000001d3200720b */ /* 0x000fe20003f5e000 */
[----:B------:R-:W-:Y:S02]  /*35e0*/  IMAD.MOV.U32 R27, RZ, RZ, R51 ;  /* 0x000000ffff1b7224 */ /* 0x000fe400078e0033 */
[----:B------:R-:W-:-:S10]  /*35f0*/  IMAD.MOV.U32 R45, RZ, RZ, R28 ;  /* 0x000000ffff2d7224 */ /* 0x000fd400078e001c */
[----:B------:R-:W-:Y:S05]  /*3600*/  WARPSYNC.COLLECTIVE R24, `(.L_x_6139) ;  /* 0x0000000018087348 */ /* 0x000fea0003c00000 */
[----:B------:R0:W1:Y:S02]  /*3610*/  SHFL.BFLY P0, R28, R27, R26, R25 ;  /* 0x0c00001a1b1c7389 */ /* 0x0000640000000019 */
[----:B01----:R-:W-:Y:S01]  /*3620*/  ENDCOLLECTIVE ;  /* 0x000000000000791b */ /* 0x003fe20003800000 */
.L_x_6139:
        /* <DEDUP_REMOVED lines=11> */
.L_x_6140:
[----:B------:R-:W-:Y:S02]  /*36e0*/  IMAD.MOV.U32 R27, RZ, RZ, R45 ;  /* 0x000000ffff1b7224 */ /* 0x000fe400078e002d */
[----:B------:R-:W-:-:S07]  /*36f0*/  IMAD.MOV.U32 R44, RZ, RZ, R28 ;  /* 0x000000ffff2c7224 */ /* 0x000fce00078e001c */
[----:B------:R-:W-:Y:S05]  /*3700*/  WARPSYNC.COLLECTIVE R24, `(.L_x_6141) ;  /* 0x0000000018087348 */ /* 0x000fea0003c00000 */
[----:B------:R0:W1:Y:S02]  /*3710*/  SHFL.BFLY P0, R28, R27, R26, R25 ;  /* 0x0c00001a1b1c7389 */ /* 0x0000640000000019 */
[----:B01----:R-:W-:Y:S01]  /*3720*/  ENDCOLLECTIVE ;  /* 0x000000000000791b */ /* 0x003fe20003800000 */
.L_x_6141:
[----:B------:R-:W-:Y:S01]  /*3730*/  FSETP.GEU.FTZ.AND P1, PT, R43, R44, PT ;  /* 0x0000002c2b00720b */ /* 0x000fe20003f3e000 */
[----:B------:R-:W-:-:S12]  /*3740*/  IMAD.MOV.U32 R27, RZ, RZ, R49 ;  /* 0x000000ffff1b7224 */ /* 0x000fd800078e0031 */
[----:B------:R-:W-:Y:S01]  /*3750*/  @P1 FSETP.NEU.FTZ.AND P2, PT, R43, R44, PT ;  /* 0x0000002c2b00120b */ /* 0x000fe20003f5d000 */
[----:B------:R-:W-:-:S12]  /*3760*/  IMAD.MOV.U32 R50, RZ, RZ, R28 ;  /* 0x000000ffff327224 */ /* 0x000fd800078e001c */
[----:B------:R-:W-:Y:S05]  /*3770*/  WARPSYNC.COLLECTIVE R24, `(.L_x_6142) ;  /* 0x0000000018087348 */ /* 0x000fea0003c00000 */
[----:B------:R0:W1:Y:S02]  /*3780*/  SHFL.BFLY P0, R28, R27, R26, R25 ;  /* 0x0c00001a1b1c7389 */ /* 0x0000640000000019 */
[----:B01----:R-:W-:Y:S01]  /*3790*/  ENDCOLLECTIVE ;  /* 0x000000000000791b */ /* 0x003fe20003800000 */
.L_x_6142:
        /* <DEDUP_REMOVED lines=12> */
.L_x_6143:
[----:B------:R-:W-:Y:S02]  /*3860*/  IMAD.MOV.U32 R27, RZ, RZ, R48 ;  /* 0x000000ffff1b7224 */ /* 0x000fe400078e0030 */
[----:B------:R-:W-:-:S07]  /*3870*/  IMAD.MOV.U32 R29, RZ, RZ, R28 ;  /* 0x000000ffff1d7224 */ /* 0x000fce00078e001c */
[----:B------:R-:W-:Y:S05]  /*3880*/  WARPSYNC.COLLECTIVE R24, `(.L_x_6144) ;  /* 0x0000000018087348 */ /* 0x000fea0003c00000 */
[----:B------:R0:W1:Y:S02]  /*3890*/  SHFL.BFLY P0, R28, R27, R26, R25 ;  /* 0x0c00001a1b1c7389 */ /* 0x0000640000000019 */
[----:B01----:R-:W-:Y:S01]  /*38a0*/  ENDCOLLECTIVE ;  /* 0x000000000000791b */ /* 0x003fe20003800000 */
.L_x_6144:
[----:B------:R-:W-:Y:S02]  /*38b0*/  IMAD.MOV.U32 R27, RZ, RZ, R43 ;  /* 0x000000ffff1b7224 */ /* 0x000fe400078e002b */
[----:B------:R-:W-:-:S07]  /*38c0*/  IMAD.MOV.U32 R49, RZ, RZ, R28 ;  /* 0x000000ffff317224 */ /* 0x000fce00078e001c */
[----:B------:R-:W-:Y:S05]  /*38d0*/  WARPSYNC.COLLECTIVE R24, `(.L_x_6145) ;  /* 0x0000000018087348 */ /* 0x000fea0003c00000 */
[----:B------:R0:W1:Y:S02]  /*38e0*/  SHFL.BFLY P0, R28, R27, R26, R25 ;  /* 0x0c00001a1b1c7389 */ /* 0x0000640000000019 */
[----:B01----:R-:W-:Y:S01]  /*38f0*/  ENDCOLLECTIVE ;  /* 0x000000000000791b */ /* 0x003fe20003800000 */
.L_x_6145:
        /* <DEDUP_REMOVED lines=12> */
.L_x_6146:
[----:B------:R-:W-:Y:S02]  /*39c0*/  IMAD.MOV.U32 R27, RZ, RZ, R50 ;  /* 0x000000ffff1b7224 */ /* 0x000fe400078e0032 */
[----:B------:R-:W-:-:S07]  /*39d0*/  IMAD.MOV.U32 R29, RZ, RZ, R28 ;  /* 0x000000ffff1d7224 */ /* 0x000fce00078e001c */
[----:B------:R-:W-:Y:S05]  /*39e0*/  WARPSYNC.COLLECTIVE R24, `(.L_x_6147) ;  /* 0x0000000018087348 */ /* 0x000fea0003c00000 */
[----:B------:R0:W1:Y:S02]  /*39f0*/  SHFL.BFLY P0, R28, R27, R26, R25 ;  /* 0x0c00001a1b1c7389 */ /* 0x0000640000000019 */
[----:B01----:R-:W-:Y:S01]  /*3a00*/  ENDCOLLECTIVE ;  /* 0x000000000000791b */ /* 0x003fe20003800000 */
.L_x_6147:
[----:B------:R-:W-:Y:S01]  /*3a10*/  FSETP.GEU.FTZ.AND P2, PT, R44, R29, PT ;  /* 0x0000001d2c00720b */ /* 0x000fe20003f5e000 */
[----:B------:R-:W-:-:S12]  /*3a20*/  IMAD.MOV.U32 R27, RZ, RZ, R51 ;  /* 0x000000ffff1b7224 */ /* 0x000fd800078e0033 */
[----:B------:R-:W-:Y:S01]  /*3a30*/  @P2 FSETP.NEU.FTZ.AND P1, PT, R44, R29, PT ;  /* 0x0000001d2c00220b */ /* 0x000fe20003f3d000 */
[----:B------:R-:W-:-:S12]  /*3a40*/  IMAD.MOV.U32 R43, RZ, RZ, R28 ;  /* 0x000000ffff2b7224 */ /* 0x000fd800078e001c */
[----:B------:R-:W-:Y:S05]  /*3a50*/  WARPSYNC.COLLECTIVE R24, `(.L_x_6148) ;  /* 0x0000000018087348 */ /* 0x000fea0003c00000 */
[----:B------:R0:W1:Y:S02]  /*3a60*/  SHFL.BFLY P0, R28, R27, R26, R25 ;  /* 0x0c00001a1b1c7389 */ /* 0x0000640000000019 */
[----:B01----:R-:W-:Y:S01]  /*3a70*/  ENDCOLLECTIVE ;  /* 0x000000000000791b */ /* 0x003fe20003800000 */
.L_x_6148:
        /* <DEDUP_REMOVED lines=11> */
.L_x_6149:
[----:B------:R-:W-:Y:S02]  /*3b30*/  IMAD.MOV.U32 R27, RZ, RZ, R52 ;  /* 0x000000ffff1b7224 */ /* 0x000fe400078e0034 */
[----:B------:R-:W-:-:S07]  /*3b40*/  IMAD.MOV.U32 R29, RZ, RZ, R28 ;  /* 0x000000ffff1d7224 */ /* 0x000fce00078e001c */
[----:B------:R-:W-:Y:S05]  /*3b50*/  WARPSYNC.COLLECTIVE R24, `(.L_x_6150) ;  /* 0x0000000018087348 */ /* 0x000fea0003c00000 */
[----:B------:R0:W1:Y:S02]  /*3b60*/  SHFL.BFLY P0, R28, R27, R26, R25 ;  /* 0x0c00001a1b1c7389 */ /* 0x0000640000000019 */
[----:B01----:R-:W-:Y:S01]  /*3b70*/  ENDCOLLECTIVE ;  /* 0x000000000000791b */ /* 0x003fe20003800000 */
.L_x_6150:
[----:B------:R-:W-:Y:S02]  /*3b80*/  IMAD.MOV.U32 R27, RZ, RZ, R49 ;  /* 0x000000ffff1b7224 */ /* 0x000fe400078e0031 */
[----:B------:R-:W-:-:S07]  /*3b90*/  IMAD.MOV.U32 R45, RZ, RZ, R28 ;  /* 0x000000ffff2d7224 */ /* 0x000fce00078e001c */
[----:B------:R-:W-:Y:S05]  /*3ba0*/  WARPSYNC.COLLECTIVE R24, `(.L_x_6151) ;  /* 0x0000000018087348 */ /* 0x000fea0003c00000 */
[----:B------:R0:W1:Y:S02]  /*3bb0*/  SHFL.BFLY P0, R28, R27, R26, R25 ;  /* 0x0c00001a1b1c7389 */ /* 0x0000640000000019 */
[----:B01----:R-:W-:Y:S01]  /*3bc0*/  ENDCOLLECTIVE ;  /* 0x000000000000791b */ /* 0x003fe20003800000 */
.L_x_6151:
[----:B------:R-:W-:Y:S05]  /*3bd0*/  BRA `(.L_x_6152) ;  /* 0xffffffe800187947 */ /* 0x000fea000383ffff */
.L_x_6153:
        /* <DEDUP_REMOVED lines=10> */
.L_x_12248:


//--------------------- .text._ZN4vllm3moe10topkGatingILi8ELi256ELi4ELi16ELi32El13__nv_bfloat16LNS0_11ScoringFuncE0EEEvPKT5_PKbPfiPT4_PiiiibPKf --------------------------
	.section	.text._ZN4vllm3moe10topkGatingILi8ELi256ELi4ELi16ELi32El13__nv_bfloat16LNS0_11ScoringFuncE0EEEvPKT5_PKbPfiPT4_PiiiibPKf,"ax",@progbits
	.align	128
        .global         _ZN4vllm3moe10topkGatingILi8ELi256ELi4ELi16ELi32El13__nv_bfloat16LNS0_11ScoringFuncE0EEEvPKT5_PKbPfiPT4_PiiiibPKf
        .type           _ZN4vllm3moe10topkGatingILi8ELi256ELi4ELi16ELi32El13__nv_bfloat16LNS0_11ScoringFuncE0EEEvPKT5_PKbPfiPT4_PiiiibPKf,@function
        .size           _ZN4vllm3moe10topkGatingILi8ELi256ELi4ELi16ELi32El13__nv_bfloat16LNS0_11ScoringFuncE0EEEvPKT5_PKbPfiPT4_PiiiibPKf,(.L_x_12249 - _ZN4vllm3moe10topkGatingILi8ELi256ELi4ELi16ELi32El13__nv_bfloat16LNS0_11ScoringFuncE0EEEvPKT5_PKbPfiPT4_PiiiibPKf)
        .other          _ZN4vllm3moe10topkGatingILi8ELi256ELi4ELi16ELi32El13__nv_bfloat16LNS0_11ScoringFuncE0EEEvPKT5_PKbPfiPT4_PiiiibPKf,@"STO_CUDA_ENTRY STV_DEFAULT"
_ZN4vllm3moe10topkGatingILi8ELi256ELi4ELi16ELi32El13__nv_bfloat16LNS0_11ScoringFuncE0EEEvPKT5_PKbPfiPT4_PiiiibPKf:
.text._ZN4vllm3moe10topkGatingILi8ELi256ELi4ELi16ELi32El13__nv_bfloat16LNS0_11ScoringFuncE0EEEvPKT5_PKbPfiPT4_PiiiibPKf:
        /* <DEDUP_REMOVED lines=22> */
[----:B------:R-:W-:Y:S01]  /*0160*/  @P1 IADD3 R20, P2, R2, UR4, RZ ;  /* 0x0000000402141c10 */ /* 0x000fe2000ff5e0ff */
[----:B------:R-:W-:-:S03]  /*0170*/  ULDC UR4, c[0x0][0x240] ;  /* 0x0000900000047ab9 */ /* 0x000fc60000000800 */
[----:B------:R-:W-:-:S05]  /*0180*/  @P1 LEA.HI.X.SX32 R21, R2, UR5, 0x1, P2 ;  /* 0x0000000502151c11 */ /* 0x000fca00090f0eff */
[----:B------:R0:W3:Y:S01]  /*0190*/  @P1 LDG.E.U8 R20, desc[UR6][R20.64] ;  /* 0x0000000614141981 */ /* 0x0000e2000c1e1100 */
[C---:B--2---:R-:W-:Y:S01]  /*01a0*/  PRMT R9, R4.reuse, 0x7632, R9 ;  /* 0x0000763204097816 */ /* 0x044fe20000000009 */
[----:B------:R-:W-:Y:S01]  /*01b0*/  IMAD.U32 R8, R4, 0x10000, RZ ;  /* 0x0001000004087824 */ /* 0x000fe200078e00ff */
[C---:B------:R-:W-:Y:S01]  /*01c0*/  PRMT R11, R5.reuse, 0x7632, R11 ;  /* 0x00007632050b7816 */ /* 0x040fe2000000000b */
[----:B------:R-:W-:Y:S01]  /*01d0*/  IMAD.U32 R10, R5, 0x10000, RZ ;  /* 0x00010000050a7824 */ /* 0x000fe200078e00ff */
[C---:B------:R-:W-:Y:S01]  /*01e0*/  PRMT R12, R6.reuse, 0x7632, R12 ;  /* 0x00007632060c7816 */ /* 0x040fe2000000000c */
[----:B------:R-:W-:Y:S02]  /*01f0*/  IMAD.U32 R9, R9, 0x10000, RZ ;  /* 0x0001000009097824 */ /* 0x000fe400078e00ff */
[----:B------:R-:W-:Y:S02]  /*0200*/  IMAD.U32 R11, R11, 0x10000, RZ ;  /* 0x000100000b0b7824 */ /* 0x000fe400078e00ff */
[----:B------:R-:W-:Y:S01]  /*0210*/  IMAD.U32 R6, R6, 0x10000, RZ ;  /* 0x0001000006067824 */ /* 0x000fe200078e00ff */
[----:B------:R-:W-:Y:S01]  /*0220*/  FMNMX.FTZ R13, R8, R9, !PT ;  /* 0x00000009080d7209 */ /* 0x000fe20007810000 */
[----:B------:R-:W-:-:S03]  /*0230*/  IMAD.U32 R12, R12, 0x10000, RZ ;  /* 0x000100000c0c7824 */ /* 0x000fc600078e00ff */
[----:B------:R-:W-:Y:S02]  /*0240*/  FMNMX.FTZ R14, R10, R13, !PT ;  /* 0x0000000d0a0e7209 */ /* 0x000fe40007810000 */
[C---:B------:R-:W-:Y:S01]  /*0250*/  PRMT R13, R7.reuse, 0x7632, R13 ;  /* 0x00007632070d7816 */ /* 0x040fe2000000000d */
[----:B------:R-:W-:Y:S01]  /*0260*/  IMAD.U32 R7, R7, 0x10000, RZ ;  /* 0x0001000007077824 */ /* 0x000fe200078e00ff */
[----:B------:R-:W-:-:S03]  /*0270*/  FMNMX.FTZ R5, R11, R14, !PT ;  /* 0x0000000e0b057209 */ /* 0x000fc60007810000 */
[----:B------:R-:W-:Y:S01]  /*0280*/  IMAD.U32 R13, R13, 0x10000, RZ ;  /* 0x000100000d0d7824 */ /* 0x000fe200078e00ff */
[----:B------:R-:W-:-:S04]  /*0290*/  FMNMX.FTZ R5, R6, R5, !PT ;  /* 0x0000000506057209 */ /* 0x000fc80007810000 */
[----:B------:R-:W-:-:S04]  /*02a0*/  FMNMX.FTZ R4, R12, R5, !PT ;  /* 0x000000050c047209 */ /* 0x000fc80007810000 */
[----:B------:R-:W-:-:S04]  /*02b0*/  FMNMX.FTZ R4, R7, R4, !PT ;  /* 0x0000000407047209 */ /* 0x000fc80007810000 */
[----:B------:R-:W-:-:S05]  /*02c0*/  FMNMX.FTZ R4, R13, R4, !PT ;  /* 0x000000040d047209 */ /* 0x000fca0007810000 */
[----:B------:R-:W1:Y:S02]  /*02d0*/  SHFL.BFLY PT, R5, R4, 0x10, 0x1f ;  /* 0x0e001f0004057f89 */ /* 0x000e6400000e0000 */
[----:B-1----:R-:W-:-:S05]  /*02e0*/  FMNMX.FTZ R5, R4, R5, !PT ;  /* 0x0000000504057209 */ /* 0x002fca0007810000 */
[----:B------:R-:W1:Y:S02]  /*02f0*/  SHFL.BFLY PT, R14, R5, 0x8, 0x1f ;  /* 0x0d001f00050e7f89 */ /* 0x000e6400000e0000 */
[----:B-1----:R-:W-:Y:S02]  /*0300*/  FMNMX.FTZ R16, R5, R14, !PT ;  /* 0x0000000e05107209 */ /* 0x002fe40007810000 */
[----:B------:R-:W1:Y:S03]  /*0310*/  @P0 LDC.64 R4, c[0x0][0x250] ;  /* 0x00009400ff040b82 */ /* 0x000e660000000a00 */
[----:B------:R-:W2:Y:S01]  /*0320*/  SHFL.BFLY PT, R15, R16, 0x4, 0x1f ;  /* 0x0c801f00100f7f89 */ /* 0x000ea200000e0000 */
[----:B-1----:R-:W-:Y:S01]  /*0330*/  @P0 IMAD.WIDE.U32 R4, R3, 0x4, R4 ;  /* 0x0000000403040825 */ /* 0x002fe200078e0004 */
[----:B--2---:R-:W-:-:S04]  /*0340*/  FMNMX.FTZ R24, R16, R15, !PT ;  /* 0x0000000f10187209 */ /* 0x004fc80007810000 */
[----:B------:R-:W2:Y:S04]  /*0350*/  @P0 LDG.E R14, desc[UR6][R4.64+0xc] ;  /* 0x00000c06040e0981 */ /* 0x000ea8000c1e1900 */
[----:B------:R-:W1:Y:S04]  /*0360*/  SHFL.BFLY PT, R25, R24, 0x2, 0x1f ;  /* 0x0c401f0018197f89 */ /* 0x000e6800000e0000 */
[----:B------:R-:W4:Y:S04]  /*0370*/  @P0 LDG.E R15, desc[UR6][R4.64+0x8] ;  /* 0x00000806040f0981 */ /* 0x000f28000c1e1900 */
[----:B------:R-:W5:Y:S04]  /*0380*/  @P0 LDG.E R22, desc[UR6][R4.64+0x4] ;  /* 0x0000040604160981 */ /* 0x000f68000c1e1900 */
[----:B------:R-:W5:Y:S04]  /*0390*/  @P0 LDG.E R23, desc[UR6][R4.64] ;  /* 0x0000000604170981 */ /* 0x000f68000c1e1900 */
[----:B------:R-:W5:Y:S04]  /*03a0*/  @P0 LDG.E R19, desc[UR6][R4.64+0x10] ;  /* 0x0000100604130981 */ /* 0x000f68000c1e1900 */
[----:B------:R-:W5:Y:S04]  /*03b0*/  @P0 LDG.E R16, desc[UR6][R4.64+0x14] ;  /* 0x0000140604100981 */ /* 0x000f68000c1e1900 */
[----:B------:R-:W5:Y:S04]  /*03c0*/  @P0 LDG.E R17, desc[UR6][R4.64+0x18] ;  /* 0x0000180604110981 */ /* 0x000f68000c1e1900 */
[----:B------:R3:W5:Y:S01]  /*03d0*/  @P0 LDG.E R18, desc[UR6][R4.64+0x1c] ;  /* 0x00001c0604120981 */ /* 0x000762000c1e1900 */
[----:B-1----:R-:W-:-:S05]  /*03e0*/  FMNMX.FTZ R25, R24, R25, !PT ;  /* 0x0000001918197209 */ /* 0x002fca0007810000 */
        /* <DEDUP_REMOVED lines=8> */
[----:B---3--:R-:W-:Y:S01]  /*0470*/  FMUL.FTZ R5, R10, 1.4426950216293334961 ;  /* 0x3fb8aa3b0a057820 */ /* 0x008fe20000410000 */
[--C-:B------:R-:W-:Y:S01]  /*0480*/  FADD.FTZ R11, R11, -R21.reuse ;  /* 0x800000150b0b7221 */ /* 0x100fe20000010000 */
[----:B------:R-:W-:-:S05]  /*0490*/  FADD.FTZ R4, R6, -R21 ;  /* 0x8000001506047221 */ /* 0x000fca0000010000 */
[----:B------:R-:W1:Y:S01]  /*04a0*/  MUFU.EX2 R9, R9 ;  /* 0x0000000900097308 */ /* 0x000e620000000800 */
[----:B------:R-:W-:Y:S01]  /*04b0*/  FMUL.FTZ R24, R11, 1.4426950216293334961 ;  /* 0x3fb8aa3b0b187820 */ /* 0x000fe20000410000 */
[----:B------:R-:W-:Y:S01]  /*04c0*/  FMUL.FTZ R10, R4, 1.4426950216293334961 ;  /* 0x3fb8aa3b040a7820 */ /* 0x000fe20000410000 */
[--C-:B------:R-:W-:Y:S01]  /*04d0*/  FADD.FTZ R12, R12, -R21.reuse ;  /* 0x800000150c0c7221 */ /* 0x100fe20000010000 */
[----:B------:R-:W-:-:S04]  /*04e0*/  FADD.FTZ R4, R7, -R21 ;  /* 0x8000001507047221 */ /* 0x000fc80000010000 */
[----:B------:R-:W3:Y:S01]  /*04f0*/  MUFU.EX2 R5, R5 ;  /* 0x0000000500057308 */ /* 0x000ee20000000800 */
[----:B------:R-:W-:Y:S01]  /*0500*/  FMUL.FTZ R25, R12, 1.4426950216293334961 ;  /* 0x3fb8aa3b0c197820 */ /* 0x000fe20000410000 */
[----:B------:R-:W-:Y:S01]  /*0510*/  FMUL.FTZ R11, R4, 1.4426950216293334961 ;  /* 0x3fb8aa3b040b7820 */ /* 0x000fe20000410000 */
[----:B0-----:R-:W-:-:S05]  /*0520*/  FADD.FTZ R4, RZ, R8 ;  /* 0x00000008ff047221 */ /* 0x001fca0000010000 */
[----:B------:R-:W0:Y:S01]  /*0530*/  MUFU.EX2 R6, R24 ;  /* 0x0000001800067308 */ /* 0x000e220000000800 */
[----:B------:R-:W-:Y:S01]  /*0540*/  FADD.FTZ R13, R13, -R21 ;  /* 0x800000150d0d7221 */ /* 0x000fe20000010000 */
[----:B-1----:R-:W-:-:S06]  /*0550*/  FADD.FTZ R4, R4, R9 ;  /* 0x0000000904047221 */ /* 0x002fcc0000010000 */
[----:B------:R-:W1:Y:S01]  /*0560*/  MUFU.EX2 R10, R10 ;  /* 0x0000000a000a7308 */ /* 0x000e620000000800 */
[----:B------:R-:W-:Y:S01]  /*0570*/  FMUL.FTZ R12, R13, 1.4426950216293334961 ;  /* 0x3fb8aa3b0d0c7820 */ /* 0x000fe20000410000 */
[----:B---3--:R-:W-:-:S06]  /*0580*/  FADD.FTZ R13, R4, R5 ;  /* 0x00000005040d7221 */ /* 0x008fcc0000010000 */
[----:B------:R-:W3:Y:S01]  /*0590*/  MUFU.EX2 R7, R25 ;  /* 0x0000001900077308 */ /* 0x000ee20000000800 */
[----:B0-----:R-:W-:-:S07]  /*05a0*/  FADD.FTZ R13, R13, R6 ;  /* 0x000000060d0d7221 */ /* 0x001fce0000010000 */
[----:B------:R-:W0:Y:S01]  /*05b0*/  MUFU.EX2 R11, R11 ;  /* 0x0000000b000b7308 */ /* 0x000e220000000800 */
[----:B-1----:R-:W-:-:S07]  /*05c0*/  FADD.FTZ R4, R13, R10 ;  /* 0x0000000a0d047221 */ /* 0x002fce0000010000 */
[----:B------:R-:W1:Y:S01]  /*05d0*/  MUFU.EX2 R12, R12 ;  /* 0x0000000c000c7308 */ /* 0x000e620000000800 */
[----:B---3--:R-:W-:-:S04]  /*05e0*/  FADD.FTZ R4, R4, R7 ;  /* 0x0000000704047221 */ /* 0x008fc80000010000 */
[----:B0-----:R-:W-:-:S04]  /*05f0*/  FADD.FTZ R13, R4, R11 ;  /* 0x0000000b040d7221 */ /* 0x001fc80000010000 */
        /* <DEDUP_REMOVED lines=10> */
[----:B------:R-:W-:Y:S01]  /*06a0*/  IMAD.MOV.U32 R13, RZ, RZ, 0x1 ;  /* 0x00000001ff0d7424 */ /* 0x000fe200078e00ff */
[----:B------:R-:W-:Y:S01]  /*06b0*/  @P1 ISETP.NE.AND P2, PT, R20, RZ, PT ;  /* 0x000000ff1400120c */ /* 0x000fe20003f45270 */
[----:B0-----:R-:W-:-:S06]  /*06c0*/  FADD.FTZ R26, R25, R26 ;  /* 0x0000001a191a7221 */ /* 0x001fcc0000010000 */
[----:B------:R-:W0:Y:S01]  /*06d0*/  MUFU.RCP R26, R26 ;  /* 0x0000001a001a7308 */ /* 0x000e220000001000 */
[----:B------:R-:W-:Y:S01]  /*06e0*/  PRMT R4, R13, 0x7610, R4 ;  /* 0x000076100d047816 */ /* 0x000fe20000000004 */
[----:B------:R-:W-:Y:S01]  /*06f0*/  IMAD.U32 R21, RZ, RZ, UR4 ;  /* 0x00000004ff157e24 */ /* 0x000fe2000f8e00ff */
[----:B------:R-:W-:-:S04]  /*0700*/  @P1 SEL R13, RZ, 0x1, P2 ;  /* 0x00000001ff0d1807 */ /* 0x000fc80001000000 */
[----:B------:R-:W-:Y:S02]  /*0710*/  @P1 PRMT R4, R13, 0x7610, R4 ;  /* 0x000076100d041816 */ /* 0x000fe40000000004 */
[----:B------:R-:W-:Y:S01]  /*0720*/  ISETP.GE.AND P1, PT, R21, 0x1, PT ;  /* 0x000000011500780c */ /* 0x000fe20003f26270 */
        /* <DEDUP_REMOVED lines=8> */
[----:B------:R-:W-:Y:S01]  /*07b0*/  FMUL.FTZ R26, R12, R26 ;  /* 0x0000001a0c1a7220 */ /* 0x000fe20000410000 */
[----:B------:R-:W-:-:S02]  /*07c0*/  FSETP.GEU.FTZ.AND P6, PT, |R9|, +INF , PT ;  /* 0x7f8000000900780b */ /* 0x000fc40003fde200 */
[----:B------:R-:W-:Y:S02]  /*07d0*/  FSETP.GEU.FTZ.AND P5, PT, |R20|, +INF , PT ;  /* 0x7f8000001400780b */ /* 0x000fe40003fbe200 */
        /* <DEDUP_REMOVED lines=12> */
[----:B------:R-:W-:Y:S01]  /*08a0*/  FSEL R13, R26, RZ, !P5 ;  /* 0x000000ff1a0d7208 */ /* 0x000fe20006800000 */
[----:B--2---:R-:W-:Y:S01]  /*08b0*/  @P0 FADD.FTZ R14, R9, R14 ;  /* 0x0000000e090e0221 */ /* 0x004fe20000010000 */
[----:B----4-:R-:W-:Y:S01]  /*08c0*/  @P0 FADD.FTZ R15, R8, R15 ;  /* 0x0000000f080f0221 */ /* 0x010fe20000010000 */
[----:B-----5:R-:W-:Y:S01]  /*08d0*/  @P0 FADD.FTZ R22, R7, R22 ;  /* 0x0000001607160221 */ /* 0x020fe20000010000 */
[----:B------:R-:W-:Y:S01]  /*08e0*/  @P0 FADD.FTZ R23, R6, R23 ;  /* 0x0000001706170221 */ /* 0x000fe20000010000 */
[----:B------:R-:W-:Y:S01]  /*08f0*/  @P0 FADD.FTZ R24, R10, R19 ;  /* 0x000000130a180221 */ /* 0x000fe20000010000 */
[----:B------:R-:W-:Y:S01]  /*0900*/  @P0 FADD.FTZ R25, R11, R16 ;  /* 0x000000100b190221 */ /* 0x000fe20000010000 */
[----:B------:R-:W-:Y:S01]  /*0910*/  @P0 FADD.FTZ R26, R12, R17 ;  /* 0x000000110c1a0221 */ /* 0x000fe20000010000 */
[----:B------:R-:W-:Y:S01]  /*0920*/  @P0 FADD.FTZ R27, R13, R18 ;  /* 0x000000120d1b0221 */ /* 0x000fe20000010000 */
[----:B------:R-:W-:-:S02]  /*0930*/  IMAD.MOV.U32 R5, RZ, RZ, RZ ;  /* 0x000000ffff057224 */ /* 0x000fc400078e00ff */
[----:B------:R-:W-:Y:S02]  /*0940*/  @!P0 IMAD.MOV.U32 R14, RZ, RZ, R9 ;  /* 0x000000ffff0e8224 */ /* 0x000fe400078e0009 */
[----:B------:R-:W-:Y:S02]  /*0950*/  @!P0 IMAD.MOV.U32 R15, RZ, RZ, R8 ;  /* 0x000000ffff0f8224 */ /* 0x000fe400078e0008 */
[----:B------:R-:W-:Y:S02]  /*0960*/  @!P0 IMAD.MOV.U32 R22, RZ, RZ, R7 ;  /* 0x000000ffff168224 */ /* 0x000fe400078e0007 */
[----:B------:R-:W-:Y:S02]  /*0970*/  @!P0 IMAD.MOV.U32 R23, RZ, RZ, R6 ;  /* 0x000000ffff178224 */ /* 0x000fe400078e0006 */
[----:B------:R-:W-:Y:S02]  /*0980*/  @!P0 IMAD.MOV.U32 R24, RZ, RZ, R10 ;  /* 0x000000ffff188224 */ /* 0x000fe400078e000a */
[----:B------:R-:W-:-:S02]  /*0990*/  @!P0 IMAD.MOV.U32 R25, RZ, RZ, R11 ;  /* 0x000000ffff198224 */ /* 0x000fc400078e000b */
        /* <DEDUP_REMOVED lines=14> */
.L_x_6162:
        /* <DEDUP_REMOVED lines=78> */
.L_x_6190:
        /* <DEDUP_REMOVED lines=30> */
.L_x_6158:
[----:B------:R-:W-:Y:S05]  /*1140*/  BSYNC B1 ;  /* 0x0000000000017941 */ /* 0x000fea0003800000 */
.L_x_6157:
        /* <DEDUP_REMOVED lines=36> */
.L_x_6161:
[----:B------:R-:W-:Y:S05]  /*1390*/  BSYNC B1 ;  /* 0x0000000000017941 */ /* 0x000fea0003800000 */
.L_x_6160:
[----:B------:R-:W-:Y:S05]  /*13a0*/  BRA `(.L_x_6162) ;  /* 0xfffffff400b47947 */ /* 0x000fea000383ffff */
.L_x_6155:
[----:B------:R-:W-:Y:S01]  /*13b0*/  IMAD.MOV.U32 R31, RZ, RZ, RZ ;  /* 0x000000ffff1f7224 */ /* 0x000fe200078e00ff */
[----:B------:R-:W-:Y:S01]  /*13c0*/  ULDC UR10, c[0x0][0x228] ;  /* 0x00008a00000a7ab9 */ /* 0x000fe20000000800 */
[----:B------:R-:W-:Y:S01]  /*13d0*/  ULDC UR11, c[0x0][0x240] ;  /* 0x00009000000b7ab9 */ /* 0x000fe20000000800 */
[----:B------:R-:W-:Y:S01]  /*13e0*/  ULDC UR5, c[0x0][0x248] ;  /* 0x0000920000057ab9 */ /* 0x000fe20000000800 */
[----:B------:R-:W-:-:S05]  /*13f0*/  ULDC.64 UR8, c[0x0][0x240] ;  /* 0x0000900000087ab9 */ /* 0x000fca0000000a00 */
.L_x_6168:
        /* <DEDUP_REMOVED lines=78> */
.L_x_6207:
        /* <DEDUP_REMOVED lines=29> */
.L_x_6165:
[----:B------:R-:W-:Y:S05]  /*1ab0*/  BSYNC B1 ;  /* 0x0000000000017941 */ /* 0x000fea0003800000 */
.L_x_6164:
        /* <DEDUP_REMOVED lines=36> */
.L_x_6167:
[----:B------:R-:W-:Y:S05]  /*1d00*/  BSYNC B1 ;  /* 0x0000000000017941 */ /* 0x000fea0003800000 */
.L_x_6166:
[----:B------:R-:W-:Y:S05]  /*1d10*/  BRA `(.L_x_6168) ;  /* 0xfffffff400b87947 */ /* 0x000fea000383ffff */
.L_x_6159:
[----:B------:R-:W-:Y:S05]  /*1d20*/  BSYNC B0 ;  /* 0x0000000000007941 */ /* 0x000fea0003800000 */
.L_x_6154:
        /* <DEDUP_REMOVED lines=20> */
.L_x_6171:
        /* <DEDUP_REMOVED lines=18> */
.L_x_6170:
[----:B------:R-:W-:Y:S05]  /*1f90*/  BSYNC B0 ;  /* 0x0000000000007941 */ /* 0x000fea0003800000 */
.L_x_6169:
        /* <DEDUP_REMOVED lines=12> */
.L_x_6173:
        /* <DEDUP_REMOVED lines=11> */
.L_x_6172:
[----:B------:R-:W-:Y:S05]  /*2110*/  EXIT ;  /* 0x000000000000794d */ /* 0x000fea0003800000 */
.L_x_6156:
        /* <DEDUP_REMOVED lines=8> */
.L_x_6175:
[----:B------:R-:W-:Y:S05]  /*21a0*/  BSYNC B1 ;  /* 0x0000000000017941 */ /* 0x000fea0003800000 */
.L_x_6174:
        /* <DEDUP_REMOVED lines=9> */
.L_x_6176:
[----:B------:R-:W-:Y:S01]  /*2240*/  FSETP.GEU.FTZ.AND P2, PT, R35, R28, PT ;  /* 0x0000001c2300720b */ /* 0x000fe20003f5e000 */
[----:B------:R-:W-:Y:S02]  /*2250*/  IMAD.MOV.U32 R19, RZ, RZ, R37 ;  /* 0x000000ffff137224 */ /* 0x000fe400078e0025 */
[----:B------:R-:W-:-:S10]  /*2260*/  IMAD.MOV.U32 R32, RZ, RZ, R20 ;  /* 0x000000ffff207224 */ /* 0x000fd400078e0014 */
[----:B------:R-:W-:Y:S05]  /*2270*/  WARPSYNC.COLLECTIVE R16, `(.L_x_6177) ;  /* 0x0000000010087348 */ /* 0x000fea0003c00000 */
[----:B------:R0:W1:Y:S02]  /*2280*/  SHFL.BFLY P0, R20, R19, R18, R17 ;  /* 0x0c00001213147389 */ /* 0x0000640000000011 */
[----:B01----:R-:W-:Y:S01]  /*2290*/  ENDCOLLECTIVE ;  /* 0x000000000000791b */ /* 0x003fe20003800000 */
.L_x_6177:
        /* <DEDUP_REMOVED lines=11> */
.L_x_6178:
[----:B------:R-:W-:Y:S02]  /*2350*/  IMAD.MOV.U32 R19, RZ, RZ, R32 ;  /* 0x000000ffff137224 */ /* 0x000fe400078e0020 */
[----:B------:R-:W-:-:S07]  /*2360*/  IMAD.MOV.U32 R29, RZ, RZ, R20 ;  /* 0x000000ffff1d7224 */ /* 0x000fce00078e0014 */
[----:B------:R-:W-:Y:S05]  /*2370*/  WARPSYNC.COLLECTIVE R16, `(.L_x_6179) ;  /* 0x0000000010087348 */ /* 0x000fea0003c00000 */
[----:B------:R0:W1:Y:S02]  /*2380*/  SHFL.BFLY P0, R20, R19, R18, R17 ;  /* 0x0c00001213147389 */ /* 0x0000640000000011 */
[----:B01----:R-:W-:Y:S01]  /*2390*/  ENDCOLLECTIVE ;  /* 0x000000000000791b */ /* 0x003fe20003800000 */
.L_x_6179:
[----:B------:R-:W-:Y:S01]  /*23a0*/  FSETP.GEU.FTZ.AND P1, PT, R30, R29, PT ;  /* 0x0000001d1e00720b */ /* 0x000fe20003f3e000 */
[----:B------:R-:W-:-:S12]  /*23b0*/  IMAD.MOV.U32 R19, RZ, RZ, R33 ;  /* 0x000000ffff137224 */ /* 0x000fd800078e0021 */
[----:B------:R-:W-:Y:S01]  /*23c0*/  @P1 FSETP.NEU.FTZ.AND P2, PT, R30, R29, PT ;  /* 0x0000001d1e00120b */ /* 0x000fe20003f5d000 */
[----:B------:R-:W-:-:S12]  /*23d0*/  IMAD.MOV.U32 R35, RZ, RZ, R20 ;  /* 0x000000ffff237224 */ /* 0x000fd800078e0014 */
[----:B------:R-:W-:Y:S05]  /*23e0*/  WARPSYNC.COLLECTIVE R16, `(.L_x_6180) ;  /* 0x0000000010087348 */ /* 0x000fea0003c00000 */
[----:B------:R0:W1:Y:S02]  /*23f0*/  SHFL.BFLY P0, R20, R19, R18, R17 ;  /* 0x0c00001213147389 */ /* 0x0000640000000011 */
[----:B01----:R-:W-:Y:S01]  /*2400*/  ENDCOLLECTIVE ;  /* 0x000000000000791b */ /* 0x003fe20003800000 */
.L_x_6180:
        /* <DEDUP_REMOVED lines=12> */
.L_x_6181:
[----:B------:R-:W-:Y:S02]  /*24d0*/  IMAD.MOV.U32 R19, RZ, RZ, R21 ;  /* 0x000000ffff137224 */ /* 0x000fe400078e0015 */
[----:B------:R-:W-:-:S07]  /*24e0*/  IMAD.MOV.U32 R28, RZ, RZ, R20 ;  /* 0x000000ffff1c7224 */ /* 0x000fce00078e0014 */
[----:B------:R-:W-:Y:S05]  /*24f0*/  WARPSYNC.COLLECTIVE R16, `(.L_x_6182) ;  /* 0x0000000010087348 */ /* 0x000fea0003c00000 */
[----:B------:R0:W1:Y:S02]  /*2500*/  SHFL.BFLY P0, R20, R19, R18, R17 ;  /* 0x0c00001213147389 */ /* 0x0000640000000011 */
[----:B01----:R-:W-:Y:S01]  /*2510*/  ENDCOLLECTIVE ;  /* 0x000000000000791b */ /* 0x003fe20003800000 */
.L_x_6182:
[----:B------:R-:W-:Y:S02]  /*2520*/  IMAD.MOV.U32 R19, RZ, RZ, R30 ;  /* 0x000000ffff137224 */ /* 0x000fe400078e001e */
[----:B------:R-:W-:-:S07]  /*2530*/  IMAD.MOV.U32 R34, RZ, RZ, R20 ;  /* 0x000000ffff227224 */ /* 0x000fce00078e0014 */
[----:B------:R-:W-:Y:S05]  /*2540*/  WARPSYNC.COLLECTIVE R16, `(.L_x_6183) ;  /* 0x0000000010087348 */ /* 0x000fea0003c00000 */
[----:B------:R0:W1:Y:S02]  /*2550*/  SHFL.BFLY P0, R20, R19, R18, R17 ;  /* 0x0c00001213147389 */ /* 0x0000640000000011 */
[----:B01----:R-:W-:Y:S01]  /*2560*/  ENDCOLLECTIVE ;  /* 0x000000000000791b */ /* 0x003fe20003800000 */
.L_x_6183:
        /* <DEDUP_REMOVED lines=12> */
.L_x_6184:
[----:B------:R-:W-:Y:S02]  /*2630*/  IMAD.MOV.U32 R19, RZ, RZ, R34 ;  /* 0x000000ffff137224 */ /* 0x000fe400078e0022 */
[----:B------:R-:W-:-:S07]  /*2640*/  IMAD.MOV.U32 R28, RZ, RZ, R20 ;  /* 0x000000ffff1c7224 */ /* 0x000fce00078e0014 */
[----:B------:R-:W-:Y:S05]  /*2650*/  WARPSYNC.COLLECTIVE R16, `(.L_x_6185) ;  /* 0x0000000010087348 */ /* 0x000fea0003c00000 */
[----:B------:R0:W1:Y:S02]  /*2660*/  SHFL.BFLY P0, R20, R19, R18, R17 ;  /* 0x0c00001213147389 */ /* 0x0000640000000011 */
[----:B01----:R-:W-:Y:S01]  /*2670*/  ENDCOLLECTIVE ;  /* 0x000000000000791b */ /* 0x003fe20003800000 */
.L_x_6185:
[----:B------:R-:W-:Y:S01]  /*2680*/  FSETP.GEU.FTZ.AND P2, PT, R33, R28, PT ;  /* 0x0000001c2100720b */ /* 0x000fe20003f5e000 */
[----:B------:R-:W-:-:S12]  /*2690*/  IMAD.MOV.U32 R19, RZ, RZ, R35 ;  /* 0x000000ffff137224 */ /* 0x000fd800078e0023 */
[----:B------:R-:W-:Y:S01]  /*26a0*/  @P2 FSETP.NEU.FTZ.AND P1, PT, R33, R28, PT ;  /* 0x0000001c2100220b */ /* 0x000fe20003f3d000 */
[----:B------:R-:W-:-:S12]  /*26b0*/  IMAD.MOV.U32 R29, RZ, RZ, R20 ;  /* 0x000000ffff1d7224 */ /* 0x000fd800078e0014 */
[----:B------:R-:W-:Y:S05]  /*26c0*/  WARPSYNC.COLLECTIVE R16, `(.L_x_6186) ;  /* 0x0000000010087348 */ /* 0x000fea0003c00000 */
[----:B------:R0:W1:Y:S02]  /*26d0*/  SHFL.BFLY P0, R20, R19, R18, R17 ;  /* 0x0c00001213147389 */ /* 0x0000640000000011 */
[----:B01----:R-:W-:Y:S01]  /*26e0*/  ENDCOLLECTIVE ;  /* 0x000000000000791b */ /* 0x003fe20003800000 */
.L_x_6186:
        /* <DEDUP_REMOVED lines=11> */
.L_x_6187:
[----:B------:R-:W-:Y:S02]  /*27a0*/  IMAD.MOV.U32 R19, RZ, RZ, R33 ;  /* 0x000000ffff137224 */ /* 0x000fe400078e0021 */
[----:B------:R-:W-:-:S07]  /*27b0*/  IMAD.MOV.U32 R21, RZ, RZ, R20 ;  /* 0x000000ffff157224 */ /* 0x000fce00078e0014 */
[----:B------:R-:W-:Y:S05]  /*27c0*/  WARPSYNC.COLLECTIVE R16, `(.L_x_6188) ;  /* 0x0000000010087348 */ /* 0x000fea0003c00000 */
[----:B------:R0:W1:Y:S02]  /*27d0*/  SHFL.BFLY P0, R20, R19, R18, R17 ;  /* 0x0c00001213147389 */ /* 0x0000640000000011 */
[----:B01----:R-:W-:Y:S01]  /*27e0*/  ENDCOLLECTIVE ;  /* 0x000000000000791b */ /* 0x003fe20003800000 */
.L_x_6188:
[----:B------:R-:W-:Y:S02]  /*27f0*/  IMAD.MOV.U32 R19, RZ, RZ, R37 ;  /* 0x000000ffff137224 */ /* 0x000fe400078e0025 */
[----:B------:R-:W-:-:S07]  /*2800*/  IMAD.MOV.U32 R32, RZ, RZ, R20 ;  /* 0x000000ffff207224 */ /* 0x000fce00078e0014 */
[----:B------:R-:W-:Y:S05]  /*2810*/  WARPSYNC.COLLECTIVE R16, `(.L_x_6189) ;  /* 0x0000000010087348 */ /* 0x000fea0003c00000 */
[----:B------:R0:W1:Y:S02]  /*2820*/  SHFL.BFLY P0, R20, R19, R18, R17 ;  /* 0x0c00001213147389 */ /* 0x0000640000000011 */
[----:B01----:R-:W-:Y:S01]  /*2830*/  ENDCOLLECTIVE ;  /* 0x000000000000791b */ /* 0x003fe20003800000 */
.L_x_6189:
[----:B------:R-:W-:Y:S05]  /*2840*/  BRA `(.L_x_6190) ;  /* 0xffffffe400c47947 */ /* 0x000fea000383ffff */
.L_x_6163:
        /* <DEDUP_REMOVED lines=8> */
.L_x_6192:
[----:B------:R-:W-:Y:S05]  /*28d0*/  BSYNC B1 ;  /* 0x0000000000017941 */ /* 0x000fea0003800000 */
.L_x_6191:
        /* <DEDUP_REMOVED lines=9> */
.L_x_6193:
[----:B------:R-:W-:Y:S01]  /*2970*/  FSETP.GEU.FTZ.AND P2, PT, R34, R21, PT ;  /* 0x000000152200720b */ /* 0x000fe20003f5e000 */
[----:B------:R-:W-:Y:S02]  /*2980*/  IMAD.MOV.U32 R19, RZ, RZ, R35 ;  /* 0x000000ffff137224 */ /* 0x000fe400078e0023 */
[----:B------:R-:W-:-:S10]  /*2990*/  IMAD.MOV.U32 R30, RZ, RZ, R20 ;  /* 0x000000ffff1e7224 */ /* 0x000fd400078e0014 */
[----:B------:R-:W-:Y:S05]  /*29a0*/  WARPSYNC.COLLECTIVE R16, `(.L_x_6194) ;  /* 0x0000000010087348 */ /* 0x000fea0003c00000 */
[----:B------:R0:W1:Y:S02]  /*29b0*/  SHFL.BFLY P0, R20, R19, R18, R17 ;  /* 0x0c00001213147389 */ /* 0x0000640000000011 */
[----:B01----:R-:W-:Y:S01]  /*29c0*/  ENDCOLLECTIVE ;  /* 0x000000000000791b */ /* 0x003fe20003800000 */
.L_x_6194:
        /* <DEDUP_REMOVED lines=11> */
.L_x_6195:
[----:B------:R-:W-:Y:S02]  /*2a80*/  IMAD.MOV.U32 R19, RZ, RZ, R30 ;  /* 0x000000ffff137224 */ /* 0x000fe400078e001e */
[----:B------:R-:W-:-:S07]  /*2a90*/  IMAD.MOV.U32 R28, RZ, RZ, R20 ;  /* 0x000000ffff1c7224 */ /* 0x000fce00078e0014 */
[----:B------:R-:W-:Y:S05]  /*2aa0*/  WARPSYNC.COLLECTIVE R16, `(.L_x_6196) ;  /* 0x0000000010087348 */ /* 0x000fea0003c00000 */
[----:B------:R0:W1:Y:S02]  /*2ab0*/  SHFL.BFLY P0, R20, R19, R18, R17 ;  /* 0x0c00001213147389 */ /* 0x0000640000000011 */
[----:B01----:R-:W-:Y:S01]  /*2ac0*/  ENDCOLLECTIVE ;  /* 0x000000000000791b */ /* 0x003fe20003800000 */
.L_x_6196:
[----:B------:R-:W-:Y:S01]  /*2ad0*/  FSETP.GEU.FTZ.AND P1, PT, R29, R28, PT ;  /* 0x0000001c1d00720b */ /* 0x000fe20003f3e000 */
[----:B------:R-:W-:-:S12]  /*2ae0*/  IMAD.MOV.U32 R19, RZ, RZ, R32 ;  /* 0x000000ffff137224 */ /* 0x000fd800078e0020 */
[----:B------:R-:W-:Y:S01]  /*2af0*/  @P1 FSETP.NEU.FTZ.AND P2, PT, R29, R28, PT ;  /* 0x0000001c1d00120b */ /* 0x000fe20003f5d000 */
[----:B------:R-:W-:-:S12]  /*2b00*/  IMAD.MOV.U32 R35, RZ, RZ, R20 ;  /* 0x000000ffff237224 */ /* 0x000fd800078e0014 */
[----:B------:R-:W-:Y:S05]  /*2b10*/  WARPSYNC.COLLECTIVE R16, `(.L_x_6197) ;  /* 0x0000000010087348 */ /* 0x000fea0003c00000 */
[----:B------:R0:W1:Y:S02]  /*2b20*/  SHFL.BFLY P0, R20, R19, R18, R17 ;  /* 0x0c00001213147389 */ /* 0x0000640000000011 */
[----:B01----:R-:W-:Y:S01]  /*2b30*/  ENDCOLLECTIVE ;  /* 0x000000000000791b */ /* 0x003fe20003800000 */
.L_x_6197:
        /* <DEDUP_REMOVED lines=12> */
.L_x_6198:
[----:B------:R-:W-:Y:S02]  /*2c00*/  IMAD.MOV.U32 R19, RZ, RZ, R33 ;  /* 0x000000ffff137224 */ /* 0x000fe400078e0021 */
[----:B------:R-:W-:-:S07]  /*2c10*/  IMAD.MOV.U32 R21, RZ, RZ, R20 ;  /* 0x000000ffff157224 */ /* 0x000fce00078e0014 */
[----:B------:R-:W-:Y:S05]  /*2c20*/  WARPSYNC.COLLECTIVE R16, `(.L_x_6199) ;  /* 0x0000000010087348 */ /* 0x000fea0003c00000 */
[----:B------:R0:W1:Y:S02]  /*2c30*/  SHFL.BFLY P0, R20, R19, R18, R17 ;  /* 0x0c00001213147389 */ /* 0x0000640000000011 */
[----:B01----:R-:W-:Y:S01]  /*2c40*/  ENDCOLLECTIVE ;  /* 0x000000000000791b */ /* 0x003fe20003800000 */
.L_x_6199:
[----:B------:R-:W-:Y:S02]  /*2c50*/  IMAD.MOV.U32 R19, RZ, RZ, R29 ;  /* 0x000000ffff137224 */ /* 0x000fe400078e001d */
[----:B------:R-:W-:-:S07]  /*2c60*/  IMAD.MOV.U32 R32, RZ, RZ, R20 ;  /* 0x000000ffff207224 */ /* 0x000fce00078e0014 */
[----:B------:R-:W-:Y:S05]  /*2c70*/  WARPSYNC.COLLECTIVE R16, `(.L_x_6200) ;  /* 0x0000000010087348 */ /* 0x000fea0003c00000 */
[----:B------:R0:W1:Y:S02]  /*2c80*/  SHFL.BFLY P0, R20, R19, R18, R17 ;  /* 0x0c00001213147389 */ /* 0x0000640000000011 */
[----:B01----:R-:W-:Y:S01]  /*2c90*/  ENDCOLLECTIVE ;  /* 0x000000000000791b */ /* 0x003fe20003800000 */
.L_x_6200:
        /* <DEDUP_REMOVED lines=12> */
.L_x_6201:
[----:B------:R-:W-:Y:S02]  /*2d60*/  IMAD.MOV.U32 R19, RZ, RZ, R35 ;  /* 0x000000ffff137224 */ /* 0x000fe400078e0023 */
[----:B------:R-:W-:-:S07]  /*2d70*/  IMAD.MOV.U32 R21, RZ, RZ, R20 ;  /* 0x000000ffff157224 */ /* 0x000fce00078e0014 */
[----:B------:R-:W-:Y:S05]  /*2d80*/  WARPSYNC.COLLECTIVE R16, `(.L_x_6202) ;  /* 0x0000000010087348 */ /* 0x000fea0003c00000 */
[----:B------:R0:W1:Y:S02]  /*2d90*/  SHFL.BFLY P0, R20, R19, R18, R17 ;  /* 0x0c00001213147389 */ /* 0x0000640000000011 */
[----:B01----:R-:W-:Y:S01]  /*2da0*/  ENDCOLLECTIVE ;  /* 0x000000000000791b */ /* 0x003fe20003800000 */
.L_x_6202:
[----:B------:R-:W-:Y:S01]  /*2db0*/  FSETP.GEU.FTZ.AND P2, PT, R34, R21, PT ;  /* 0x000000152200720b */ /* 0x000fe20003f5e000 */
[----:B------:R-:W-:-:S12]  /*2dc0*/  IMAD.MOV.U32 R19, RZ, RZ, R29 ;  /* 0x000000ffff137224 */ /* 0x000fd800078e001d */
[----:B------:R-:W-:Y:S01]  /*2dd0*/  @P2 FSETP.NEU.FTZ.AND P1, PT, R34, R21, PT ;  /* 0x000000152200220b */ /* 0x000fe20003f3d000 */
[----:B------:R-:W-:-:S12]  /*2de0*/  IMAD.MOV.U32 R28, RZ, RZ, R20 ;  /* 0x000000ffff1c7224 */ /* 0x000fd800078e0014 */
[----:B------:R-:W-:Y:S05]  /*2df0*/  WARPSYNC.COLLECTIVE R16, `(.L_x_6203) ;  /* 0x0000000010087348 */ /* 0x000fea0003c00000 */
[----:B------:R0:W1:Y:S02]  /*2e00*/  SHFL.BFLY P0, R20, R19, R18, R17 ;  /* 0x0c00001213147389 */ /* 0x0000640000000011 */
[----:B01----:R-:W-:Y:S01]  /*2e10*/  ENDCOLLECTIVE ;  /* 0x000000000000791b */ /* 0x003fe20003800000 */
.L_x_6203:
        /* <DEDUP_REMOVED lines=11> */
.L_x_6204:
[----:B------:R-:W-:Y:S02]  /*2ed0*/  IMAD.MOV.U32 R19, RZ, RZ, R33 ;  /* 0x000000ffff137224 */ /* 0x000fe400078e0021 */
[----:B------:R-:W-:-:S07]  /*2ee0*/  IMAD.MOV.U32 R21, RZ, RZ, R20 ;  /* 0x000000ffff157224 */ /* 0x000fce00078e0014 */
[----:B------:R-:W-:Y:S05]  /*2ef0*/  WARPSYNC.COLLECTIVE R16, `(.L_x_6205) ;  /* 0x0000000010087348 */ /* 0x000fea0003c00000 */
[----:B------:R0:W1:Y:S02]  /*2f00*/  SHFL.BFLY P0, R20, R19, R18, R17 ;  /* 0x0c00001213147389 */ /* 0x0000640000000011 */
[----:B01----:R-:W-:Y:S01]  /*2f10*/  ENDCOLLECTIVE ;  /* 0x000000000000791b */ /* 0x003fe20003800000 */
.L_x_6205:
[----:B------:R-:W-:Y:S02]  /*2f20*/  IMAD.MOV.U32 R19, RZ, RZ, R37 ;  /* 0x000000ffff137224 */ /* 0x000fe400078e0025 */
[----:B------:R-:W-:-:S07]  /*2f30*/  IMAD.MOV.U32 R30, RZ, RZ, R20 ;  /* 0x000000ffff1e7224 */ /* 0x000fce00078e0014 */
[----:B------:R-:W-:Y:S05]  /*2f40*/  WARPSYNC.COLLECTIVE R16, `(.L_x_6206) ;  /* 0x0000000010087348 */ /* 0x000fea0003c00000 */
[----:B------:R0:W1:Y:S02]  /*2f50*/  SHFL.BFLY P0, R20, R19, R18, R17 ;  /* 0x0c00001213147389 */ /* 0x0000640000000011 */
[----:B01----:R-:W-:Y:S01]  /*2f60*/  ENDCOLLECTIVE ;  /* 0x000000000000791b */ /* 0x003fe20003800000 */
.L_x_6206:
[----:B------:R-:W-:Y:S05]  /*2f70*/  BRA `(.L_x_6207) ;  /* 0xffffffe800587947 */ /* 0x000fea000383ffff */
.L_x_6208:
        /* <DEDUP_REMOVED lines=16> */
.L_x_12249:


//--------------------- .text._ZN4vllm3moe10topkGatingILi8ELi128ELi4ELi16ELi32El13__nv_bfloat16LNS0_11ScoringFuncE0EEEvPKT5_PKbPfiPT4_PiiiibPKf --------------------------
	.section	.text._ZN4vllm3moe10topkGatingILi8ELi128ELi4ELi16ELi32El13__nv_bfloat16LNS0_11ScoringFuncE0EEEvPKT5_PKbPfiPT4_PiiiibPKf,"ax",@progbits
	.align	128
        .global         _ZN4vllm3moe10topkGatingILi8ELi128ELi4ELi16ELi32El13__nv_bfloat16LNS0_11ScoringFuncE0EEEvPKT5_PKbPfiPT4_PiiiibPKf
        .type           _ZN4vllm3moe10topkGatingILi8ELi128ELi4ELi16ELi32El13__nv_bfloat16LNS0_11ScoringFuncE0EEEvPKT5_PKbPfiPT4_PiiiibPKf,@function
        .size           _ZN4vllm3moe10topkGatingILi8ELi128ELi4ELi16ELi32El13__nv_bfloat16LNS0_11ScoringFuncE0EEEvPKT5_PKbPfiPT4_PiiiibPKf,(.L_x_12250 - _ZN4vllm3moe10topkGatingILi8ELi128ELi4ELi16ELi32El13__nv_bfloat16LNS0_11ScoringFuncE0EEEvPKT5_PKbPfiPT4_PiiiibPKf)
        .other          _ZN4vllm3moe10topkGatingILi8ELi128ELi4ELi16ELi32El13__nv_bfloat16LNS0_11ScoringFuncE0EEEvPKT5_PKbPfiPT4_PiiiibPKf,@"STO_CUDA_ENTRY STV_DEFAULT"
_ZN4vllm3moe10topkGatingILi8ELi128ELi4ELi16ELi32El13__nv_bfloat16LNS0_11ScoringFuncE0EEEvPKT5_PKbPfiPT4_PiiiibPKf:
.text._ZN4vllm3moe10topkGatingILi8ELi128ELi4ELi16ELi32El13__nv_bfloat16LNS0_11ScoringFuncE0EEEvPKT5_PKbPfiPT4_PiiiibPKf:
        /* <DEDUP_REMOVED lines=45> */
[----:B------:R-:W-:Y:S02]  /*02d0*/  FMNMX.FTZ R16, R13, R4, !PT ;  /* 0x000000040d107209 */ /* 0x000fe40007810000 */
        /* <DEDUP_REMOVED lines=14> */
[----:B------:R-:W1:Y:S02]  /*03c0*/  SHFL.BFLY PT, R24, R25, 0x2, 0x101f ;  /* 0x0c501f0019187f89 */ /* 0x000e6400000e0000 */
[----:B-1----:R-:W-:-:S05]  /*03d0*/  FMNMX.FTZ R24, R25, R24, !PT ;  /* 0x0000001819187209 */ /* 0x002fca0007810000 */
[----:B0-----:R-:W0:Y:S02]  /*03e0*/  SHFL.BFLY PT, R21, R24, 0x1, 0x101f ;  /* 0x0c301f0018157f89 */ /* 0x001e2400000e0000 */
[----:B0-----:R-:W-:-:S05]  /*03f0*/  FMNMX.FTZ R21, R24, R21, !PT ;  /* 0x0000001518157209 */ /* 0x001fca0007810000 */
[--C-:B------:R-:W-:Y:S01]  /*0400*/  FADD.FTZ R8, R8, -R21.reuse ;  /* 0x8000001508087221 */ /* 0x100fe20000010000 */
[----:B------:R-:W-:-:S03]  /*0410*/  FADD.FTZ R9, R9, -R21 ;  /* 0x8000001509097221 */ /* 0x000fc60000010000 */
[----:B------:R-:W-:Y:S01]  /*0420*/  FMUL.FTZ R8, R8, 1.4426950216293334961 ;  /* 0x3fb8aa3b08087820 */ /* 0x000fe20000410000 */
[----:B------:R-:W-:Y:S01]  /*0430*/  FADD.FTZ R10, R10, -R21 ;  /* 0x800000150a0a7221 */ /* 0x000fe20000010000 */
[----:B------:R-:W-:-:S04]  /*0440*/  FMUL.FTZ R26, R9, 1.4426950216293334961 ;  /* 0x3fb8aa3b091a7820 */ /* 0x000fc80000410000 */
[----:B------:R-:W0:Y:S01]  /*0450*/  MUFU.EX2 R8, R8 ;  /* 0x0000000800087308 */ /* 0x000e220000000800 */
[----:B------:R-:W-:Y:S01]  /*0460*/  FMUL.FTZ R9, R10, 1.4426950216293334961 ;  /* 0x3fb8aa3b0a097820 */ /* 0x000fe20000410000 */
[--C-:B------:R-:W-:Y:S01]  /*0470*/  FADD.FTZ R11, R11, -R21.reuse ;  /* 0x800000150b0b7221 */ /* 0x100fe20000010000 */
[----:B---3--:R-:W-:-:S05]  /*0480*/  FADD.FTZ R4, R6, -R21 ;  /* 0x8000001506047221 */ /* 0x008fca0000010000 */
        /* <DEDUP_REMOVED lines=33> */
[----:B------:R-:W-:Y:S01]  /*06a0*/  IMAD.MOV.U32 R4, RZ, RZ, 0x1 ;  /* 0x00000001ff047424 */ /* 0x000fe200078e00ff */
[----:B------:R-:W-:Y:S01]  /*06b0*/  @P1 SEL R13, RZ, 0x1, P2 ;  /* 0x00000001ff0d1807 */ /* 0x000fe20001000000 */
[----:B------:R-:W-:-:S03]  /*06c0*/  IMAD.U32 R21, RZ, RZ, UR4 ;  /* 0x00000004ff157e24 */ /* 0x000fc6000f8e00ff */
        /* <DEDUP_REMOVED lines=12> */
[C---:B------:R-:W-:Y:S02]  /*0790*/  FSETP.GEU.FTZ.AND P5, PT, |R9|.reuse, +INF , PT ;  /* 0x7f8000000900780b */ /* 0x040fe40003fbe200 */
        /* <DEDUP_REMOVED lines=42> */
.L_x_6217:
        /* <DEDUP_REMOVED lines=68> */
.L_x_6242:
        /* <DEDUP_REMOVED lines=29> */
.L_x_6213:
[----:B------:R-:W-:Y:S05]  /*1050*/  BSYNC B1 ;  /* 0x0000000000017941 */ /* 0x000fea0003800000 */
.L_x_6212:
        /* <DEDUP_REMOVED lines=36> */
.L_x_6216:
[----:B------:R-:W-:Y:S05]  /*12a0*/  BSYNC B1 ;  /* 0x0000000000017941 */ /* 0x000fea0003800000 */
.L_x_6215:
[----:B------:R-:W-:Y:S05]  /*12b0*/  BRA `(.L_x_6217) ;  /* 0xfffffff400e07947 */ /* 0x000fea000383ffff */
.L_x_6210:
[----:B------:R-:W-:Y:S01]  /*12c0*/  IMAD.MOV.U32 R31, RZ, RZ, RZ ;  /* 0x000000ffff1f7224 */ /* 0x000fe200078e00ff */
[----:B------:R-:W-:Y:S01]  /*12d0*/  ULDC UR10, c[0x0][0x228] ;  /* 0x00008a00000a7ab9 */ /* 0x000fe20000000800 */
[----:B------:R-:W-:Y:S01]  /*12e0*/  ULDC UR11, c[0x0][0x240] ;  /* 0x00009000000b7ab9 */ /* 0x000fe20000000800 */
[----:B------:R-:W-:Y:S01]  /*12f0*/  ULDC UR5, c[0x0][0x248] ;  /* 0x0000920000057ab9 */ /* 0x000fe20000000800 */
[----:B------:R-:W-:-:S05]  /*1300*/  ULDC.64 UR8, c[0x0][0x240] ;  /* 0x0000900000087ab9 */ /* 0x000fca0000000a00 */
.L_x_6223:
        /* <DEDUP_REMOVED lines=68> */
.L_x_6256:
        /* <DEDUP_REMOVED lines=28> */
.L_x_6220:
[----:B------:R-:W-:Y:S05]  /*1910*/  BSYNC B1 ;  /* 0x0000000000017941 */ /* 0x000fea0003800000 */
.L_x_6219:
        /* <DEDUP_REMOVED lines=36> */
.L_x_6222:
[----:B------:R-:W-:Y:S05]  /*1b60*/  BSYNC B1 ;  /* 0x0000000000017941 */ /* 0x000fea0003800000 */
.L_x_6221:
[----:B------:R-:W-:Y:S05]  /*1b70*/  BRA `(.L_x_6223) ;  /* 0xfffffff400e47947 */ /* 0x000fea000383ffff */
.L_x_6214:
[----:B------:R-:W-:Y:S05]  /*1b80*/  BSYNC B0 ;  /* 0x0000000000007941 */ /* 0x000fea0003800000 */
.L_x_6209:
        /* <DEDUP_REMOVED lines=20> */
.L_x_6226:
        /* <DEDUP_REMOVED lines=18> */
.L_x_6225:
[----:B------:R-:W-:Y:S05]  /*1df0*/  BSYNC B0 ;  /* 0x0000000000007941 */ /* 0x000fea0003800000 */
.L_x_6224:
        /* <DEDUP_REMOVED lines=13> */
.L_x_6228:
        /* <DEDUP_REMOVED lines=11> */
.L_x_6227:
[----:B------:R-:W-:Y:S05]  /*1f80*/  EXIT ;  /* 0x000000000000794d */ /* 0x000fea0003800000 */
.L_x_6211:
        /* <DEDUP_REMOVED lines=8> */
.L_x_6230:
[----:B------:R-:W-:Y:S05]  /*2010*/  BSYNC B1 ;  /* 0x0000000000017941 */ /* 0x000fea0003800000 */
.L_x_6229:
        /* <DEDUP_REMOVED lines=8> */
.L_x_6231:
[----:B------:R-:W-:Y:S01]  /*20a0*/  FSETP.GEU.FTZ.AND P2, PT, R33, R28, PT ;  /* 0x0000001c2100720b */ /* 0x000fe20003f5e000 */
[----:B------:R-:W-:-:S12]  /*20b0*/  IMAD.MOV.U32 R19, RZ, RZ, R35 ;  /* 0x000000ffff137224 */ /* 0x000fd800078e0023 */
[----:B------:R-:W-:Y:S01]  /*20c0*/  @P2 FSETP.NEU.FTZ.AND P1, PT, R33, R28, PT ;  /* 0x0000001c2100220b */ /* 0x000fe20003f3d000 */
[----:B------:R-:W-:-:S12]  /*20d0*/  IMAD.MOV.U32 R30, RZ, RZ, R20 ;  /* 0x000000ffff1e7224 */ /* 0x000fd800078e0014 */
[----:B------:R-:W-:Y:S05]  /*20e0*/  WARPSYNC.COLLECTIVE R16, `(.L_x_6232) ;  /* 0x0000000010087348 */ /* 0x000fea0003c00000 */
[----:B------:R0:W1:Y:S02]  /*20f0*/  SHFL.BFLY P0, R20, R19, R18, R17 ;  /* 0x0c00001213147389 */ /* 0x0000640000000011 */
[----:B01----:R-:W-:Y:S01]  /*2100*/  ENDCOLLECTIVE ;  /* 0x000000000000791b */ /* 0x003fe20003800000 */
.L_x_6232:
        /* <DEDUP_REMOVED lines=12> */
.L_x_6233:
[----:B------:R-:W-:Y:S02]  /*21d0*/  IMAD.MOV.U32 R19, RZ, RZ, R28 ;  /* 0x000000ffff137224 */ /* 0x000fe400078e001c */
[----:B------:R-:W-:-:S07]  /*21e0*/  IMAD.MOV.U32 R32, RZ, RZ, R20 ;  /* 0x000000ffff207224 */ /* 0x000fce00078e0014 */
[----:B------:R-:W-:Y:S05]  /*21f0*/  WARPSYNC.COLLECTIVE R16, `(.L_x_6234) ;  /* 0x0000000010087348 */ /* 0x000fea0003c00000 */
[----:B------:R0:W1:Y:S02]  /*2200*/  SHFL.BFLY P0, R20, R19, R18, R17 ;  /* 0x0c00001213147389 */ /* 0x0000640000000011 */
[----:B01----:R-:W-:Y:S01]  /*2210*/  ENDCOLLECTIVE ;  /* 0x000000000000791b */ /* 0x003fe20003800000 */
.L_x_6234:
[----:B------:R-:W-:Y:S02]  /*2220*/  IMAD.MOV.U32 R19, RZ, RZ, R29 ;  /* 0x000000ffff137224 */ /* 0x000fe400078e001d */
[----:B------:R-:W-:-:S07]  /*2230*/  IMAD.MOV.U32 R33, RZ, RZ, R20 ;  /* 0x000000ffff217224 */ /* 0x000fce00078e0014 */
[----:B------:R-:W-:Y:S05]  /*2240*/  WARPSYNC.COLLECTIVE R16, `(.L_x_6235) ;  /* 0x0000000010087348 */ /* 0x000fea0003c00000 */
[----:B------:R0:W1:Y:S02]  /*2250*/  SHFL.BFLY P0, R20, R19, R18, R17 ;  /* 0x0c00001213147389 */ /* 0x0000640000000011 */
[----:B01----:R-:W-:Y:S01]  /*2260*/  ENDCOLLECTIVE ;  /* 0x000000000000791b */ /* 0x003fe20003800000 */
.L_x_6235:
        /* <DEDUP_REMOVED lines=12> */
.L_x_6236:
[----:B------:R-:W-:Y:S02]  /*2330*/  IMAD.MOV.U32 R19, RZ, RZ, R34 ;  /* 0x000000ffff137224 */ /* 0x000fe400078e0022 */
[----:B------:R-:W-:-:S07]  /*2340*/  IMAD.MOV.U32 R30, RZ, RZ, R20 ;  /* 0x000000ffff1e7224 */ /* 0x000fce00078e0014 */
[----:B------:R-:W-:Y:S05]  /*2350*/  WARPSYNC.COLLECTIVE R16, `(.L_x_6237) ;  /* 0x0000000010087348 */ /* 0x000fea0003c00000 */
[----:B------:R0:W1:Y:S02]  /*2360*/  SHFL.BFLY P0, R20, R19, R18, R17 ;  /* 0x0c00001213147389 */ /* 0x0000640000000011 */
[----:B01----:R-:W-:Y:S01]  /*2370*/  ENDCOLLECTIVE ;  /* 0x000000000000791b */ /* 0x003fe20003800000 */
.L_x_6237:
[----:B------:R-:W-:Y:S01]  /*2380*/  FSETP.GEU.FTZ.AND P2, PT, R35, R30, PT ;  /* 0x0000001e2300720b */ /* 0x000fe20003f5e000 */
[----:B------:R-:W-:-:S12]  /*2390*/  IMAD.MOV.U32 R19, RZ, RZ, R29 ;  /* 0x000000ffff137224 */ /* 0x000fd800078e001d */
[----:B------:R-:W-:Y:S01]  /*23a0*/  @P2 FSETP.NEU.FTZ.AND P1, PT, R35, R30, PT ;  /* 0x0000001e2300220b */ /* 0x000fe20003f3d000 */
[----:B------:R-:W-:-:S12]  /*23b0*/  IMAD.MOV.U32 R21, RZ, RZ, R20 ;  /* 0x000000ffff157224 */ /* 0x000fd800078e0014 */
[----:B------:R-:W-:Y:S05]  /*23c0*/  WARPSYNC.COLLECTIVE R16, `(.L_x_6238) ;  /* 0x0000000010087348 */ /* 0x000fea0003c00000 */
[----:B------:R0:W1:Y:S02]  /*23d0*/  SHFL.BFLY P0, R20, R19, R18, R17 ;  /* 0x0c00001213147389 */ /* 0x0000640000000011 */
[----:B01----:R-:W-:Y:S01]  /*23e0*/  ENDCOLLECTIVE ;  /* 0x000000000000791b */ /* 0x003fe20003800000 */
.L_x_6238:
        /* <DEDUP_REMOVED lines=11> */
.L_x_6239:
[----:B------:R-:W-:Y:S02]  /*24a0*/  IMAD.MOV.U32 R19, RZ, RZ, R33 ;  /* 0x000000ffff137224 */ /* 0x000fe400078e0021 */
[----:B------:R-:W-:-:S07]  /*24b0*/  IMAD.MOV.U32 R21, RZ, RZ, R20 ;  /* 0x000000ffff157224 */ /* 0x000fce00078e0014 */
[----:B------:R-:W-:Y:S05]  /*24c0*/  WARPSYNC.COLLECTIVE R16, `(.L_x_6240) ;  /* 0x0000000010087348 */ /* 0x000fea0003c00000 */
[----:B------:R0:W1:Y:S02]  /*24d0*/  SHFL.BFLY P0, R20, R19, R18, R17 ;  /* 0x0c00001213147389 */ /* 0x0000640000000011 */
[----:B01----:R-:W-:Y:S01]  /*24e0*/  ENDCOLLECTIVE ;  /* 0x000000000000791b */ /* 0x003fe20003800000 */
.L_x_6240:
[----:B------:R-:W-:Y:S02]  /*24f0*/  IMAD.MOV.U32 R19, RZ, RZ, R35 ;  /* 0x000000ffff137224 */ /* 0x000fe400078e0023 */
[----:B------:R-:W-:-:S07]  /*2500*/  IMAD.MOV.U32 R32, RZ, RZ, R20 ;  /* 0x000000ffff207224 */ /* 0x000fce00078e0014 */
[----:B------:R-:W-:Y:S05]  /*2510*/  WARPSYNC.COLLECTIVE R16, `(.L_x_6241) ;  /* 0x0000000010087348 */ /* 0x000fea0003c00000 */
[----:B------:R0:W1:Y:S02]  /*2520*/  SHFL.BFLY P0, R20, R19, R18, R17 ;  /* 0x0c00001213147389 */ /* 0x0000640000000011 */
[----:B01----:R-:W-:Y:S01]  /*2530*/  ENDCOLLECTIVE ;  /* 0x000000000000791b */ /* 0x003fe20003800000 */
.L_x_6241:
[----:B------:R-:W-:Y:S01]  /*2540*/  PLOP3.LUT P0, PT, PT, PT, PT, 0x80, 0x0 ;  /* 0x000000000000781c */ /* 0x000fe20003f0f070 */
[----:B------:R-:W-:-:S12]  /*2550*/  BRA `(.L_x_6242) ;  /* 0xffffffe800487947 */ /* 0x000fd8000383ffff */
.L_x_6218:
        /* <DEDUP_REMOVED lines=8> */
.L_x_6244:
[----:B------:R-:W-:Y:S05]  /*25e0*/  BSYNC B1 ;  /* 0x0000000000017941 */ /* 0x000fea0003800000 */
.L_x_6243:
        /* <DEDUP_REMOVED lines=8> */
.L_x_6245:
[----:B------:R-:W-:Y:S01]  /*2670*/  FSETP.GEU.FTZ.AND P2, PT, R32, R21, PT ;  /* 0x000000152000720b */ /* 0x000fe20003f5e000 */
[----:B------:R-:W-:-:S12]  /*2680*/  IMAD.MOV.U32 R19, RZ, RZ, R33 ;  /* 0x000000ffff137224 */ /* 0x000fd800078e0021 */
[----:B------:R-:W-:Y:S01]  /*2690*/  @P2 FSETP.NEU.FTZ.AND P1, PT, R32, R21, PT ;  /* 0x000000152000220b */ /* 0x000fe20003f3d000 */
[----:B------:R-:W-:-:S12]  /*26a0*/  IMAD.MOV.U32 R28, RZ, RZ, R20 ;  /* 0x000000ffff1c7224 */ /* 0x000fd800078e0014 */
[----:B------:R-:W-:Y:S05]  /*26b0*/  WARPSYNC.COLLECTIVE R16, `(.L_x_6246) ;  /* 0x0000000010087348 */ /* 0x000fea0003c00000 */
[----:B------:R0:W1:Y:S02]  /*26c0*/  SHFL.BFLY P0, R20, R19, R18, R17 ;  /* 0x0c00001213147389 */ /* 0x0000640000000011 */
[----:B01----:R-:W-:Y:S01]  /*26d0*/  ENDCOLLECTIVE ;  /* 0x000000000000791b */ /* 0x003fe20003800000 */
.L_x_6246:
        /* <DEDUP_REMOVED lines=12> */
.L_x_6247:
[----:B------:R-:W-:Y:S02]  /*27a0*/  IMAD.MOV.U32 R19, RZ, RZ, R28 ;  /* 0x000000ffff137224 */ /* 0x000fe400078e001c */
[----:B------:R-:W-:-:S07]  /*27b0*/  IMAD.MOV.U32 R30, RZ, RZ, R20 ;  /* 0x000000ffff1e7224 */ /* 0x000fce00078e0014 */
[----:B------:R-:W-:Y:S05]  /*27c0*/  WARPSYNC.COLLECTIVE R16, `(.L_x_6248) ;  /* 0x0000000010087348 */ /* 0x000fea0003c00000 */
[----:B------:R0:W1:Y:S02]  /*27d0*/  SHFL.BFLY P0, R20, R19, R18, R17 ;  /* 0x0c00001213147389 */ /* 0x0000640000000011 */
[----:B01----:R-:W-:Y:S01]  /*27e0*/  ENDCOLLECTIVE ;  /* 0x000000000000791b */ /* 0x003fe20003800000 */
.L_x_6248:
[----:B------:R-:W-:Y:S02]  /*27f0*/  IMAD.MOV.U32 R19, RZ, RZ, R21 ;  /* 0x000000ffff137224 */ /* 0x000fe400078e0015 */
[----:B------:R-:W-:-:S07]  /*2800*/  IMAD.MOV.U32 R33, RZ, RZ, R20 ;  /* 0x000000ffff217224 */ /* 0x000fce00078e0014 */
[----:B------:R-:W-:Y:S05]  /*2810*/  WARPSYNC.COLLECTIVE R16, `(.L_x_6249) ;  /* 0x0000000010087348 */ /* 0x000fea0003c00000 */
[----:B------:R0:W1:Y:S02]  /*2820*/  SHFL.BFLY P0, R20, R19, R18, R17 ;  /* 0x0c00001213147389 */ /* 0x0000640000000011 */
[----:B01----:R-:W-:Y:S01]  /*2830*/  ENDCOLLECTIVE ;  /* 0x000000000000791b */ /* 0x003fe20003800000 */
.L_x_6249:
        /* <DEDUP_REMOVED lines=12> */
.L_x_6250:
[----:B------:R-:W-:Y:S02]  /*2900*/  IMAD.MOV.U32 R19, RZ, RZ, R32 ;  /* 0x000000ffff137224 */ /* 0x000fe400078e0020 */
[----:B------:R-:W-:-:S07]  /*2910*/  IMAD.MOV.U32 R30, RZ, RZ, R20 ;  /* 0x000000ffff1e7224 */ /* 0x000fce00078e0014 */
[----:B------:R-:W-:Y:S05]  /*2920*/  WARPSYNC.COLLECTIVE R16, `(.L_x_6251) ;  /* 0x0000000010087348 */ /* 0x000fea0003c00000 */
[----:B------:R0:W1:Y:S02]  /*2930*/  SHFL.BFLY P0, R20, R19, R18, R17 ;  /* 0x0c00001213147389 */ /* 0x0000640000000011 */
[----:B01----:R-:W-:Y:S01]  /*2940*/  ENDCOLLECTIVE ;  /* 0x000000000000791b */ /* 0x003fe20003800000 */
.L_x_6251:
[----:B------:R-:W-:Y:S01]  /*2950*/  FSETP.GEU.FTZ.AND P2, PT, R37, R30, PT ;  /* 0x0000001e2500720b */ /* 0x000fe20003f5e000 */
[----:B------:R-:W-:-:S12]  /*2960*/  IMAD.MOV.U32 R19, RZ, RZ, R35 ;  /* 0x000000ffff137224 */ /* 0x000fd800078e0023 */
[----:B------:R-:W-:Y:S01]  /*2970*/  @P2 FSETP.NEU.FTZ.AND P1, PT, R37, R30, PT ;  /* 0x0000001e2500220b */ /* 0x000fe20003f3d000 */
[----:B------:R-:W-:-:S12]  /*2980*/  IMAD.MOV.U32 R21, RZ, RZ, R20 ;  /* 0x000000ffff157224 */ /* 0x000fd800078e0014 */
[----:B------:R-:W-:Y:S05]  /*2990*/  WARPSYNC.COLLECTIVE R16, `(.L_x_6252) ;  /* 0x0000000010087348 */ /* 0x000fea0003c00000 */
[----:B------:R0:W1:Y:S02]  /*29a0*/  SHFL.BFLY P0, R20, R19, R18, R17 ;  /* 0x0c00001213147389 */ /* 0x0000640000000011 */
[----:B01----:R-:W-:Y:S01]  /*29b0*/  ENDCOLLECTIVE ;  /* 0x000000000000791b */ /* 0x003fe20003800000 */
.L_x_6252:
        /* <DEDUP_REMOVED lines=11> */
.L_x_6253:
[----:B------:R-:W-:Y:S02]  /*2a70*/  IMAD.MOV.U32 R19, RZ, RZ, R33 ;  /* 0x000000ffff137224 */ /* 0x000fe400078e0021 */
[----:B------:R-:W-:-:S07]  /*2a80*/  IMAD.MOV.U32 R21, RZ, RZ, R20 ;  /* 0x000000ffff157224 */ /* 0x000fce00078e0014 */
[----:B------:R-:W-:Y:S05]  /*2a90*/  WARPSYNC.COLLECTIVE R16, `(.L_x_6254) ;  /* 0x0000000010087348 */ /* 0x000fea0003c00000 */
[----:B------:R0:W1:Y:S02]  /*2aa0*/  SHFL.BFLY P0, R20, R19, R18, R17 ;  /* 0x0c00001213147389 */ /* 0x0000640000000011 */
[----:B01----:R-:W-:Y:S01]  /*2ab0*/  ENDCOLLECTIVE ;  /* 0x000000000000791b */ /* 0x003fe20003800000 */
.L_x_6254:
[----:B------:R-:W-:Y:S02]  /*2ac0*/  IMAD.MOV.U32 R19, RZ, RZ, R37 ;  /* 0x000000ffff137224 */ /* 0x000fe400078e0025 */
[----:B------:R-:W-:-:S07]  /*2ad0*/  IMAD.MOV.U32 R30, RZ, RZ, R20 ;  /* 0x000000ffff1e7224 */ /* 0x000fce00078e0014 */
[----:B------:R-:W-:Y:S05]  /*2ae0*/  WARPSYNC.COLLECTIVE R16, `(.L_x_6255) ;  /* 0x0000000010087348 */ /* 0x000fea0003c00000 */
[----:B------:R0:W1:Y:S02]  /*2af0*/  SHFL.BFLY P0, R20, R19, R18, R17 ;  /* 0x0c00001213147389 */ /* 0x0000640000000011 */
[----:B01----:R-:W-:Y:S01]  /*2b00*/  ENDCOLLECTIVE ;  /* 0x000000000000791b */ /* 0x003fe20003800000 */
.L_x_6255:
[----:B------:R-:W-:Y:S01]  /*2b10*/  PLOP3.LUT P0, PT, PT, PT, PT, 0x80, 0x0 ;  /* 0x000000000000781c */ /* 0x000fe20003f0f070 */
[----:B------:R-:W-:-:S12]  /*2b20*/  BRA `(.L_x_6256) ;  /* 0xffffffec00087947 */ /* 0x000fd8000383ffff */
.L_x_6257:
        /* <DEDUP_REMOVED lines=13> */
.L_x_12250:


//--------------------- .text._ZN4vllm3moe10topkGatingILi8ELi64ELi4ELi16ELi32El13__nv_bfloat16LNS0_11ScoringFuncE0EEEvPKT5_PKbPfiPT4_PiiiibPKf --------------------------
	.section	.text._ZN4vllm3moe10topkGatingILi8ELi64ELi4ELi16ELi32El13__nv_bfloat16LNS0_11ScoringFuncE0EEEvPKT5_PKbPfiPT4_PiiiibPKf,"ax",@progbits
	.align	128
        .global         _ZN4vllm3moe10topkGatingILi8ELi64ELi4ELi16ELi32El13__nv_bfloat16LNS0_11ScoringFuncE0EEEvPKT5_PKbPfiPT4_PiiiibPKf
        .type           _ZN4vllm3moe10topkGatingILi8ELi64ELi4ELi16ELi32El13__nv_bfloat16LNS0_11ScoringFuncE0EEEvPKT5_PKbPfiPT4_PiiiibPKf,@function
        .size           _ZN4vllm3moe10topkGatingILi8ELi64ELi4ELi16ELi32El13__nv_bfloat16LNS0_11ScoringFuncE0EEEvPKT5_PKbPfiPT4_PiiiibPKf,(.L_x_12251 - _ZN4vllm3moe10topkGatingILi8ELi64ELi4ELi16ELi32El13__nv_bfloat16LNS0_11ScoringFuncE0EEEvPKT5_PKbPfiPT4_PiiiibPKf)
        .other          _ZN4vllm3moe10topkGatingILi8ELi64ELi4ELi16ELi32El13__nv_bfloat16LNS0_11ScoringFuncE0EEEvPKT5_PKbPfiPT4_PiiiibPKf,@"STO_CUDA_ENTRY STV_DEFAULT"
_ZN4vllm3moe10topkGatingILi8ELi64ELi4ELi16ELi32El13__nv_bfloat16LNS0_11ScoringFuncE0EEEvPKT5_PKbPfiPT4_PiiiibPKf:
.text._ZN4vllm3moe10topkGatingILi8ELi64ELi4ELi16ELi32El13__nv_bfloat16LNS0_11ScoringFuncE0EEEvPKT5_PKbPfiPT4_PiiiibPKf:
        /* <DEDUP_REMOVED lines=27> */
[----:B------:R-:W3:Y:S01]  /*01b0*/  @P1 LDG.E.U8 R8, desc[UR6][R14.64] ;  /* 0x000000060e081981 */ /* 0x000ee2000c1e1100 */
[C---:B--2---:R-:W-:Y:S01]  /*01c0*/  PRMT R12, R4.reuse, 0x7632, R12 ;  /* 0x00007632040c7816 */ /* 0x044fe2000000000c */
[----:B------:R-:W-:Y:S01]  /*01d0*/  IMAD.U32 R9, R4, 0x10000, RZ ;  /* 0x0001000004097824 */ /* 0x000fe200078e00ff */
[C---:B------:R-:W-:Y:S01]  /*01e0*/  PRMT R11, R5.reuse, 0x7632, R11 ;  /* 0x00007632050b7816 */ /* 0x040fe2000000000b */
[----:B------:R-:W-:Y:S01]  /*01f0*/  IMAD.U32 R10, R5, 0x10000, RZ ;  /* 0x00010000050a7824 */ /* 0x000fe200078e00ff */
[----:B------:R-:W-:Y:S01]  /*0200*/  PRMT R13, R6, 0x7632, R13 ;  /* 0x00007632060d7816 */ /* 0x000fe2000000000d */
[----:B------:R-:W-:Y:S01]  /*0210*/  IMAD.U32 R12, R12, 0x10000, RZ ;  /* 0x000100000c0c7824 */ /* 0x000fe200078e00ff */
[----:B------:R-:W-:Y:S01]  /*0220*/  PRMT R20, R7, 0x7632, R20 ;  /* 0x0000763207147816 */ /* 0x000fe20000000014 */
[----:B0-----:R-:W-:-:S03]  /*0230*/  @P0 IMAD.WIDE.U32 R4, R3, 0x4, R16 ;  /* 0x0000000403040825 */ /* 0x001fc600078e0010 */
[----:B------:R-:W-:Y:S01]  /*0240*/  FMNMX.FTZ R19, R9, R12, !PT ;  /* 0x0000000c09137209 */ /* 0x000fe20007810000 */
[----:B------:R-:W-:Y:S01]  /*0250*/  IMAD.U32 R11, R11, 0x10000, RZ ;  /* 0x000100000b0b7824 */ /* 0x000fe200078e00ff */
[----:B------:R-:W2:Y:S01]  /*0260*/  @P0 LDG.E R14, desc[UR6][R4.64+0xc] ;  /* 0x00000c06040e0981 */ /* 0x000ea2000c1e1900 */
[----:B------:R-:W-:Y:S01]  /*0270*/  IMAD.U32 R6, R6, 0x10000, RZ ;  /* 0x0001000006067824 */ /* 0x000fe200078e00ff */
[----:B------:R-:W-:Y:S01]  /*0280*/  FMNMX.FTZ R16, R10, R19, !PT ;  /* 0x000000130a107209 */ /* 0x000fe20007810000 */
[----:B------:R-:W-:Y:S01]  /*0290*/  IMAD.U32 R13, R13, 0x10000, RZ ;  /* 0x000100000d0d7824 */ /* 0x000fe200078e00ff */
[----:B------:R-:W4:Y:S01]  /*02a0*/  @P0 LDG.E R15, desc[UR6][R4.64+0x8] ;  /* 0x00000806040f0981 */ /* 0x000f22000c1e1900 */
[----:B------:R-:W-:Y:S01]  /*02b0*/  IMAD.U32 R7, R7, 0x10000, RZ ;  /* 0x0001000007077824 */ /* 0x000fe200078e00ff */
[----:B------:R-:W-:Y:S02]  /*02c0*/  FMNMX.FTZ R17, R11, R16, !PT ;  /* 0x000000100b117209 */ /* 0x000fe40007810000 */
[----:B------:R-:W5:Y:S02]  /*02d0*/  @P0 LDG.E R22, desc[UR6][R4.64+0x4] ;  /* 0x0000040604160981 */ /* 0x000f64000c1e1900 */
[----:B------:R-:W-:-:S02]  /*02e0*/  FMNMX.FTZ R16, R6, R17, !PT ;  /* 0x0000001106107209 */ /* 0x000fc40007810000 */
[----:B------:R-:W5:Y:S02]  /*02f0*/  @P0 LDG.E R23, desc[UR6][R4.64] ;  /* 0x0000000604170981 */ /* 0x000f64000c1e1900 */
[----:B------:R-:W-:Y:S02]  /*0300*/  FMNMX.FTZ R18, R13, R16, !PT ;  /* 0x000000100d127209 */ /* 0x000fe40007810000 */
[----:B------:R-:W5:Y:S02]  /*0310*/  @P0 LDG.E R19, desc[UR6][R4.64+0x10] ;  /* 0x0000100604130981 */ /* 0x000f64000c1e1900 */
[----:B------:R-:W-:Y:S02]  /*0320*/  FMNMX.FTZ R21, R7, R18, !PT ;  /* 0x0000001207157209 */ /* 0x000fe40007810000 */
[----:B------:R-:W5:Y:S04]  /*0330*/  @P0 LDG.E R16, desc[UR6][R4.64+0x14] ;  /* 0x0000140604100981 */ /* 0x000f68000c1e1900 */
[----:B------:R-:W5:Y:S04]  /*0340*/  @P0 LDG.E R17, desc[UR6][R4.64+0x18] ;  /* 0x0000180604110981 */ /* 0x000f68000c1e1900 */
[----:B------:R0:W5:Y:S01]  /*0350*/  @P0 LDG.E R18, desc[UR6][R4.64+0x1c] ;  /* 0x00001c0604120981 */ /* 0x000162000c1e1900 */
[----:B------:R-:W-:-:S05]  /*0360*/  IMAD.U32 R20, R20, 0x10000, RZ ;  /* 0x0001000014147824 */ /* 0x000fca00078e00ff */
[----:B------:R-:W-:-:S05]  /*0370*/  FMNMX.FTZ R24, R20, R21, !PT ;  /* 0x0000001514187209 */ /* 0x000fca0007810000 */
[----:B------:R-:W1:Y:S02]  /*0380*/  SHFL.BFLY PT, R21, R24, 0x4, 0x181f ;  /* 0x0c981f0018157f89 */ /* 0x000e6400000e0000 */
[----:B-1----:R-:W-:-:S05]  /*0390*/  FMNMX.FTZ R25, R24, R21, !PT ;  /* 0x0000001518197209 */ /* 0x002fca0007810000 */
[----:B------:R-:W1:Y:S02]  /*03a0*/  SHFL.BFLY PT, R26, R25, 0x2, 0x181f ;  /* 0x0c581f00191a7f89 */ /* 0x000e6400000e0000 */
[----:B-1----:R-:W-:-:S05]  /*03b0*/  FMNMX.FTZ R26, R25, R26, !PT ;  /* 0x0000001a191a7209 */ /* 0x002fca0007810000 */
[----:B------:R-:W1:Y:S02]  /*03c0*/  SHFL.BFLY PT, R21, R26, 0x1, 0x181f ;  /* 0x0c381f001a157f89 */ /* 0x000e6400000e0000 */
[----:B-1----:R-:W-:-:S05]  /*03d0*/  FMNMX.FTZ R21, R26, R21, !PT ;  /* 0x000000151a157209 */ /* 0x002fca0007810000 */
[--C-:B------:R-:W-:Y:S01]  /*03e0*/  FADD.FTZ R9, R9, -R21.reuse ;  /* 0x8000001509097221 */ /* 0x100fe20000010000 */
[--C-:B------:R-:W-:Y:S01]  /*03f0*/  FADD.FTZ R12, R12, -R21.reuse ;  /* 0x800000150c0c7221 */ /* 0x100fe20000010000 */
[--C-:B------:R-:W-:Y:S02]  /*0400*/  FADD.FTZ R10, R10, -R21.reuse ;  /* 0x800000150a0a7221 */ /* 0x100fe40000010000 */
[----:B------:R-:W-:Y:S01]  /*0410*/  FMUL.FTZ R27, R9, 1.4426950216293334961 ;  /* 0x3fb8aa3b091b7820 */ /* 0x000fe20000410000 */
[----:B------:R-:W-:Y:S01]  /*0420*/  FMUL.FTZ R9, R12, 1.4426950216293334961 ;  /* 0x3fb8aa3b0c097820 */ /* 0x000fe20000410000 */
[----:B------:R-:W-:Y:S02]  /*0430*/  FMUL.FTZ R10, R10, 1.4426950216293334961 ;  /* 0x3fb8aa3b0a0a7820 */ /* 0x000fe40000410000 */
[----:B0-----:R-:W0:Y:S01]  /*0440*/  MUFU.EX2 R5, R27 ;  /* 0x0000001b00057308 */ /* 0x001e220000000800 */
[--C-:B------:R-:W-:Y:S01]  /*0450*/  FADD.FTZ R11, R11, -R21.reuse ;  /* 0x800000150b0b7221 */ /* 0x100fe20000010000 */
[----:B------:R-:W-:-:S06]  /*0460*/  FADD.FTZ R4, R6, -R21 ;  /* 0x8000001506047221 */ /* 0x000fcc0000010000 */
        /* <DEDUP_REMOVED lines=89> */
.L_x_6266:
        /* <DEDUP_REMOVED lines=56> */
.L_x_6288:
        /* <DEDUP_REMOVED lines=30> */
.L_x_6262:
[----:B------:R-:W-:Y:S05]  /*0f60*/  BSYNC B1 ;  /* 0x0000000000017941 */ /* 0x000fea0003800000 */
.L_x_6261:
        /* <DEDUP_REMOVED lines=36> */
.L_x_6265:
[----:B------:R-:W-:Y:S05]  /*11b0*/  BSYNC B1 ;  /* 0x0000000000017941 */ /* 0x000fea0003800000 */
.L_x_6264:
[----:B------:R-:W-:Y:S05]  /*11c0*/  BRA `(.L_x_6266) ;  /* 0xfffffff8000c7947 */ /* 0x000fea000383ffff */
.L_x_6259:
[----:B------:R-:W-:Y:S01]  /*11d0*/  IMAD.MOV.U32 R31, RZ, RZ, RZ ;  /* 0x000000ffff1f7224 */ /* 0x000fe200078e00ff */
[----:B------:R-:W-:Y:S01]  /*11e0*/  ULDC UR10, c[0x0][0x228] ;  /* 0x00008a00000a7ab9 */ /* 0x000fe20000000800 */
[----:B------:R-:W-:Y:S01]  /*11f0*/  ULDC UR11, c[0x0][0x240] ;  /* 0x00009000000b7ab9 */ /* 0x000fe20000000800 */
[----:B------:R-:W-:Y:S01]  /*1200*/  ULDC UR5, c[0x0][0x248] ;  /* 0x0000920000057ab9 */ /* 0x000fe20000000800 */
[----:B------:R-:W-:-:S05]  /*1210*/  ULDC.64 UR8, c[0x0][0x240] ;  /* 0x0000900000087ab9 */ /* 0x000fca0000000a00 */
.L_x_6272:
        /* <DEDUP_REMOVED lines=56> */
.L_x_6299:
        /* <DEDUP_REMOVED lines=29> */
.L_x_6269:
[----:B------:R-:W-:Y:S05]  /*1770*/  BSYNC B1 ;  /* 0x0000000000017941 */ /* 0x000fea0003800000 */
.L_x_6268:
        /* <DEDUP_REMOVED lines=36> */
.L_x_6271:
[----:B------:R-:W-:Y:S05]  /*19c0*/  BSYNC B1 ;  /* 0x0000000000017941 */ /* 0x000fea0003800000 */
.L_x_6270:
[----:B------:R-:W-:Y:S05]  /*19d0*/  BRA `(.L_x_6272) ;  /* 0xfffffff800107947 */ /* 0x000fea000383ffff */
.L_x_6263:
[----:B------:R-:W-:Y:S05]  /*19e0*/  BSYNC B0 ;  /* 0x0000000000007941 */ /* 0x000fea0003800000 */
.L_x_6258:
        /* <DEDUP_REMOVED lines=20> */
.L_x_6275:
        /* <DEDUP_REMOVED lines=18> */
.L_x_6274:
[----:B------:R-:W-:Y:S05]  /*1c50*/  BSYNC B0 ;  /* 0x0000000000007941 */ /* 0x000fea0003800000 */
.L_x_6273:
        /* <DEDUP_REMOVED lines=13> */
.L_x_6277:
        /* <DEDUP_REMOVED lines=11> */
.L_x_6276:
[----:B------:R-:W-:Y:S05]  /*1de0*/  EXIT ;  /* 0x000000000000794d */ /* 0x000fea0003800000 */
.L_x_6260:
        /* <DEDUP_REMOVED lines=8> */
.L_x_6279:
[----:B------:R-:W-:Y:S05]  /*1e70*/  BSYNC B1 ;  /* 0x0000000000017941 */ /* 0x000fea0003800000 */
.L_x_6278:
        /* <DEDUP_REMOVED lines=8> */
.L_x_6280:
[----:B------:R-:W-:Y:S01]  /*1f00*/  FSETP.GEU.FTZ.AND P2, PT, R29, R28, PT ;  /* 0x0000001c1d00720b */ /* 0x000fe20003f5e000 */
[----:B------:R-:W-:-:S12]  /*1f10*/  IMAD.MOV.U32 R19, RZ, RZ, R33 ;  /* 0x000000ffff137224 */ /* 0x000fd800078e0021 */
[----:B------:R-:W-:Y:S01]  /*1f20*/  @P2 FSETP.NEU.FTZ.AND P1, PT, R29, R28, PT ;  /* 0x0000001c1d00220b */ /* 0x000fe20003f3d000 */
[----:B------:R-:W-:-:S12]  /*1f30*/  IMAD.MOV.U32 R30, RZ, RZ, R20 ;  /* 0x000000ffff1e7224 */ /* 0x000fd800078e0014 */
[----:B------:R-:W-:Y:S05]  /*1f40*/  WARPSYNC.COLLECTIVE R16, `(.L_x_6281) ;  /* 0x0000000010087348 */ /* 0x000fea0003c00000 */
[----:B------:R0:W1:Y:S02]  /*1f50*/  SHFL.BFLY P0, R20, R19, R18, R17 ;  /* 0x0c00001213147389 */ /* 0x0000640000000011 */
[----:B01----:R-:W-:Y:S01]  /*1f60*/  ENDCOLLECTIVE ;  /* 0x000000000000791b */ /* 0x003fe20003800000 */
.L_x_6281:
        /* <DEDUP_REMOVED lines=11> */
.L_x_6282:
[----:B------:R-:W-:Y:S02]  /*2020*/  IMAD.MOV.U32 R19, RZ, RZ, R30 ;  /* 0x000000ffff137224 */ /* 0x000fe400078e001e */
[----:B------:R-:W-:-:S07]  /*2030*/  IMAD.MOV.U32 R28, RZ, RZ, R20 ;  /* 0x000000ffff1c7224 */ /* 0x000fce00078e0014 */
[----:B------:R-:W-:Y:S05]  /*2040*/  WARPSYNC.COLLECTIVE R16, `(.L_x_6283) ;  /* 0x0000000010087348 */ /* 0x000fea0003c00000 */
[----:B------:R0:W1:Y:S02]  /*2050*/  SHFL.BFLY P0, R20, R19, R18, R17 ;  /* 0x0c00001213147389 */ /* 0x0000640000000011 */
[----:B01----:R-:W-:Y:S01]  /*2060*/  ENDCOLLECTIVE ;  /* 0x000000000000791b */ /* 0x003fe20003800000 */
.L_x_6283:
[----:B------:R-:W-:Y:S01]  /*2070*/  FSETP.GEU.FTZ.AND P2, PT, R35, R28, PT ;  /* 0x0000001c2300720b */ /* 0x000fe20003f5e000 */
[----:B------:R-:W-:-:S12]  /*2080*/  IMAD.MOV.U32 R19, RZ, RZ, R37 ;  /* 0x000000ffff137224 */ /* 0x000fd800078e0025 */
[----:B------:R-:W-:Y:S01]  /*2090*/  @P2 FSETP.NEU.FTZ.AND P1, PT, R35, R28, PT ;  /* 0x0000001c2300220b */ /* 0x000fe20003f3d000 */
[----:B------:R-:W-:-:S12]  /*20a0*/  IMAD.MOV.U32 R29, RZ, RZ, R20 ;  /* 0x000000ffff1d7224 */ /* 0x000fd800078e0014 */
[----:B------:R-:W-:Y:S05]  /*20b0*/  WARPSYNC.COLLECTIVE R16, `(.L_x_6284) ;  /* 0x0000000010087348 */ /* 0x000fea0003c00000 */
[----:B------:R0:W1:Y:S02]  /*20c0*/  SHFL.BFLY P0, R20, R19, R18, R17 ;  /* 0x0c00001213147389 */ /* 0x0000640000000011 */
[----:B01----:R-:W-:Y:S01]  /*20d0*/  ENDCOLLECTIVE ;  /* 0x000000000000791b */ /* 0x003fe20003800000 */
.L_x_6284:
        /* <DEDUP_REMOVED lines=11> */
.L_x_6285:
[----:B------:R-:W-:Y:S02]  /*2190*/  IMAD.MOV.U32 R19, RZ, RZ, R33 ;  /* 0x000000ffff137224 */ /* 0x000fe400078e0021 */
[----:B------:R-:W-:-:S07]  /*21a0*/  IMAD.MOV.U32 R21, RZ, RZ, R20 ;  /* 0x000000ffff157224 */ /* 0x000fce00078e0014 */
[----:B------:R-:W-:Y:S05]  /*21b0*/  WARPSYNC.COLLECTIVE R16, `(.L_x_6286) ;  /* 0x0000000010087348 */ /* 0x000fea0003c00000 */
[----:B------:R0:W1:Y:S02]  /*21c0*/  SHFL.BFLY P0, R20, R19, R18, R17 ;  /* 0x0c00001213147389 */ /* 0x0000640000000011 */
[----:B01----:R-:W-:Y:S01]  /*21d0*/  ENDCOLLECTIVE ;  /* 0x000000000000791b */ /* 0x003fe20003800000 */
.L_x_6286:
[----:B------:R-:W-:Y:S02]  /*21e0*/  IMAD.MOV.U32 R19, RZ, RZ, R35 ;  /* 0x000000ffff137224 */ /* 0x000fe400078e0023 */
[----:B------:R-:W-:-:S07]  /*21f0*/  IMAD.MOV.U32 R32, RZ, RZ, R20 ;  /* 0x000000ffff207224 */ /* 0x000fce00078e0014 */
[----:B------:R-:W-:Y:S05]  /*2200*/  WARPSYNC.COLLECTIVE R16, `(.L_x_6287) ;  /* 0x0000000010087348 */ /* 0x000fea0003c00000 */
[----:B------:R0:W1:Y:S02]  /*2210*/  SHFL.BFLY P0, R20, R19, R18, R17 ;  /* 0x0c00001213147389 */ /* 0x0000640000000011 */
[----:B01----:R-:W-:Y:S01]  /*2220*/  ENDCOLLECTIVE ;  /* 0x000000000000791b */ /* 0x003fe20003800000 */
.L_x_6287:
[----:B------:R-:W-:Y:S05]  /*2230*/  BRA `(.L_x_6288) ;  /* 0xffffffe800d07947 */ /* 0x000fea000383ffff */
.L_x_6267:
        /* <DEDUP_REMOVED lines=8> */
.L_x_6290:
[----:B------:R-:W-:Y:S05]  /*22c0*/  BSYNC B1 ;  /* 0x0000000000017941 */ /* 0x000fea0003800000 */
.L_x_6289:
        /* <DEDUP_REMOVED lines=8> */
.L_x_6291:
[----:B------:R-:W-:Y:S01]  /*2350*/  FSETP.GEU.FTZ.AND P2, PT, R29, R28, PT ;  /* 0x0000001c1d00720b */ /* 0x000fe20003f5e000 */
[----:B------:R-:W-:-:S12]  /*2360*/  IMAD.MOV.U32 R19, RZ, RZ, R37 ;  /* 0x000000ffff137224 */ /* 0x000fd800078e0025 */
[----:B------:R-:W-:Y:S01]  /*2370*/  @P2 FSETP.NEU.FTZ.AND P1, PT, R29, R28, PT ;  /* 0x0000001c1d00220b */ /* 0x000fe20003f3d000 */
[----:B------:R-:W-:-:S12]  /*2380*/  IMAD.MOV.U32 R30, RZ, RZ, R20 ;  /* 0x000000ffff1e7224 */ /* 0x000fd800078e0014 */
[----:B------:R-:W-:Y:S05]  /*2390*/  WARPSYNC.COLLECTIVE R16, `(.L_x_6292) ;  /* 0x0000000010087348 */ /* 0x000fea0003c00000 */
[----:B------:R0:W1:Y:S02]  /*23a0*/  SHFL.BFLY P0, R20, R19, R18, R17 ;  /* 0x0c00001213147389 */ /* 0x0000640000000011 */
[----:B01----:R-:W-:Y:S01]  /*23b0*/  ENDCOLLECTIVE ;  /* 0x000000000000791b */ /* 0x003fe20003800000 */
.L_x_6292:
        /* <DEDUP_REMOVED lines=11> */
.L_x_6293:
[----:B------:R-:W-:Y:S02]  /*2470*/  IMAD.MOV.U32 R19, RZ, RZ, R32 ;  /* 0x000000ffff137224 */ /* 0x000fe400078e0020 */
[----:B------:R-:W-:-:S07]  /*2480*/  IMAD.MOV.U32 R28, RZ, RZ, R20 ;  /* 0x000000ffff1c7224 */ /* 0x000fce00078e0014 */
[----:B------:R-:W-:Y:S05]  /*2490*/  WARPSYNC.COLLECTIVE R16, `(.L_x_6294) ;  /* 0x0000000010087348 */ /* 0x000fea0003c00000 */
[----:B------:R0:W1:Y:S02]  /*24a0*/  SHFL.BFLY P0, R20, R19, R18, R17 ;  /* 0x0c00001213147389 */ /* 0x0000640000000011 */
[----:B01----:R-:W-:Y:S01]  /*24b0*/  ENDCOLLECTIVE ;  /* 0x000000000000791b */ /* 0x003fe20003800000 */
.L_x_6294:
[----:B------:R-:W-:Y:S01]  /*24c0*/  FSETP.GEU.FTZ.AND P2, PT, R33, R28, PT ;  /* 0x0000001c2100720b */ /* 0x000fe20003f5e000 */
[----:B------:R-:W-:-:S12]  /*24d0*/  IMAD.MOV.U32 R19, RZ, RZ, R35 ;  /* 0x000000ffff137224 */ /* 0x000fd800078e0023 */
[----:B------:R-:W-:Y:S01]  /*24e0*/  @P2 FSETP.NEU.FTZ.AND P1, PT, R33, R28, PT ;  /* 0x0000001c2100220b */ /* 0x000fe20003f3d000 */
[----:B------:R-:W-:-:S12]  /*24f0*/  IMAD.MOV.U32 R29, RZ, RZ, R20 ;  /* 0x000000ffff1d7224 */ /* 0x000fd800078e0014 */
[----:B------:R-:W-:Y:S05]  /*2500*/  WARPSYNC.COLLECTIVE R16, `(.L_x_6295) ;  /* 0x0000000010087348 */ /* 0x000fea0003c00000 */
[----:B------:R0:W1:Y:S02]  /*2510*/  SHFL.BFLY P0, R20, R19, R18, R17 ;  /* 0x0c00001213147389 */ /* 0x0000640000000011 */
[----:B01----:R-:W-:Y:S01]  /*2520*/  ENDCOLLECTIVE ;  /* 0x000000000000791b */ /* 0x003fe20003800000 */
.L_x_6295:
        /* <DEDUP_REMOVED lines=11> */
.L_x_6296:
[----:B------:R-:W-:Y:S02]  /*25e0*/  IMAD.MOV.U32 R19, RZ, RZ, R33 ;  /* 0x000000ffff137224 */ /* 0x000fe400078e0021 */
[----:B------:R-:W-:-:S07]  /*25f0*/  IMAD.MOV.U32 R21, RZ, RZ, R20 ;  /* 0x000000ffff157224 */ /* 0x000fce00078e0014 */
[----:B------:R-:W-:Y:S05]  /*2600*/  WARPSYNC.COLLECTIVE R16, `(.L_x_6297) ;  /* 0x0000000010087348 */ /* 0x000fea0003c00000 */
[----:B------:R0:W1:Y:S02]  /*2610*/  SHFL.BFLY P0, R20, R19, R18, R17 ;  /* 0x0c00001213147389 */ /* 0x0000640000000011 */
[----:B01----:R-:W-:Y:S01]  /*2620*/  ENDCOLLECTIVE ;  /* 0x000000000000791b */ /* 0x003fe20003800000 */
.L_x_6297:
[----:B------:R-:W-:Y:S02]  /*2630*/  IMAD.MOV.U32 R19, RZ, RZ, R37 ;  /* 0x000000ffff137224 */ /* 0x000fe400078e0025 */
[----:B------:R-:W-:-:S07]  /*2640*/  IMAD.MOV.U32 R30, RZ, RZ, R20 ;  /* 0x000000ffff1e7224 */ /* 0x000fce00078e0014 */
[----:B------:R-:W-:Y:S05]  /*2650*/  WARPSYNC.COLLECTIVE R16, `(.L_x_6298) ;  /* 0x0000000010087348 */ /* 0x000fea0003c00000 */
[----:B------:R0:W1:Y:S02]  /*2660*/  SHFL.BFLY P0, R20, R19, R18, R17 ;  /* 0x0c00001213147389 */ /* 0x0000640000000011 */
[----:B01----:R-:W-:Y:S01]  /*2670*/  ENDCOLLECTIVE ;  /* 0x000000000000791b */ /* 0x003fe20003800000 */
.L_x_6298:
[----:B------:R-:W-:Y:S05]  /*2680*/  BRA `(.L_x_6299) ;  /* 0xffffffec00c47947 */ /* 0x000fea000383ffff */
.L_x_6300:
        /* <DEDUP_REMOVED lines=15> */
.L_x_12251:


//--------------------- .text._ZN4vllm3moe10topkGatingILi8ELi32ELi4ELi16ELi32El13__nv_bfloat16LNS0_11ScoringFuncE0EEEvPKT5_PKbPfiPT4_PiiiibPKf --------------------------
	.section	.text._ZN4vllm3moe10topkGatingILi8ELi32ELi4ELi16ELi32El13__nv_bfloat16LNS0_11ScoringFuncE0EEEvPKT5_PKbPfiPT4_PiiiibPKf,"ax",@progbits
	.align	128
        .global         _ZN4vllm3moe10topkGatingILi8ELi32ELi4ELi16ELi32El13__nv_bfloat16LNS0_11ScoringFuncE0EEEvPKT5_PKbPfiPT4_PiiiibPKf
        .type           _ZN4vllm3moe10topkGatingILi8ELi32ELi4ELi16ELi32El13__nv_bfloat16LNS0_11ScoringFuncE0EEEvPKT5_PKbPfiPT4_PiiiibPKf,@function
        .size           _ZN4vllm3moe10topkGatingILi8ELi32ELi4ELi16ELi32El13__nv_bfloat16LNS0_11ScoringFuncE0EEEvPKT5_PKbPfiPT4_PiiiibPKf,(.L_x_12252 - _ZN4vllm3moe10topkGatingILi8ELi32ELi4ELi16ELi32El13__nv_bfloat16LNS0_11ScoringFuncE0EEEvPKT5_PKbPfiPT4_PiiiibPKf)
        .other          _ZN4vllm3moe10topkGatingILi8ELi32ELi4ELi16ELi32El13__nv_bfloat16LNS0_11ScoringFuncE0EEEvPKT5_PKbPfiPT4_PiiiibPKf,@"STO_CUDA_ENTRY STV_DEFAULT"
_ZN4vllm3moe10topkGatingILi8ELi32ELi4ELi16ELi32El13__nv_bfloat16LNS0_11ScoringFuncE0EEEvPKT5_PKbPfiPT4_PiiiibPKf:
.text._ZN4vllm3moe10topkGatingILi8ELi32ELi4ELi16ELi32El13__nv_bfloat16LNS0_11ScoringFuncE0EEEvPKT5_PKbPfiPT4_PiiiibPKf:
        /* <DEDUP_REMOVED lines=37> */
[C---:B--2---:R-:W-:Y:S01]  /*0250*/  PRMT R9, R4.reuse, 0x7632, R9 ;  /* 0x0000763204097816 */ /* 0x044fe20000000009 */
[----:B------:R-:W-:Y:S01]  /*0260*/  IMAD.U32 R4, R4, 0x10000, RZ ;  /* 0x0001000004047824 */ /* 0x000fe200078e00ff */
[C---:B------:R-:W-:Y:S01]  /*0270*/  PRMT R10, R5.reuse, 0x7632, R10 ;  /* 0x00007632050a7816 */ /* 0x040fe2000000000a */
[----:B------:R-:W-:Y:S01]  /*0280*/  IMAD.U32 R5, R5, 0x10000, RZ ;  /* 0x0001000005057824 */ /* 0x000fe200078e00ff */
[----:B------:R-:W-:Y:S01]  /*0290*/  PRMT R11, R6, 0x7632, R11 ;  /* 0x00007632060b7816 */ /* 0x000fe2000000000b */
[----:B------:R-:W-:Y:S01]  /*02a0*/  IMAD.U32 R9, R9, 0x10000, RZ ;  /* 0x0001000009097824 */ /* 0x000fe200078e00ff */
[----:B0-----:R-:W-:Y:S01]  /*02b0*/  PRMT R13, R7, 0x7632, R13 ;  /* 0x00007632070d7816 */ /* 0x001fe2000000000d */
[----:B------:R-:W-:-:S02]  /*02c0*/  IMAD.U32 R10, R10, 0x10000, RZ ;  /* 0x000100000a0a7824 */ /* 0x000fc400078e00ff */
[----:B------:R-:W-:Y:S01]  /*02d0*/  IMAD.U32 R6, R6, 0x10000, RZ ;  /* 0x0001000006067824 */ /* 0x000fe200078e00ff */
[----:B------:R-:W-:Y:S01]  /*02e0*/  FMNMX.FTZ R20, R4, R9, !PT ;  /* 0x0000000904147209 */ /* 0x000fe20007810000 */
[----:B------:R-:W-:Y:S02]  /*02f0*/  IMAD.U32 R11, R11, 0x10000, RZ ;  /* 0x000100000b0b7824 */ /* 0x000fe400078e00ff */
[----:B------:R-:W-:Y:S01]  /*0300*/  IMAD.U32 R12, R7, 0x10000, RZ ;  /* 0x00010000070c7824 */ /* 0x000fe200078e00ff */
[----:B------:R-:W-:Y:S01]  /*0310*/  FMNMX.FTZ R21, R5, R20, !PT ;  /* 0x0000001405157209 */ /* 0x000fe20007810000 */
[----:B------:R-:W-:-:S03]  /*0320*/  IMAD.U32 R7, R13, 0x10000, RZ ;  /* 0x000100000d077824 */ /* 0x000fc600078e00ff */
[----:B------:R-:W-:-:S04]  /*0330*/  FMNMX.FTZ R21, R10, R21, !PT ;  /* 0x000000150a157209 */ /* 0x000fc80007810000 */
[----:B------:R-:W-:-:S04]  /*0340*/  FMNMX.FTZ R20, R6, R21, !PT ;  /* 0x0000001506147209 */ /* 0x000fc80007810000 */
[----:B------:R-:W-:Y:S02]  /*0350*/  FMNMX.FTZ R21, R11, R20, !PT ;  /* 0x000000140b157209 */ /* 0x000fe40007810000 */
[----:B---3--:R-:W-:Y:S02]  /*0360*/  @P1 ISETP.NE.AND P2, PT, R8, RZ, PT ;  /* 0x000000ff0800120c */ /* 0x008fe40003f45270 */
[----:B------:R-:W-:Y:S02]  /*0370*/  FMNMX.FTZ R20, R12, R21, !PT ;  /* 0x000000150c147209 */ /* 0x000fe40007810000 */
[----:B------:R-:W-:Y:S02]  /*0380*/  @P1 SEL R8, RZ, 0x1, P2 ;  /* 0x00000001ff081807 */ /* 0x000fe40001000000 */
[----:B------:R-:W-:-:S05]  /*0390*/  FMNMX.FTZ R20, R7, R20, !PT ;  /* 0x0000001407147209 */ /* 0x000fca0007810000 */
[----:B------:R-:W0:Y:S02]  /*03a0*/  SHFL.BFLY PT, R13, R20, 0x2, 0x1c1f ;  /* 0x0c5c1f00140d7f89 */ /* 0x000e2400000e0000 */
[----:B0-----:R-:W-:-:S05]  /*03b0*/  FMNMX.FTZ R21, R20, R13, !PT ;  /* 0x0000000d14157209 */ /* 0x001fca0007810000 */
[----:B------:R-:W0:Y:S02]  /*03c0*/  SHFL.BFLY PT, R24, R21, 0x1, 0x1c1f ;  /* 0x0c3c1f0015187f89 */ /* 0x000e2400000e0000 */
        /* <DEDUP_REMOVED lines=9> */
[----:B------:R0:W1:Y:S01]  /*0460*/  MUFU.EX2 R9, R4 ;  /* 0x0000000400097308 */ /* 0x0000620000000800 */
[----:B------:R-:W-:-:S04]  /*0470*/  FADD.FTZ R21, R6, -R13 ;  /* 0x8000000d06157221 */ /* 0x000fc80000010000 */
[----:B------:R-:W-:Y:S01]  /*0480*/  FMUL.FTZ R26, R21, 1.4426950216293334961 ;  /* 0x3fb8aa3b151a7820 */ /* 0x000fe20000410000 */
[--C-:B------:R-:W-:Y:S02]  /*0490*/  FADD.FTZ R21, R7, -R13.reuse ;  /* 0x8000000d07157221 */ /* 0x100fe40000010000 */
[----:B------:R2:W3:Y:S01]  /*04a0*/  MUFU.EX2 R5, R24 ;  /* 0x0000001800057308 */ /* 0x0004e20000000800 */
[----:B0-----:R-:W-:-:S04]  /*04b0*/  FADD.FTZ R4, R11, -R13 ;  /* 0x8000000d0b047221 */ /* 0x001fc80000010000 */
[----:B------:R-:W-:Y:S01]  /*04c0*/  FMUL.FTZ R27, R4, 1.4426950216293334961 ;  /* 0x3fb8aa3b041b7820 */ /* 0x000fe20000410000 */
[----:B------:R-:W-:Y:S02]  /*04d0*/  FADD.FTZ R4, R12, -R13 ;  /* 0x8000000d0c047221 */ /* 0x000fe40000010000 */
[----:B------:R-:W0:Y:S02]  /*04e0*/  MUFU.EX2 R10, R25 ;  /* 0x00000019000a7308 */ /* 0x000e240000000800 */
[----:B--2---:R-:W-:Y:S01]  /*04f0*/  FMUL.FTZ R24, R4, 1.4426950216293334961 ;  /* 0x3fb8aa3b04187820 */ /* 0x004fe20000410000 */
[----:B-1----:R-:W-:-:S05]  /*0500*/  FADD.FTZ R4, RZ, R9 ;  /* 0x00000009ff047221 */ /* 0x002fca0000010000 */
[----:B------:R1:W2:Y:S01]  /*0510*/  MUFU.EX2 R6, R20 ;  /* 0x0000001400067308 */ /* 0x0002a20000000800 */
[----:B---3--:R-:W-:-:S07]  /*0520*/  FADD.FTZ R13, R4, R5 ;  /* 0x00000005040d7221 */ /* 0x008fce0000010000 */
[----:B------:R-:W3:Y:S01]  /*0530*/  MUFU.EX2 R11, R26 ;  /* 0x0000001a000b7308 */ /* 0x000ee20000000800 */
[----:B-1----:R-:W-:Y:S01]  /*0540*/  FMUL.FTZ R20, R21, 1.4426950216293334961 ;  /* 0x3fb8aa3b15147820 */ /* 0x002fe20000410000 */
[----:B0-----:R-:W-:-:S06]  /*0550*/  FADD.FTZ R21, R13, R10 ;  /* 0x0000000a0d157221 */ /* 0x001fcc0000010000 */
[----:B------:R-:W0:Y:S01]  /*0560*/  MUFU.EX2 R12, R27 ;  /* 0x0000001b000c7308 */ /* 0x000e220000000800 */
[----:B--2---:R-:W-:-:S07]  /*0570*/  FADD.FTZ R4, R21, R6 ;  /* 0x0000000615047221 */ /* 0x004fce0000010000 */
[----:B------:R-:W1:Y:S01]  /*0580*/  MUFU.EX2 R7, R24 ;  /* 0x0000001800077308 */ /* 0x000e620000000800 */
[----:B---3--:R-:W-:-:S07]  /*0590*/  FADD.FTZ R21, R4, R11 ;  /* 0x0000000b04157221 */ /* 0x008fce0000010000 */
[----:B------:R-:W2:Y:S01]  /*05a0*/  MUFU.EX2 R13, R20 ;  /* 0x00000014000d7308 */ /* 0x000ea20000000800 */
[----:B0-----:R-:W-:-:S04]  /*05b0*/  FADD.FTZ R4, R21, R12 ;  /* 0x0000000c15047221 */ /* 0x001fc80000010000 */
[----:B-1----:R-:W-:-:S04]  /*05c0*/  FADD.FTZ R4, R4, R7 ;  /* 0x0000000704047221 */ /* 0x002fc80000010000 */
[----:B--2---:R-:W-:-:S05]  /*05d0*/  FADD.FTZ R21, R4, R13 ;  /* 0x0000000d04157221 */ /* 0x004fca0000010000 */
[----:B------:R-:W0:Y:S02]  /*05e0*/  SHFL.BFLY PT, R4, R21, 0x2, 0x1c1f ;  /* 0x0c5c1f0015047f89 */ /* 0x000e2400000e0000 */
[----:B0-----:R-:W-:Y:S01]  /*05f0*/  FADD.FTZ R24, R21, R4 ;  /* 0x0000000415187221 */ /* 0x001fe20000010000 */
[----:B------:R-:W-:Y:S02]  /*0600*/  IMAD.MOV.U32 R4, RZ, RZ, 0x1 ;  /* 0x00000001ff047424 */ /* 0x000fe400078e00ff */
[----:B------:R-:W-:Y:S02]  /*0610*/  IMAD.U32 R21, RZ, RZ, UR4 ;  /* 0x00000004ff157e24 */ /* 0x000fe4000f8e00ff */
[----:B------:R-:W0:Y:S01]  /*0620*/  SHFL.BFLY PT, R25, R24, 0x1, 0x1c1f ;  /* 0x0c3c1f0018197f89 */ /* 0x000e2200000e0000 */
[----:B------:R-:W-:Y:S02]  /*0630*/  @P1 PRMT R4, R8, 0x7610, R4 ;  /* 0x0000761008041816 */ /* 0x000fe40000000004 */
[----:B------:R-:W-:Y:S01]  /*0640*/  ISETP.GE.AND P1, PT, R21, 0x1, PT ;  /* 0x000000011500780c */ /* 0x000fe20003f26270 */
[----:B0-----:R-:W-:-:S04]  /*0650*/  FADD.FTZ R25, R24, R25 ;  /* 0x0000001918197221 */ /* 0x001fc80000010000 */
[----:B------:R-:W0:Y:S02]  /*0660*/  MUFU.RCP R26, R25 ;  /* 0x00000019001a7308 */ /* 0x000e240000001000 */
[-C--:B0-----:R-:W-:Y:S01]  /*0670*/  FMUL.FTZ R9, R9, R26.reuse ;  /* 0x0000001a09097220 */ /* 0x081fe20000410000 */
        /* <DEDUP_REMOVED lines=8> */
[----:B------:R-:W-:Y:S01]  /*0700*/  FMUL.FTZ R13, R13, R26 ;  /* 0x0000001a0d0d7220 */ /* 0x000fe20000410000 */
[----:B------:R-:W-:Y:S01]  /*0710*/  FSETP.GEU.FTZ.AND P5, PT, |R10|, +INF , PT ;  /* 0x7f8000000a00780b */ /* 0x000fe20003fbe200 */
[----:B------:R-:W-:Y:S01]  /*0720*/  IMAD.MOV.U32 R5, RZ, RZ, RZ ;  /* 0x000000ffff057224 */ /* 0x000fe200078e00ff */
[----:B------:R-:W-:-:S02]  /*0730*/  FSETP.GEU.FTZ.AND P4, PT, |R11|, +INF , PT ;  /* 0x7f8000000b00780b */ /* 0x000fc40003f9e200 */
[----:B------:R-:W-:Y:S02]  /*0740*/  FSEL R6, R9, RZ, !P3 ;  /* 0x000000ff09067208 */ /* 0x000fe40005800000 */
[----:B------:R-:W-:Y:S02]  /*0750*/  FSEL R7, R8, RZ, !P6 ;  /* 0x000000ff08077208 */ /* 0x000fe40007000000 */
[----:B------:R-:W-:Y:S01]  /*0760*/  FSETP.GEU.FTZ.AND P3, PT, |R12|, +INF , PT ;  /* 0x7f8000000c00780b */ /* 0x000fe20003f7e200 */
[----:B-----5:R-:W-:Y:S01]  /*0770*/  @P0 FADD.FTZ R23, R6, R23 ;  /* 0x0000001706170221 */ /* 0x020fe20000010000 */
[----:B------:R-:W-:Y:S01]  /*0780*/  FSEL R8, R10, RZ, !P5 ;  /* 0x000000ff0a087208 */ /* 0x000fe20006800000 */
[----:B----4-:R-:W-:Y:S01]  /*0790*/  @P0 FADD.FTZ R22, R7, R22 ;  /* 0x0000001607160221 */ /* 0x010fe20000010000 */
[----:B------:R-:W-:Y:S01]  /*07a0*/  FSETP.GEU.FTZ.AND P2, PT, |R20|, +INF , PT ;  /* 0x7f8000001400780b */ /* 0x000fe20003f5e200 */
[----:B------:R-:W-:Y:S01]  /*07b0*/  @!P0 IMAD.MOV.U32 R22, RZ, RZ, R7 ;  /* 0x000000ffff168224 */ /* 0x000fe200078e0007 */
[----:B------:R-:W-:Y:S01]  /*07c0*/  FSETP.GEU.FTZ.AND P6, PT, |R24|, +INF , PT ;  /* 0x7f8000001800780b */ /* 0x000fe20003fde200 */
[----:B------:R-:W-:Y:S01]  /*07d0*/  @P0 FADD.FTZ R15, R8, R15 ;  /* 0x0000000f080f0221 */ /* 0x000fe20000010000 */
[----:B------:R-:W-:Y:S01]  /*07e0*/  FSETP.GEU.FTZ.AND P5, PT, |R13|, +INF , PT ;  /* 0x7f8000000d00780b */ /* 0x000fe20003fbe200 */
[----:B------:R-:W-:Y:S01]  /*07f0*/  @!P0 IMAD.MOV.U32 R15, RZ, RZ, R8 ;  /* 0x000000ffff0f8224 */ /* 0x000fe200078e0008 */
[----:B------:R-:W-:Y:S01]  /*0800*/  FSEL R10, R11, RZ, !P4 ;  /* 0x000000ff0b0a7208 */ /* 0x000fe20006000000 */
[----:B------:R-:W-:Y:S01]  /*0810*/  @!P0 IMAD.MOV.U32 R23, RZ, RZ, R6 ;  /* 0x000000ffff178224 */ /* 0x000fe200078e0006 */
[----:B------:R-:W-:-:S02]  /*0820*/  FSEL R11, R12, RZ, !P3 ;  /* 0x000000ff0c0b7208 */ /* 0x000fc40005800000 */
[----:B------:R-:W-:Y:S02]  /*0830*/  FSEL R9, R20, RZ, !P2 ;  /* 0x000000ff14097208 */ /* 0x000fe40005000000 */
[----:B------:R-:W-:Y:S01]  /*0840*/  FSEL R12, R24, RZ, !P6 ;  /* 0x000000ff180c7208 */ /* 0x000fe20007000000 */
[----:B------:R-:W-:Y:S01]  /*0850*/  @P0 FADD.FTZ R24, R10, R19 ;  /* 0x000000130a180221 */ /* 0x000fe20000010000 */
[----:B------:R-:W-:Y:S01]  /*0860*/  FSEL R13, R13, RZ, !P5 ;  /* 0x000000ff0d0d7208 */ /* 0x000fe20006800000 */
[----:B------:R-:W-:Y:S01]  /*0870*/  @P0 FADD.FTZ R14, R9, R14 ;  /* 0x0000000e090e0221 */ /* 0x000fe20000010000 */
[----:B------:R-:W-:Y:S01]  /*0880*/  @P0 FADD.FTZ R25, R11, R18 ;  /* 0x000000120b190221 */ /* 0x000fe20000010000 */
[----:B------:R-:W-:Y:S01]  /*0890*/  @P0 FADD.FTZ R26, R12, R17 ;  /* 0x000000110c1a0221 */ /* 0x000fe20000010000 */
[----:B------:R-:W-:Y:S02]  /*08a0*/  @!P0 IMAD.MOV.U32 R14, RZ, RZ, R9 ;  /* 0x000000ffff0e8224 */ /* 0x000fe400078e0009 */
[----:B------:R-:W-:Y:S01]  /*08b0*/  @P0 FADD.FTZ R27, R13, R16 ;  /* 0x000000100d1b0221 */ /* 0x000fe20000010000 */
        /* <DEDUP_REMOVED lines=16> */
.L_x_6309:
        /* <DEDUP_REMOVED lines=46> */
.L_x_6328:
        /* <DEDUP_REMOVED lines=29> */
.L_x_6305:
[----:B------:R-:W-:Y:S05]  /*0e70*/  BSYNC B1 ;  /* 0x0000000000017941 */ /* 0x000fea0003800000 */
.L_x_6304:
        /* <DEDUP_REMOVED lines=36> */
.L_x_6308:
[----:B------:R-:W-:Y:S05]  /*10c0*/  BSYNC B1 ;  /* 0x0000000000017941 */ /* 0x000fea0003800000 */
.L_x_6307:
[----:B------:R-:W-:Y:S05]  /*10d0*/  BRA `(.L_x_6309) ;  /* 0xfffffff800387947 */ /* 0x000fea000383ffff */
.L_x_6302:
[----:B------:R-:W-:Y:S01]  /*10e0*/  IMAD.MOV.U32 R31, RZ, RZ, RZ ;  /* 0x000000ffff1f7224 */ /* 0x000fe200078e00ff */
[----:B------:R-:W-:Y:S01]  /*10f0*/  ULDC UR10, c[0x0][0x228] ;  /* 0x00008a00000a7ab9 */ /* 0x000fe20000000800 */
[----:B------:R-:W-:Y:S01]  /*1100*/  ULDC UR11, c[0x0][0x240] ;  /* 0x00009000000b7ab9 */ /* 0x000fe20000000800 */
[----:B------:R-:W-:Y:S01]  /*1110*/  ULDC UR5, c[0x0][0x248] ;  /* 0x0000920000057ab9 */ /* 0x000fe20000000800 */
[----:B------:R-:W-:-:S05]  /*1120*/  ULDC.64 UR8, c[0x0][0x240] ;  /* 0x0000900000087ab9 */ /* 0x000fca0000000a00 */
.L_x_6315:
        /* <DEDUP_REMOVED lines=46> */
.L_x_6336:
        /* <DEDUP_REMOVED lines=28> */
.L_x_6312:
[----:B------:R-:W-:Y:S05]  /*15d0*/  BSYNC B1 ;  /* 0x0000000000017941 */ /* 0x000fea0003800000 */
.L_x_6311:
        /* <DEDUP_REMOVED lines=36> */
.L_x_6314:
[----:B------:R-:W-:Y:S05]  /*1820*/  BSYNC B1 ;  /* 0x0000000000017941 */ /* 0x000fea0003800000 */
.L_x_6313:
[----:B------:R-:W-:Y:S05]  /*1830*/  BRA `(.L_x_6315) ;  /* 0xfffffff8003c7947 */ /* 0x000fea000383ffff */
.L_x_6306:
[----:B------:R-:W-:Y:S05]  /*1840*/  BSYNC B0 ;  /* 0x0000000000007941 */ /* 0x000fea0003800000 */
.L_x_6301:
        /* <DEDUP_REMOVED lines=20> */
.L_x_6318:
        /* <DEDUP_REMOVED lines=18> */
.L_x_6317:
[----:B------:R-:W-:Y:S05]  /*1ab0*/  BSYNC B0 ;  /* 0x0000000000007941 */ /* 0x000fea0003800000 */
.L_x_6316:
        /* <DEDUP_REMOVED lines=13> */
.L_x_6320:
        /* <DEDUP_REMOVED lines=11> */
.L_x_6319:
[----:B------:R-:W-:Y:S05]  /*1c40*/  EXIT ;  /* 0x000000000000794d */ /* 0x000fea0003800000 */
.L_x_6303:
        /* <DEDUP_REMOVED lines=8> */
.L_x_6322:
[----:B------:R-:W-:Y:S05]  /*1cd0*/  BSYNC B1 ;  /* 0x0000000000017941 */ /* 0x000fea0003800000 */
.L_x_6321:
        /* <DEDUP_REMOVED lines=8> */
.L_x_6323:
[----:B------:R-:W-:Y:S01]  /*1d60*/  FSETP.GEU.FTZ.AND P2, PT, R30, R21, PT ;  /* 0x000000151e00720b */ /* 0x000fe20003f5e000 */
[----:B------:R-:W-:-:S12]  /*1d70*/  IMAD.MOV.U32 R16, RZ, RZ, R33 ;  /* 0x000000ffff107224 */ /* 0x000fd800078e0021 */
[----:B------:R-:W-:Y:S01]  /*1d80*/  @P2 FSETP.NEU.FTZ.AND P1, PT, R30, R21, PT ;  /* 0x000000151e00220b */ /* 0x000fe20003f3d000 */
[----:B------:R-:W-:-:S12]  /*1d90*/  IMAD.MOV.U32 R28, RZ, RZ, R20 ;  /* 0x000000ffff1c7224 */ /* 0x000fd800078e0014 */
[----:B------:R-:W-:Y:S05]  /*1da0*/  WARPSYNC.COLLECTIVE R19, `(.L_x_6324) ;  /* 0x0000000013087348 */ /* 0x000fea0003c00000 */
[----:B------:R0:W1:Y:S02]  /*1db0*/  SHFL.BFLY P0, R20, R16, R17, R18 ;  /* 0x0c00001110147389 */ /* 0x0000640000000012 */
[----:B01----:R-:W-:Y:S01]  /*1dc0*/  ENDCOLLECTIVE ;  /* 0x000000000000791b */ /* 0x003fe20003800000 */
.L_x_6324:
        /* <DEDUP_REMOVED lines=11> */
.L_x_6325:
[----:B------:R-:W-:Y:S02]  /*1e80*/  IMAD.MOV.U32 R16, RZ, RZ, R35 ;  /* 0x000000ffff107224 */ /* 0x000fe400078e0023 */
[----:B------:R-:W-:-:S07]  /*1e90*/  IMAD.MOV.U32 R21, RZ, RZ, R20 ;  /* 0x000000ffff157224 */ /* 0x000fce00078e0014 */
[----:B------:R-:W-:Y:S05]  /*1ea0*/  WARPSYNC.COLLECTIVE R19, `(.L_x_6326) ;  /* 0x0000000013087348 */ /* 0x000fea0003c00000 */
[----:B------:R0:W1:Y:S02]  /*1eb0*/  SHFL.BFLY P0, R20, R16, R17, R18 ;  /* 0x0c00001110147389 */ /* 0x0000640000000012 */
[----:B01----:R-:W-:Y:S01]  /*1ec0*/  ENDCOLLECTIVE ;  /* 0x000000000000791b */ /* 0x003fe20003800000 */
.L_x_6326:
[----:B------:R-:W-:Y:S02]  /*1ed0*/  IMAD.MOV.U32 R16, RZ, RZ, R37 ;  /* 0x000000ffff107224 */ /* 0x000fe400078e0025 */
[----:B------:R-:W-:-:S07]  /*1ee0*/  IMAD.MOV.U32 R32, RZ, RZ, R20 ;  /* 0x000000ffff207224 */ /* 0x000fce00078e0014 */
[----:B------:R-:W-:Y:S05]  /*1ef0*/  WARPSYNC.COLLECTIVE R19, `(.L_x_6327) ;  /* 0x0000000013087348 */ /* 0x000fea0003c00000 */
[----:B------:R0:W1:Y:S02]  /*1f00*/  SHFL.BFLY P0, R20, R16, R17, R18 ;  /* 0x0c00001110147389 */ /* 0x0000640000000012 */
[----:B01----:R-:W-:Y:S01]  /*1f10*/  ENDCOLLECTIVE ;  /* 0x000000000000791b */ /* 0x003fe20003800000 */
.L_x_6327:
[----:B------:R-:W-:Y:S01]  /*1f20*/  PLOP3.LUT P0, PT, PT, PT, PT, 0x80, 0x0 ;  /* 0x000000000000781c */ /* 0x000fe20003f0f070 */
[----:B------:R-:W-:-:S12]  /*1f30*/  BRA `(.L_x_6328) ;  /* 0xffffffec00587947 */ /* 0x000fd8000383ffff */
.L_x_6310:
        /* <DEDUP_REMOVED lines=8> */
.L_x_6330:
[----:B------:R-:W-:Y:S05]  /*1fc0*/  BSYNC B1 ;  /* 0x0000000000017941 */ /* 0x000fea0003800000 */
.L_x_6329:
        /* <DEDUP_REMOVED lines=8> */
.L_x_6331:
[----:B------:R-:W-:Y:S01]  /*2050*/  FSETP.GEU.FTZ.AND P2, PT, R30, R21, PT ;  /* 0x000000151e00720b */ /* 0x000fe20003f5e000 */
[----:B------:R-:W-:-:S12]  /*2060*/  IMAD.MOV.U32 R16, RZ, RZ, R37 ;  /* 0x000000ffff107224 */ /* 0x000fd800078e0025 */
[----:B------:R-:W-:Y:S01]  /*2070*/  @P2 FSETP.NEU.FTZ.AND P1, PT, R30, R21, PT ;  /* 0x000000151e00220b */ /* 0x000fe20003f3d000 */
[----:B------:R-:W-:-:S12]  /*2080*/  IMAD.MOV.U32 R28, RZ, RZ, R20 ;  /* 0x000000ffff1c7224 */ /* 0x000fd800078e0014 */
[----:B------:R-:W-:Y:S05]  /*2090*/  WARPSYNC.COLLECTIVE R19, `(.L_x_6332) ;  /* 0x0000000013087348 */ /* 0x000fea0003c00000 */
[----:B------:R0:W1:Y:S02]  /*20a0*/  SHFL.BFLY P0, R20, R16, R17, R18 ;  /* 0x0c00001110147389 */ /* 0x0000640000000012 */
[----:B01----:R-:W-:Y:S01]  /*20b0*/  ENDCOLLECTIVE ;  /* 0x000000000000791b */ /* 0x003fe20003800000 */
.L_x_6332:
        /* <DEDUP_REMOVED lines=11> */
.L_x_6333:
[----:B------:R-:W-:Y:S02]  /*2170*/  IMAD.MOV.U32 R16, RZ, RZ, R33 ;  /* 0x000000ffff107224 */ /* 0x000fe400078e0021 */
[----:B------:R-:W-:-:S07]  /*2180*/  IMAD.MOV.U32 R21, RZ, RZ, R20 ;  /* 0x000000ffff157224 */ /* 0x000fce00078e0014 */
[----:B------:R-:W-:Y:S05]  /*2190*/  WARPSYNC.COLLECTIVE R19, `(.L_x_6334) ;  /* 0x0000000013087348 */ /* 0x000fea0003c00000 */
[----:B------:R0:W1:Y:S02]  /*21a0*/  SHFL.BFLY P0, R20, R16, R17, R18 ;  /* 0x0c00001110147389 */ /* 0x0000640000000012 */
[----:B01----:R-:W-:Y:S01]  /*21b0*/  ENDCOLLECTIVE ;  /* 0x000000000000791b */ /* 0x003fe20003800000 */
.L_x_6334:
[----:B------:R-:W-:Y:S02]  /*21c0*/  IMAD.MOV.U32 R16, RZ, RZ, R35 ;  /* 0x000000ffff107224 */ /* 0x000fe400078e0023 */
[----:B------:R-:W-:-:S07]  /*21d0*/  IMAD.MOV.U32 R30, RZ, RZ, R20 ;  /* 0x000000ffff1e7224 */ /* 0x000fce00078e0014 */
[----:B------:R-:W-:Y:S05]  /*21e0*/  WARPSYNC.COLLECTIVE R19, `(.L_x_6335) ;  /* 0x0000000013087348 */ /* 0x000fea0003c00000 */
[----:B------:R0:W1:Y:S02]  /*21f0*/  SHFL.BFLY P0, R20, R16, R17, R18 ;  /* 0x0c00001110147389 */ /* 0x0000640000000012 */
[----:B01----:R-:W-:Y:S01]  /*2200*/  ENDCOLLECTIVE ;  /* 0x000000000000791b */ /* 0x003fe20003800000 */
.L_x_6335:
[----:B------:R-:W-:Y:S01]  /*2210*/  PLOP3.LUT P0, PT, PT, PT, PT, 0x80, 0x0 ;  /* 0x000000000000781c */ /* 0x000fe20003f0f070 */
[----:B------:R-:W-:-:S12]  /*2220*/  BRA `(.L_x_6336) ;  /* 0xfffffff000787947 */ /* 0x000fd8000383ffff */
.L_x_6337:
        /* <DEDUP_REMOVED lines=13> */
.L_x_12252:


//--------------------- .text._ZN4vllm3moe10topkGatingILi8ELi16ELi4ELi16ELi32El13__nv_bfloat16LNS0_11ScoringFuncE0EEEvPKT5_PKbPfiPT4_PiiiibPKf --------------------------
	.section	.text._ZN4vllm3moe10topkGatingILi8ELi16ELi4ELi16ELi32El13__nv_bfloat16LNS0_11ScoringFuncE0EEEvPKT5_PKbPfiPT4_PiiiibPKf,"ax",@progbits
	.align	128
        .global         _ZN4vllm3moe10topkGatingILi8ELi16ELi4ELi16ELi32El13__nv_bfloat16LNS0_11ScoringFuncE0EEEvPKT5_PKbPfiPT4_PiiiibPKf
        .type           _ZN4vllm3moe10topkGatingILi8ELi16ELi4ELi16ELi32El13__nv_bfloat16LNS0_11ScoringFuncE0EEEvPKT5_PKbPfiPT4_PiiiibPKf,@function
        .size           _ZN4vllm3moe10topkGatingILi8ELi16ELi4ELi16ELi32El13__nv_bfloat16LNS0_11ScoringFuncE0EEEvPKT5_PKbPfiPT4_PiiiibPKf,(.L_x_12253 - _ZN4vllm3moe10topkGatingILi8ELi16ELi4ELi16ELi32El13__nv_bfloat16LNS0_11ScoringFuncE0EEEvPKT5_PKbPfiPT4_PiiiibPKf)
        .other          _ZN4vllm3moe10topkGatingILi8ELi16ELi4ELi16ELi32El13__nv_bfloat16LNS0_11ScoringFuncE0EEEvPKT5_PKbPfiPT4_PiiiibPKf,@"STO_CUDA_ENTRY STV_DEFAULT"
_ZN4vllm3moe10topkGatingILi8ELi16ELi4ELi16ELi32El13__nv_bfloat16LNS0_11ScoringFuncE0EEEvPKT5_PKbPfiPT4_PiiiibPKf:
.text._ZN4vllm3moe10topkGatingILi8ELi16ELi4ELi16ELi32El13__nv_bfloat16LNS0_11ScoringFuncE0EEEvPKT5_PKbPfiPT4_PiiiibPKf:
        /* <DEDUP_REMOVED lines=33> */
[----:B------:R-:W5:Y:S04]  /*0210*/  @P0 LDG.E R19, desc[UR6][R10.64+0x10] ;  /* 0x000010060a130981 */ /* 0x000f68000c1e1900 */
[----:B------:R-:W5:Y:S04]  /*0220*/  @P0 LDG.E R18, desc[UR6][R10.64+0x14] ;  /* 0x000014060a120981 */ /* 0x000f68000c1e1900 */
[----:B------:R-:W5:Y:S04]  /*0230*/  @P0 LDG.E R17, desc[UR6][R10.64+0x18] ;  /* 0x000018060a110981 */ /* 0x000f68000c1e1900 */
[----:B------:R0:W5:Y:S01]  /*0240*/  @P0 LDG.E R16, desc[UR6][R10.64+0x1c] ;  /* 0x00001c060a100981 */ /* 0x000162000c1e1900 */
[C---:B--2---:R-:W-:Y:S01]  /*0250*/  PRMT R9, R4.reuse, 0x7632, R9 ;  /* 0x0000763204097816 */ /* 0x044fe20000000009 */
[----:B------:R-:W-:Y:S01]  /*0260*/  IMAD.U32 R13, R4, 0x10000, RZ ;  /* 0x00010000040d7824 */ /* 0x000fe200078e00ff */
[C---:B------:R-:W-:Y:S01]  /*0270*/  PRMT R4, R5.reuse, 0x7632, R4 ;  /* 0x0000763205047816 */ /* 0x040fe20000000004 */
[----:B------:R-:W-:Y:S01]  /*0280*/  IMAD.U32 R5, R5, 0x10000, RZ ;  /* 0x0001000005057824 */ /* 0x000fe200078e00ff */
[----:B0-----:R-:W-:Y:S01]  /*0290*/  PRMT R11, R7, 0x7632, R11 ;  /* 0x00007632070b7816 */ /* 0x001fe2000000000b */
[----:B------:R-:W-:Y:S01]  /*02a0*/  IMAD.U32 R20, R9, 0x10000, RZ ;  /* 0x0001000009147824 */ /* 0x000fe200078e00ff */
[----:B------:R-:W-:Y:S01]  /*02b0*/  PRMT R9, R6, 0x7632, R9 ;  /* 0x0000763206097816 */ /* 0x000fe20000000009 */
        /* <DEDUP_REMOVED lines=16> */
[--C-:B------:R-:W-:Y:S01]  /*03c0*/  FADD.FTZ R13, R13, -R12.reuse ;  /* 0x8000000c0d0d7221 */ /* 0x100fe20000010000 */
[--C-:B------:R-:W-:Y:S01]  /*03d0*/  FADD.FTZ R20, R20, -R12.reuse ;  /* 0x8000000c14147221 */ /* 0x100fe20000010000 */
[--C-:B------:R-:W-:Y:S02]  /*03e0*/  FADD.FTZ R4, R4, -R12.reuse ;  /* 0x8000000c04047221 */ /* 0x100fe40000010000 */
[----:B------:R-:W-:Y:S01]  /*03f0*/  FMUL.FTZ R11, R13, 1.4426950216293334961 ;  /* 0x3fb8aa3b0d0b7820 */ /* 0x000fe20000410000 */
[--C-:B------:R-:W-:Y:S01]  /*0400*/  FADD.FTZ R13, R5, -R12.reuse ;  /* 0x8000000c050d7221 */ /* 0x100fe20000010000 */
[----:B------:R-:W-:Y:S01]  /*0410*/  FMUL.FTZ R20, R20, 1.4426950216293334961 ;  /* 0x3fb8aa3b14147820 */ /* 0x000fe20000410000 */
[----:B------:R-:W-:Y:S01]  /*0420*/  FMUL.FTZ R21, R4, 1.4426950216293334961 ;  /* 0x3fb8aa3b04157820 */ /* 0x000fe20000410000 */
[--C-:B------:R-:W-:Y:S01]  /*0430*/  FADD.FTZ R4, R6, -R12.reuse ;  /* 0x8000000c06047221 */ /* 0x100fe20000010000 */
[----:B------:R-:W-:Y:S01]  /*0440*/  FMUL.FTZ R13, R13, 1.4426950216293334961 ;  /* 0x3fb8aa3b0d0d7820 */ /* 0x000fe20000410000 */
[----:B------:R-:W0:Y:S02]  /*0450*/  MUFU.EX2 R11, R11 ;  /* 0x0000000b000b7308 */ /* 0x000e240000000800 */
[----:B------:R-:W-:Y:S01]  /*0460*/  FMUL.FTZ R24, R4, 1.4426950216293334961 ;  /* 0x3fb8aa3b04187820 */ /* 0x000fe20000410000 */
[----:B------:R-:W-:-:S04]  /*0470*/  FADD.FTZ R4, R9, -R12 ;  /* 0x8000000c09047221 */ /* 0x000fc80000010000 */
[----:B------:R-:W-:Y:S01]  /*0480*/  FMUL.FTZ R25, R4, 1.4426950216293334961 ;  /* 0x3fb8aa3b04197820 */ /* 0x000fe20000410000 */
[----:B------:R1:W2:Y:S01]  /*0490*/  MUFU.EX2 R5, R20 ;  /* 0x0000001400057308 */ /* 0x0002a20000000800 */
[--C-:B------:R-:W-:Y:S01]  /*04a0*/  FADD.FTZ R4, R10, -R12.reuse ;  /* 0x8000000c0a047221 */ /* 0x100fe20000010000 */
[----:B------:R-:W-:-:S04]  /*04b0*/  FADD.FTZ R12, R7, -R12 ;  /* 0x8000000c070c7221 */ /* 0x000fc80000010000 */
[----:B------:R-:W-:Y:S02]  /*04c0*/  FMUL.FTZ R12, R12, 1.4426950216293334961 ;  /* 0x3fb8aa3b0c0c7820 */ /* 0x000fe40000410000 */
[----:B------:R-:W3:Y:S01]  /*04d0*/  MUFU.EX2 R13, R13 ;  /* 0x0000000d000d7308 */ /* 0x000ee20000000800 */
[----:B-1----:R-:W-:Y:S01]  /*04e0*/  FMUL.FTZ R20, R4, 1.4426950216293334961 ;  /* 0x3fb8aa3b04147820 */ /* 0x002fe20000410000 */
[----:B0-----:R-:W-:-:S06]  /*04f0*/  FADD.FTZ R4, RZ, R11 ;  /* 0x0000000bff047221 */ /* 0x001fcc0000010000 */
[----:B------:R3:W0:Y:S01]  /*0500*/  MUFU.EX2 R6, R21 ;  /* 0x0000001500067308 */ /* 0x0006220000000800 */
[----:B--2---:R-:W-:-:S07]  /*0510*/  FADD.FTZ R4, R4, R5 ;  /* 0x0000000504047221 */ /* 0x004fce0000010000 */
[----:B------:R-:W1:Y:S01]  /*0520*/  MUFU.EX2 R9, R24 ;  /* 0x0000001800097308 */ /* 0x000e620000000800 */
[----:B---3--:R-:W-:-:S07]  /*0530*/  FADD.FTZ R21, R4, R13 ;  /* 0x0000000d04157221 */ /* 0x008fce0000010000 */
[----:B------:R-:W2:Y:S01]  /*0540*/  MUFU.EX2 R10, R25 ;  /* 0x00000019000a7308 */ /* 0x000ea20000000800 */
[----:B0-----:R-:W-:-:S07]  /*0550*/  FADD.FTZ R4, R21, R6 ;  /* 0x0000000615047221 */ /* 0x001fce0000010000 */
[----:B------:R-:W0:Y:S01]  /*0560*/  MUFU.EX2 R7, R20 ;  /* 0x0000001400077308 */ /* 0x000e220000000800 */
[----:B-1----:R-:W-:-:S07]  /*0570*/  FADD.FTZ R21, R4, R9 ;  /* 0x0000000904157221 */ /* 0x002fce0000010000 */
[----:B------:R-:W1:Y:S01]  /*0580*/  MUFU.EX2 R12, R12 ;  /* 0x0000000c000c7308 */ /* 0x000e620000000800 */
[----:B--2---:R-:W-:-:S04]  /*0590*/  FADD.FTZ R4, R21, R10 ;  /* 0x0000000a15047221 */ /* 0x004fc80000010000 */
[----:B0-----:R-:W-:Y:S01]  /*05a0*/  FADD.FTZ R21, R4, R7 ;  /* 0x0000000704157221 */ /* 0x001fe20000010000 */
[----:B------:R-:W-:-:S05]  /*05b0*/  IMAD.MOV.U32 R4, RZ, RZ, 0x1 ;  /* 0x00000001ff047424 */ /* 0x000fca00078e00ff */
[----:B------:R-:W-:Y:S01]  /*05c0*/  @P1 PRMT R4, R8, 0x7610, R4 ;  /* 0x0000761008041816 */ /* 0x000fe20000000004 */
[----:B-1----:R-:W-:-:S05]  /*05d0*/  FADD.FTZ R24, R21, R12 ;  /* 0x0000000c15187221 */ /* 0x002fca0000010000 */
[----:B------:R-:W0:Y:S02]  /*05e0*/  SHFL.BFLY PT, R21, R24, 0x1, 0x1e1f ;  /* 0x0c3e1f0018157f89 */ /* 0x000e2400000e0000 */
[----:B0-----:R-:W-:Y:S01]  /*05f0*/  FADD.FTZ R20, R24, R21 ;  /* 0x0000001518147221 */ /* 0x001fe20000010000 */
[----:B------:R-:W-:-:S05]  /*0600*/  IMAD.U32 R21, RZ, RZ, UR4 ;  /* 0x00000004ff157e24 */ /* 0x000fca000f8e00ff */
[----:B------:R-:W0:Y:S01]  /*0610*/  MUFU.RCP R20, R20 ;  /* 0x0000001400147308 */ /* 0x000e220000001000 */
        /* <DEDUP_REMOVED lines=10> */
[----:B------:R-:W-:Y:S01]  /*06c0*/  FSETP.GEU.FTZ.AND P3, PT, |R11|, +INF , PT ;  /* 0x7f8000000b00780b */ /* 0x000fe20003f7e200 */
[----:B------:R-:W-:Y:S01]  /*06d0*/  IMAD.MOV.U32 R5, RZ, RZ, RZ ;  /* 0x000000ffff057224 */ /* 0x000fe200078e00ff */
[----:B------:R-:W-:-:S02]  /*06e0*/  FSETP.GEU.FTZ.AND P5, PT, |R13|, +INF , PT ;  /* 0x7f8000000d00780b */ /* 0x000fc40003fbe200 */
[----:B------:R-:W-:Y:S02]  /*06f0*/  FSEL R7, R8, RZ, !P6 ;  /* 0x000000ff08077208 */ /* 0x000fe40007000000 */
[----:B------:R-:W-:Y:S02]  /*0700*/  FSEL R6, R11, RZ, !P3 ;  /* 0x000000ff0b067208 */ /* 0x000fe40005800000 */
[----:B------:R-:W-:Y:S01]  /*0710*/  FSEL R8, R13, RZ, !P5 ;  /* 0x000000ff0d087208 */ /* 0x000fe20006800000 */
[----:B----4-:R-:W-:Y:S01]  /*0720*/  @P0 FADD.FTZ R22, R7, R22 ;  /* 0x0000001607160221 */ /* 0x010fe20000010000 */
[----:B------:R-:W-:Y:S01]  /*0730*/  FSETP.GEU.FTZ.AND P2, PT, |R24|, +INF , PT ;  /* 0x7f8000001800780b */ /* 0x000fe20003f5e200 */
[----:B-----5:R-:W-:Y:S01]  /*0740*/  @P0 FADD.FTZ R23, R6, R23 ;  /* 0x0000001706170221 */ /* 0x020fe20000010000 */
[----:B------:R-:W-:Y:S01]  /*0750*/  FSETP.GEU.FTZ.AND P4, PT, |R25|, +INF , PT ;  /* 0x7f8000001900780b */ /* 0x000fe20003f9e200 */
[----:B------:R-:W-:Y:S01]  /*0760*/  @P0 FADD.FTZ R15, R8, R15 ;  /* 0x0000000f080f0221 */ /* 0x000fe20000010000 */
[----:B------:R-:W-:Y:S01]  /*0770*/  FSETP.GEU.FTZ.AND P3, PT, |R26|, +INF , PT ;  /* 0x7f8000001a00780b */ /* 0x000fe20003f7e200 */
[----:B------:R-:W-:Y:S01]  /*0780*/  @!P0 IMAD.MOV.U32 R15, RZ, RZ, R8 ;  /* 0x000000ffff0f8224 */ /* 0x000fe200078e0008 */
[----:B------:R-:W-:Y:S01]  /*0790*/  FSETP.GEU.FTZ.AND P6, PT, |R27|, +INF , PT ;  /* 0x7f8000001b00780b */ /* 0x000fe20003fde200 */
[----:B------:R-:W-:Y:S01]  /*07a0*/  @!P0 IMAD.MOV.U32 R22, RZ, RZ, R7 ;  /* 0x000000ffff168224 */ /* 0x000fe200078e0007 */
[----:B------:R-:W-:Y:S01]  /*07b0*/  FSETP.GEU.FTZ.AND P5, PT, |R20|, +INF , PT ;  /* 0x7f8000001400780b */ /* 0x000fe20003fbe200 */
[----:B------:R-:W-:Y:S01]  /*07c0*/  @!P0 IMAD.MOV.U32 R23, RZ, RZ, R6 ;  /* 0x000000ffff178224 */ /* 0x000fe200078e0006 */
[----:B------:R-:W-:-:S02]  /*07d0*/  FSEL R9, R24, RZ, !P2 ;  /* 0x000000ff18097208 */ /* 0x000fc40005000000 */
[----:B------:R-:W-:Y:S02]  /*07e0*/  FSEL R10, R25, RZ, !P4 ;  /* 0x000000ff190a7208 */ /* 0x000fe40006000000 */
[----:B------:R-:W-:Y:S01]  /*07f0*/  FSEL R11, R26, RZ, !P3 ;  /* 0x000000ff1a0b7208 */ /* 0x000fe20005800000 */
[----:B------:R-:W-:Y:S01]  /*0800*/  @P0 FADD.FTZ R14, R9, R14 ;  /* 0x0000000e090e0221 */ /* 0x000fe20000010000 */
[----:B------:R-:W-:Y:S01]  /*0810*/  FSEL R12, R27, RZ, !P6 ;  /* 0x000000ff1b0c7208 */ /* 0x000fe20007000000 */
[----:B------:R-:W-:Y:S01]  /*0820*/  @P0 FADD.FTZ R24, R10, R19 ;  /* 0x000000130a180221 */ /* 0x000fe20000010000 */
[----:B------:R-:W-:Y:S01]  /*0830*/  FSEL R13, R20, RZ, !P5 ;  /* 0x000000ff140d7208 */ /* 0x000fe20006800000 */
[----:B------:R-:W-:Y:S01]  /*0840*/  @P0 FADD.FTZ R25, R11, R18 ;  /* 0x000000120b190221 */ /* 0x000fe20000010000 */
[----:B------:R-:W-:Y:S02]  /*0850*/  @!P0 IMAD.MOV.U32 R14, RZ, RZ, R9 ;  /* 0x000000ffff0e8224 */ /* 0x000fe400078e0009 */
[----:B------:R-:W-:Y:S01]  /*0860*/  @P0 FADD.FTZ R26, R12, R17 ;  /* 0x000000110c1a0221 */ /* 0x000fe20000010000 */
[----:B------:R-:W-:-:S02]  /*0870*/  @!P0 IMAD.MOV.U32 R24, RZ, RZ, R10 ;  /* 0x000000ffff188224 */ /* 0x000fc400078e000a */
[----:B------:R-:W-:Y:S01]  /*0880*/  @P0 FADD.FTZ R27, R13, R16 ;  /* 0x000000100d1b0221 */ /* 0x000fe20000010000 */
        /* <DEDUP_REMOVED lines=15> */
.L_x_6346:
        /* <DEDUP_REMOVED lines=34> */
.L_x_6362:
        /* <DEDUP_REMOVED lines=31> */
.L_x_6342:
[----:B------:R-:W-:Y:S05]  /*0d90*/  BSYNC B1 ;  /* 0x0000000000017941 */ /* 0x000fea0003800000 */
.L_x_6341:
        /* <DEDUP_REMOVED lines=35> */
.L_x_6345:
[----:B------:R-:W-:Y:S05]  /*0fd0*/  BSYNC B1 ;  /* 0x0000000000017941 */ /* 0x000fea0003800000 */
.L_x_6344:
[----:B------:R-:W-:Y:S05]  /*0fe0*/  BRA `(.L_x_6346) ;  /* 0xfffffff800647947 */ /* 0x000fea000383ffff */
.L_x_6339:
[----:B------:R-:W-:Y:S01]  /*0ff0*/  IMAD.MOV.U32 R31, RZ, RZ, RZ ;  /* 0x000000ffff1f7224 */ /* 0x000fe200078e00ff */
[----:B------:R-:W-:Y:S01]  /*1000*/  ULDC UR10, c[0x0][0x228] ;  /* 0x00008a00000a7ab9 */ /* 0x000fe20000000800 */
[----:B------:R-:W-:Y:S01]  /*1010*/  ULDC UR11, c[0x0][0x240] ;  /* 0x00009000000b7ab9 */ /* 0x000fe20000000800 */
[----:B------:R-:W-:Y:S01]  /*1020*/  ULDC UR5, c[0x0][0x248] ;  /* 0x0000920000057ab9 */ /* 0x000fe20000000800 */
[----:B------:R-:W-:-:S05]  /*1030*/  ULDC.64 UR8, c[0x0][0x240] ;  /* 0x0000900000087ab9 */ /* 0x000fca0000000a00 */
.L_x_6352:
        /* <DEDUP_REMOVED lines=34> */
.L_x_6367:
        /* <DEDUP_REMOVED lines=30> */
.L_x_6349:
[----:B------:R-:W-:Y:S05]  /*1440*/  BSYNC B1 ;  /* 0x0000000000017941 */ /* 0x000fea0003800000 */
.L_x_6348:
        /* <DEDUP_REMOVED lines=35> */
.L_x_6351:
[----:B------:R-:W-:Y:S05]  /*1680*/  BSYNC B1 ;  /* 0x0000000000017941 */ /* 0x000fea0003800000 */
.L_x_6350:
[----:B------:R-:W-:Y:S05]  /*1690*/  BRA `(.L_x_6352) ;  /* 0xfffffff800687947 */ /* 0x000fea000383ffff */
.L_x_6343:
[----:B------:R-:W-:Y:S05]  /*16a0*/  BSYNC B0 ;  /* 0x0000000000007941 */ /* 0x000fea0003800000 */
.L_x_6338:
        /* <DEDUP_REMOVED lines=21> */
.L_x_6355:
        /* <DEDUP_REMOVED lines=18> */
.L_x_6354:
[----:B------:R-:W-:Y:S05]  /*1920*/  BSYNC B0 ;  /* 0x0000000000007941 */ /* 0x000fea0003800000 */
.L_x_6353:
[----:B------:R-:W-:Y:S05]  /*1930*/  @!P2 EXIT ;  /* 0x000000000000a94d */ /* 0x000fea0003800000 */
[----:B------:R-:W0:Y:S01]  /*1940*/  S2R R4, SR_CTAID.X ;  /* 0x0000000000047919 */ /* 0x000e220000002500 */
[----:B------:R-:W2:Y:S01]  /*1950*/  LDC.64 R2, c[0x0][0x220] ;  /* 0x00008800ff027b82 */ /* 0x000ea20000000a00 */
[----:B---3--:R-:W-:Y:S01]  /*1960*/  SHF.R.U32.HI R7, RZ, 0x1, R0 ;  /* 0x00000001ff077819 */ /* 0x008fe20000011600 */
[----:B------:R3:W4:Y:S01]  /*1970*/  MUFU.RCP R9, R16 ;  /* 0x0000001000097308 */ /* 0x0007220000001000 */
[----:B------:R-:W5:Y:S01]  /*1980*/  S2R R5, SR_TID.Y ;  /* 0x0000000000057919 */ /* 0x000f620000002200 */
[----:B------:R-:W-:Y:S02]  /*1990*/  BSSY B0, `(.L_x_6356) ;  /* 0x0000011000007945 */ /* 0x000fe40003800000 */
[----:B0-----:R-:W-:-:S04]  /*19a0*/  IMAD R0, R4, 0x40, R7 ;  /* 0x0000004004007824 */ /* 0x001fc800078e0207 */
[----:B-----5:R-:W-:-:S04]  /*19b0*/  IMAD R0, R5, 0x10, R0 ;  /* 0x0000001005007824 */ /* 0x020fc800078e0200 */
[----:B------:R-:W-:-:S04]  /*19c0*/  IMAD R21, R0, R21, R10 ;  /* 0x0000001500157224 */ /* 0x000fc800078e020a */
[----:B--2---:R-:W-:-:S04]  /*19d0*/  IMAD.WIDE R2, R21, 0x4, R2 ;  /* 0x0000000415027825 */ /* 0x004fc800078e0202 */
[----:B------:R-:W-:Y:S02]  /*19e0*/  IMAD.MOV.U32 R0, RZ, RZ, R2 ;  /* 0x000000ffff007224 */ /* 0x000fe400078e0002 */
[----:B---34-:R-:W-:-:S07]  /*19f0*/  IMAD.MOV.U32 R7, RZ, RZ, R3 ;  /* 0x000000ffff077224 */ /* 0x018fce00078e0003 */
.L_x_6357:
        /* <DEDUP_REMOVED lines=11> */
.L_x_6356:
[----:B------:R-:W-:Y:S05]  /*1ab0*/  EXIT ;  /* 0x000000000000794d */ /* 0x000fea0003800000 */
.L_x_6340:
        /* <DEDUP_REMOVED lines=8> */
.L_x_6359:
[----:B------:R-:W-:Y:S05]  /*1b40*/  BSYNC B1 ;  /* 0x0000000000017941 */ /* 0x000fea0003800000 */
.L_x_6358:
        /* <DEDUP_REMOVED lines=8> */
.L_x_6360:
[----:B------:R-:W-:Y:S02]  /*1bd0*/  IMAD.MOV.U32 R29, RZ, RZ, R21 ;  /* 0x000000ffff1d7224 */ /* 0x000fe400078e0015 */
[----:B------:R-:W-:-:S07]  /*1be0*/  IMAD.MOV.U32 R32, RZ, RZ, R28 ;  /* 0x000000ffff207224 */ /* 0x000fce00078e001c */
[----:B------:R-:W-:Y:S05]  /*1bf0*/  WARPSYNC.COLLECTIVE R20, `(.L_x_6361) ;  /* 0x0000000014087348 */ /* 0x000fea0003c00000 */
[----:B------:R0:W1:Y:S02]  /*1c00*/  SHFL.BFLY P0, R28, R29, R33, R34 ;  /* 0x0c0000211d1c7389 */ /* 0x0000640000000022 */
[----:B01----:R-:W-:Y:S01]  /*1c10*/  ENDCOLLECTIVE ;  /* 0x000000000000791b */ /* 0x003fe20003800000 */
.L_x_6361:
[----:B------:R-:W-:Y:S05]  /*1c20*/  BRA `(.L_x_6362) ;  /* 0xffffffec00dc7947 */ /* 0x000fea000383ffff */
.L_x_6347:
        /* <DEDUP_REMOVED lines=8> */
.L_x_6364:
[----:B------:R-:W-:Y:S05]  /*1cb0*/  BSYNC B1 ;  /* 0x0000000000017941 */ /* 0x000fea0003800000 */
.L_x_6363:
        /* <DEDUP_REMOVED lines=8> */
.L_x_6365:
[----:B------:R-:W-:Y:S02]  /*1d40*/  IMAD.MOV.U32 R29, RZ, RZ, R21 ;  /* 0x000000ffff1d7224 */ /* 0x000fe400078e0015 */
[----:B------:R-:W-:-:S07]  /*1d50*/  IMAD.MOV.U32 R17, RZ, RZ, R28 ;  /* 0x000000ffff117224 */ /* 0x000fce00078e001c */
[----:B------:R-:W-:Y:S05]  /*1d60*/  WARPSYNC.COLLECTIVE R20, `(.L_x_6366) ;  /* 0x0000000014087348 */ /* 0x000fea0003c00000 */
[----:B------:R0:W1:Y:S02]  /*1d70*/  SHFL.BFLY P0, R28, R29, R33, R34 ;  /* 0x0c0000211d1c7389 */ /* 0x0000640000000022 */
[----:B01----:R-:W-:Y:S01]  /*1d80*/  ENDCOLLECTIVE ;  /* 0x000000000000791b */ /* 0x003fe20003800000 */
.L_x_6366:
[----:B------:R-:W-:Y:S01]  /*1d90*/  IMAD.MOV.U32 R30, RZ, RZ, R28 ;  /* 0x000000ffff1e7224 */ /* 0x000fe200078e001c */
[----:B------:R-:W-:Y:S06]  /*1da0*/  BRA `(.L_x_6367) ;  /* 0xfffffff4002c7947 */ /* 0x000fec000383ffff */
.L_x_6368:
        /* <DEDUP_REMOVED lines=13> */
.L_x_12253:


//--------------------- .text._ZN4vllm3moe10topkGatingILi8ELi8ELi4ELi16ELi32El13__nv_bfloat16LNS0_11ScoringFuncE0EEEvPKT5_PKbPfiPT4_PiiiibPKf --------------------------
	.section	.text._ZN4vllm3moe10topkGatingILi8ELi8ELi4ELi16ELi32El13__nv_bfloat16LNS0_11ScoringFuncE0EEEvPKT5_PKbPfiPT4_PiiiibPKf,"ax",@progbits
	.align	128
        .global         _ZN4vllm3moe10topkGatingILi8ELi8ELi4ELi16ELi32El13__nv_bfloat16LNS0_11ScoringFuncE0EEEvPKT5_PKbPfiPT4_PiiiibPKf
        .type           _ZN4vllm3moe10topkGatingILi8ELi8ELi4ELi16ELi32El13__nv_bfloat16LNS0_11ScoringFuncE0EEEvPKT5_PKbPfiPT4_PiiiibPKf,@function
        .size           _ZN4vllm3moe10topkGatingILi8ELi8ELi4ELi16ELi32El13__nv_bfloat16LNS0_11ScoringFuncE0EEEvPKT5_PKbPfiPT4_PiiiibPKf,(.L_x_12254 - _ZN4vllm3moe10topkGatingILi8ELi8ELi4ELi16ELi32El13__nv_bfloat16LNS0_11ScoringFuncE0EEEvPKT5_PKbPfiPT4_PiiiibPKf)
        .other          _ZN4vllm3moe10topkGatingILi8ELi8ELi4ELi16ELi32El13__nv_bfloat16LNS0_11ScoringFuncE0EEEvPKT5_PKbPfiPT4_PiiiibPKf,@"STO_CUDA_ENTRY STV_DEFAULT"
_ZN4vllm3moe10topkGatingILi8ELi8ELi4ELi16ELi32El13__nv_bfloat16LNS0_11ScoringFuncE0EEEvPKT5_PKbPfiPT4_PiiiibPKf:
.text._ZN4vllm3moe10topkGatingILi8ELi8ELi4ELi16ELi32El13__nv_bfloat16LNS0_11ScoringFuncE0EEEvPKT5_PKbPfiPT4_PiiiibPKf:
        /* <DEDUP_REMOVED lines=33> */
[----:B------:R-:W-:Y:S01]  /*0210*/  IMAD.MOV.U32 R27, RZ, RZ, RZ ;  /* 0x000000ffff1b7224 */ /* 0x000fe200078e00ff */
[C---:B--2---:R-:W-:Y:S01]  /*0220*/  PRMT R12, R4.reuse, 0x7632, R12 ;  /* 0x00007632040c7816 */ /* 0x044fe2000000000c */
[----:B------:R-:W-:Y:S01]  /*0230*/  IMAD.U32 R13, R4, 0x10000, RZ ;  /* 0x00010000040d7824 */ /* 0x000fe200078e00ff */
[----:B------:R-:W-:-:S03]  /*0240*/  PRMT R4, R5, 0x7632, R4 ;  /* 0x0000763205047816 */ /* 0x000fc60000000004 */
[----:B------:R-:W-:Y:S02]  /*0250*/  IMAD.U32 R14, R12, 0x10000, RZ ;  /* 0x000100000c0e7824 */ /* 0x000fe400078e00ff */
[----:B------:R-:W-:-:S03]  /*0260*/  IMAD.U32 R15, R5, 0x10000, RZ ;  /* 0x00010000050f7824 */ /* 0x000fc600078e00ff */
[----:B------:R-:W-:Y:S01]  /*0270*/  FMNMX.FTZ R12, R13, R14, !PT ;  /* 0x0000000e0d0c7209 */ /* 0x000fe20007810000 */
[----:B------:R-:W-:Y:S01]  /*0280*/  IMAD.U32 R25, R4, 0x10000, RZ ;  /* 0x0001000004197824 */ /* 0x000fe200078e00ff */
[C---:B------:R-:W-:Y:S02]  /*0290*/  PRMT R5, R6.reuse, 0x7632, R5 ;  /* 0x0000763206057816 */ /* 0x040fe40000000005 */
[----:B------:R-:W-:Y:S01]  /*02a0*/  FMNMX.FTZ R12, R15, R12, !PT ;  /* 0x0000000c0f0c7209 */ /* 0x000fe20007810000 */
[----:B------:R-:W-:-:S03]  /*02b0*/  IMAD.U32 R6, R6, 0x10000, RZ ;  /* 0x0001000006067824 */ /* 0x000fc600078e00ff */
[----:B-1----:R-:W-:Y:S01]  /*02c0*/  FMNMX.FTZ R9, R25, R12, !PT ;  /* 0x0000000c19097209 */ /* 0x002fe20007810000 */
[----:B------:R-:W-:Y:S01]  /*02d0*/  IMAD.U32 R5, R5, 0x10000, RZ ;  /* 0x0001000005057824 */ /* 0x000fe200078e00ff */
[C---:B------:R-:W-:Y:S02]  /*02e0*/  PRMT R4, R7.reuse, 0x7632, R4 ;  /* 0x0000763207047816 */ /* 0x040fe40000000004 */
[----:B0-----:R-:W-:Y:S01]  /*02f0*/  FMNMX.FTZ R10, R6, R9, !PT ;  /* 0x00000009060a7209 */ /* 0x001fe20007810000 */
[----:B------:R-:W-:-:S03]  /*0300*/  IMAD.U32 R9, R7, 0x10000, RZ ;  /* 0x0001000007097824 */ /* 0x000fc600078e00ff */
[----:B------:R-:W-:Y:S01]  /*0310*/  FMNMX.FTZ R10, R5, R10, !PT ;  /* 0x0000000a050a7209 */ /* 0x000fe20007810000 */
[----:B------:R-:W-:-:S03]  /*0320*/  IMAD.U32 R7, R4, 0x10000, RZ ;  /* 0x0001000004077824 */ /* 0x000fc600078e00ff */
[----:B------:R-:W-:-:S04]  /*0330*/  FMNMX.FTZ R10, R9, R10, !PT ;  /* 0x0000000a090a7209 */ /* 0x000fc80007810000 */
[----:B------:R-:W-:-:S05]  /*0340*/  FMNMX.FTZ R12, R7, R10, !PT ;  /* 0x0000000a070c7209 */ /* 0x000fca0007810000 */
[--C-:B------:R-:W-:Y:S01]  /*0350*/  FADD.FTZ R13, R13, -R12.reuse ;  /* 0x8000000c0d0d7221 */ /* 0x100fe20000010000 */
[----:B------:R-:W-:-:S03]  /*0360*/  FADD.FTZ R14, R14, -R12 ;  /* 0x8000000c0e0e7221 */ /* 0x000fc60000010000 */
[----:B------:R-:W-:Y:S01]  /*0370*/  FMUL.FTZ R4, R13, 1.4426950216293334961 ;  /* 0x3fb8aa3b0d047820 */ /* 0x000fe20000410000 */
[----:B------:R-:W-:Y:S01]  /*0380*/  FMUL.FTZ R10, R14, 1.4426950216293334961 ;  /* 0x3fb8aa3b0e0a7820 */ /* 0x000fe20000410000 */
[--C-:B------:R-:W-:Y:S01]  /*0390*/  FADD.FTZ R15, R15, -R12.reuse ;  /* 0x8000000c0f0f7221 */ /* 0x100fe20000010000 */
[----:B------:R-:W-:-:S03]  /*03a0*/  FADD.FTZ R13, R6, -R12 ;  /* 0x8000000c060d7221 */ /* 0x000fc60000010000 */
[----:B------:R-:W0:Y:S01]  /*03b0*/  MUFU.EX2 R4, R4 ;  /* 0x0000000400047308 */ /* 0x000e220000000800 */
[----:B------:R-:W-:Y:S01]  /*03c0*/  FMUL.FTZ R11, R15, 1.4426950216293334961 ;  /* 0x3fb8aa3b0f0b7820 */ /* 0x000fe20000410000 */
[--C-:B------:R-:W-:Y:S01]  /*03d0*/  FADD.FTZ R25, R25, -R12.reuse ;  /* 0x8000000c19197221 */ /* 0x100fe20000010000 */
[----:B------:R-:W-:Y:S01]  /*03e0*/  FMUL.FTZ R14, R13, 1.4426950216293334961 ;  /* 0x3fb8aa3b0d0e7820 */ /* 0x000fe20000410000 */
[----:B------:R-:W-:-:S04]  /*03f0*/  FADD.FTZ R13, R5, -R12 ;  /* 0x8000000c050d7221 */ /* 0x000fc80000010000 */
[----:B------:R-:W1:Y:S01]  /*0400*/  MUFU.EX2 R10, R10 ;  /* 0x0000000a000a7308 */ /* 0x000e620000000800 */
[----:B------:R-:W-:Y:S01]  /*0410*/  FMUL.FTZ R25, R25, 1.4426950216293334961 ;  /* 0x3fb8aa3b19197820 */ /* 0x000fe20000410000 */
[----:B------:R-:W-:Y:S01]  /*0420*/  FMUL.FTZ R15, R13, 1.4426950216293334961 ;  /* 0x3fb8aa3b0d0f7820 */ /* 0x000fe20000410000 */
[----:B------:R-:W-:-:S05]  /*0430*/  FADD.FTZ R13, R9, -R12 ;  /* 0x8000000c090d7221 */ /* 0x000fca0000010000 */
[----:B------:R-:W2:Y:S01]  /*0440*/  MUFU.EX2 R11, R11 ;  /* 0x0000000b000b7308 */ /* 0x000ea20000000800 */
[----:B------:R-:W-:Y:S01]  /*0450*/  FMUL.FTZ R16, R13, 1.4426950216293334961 ;  /* 0x3fb8aa3b0d107820 */ /* 0x000fe20000410000 */
[----:B0-----:R-:W-:-:S06]  /*0460*/  FADD.FTZ R13, RZ, R4 ;  /* 0x00000004ff0d7221 */ /* 0x001fcc0000010000 */
[----:B------:R-:W0:Y:S01]  /*0470*/  MUFU.EX2 R6, R25 ;  /* 0x0000001900067308 */ /* 0x000e220000000800 */
[----:B------:R-:W-:Y:S01]  /*0480*/  FADD.FTZ R20, R7, -R12 ;  /* 0x8000000c07147221 */ /* 0x000fe20000010000 */
[----:B-1----:R-:W-:-:S06]  /*0490*/  FADD.FTZ R12, R13, R10 ;  /* 0x0000000a0d0c7221 */ /* 0x002fcc0000010000 */
[----:B------:R-:W1:Y:S01]  /*04a0*/  MUFU.EX2 R5, R14 ;  /* 0x0000000e00057308 */ /* 0x000e620000000800 */
[----:B------:R-:W-:Y:S01]  /*04b0*/  FMUL.FTZ R20, R20, 1.4426950216293334961 ;  /* 0x3fb8aa3b14147820 */ /* 0x000fe20000410000 */
[----:B--2---:R-:W-:-:S06]  /*04c0*/  FADD.FTZ R13, R12, R11 ;  /* 0x0000000b0c0d7221 */ /* 0x004fcc0000010000 */
[----:B------:R-:W2:Y:S01]  /*04d0*/  MUFU.EX2 R9, R15 ;  /* 0x0000000f00097308 */ /* 0x000ea20000000800 */
[----:B0-----:R-:W-:-:S07]  /*04e0*/  FADD.FTZ R12, R13, R6 ;  /* 0x000000060d0c7221 */ /* 0x001fce0000010000 */
[----:B------:R-:W0:Y:S01]  /*04f0*/  MUFU.EX2 R7, R16 ;  /* 0x0000001000077308 */ /* 0x000e220000000800 */
[----:B-1----:R-:W-:-:S07]  /*0500*/  FADD.FTZ R12, R12, R5 ;  /* 0x000000050c0c7221 */ /* 0x002fce0000010000 */
[----:B------:R-:W1:Y:S01]  /*0510*/  MUFU.EX2 R25, R20 ;  /* 0x0000001400197308 */ /* 0x000e620000000800 */
[----:B--2---:R-:W-:-:S04]  /*0520*/  FADD.FTZ R12, R12, R9 ;  /* 0x000000090c0c7221 */ /* 0x004fc80000010000 */
[----:B0-----:R-:W-:-:S04]  /*0530*/  FADD.FTZ R12, R12, R7 ;  /* 0x000000070c0c7221 */ /* 0x001fc80000010000 */
[----:B-1----:R-:W-:-:S06]  /*0540*/  FADD.FTZ R12, R12, R25 ;  /* 0x000000190c0c7221 */ /* 0x002fcc0000010000 */
[----:B------:R-:W0:Y:S01]  /*0550*/  MUFU.RCP R12, R12 ;  /* 0x0000000c000c7308 */ /* 0x000e220000001000 */
[----:B---3--:R-:W-:Y:S01]  /*0560*/  @P1 ISETP.NE.AND P2, PT, R8, RZ, PT ;  /* 0x000000ff0800120c */ /* 0x008fe20003f45270 */
[----:B------:R-:W-:Y:S02]  /*0570*/  IMAD.MOV.U32 R15, RZ, RZ, 0x1 ;  /* 0x00000001ff0f7424 */ /* 0x000fe400078e00ff */
        /* <DEDUP_REMOVED lines=15> */
[----:B------:R-:W-:Y:S02]  /*0670*/  FSEL R13, R10, RZ, !P6 ;  /* 0x000000ff0a0d7208 */ /* 0x000fe40007000000 */
[----:B------:R-:W-:Y:S02]  /*0680*/  FSEL R14, R4, RZ, !P3 ;  /* 0x000000ff040e7208 */ /* 0x000fe40005800000 */
[----:B------:R-:W-:Y:S02]  /*0690*/  FSETP.GEU.FTZ.AND P6, PT, |R7|, +INF , PT ;  /* 0x7f8000000700780b */ /* 0x000fe40003fde200 */
[----:B------:R-:W-:Y:S02]  /*06a0*/  FSEL R12, R11, RZ, !P5 ;  /* 0x000000ff0b0c7208 */ /* 0x000fe40006800000 */
        /* <DEDUP_REMOVED lines=9> */
[----:B----4-:R-:W-:Y:S01]  /*0740*/  @P0 FADD.FTZ R4, R13, R0 ;  /* 0x000000000d040221 */ /* 0x010fe20000010000 */
[----:B-----5:R-:W-:Y:S01]  /*0750*/  @P0 FADD.FTZ R6, R11, R18 ;  /* 0x000000120b060221 */ /* 0x020fe20000010000 */
        /* <DEDUP_REMOVED lines=30> */
.L_x_6374:
        /* <DEDUP_REMOVED lines=44> */
.L_x_6372:
        /* <DEDUP_REMOVED lines=86> */
.L_x_6373:
[----:B------:R-:W-:Y:S05]  /*1160*/  @P0 BRA `(.L_x_6374) ;  /* 0xfffffff400f40947 */ /* 0x000fea000383ffff */
.L_x_6371:
        /* <DEDUP_REMOVED lines=53> */
.L_x_6370:
        /* <DEDUP_REMOVED lines=8> */
.L_x_6378:
        /* <DEDUP_REMOVED lines=43> */
.L_x_6376:
        /* <DEDUP_REMOVED lines=85> */
.L_x_6377:
[----:B------:R-:W-:Y:S05]  /*1d40*/  @P0 BRA `(.L_x_6378) ;  /* 0xfffffff400fc0947 */ /* 0x000fea000383ffff */
.L_x_6375:
        /* <DEDUP_REMOVED lines=53> */
.L_x_6369:
        /* <DEDUP_REMOVED lines=22> */
.L_x_6382:
        /* <DEDUP_REMOVED lines=64> */
.L_x_6381:
        /* <DEDUP_REMOVED lines=36> */
.L_x_6383:
[----:B------:R-:W-:-:S13]  /*2840*/  ISETP.NE.OR P0, PT, R0, RZ, P0 ;  /* 0x000000ff0000720c */ /* 0x000fda0000705670 */
[----:B------:R-:W-:Y:S05]  /*2850*/  @!P0 BRA `(.L_x_6379) ;  /* 0x0000000000508947 */ /* 0x000fea0003800000 */
.L_x_6380:
[----:B--23--:R-:W1:Y:S01]  /*2860*/  LDC.64 R4, c[0x0][0x220] ;  /* 0x00008800ff047b82 */ /* 0x00ce620000000a00 */
[----:B------:R2:W3:Y:S02]  /*2870*/  MUFU.RCP R17, R27 ;  /* 0x0000001b00117308 */ /* 0x0004e40000001000 */
.L_x_6384:
        /* <DEDUP_REMOVED lines=18> */
.L_x_6379:
        /* <DEDUP_REMOVED lines=8> */
.L_x_6385:
        /* <DEDUP_REMOVED lines=11> */
.L_x_6386:
        /* <DEDUP_REMOVED lines=11> */
.L_x_12254:


//--------------------- .text._ZN4vllm3moe10topkGatingILi4ELi4ELi4ELi8ELi32El13__nv_bfloat16LNS0_11ScoringFuncE0EEEvPKT5_PKbPfiPT4_PiiiibPKf --------------------------
	.section	.text._ZN4vllm3moe10topkGatingILi4ELi4ELi4ELi8ELi32El13__nv_bfloat16LNS0_11ScoringFuncE0EEEvPKT5_PKbPfiPT4_PiiiibPKf,"ax",@progbits
	.align	128
        .global         _ZN4vllm3moe10topkGatingILi4ELi4ELi4ELi8ELi32El13__nv_bfloat16LNS0_11ScoringFuncE0EEEvPKT5_PKbPfiPT4_PiiiibPKf
        .type           _ZN4vllm3moe10topkGatingILi4ELi4ELi4ELi8ELi32El13__nv_bfloat16LNS0_11ScoringFuncE0EEEvPKT5_PKbPfiPT4_PiiiibPKf,@function
        .size           _ZN4vllm3moe10topkGatingILi4ELi4ELi4ELi8ELi32El13__nv_bfloat16LNS0_11ScoringFuncE0EEEvPKT5_PKbPfiPT4_PiiiibPKf,(.L_x_12255 - _ZN4vllm3moe10topkGatingILi4ELi4ELi4ELi8ELi32El13__nv_bfloat16LNS0_11ScoringFuncE0EEEvPKT5_PKbPfiPT4_PiiiibPKf)
        .other          _ZN4vllm3moe10topkGatingILi4ELi4ELi4ELi8ELi32El13__nv_bfloat16LNS0_11ScoringFuncE0EEEvPKT5_PKbPfiPT4_PiiiibPKf,@"STO_CUDA_ENTRY STV_DEFAULT"
_ZN4vllm3moe10topkGatingILi4ELi4ELi4ELi8ELi32El13__nv_bfloat16LNS0_11ScoringFuncE0EEEvPKT5_PKbPfiPT4_PiiiibPKf:
.text._ZN4vllm3moe10topkGatingILi4ELi4ELi4ELi8ELi32El13__nv_bfloat16LNS0_11ScoringFuncE0EEEvPKT5_PKbPfiPT4_PiiiibPKf:
        /* <DEDUP_REMOVED lines=30> */
[C---:B--2---:R-:W-:Y:S01]  /*01e0*/  PRMT R8, R2.reuse, 0x7632, R8 ;  /* 0x0000763202087816 */ /* 0x044fe20000000008 */
[----:B------:R-:W-:Y:S01]  /*01f0*/  IMAD.U32 R9, R2, 0x10000, RZ ;  /* 0x0001000002097824 */ /* 0x000fe200078e00ff */
[C---:B------:R-:W-:Y:S01]  /*0200*/  PRMT R2, R3.reuse, 0x7632, R2 ;  /* 0x0000763203027816 */ /* 0x040fe20000000002 */
[----:B------:R-:W-:-:S02]  /*0210*/  IMAD.U32 R3, R3, 0x10000, RZ ;  /* 0x0001000003037824 */ /* 0x000fc400078e00ff */
[----:B------:R-:W-:Y:S02]  /*0220*/  IMAD.U32 R8, R8, 0x10000, RZ ;  /* 0x0001000008087824 */ /* 0x000fe400078e00ff */
[----:B------:R-:W-:-:S03]  /*0230*/  IMAD.U32 R2, R2, 0x10000, RZ ;  /* 0x0001000002027824 */ /* 0x000fc600078e00ff */
[----:B------:R-:W-:-:S04]  /*0240*/  FMNMX.FTZ R14, R9, R8, !PT ;  /* 0x00000008090e7209 */ /* 0x000fc80007810000 */
[----:B-1----:R-:W-:-:S04]  /*0250*/  FMNMX.FTZ R5, R3, R14, !PT ;  /* 0x0000000e03057209 */ /* 0x002fc80007810000 */
[----:B------:R-:W-:-:S05]  /*0260*/  FMNMX.FTZ R5, R2, R5, !PT ;  /* 0x0000000502057209 */ /* 0x000fca0007810000 */
[--C-:B------:R-:W-:Y:S01]  /*0270*/  FADD.FTZ R9, R9, -R5.reuse ;  /* 0x8000000509097221 */ /* 0x100fe20000010000 */
[--C-:B------:R-:W-:Y:S01]  /*0280*/  FADD.FTZ R8, R8, -R5.reuse ;  /* 0x8000000508087221 */ /* 0x100fe20000010000 */
[--C-:B0-----:R-:W-:Y:S01]  /*0290*/  FADD.FTZ R7, R3, -R5.reuse ;  /* 0x8000000503077221 */ /* 0x101fe20000010000 */
[----:B------:R-:W-:Y:S01]  /*02a0*/  FADD.FTZ R2, R2, -R5 ;  /* 0x8000000502027221 */ /* 0x000fe20000010000 */
[----:B------:R-:W-:Y:S01]  /*02b0*/  FMUL.FTZ R9, R9, 1.4426950216293334961 ;  /* 0x3fb8aa3b09097820 */ /* 0x000fe20000410000 */
[----:B------:R-:W-:Y:S01]  /*02c0*/  FMUL.FTZ R8, R8, 1.4426950216293334961 ;  /* 0x3fb8aa3b08087820 */ /* 0x000fe20000410000 */
[----:B------:R-:W-:Y:S01]  /*02d0*/  FMUL.FTZ R7, R7, 1.4426950216293334961 ;  /* 0x3fb8aa3b07077820 */ /* 0x000fe20000410000 */
[----:B------:R-:W-:Y:S01]  /*02e0*/  FMUL.FTZ R5, R2, 1.4426950216293334961 ;  /* 0x3fb8aa3b02057820 */ /* 0x000fe20000410000 */
[----:B------:R0:W1:Y:S01]  /*02f0*/  MUFU.EX2 R6, R9 ;  /* 0x0000000900067308 */ /* 0x0000620000000800 */
[----:B---3--:R-:W-:-:S07]  /*0300*/  @P1 ISETP.NE.AND P2, PT, R4, RZ, PT ;  /* 0x000000ff0400120c */ /* 0x008fce0003f45270 */
[----:B------:R-:W2:Y:S01]  /*0310*/  MUFU.EX2 R3, R8 ;  /* 0x0000000800037308 */ /* 0x000ea20000000800 */
[----:B0-----:R-:W-:-:S07]  /*0320*/  IMAD.MOV.U32 R9, RZ, RZ, 0x1 ;  /* 0x00000001ff097424 */ /* 0x001fce00078e00ff */
[----:B------:R-:W0:Y:S01]  /*0330*/  MUFU.EX2 R7, R7 ;  /* 0x0000000700077308 */ /* 0x000e220000000800 */
[----:B-1----:R-:W-:-:S07]  /*0340*/  FADD.FTZ R2, RZ, R6 ;  /* 0x00000006ff027221 */ /* 0x002fce0000010000 */
[----:B------:R-:W1:Y:S01]  /*0350*/  MUFU.EX2 R5, R5 ;  /* 0x0000000500057308 */ /* 0x000e620000000800 */
[----:B--2---:R-:W-:-:S04]  /*0360*/  FADD.FTZ R2, R2, R3 ;  /* 0x0000000302027221 */ /* 0x004fc80000010000 */
[----:B0-----:R-:W-:-:S04]  /*0370*/  FADD.FTZ R2, R2, R7 ;  /* 0x0000000702027221 */ /* 0x001fc80000010000 */
[----:B-1----:R-:W-:Y:S01]  /*0380*/  FADD.FTZ R14, R2, R5 ;  /* 0x00000005020e7221 */ /* 0x002fe20000010000 */
[----:B------:R-:W-:-:S04]  /*0390*/  @P1 SEL R2, RZ, 0x1, P2 ;  /* 0x00000001ff021807 */ /* 0x000fc80001000000 */
[----:B------:R-:W-:Y:S01]  /*03a0*/  @P1 PRMT R9, R2, 0x7610, R9 ;  /* 0x0000761002091816 */ /* 0x000fe20000000009 */
[----:B------:R-:W0:Y:S02]  /*03b0*/  MUFU.RCP R14, R14 ;  /* 0x0000000e000e7308 */ /* 0x000e240000001000 */
[-C--:B0-----:R-:W-:Y:S01]  /*03c0*/  FMUL.FTZ R6, R6, R14.reuse ;  /* 0x0000000e06067220 */ /* 0x081fe20000410000 */
[-C--:B------:R-:W-:Y:S01]  /*03d0*/  FMUL.FTZ R3, R3, R14.reuse ;  /* 0x0000000e03037220 */ /* 0x080fe20000410000 */
[-C--:B------:R-:W-:Y:S01]  /*03e0*/  FMUL.FTZ R2, R7, R14.reuse ;  /* 0x0000000e07027220 */ /* 0x080fe20000410000 */
[----:B------:R-:W-:Y:S02]  /*03f0*/  FMUL.FTZ R5, R5, R14 ;  /* 0x0000000e05057220 */ /* 0x000fe40000410000 */
[----:B------:R-:W-:Y:S02]  /*0400*/  FSETP.GEU.FTZ.AND P1, PT, |R6|, +INF , PT ;  /* 0x7f8000000600780b */ /* 0x000fe40003f3e200 */
[----:B------:R-:W-:-:S02]  /*0410*/  FSETP.GEU.FTZ.AND P2, PT, |R3|, +INF , PT ;  /* 0x7f8000000300780b */ /* 0x000fc40003f5e200 */
[----:B------:R-:W-:Y:S02]  /*0420*/  FSEL R8, R6, RZ, !P1 ;  /* 0x000000ff06087208 */ /* 0x000fe40004800000 */
[----:B------:R-:W-:Y:S02]  /*0430*/  PLOP3.LUT P1, PT, PT, PT, UP0, 0x80, 0x0 ;  /* 0x000000000000781c */ /* 0x000fe40003f2f008 */
[----:B------:R-:W-:Y:S01]  /*0440*/  FSETP.GEU.FTZ.AND P3, PT, |R2|, +INF , PT ;  /* 0x7f8000000200780b */ /* 0x000fe20003f7e200 */
[----:B----4-:R-:W-:Y:S01]  /*0450*/  @P0 FADD.FTZ R22, R8, R15 ;  /* 0x0000000f08160221 */ /* 0x010fe20000010000 */
[----:B------:R-:W-:Y:S01]  /*0460*/  FSETP.GEU.FTZ.AND P4, PT, |R5|, +INF , PT ;  /* 0x7f8000000500780b */ /* 0x000fe20003f9e200 */
[----:B------:R-:W-:Y:S01]  /*0470*/  @!P0 IMAD.MOV.U32 R22, RZ, RZ, R8 ;  /* 0x000000ffff168224 */ /* 0x000fe200078e0008 */
[----:B------:R-:W-:Y:S02]  /*0480*/  FSEL R7, R3, RZ, !P2 ;  /* 0x000000ff03077208 */ /* 0x000fe40005000000 */
[----:B------:R-:W-:Y:S01]  /*0490*/  FSEL R6, R2, RZ, !P3 ;  /* 0x000000ff02067208 */ /* 0x000fe20005800000 */
[----:B------:R-:W-:Y:S01]  /*04a0*/  IMAD.MOV.U32 R2, RZ, RZ, RZ ;  /* 0x000000ffff027224 */ /* 0x000fe200078e00ff */
[----:B------:R-:W-:Y:S01]  /*04b0*/  FSEL R5, R5, RZ, !P4 ;  /* 0x000000ff05057208 */ /* 0x000fe20006000000 */
[----:B-----5:R-:W-:Y:S01]  /*04c0*/  @P0 FADD.FTZ R21, R7, R0 ;  /* 0x0000000007150221 */ /* 0x020fe20000010000 */
[----:B------:R-:W-:-:S02]  /*04d0*/  @!P0 IMAD.MOV.U32 R21, RZ, RZ, R7 ;  /* 0x000000ffff158224 */ /* 0x000fc400078e0007 */
        /* <DEDUP_REMOVED lines=23> */
.L_x_6394:
        /* <DEDUP_REMOVED lines=41> */
.L_x_6390:
        /* <DEDUP_REMOVED lines=38> */
.L_x_6391:
        /* <DEDUP_REMOVED lines=36> */
.L_x_6392:
        /* <DEDUP_REMOVED lines=40> */
.L_x_6393:
[----:B------:R-:W-:Y:S05]  /*1000*/  @P5 BRA `(.L_x_6394) ;  /* 0xfffffff400905947 */ /* 0x000fea000383ffff */
.L_x_6389:
        /* <DEDUP_REMOVED lines=25> */
.L_x_6396:
        /* <DEDUP_REMOVED lines=43> */
.L_x_6395:
        /* <DEDUP_REMOVED lines=8> */
.L_x_6388:
        /* <DEDUP_REMOVED lines=10> */
.L_x_6402:
        /* <DEDUP_REMOVED lines=40> */
.L_x_6398:
        /* <DEDUP_REMOVED lines=37> */
.L_x_6399:
        /* <DEDUP_REMOVED lines=35> */
.L_x_6400:
        /* <DEDUP_REMOVED lines=39> */
.L_x_6401:
[----:B------:R-:W-:Y:S05]  /*1ee0*/  @P5 BRA `(.L_x_6402) ;  /* 0xfffffff400a05947 */ /* 0x000fea000383ffff */
.L_x_6397:
        /* <DEDUP_REMOVED lines=24> */
.L_x_6404:
        /* <DEDUP_REMOVED lines=45> */
.L_x_6403:
[----:B------:R-:W-:Y:S02]  /*2340*/  IMAD.X R17, RZ, RZ, R17, P0 ;  /* 0x000000ffff117224 */ /* 0x000fe400000e0611 */
[----:B------:R-:W-:Y:S02]  /*2350*/  IMAD.X R11, RZ, RZ, R11, P2 ;  /* 0x000000ffff0b7224 */ /* 0x000fe400010e060b */
[----:B------:R-:W-:Y:S02]  /*2360*/  IMAD.X R18, RZ, RZ, R18, P3 ;  /* 0x000000ffff127224 */ /* 0x000fe400018e0612 */
[----:B0-----:R-:W-:Y:S01]  /*2370*/  VIADD R20, R20, UR12 ;  /* 0x0000000c14147c36 */ /* 0x001fe20008000000 */
[----:B------:R-:W-:Y:S06]  /*2380*/  @P4 BRA `(.L_x_6404) ;  /* 0xfffffffc00384947 */ /* 0x000fec000383ffff */
.L_x_6387:
        /* <DEDUP_REMOVED lines=23> */
.L_x_6408:
        /* <DEDUP_REMOVED lines=68> */
.L_x_6407:
        /* <DEDUP_REMOVED lines=38> */
.L_x_6409:
[----:B------:R-:W-:-:S13]  /*2ba0*/  ISETP.NE.OR P0, PT, R3, RZ, P0 ;  /* 0x000000ff0300720c */ /* 0x000fda0000705670 */
[----:B------:R-:W-:Y:S05]  /*2bb0*/  @!P0 BRA `(.L_x_6405) ;  /* 0x0000000000548947 */ /* 0x000fea0003800000 */
.L_x_6406:
[----:B--23--:R-:W2:Y:S01]  /*2bc0*/  LDC.64 R4, c[0x0][0x220] ;  /* 0x00008800ff047b82 */ /* 0x00cea20000000a00 */
[----:B0-----:R0:W3:Y:S02]  /*2bd0*/  MUFU.RCP R17, R2 ;  /* 0x0000000200117308 */ /* 0x0010e40000001000 */
.L_x_6410:
        /* <DEDUP_REMOVED lines=19> */
.L_x_6405:
[----:B------:R-:W-:-:S13]  /*2d10*/  ISETP.NE.AND P0, PT, R0, RZ, PT ;  /* 0x000000ff0000720c */ /* 0x000fda0003f05270 */
[----:B------:R-:W-:Y:S05]  /*2d20*/  @!P0 EXIT ;  /* 0x000000000000894d */ /* 0x000fea0003800000 */
[----:B--23--:R-:W2:Y:S01]  /*2d30*/  LDC.64 R4, c[0x0][0x220] ;  /* 0x00008800ff047b82 */ /* 0x00cea20000000a00 */
[----:B------:R3:W4:Y:S01]  /*2d40*/  MUFU.RCP R7, R2 ;  /* 0x0000000200077308 */ /* 0x0007220000001000 */
[----:B------:R-:W-:-:S04]  /*2d50*/  IMAD.U32 R3, RZ, RZ, UR4 ;  /* 0x00000004ff037e24 */ /* 0x000fc8000f8e00ff */
[----:B------:R-:W-:-:S04]  /*2d60*/  IMAD R3, R10, UR8, R3 ;  /* 0x000000080a037c24 */ /* 0x000fc8000f8e0203 */
[----:B--234-:R-:W-:-:S07]  /*2d70*/  IMAD.WIDE R4, R3, 0x4, R4 ;  /* 0x0000000403047825 */ /* 0x01cfce00078e0204 */
.L_x_6411:
        /* <DEDUP_REMOVED lines=11> */
.L_x_6412:
        /* <DEDUP_REMOVED lines=13> */
.L_x_12255:


//--------------------- .text._ZN4vllm3moe10topkGatingILi2ELi2ELi4ELi4ELi32El13__nv_bfloat16LNS0_11ScoringFuncE0EEEvPKT5_PKbPfiPT4_PiiiibPKf --------------------------
	.section	.text._ZN4vllm3moe10topkGatingILi2ELi2ELi4ELi4ELi32El13__nv_bfloat16LNS0_11ScoringFuncE0EEEvPKT5_PKbPfiPT4_PiiiibPKf,"ax",@progbits
	.align	128
        .global         _ZN4vllm3moe10topkGatingILi2ELi2ELi4ELi4ELi32El13__nv_bfloat16LNS0_11ScoringFuncE0EEEvPKT5_PKbPfiPT4_PiiiibPKf
        .type           _ZN4vllm3moe10topkGatingILi2ELi2ELi4ELi4ELi32El13__nv_bfloat16LNS0_11ScoringFuncE0EEEvPKT5_PKbPfiPT4_PiiiibPKf,@function
        .size           _ZN4vllm3moe10topkGatingILi2ELi2ELi4ELi4ELi32El13__nv_bfloat16LNS0_11ScoringFuncE0EEEvPKT5_PKbPfiPT4_PiiiibPKf,(.L_x_12256 - _ZN4vllm3moe10topkGatingILi2ELi2ELi4ELi4ELi32El13__nv_bfloat16LNS0_11ScoringFuncE0EEEvPKT5_PKbPfiPT4_PiiiibPKf)
        .other          _ZN4vllm3moe10topkGatingILi2ELi2ELi4ELi4ELi32El13__nv_bfloat16LNS0_11ScoringFuncE0EEEvPKT5_PKbPfiPT4_PiiiibPKf,@"STO_CUDA_ENTRY STV_DEFAULT"
_ZN4vllm3moe10topkGatingILi2ELi2ELi4ELi4ELi32El13__nv_bfloat16LNS0_11ScoringFuncE0EEEvPKT5_PKbPfiPT4_PiiiibPKf:
.text._ZN4vllm3moe10topkGatingILi2ELi2ELi4ELi4ELi32El13__nv_bfloat16LNS0_11ScoringFuncE0EEEvPKT5_PKbPfiPT4_PiiiibPKf:
        /* <DEDUP_REMOVED lines=16> */
[----:B------:R-:W2:Y:S01]  /*0100*/  LDG.E R5, desc[UR6][R4.64] ;  /* 0x0000000604057981 */ /* 0x000ea2000c1e1900 */
[----:B------:R-:W-:Y:S02]  /*0110*/  ISETP.NE.U32.AND P0, PT, RZ, UR10, PT ;  /* 0x0000000aff007c0c */ /* 0x000fe4000bf05070 */
[----:B------:R-:W-:Y:S02]  /*0120*/  ISETP.NE.U32.AND P2, PT, RZ, UR8, PT ;  /* 0x00000008ff007c0c */ /* 0x000fe4000bf45070 */
[----:B------:R-:W-:Y:S02]  /*0130*/  ISETP.NE.AND.EX P0, PT, RZ, UR11, PT, P0 ;  /* 0x0000000bff007c0c */ /* 0x000fe4000bf05300 */
[----:B------:R-:W-:-:S11]  /*0140*/  ISETP.NE.AND.EX P2, PT, RZ, UR9, PT, P2 ;  /* 0x00000009ff007c0c */ /* 0x000fd6000bf45320 */
[----:B------:R-:W0:Y:S02]  /*0150*/  @P0 LDC.64 R8, c[0x0][0x250] ;  /* 0x00009400ff080b82 */ /* 0x000e240000000a00 */
[----:B------:R-:W-:-:S04]  /*0160*/  @P2 IADD3 R10, P1, R3, UR8, RZ ;  /* 0x00000008030a2c10 */ /* 0x000fc8000ff3e0ff */
[----:B------:R-:W-:-:S05]  /*0170*/  @P2 LEA.HI.X.SX32 R11, R3, UR9, 0x1, P1 ;  /* 0x00000009030b2c11 */ /* 0x000fca00088f0eff */
[----:B------:R-:W3:Y:S04]  /*0180*/  @P2 LDG.E.U8 R10, desc[UR6][R10.64] ;  /* 0x000000060a0a2981 */ /* 0x000ee8000c1e1100 */
[----:B0-----:R-:W4:Y:S04]  /*0190*/  @P0 LDG.E R7, desc[UR6][R8.64] ;  /* 0x0000000608070981 */ /* 0x001f28000c1e1900 */
[----:B------:R0:W5:Y:S01]  /*01a0*/  @P0 LDG.E R12, desc[UR6][R8.64+0x4] ;  /* 0x00000406080c0981 */ /* 0x000162000c1e1900 */
[----:B------:R-:W-:Y:S01]  /*01b0*/  IMAD.U32 R16, RZ, RZ, UR4 ;  /* 0x00000004ff107e24 */ /* 0x000fe2000f8e00ff */
[----:B0-----:R-:W-:Y:S01]  /*01c0*/  HFMA2.MMA R9, -RZ, RZ, 0, 5.9604644775390625e-08 ;  /* 0x00000001ff097435 */ /* 0x001fe200000001ff */
[C---:B--2---:R-:W-:Y:S01]  /*01d0*/  PRMT R4, R5.reuse, 0x7632, R4 ;  /* 0x0000763205047816 */ /* 0x044fe20000000004 */
[----:B------:R-:W-:-:S04]  /*01e0*/  IMAD.U32 R5, R5, 0x10000, RZ ;  /* 0x0001000005057824 */ /* 0x000fc800078e00ff */
[----:B------:R-:W-:-:S05]  /*01f0*/  IMAD.U32 R4, R4, 0x10000, RZ ;  /* 0x0001000004047824 */ /* 0x000fca00078e00ff */
[----:B------:R-:W-:-:S05]  /*0200*/  FMNMX.FTZ R6, R5, R4, !PT ;  /* 0x0000000405067209 */ /* 0x000fca0007810000 */
[--C-:B------:R-:W-:Y:S01]  /*0210*/  FADD.FTZ R5, R5, -R6.reuse ;  /* 0x8000000605057221 */ /* 0x100fe20000010000 */
[----:B------:R-:W-:-:S03]  /*0220*/  FADD.FTZ R4, R4, -R6 ;  /* 0x8000000604047221 */ /* 0x000fc60000010000 */
[----:B------:R-:W-:Y:S01]  /*0230*/  FMUL.FTZ R5, R5, 1.4426950216293334961 ;  /* 0x3fb8aa3b05057820 */ /* 0x000fe20000410000 */
[----:B------:R-:W-:-:S04]  /*0240*/  FMUL.FTZ R6, R4, 1.4426950216293334961 ;  /* 0x3fb8aa3b04067820 */ /* 0x000fc80000410000 */
[----:B------:R0:W-:Y:S01]  /*0250*/  MUFU.EX2 R11, R6 ;  /* 0x00000006000b7308 */ /* 0x0001e20000000800 */
[----:B---3--:R-:W-:-:S07]  /*0260*/  @P2 ISETP.NE.AND P3, PT, R10, RZ, PT ;  /* 0x000000ff0a00220c */ /* 0x008fce0003f65270 */
[----:B------:R-:W1:Y:S01]  /*0270*/  MUFU.EX2 R5, R5 ;  /* 0x0000000500057308 */ /* 0x000e620000000800 */
[----:B0-----:R-:W-:Y:S02]  /*0280*/  PRMT R6, R9, 0x7610, R6 ;  /* 0x0000761009067816 */ /* 0x001fe40000000006 */
[----:B------:R-:W-:-:S04]  /*0290*/  @P2 SEL R9, RZ, 0x1, P3 ;  /* 0x00000001ff092807 */ /* 0x000fc80001800000 */
[----:B------:R-:W-:Y:S01]  /*02a0*/  @P2 PRMT R6, R9, 0x7610, R6 ;  /* 0x0000761009062816 */ /* 0x000fe20000000006 */
[----:B------:R-:W-:Y:S02]  /*02b0*/  IMAD.MOV.U32 R9, RZ, RZ, RZ ;  /* 0x000000ffff097224 */ /* 0x000fe400078e00ff */
[----:B-1----:R-:W-:-:S04]  /*02c0*/  FADD.FTZ R4, RZ, R5 ;  /* 0x00000005ff047221 */ /* 0x002fc80000010000 */
[----:B------:R-:W-:-:S06]  /*02d0*/  FADD.FTZ R8, R4, R11 ;  /* 0x0000000b04087221 */ /* 0x000fcc0000010000 */
[----:B------:R-:W0:Y:S02]  /*02e0*/  MUFU.RCP R8, R8 ;  /* 0x0000000800087308 */ /* 0x000e240000001000 */
[-C--:B0-----:R-:W-:Y:S01]  /*02f0*/  FMUL.FTZ R4, R5, R8.reuse ;  /* 0x0000000805047220 */ /* 0x081fe20000410000 */
[----:B------:R-:W-:-:S04]  /*0300*/  FMUL.FTZ R11, R11, R8 ;  /* 0x000000080b0b7220 */ /* 0x000fc80000410000 */
[C---:B------:R-:W-:Y:S02]  /*0310*/  FSETP.GEU.FTZ.AND P1, PT, |R4|.reuse, +INF , PT ;  /* 0x7f8000000400780b */ /* 0x040fe40003f3e200 */
[C---:B------:R-:W-:Y:S02]  /*0320*/  FSETP.GEU.FTZ.AND P4, PT, |R11|.reuse, +INF , PT ;  /* 0x7f8000000b00780b */ /* 0x040fe40003f9e200 */
[----:B------:R-:W-:Y:S02]  /*0330*/  FSEL R4, R4, RZ, !P1 ;  /* 0x000000ff04047208 */ /* 0x000fe40004800000 */
[----:B------:R-:W-:Y:S02]  /*0340*/  ISETP.GE.AND P1, PT, R16, 0x1, PT ;  /* 0x000000011000780c */ /* 0x000fe40003f26270 */
[----:B------:R-:W-:Y:S01]  /*0350*/  FSEL R5, R11, RZ, !P4 ;  /* 0x000000ff0b057208 */ /* 0x000fe20006000000 */
[----:B----4-:R-:W-:Y:S01]  /*0360*/  @P0 FADD.FTZ R7, R4, R7 ;  /* 0x0000000704070221 */ /* 0x010fe20000010000 */
[----:B------:R-:W-:-:S03]  /*0370*/  @!P0 IMAD.MOV.U32 R7, RZ, RZ, R4 ;  /* 0x000000ffff078224 */ /* 0x000fc600078e0004 */
[----:B-----5:R-:W-:Y:S01]  /*0380*/  @P0 FADD.FTZ R8, R5, R12 ;  /* 0x0000000c05080221 */ /* 0x020fe20000010000 */
[----:B------:R-:W-:-:S05]  /*0390*/  @!P0 IMAD.MOV.U32 R8, RZ, RZ, R5 ;  /* 0x000000ffff088224 */ /* 0x000fca00078e0005 */
[----:B------:R-:W-:Y:S05]  /*03a0*/  @!P1 BRA `(.L_x_6413) ;  /* 0x0000001400889947 */ /* 0x000fea0003800000 */
[----:B------:R-:W-:Y:S01]  /*03b0*/  ULDC.U8 UR4, c[0x0][0x24c] ;  /* 0x0000930000047ab9 */ /* 0x000fe20000000000 */
[C---:B------:R-:W-:Y:S01]  /*03c0*/  VIADD R10, R16.reuse, 0xffffffff ;  /* 0xffffffff100a7836 */ /* 0x040fe20000000000 */
[----:B------:R-:W-:Y:S01]  /*03d0*/  UPRMT UR4, UR4, 0x8880, URZ ;  /* 0x0000888004047896 */ /* 0x000fe2000800003f */
[----:B------:R-:W-:-:S05]  /*03e0*/  LOP3.LUT R21, R16, 0x3, RZ, 0xc0, !PT ;  /* 0x0000000310157812 */ /* 0x000fca00078ec0ff */
[----:B------:R-:W-:-:S13]  /*03f0*/  ISETP.NE.AND P0, PT, RZ, UR4, PT ;  /* 0x00000004ff007c0c */ /* 0x000fda000bf05270 */
[----:B------:R-:W-:Y:S05]  /*0400*/  @!P0 BRA `(.L_x_6414) ;  /* 0x0000000800cc8947 */ /* 0x000fea0003800000 */
[----:B------:R-:W-:Y:S01]  /*0410*/  ISETP.GE.U32.AND P0, PT, R10, 0x3, PT ;  /* 0x000000030a00780c */ /* 0x000fe20003f06070 */
[----:B------:R-:W-:Y:S01]  /*0420*/  IMAD.MOV.U32 R23, RZ, RZ, RZ ;  /* 0x000000ffff177224 */ /* 0x000fe200078e00ff */
[----:B------:R-:W-:-:S11]  /*0430*/  MOV R9, RZ ;  /* 0x000000ff00097202 */ /* 0x000fd60000000f00 */
[----:B------:R-:W-:Y:S05]  /*0440*/  @!P0 BRA `(.L_x_6415) ;  /* 0x0000000400c48947 */ /* 0x000fea0003800000 */
[----:B------:R-:W-:Y:S01]  /*0450*/  PRMT R20, R6, 0x9910, RZ ;  /* 0x0000991006147816 */ /* 0x000fe200000000ff */
[----:B------:R-:W-:Y:S01]  /*0460*/  IMAD.IADD R21, R16, 0x1, -R21 ;  /* 0x0000000110157824 */ /* 0x000fe200078e0a15 */
[----:B------:R-:W-:Y:S01]  /*0470*/  ULDC UR5, c[0x0][0x228] ;  /* 0x00008a0000057ab9 */ /* 0x000fe20000000800 */
[----:B------:R-:W-:Y:S01]  /*0480*/  IMAD.MOV.U32 R9, RZ, RZ, RZ ;  /* 0x000000ffff097224 */ /* 0x000fe200078e00ff */
[----:B------:R-:W-:Y:S01]  /*0490*/  ULDC UR4, c[0x0][0x248] ;  /* 0x0000920000047ab9 */ /* 0x000fe20000000800 */
[----:B------:R-:W-:-:S07]  /*04a0*/  IMAD.MOV.U32 R23, RZ, RZ, RZ ;  /* 0x000000ffff177224 */ /* 0x000fce00078e00ff */
.L_x_6416:
[----:B0-----:R-:W0:Y:S01]  /*04b0*/  LDC.64 R16, c[0x0][0x240] ;  /* 0x00009000ff107b82 */ /* 0x001e220000000a00 */
[----:B------:R-:W-:Y:S01]  /*04c0*/  VIADD R11, R23, 0x1 ;  /* 0x00000001170b7836 */ /* 0x000fe20000000000 */
[----:B------:R-:W-:Y:S01]  /*04d0*/  FSETP.GT.FTZ.AND P5, PT, R8, R7, PT ;  /* 0x000000070800720b */ /* 0x000fe20003fb4000 */
[----:B------:R-:W-:Y:S02]  /*04e0*/  IMAD.MOV.U32 R27, RZ, RZ, R7 ;  /* 0x000000ffff1b7224 */ /* 0x000fe400078e0007 */
[----:B------:R-:W-:Y:S01]  /*04f0*/  IMAD.MOV.U32 R24, RZ, RZ, R8 ;  /* 0x000000ffff187224 */ /* 0x000fe200078e0008 */
[----:B------:R-:W-:Y:S01]  /*0500*/  SEL R14, RZ, 0x1, !P5 ;  /* 0x00000001ff0e7807 */ /* 0x000fe20006800000 */
[----:B------:R-:W-:Y:S01]  /*0510*/  VIADD R21, R21, 0xfffffffc ;  /* 0xfffffffc15157836 */ /* 0x000fe20000000000 */
[----:B------:R-:W1:Y:S01]  /*0520*/  LDC.64 R12, c[0x0][0x220] ;  /* 0x00008800ff0c7b82 */ /* 0x000e620000000a00 */
[----:B------:R-:W-:-:S05]  /*0530*/  FSEL R22, R5, R4, P5 ;  /* 0x0000000405167208 */ /* 0x000fca0002800000 */
[----:B------:R-:W-:Y:S02]  /*0540*/  FADD.FTZ R26, R22, R9 ;  /* 0x00000009161a7221 */ /* 0x000fe40000010000 */
[----:B------:R-:W2:Y:S01]  /*0550*/  LDC.64 R18, c[0x0][0x230] ;  /* 0x00008c00ff127b82 */ /* 0x000ea20000000a00 */
[-C--:B0-----:R-:W-:Y:S01]  /*0560*/  ISETP.GE.AND P2, PT, R11, R16.reuse, PT ;  /* 0x000000100b00720c */ /* 0x081fe20003f46270 */
[----:B------:R-:W-:Y:S01]  /*0570*/  IMAD R25, R3, R16, R23 ;  /* 0x0000001003197224 */ /* 0x000fe200078e0217 */
[----:B------:R-:W-:-:S04]  /*0580*/  ISETP.GE.AND P0, PT, R14, R17, PT ;  /* 0x000000110e00720c */ /* 0x000fc80003f06270 */
[----:B------:R-:W-:Y:S01]  /*0590*/  ISETP.LT.AND P0, PT, R14, UR4, P0 ;  /* 0x000000040e007c0c */ /* 0x000fe20008701270 */
[----:B-1----:R-:W-:-:S03]  /*05a0*/  IMAD.WIDE R12, R25, 0x4, R12 ;  /* 0x00000004190c7825 */ /* 0x002fc600078e020c */
[----:B------:R-:W-:-:S03]  /*05b0*/  ISETP.NE.AND P0, PT, R20, RZ, P0 ;  /* 0x000000ff1400720c */ /* 0x000fc60000705270 */
[C---:B------:R-:W-:Y:S01]  /*05c0*/  @!P2 SHF.L.U32 R10, R14.reuse, 0x2, RZ ;  /* 0x000000020e0aa819 */ /* 0x040fe200000006ff */
[----:B------:R-:W-:Y:S01]  /*05d0*/  IMAD.IADD R14, R14, 0x1, -R17 ;  /* 0x000000010e0e7824 */ /* 0x000fe200078e0a11 */
[----:B------:R0:W-:Y:S01]  /*05e0*/  STG.E desc[UR6][R12.64], R22 ;  /* 0x000000160c007986 */ /* 0x0001e2000c101906 */
[----:B--2---:R-:W-:Y:S01]  /*05f0*/  IMAD.WIDE R18, R25, 0x8, R18 ;  /* 0x0000000819127825 */ /* 0x004fe200078e0212 */
[C---:B------:R-:W-:Y:S02]  /*0600*/  ISETP.EQ.AND P4, PT, R10.reuse, RZ, !P2 ;  /* 0x000000ff0a00720c */ /* 0x040fe40005782270 */
[----:B------:R-:W-:Y:S02]  /*0610*/  ISETP.EQ.AND P3, PT, R10, 0x4, !P2 ;  /* 0x000000040a00780c */ /* 0x000fe40005762270 */
[----:B------:R-:W-:Y:S01]  /*0620*/  SHF.R.S32.HI R15, RZ, 0x1f, R14 ;  /* 0x0000001fff0f7819 */ /* 0x000fe2000001140e */
[----:B------:R-:W1:Y:S01]  /*0630*/  LDC.64 R10, c[0x0][0x238] ;  /* 0x00008e00ff0a7b82 */ /* 0x000e620000000a00 */
[----:B------:R-:W-:-:S02]  /*0640*/  SEL R14, R14, 0x2, P0 ;  /* 0x000000020e0e7807 */ /* 0x000fc40000000000 */
[----:B------:R-:W-:-:S05]  /*0650*/  SEL R15, R15, RZ, P0 ;  /* 0x000000ff0f0f7207 */ /* 0x000fca0000000000 */
[----:B------:R-:W-:Y:S01]  /*0660*/  @P4 IMAD.MOV.U32 R7, RZ, RZ, -0x39e3c000 ;  /* 0xc61c4000ff074424 */ /* 0x000fe200078e00ff */
[----:B------:R2:W-:Y:S01]  /*0670*/  STG.E.64 desc[UR6][R18.64], R14 ;  /* 0x0000000e12007986 */ /* 0x0005e2000c101b06 */
[----:B------:R-:W-:-:S03]  /*0680*/  @P3 IMAD.MOV.U32 R8, RZ, RZ, -0x39e3c000 ;  /* 0xc61c4000ff083424 */ /* 0x000fc600078e00ff */
[----:B------:R-:W-:Y:S01]  /*0690*/  @!P2 MOV R27, R7 ;  /* 0x00000007001ba202 */ /* 0x000fe20000000f00 */
[----:B------:R-:W-:-:S05]  /*06a0*/  @!P2 IMAD.MOV.U32 R24, RZ, RZ, R8 ;  /* 0x000000ffff18a224 */ /* 0x000fca00078e0008 */
[----:B------:R-:W-:-:S04]  /*06b0*/  FSETP.GT.FTZ.AND P0, PT, R24, R27, PT ;  /* 0x0000001b1800720b */ /* 0x000fc80003f14000 */
[----:B0-----:R-:W-:Y:S01]  /*06c0*/  SEL R22, RZ, 0x1, !P0 ;  /* 0x00000001ff167807 */ /* 0x001fe20004000000 */
[----:B-1----:R-:W-:Y:S01]  /*06d0*/  IMAD.WIDE R10, R25, 0x4, R10 ;  /* 0x00000004190a7825 */ /* 0x002fe200078e020a */
[----:B------:R-:W-:Y:S02]  /*06e0*/  FSEL R29, R5, R4, P0 ;  /* 0x00000004051d7208 */ /* 0x000fe40000000000 */
[C---:B------:R-:W-:Y:S01]  /*06f0*/  ISETP.GE.AND P0, PT, R22.reuse, R17, PT ;  /* 0x000000111600720c */ /* 0x040fe20003f06270 */
[----:B--2---:R-:W-:Y:S02]  /*0700*/  IMAD.IADD R14, R22, 0x1, -R17 ;  /* 0x00000001160e7824 */ /* 0x004fe400078e0a11 */
[----:B------:R-:W-:Y:S01]  /*0710*/  FADD.FTZ R9, R26, R29 ;  /* 0x0000001d1a097221 */ /* 0x000fe20000010000 */
[----:B------:R-:W-:Y:S01]  /*0720*/  ISETP.LT.AND P0, PT, R22, UR4, P0 ;  /* 0x0000000416007c0c */ /* 0x000fe20008701270 */
[C---:B------:R-:W-:Y:S01]  /*0730*/  VIADD R26, R23.reuse, 0x2 ;  /* 0x00000002171a7836 */ /* 0x040fe20000000000 */
[----:B------:R-:W-:Y:S01]  /*0740*/  SHF.R.S32.HI R15, RZ, 0x1f, R14 ;  /* 0x0000001fff0f7819 */ /* 0x000fe2000001140e */
[----:B------:R-:W-:Y:S01]  /*0750*/  IMAD R25, R23, UR5, R3 ;  /* 0x0000000517197c24 */ /* 0x000fe2000f8e0203 */
[----:B------:R-:W-:-:S04]  /*0760*/  ISETP.NE.AND P0, PT, R20, RZ, P0 ;  /* 0x000000ff1400720c */ /* 0x000fc80000705270 */
[----:B------:R-:W-:Y:S01]  /*0770*/  SEL R14, R14, 0x2, P0 ;  /* 0x000000020e0e7807 */ /* 0x000fe20000000000 */
[----:B------:R0:W-:Y:S01]  /*0780*/  STG.E desc[UR6][R10.64], R25 ;  /* 0x000000190a007986 */ /* 0x0001e2000c101906 */
[----:B------:R-:W-:Y:S02]  /*0790*/  SEL R15, R15, RZ, P0 ;  /* 0x000000ff0f0f7207 */ /* 0x000fe40000000000 */
[----:B------:R-:W-:Y:S01]  /*07a0*/  ISETP.GE.AND P0, PT, R26, R16, PT ;  /* 0x000000101a00720c */ /* 0x000fe20003f06270 */
[----:B------:R1:W-:Y:S04]  /*07b0*/  STG.E desc[UR6][R12.64+0x4], R29 ;  /* 0x0000041d0c007986 */ /* 0x0003e8000c101906 */
[----:B------:R2:W-:Y:S01]  /*07c0*/  STG.E.64 desc[UR6][R18.64+0x8], R14 ;  /* 0x0000080e12007986 */ /* 0x0005e2000c101b06 */
[----:B0-----:R-:W-:-:S07]  /*07d0*/  VIADD R25, R25, UR5 ;  /* 0x0000000519197c36 */ /* 0x001fce0008000000 */
[----:B------:R-:W-:Y:S01]  /*07e0*/  @!P0 IMAD.SHL.U32 R22, R22, 0x4, RZ ;  /* 0x0000000416168824 */ /* 0x000fe200078e00ff */
[----:B------:R0:W-:Y:S01]  /*07f0*/  STG.E desc[UR6][R10.64+0x4], R25 ;  /* 0x000004190a007986 */ /* 0x0001e2000c101906 */
[C---:B-1----:R-:W-:Y:S02]  /*0800*/  VIADD R29, R23.reuse, 0x3 ;  /* 0x00000003171d7836 */ /* 0x042fe40000000000 */
[----:B------:R-:W-:Y:S01]  /*0810*/  VIADD R23, R23, 0x4 ;  /* 0x0000000417177836 */ /* 0x000fe20000000000 */
[C---:B------:R-:W-:Y:S02]  /*0820*/  ISETP.EQ.AND P3, PT, R22.reuse, 0x4, !P0 ;  /* 0x000000041600780c */ /* 0x040fe40004762270 */
[----:B------:R-:W-:-:S11]  /*0830*/  ISETP.EQ.AND P2, PT, R22, RZ, !P0 ;  /* 0x000000ff1600720c */ /* 0x000fd60004742270 */
[----:B------:R-:W-:Y:S02]  /*0840*/  @P3 MOV R8, 0xc61c4000 ;  /* 0xc61c400000083802 */ /* 0x000fe40000000f00 */
[----:B------:R-:W-:-:S03]  /*0850*/  @P2 IMAD.MOV.U32 R7, RZ, RZ, -0x39e3c000 ;  /* 0xc61c4000ff072424 */ /* 0x000fc600078e00ff */
[----:B------:R-:W-:Y:S02]  /*0860*/  @!P0 IMAD.MOV.U32 R24, RZ, RZ, R8 ;  /* 0x000000ffff188224 */ /* 0x000fe400078e0008 */
[----:B------:R-:W-:-:S05]  /*0870*/  @!P0 IMAD.MOV.U32 R27, RZ, RZ, R7 ;  /* 0x000000ffff1b8224 */ /* 0x000fca00078e0007 */
[----:B------:R-:W-:-:S04]  /*0880*/  FSETP.GT.FTZ.AND P0, PT, R24, R27, PT ;  /* 0x0000001b1800720b */ /* 0x000fc80003f14000 */
[----:B------:R-:W-:Y:S02]  /*0890*/  SEL R22, RZ, 0x1, !P0 ;  /* 0x00000001ff167807 */ /* 0x000fe40004000000 */
[----:B------:R-:W-:Y:S02]  /*08a0*/  FSEL R26, R5, R4, P0 ;  /* 0x00000004051a7208 */ /* 0x000fe40000000000 */
[C---:B------:R-:W-:Y:S01]  /*08b0*/  ISETP.GE.AND P0, PT, R22.reuse, R17, PT ;  /* 0x000000111600720c */ /* 0x040fe20003f06270 */
[C---:B--2---:R-:W-:Y:S02]  /*08c0*/  IMAD.IADD R14, R22.reuse, 0x1, -R17 ;  /* 0x00000001160e7824 */ /* 0x044fe400078e0a11 */
[----:B------:R-:W-:Y:S01]  /*08d0*/  STG.E desc[UR6][R12.64+0x8], R26 ;  /* 0x0000081a0c007986 */ /* 0x000fe2000c101906 */
[----:B------:R-:W-:Y:S01]  /*08e0*/  ISETP.LT.AND P0, PT, R22, UR4, P0 ;  /* 0x0000000416007c0c */ /* 0x000fe20008701270 */
[----:B------:R-:W-:Y:S01]  /*08f0*/  FADD.FTZ R9, R26, R9 ;  /* 0x000000091a097221 */ /* 0x000fe20000010000 */
[----:B------:R-:W-:-:S02]  /*0900*/  SHF.R.S32.HI R15, RZ, 0x1f, R14 ;  /* 0x0000001fff0f7819 */ /* 0x000fc4000001140e */
[----:B------:R-:W-:-:S04]  /*0910*/  ISETP.NE.AND P0, PT, R20, RZ, P0 ;  /* 0x000000ff1400720c */ /* 0x000fc80000705270 */
[----:B------:R-:W-:Y:S02]  /*0920*/  SEL R14, R14, 0x2, P0 ;  /* 0x000000020e0e7807 */ /* 0x000fe40000000000 */
[----:B------:R-:W-:Y:S02]  /*0930*/  SEL R15, R15, RZ, P0 ;  /* 0x000000ff0f0f7207 */ /* 0x000fe40000000000 */
[----:B------:R-:W-:-:S03]  /*0940*/  ISETP.GE.AND P0, PT, R29, R16, PT ;  /* 0x000000101d00720c */ /* 0x000fc60003f06270 */
[----:B------:R1:W-:Y:S10]  /*0950*/  STG.E.64 desc[UR6][R18.64+0x10], R14 ;  /* 0x0000100e12007986 */ /* 0x0003f4000c101b06 */
[----:B------:R-:W-:-:S04]  /*0960*/  @!P0 SHF.L.U32 R22, R22, 0x2, RZ ;  /* 0x0000000216168819 */ /* 0x000fc800000006ff */
[C---:B------:R-:W-:Y:S02]  /*0970*/  ISETP.EQ.AND P2, PT, R22.reuse, RZ, !P0 ;  /* 0x000000ff1600720c */ /* 0x040fe40004742270 */
[----:B------:R-:W-:-:S11]  /*0980*/  ISETP.EQ.AND P3, PT, R22, 0x4, !P0 ;  /* 0x000000041600780c */ /* 0x000fd60004762270 */
[----:B------:R-:W-:Y:S01]  /*0990*/  @P2 IMAD.MOV.U32 R7, RZ, RZ, -0x39e3c000 ;  /* 0xc61c4000ff072424 */ /* 0x000fe200078e00ff */
[----:B------:R-:W-:Y:S01]  /*09a0*/  ISETP.GE.AND P2, PT, R23, R16, PT ;  /* 0x000000101700720c */ /* 0x000fe20003f46270 */
[----:B------:R-:W-:Y:S02]  /*09b0*/  @P3 IMAD.MOV.U32 R8, RZ, RZ, -0x39e3c000 ;  /* 0xc61c4000ff083424 */ /* 0x000fe400078e00ff */
[----:B------:R-:W-:Y:S02]  /*09c0*/  @!P0 IMAD.MOV.U32 R27, RZ, RZ, R7 ;  /* 0x000000ffff1b8224 */ /* 0x000fe400078e0007 */
[----:B------:R-:W-:-:S05]  /*09d0*/  @!P0 IMAD.MOV.U32 R24, RZ, RZ, R8 ;  /* 0x000000ffff188224 */ /* 0x000fca00078e0008 */
[----:B------:R-:W-:Y:S01]  /*09e0*/  FSETP.GT.FTZ.AND P3, PT, R24, R27, PT ;  /* 0x0000001b1800720b */ /* 0x000fe20003f74000 */
[----:B------:R-:W-:-:S03]  /*09f0*/  VIADD R27, R25, UR5 ;  /* 0x00000005191b7c36 */ /* 0x000fc60008000000 */
[----:B------:R-:W-:Y:S01]  /*0a00*/  SEL R22, RZ, 0x1, !P3 ;  /* 0x00000001ff167807 */ /* 0x000fe20005800000 */
[----:B0-----:R-:W-:Y:S01]  /*0a10*/  VIADD R25, R27, UR5 ;  /* 0x000000051b197c36 */ /* 0x001fe20008000000 */
[----:B------:R0:W-:Y:S02]  /*0a20*/  STG.E desc[UR6][R10.64+0x8], R27 ;  /* 0x0000081b0a007986 */ /* 0x0001e4000c101906 */
[CC--:B------:R-:W-:Y:S02]  /*0a30*/  ISETP.GE.AND P0, PT, R22.reuse, R17.reuse, PT ;  /* 0x000000111600720c */ /* 0x0c0fe40003f06270 */
[C---:B-1----:R-:W-:Y:S02]  /*0a40*/  IADD3 R14, R22.reuse, -R17, RZ ;  /* 0x80000011160e7210 */ /* 0x042fe40007ffe0ff */
[C---:B------:R-:W-:Y:S01]  /*0a50*/  ISETP.LT.AND P0, PT, R22.reuse, UR4, P0 ;  /* 0x0000000416007c0c */ /* 0x040fe20008701270 */
[----:B------:R-:W-:Y:S01]  /*0a60*/  @!P2 IMAD.SHL.U32 R22, R22, 0x4, RZ ;  /* 0x000000041616a824 */ /* 0x000fe200078e00ff */
[----:B------:R-:W-:-:S02]  /*0a70*/  SHF.R.S32.HI R15, RZ, 0x1f, R14 ;  /* 0x0000001fff0f7819 */ /* 0x000fc4000001140e */
[----:B------:R-:W-:Y:S02]  /*0a80*/  ISETP.NE.AND P0, PT, R20, RZ, P0 ;  /* 0x000000ff1400720c */ /* 0x000fe40000705270 */
[----:B------:R-:W-:Y:S02]  /*0a90*/  FSEL R17, R5, R4, P3 ;  /* 0x0000000405117208 */ /* 0x000fe40001800000 */
[----:B------:R-:W-:Y:S02]  /*0aa0*/  SEL R14, R14, 0x2, P0 ;  /* 0x000000020e0e7807 */ /* 0x000fe40000000000 */
[----:B------:R-:W-:Y:S01]  /*0ab0*/  SEL R15, R15, RZ, P0 ;  /* 0x000000ff0f0f7207 */ /* 0x000fe20000000000 */
[----:B------:R0:W-:Y:S01]  /*0ac0*/  STG.E desc[UR6][R12.64+0xc], R17 ;  /* 0x00000c110c007986 */ /* 0x0001e2000c101906 */
[----:B------:R-:W-:Y:S01]  /*0ad0*/  ISETP.NE.AND P0, PT, R21, RZ, PT ;  /* 0x000000ff1500720c */ /* 0x000fe20003f05270 */
[----:B------:R-:W-:Y:S01]  /*0ae0*/  FADD.FTZ R9, R9, R17 ;  /* 0x0000001109097221 */ /* 0x000fe20000010000 */
[C---:B------:R-:W-:Y:S01]  /*0af0*/  ISETP.EQ.AND P3, PT, R22.reuse, RZ, !P2 ;  /* 0x000000ff1600720c */ /* 0x040fe20005762270 */
[----:B------:R0:W-:Y:S01]  /*0b00*/  STG.E.64 desc[UR6][R18.64+0x18], R14 ;  /* 0x0000180e12007986 */ /* 0x0001e2000c101b06 */
[----:B------:R-:W-:-:S03]  /*0b10*/  ISETP.EQ.AND P2, PT, R22, 0x4, !P2 ;  /* 0x000000041600780c */ /* 0x000fc60005742270 */
[----:B------:R0:W-:Y:S08]  /*0b20*/  STG.E desc[UR6][R10.64+0xc], R25 ;  /* 0x00000c190a007986 */ /* 0x0001f0000c101906 */
[----:B------:R-:W-:Y:S02]  /*0b30*/  @P3 IMAD.MOV.U32 R7, RZ, RZ, -0x39e3c000 ;  /* 0xc61c4000ff073424 */ /* 0x000fe400078e00ff */
[----:B------:R-:W-:Y:S01]  /*0b40*/  @P2 MOV R8, 0xc61c4000 ;  /* 0xc61c400000082802 */ /* 0x000fe20000000f00 */
[----:B------:R-:W-:Y:S06]  /*0b50*/  @P0 BRA `(.L_x_6416) ;  /* 0xfffffff800540947 */ /* 0x000fec000383ffff */
.L_x_6415:
[----:B0-----:R-:W-:-:S13]  /*0b60*/  LOP3.LUT P0, R18, R16, 0x3, RZ, 0xc0, !PT ;  /* 0x0000000310127812 */ /* 0x001fda000780c0ff */
[----:B------:R-:W-:Y:S05]  /*0b70*/  @!P0 BRA `(.L_x_6413) ;  /* 0x0000000c00948947 */ /* 0x000fea0003800000 */
[----:B------:R-:W0:Y:S01]  /*0b80*/  S2R R20, SR_TID.Y ;  /* 0x0000000000147919 */ /* 0x000e220000002200 */
[----:B------:R-:W1:Y:S01]  /*0b90*/  LDC.64 R12, c[0x0][0x230] ;  /* 0x00008c00ff0c7b82 */ /* 0x000e620000000a00 */
[----:B------:R-:W-:Y:S01]  /*0ba0*/  IMAD R21, R3, R16, R23 ;  /* 0x0000001003157224 */ /* 0x000fe200078e0217 */
[----:B------:R-:W-:Y:S01]  /*0bb0*/  PRMT R6, R6, 0x9910, RZ ;  /* 0x0000991006067816 */ /* 0x000fe200000000ff */
[C---:B------:R-:W-:Y:S01]  /*0bc0*/  IMAD R19, R23.reuse, UR5, R0 ;  /* 0x0000000517137c24 */ /* 0x040fe2000f8e0200 */
[----:B------:R-:W-:Y:S01]  /*0bd0*/  ULDC UR9, c[0x0][0x228] ;  /* 0x00008a0000097ab9 */ /* 0x000fe20000000800 */
[----:B------:R-:W-:Y:S01]  /*0be0*/  VIADD R23, R23, 0x1 ;  /* 0x0000000117177836 */ /* 0x000fe20000000000 */
[----:B------:R-:W-:Y:S01]  /*0bf0*/  ULDC UR8, c[0x0][0x248] ;  /* 0x0000920000087ab9 */ /* 0x000fe20000000800 */
[----:B------:R-:W-:Y:S01]  /*0c00*/  IMAD R19, R2, 0x80, R19 ;  /* 0x0000008002137824 */ /* 0x000fe200078e0213 */
[----:B------:R-:W2:Y:S08]  /*0c10*/  LDC.64 R10, c[0x0][0x238] ;  /* 0x00008e00ff0a7b82 */ /* 0x000eb00000000a00 */
[----:B------:R-:W3:Y:S08]  /*0c20*/  LDC.64 R14, c[0x0][0x220] ;  /* 0x00008800ff0e7b82 */ /* 0x000ef00000000a00 */
[----:B------:R-:W4:Y:S01]  /*0c30*/  LDC.64 R16, c[0x0][0x240] ;  /* 0x00009000ff107b82 */ /* 0x000f220000000a00 */
[----:B-1----:R-:W-:-:S05]  /*0c40*/  IMAD.WIDE R12, R21, 0x8, R12 ;  /* 0x00000008150c7825 */ /* 0x002fca00078e020c */
[----:B------:R-:W-:Y:S01]  /*0c50*/  MOV R22, R13 ;  /* 0x0000000d00167202 */ /* 0x000fe20000000f00 */
[----:B0-----:R-:W-:Y:S02]  /*0c60*/  IMAD R0, R20, 0x20, R19 ;  /* 0x0000002014007824 */ /* 0x001fe400078e0213 */
[----:B--2---:R-:W-:-:S04]  /*0c70*/  IMAD.WIDE R10, R21, 0x4, R10 ;  /* 0x00000004150a7825 */ /* 0x004fc800078e020a */
[----:B------:R-:W-:Y:S02]  /*0c80*/  IMAD.MOV.U32 R2, RZ, RZ, R10 ;  /* 0x000000ffff027224 */ /* 0x000fe400078e000a */
[----:B------:R-:W-:Y:S02]  /*0c90*/  IMAD.MOV.U32 R19, RZ, RZ, R12 ;  /* 0x000000ffff137224 */ /* 0x000fe400078e000c */
[----:B---3--:R-:W-:-:S04]  /*0ca0*/  IMAD.WIDE R14, R21, 0x4, R14 ;  /* 0x00000004150e7825 */ /* 0x008fc800078e020e */
[----:B------:R-:W-:-:S07]  /*0cb0*/  IMAD.MOV.U32 R21, RZ, RZ, R11 ;  /* 0x000000ffff157224 */ /* 0x000fce00078e000b */
.L_x_6417:
[----:B------:R-:W-:Y:S01]  /*0cc0*/  FSETP.GT.FTZ.AND P3, PT, R8, R7, PT ;  /* 0x000000070800720b */ /* 0x000fe20003f74000 */
[----:B------:R-:W-:Y:S01]  /*0cd0*/  VIADD R18, R18, 0xffffffff ;  /* 0xffffffff12127836 */ /* 0x000fe20000000000 */
[----:B----4-:R-:W-:Y:S01]  /*0ce0*/  ISETP.GE.AND P2, PT, R23, R16, PT ;  /* 0x000000101700720c */ /* 0x010fe20003f46270 */
[----:B------:R-:W-:Y:S01]  /*0cf0*/  IMAD.MOV.U32 R12, RZ, RZ, R14 ;  /* 0x000000ffff0c7224 */ /* 0x000fe200078e000e */
[----:B------:R-:W-:Y:S01]  /*0d00*/  SEL R24, RZ, 0x1, !P3 ;  /* 0x00000001ff187807 */ /* 0x000fe20005800000 */
[----:B------:R-:W-:Y:S01]  /*0d10*/  IMAD.MOV.U32 R13, RZ, RZ, R15 ;  /* 0x000000ffff0d7224 */ /* 0x000fe200078e000f */
[----:B------:R-:W-:Y:S01]  /*0d20*/  FSEL R25, R5, R4, P3 ;  /* 0x0000000405197208 */ /* 0x000fe20001800000 */
[----:B------:R-:W-:Y:S01]  /*0d30*/  IMAD.MOV.U32 R20, RZ, RZ, R2 ;  /* 0x000000ffff147224 */ /* 0x000fe200078e0002 */
[C---:B------:R-:W-:Y:S01]  /*0d40*/  ISETP.GE.AND P0, PT, R24.reuse, R17, PT ;  /* 0x000000111800720c */ /* 0x040fe20003f06270 */
[----:B------:R-:W-:Y:S01]  /*0d50*/  IMAD.IADD R10, R24, 0x1, -R17 ;  /* 0x00000001180a7824 */ /* 0x000fe200078e0a11 */
[----:B------:R-:W-:Y:S01]  /*0d60*/  ISETP.NE.AND P3, PT, R18, RZ, PT ;  /* 0x000000ff1200720c */ /* 0x000fe20003f65270 */
[----:B------:R0:W-:Y:S01]  /*0d70*/  STG.E desc[UR6][R12.64], R25 ;  /* 0x000000190c007986 */ /* 0x0001e2000c101906 */
[C---:B------:R-:W-:Y:S01]  /*0d80*/  ISETP.LT.AND P0, PT, R24.reuse, UR8, P0 ;  /* 0x0000000818007c0c */ /* 0x040fe20008701270 */
        /* <DEDUP_REMOVED lines=8> */
[C---:B------:R-:W-:Y:S01]  /*0e10*/  ISETP.EQ.AND P0, PT, R24.reuse, RZ, !P2 ;  /* 0x000000ff1800720c */ /* 0x040fe20005702270 */
[----:B------:R-:W-:Y:S01]  /*0e20*/  IMAD.X R15, RZ, RZ, R15, P6 ;  /* 0x000000ffff0f7224 */ /* 0x000fe200030e060f */
[----:B------:R-:W-:Y:S02]  /*0e30*/  ISETP.EQ.AND P2, PT, R24, 0x4, !P2 ;  /* 0x000000041800780c */ /* 0x000fe40005742270 */
[----:B------:R-:W-:-:S02]  /*0e40*/  MOV R13, R22 ;  /* 0x00000016000d7202 */ /* 0x000fc40000000f00 */
[----:B------:R-:W-:Y:S01]  /*0e50*/  IADD3 R24, P4, R2, 0x4, RZ ;  /* 0x0000000402187810 */ /* 0x000fe20007f9e0ff */
[----:B------:R-:W-:Y:S01]  /*0e60*/  VIADD R2, R0, UR9 ;  /* 0x0000000900027c36 */ /* 0x000fe20008000000 */
[----:B------:R-:W-:Y:S01]  /*0e70*/  IADD3 R19, P5, R19, 0x8, RZ ;  /* 0x0000000813137810 */ /* 0x000fe20007fbe0ff */
[----:B------:R0:W-:Y:S03]  /*0e80*/  STG.E.64 desc[UR6][R12.64], R10 ;  /* 0x0000000a0c007986 */ /* 0x0001e6000c101b06 */
[----:B------:R-:W-:Y:S01]  /*0e90*/  IADD3.X R22, RZ, R22, RZ, P5, !PT ;  /* 0x00000016ff167210 */ /* 0x000fe20002ffe4ff */
[----:B------:R2:W-:Y:S01]  /*0ea0*/  STG.E desc[UR6][R20.64], R0 ;  /* 0x0000000014007986 */ /* 0x0005e2000c101906 */
[----:B------:R-:W-:Y:S02]  /*0eb0*/  @P0 IMAD.MOV.U32 R7, RZ, RZ, -0x39e3c000 ;  /* 0xc61c4000ff070424 */ /* 0x000fe400078e00ff */
[----:B------:R-:W-:-:S02]  /*0ec0*/  @P2 IMAD.MOV.U32 R8, RZ, RZ, -0x39e3c000 ;  /* 0xc61c4000ff082424 */ /* 0x000fc400078e00ff */
[----:B0-----:R-:W-:Y:S01]  /*0ed0*/  IMAD.X R10, RZ, RZ, R21, P4 ;  /* 0x000000ffff0a7224 */ /* 0x001fe200020e0615 */
[----:B------:R-:W-:Y:S06]  /*0ee0*/  @!P3 BRA `(.L_x_6413) ;  /* 0x0000000800b8b947 */ /* 0x000fec0003800000 */
[----:B--2---:R-:W-:Y:S01]  /*0ef0*/  IMAD.MOV.U32 R0, RZ, RZ, R2 ;  /* 0x000000ffff007224 */ /* 0x004fe200078e0002 */
[----:B------:R-:W-:Y:S01]  /*0f00*/  MOV R2, R24 ;  /* 0x0000001800027202 */ /* 0x000fe20000000f00 */
[----:B------:R-:W-:Y:S02]  /*0f10*/  VIADD R23, R23, 0x1 ;  /* 0x0000000117177836 */ /* 0x000fe40000000000 */
[----:B------:R-:W-:Y:S01]  /*0f20*/  IMAD.MOV.U32 R21, RZ, RZ, R10 ;  /* 0x000000ffff157224 */ /* 0x000fe200078e000a */
[----:B------:R-:W-:Y:S06]  /*0f30*/  BRA `(.L_x_6417) ;  /* 0xfffffffc00607947 */ /* 0x000fec000383ffff */
.L_x_6414:
[----:B------:R-:W-:Y:S01]  /*0f40*/  ISETP.GE.U32.AND P0, PT, R10, 0x3, PT ;  /* 0x000000030a00780c */ /* 0x000fe20003f06070 */
[----:B------:R-:W-:Y:S01]  /*0f50*/  IMAD.MOV.U32 R23, RZ, RZ, RZ ;  /* 0x000000ffff177224 */ /* 0x000fe200078e00ff */
[----:B------:R-:W-:-:S11]  /*0f60*/  ISETP.NE.AND P2, PT, R21, RZ, PT ;  /* 0x000000ff1500720c */ /* 0x000fd60003f45270 */
[----:B------:R-:W-:Y:S05]  /*0f70*/  @!P0 BRA `(.L_x_6418) ;  /* 0x0000000400b08947 */ /* 0x000fea0003800000 */
[----:B------:R-:W-:Y:S01]  /*0f80*/  PRMT R20, R6, 0x9910, RZ ;  /* 0x0000991006147816 */ /* 0x000fe200000000ff */
[----:B------:R-:W-:Y:S01]  /*0f90*/  IMAD.IADD R22, R16, 0x1, -R21 ;  /* 0x0000000110167824 */ /* 0x000fe200078e0a15 */
[----:B------:R-:W-:Y:S01]  /*0fa0*/  ULDC UR5, c[0x0][0x228] ;  /* 0x00008a0000057ab9 */ /* 0x000fe20000000800 */
[----:B------:R-:W-:Y:S01]  /*0fb0*/  IMAD.MOV.U32 R23, RZ, RZ, RZ ;  /* 0x000000ffff177224 */ /* 0x000fe200078e00ff */
[----:B------:R-:W-:-:S06]  /*0fc0*/  ULDC UR4, c[0x0][0x248] ;  /* 0x0000920000047ab9 */ /* 0x000fcc0000000800 */
.L_x_6419:
[----:B-1----:R-:W0:Y:S01]  /*0fd0*/  LDC.64 R16, c[0x0][0x240] ;  /* 0x00009000ff107b82 */ /* 0x002e220000000a00 */
[C---:B------:R-:W-:Y:S01]  /*0fe0*/  VIADD R11, R23.reuse, 0x1 ;  /* 0x00000001170b7836 */ /* 0x040fe20000000000 */
[----:B------:R-:W-:Y:S01]  /*0ff0*/  FSETP.GT.FTZ.AND P4, PT, R8, R7, PT ;  /* 0x000000070800720b */ /* 0x000fe20003f94000 */
[----:B------:R-:W-:Y:S02]  /*1000*/  IMAD.MOV.U32 R25, RZ, RZ, R7 ;  /* 0x000000ffff197224 */ /* 0x000fe400078e0007 */
[----:B------:R-:W-:Y:S01]  /*1010*/  IMAD.MOV.U32 R24, RZ, RZ, R8 ;  /* 0x000000ffff187224 */ /* 0x000fe200078e0008 */
[----:B------:R-:W-:Y:S01]  /*1020*/  SEL R14, RZ, 0x1, !P4 ;  /* 0x00000001ff0e7807 */ /* 0x000fe20006000000 */
[----:B------:R-:W-:Y:S01]  /*1030*/  VIADD R28, R23, 0x2 ;  /* 0x00000002171c7836 */ /* 0x000fe20000000000 */
[----:B------:R-:W1:Y:S01]  /*1040*/  LDC.64 R12, c[0x0][0x220] ;  /* 0x00008800ff0c7b82 */ /* 0x000e620000000a00 */
[----:B------:R-:W-:Y:S01]  /*1050*/  FSEL R29, R5, R4, P4 ;  /* 0x00000004051d7208 */ /* 0x000fe20002000000 */
[----:B------:R-:W-:-:S06]  /*1060*/  VIADD R22, R22, 0xfffffffc ;  /* 0xfffffffc16167836 */ /* 0x000fcc0000000000 */
        /* <DEDUP_REMOVED lines=23> */
[----:B------:R-:W-:Y:S01]  /*11e0*/  SEL R26, RZ, 0x1, !P0 ;  /* 0x00000001ff1a7807 */ /* 0x000fe20004000000 */
[----:B-1----:R-:W-:Y:S01]  /*11f0*/  IMAD.WIDE R10, R27, 0x4, R10 ;  /* 0x000000041b0a7825 */ /* 0x002fe200078e020a */
[----:B0-----:R-:W-:Y:S02]  /*1200*/  FSEL R29, R5, R4, P0 ;  /* 0x00000004051d7208 */ /* 0x001fe40000000000 */
[C---:B------:R-:W-:Y:S01]  /*1210*/  ISETP.GE.AND P0, PT, R26.reuse, R17, PT ;  /* 0x000000111a00720c */ /* 0x040fe20003f06270 */
[C---:B--2---:R-:W-:Y:S02]  /*1220*/  IMAD.IADD R14, R26.reuse, 0x1, -R17 ;  /* 0x000000011a0e7824 */ /* 0x044fe400078e0a11 */
[----:B------:R-:W-:Y:S01]  /*1230*/  IMAD R27, R23, UR5, R3 ;  /* 0x00000005171b7c24 */ /* 0x000fe2000f8e0203 */
[----:B------:R-:W-:Y:S02]  /*1240*/  ISETP.LT.AND P0, PT, R26, UR4, P0 ;  /* 0x000000041a007c0c */ /* 0x000fe40008701270 */
[----:B------:R-:W-:-:S02]  /*1250*/  SHF.R.S32.HI R15, RZ, 0x1f, R14 ;  /* 0x0000001fff0f7819 */ /* 0x000fc4000001140e */
[----:B------:R-:W-:Y:S01]  /*1260*/  ISETP.NE.AND P0, PT, R20, RZ, P0 ;  /* 0x000000ff1400720c */ /* 0x000fe20000705270 */
[----:B------:R0:W-:Y:S03]  /*1270*/  STG.E desc[UR6][R10.64], R27 ;  /* 0x0000001b0a007986 */ /* 0x0001e6000c101906 */
[----:B------:R-:W-:Y:S01]  /*1280*/  SEL R14, R14, 0x2, P0 ;  /* 0x000000020e0e7807 */ /* 0x000fe20000000000 */
[----:B------:R1:W-:Y:S01]  /*1290*/  STG.E desc[UR6][R12.64+0x4], R29 ;  /* 0x0000041d0c007986 */ /* 0x0003e2000c101906 */
[----:B------:R-:W-:Y:S02]  /*12a0*/  SEL R15, R15, RZ, P0 ;  /* 0x000000ff0f0f7207 */ /* 0x000fe40000000000 */
[----:B------:R-:W-:-:S03]  /*12b0*/  ISETP.GE.AND P0, PT, R28, R16, PT ;  /* 0x000000101c00720c */ /* 0x000fc60003f06270 */
[----:B------:R-:W-:Y:S01]  /*12c0*/  STG.E.64 desc[UR6][R18.64+0x8], R14 ;  /* 0x0000080e12007986 */ /* 0x000fe2000c101b06 */
[----:B0-----:R-:W-:Y:S02]  /*12d0*/  VIADD R27, R27, UR5 ;  /* 0x000000051b1b7c36 */ /* 0x001fe40008000000 */
[----:B-1----:R-:W-:-:S03]  /*12e0*/  VIADD R29, R23, 0x3 ;  /* 0x00000003171d7836 */ /* 0x002fc60000000000 */
[----:B------:R0:W-:Y:S01]  /*12f0*/  STG.E desc[UR6][R10.64+0x4], R27 ;  /* 0x0000041b0a007986 */ /* 0x0001e2000c101906 */
[----:B------:R-:W-:-:S03]  /*1300*/  VIADD R23, R23, 0x4 ;  /* 0x0000000417177836 */ /* 0x000fc60000000000 */
[----:B------:R-:W-:-:S05]  /*1310*/  @!P0 IMAD.SHL.U32 R26, R26, 0x4, RZ ;  /* 0x000000041a1a8824 */ /* 0x000fca00078e00ff */
[C---:B------:R-:W-:Y:S02]  /*1320*/  ISETP.EQ.AND P3, PT, R26.reuse, RZ, !P0 ;  /* 0x000000ff1a00720c */ /* 0x040fe40004762270 */
[----:B------:R-:W-:Y:S01]  /*1330*/  ISETP.EQ.AND P4, PT, R26, 0x4, !P0 ;  /* 0x000000041a00780c */ /* 0x000fe20004782270 */
[----:B0-----:R-:W-:-:S10]  /*1340*/  VIADD R27, R27, UR5 ;  /* 0x000000051b1b7c36 */ /* 0x001fd40008000000 */
[----:B------:R-:W-:Y:S02]  /*1350*/  @P3 MOV R7, 0xc61c4000 ;  /* 0xc61c400000073802 */ /* 0x000fe40000000f00 */
[----:B------:R-:W-:-:S03]  /*1360*/  @P4 IMAD.MOV.U32 R8, RZ, RZ, -0x39e3c000 ;  /* 0xc61c4000ff084424 */ /* 0x000fc600078e00ff */
[----:B------:R-:W-:Y:S02]  /*1370*/  @!P0 IMAD.MOV.U32 R25, RZ, RZ, R7 ;  /* 0x000000ffff198224 */ /* 0x000fe400078e0007 */
[----:B------:R-:W-:-:S05]  /*1380*/  @!P0 IMAD.MOV.U32 R24, RZ, RZ, R8 ;  /* 0x000000ffff188224 */ /* 0x000fca00078e0008 */
[----:B------:R-:W-:-:S04]  /*1390*/  FSETP.GT.FTZ.AND P0, PT, R24, R25, PT ;  /* 0x000000191800720b */ /* 0x000fc80003f14000 */
[----:B------:R-:W-:Y:S02]  /*13a0*/  SEL R26, RZ, 0x1, !P0 ;  /* 0x00000001ff1a7807 */ /* 0x000fe40004000000 */
[----:B------:R-:W-:Y:S02]  /*13b0*/  FSEL R28, R5, R4, P0 ;  /* 0x00000004051c7208 */ /* 0x000fe40000000000 */
[CC--:B------:R-:W-:Y:S02]  /*13c0*/  ISETP.GE.AND P0, PT, R26.reuse, R17.reuse, PT ;  /* 0x000000111a00720c */ /* 0x0c0fe40003f06270 */
[C---:B------:R-:W-:Y:S01]  /*13d0*/  IADD3 R14, R26.reuse, -R17, RZ ;  /* 0x800000111a0e7210 */ /* 0x040fe20007ffe0ff */
[----:B------:R-:W-:Y:S01]  /*13e0*/  STG.E desc[UR6][R12.64+0x8], R28 ;  /* 0x0000081c0c007986 */ /* 0x000fe2000c101906 */
[----:B------:R-:W-:Y:S02]  /*13f0*/  ISETP.LT.AND P0, PT, R26, UR4, P0 ;  /* 0x000000041a007c0c */ /* 0x000fe40008701270 */
[----:B------:R-:W-:-:S02]  /*1400*/  SHF.R.S32.HI R15, RZ, 0x1f, R14 ;  /* 0x0000001fff0f7819 */ /* 0x000fc4000001140e */
[----:B------:R-:W-:-:S04]  /*1410*/  ISETP.NE.AND P0, PT, R20, RZ, P0 ;  /* 0x000000ff1400720c */ /* 0x000fc80000705270 */
[----:B------:R-:W-:Y:S02]  /*1420*/  SEL R14, R14, 0x2, P0 ;  /* 0x000000020e0e7807 */ /* 0x000fe40000000000 */
[----:B------:R-:W-:Y:S02]  /*1430*/  SEL R15, R15, RZ, P0 ;  /* 0x000000ff0f0f7207 */ /* 0x000fe40000000000 */
[----:B------:R-:W-:-:S03]  /*1440*/  ISETP.GE.AND P0, PT, R29, R16, PT ;  /* 0x000000101d00720c */ /* 0x000fc60003f06270 */
[----:B------:R0:W-:Y:S04]  /*1450*/  STG.E.64 desc[UR6][R18.64+0x10], R14 ;  /* 0x0000100e12007986 */ /* 0x0001e8000c101b06 */
[----:B------:R1:W-:Y:S06]  /*1460*/  STG.E desc[UR6][R10.64+0x8], R27 ;  /* 0x0000081b0a007986 */ /* 0x0003ec000c101906 */
[----:B------:R-:W-:-:S05]  /*1470*/  @!P0 IMAD.SHL.U32 R26, R26, 0x4, RZ ;  /* 0x000000041a1a8824 */ /* 0x000fca00078e00ff */
[C---:B------:R-:W-:Y:S02]  /*1480*/  ISETP.EQ.AND P3, PT, R26.reuse, RZ, !P0 ;  /* 0x000000ff1a00720c */ /* 0x040fe40004762270 */
[----:B------:R-:W-:-:S11]  /*1490*/  ISETP.EQ.AND P4, PT, R26, 0x4, !P0 ;  /* 0x000000041a00780c */ /* 0x000fd60004782270 */
[----:B------:R-:W-:Y:S02]  /*14a0*/  @P3 IMAD.MOV.U32 R7, RZ, RZ, -0x39e3c000 ;  /* 0xc61c4000ff073424 */ /* 0x000fe400078e00ff */
[----:B------:R-:W-:-:S03]  /*14b0*/  @P4 IMAD.MOV.U32 R8, RZ, RZ, -0x39e3c000 ;  /* 0xc61c4000ff084424 */ /* 0x000fc600078e00ff */
[----:B------:R-:W-:Y:S01]  /*14c0*/  @!P0 MOV R25, R7 ;  /* 0x0000000700198202 */ /* 0x000fe20000000f00 */
[----:B------:R-:W-:Y:S01]  /*14d0*/  @!P0 IMAD.MOV.U32 R24, RZ, RZ, R8 ;  /* 0x000000ffff188224 */ /* 0x000fe200078e0008 */
[----:B------:R-:W-:-:S04]  /*14e0*/  ISETP.GE.AND P0, PT, R23, R16, PT ;  /* 0x000000101700720c */ /* 0x000fc80003f06270 */
[----:B------:R-:W-:Y:S02]  /*14f0*/  FSETP.GT.FTZ.AND P4, PT, R24, R25, PT ;  /* 0x000000191800720b */ /* 0x000fe40003f94000 */
[----:B------:R-:W-:Y:S02]  /*1500*/  IADD3 R25, R27, UR5, RZ ;  /* 0x000000051b197c10 */ /* 0x000fe4000fffe0ff */
[----:B------:R-:W-:-:S04]  /*1510*/  SEL R24, RZ, 0x1, !P4 ;  /* 0x00000001ff187807 */ /* 0x000fc80006000000 */
[C---:B------:R-:W-:Y:S01]  /*1520*/  ISETP.GE.AND P3, PT, R24.reuse, R17, PT ;  /* 0x000000111800720c */ /* 0x040fe20003f66270 */
[C---:B0-----:R-:W-:Y:S01]  /*1530*/  IMAD.IADD R14, R24.reuse, 0x1, -R17 ;  /* 0x00000001180e7824 */ /* 0x041fe200078e0a11 */
[----:B------:R-:W-:Y:S02]  /*1540*/  FSEL R17, R5, R4, P4 ;  /* 0x0000000405117208 */ /* 0x000fe40002000000 */
[C---:B------:R-:W-:Y:S01]  /*1550*/  ISETP.LT.AND P3, PT, R24.reuse, UR4, P3 ;  /* 0x0000000418007c0c */ /* 0x040fe20009f61270 */
[----:B------:R-:W-:Y:S01]  /*1560*/  @!P0 IMAD.SHL.U32 R24, R24, 0x4, RZ ;  /* 0x0000000418188824 */ /* 0x000fe200078e00ff */
[----:B------:R-:W-:Y:S01]  /*1570*/  SHF.R.S32.HI R15, RZ, 0x1f, R14 ;  /* 0x0000001fff0f7819 */ /* 0x000fe2000001140e */
[----:B------:R1:W-:Y:S01]  /*1580*/  STG.E desc[UR6][R12.64+0xc], R17 ;  /* 0x00000c110c007986 */ /* 0x0003e2000c101906 */
[----:B------:R-:W-:Y:S02]  /*1590*/  ISETP.NE.AND P3, PT, R20, RZ, P3 ;  /* 0x000000ff1400720c */ /* 0x000fe40001f65270 */
[----:B------:R-:W-:-:S02]  /*15a0*/  ISETP.EQ.AND P4, PT, R24, RZ, !P0 ;  /* 0x000000ff1800720c */ /* 0x000fc40004782270 */
[----:B------:R-:W-:Y:S02]  /*15b0*/  SEL R14, R14, 0x2, P3 ;  /* 0x000000020e0e7807 */ /* 0x000fe40001800000 */
[----:B------:R-:W-:Y:S02]  /*15c0*/  SEL R15, R15, RZ, P3 ;  /* 0x000000ff0f0f7207 */ /* 0x000fe40001800000 */
[----:B------:R-:W-:Y:S02]  /*15d0*/  ISETP.NE.AND P3, PT, R22, RZ, PT ;  /* 0x000000ff1600720c */ /* 0x000fe40003f65270 */
[----:B------:R-:W-:Y:S01]  /*15e0*/  ISETP.EQ.AND P0, PT, R24, 0x4, !P0 ;  /* 0x000000041800780c */ /* 0x000fe20004702270 */
[----:B------:R1:W-:Y:S04]  /*15f0*/  STG.E.64 desc[UR6][R18.64+0x18], R14 ;  /* 0x0000180e12007986 */ /* 0x0003e8000c101b06 */
[----:B------:R1:W-:Y:S01]  /*1600*/  STG.E desc[UR6][R10.64+0xc], R25 ;  /* 0x00000c190a007986 */ /* 0x0003e2000c101906 */
[----:B------:R-:W-:-:S07]  /*1610*/  @P4 IMAD.MOV.U32 R7, RZ, RZ, -0x39e3c000 ;  /* 0xc61c4000ff074424 */ /* 0x000fce00078e00ff */
[----:B------:R-:W-:Y:S01]  /*1620*/  @P0 IMAD.MOV.U32 R8, RZ, RZ, -0x39e3c000 ;  /* 0xc61c4000ff080424 */ /* 0x000fe200078e00ff */
[----:B------:R-:W-:Y:S06]  /*1630*/  @P3 BRA `(.L_x_6419) ;  /* 0xfffffff800643947 */ /* 0x000fec000383ffff */
.L_x_6418:
[----:B------:R-:W-:Y:S05]  /*1640*/  @!P2 BRA `(.L_x_6413) ;  /* 0x0000000000e0a947 */ /* 0x000fea0003800000 */
[----:B-1----:R-:W0:Y:S01]  /*1650*/  S2R R18, SR_TID.Y ;  /* 0x0000000000127919 */ /* 0x002e220000002200 */
[----:B------:R-:W1:Y:S01]  /*1660*/  LDC.64 R12, c[0x0][0x220] ;  /* 0x00008800ff0c7b82 */ /* 0x000e620000000a00 */
[----:B------:R-:W-:Y:S01]  /*1670*/  IMAD R25, R3, R16, R23 ;  /* 0x0000001003197224 */ /* 0x000fe200078e0217 */
[----:B------:R-:W-:Y:S01]  /*1680*/  ULDC UR9, c[0x0][0x228] ;  /* 0x00008a0000097ab9 */ /* 0x000fe20000000800 */
[C---:B------:R-:W-:Y:S01]  /*1690*/  IMAD R19, R23.reuse, UR5, R0 ;  /* 0x0000000517137c24 */ /* 0x040fe2000f8e0200 */
[----:B------:R-:W-:Y:S01]  /*16a0*/  ULDC UR8, c[0x0][0x248] ;  /* 0x0000920000087ab9 */ /* 0x000fe20000000800 */
[----:B------:R-:W-:-:S03]  /*16b0*/  VIADD R23, R23, 0x1 ;  /* 0x0000000117177836 */ /* 0x000fc60000000000 */
[----:B------:R-:W2:Y:S01]  /*16c0*/  LDC.64 R10, c[0x0][0x230] ;  /* 0x00008c00ff0a7b82 */ /* 0x000ea20000000a00 */
[----:B------:R-:W-:-:S07]  /*16d0*/  LEA R19, R2, R19, 0x7 ;  /* 0x0000001302137211 */ /* 0x000fce00078e38ff */
[----:B------:R-:W3:Y:S08]  /*16e0*/  LDC.64 R14, c[0x0][0x238] ;  /* 0x00008e00ff0e7b82 */ /* 0x000ef00000000a00 */
[----:B------:R-:W4:Y:S01]  /*16f0*/  LDC.64 R16, c[0x0][0x240] ;  /* 0x00009000ff107b82 */ /* 0x000f220000000a00 */
[----:B-1----:R-:W-:-:S04]  /*1700*/  IMAD.WIDE R12, R25, 0x4, R12 ;  /* 0x00000004190c7825 */ /* 0x002fc800078e020c */
[----:B0-----:R-:W-:Y:S01]  /*1710*/  IMAD R0, R18, 0x20, R19 ;  /* 0x0000002012007824 */ /* 0x001fe200078e0213 */
[----:B------:R-:W-:Y:S01]  /*1720*/  PRMT R18, R6, 0x9910, RZ ;  /* 0x0000991006127816 */ /* 0x000fe200000000ff */
[----:B--2---:R-:W-:-:S04]  /*1730*/  IMAD.WIDE R10, R25, 0x8, R10 ;  /* 0x00000008190a7825 */ /* 0x004fc800078e020a */
[----:B------:R-:W-:Y:S02]  /*1740*/  IMAD.MOV.U32 R2, RZ, RZ, R10 ;  /* 0x000000ffff027224 */ /* 0x000fe400078e000a */
[----:B------:R-:W-:Y:S02]  /*1750*/  IMAD.MOV.U32 R19, RZ, RZ, R11 ;  /* 0x000000ffff137224 */ /* 0x000fe400078e000b */
[----:B---3--:R-:W-:Y:S01]  /*1760*/  IMAD.WIDE R14, R25, 0x4, R14 ;  /* 0x00000004190e7825 */ /* 0x008fe200078e020e */
[----:B------:R-:W-:-:S03]  /*1770*/  MOV R25, R13 ;  /* 0x0000000d00197202 */ /* 0x000fc60000000f00 */
[----:B------:R-:W-:-:S07]  /*1780*/  IMAD.MOV.U32 R6, RZ, RZ, R12 ;  /* 0x000000ffff067224 */ /* 0x000fce00078e000c */
.L_x_6420:
[----:B------:R-:W-:Y:S01]  /*1790*/  FSETP.GT.FTZ.AND P3, PT, R8, R7, PT ;  /* 0x000000070800720b */ /* 0x000fe20003f74000 */
[----:B------:R-:W-:Y:S01]  /*17a0*/  IMAD.MOV.U32 R12, RZ, RZ, R6 ;  /* 0x000000ffff0c7224 */ /* 0x000fe200078e0006 */
[C---:B----4-:R-:W-:Y:S01]  /*17b0*/  ISETP.GE.AND P2, PT, R23.reuse, R16, PT ;  /* 0x000000101700720c */ /* 0x050fe20003f46270 */
[----:B------:R-:W-:Y:S01]  /*17c0*/  IMAD.MOV.U32 R13, RZ, RZ, R25 ;  /* 0x000000ffff0d7224 */ /* 0x000fe200078e0019 */
[----:B------:R-:W-:Y:S01]  /*17d0*/  SEL R20, RZ, 0x1, !P3 ;  /* 0x00000001ff147807 */ /* 0x000fe20005800000 */
[----:B------:R-:W-:Y:S01]  /*17e0*/  VIADD R23, R23, 0x1 ;  /* 0x0000000117177836 */ /* 0x000fe20000000000 */
[----:B------:R-:W-:Y:S02]  /*17f0*/  FSEL R27, R5, R4, P3 ;  /* 0x00000004051b7208 */ /* 0x000fe40001800000 */
[C---:B------:R-:W-:Y:S01]  /*1800*/  ISETP.GE.AND P0, PT, R20.reuse, R17, PT ;  /* 0x000000111400720c */ /* 0x040fe20003f06270 */
[C---:B------:R-:W-:Y:S01]  /*1810*/  IMAD.IADD R10, R20.reuse, 0x1, -R17 ;  /* 0x00000001140a7824 */ /* 0x040fe200078e0a11 */
[----:B------:R-:W-:Y:S01]  /*1820*/  IADD3 R21, R21, -0x1, RZ ;  /* 0xffffffff15157810 */ /* 0x000fe20007ffe0ff */
[----:B------:R0:W-:Y:S01]  /*1830*/  STG.E desc[UR6][R12.64], R27 ;  /* 0x0000001b0c007986 */ /* 0x0001e2000c101906 */
[----:B------:R-:W-:-:S02]  /*1840*/  ISETP.LT.AND P0, PT, R20, UR8, P0 ;  /* 0x0000000814007c0c */ /* 0x000fc40008701270 */
[----:B------:R-:W-:Y:S01]  /*1850*/  SHF.R.S32.HI R11, RZ, 0x1f, R10 ;  /* 0x0000001fff0b7819 */ /* 0x000fe2000001140a */
[----:B------:R-:W-:Y:S01]  /*1860*/  @!P2 IMAD.SHL.U32 R20, R20, 0x4, RZ ;  /* 0x000000041414a824 */ /* 0x000fe200078e00ff */
[----:B------:R-:W-:Y:S02]  /*1870*/  ISETP.NE.AND P0, PT, R18, RZ, P0 ;  /* 0x000000ff1200720c */ /* 0x000fe40000705270 */
[----:B------:R-:W-:Y:S02]  /*1880*/  ISETP.NE.AND P3, PT, R21, RZ, PT ;  /* 0x000000ff1500720c */ /* 0x000fe40003f65270 */
[----:B------:R-:W-:Y:S02]  /*1890*/  SEL R10, R10, 0x2, P0 ;  /* 0x000000020a0a7807 */ /* 0x000fe40000000000 */
[----:B------:R-:W-:Y:S01]  /*18a0*/  SEL R11, R11, RZ, P0 ;  /* 0x000000ff0b0b7207 */ /* 0x000fe20000000000 */
[----:B0-----:R-:W-:Y:S01]  /*18b0*/  IMAD.MOV.U32 R13, RZ, RZ, R19 ;  /* 0x000000ffff0d7224 */ /* 0x001fe200078e0013 */
[----:B------:R-:W-:-:S02]  /*18c0*/  MOV R12, R2 ;  /* 0x00000002000c7202 */ /* 0x000fc40000000f00 */
[C---:B------:R-:W-:Y:S02]  /*18d0*/  ISETP.EQ.AND P0, PT, R20.reuse, RZ, !P2 ;  /* 0x000000ff1400720c */ /* 0x040fe40005702270 */
[----:B------:R-:W-:Y:S01]  /*18e0*/  ISETP.EQ.AND P2, PT, R20, 0x4, !P2 ;  /* 0x000000041400780c */ /* 0x000fe20005742270 */
[----:B------:R0:W-:Y:S01]  /*18f0*/  STG.E.64 desc[UR6][R12.64], R10 ;  /* 0x0000000a0c007986 */ /* 0x0001e2000c101b06 */
[----:B------:R-:W-:Y:S02]  /*1900*/  IADD3 R2, P5, R2, 0x8, RZ ;  /* 0x0000000802027810 */ /* 0x000fe40007fbe0ff */
[----:B------:R-:W-:-:S03]  /*1910*/  IADD3 R6, P6, R6, 0x4, RZ ;  /* 0x0000000406067810 */ /* 0x000fc60007fde0ff */
[----:B------:R-:W-:Y:S02]  /*1920*/  IMAD.X R19, RZ, RZ, R19, P5 ;  /* 0x000000ffff137224 */ /* 0x000fe400028e0613 */
[----:B------:R-:W-:Y:S02]  /*1930*/  IMAD.X R25, RZ, RZ, R25, P6 ;  /* 0x000000ffff197224 */ /* 0x000fe400030e0619 */
[----:B------:R-:W-:Y:S02]  /*1940*/  @P0 MOV R7, 0xc61c4000 ;  /* 0xc61c400000070802 */ /* 0x000fe40000000f00 */
[----:B------:R-:W-:Y:S02]  /*1950*/  @P2 IMAD.MOV.U32 R8, RZ, RZ, -0x39e3c000 ;  /* 0xc61c4000ff082424 */ /* 0x000fe400078e00ff */
[----:B0-----:R-:W-:Y:S01]  /*1960*/  IMAD.MOV.U32 R10, RZ, RZ, R14 ;  /* 0x000000ffff0a7224 */ /* 0x001fe200078e000e */
[----:B------:R-:W-:Y:S01]  /*1970*/  IADD3 R14, P4, R14, 0x4, RZ ;  /* 0x000000040e0e7810 */ /* 0x000fe20007f9e0ff */
[----:B------:R-:W-:-:S04]  /*1980*/  IMAD.MOV.U32 R11, RZ, RZ, R15 ;  /* 0x000000ffff0b7224 */ /* 0x000fc800078e000f */
[----:B------:R-:W-:Y:S01]  /*1990*/  IMAD.X R15, RZ, RZ, R15, P4 ;  /* 0x000000ffff0f7224 */ /* 0x000fe200020e060f */
[----:B------:R0:W-:Y:S02]  /*19a0*/  STG.E desc[UR6][R10.64], R0 ;  /* 0x000000000a007986 */ /* 0x0001e4000c101906 */
[----:B0-----:R-:W-:Y:S01]  /*19b0*/  VIADD R0, R0, UR9 ;  /* 0x0000000900007c36 */ /* 0x001fe20008000000 */
[----:B------:R-:W-:Y:S06]  /*19c0*/  @P3 BRA `(.L_x_6420) ;  /* 0xfffffffc00703947 */ /* 0x000fec000383ffff */
.L_x_6413:
[----:B------:R-:W-:Y:S02]  /*19d0*/  ULDC.U8 UR4, c[0x0][0x24c] ;  /* 0x0000930000047ab9 */ /* 0x000fe40000000000 */
[----:B------:R-:W-:-:S06]  /*19e0*/  UPRMT UR4, UR4, 0x8880, URZ ;  /* 0x0000888004047896 */ /* 0x000fcc000800003f */
[----:B------:R-:W-:-:S13]  /*19f0*/  ISETP.NE.AND P0, PT, RZ, UR4, PT ;  /* 0x00000004ff007c0c */ /* 0x000fda000bf05270 */
[----:B------:R-:W-:Y:S05]  /*1a00*/  @!P0 EXIT ;  /* 0x000000000000894d */ /* 0x000fea0003800000 */
[----:B------:R-:W-:Y:S05]  /*1a10*/  @!P1 EXIT ;  /* 0x000000000000994d */ /* 0x000fea0003800000 */
[C---:B--2---:R-:W-:Y:S01]  /*1a20*/  VIADD R0, R16.reuse, 0xffffffff ;  /* 0xffffffff10007836 */ /* 0x044fe20000000000 */
[C---:B------:R-:W-:Y:S01]  /*1a30*/  FSETP.GT.FTZ.AND P0, PT, R9.reuse, RZ, PT ;  /* 0x000000ff0900720b */ /* 0x040fe20003f14000 */
        /* <DEDUP_REMOVED lines=12> */
[----:B------:R0:W2:Y:S01]  /*1b00*/  MUFU.RCP R2, R9 ;  /* 0x0000000900027308 */ /* 0x0000a20000001000 */
[----:B------:R-:W-:-:S13]  /*1b10*/  PLOP3.LUT P0, PT, PT, PT, PT, 0x8, 0x0 ;  /* 0x000000000000781c */ /* 0x000fda0003f0e170 */
.L_x_6424:
[----:B----4-:R-:W3:Y:S01]  /*1b20*/  LDC.64 R6, c[0x0][0x220] ;  /* 0x00008800ff067b82 */ /* 0x010ee20000000a00 */
[----:B-1----:R-:W-:-:S04]  /*1b30*/  IMAD R11, R3, R16, UR4 ;  /* 0x00000004030b7e24 */ /* 0x002fc8000f8e0210 */
[----:B---3--:R-:W-:-:S05]  /*1b40*/  IMAD.WIDE R10, R11, 0x4, R6 ;  /* 0x000000040b0a7825 */ /* 0x008fca00078e0206 */
[----:B------:R-:W2:Y:S04]  /*1b50*/  LDG.E R13, desc[UR6][R10.64] ;  /* 0x000000060a0d7981 */ /* 0x000ea8000c1e1900 */
[----:B------:R-:W3:Y:S04]  /*1b60*/  LDG.E R17, desc[UR6][R10.64+0x4] ;  /* 0x000004060a117981 */ /* 0x000ee8000c1e1900 */
[----:B------:R-:W4:Y:S04]  /*1b70*/  LDG.E R19, desc[UR6][R10.64+0x8] ;  /* 0x000008060a137981 */ /* 0x000f28000c1e1900 */
[----:B------:R-:W5:Y:S01]  /*1b80*/  LDG.E R21, desc[UR6][R10.64+0xc] ;  /* 0x00000c060a157981 */ /* 0x000f62000c1e1900 */
[----:B------:R-:W-:-:S06]  /*1b90*/  UIADD3 UR5, UR4, 0x4, URZ ;  /* 0x0000000404057890 */ /* 0x000fcc000fffe03f */
[----:B------:R-:W-:Y:S02]  /*1ba0*/  IMAD R23, R3, R16, UR5 ;  /* 0x0000000503177e24 */ /* 0x000fe4000f8e0210 */
        /* <DEDUP_REMOVED lines=39> */
[----:B-1----:R-:W2:Y:S04]  /*1e20*/  LDG.E R13, desc[UR6][R6.64] ;  /* 0x00000006060d7981 */ /* 0x002ea8000c1e1900 */
[----:B------:R-:W4:Y:S04]  /*1e30*/  LDG.E R23, desc[UR6][R6.64+0x4] ;  /* 0x0000040606177981 */ /* 0x000f28000c1e1900 */
[----:B------:R-:W5:Y:S04]  /*1e40*/  LDG.E R25, desc[UR6][R6.64+0x8] ;  /* 0x0000080606197981 */ /* 0x000f68000c1e1900 */
[----:B------:R-:W3:Y:S01]  /*1e50*/  LDG.E R27, desc[UR6][R6.64+0xc] ;  /* 0x00000c06061b7981 */ /* 0x000ee2000c1e1900 */
[----:B------:R-:W-:Y:S01]  /*1e60*/  IADD3 R0, R0, -0x10, RZ ;  /* 0xfffffff000007810 */ /* 0x000fe20007ffe0ff */
[----:B------:R-:W-:-:S03]  /*1e70*/  UIADD3 UR4, UR4, 0x10, URZ ;  /* 0x0000001004047890 */ /* 0x000fc6000fffe03f */
        /* <DEDUP_REMOVED lines=10> */
.L_x_6423:
[----:B------:R-:W-:-:S13]  /*1f20*/  ISETP.GT.AND P1, PT, R0, 0x4, PT ;  /* 0x000000040000780c */ /* 0x000fda0003f24270 */
[----:B------:R-:W-:Y:S05]  /*1f30*/  @!P1 BRA `(.L_x_6425) ;  /* 0x0000000000889947 */ /* 0x000fea0003800000 */
[----:B----4-:R-:W2:Y:S01]  /*1f40*/  LDC.64 R6, c[0x0][0x220] ;  /* 0x00008800ff067b82 */ /* 0x010ea20000000a00 */
[----:B-1----:R-:W-:-:S04]  /*1f50*/  IMAD R11, R3, R16, UR4 ;  /* 0x00000004030b7e24 */ /* 0x002fc8000f8e0210 */
[----:B--2---:R-:W-:-:S05]  /*1f60*/  IMAD.WIDE R10, R11, 0x4, R6 ;  /* 0x000000040b0a7825 */ /* 0x004fca00078e0206 */
        /* <DEDUP_REMOVED lines=31> */
.L_x_6425:
[----:B------:R-:W-:-:S13]  /*2160*/  ISETP.NE.OR P0, PT, R0, RZ, P0 ;  /* 0x000000ff0000720c */ /* 0x000fda0000705670 */
[----:B------:R-:W-:Y:S05]  /*2170*/  @!P0 BRA `(.L_x_6421) ;  /* 0x0000000000508947 */ /* 0x000fea0003800000 */
.L_x_6422:
[----:B--2-4-:R-:W2:Y:S01]  /*2180*/  LDC.64 R6, c[0x0][0x220] ;  /* 0x00008800ff067b82 */ /* 0x014ea20000000a00 */
[----:B------:R3:W4:Y:S02]  /*2190*/  MUFU.RCP R21, R9 ;  /* 0x0000000900157308 */ /* 0x0007240000001000 */
.L_x_6426:
[----:B-1----:R-:W-:-:S04]  /*21a0*/  IMAD R11, R3, R16, UR4 ;  /* 0x00000004030b7e24 */ /* 0x002fc8000f8e0210 */
[----:B--2---:R-:W-:-:S05]  /*21b0*/  IMAD.WIDE R10, R11, 0x4, R6 ;  /* 0x000000040b0a7825 */ /* 0x004fca00078e0206 */
[----:B------:R-:W4:Y:S04]  /*21c0*/  LDG.E R2, desc[UR6][R10.64] ;  /* 0x000000060a027981 */ /* 0x000f28000c1e1900 */
[----:B------:R-:W2:Y:S04]  /*21d0*/  LDG.E R4, desc[UR6][R10.64+0x4] ;  /* 0x000004060a047981 */ /* 0x000ea8000c1e1900 */
[----:B------:R-:W5:Y:S04]  /*21e0*/  LDG.E R8, desc[UR6][R10.64+0x8] ;  /* 0x000008060a087981 */ /* 0x000f68000c1e1900 */
        /* <DEDUP_REMOVED lines=13> */
.L_x_6421:
[----:B------:R-:W-:-:S13]  /*22c0*/  ISETP.NE.AND P0, PT, R5, RZ, PT ;  /* 0x000000ff0500720c */ /* 0x000fda0003f05270 */
[----:B------:R-:W-:Y:S05]  /*22d0*/  @!P0 EXIT ;  /* 0x000000000000894d */ /* 0x000fea0003800000 */
[----:B--2-4-:R-:W2:Y:S01]  /*22e0*/  LDC.64 R6, c[0x0][0x220] ;  /* 0x00008800ff067b82 */ /* 0x014ea20000000a00 */
[----:B0-----:R-:W0:Y:S01]  /*22f0*/  MUFU.RCP R9, R9 ;  /* 0x0000000900097308 */ /* 0x001e220000001000 */
[----:B------:R-:W-:-:S04]  /*2300*/  IMAD R3, R3, R16, UR4 ;  /* 0x0000000403037e24 */ /* 0x000fc8000f8e0210 */
[----:B--2---:R-:W-:-:S04]  /*2310*/  IMAD.WIDE R2, R3, 0x4, R6 ;  /* 0x0000000403027825 */ /* 0x004fc800078e0206 */
[----:B------:R-:W-:Y:S02]  /*2320*/  IMAD.MOV.U32 R0, RZ, RZ, R2 ;  /* 0x000000ffff007224 */ /* 0x000fe400078e0002 */
[----:B01----:R-:W-:-:S07]  /*2330*/  IMAD.MOV.U32 R11, RZ, RZ, R3 ;  /* 0x000000ffff0b7224 */ /* 0x003fce00078e0003 */
.L_x_6427:
[----:B0-----:R-:W-:Y:S01]  /*2340*/  MOV R2, R0 ;  /* 0x0000000000027202 */ /* 0x001fe20000000f00 */
        /* <DEDUP_REMOVED lines=10> */
.L_x_6428:
        /* <DEDUP_REMOVED lines=9> */
.L_x_12256:


//--------------------- .text._ZN4vllm3moe10topkGatingILi1ELi1ELi4ELi2ELi32El13__nv_bfloat16LNS0_11ScoringFuncE0EEEvPKT5_PKbPfiPT4_PiiiibPKf --------------------------
	.section	.text._ZN4vllm3moe10topkGatingILi1ELi1ELi4ELi2ELi32El13__nv_bfloat16LNS0_11ScoringFuncE0EEEvPKT5_PKbPfiPT4_PiiiibPKf,"ax",@progbits
	.align	128
        .global         _ZN4vllm3moe10topkGatingILi1ELi1ELi4ELi2ELi32El13__nv_bfloat16LNS0_11ScoringFuncE0EEEvPKT5_PKbPfiPT4_PiiiibPKf
        .type           _ZN4vllm3moe10topkGatingILi1ELi1ELi4ELi2ELi32El13__nv_bfloat16LNS0_11ScoringFuncE0EEEvPKT5_PKbPfiPT4_PiiiibPKf,@function
        .size           _ZN4vllm3moe10topkGatingILi1ELi1ELi4ELi2ELi32El13__nv_bfloat16LNS0_11ScoringFuncE0EEEvPKT5_PKbPfiPT4_PiiiibPKf,(.L_x_12257 - _ZN4vllm3moe10topkGatingILi1ELi1ELi4ELi2ELi32El13__nv_bfloat16LNS0_11ScoringFuncE0EEEvPKT5_PKbPfiPT4_PiiiibPKf)
        .other          _ZN4vllm3moe10topkGatingILi1ELi1ELi4ELi2ELi32El13__nv_bfloat16LNS0_11ScoringFuncE0EEEvPKT5_PKbPfiPT4_PiiiibPKf,@"STO_CUDA_ENTRY STV_DEFAULT"
_ZN4vllm3moe10topkGatingILi1ELi1ELi4ELi2ELi32El13__nv_bfloat16LNS0_11ScoringFuncE0EEEvPKT5_PKbPfiPT4_PiiiibPKf:
.text._ZN4vllm3moe10topkGatingILi1ELi1ELi4ELi2ELi32El13__nv_bfloat16LNS0_11ScoringFuncE0EEEvPKT5_PKbPfiPT4_PiiiibPKf:
        /* <DEDUP_REMOVED lines=13> */
[----:B------:R-:W-:Y:S01]  /*00d0*/  ULDC.64 UR4, c[0x0][0x218] ;  /* 0x0000860000047ab9 */ /* 0x000fe20000000a00 */
[----:B0-----:R-:W-:-:S06]  /*00e0*/  IMAD.WIDE R4, R0, 0x2, R4 ;  /* 0x0000000200047825 */ /* 0x001fcc00078e0204 */
[----:B------:R0:W2:Y:S01]  /*00f0*/  LDG.E.U16 R4, desc[UR6][R4.64] ;  /* 0x0000000604047981 */ /* 0x0000a2000c1e1500 */
[----:B------:R-:W-:-:S04]  /*0100*/  ISETP.NE.U32.AND P0, PT, RZ, UR4, PT ;  /* 0x00000004ff007c0c */ /* 0x000fc8000bf05070 */
[----:B------:R-:W-:Y:S01]  /*0110*/  ISETP.NE.AND.EX P0, PT, RZ, UR5, PT, P0 ;  /* 0x00000005ff007c0c */ /* 0x000fe2000bf05300 */
[----:B0-----:R-:W0:-:S12]  /*0120*/  LDC R5, c[0x0][0x240] ;  /* 0x00009000ff057b82 */ /* 0x001e180000000800 */
[----:B------:R-:W-:-:S04]  /*0130*/  @P0 IADD3 R10, P1, R0, UR4, RZ ;  /* 0x00000004000a0c10 */ /* 0x000fc8000ff3e0ff */
[----:B------:R-:W-:-:S05]  /*0140*/  @P0 LEA.HI.X.SX32 R11, R0, UR5, 0x1, P1 ;  /* 0x00000005000b0c11 */ /* 0x000fca00088f0eff */
[----:B------:R-:W3:Y:S01]  /*0150*/  @P0 LDG.E.U8 R10, desc[UR6][R10.64] ;  /* 0x000000060a0a0981 */ /* 0x000ee2000c1e1100 */
[----:B--2---:R-:W-:-:S05]  /*0160*/  SHF.L.U32 R6, R4, 0x10, RZ ;  /* 0x0000001004067819 */ /* 0x004fca00000006ff */
[----:B------:R-:W-:-:S04]  /*0170*/  FADD.FTZ R6, R6, -R6 ;  /* 0x8000000606067221 */ /* 0x000fc80000010000 */
[----:B------:R-:W-:-:S06]  /*0180*/  FMUL.FTZ R9, R6, 1.4426950216293334961 ;  /* 0x3fb8aa3b06097820 */ /* 0x000fcc0000410000 */
[----:B------:R-:W1:Y:S01]  /*0190*/  MUFU.EX2 R9, R9 ;  /* 0x0000000900097308 */ /* 0x000e620000000800 */
[----:B---3--:R-:W-:Y:S01]  /*01a0*/  @P0 ISETP.NE.AND P1, PT, R10, RZ, PT ;  /* 0x000000ff0a00020c */ /* 0x008fe20003f25270 */
[----:B------:R-:W-:-:S03]  /*01b0*/  IMAD.MOV.U32 R10, RZ, RZ, 0x1 ;  /* 0x00000001ff0a7424 */ /* 0x000fc600078e00ff */
[----:B------:R-:W-:Y:S01]  /*01c0*/  @P0 SEL R4, RZ, 0x1, P1 ;  /* 0x00000001ff040807 */ /* 0x000fe20000800000 */
[----:B-1----:R-:W-:Y:S01]  /*01d0*/  FADD.FTZ R12, RZ, R9 ;  /* 0x00000009ff0c7221 */ /* 0x002fe20000010000 */
[----:B0-----:R-:W-:Y:S02]  /*01e0*/  ISETP.GE.AND P1, PT, R5, 0x1, PT ;  /* 0x000000010500780c */ /* 0x001fe40003f26270 */
[----:B------:R-:W-:Y:S01]  /*01f0*/  @P0 PRMT R6, R4, 0x7610, R6 ;  /* 0x0000761004060816 */ /* 0x000fe20000000006 */
[----:B------:R-:W-:Y:S02]  /*0200*/  HFMA2.MMA R4, -RZ, RZ, 0, 0 ;  /* 0x00000000ff047435 */ /* 0x000fe400000001ff */
[----:B------:R-:W0:Y:S01]  /*0210*/  MUFU.RCP R12, R12 ;  /* 0x0000000c000c7308 */ /* 0x000e220000001000 */
[----:B------:R-:W-:Y:S01]  /*0220*/  @!P0 PRMT R6, R10, 0x7610, R6 ;  /* 0x000076100a068816 */ /* 0x000fe20000000006 */
[----:B0-----:R-:W-:-:S05]  /*0230*/  FMUL.FTZ R13, R9, R12 ;  /* 0x0000000c090d7220 */ /* 0x001fca0000410000 */
[----:B------:R-:W-:-:S04]  /*0240*/  FSETP.GEU.FTZ.AND P2, PT, |R13|, +INF , PT ;  /* 0x7f8000000d00780b */ /* 0x000fc80003f5e200 */
        /* <DEDUP_REMOVED lines=35> */
.L_x_6432:
        /* <DEDUP_REMOVED lines=40> */
.L_x_6431:
        /* <DEDUP_REMOVED lines=31> */
.L_x_6433:
        /* <DEDUP_REMOVED lines=19> */
.L_x_6430:
        /* <DEDUP_REMOVED lines=21> */
.L_x_6435:
        /* <DEDUP_REMOVED lines=36> */
.L_x_6434:
        /* <DEDUP_REMOVED lines=23> */
.L_x_6436:
        /* <DEDUP_REMOVED lines=19> */
.L_x_6429:
        /* <DEDUP_REMOVED lines=24> */
.L_x_6440:
        /* <DEDUP_REMOVED lines=56> */
.L_x_6439:
        /* <DEDUP_REMOVED lines=34> */
.L_x_6441:
[----:B------:R-:W-:-:S13]  /*1770*/  ISETP.NE.OR P0, PT, R7, RZ, P0 ;  /* 0x000000ff0700720c */ /* 0x000fda0000705670 */
[----:B------:R-:W-:Y:S05]  /*1780*/  @!P0 BRA `(.L_x_6437) ;  /* 0x0000000000548947 */ /* 0x000fea0003800000 */
.L_x_6438:
[----:B------:R1:W2:Y:S02]  /*1790*/  MUFU.RCP R19, R6 ;  /* 0x0000000600137308 */ /* 0x0002a40000001000 */
.L_x_6442:
        /* <DEDUP_REMOVED lines=20> */
.L_x_6437:
        /* <DEDUP_REMOVED lines=8> */
.L_x_6443:
        /* <DEDUP_REMOVED lines=11> */
.L_x_6444:
        /* <DEDUP_REMOVED lines=15> */
.L_x_12257:


//--------------------- .text._ZN4vllm3moe10topkGatingILi18ELi576ELi4ELi4ELi32Ej13__nv_bfloat16LNS0_11ScoringFuncE0EEEvPKT5_PKbPfiPT4_PiiiibPKf --------------------------
	.section	.text._ZN4vllm3moe10topkGatingILi18ELi576ELi4ELi4ELi32Ej13__nv_bfloat16LNS0_11ScoringFuncE0EEEvPKT5_PKbPfiPT4_PiiiibPKf,"ax",@progbits
	.align	128
        .global         _ZN4vllm3moe10topkGatingILi18ELi576ELi4ELi4ELi32Ej13__nv_bfloat16LNS0_11ScoringFuncE0EEEvPKT5_PKbPfiPT4_PiiiibPKf
        .type           _ZN4vllm3moe10topkGatingILi18ELi576ELi4ELi4ELi32Ej13__nv_bfloat16LNS0_11ScoringFuncE0EEEvPKT5_PKbPfiPT4_PiiiibPKf,@function
        .size           _ZN4vllm3moe10topkGatingILi18ELi576ELi4ELi4ELi32Ej13__nv_bfloat16LNS0_11ScoringFuncE0EEEvPKT5_PKbPfiPT4_PiiiibPKf,(.L_x_12258 - _ZN4vllm3moe10topkGatingILi18ELi576ELi4ELi4ELi32Ej13__nv_bfloat16LNS0_11ScoringFuncE0EEEvPKT5_PKbPfiPT4_PiiiibPKf)
        .other          _ZN4vllm3moe10topkGatingILi18ELi576ELi4ELi4ELi32Ej13__nv_bfloat16LNS0_11ScoringFuncE0EEEvPKT5_PKbPfiPT4_PiiiibPKf,@"STO_CUDA_ENTRY STV_DEFAULT"
_ZN4vllm3moe10topkGatingILi18ELi576ELi4ELi4ELi32Ej13__nv_bfloat16LNS0_11ScoringFuncE0EEEvPKT5_PKbPfiPT4_PiiiibPKf:
.text._ZN4vllm3moe10topkGatingILi18ELi576ELi4ELi4ELi32Ej13__nv_bfloat16LNS0_11ScoringFuncE0EEEvPKT5_PKbPfiPT4_PiiiibPKf:
        /* <DEDUP_REMOVED lines=268> */
.L_x_6445:
        /* <DEDUP_REMOVED lines=18> */
.L_x_6446:
        /* <DEDUP_REMOVED lines=16> */
.L_x_6455:
        /* <DEDUP_REMOVED lines=118> */
.L_x_6483:
        /* <DEDUP_REMOVED lines=28> */
.L_x_6451:
[----:B------:R-:W-:Y:S05]  /*1c00*/  BSYNC B1 ;  /* 0x0000000000017941 */ /* 0x000fea0003800000 */
.L_x_6450:
        /* <DEDUP_REMOVED lines=56> */
.L_x_6454:
[----:B------:R-:W-:Y:S05]  /*1f90*/  BSYNC B1 ;  /* 0x0000000000017941 */ /* 0x000fea0003800000 */
.L_x_6453:
[----:B------:R-:W-:Y:S05]  /*1fa0*/  BRA `(.L_x_6455) ;  /* 0xfffffff000cc7947 */ /* 0x000fea000383ffff */
.L_x_6448:
[----:B------:R-:W-:Y:S01]  /*1fb0*/  IMAD.MOV.U32 R0, RZ, RZ, RZ ;  /* 0x000000ffff007224 */ /* 0x000fe200078e00ff */
[----:B------:R-:W-:Y:S01]  /*1fc0*/  ULDC UR10, c[0x0][0x228] ;  /* 0x00008a00000a7ab9 */ /* 0x000fe20000000800 */
[----:B------:R-:W-:Y:S01]  /*1fd0*/  ULDC UR11, c[0x0][0x240] ;  /* 0x00009000000b7ab9 */ /* 0x000fe20000000800 */
[----:B------:R-:W-:Y:S01]  /*1fe0*/  ULDC UR5, c[0x0][0x248] ;  /* 0x0000920000057ab9 */ /* 0x000fe20000000800 */
[----:B------:R-:W-:-:S05]  /*1ff0*/  ULDC.64 UR8, c[0x0][0x240] ;  /* 0x0000900000087ab9 */ /* 0x000fca0000000a00 */
.L_x_6461:
        /* <DEDUP_REMOVED lines=118> */
.L_x_6500:
        /* <DEDUP_REMOVED lines=27> */
.L_x_6458:
[----:B------:R-:W-:Y:S05]  /*2910*/  BSYNC B1 ;  /* 0x0000000000017941 */ /* 0x000fea0003800000 */
.L_x_6457:
        /* <DEDUP_REMOVED lines=56> */
.L_x_6460:
[----:B------:R-:W-:Y:S05]  /*2ca0*/  BSYNC B1 ;  /* 0x0000000000017941 */ /* 0x000fea0003800000 */
.L_x_6459:
[----:B------:R-:W-:Y:S05]  /*2cb0*/  BRA `(.L_x_6461) ;  /* 0xfffffff000d07947 */ /* 0x000fea000383ffff */
.L_x_6452:
[----:B------:R-:W-:Y:S05]  /*2cc0*/  BSYNC B0 ;  /* 0x0000000000007941 */ /* 0x000fea0003800000 */
.L_x_6447:
        /* <DEDUP_REMOVED lines=20> */
.L_x_6464:
        /* <DEDUP_REMOVED lines=18> */
.L_x_6463:
[----:B------:R-:W-:Y:S05]  /*2f30*/  BSYNC B0 ;  /* 0x0000000000007941 */ /* 0x000fea0003800000 */
.L_x_6462:
        /* <DEDUP_REMOVED lines=12> */
.L_x_6466:
        /* <DEDUP_REMOVED lines=11> */
.L_x_6465:
[----:B------:R-:W-:Y:S05]  /*30b0*/  EXIT ;  /* 0x000000000000794d */ /* 0x000fea0003800000 */
.L_x_6449:
        /* <DEDUP_REMOVED lines=8> */
.L_x_6468:
[----:B------:R-:W-:Y:S05]  /*3140*/  BSYNC B1 ;  /* 0x0000000000017941 */ /* 0x000fea0003800000 */
.L_x_6467:
        /* <DEDUP_REMOVED lines=9> */
.L_x_6469:
[----:B------:R-:W-:Y:S01]  /*31e0*/  @P2 FSETP.NEU.FTZ.AND P1, PT, R53, R52, PT ;  /* 0x000000343500220b */ /* 0x000fe20003f3d000 */
[----:B------:R-:W-:Y:S02]  /*31f0*/  IMAD.MOV.U32 R5, RZ, RZ, R48 ;  /* 0x000000ffff057224 */ /* 0x000fe400078e0030 */
[----:B------:R-:W-:Y:S02]  /*3200*/  IMAD.MOV.U32 R50, RZ, RZ, R2 ;  /* 0x000000ffff327224 */ /* 0x000fe400078e0002 */
[----:B------:R-:W-:-:S08]  /*3210*/  IMAD.MOV.U32 R2, RZ, RZ, -0x1 ;  /* 0xffffffffff027424 */ /* 0x000fd000078e00ff */
[----:B------:R-:W-:Y:S05]  /*3220*/  WARPSYNC.COLLECTIVE R2, `(.L_x_6470) ;  /* 0x0000000002087348 */ /* 0x000fea0003c00000 */
[----:B------:R0:W1:Y:S02]  /*3230*/  SHFL.BFLY P0, R2, R5, R4, R3 ;  /* 0x0c00000405027389 */ /* 0x0000640000000003 */
[----:B01----:R-:W-:Y:S01]  /*3240*/  ENDCOLLECTIVE ;  /* 0x000000000000791b */ /* 0x003fe20003800000 */
.L_x_6470:
        /* <DEDUP_REMOVED lines=14> */
.L_x_6471:
[----:B------:R-:W-:Y:S02]  /*3330*/  IMAD.MOV.U32 R5, RZ, RZ, R50 ;  /* 0x000000ffff057224 */ /* 0x000fe400078e0032 */
[----:B------:R-:W-:Y:S02]  /*3340*/  IMAD.MOV.U32 R47, RZ, RZ, R2 ;  /* 0x000000ffff2f7224 */ /* 0x000fe400078e0002 */
[----:B------:R-:W-:-:S07]  /*3350*/  IMAD.MOV.U32 R2, RZ, RZ, -0x1 ;  /* 0xffffffffff027424 */ /* 0x000fce00078e00ff */
[----:B------:R-:W-:Y:S05]  /*3360*/  WARPSYNC.COLLECTIVE R2, `(.L_x_6472) ;  /* 0x0000000002087348 */ /* 0x000fea0003c00000 */
[----:B------:R0:W1:Y:S02]  /*3370*/  SHFL.BFLY P0, R2, R5, R4, R3 ;  /* 0x0c00000405027389 */ /* 0x0000640000000003 */
[----:B01----:R-:W-:Y:S01]  /*3380*/  ENDCOLLECTIVE ;  /* 0x000000000000791b */ /* 0x003fe20003800000 */
.L_x_6472:
[----:B------:R-:W-:Y:S02]  /*3390*/  IMAD.MOV.U32 R5, RZ, RZ, R49 ;  /* 0x000000ffff057224 */ /* 0x000fe400078e0031 */
[----:B------:R-:W-:Y:S02]  /*33a0*/  IMAD.MOV.U32 R53, RZ, RZ, R2 ;  /* 0x000000ffff357224 */ /* 0x000fe400078e0002 */
[----:B------:R-:W-:-:S07]  /*33b0*/  IMAD.MOV.U32 R2, RZ, RZ, -0x1 ;  /* 0xffffffffff027424 */ /* 0x000fce00078e00ff */
[----:B------:R-:W-:Y:S05]  /*33c0*/  WARPSYNC.COLLECTIVE R2, `(.L_x_6473) ;  /* 0x0000000002087348 */ /* 0x000fea0003c00000 */
[----:B------:R0:W1:Y:S02]  /*33d0*/  SHFL.BFLY P0, R2, R5, R4, R3 ;  /* 0x0c00000405027389 */ /* 0x0000640000000003 */
[----:B01----:R-:W-:Y:S01]  /*33e0*/  ENDCOLLECTIVE ;  /* 0x000000000000791b */ /* 0x003fe20003800000 */
.L_x_6473:
        /* <DEDUP_REMOVED lines=13> */
.L_x_6474:
[----:B------:R-:W-:Y:S02]  /*34c0*/  IMAD.MOV.U32 R5, RZ, RZ, R53 ;  /* 0x000000ffff057224 */ /* 0x000fe400078e0035 */
[----:B------:R-:W-:Y:S02]  /*34d0*/  IMAD.MOV.U32 R48, RZ, RZ, R2 ;  /* 0x000000ffff307224 */ /* 0x000fe400078e0002 */
[----:B------:R-:W-:-:S03]  /*34e0*/  IMAD.MOV.U32 R2, RZ, RZ, -0x1 ;  /* 0xffffffffff027424 */ /* 0x000fc600078e00ff */
[----:B------:R-:W-:-:S13]  /*34f0*/  FSETP.GEU.FTZ.AND P1, PT, R47, R48, PT ;  /* 0x000000302f00720b */ /* 0x000fda0003f3e000 */
[----:B------:R-:W-:Y:S05]  /*3500*/  WARPSYNC.COLLECTIVE R2, `(.L_x_6475) ;  /* 0x0000000002087348 */ /* 0x000fea0003c00000 */
[----:B------:R0:W1:Y:S02]  /*3510*/  SHFL.BFLY P0, R2, R5, R4, R3 ;  /* 0x0c00000405027389 */ /* 0x0000640000000003 */
[----:B01----:R-:W-:Y:S01]  /*3520*/  ENDCOLLECTIVE ;  /* 0x000000000000791b */ /* 0x003fe20003800000 */
.L_x_6475:
[----:B------:R-:W-:Y:S01]  /*3530*/  @P1 FSETP.NEU.FTZ.AND P2, PT, R47, R48, PT ;  /* 0x000000302f00120b */ /* 0x000fe20003f5d000 */
[----:B------:R-:W-:Y:S02]  /*3540*/  IMAD.MOV.U32 R5, RZ, RZ, R52 ;  /* 0x000000ffff057224 */ /* 0x000fe400078e0034 */
[----:B------:R-:W-:Y:S02]  /*3550*/  IMAD.MOV.U32 R49, RZ, RZ, R2 ;  /* 0x000000ffff317224 */ /* 0x000fe400078e0002 */
[----:B------:R-:W-:-:S08]  /*3560*/  IMAD.MOV.U32 R2, RZ, RZ, -0x1 ;  /* 0xffffffffff027424 */ /* 0x000fd000078e00ff */
[----:B------:R-:W-:Y:S05]  /*3570*/  WARPSYNC.COLLECTIVE R2, `(.L_x_6476) ;  /* 0x0000000002087348 */ /* 0x000fea0003c00000 */
[----:B------:R0:W1:Y:S02]  /*3580*/  SHFL.BFLY P0, R2, R5, R4, R3 ;  /* 0x0c00000405027389 */ /* 0x0000640000000003 */
[----:B01----:R-:W-:Y:S01]  /*3590*/  ENDCOLLECTIVE ;  /* 0x000000000000791b */ /* 0x003fe20003800000 */
.L_x_6476:
        /* <DEDUP_REMOVED lines=13> */
.L_x_6477:
[----:B------:R-:W-:Y:S02]  /*3670*/  IMAD.MOV.U32 R5, RZ, RZ, R49 ;  /* 0x000000ffff057224 */ /* 0x000fe400078e0031 */
[----:B------:R-:W-:Y:S02]  /*3680*/  IMAD.MOV.U32 R48, RZ, RZ, R2 ;  /* 0x000000ffff307224 */ /* 0x000fe400078e0002 */
[----:B------:R-:W-:-:S03]  /*3690*/  IMAD.MOV.U32 R2, RZ, RZ, -0x1 ;  /* 0xffffffffff027424 */ /* 0x000fc600078e00ff */
[----:B------:R-:W-:-:S13]  /*36a0*/  FSETP.GEU.FTZ.AND P2, PT, R47, R48, PT ;  /* 0x000000302f00720b */ /* 0x000fda0003f5e000 */
[----:B------:R-:W-:Y:S05]  /*36b0*/  WARPSYNC.COLLECTIVE R2, `(.L_x_6478) ;  /* 0x0000000002087348 */ /* 0x000fea0003c00000 */
[----:B------:R0:W1:Y:S02]  /*36c0*/  SHFL.BFLY P0, R2, R5, R4, R3 ;  /* 0x0c00000405027389 */ /* 0x0000640000000003 */
[----:B01----:R-:W-:Y:S01]  /*36d0*/  ENDCOLLECTIVE ;  /* 0x000000000000791b */ /* 0x003fe20003800000 */
.L_x_6478:
[----:B------:R-:W-:Y:S01]  /*36e0*/  @P2 FSETP.NEU.FTZ.AND P1, PT, R47, R48, PT ;  /* 0x000000302f00220b */ /* 0x000fe20003f3d000 */
[----:B------:R-:W-:Y:S02]  /*36f0*/  IMAD.MOV.U32 R5, RZ, RZ, R52 ;  /* 0x000000ffff057224 */ /* 0x000fe400078e0034 */
[----:B------:R-:W-:Y:S02]  /*3700*/  IMAD.MOV.U32 R50, RZ, RZ, R2 ;  /* 0x000000ffff327224 */ /* 0x000fe400078e0002 */
[----:B------:R-:W-:-:S08]  /*3710*/  IMAD.MOV.U32 R2, RZ, RZ, -0x1 ;  /* 0xffffffffff027424 */ /* 0x000fd000078e00ff */
[----:B------:R-:W-:Y:S05]  /*3720*/  WARPSYNC.COLLECTIVE R2, `(.L_x_6479) ;  /* 0x0000000002087348 */ /* 0x000fea0003c00000 */
[----:B------:R0:W1:Y:S02]  /*3730*/  SHFL.BFLY P0, R2, R5, R4, R3 ;  /* 0x0c00000405027389 */ /* 0x0000640000000003 */
[----:B01----:R-:W-:Y:S01]  /*3740*/  ENDCOLLECTIVE ;  /* 0x000000000000791b */ /* 0x003fe20003800000 */
.L_x_6479:
        /* <DEDUP_REMOVED lines=13> */
.L_x_6480:
[----:B------:R-:W-:Y:S02]  /*3820*/  IMAD.MOV.U32 R5, RZ, RZ, R50 ;  /* 0x000000ffff057224 */ /* 0x000fe400078e0032 */
[----:B------:R-:W-:Y:S02]  /*3830*/  IMAD.MOV.U32 R53, RZ, RZ, R2 ;  /* 0x000000ffff357224 */ /* 0x000fe400078e0002 */
[----:B------:R-:W-:-:S07]  /*3840*/  IMAD.MOV.U32 R2, RZ, RZ, -0x1 ;  /* 0xffffffffff027424 */ /* 0x000fce00078e00ff */
[----:B------:R-:W-:Y:S05]  /*3850*/  WARPSYNC.COLLECTIVE R2, `(.L_x_6481) ;  /* 0x0000000002087348 */ /* 0x000fea0003c00000 */
[----:B------:R0:W1:Y:S02]  /*3860*/  SHFL.BFLY P0, R2, R5, R4, R3 ;  /* 0x0c00000405027389 */ /* 0x0000640000000003 */
[----:B01----:R-:W-:Y:S01]  /*3870*/  ENDCOLLECTIVE ;  /* 0x000000000000791b */ /* 0x003fe20003800000 */
.L_x_6481:
[----:B------:R-:W-:Y:S02]  /*3880*/  IMAD.MOV.U32 R5, RZ, RZ, R47 ;  /* 0x000000ffff057224 */ /* 0x000fe400078e002f */
[----:B------:R-:W-:Y:S02]  /*3890*/  IMAD.MOV.U32 R51, RZ, RZ, R2 ;  /* 0x000000ffff337224 */ /* 0x000fe400078e0002 */
[----:B------:R-:W-:-:S07]  /*38a0*/  IMAD.MOV.U32 R2, RZ, RZ, -0x1 ;  /* 0xffffffffff027424 */ /* 0x000fce00078e00ff */
[----:B------:R-:W-:Y:S05]  /*38b0*/  WARPSYNC.COLLECTIVE R2, `(.L_x_6482) ;  /* 0x0000000002087348 */ /* 0x000fea0003c00000 */
[----:B------:R0:W1:Y:S02]  /*38c0*/  SHFL.BFLY P0, R2, R5, R4, R3 ;  /* 0x0c00000405027389 */ /* 0x0000640000000003 */
[----:B01----:R-:W-:Y:S01]  /*38d0*/  ENDCOLLECTIVE ;  /* 0x000000000000791b */ /* 0x003fe20003800000 */
.L_x_6482:
[----:B------:R-:W-:Y:S01]  /*38e0*/  IMAD.MOV.U32 R52, RZ, RZ, R2 ;  /* 0x000000ffff347224 */ /* 0x000fe200078e0002 */
[----:B------:R-:W-:Y:S06]  /*38f0*/  BRA `(.L_x_6483) ;  /* 0xffffffe000507947 */ /* 0x000fec000383ffff */
.L_x_6456:
        /* <DEDUP_REMOVED lines=8> */
.L_x_6485:
[----:B------:R-:W-:Y:S05]  /*3980*/  BSYNC B1 ;  /* 0x0000000000017941 */ /* 0x000fea0003800000 */
.L_x_6484:
        /* <DEDUP_REMOVED lines=9> */
.L_x_6486:
[----:B------:R-:W-:Y:S01]  /*3a20*/  @P2 FSETP.NEU.FTZ.AND P1, PT, R49, R52, PT ;  /* 0x000000343100220b */ /* 0x000fe20003f3d000 */
[----:B------:R-:W-:Y:S02]  /*3a30*/  IMAD.MOV.U32 R5, RZ, RZ, R48 ;  /* 0x000000ffff057224 */ /* 0x000fe400078e0030 */
[----:B------:R-:W-:Y:S02]  /*3a40*/  IMAD.MOV.U32 R50, RZ, RZ, R2 ;  /* 0x000000ffff327224 */ /* 0x000fe400078e0002 */
[----:B------:R-:W-:-:S08]  /*3a50*/  IMAD.MOV.U32 R2, RZ, RZ, -0x1 ;  /* 0xffffffffff027424 */ /* 0x000fd000078e00ff */
[----:B------:R-:W-:Y:S05]  /*3a60*/  WARPSYNC.COLLECTIVE R2, `(.L_x_6487) ;  /* 0x0000000002087348 */ /* 0x000fea0003c00000 */
[----:B------:R0:W1:Y:S02]  /*3a70*/  SHFL.BFLY P0, R2, R5, R4, R3 ;  /* 0x0c00000405027389 */ /* 0x0000640000000003 */
[----:B01----:R-:W-:Y:S01]  /*3a80*/  ENDCOLLECTIVE ;  /* 0x000000000000791b */ /* 0x003fe20003800000 */
.L_x_6487:
        /* <DEDUP_REMOVED lines=14> */
.L_x_6488:
[----:B------:R-:W-:Y:S02]  /*3b70*/  IMAD.MOV.U32 R5, RZ, RZ, R50 ;  /* 0x000000ffff057224 */ /* 0x000fe400078e0032 */
[----:B------:R-:W-:Y:S02]  /*3b80*/  IMAD.MOV.U32 R51, RZ, RZ, R2 ;  /* 0x000000ffff337224 */ /* 0x000fe400078e0002 */
[----:B------:R-:W-:-:S07]  /*3b90*/  IMAD.MOV.U32 R2, RZ, RZ, -0x1 ;  /* 0xffffffffff027424 */ /* 0x000fce00078e00ff */
[----:B------:R-:W-:Y:S05]  /*3ba0*/  WARPSYNC.COLLECTIVE R2, `(.L_x_6489) ;  /* 0x0000000002087348 */ /* 0x000fea0003c00000 */
[----:B------:R0:W1:Y:S02]  /*3bb0*/  SHFL.BFLY P0, R2, R5, R4, R3 ;  /* 0x0c00000405027389 */ /* 0x0000640000000003 */
[----:B01----:R-:W-:Y:S01]  /*3bc0*/  ENDCOLLECTIVE ;  /* 0x000000000000791b */ /* 0x003fe20003800000 */
.L_x_6489:
[----:B------:R-:W-:Y:S02]  /*3bd0*/  IMAD.MOV.U32 R5, RZ, RZ, R47 ;  /* 0x000000ffff057224 */ /* 0x000fe400078e002f */
[----:B------:R-:W-:Y:S02]  /*3be0*/  IMAD.MOV.U32 R49, RZ, RZ, R2 ;  /* 0x000000ffff317224 */ /* 0x000fe400078e0002 */
[----:B------:R-:W-:-:S07]  /*3bf0*/  IMAD.MOV.U32 R2, RZ, RZ, -0x1 ;  /* 0xffffffffff027424 */ /* 0x000fce00078e00ff */
[----:B------:R-:W-:Y:S05]  /*3c00*/  WARPSYNC.COLLECTIVE R2, `(.L_x_6490) ;  /* 0x0000000002087348 */ /* 0x000fea0003c00000 */
[----:B------:R0:W1:Y:S02]  /*3c10*/  SHFL.BFLY P0, R2, R5, R4, R3 ;  /* 0x0c00000405027389 */ /* 0x0000640000000003 */
[----:B01----:R-:W-:Y:S01]  /*3c20*/  ENDCOLLECTIVE ;  /* 0x000000000000791b */ /* 0x003fe20003800000 */
.L_x_6490:
        /* <DEDUP_REMOVED lines=13> */
.L_x_6491:
[----:B------:R-:W-:Y:S02]  /*3d00*/  IMAD.MOV.U32 R5, RZ, RZ, R49 ;  /* 0x000000ffff057224 */ /* 0x000fe400078e0031 */
[----:B------:R-:W-:Y:S02]  /*3d10*/  IMAD.MOV.U32 R51, RZ, RZ, R2 ;  /* 0x000000ffff337224 */ /* 0x000fe400078e0002 */
[----:B------:R-:W-:-:S03]  /*3d20*/  IMAD.MOV.U32 R2, RZ, RZ, -0x1 ;  /* 0xffffffffff027424 */ /* 0x000fc600078e00ff */
[----:B------:R-:W-:-:S13]  /*3d30*/  FSETP.GEU.FTZ.AND P1, PT, R48, R51, PT ;  /* 0x000000333000720b */ /* 0x000fda0003f3e000 */
[----:B------:R-:W-:Y:S05]  /*3d40*/  WARPSYNC.COLLECTIVE R2, `(.L_x_6492) ;  /* 0x0000000002087348 */ /* 0x000fea0003c00000 */
[----:B------:R0:W1:Y:S02]  /*3d50*/  SHFL.BFLY P0, R2, R5, R4, R3 ;  /* 0x0c00000405027389 */ /* 0x0000640000000003 */
[----:B01----:R-:W-:Y:S01]  /*3d60*/  ENDCOLLECTIVE ;  /* 0x000000000000791b */ /* 0x003fe20003800000 */
.L_x_6492:
[----:B------:R-:W-:Y:S01]  /*3d70*/  @P1 FSETP.NEU.FTZ.AND P2, PT, R48, R51, PT ;  /* 0x000000333000120b */ /* 0x000fe20003f5d000 */
[----:B------:R-:W-:Y:S02]  /*3d80*/  IMAD.MOV.U32 R5, RZ, RZ, R52 ;  /* 0x000000ffff057224 */ /* 0x000fe400078e0034 */
[----:B------:R-:W-:Y:S02]  /*3d90*/  IMAD.MOV.U32 R47, RZ, RZ, R2 ;  /* 0x000000ffff2f7224 */ /* 0x000fe400078e0002 */
[----:B------:R-:W-:-:S08]  /*3da0*/  IMAD.MOV.U32 R2, RZ, RZ, -0x1 ;  /* 0xffffffffff027424 */ /* 0x000fd000078e00ff */
[----:B------:R-:W-:Y:S05]  /*3db0*/  WARPSYNC.COLLECTIVE R2, `(.L_x_6493) ;  /* 0x0000000002087348 */ /* 0x000fea0003c00000 */
[----:B------:R0:W1:Y:S02]  /*3dc0*/  SHFL.BFLY P0, R2, R5, R4, R3 ;  /* 0x0c00000405027389 */ /* 0x0000640000000003 */
[----:B01----:R-:W-:Y:S01]  /*3dd0*/  ENDCOLLECTIVE ;  /* 0x000000000000791b */ /* 0x003fe20003800000 */
.L_x_6493:
        /* <DEDUP_REMOVED lines=13> */
.L_x_6494:
[----:B------:R-:W-:Y:S02]  /*3eb0*/  IMAD.MOV.U32 R5, RZ, RZ, R47 ;  /* 0x000000ffff057224 */ /* 0x000fe400078e002f */
[----:B------:R-:W-:Y:S02]  /*3ec0*/  IMAD.MOV.U32 R51, RZ, RZ, R2 ;  /* 0x000000ffff337224 */ /* 0x000fe400078e0002 */
[----:B------:R-:W-:-:S03]  /*3ed0*/  IMAD.MOV.U32 R2, RZ, RZ, -0x1 ;  /* 0xffffffffff027424 */ /* 0x000fc600078e00ff */
[----:B------:R-:W-:-:S13]  /*3ee0*/  FSETP.GEU.FTZ.AND P2, PT, R48, R51, PT ;  /* 0x000000333000720b */ /* 0x000fda0003f5e000 */
[----:B------:R-:W-:Y:S05]  /*3ef0*/  WARPSYNC.COLLECTIVE R2, `(.L_x_6495) ;  /* 0x0000000002087348 */ /* 0x000fea0003c00000 */
[----:B------:R0:W1:Y:S02]  /*3f00*/  SHFL.BFLY P0, R2, R5, R4, R3 ;  /* 0x0c00000405027389 */ /* 0x0000640000000003 */
[----:B01----:R-:W-:Y:S01]  /*3f10*/  ENDCOLLECTIVE ;  /* 0x000000000000791b */ /* 0x003fe20003800000 */
.L_x_6495:
[----:B------:R-:W-:Y:S01]  /*3f20*/  @P2 FSETP.NEU.FTZ.AND P1, PT, R48, R51, PT ;  /* 0x000000333000220b */ /* 0x000fe20003f3d000 */
[----:B------:R-:W-:Y:S02]  /*3f30*/  IMAD.MOV.U32 R5, RZ, RZ, R52 ;  /* 0x000000ffff057224 */ /* 0x000fe400078e0034 */
[----:B------:R-:W-:Y:S02]  /*3f40*/  IMAD.MOV.U32 R50, RZ, RZ, R2 ;  /* 0x000000ffff327224 */ /* 0x000fe400078e0002 */
[----:B------:R-:W-:-:S08]  /*3f50*/  IMAD.MOV.U32 R2, RZ, RZ, -0x1 ;  /* 0xffffffffff027424 */ /* 0x000fd000078e00ff */
[----:B------:R-:W-:Y:S05]  /*3f60*/  WARPSYNC.COLLECTIVE R2, `(.L_x_6496) ;  /* 0x0000000002087348 */ /* 0x000fea0003c00000 */
[----:B------:R0:W1:Y:S02]  /*3f70*/  SHFL.BFLY P0, R2, R5, R4, R3 ;  /* 0x0c00000405027389 */ /* 0x0000640000000003 */
[----:B01----:R-:W-:Y:S01]  /*3f80*/  ENDCOLLECTIVE ;  /* 0x000000000000791b */ /* 0x003fe20003800000 */
.L_x_6496:
        /* <DEDUP_REMOVED lines=13> */
.L_x_6497:
[----:B------:R-:W-:Y:S02]  /*4060*/  IMAD.MOV.U32 R5, RZ, RZ, R50 ;  /* 0x000000ffff057224 */ /* 0x000fe400078e0032 */
[----:B------:R-:W-:Y:S02]  /*4070*/  IMAD.MOV.U32 R52, RZ, RZ, R2 ;  /* 0x000000ffff347224 */ /* 0x000fe400078e0002 */
[----:B------:R-:W-:-:S07]  /*4080*/  IMAD.MOV.U32 R2, RZ, RZ, -0x1 ;  /* 0xffffffffff027424 */ /* 0x000fce00078e00ff */
[----:B------:R-:W-:Y:S05]  /*4090*/  WARPSYNC.COLLECTIVE R2, `(.L_x_6498) ;  /* 0x0000000002087348 */ /* 0x000fea0003c00000 */
[----:B------:R0:W1:Y:S02]  /*40a0*/  SHFL.BFLY P0, R2, R5, R4, R3 ;  /* 0x0c00000405027389 */ /* 0x0000640000000003 */
[----:B01----:R-:W-:Y:S01]  /*40b0*/  ENDCOLLECTIVE ;  /* 0x000000000000791b */ /* 0x003fe20003800000 */
.L_x_6498:
[----:B------:R-:W-:Y:S02]  /*40c0*/  IMAD.MOV.U32 R5, RZ, RZ, R48 ;  /* 0x000000ffff057224 */ /* 0x000fe400078e0030 */
[----:B------:R-:W-:Y:S02]  /*40d0*/  IMAD.MOV.U32 R49, RZ, RZ, R2 ;  /* 0x000000ffff317224 */ /* 0x000fe400078e0002 */
[----:B------:R-:W-:-:S07]  /*40e0*/  IMAD.MOV.U32 R2, RZ, RZ, -0x1 ;  /* 0xffffffffff027424 */ /* 0x000fce00078e00ff */
[----:B------:R-:W-:Y:S05]  /*40f0*/  WARPSYNC.COLLECTIVE R2, `(.L_x_6499) ;  /* 0x0000000002087348 */ /* 0x000fea0003c00000 */
[----:B------:R0:W1:Y:S02]  /*4100*/  SHFL.BFLY P0, R2, R5, R4, R3 ;  /* 0x0c00000405027389 */ /* 0x0000640000000003 */
[----:B01----:R-:W-:Y:S01]  /*4110*/  ENDCOLLECTIVE ;  /* 0x000000000000791b */ /* 0x003fe20003800000 */
.L_x_6499:
[----:B------:R-:W-:Y:S01]  /*4120*/  IMAD.MOV.U32 R53, RZ, RZ, R2 ;  /* 0x000000ffff357224 */ /* 0x000fe200078e0002 */
[----:B------:R-:W-:Y:S06]  /*4130*/  BRA `(.L_x_6500) ;  /* 0xffffffe400887947 */ /* 0x000fec000383ffff */
.L_x_6501:
        /* <DEDUP_REMOVED lines=12> */
.L_x_12258:


//--------------------- .text._ZN4vllm3moe10topkGatingILi14ELi448ELi4ELi4ELi32Ej13__nv_bfloat16LNS0_11ScoringFuncE0EEEvPKT5_PKbPfiPT4_PiiiibPKf --------------------------
	.section	.text._ZN4vllm3moe10topkGatingILi14ELi448ELi4ELi4ELi32Ej13__nv_bfloat16LNS0_11ScoringFuncE0EEEvPKT5_PKbPfiPT4_PiiiibPKf,"ax",@progbits
	.align	128
        .global         _ZN4vllm3moe10topkGatingILi14ELi448ELi4ELi4ELi32Ej13__nv_bfloat16LNS0_11ScoringFuncE0EEEvPKT5_PKbPfiPT4_PiiiibPKf
        .type           _ZN4vllm3moe10topkGatingILi14ELi448ELi4ELi4ELi32Ej13__nv_bfloat16LNS0_11ScoringFuncE0EEEvPKT5_PKbPfiPT4_PiiiibPKf,@function
        .size           _ZN4vllm3moe10topkGatingILi14ELi448ELi4ELi4ELi32Ej13__nv_bfloat16LNS0_11ScoringFuncE0EEEvPKT5_PKbPfiPT4_PiiiibPKf,(.L_x_12259 - _ZN4vllm3moe10topkGatingILi14ELi448ELi4ELi4ELi32Ej13__nv_bfloat16LNS0_11ScoringFuncE0EEEvPKT5_PKbPfiPT4_PiiiibPKf)
        .other          _ZN4vllm3moe10topkGatingILi14ELi448ELi4ELi4ELi32Ej13__nv_bfloat16LNS0_11ScoringFuncE0EEEvPKT5_PKbPfiPT4_PiiiibPKf,@"STO_CUDA_ENTRY STV_DEFAULT"
_ZN4vllm3moe10topkGatingILi14ELi448ELi4ELi4ELi32Ej13__nv_bfloat16LNS0_11ScoringFuncE0EEEvPKT5_PKbPfiPT4_PiiiibPKf:
.text._ZN4vllm3moe10topkGatingILi14ELi448ELi4ELi4ELi32Ej13__nv_bfloat16LNS0_11ScoringFuncE0EEEvPKT5_PKbPfiPT4_PiiiibPKf:
        /* <DEDUP_REMOVED lines=220> */
.L_x_6502:
        /* <DEDUP_REMOVED lines=14> */
.L_x_6503:
        /* <DEDUP_REMOVED lines=16> */
.L_x_6512:
        /* <DEDUP_REMOVED lines=102> */
.L_x_6540:
        /* <DEDUP_REMOVED lines=28> */
.L_x_6508:
[----:B------:R-:W-:Y:S05]  /*17c0*/  BSYNC B1 ;  /* 0x0000000000017941 */ /* 0x000fea0003800000 */
.L_x_6507:
        /* <DEDUP_REMOVED lines=48> */
.L_x_6511:
[----:B------:R-:W-:Y:S05]  /*1ad0*/  BSYNC B1 ;  /* 0x0000000000017941 */ /* 0x000fea0003800000 */
.L_x_6510:
[----:B------:R-:W-:Y:S05]  /*1ae0*/  BRA `(.L_x_6512) ;  /* 0xfffffff4002c7947 */ /* 0x000fea000383ffff */
.L_x_6505:
[----:B------:R-:W-:Y:S01]  /*1af0*/  IMAD.MOV.U32 R0, RZ, RZ, RZ ;  /* 0x000000ffff007224 */ /* 0x000fe200078e00ff */
[----:B------:R-:W-:Y:S01]  /*1b00*/  ULDC UR10, c[0x0][0x228] ;  /* 0x00008a00000a7ab9 */ /* 0x000fe20000000800 */
[----:B------:R-:W-:Y:S01]  /*1b10*/  ULDC UR11, c[0x0][0x240] ;  /* 0x00009000000b7ab9 */ /* 0x000fe20000000800 */
[----:B------:R-:W-:Y:S01]  /*1b20*/  ULDC UR5, c[0x0][0x248] ;  /* 0x0000920000057ab9 */ /* 0x000fe20000000800 */
[----:B------:R-:W-:-:S05]  /*1b30*/  ULDC.64 UR8, c[0x0][0x240] ;  /* 0x0000900000087ab9 */ /* 0x000fca0000000a00 */
.L_x_6518:
        /* <DEDUP_REMOVED lines=102> */
.L_x_6557:
        /* <DEDUP_REMOVED lines=27> */
.L_x_6515:
[----:B------:R-:W-:Y:S05]  /*2350*/  BSYNC B1 ;  /* 0x0000000000017941 */ /* 0x000fea0003800000 */
.L_x_6514:
        /* <DEDUP_REMOVED lines=48> */
.L_x_6517:
[----:B------:R-:W-:Y:S05]  /*2660*/  BSYNC B1 ;  /* 0x0000000000017941 */ /* 0x000fea0003800000 */
.L_x_6516:
[----:B------:R-:W-:Y:S05]  /*2670*/  BRA `(.L_x_6518) ;  /* 0xfffffff400307947 */ /* 0x000fea000383ffff */
.L_x_6509:
[----:B------:R-:W-:Y:S05]  /*2680*/  BSYNC B0 ;  /* 0x0000000000007941 */ /* 0x000fea0003800000 */
.L_x_6504:
        /* <DEDUP_REMOVED lines=20> */
.L_x_6521:
        /* <DEDUP_REMOVED lines=18> */
.L_x_6520:
[----:B------:R-:W-:Y:S05]  /*28f0*/  BSYNC B0 ;  /* 0x0000000000007941 */ /* 0x000fea0003800000 */
.L_x_6519:
        /* <DEDUP_REMOVED lines=12> */
.L_x_6523:
        /* <DEDUP_REMOVED lines=11> */
.L_x_6522:
[----:B------:R-:W-:Y:S05]  /*2a70*/  EXIT ;  /* 0x000000000000794d */ /* 0x000fea0003800000 */
.L_x_6506:
        /* <DEDUP_REMOVED lines=8> */
.L_x_6525:
[----:B------:R-:W-:Y:S05]  /*2b00*/  BSYNC B1 ;  /* 0x0000000000017941 */ /* 0x000fea0003800000 */
.L_x_6524:
        /* <DEDUP_REMOVED lines=10> */
.L_x_6526:
[----:B------:R-:W-:Y:S02]  /*2bb0*/  IMAD.MOV.U32 R5, RZ, RZ, R40 ;  /* 0x000000ffff057224 */ /* 0x000fe400078e0028 */
[----:B------:R-:W-:Y:S02]  /*2bc0*/  IMAD.MOV.U32 R42, RZ, RZ, R2 ;  /* 0x000000ffff2a7224 */ /* 0x000fe400078e0002 */
[----:B------:R-:W-:-:S07]  /*2bd0*/  IMAD.MOV.U32 R2, RZ, RZ, -0x1 ;  /* 0xffffffffff027424 */ /* 0x000fce00078e00ff */
[----:B------:R-:W-:Y:S05]  /*2be0*/  WARPSYNC.COLLECTIVE R2, `(.L_x_6527) ;  /* 0x0000000002087348 */ /* 0x000fea0003c00000 */
[----:B------:R0:W1:Y:S02]  /*2bf0*/  SHFL.BFLY P0, R2, R5, R4, R3 ;  /* 0x0c00000405027389 */ /* 0x0000640000000003 */
[----:B01----:R-:W-:Y:S01]  /*2c00*/  ENDCOLLECTIVE ;  /* 0x000000000000791b */ /* 0x003fe20003800000 */
.L_x_6527:
        /* <DEDUP_REMOVED lines=13> */
.L_x_6528:
[----:B------:R-:W-:Y:S02]  /*2ce0*/  IMAD.MOV.U32 R5, RZ, RZ, R42 ;  /* 0x000000ffff057224 */ /* 0x000fe400078e002a */
[----:B------:R-:W-:Y:S02]  /*2cf0*/  IMAD.MOV.U32 R39, RZ, RZ, R2 ;  /* 0x000000ffff277224 */ /* 0x000fe400078e0002 */
[----:B------:R-:W-:-:S03]  /*2d00*/  IMAD.MOV.U32 R2, RZ, RZ, -0x1 ;  /* 0xffffffffff027424 */ /* 0x000fc600078e00ff */
[----:B------:R-:W-:-:S13]  /*2d10*/  FSETP.GEU.FTZ.AND P1, PT, R44, R39, PT ;  /* 0x000000272c00720b */ /* 0x000fda0003f3e000 */
[----:B------:R-:W-:Y:S05]  /*2d20*/  WARPSYNC.COLLECTIVE R2, `(.L_x_6529) ;  /* 0x0000000002087348 */ /* 0x000fea0003c00000 */
[----:B------:R0:W1:Y:S02]  /*2d30*/  SHFL.BFLY P0, R2, R5, R4, R3 ;  /* 0x0c00000405027389 */ /* 0x0000640000000003 */
[----:B01----:R-:W-:Y:S01]  /*2d40*/  ENDCOLLECTIVE ;  /* 0x000000000000791b */ /* 0x003fe20003800000 */
.L_x_6529:
[----:B------:R-:W-:Y:S01]  /*2d50*/  @P1 FSETP.NEU.FTZ.AND P2, PT, R44, R39, PT ;  /* 0x000000272c00120b */ /* 0x000fe20003f5d000 */
[----:B------:R-:W-:Y:S02]  /*2d60*/  IMAD.MOV.U32 R5, RZ, RZ, R41 ;  /* 0x000000ffff057224 */ /* 0x000fe400078e0029 */
[----:B------:R-:W-:Y:S02]  /*2d70*/  IMAD.MOV.U32 R45, RZ, RZ, R2 ;  /* 0x000000ffff2d7224 */ /* 0x000fe400078e0002 */
[----:B------:R-:W-:-:S08]  /*2d80*/  IMAD.MOV.U32 R2, RZ, RZ, -0x1 ;  /* 0xffffffffff027424 */ /* 0x000fd000078e00ff */
[----:B------:R-:W-:Y:S05]  /*2d90*/  WARPSYNC.COLLECTIVE R2, `(.L_x_6530) ;  /* 0x0000000002087348 */ /* 0x000fea0003c00000 */
[----:B------:R0:W1:Y:S02]  /*2da0*/  SHFL.BFLY P0, R2, R5, R4, R3 ;  /* 0x0c00000405027389 */ /* 0x0000640000000003 */
[----:B01----:R-:W-:Y:S01]  /*2db0*/  ENDCOLLECTIVE ;  /* 0x000000000000791b */ /* 0x003fe20003800000 */
.L_x_6530:
        /* <DEDUP_REMOVED lines=13> */
.L_x_6531:
[----:B------:R-:W-:Y:S02]  /*2e90*/  IMAD.MOV.U32 R5, RZ, RZ, R45 ;  /* 0x000000ffff057224 */ /* 0x000fe400078e002d */
[----:B------:R-:W-:Y:S02]  /*2ea0*/  IMAD.MOV.U32 R40, RZ, RZ, R2 ;  /* 0x000000ffff287224 */ /* 0x000fe400078e0002 */
[----:B------:R-:W-:-:S07]  /*2eb0*/  IMAD.MOV.U32 R2, RZ, RZ, -0x1 ;  /* 0xffffffffff027424 */ /* 0x000fce00078e00ff */
[----:B------:R-:W-:Y:S05]  /*2ec0*/  WARPSYNC.COLLECTIVE R2, `(.L_x_6532) ;  /* 0x0000000002087348 */ /* 0x000fea0003c00000 */
[----:B------:R0:W1:Y:S02]  /*2ed0*/  SHFL.BFLY P0, R2, R5, R4, R3 ;  /* 0x0c00000405027389 */ /* 0x0000640000000003 */
[----:B01----:R-:W-:Y:S01]  /*2ee0*/  ENDCOLLECTIVE ;  /* 0x000000000000791b */ /* 0x003fe20003800000 */
.L_x_6532:
[----:B------:R-:W-:Y:S02]  /*2ef0*/  IMAD.MOV.U32 R5, RZ, RZ, R44 ;  /* 0x000000ffff057224 */ /* 0x000fe400078e002c */
[----:B------:R-:W-:Y:S02]  /*2f00*/  IMAD.MOV.U32 R41, RZ, RZ, R2 ;  /* 0x000000ffff297224 */ /* 0x000fe400078e0002 */
[----:B------:R-:W-:-:S07]  /*2f10*/  IMAD.MOV.U32 R2, RZ, RZ, -0x1 ;  /* 0xffffffffff027424 */ /* 0x000fce00078e00ff */
[----:B------:R-:W-:Y:S05]  /*2f20*/  WARPSYNC.COLLECTIVE R2, `(.L_x_6533) ;  /* 0x0000000002087348 */ /* 0x000fea0003c00000 */
[----:B------:R0:W1:Y:S02]  /*2f30*/  SHFL.BFLY P0, R2, R5, R4, R3 ;  /* 0x0c00000405027389 */ /* 0x0000640000000003 */
[----:B01----:R-:W-:Y:S01]  /*2f40*/  ENDCOLLECTIVE ;  /* 0x000000000000791b */ /* 0x003fe20003800000 */
.L_x_6533:
        /* <DEDUP_REMOVED lines=14> */
.L_x_6534:
[----:B------:R-:W-:Y:S02]  /*3030*/  IMAD.MOV.U32 R5, RZ, RZ, R41 ;  /* 0x000000ffff057224 */ /* 0x000fe400078e0029 */
[----:B------:R-:W-:Y:S02]  /*3040*/  IMAD.MOV.U32 R40, RZ, RZ, R2 ;  /* 0x000000ffff287224 */ /* 0x000fe400078e0002 */
[----:B------:R-:W-:-:S03]  /*3050*/  IMAD.MOV.U32 R2, RZ, RZ, -0x1 ;  /* 0xffffffffff027424 */ /* 0x000fc600078e00ff */
[----:B------:R-:W-:-:S13]  /*3060*/  FSETP.GEU.FTZ.AND P2, PT, R39, R40, PT ;  /* 0x000000282700720b */ /* 0x000fda0003f5e000 */
[----:B------:R-:W-:Y:S05]  /*3070*/  WARPSYNC.COLLECTIVE R2, `(.L_x_6535) ;  /* 0x0000000002087348 */ /* 0x000fea0003c00000 */
[----:B------:R0:W1:Y:S02]  /*3080*/  SHFL.BFLY P0, R2, R5, R4, R3 ;  /* 0x0c00000405027389 */ /* 0x0000640000000003 */
[----:B01----:R-:W-:Y:S01]  /*3090*/  ENDCOLLECTIVE ;  /* 0x000000000000791b */ /* 0x003fe20003800000 */
.L_x_6535:
[----:B------:R-:W-:Y:S01]  /*30a0*/  @P2 FSETP.NEU.FTZ.AND P1, PT, R39, R40, PT ;  /* 0x000000282700220b */ /* 0x000fe20003f3d000 */
[----:B------:R-:W-:Y:S02]  /*30b0*/  IMAD.MOV.U32 R5, RZ, RZ, R44 ;  /* 0x000000ffff057224 */ /* 0x000fe400078e002c */
[----:B------:R-:W-:Y:S02]  /*30c0*/  IMAD.MOV.U32 R43, RZ, RZ, R2 ;  /* 0x000000ffff2b7224 */ /* 0x000fe400078e0002 */
[----:B------:R-:W-:-:S08]  /*30d0*/  IMAD.MOV.U32 R2, RZ, RZ, -0x1 ;  /* 0xffffffffff027424 */ /* 0x000fd000078e00ff */
[----:B------:R-:W-:Y:S05]  /*30e0*/  WARPSYNC.COLLECTIVE R2, `(.L_x_6536) ;  /* 0x0000000002087348 */ /* 0x000fea0003c00000 */
[----:B------:R0:W1:Y:S02]  /*30f0*/  SHFL.BFLY P0, R2, R5, R4, R3 ;  /* 0x0c00000405027389 */ /* 0x0000640000000003 */
[----:B01----:R-:W-:Y:S01]  /*3100*/  ENDCOLLECTIVE ;  /* 0x000000000000791b */ /* 0x003fe20003800000 */
.L_x_6536:
        /* <DEDUP_REMOVED lines=12> */
.L_x_6537:
[----:B------:R-:W-:Y:S02]  /*31d0*/  IMAD.MOV.U32 R5, RZ, RZ, R43 ;  /* 0x000000ffff057224 */ /* 0x000fe400078e002b */
[----:B------:R-:W-:Y:S02]  /*31e0*/  IMAD.MOV.U32 R39, RZ, RZ, R2 ;  /* 0x000000ffff277224 */ /* 0x000fe400078e0002 */
[----:B------:R-:W-:-:S07]  /*31f0*/  IMAD.MOV.U32 R2, RZ, RZ, -0x1 ;  /* 0xffffffffff027424 */ /* 0x000fce00078e00ff */
[----:B------:R-:W-:Y:S05]  /*3200*/  WARPSYNC.COLLECTIVE R2, `(.L_x_6538) ;  /* 0x0000000002087348 */ /* 0x000fea0003c00000 */
[----:B------:R0:W1:Y:S02]  /*3210*/  SHFL.BFLY P0, R2, R5, R4, R3 ;  /* 0x0c00000405027389 */ /* 0x0000640000000003 */
[----:B01----:R-:W-:Y:S01]  /*3220*/  ENDCOLLECTIVE ;  /* 0x000000000000791b */ /* 0x003fe20003800000 */
.L_x_6538:
[----:B------:R-:W-:Y:S02]  /*3230*/  IMAD.MOV.U32 R5, RZ, RZ, R40 ;  /* 0x000000ffff057224 */ /* 0x000fe400078e0028 */
[----:B------:R-:W-:Y:S02]  /*3240*/  IMAD.MOV.U32 R44, RZ, RZ, R2 ;  /* 0x000000ffff2c7224 */ /* 0x000fe400078e0002 */
[----:B------:R-:W-:-:S07]  /*3250*/  IMAD.MOV.U32 R2, RZ, RZ, -0x1 ;  /* 0xffffffffff027424 */ /* 0x000fce00078e00ff */
[----:B------:R-:W-:Y:S05]  /*3260*/  WARPSYNC.COLLECTIVE R2, `(.L_x_6539) ;  /* 0x0000000002087348 */ /* 0x000fea0003c00000 */
[----:B------:R0:W1:Y:S02]  /*3270*/  SHFL.BFLY P0, R2, R5, R4, R3 ;  /* 0x0c00000405027389 */ /* 0x0000640000000003 */
[----:B01----:R-:W-:Y:S01]  /*3280*/  ENDCOLLECTIVE ;  /* 0x000000000000791b */ /* 0x003fe20003800000 */
.L_x_6539:
[----:B------:R-:W-:Y:S01]  /*3290*/  IMAD.MOV.U32 R45, RZ, RZ, R2 ;  /* 0x000000ffff2d7224 */ /* 0x000fe200078e0002 */
[----:B------:R-:W-:Y:S06]  /*32a0*/  BRA `(.L_x_6540) ;  /* 0xffffffe000d47947 */ /* 0x000fec000383ffff */
.L_x_6513:
        /* <DEDUP_REMOVED lines=8> */
.L_x_6542:
[----:B------:R-:W-:Y:S05]  /*3330*/  BSYNC B1 ;  /* 0x0000000000017941 */ /* 0x000fea0003800000 */
.L_x_6541:
        /* <DEDUP_REMOVED lines=10> */
.L_x_6543:
[----:B------:R-:W-:Y:S02]  /*33e0*/  IMAD.MOV.U32 R5, RZ, RZ, R40 ;  /* 0x000000ffff057224 */ /* 0x000fe400078e0028 */
[----:B------:R-:W-:Y:S02]  /*33f0*/  IMAD.MOV.U32 R42, RZ, RZ, R2 ;  /* 0x000000ffff2a7224 */ /* 0x000fe400078e0002 */
[----:B------:R-:W-:-:S07]  /*3400*/  IMAD.MOV.U32 R2, RZ, RZ, -0x1 ;  /* 0xffffffffff027424 */ /* 0x000fce00078e00ff */
[----:B------:R-:W-:Y:S05]  /*3410*/  WARPSYNC.COLLECTIVE R2, `(.L_x_6544) ;  /* 0x0000000002087348 */ /* 0x000fea0003c00000 */
[----:B------:R0:W1:Y:S02]  /*3420*/  SHFL.BFLY P0, R2, R5, R4, R3 ;  /* 0x0c00000405027389 */ /* 0x0000640000000003 */
[----:B01----:R-:W-:Y:S01]  /*3430*/  ENDCOLLECTIVE ;  /* 0x000000000000791b */ /* 0x003fe20003800000 */
.L_x_6544:
        /* <DEDUP_REMOVED lines=13> */
.L_x_6545:
[----:B------:R-:W-:Y:S02]  /*3510*/  IMAD.MOV.U32 R5, RZ, RZ, R42 ;  /* 0x000000ffff057224 */ /* 0x000fe400078e002a */
[----:B------:R-:W-:Y:S02]  /*3520*/  IMAD.MOV.U32 R43, RZ, RZ, R2 ;  /* 0x000000ffff2b7224 */ /* 0x000fe400078e0002 */
[----:B------:R-:W-:-:S03]  /*3530*/  IMAD.MOV.U32 R2, RZ, RZ, -0x1 ;  /* 0xffffffffff027424 */ /* 0x000fc600078e00ff */
[----:B------:R-:W-:-:S13]  /*3540*/  FSETP.GEU.FTZ.AND P1, PT, R44, R43, PT ;  /* 0x0000002b2c00720b */ /* 0x000fda0003f3e000 */
[----:B------:R-:W-:Y:S05]  /*3550*/  WARPSYNC.COLLECTIVE R2, `(.L_x_6546) ;  /* 0x0000000002087348 */ /* 0x000fea0003c00000 */
[----:B------:R0:W1:Y:S02]  /*3560*/  SHFL.BFLY P0, R2, R5, R4, R3 ;  /* 0x0c00000405027389 */ /* 0x0000640000000003 */
[----:B01----:R-:W-:Y:S01]  /*3570*/  ENDCOLLECTIVE ;  /* 0x000000000000791b */ /* 0x003fe20003800000 */
.L_x_6546:
[----:B------:R-:W-:Y:S01]  /*3580*/  @P1 FSETP.NEU.FTZ.AND P2, PT, R44, R43, PT ;  /* 0x0000002b2c00120b */ /* 0x000fe20003f5d000 */
[----:B------:R-:W-:Y:S02]  /*3590*/  IMAD.MOV.U32 R5, RZ, RZ, R39 ;  /* 0x000000ffff057224 */ /* 0x000fe400078e0027 */
[----:B------:R-:W-:Y:S02]  /*35a0*/  IMAD.MOV.U32 R41, RZ, RZ, R2 ;  /* 0x000000ffff297224 */ /* 0x000fe400078e0002 */
[----:B------:R-:W-:-:S08]  /*35b0*/  IMAD.MOV.U32 R2, RZ, RZ, -0x1 ;  /* 0xffffffffff027424 */ /* 0x000fd000078e00ff */
[----:B------:R-:W-:Y:S05]  /*35c0*/  WARPSYNC.COLLECTIVE R2, `(.L_x_6547) ;  /* 0x0000000002087348 */ /* 0x000fea0003c00000 */
[----:B------:R0:W1:Y:S02]  /*35d0*/  SHFL.BFLY P0, R2, R5, R4, R3 ;  /* 0x0c00000405027389 */ /* 0x0000640000000003 */
[----:B01----:R-:W-:Y:S01]  /*35e0*/  ENDCOLLECTIVE ;  /* 0x000000000000791b */ /* 0x003fe20003800000 */
.L_x_6547:
        /* <DEDUP_REMOVED lines=13> */
.L_x_6548:
[----:B------:R-:W-:Y:S02]  /*36c0*/  IMAD.MOV.U32 R5, RZ, RZ, R41 ;  /* 0x000000ffff057224 */ /* 0x000fe400078e0029 */
[----:B------:R-:W-:Y:S02]  /*36d0*/  IMAD.MOV.U32 R43, RZ, RZ, R2 ;  /* 0x000000ffff2b7224 */ /* 0x000fe400078e0002 */
[----:B------:R-:W-:-:S07]  /*36e0*/  IMAD.MOV.U32 R2, RZ, RZ, -0x1 ;  /* 0xffffffffff027424 */ /* 0x000fce00078e00ff */
[----:B------:R-:W-:Y:S05]  /*36f0*/  WARPSYNC.COLLECTIVE R2, `(.L_x_6549) ;  /* 0x0000000002087348 */ /* 0x000fea0003c00000 */
[----:B------:R0:W1:Y:S02]  /*3700*/  SHFL.BFLY P0, R2, R5, R4, R3 ;  /* 0x0c00000405027389 */ /* 0x0000640000000003 */
[----:B01----:R-:W-:Y:S01]  /*3710*/  ENDCOLLECTIVE ;  /* 0x000000000000791b */ /* 0x003fe20003800000 */
.L_x_6549:
[----:B------:R-:W-:Y:S02]  /*3720*/  IMAD.MOV.U32 R5, RZ, RZ, R44 ;  /* 0x000000ffff057224 */ /* 0x000fe400078e002c */
[----:B------:R-:W-:Y:S02]  /*3730*/  IMAD.MOV.U32 R39, RZ, RZ, R2 ;  /* 0x000000ffff277224 */ /* 0x000fe400078e0002 */
[----:B------:R-:W-:-:S07]  /*3740*/  IMAD.MOV.U32 R2, RZ, RZ, -0x1 ;  /* 0xffffffffff027424 */ /* 0x000fce00078e00ff */
[----:B------:R-:W-:Y:S05]  /*3750*/  WARPSYNC.COLLECTIVE R2, `(.L_x_6550) ;  /* 0x0000000002087348 */ /* 0x000fea0003c00000 */
[----:B------:R0:W1:Y:S02]  /*3760*/  SHFL.BFLY P0, R2, R5, R4, R3 ;  /* 0x0c00000405027389 */ /* 0x0000640000000003 */
[----:B01----:R-:W-:Y:S01]  /*3770*/  ENDCOLLECTIVE ;  /* 0x000000000000791b */ /* 0x003fe20003800000 */
.L_x_6550:
        /* <DEDUP_REMOVED lines=14> */
.L_x_6551:
[----:B------:R-:W-:Y:S02]  /*3860*/  IMAD.MOV.U32 R5, RZ, RZ, R39 ;  /* 0x000000ffff057224 */ /* 0x000fe400078e0027 */
[----:B------:R-:W-:Y:S02]  /*3870*/  IMAD.MOV.U32 R43, RZ, RZ, R2 ;  /* 0x000000ffff2b7224 */ /* 0x000fe400078e0002 */
[----:B------:R-:W-:-:S03]  /*3880*/  IMAD.MOV.U32 R2, RZ, RZ, -0x1 ;  /* 0xffffffffff027424 */ /* 0x000fc600078e00ff */
[----:B------:R-:W-:-:S13]  /*3890*/  FSETP.GEU.FTZ.AND P2, PT, R40, R43, PT ;  /* 0x0000002b2800720b */ /* 0x000fda0003f5e000 */
[----:B------:R-:W-:Y:S05]  /*38a0*/  WARPSYNC.COLLECTIVE R2, `(.L_x_6552) ;  /* 0x0000000002087348 */ /* 0x000fea0003c00000 */
[----:B------:R0:W1:Y:S02]  /*38b0*/  SHFL.BFLY P0, R2, R5, R4, R3 ;  /* 0x0c00000405027389 */ /* 0x0000640000000003 */
[----:B01----:R-:W-:Y:S01]  /*38c0*/  ENDCOLLECTIVE ;  /* 0x000000000000791b */ /* 0x003fe20003800000 */
.L_x_6552:
[----:B------:R-:W-:Y:S01]  /*38d0*/  @P2 FSETP.NEU.FTZ.AND P1, PT, R40, R43, PT ;  /* 0x0000002b2800220b */ /* 0x000fe20003f3d000 */
[----:B------:R-:W-:Y:S02]  /*38e0*/  IMAD.MOV.U32 R5, RZ, RZ, R44 ;  /* 0x000000ffff057224 */ /* 0x000fe400078e002c */
[----:B------:R-:W-:Y:S02]  /*38f0*/  IMAD.MOV.U32 R42, RZ, RZ, R2 ;  /* 0x000000ffff2a7224 */ /* 0x000fe400078e0002 */
[----:B------:R-:W-:-:S08]  /*3900*/  IMAD.MOV.U32 R2, RZ, RZ, -0x1 ;  /* 0xffffffffff027424 */ /* 0x000fd000078e00ff */
[----:B------:R-:W-:Y:S05]  /*3910*/  WARPSYNC.COLLECTIVE R2, `(.L_x_6553) ;  /* 0x0000000002087348 */ /* 0x000fea0003c00000 */
[----:B------:R0:W1:Y:S02]  /*3920*/  SHFL.BFLY P0, R2, R5, R4, R3 ;  /* 0x0c00000405027389 */ /* 0x0000640000000003 */
[----:B01----:R-:W-:Y:S01]  /*3930*/  ENDCOLLECTIVE ;  /* 0x000000000000791b */ /* 0x003fe20003800000 */
.L_x_6553:
        /* <DEDUP_REMOVED lines=13> */
.L_x_6554:
[----:B------:R-:W-:Y:S02]  /*3a10*/  IMAD.MOV.U32 R5, RZ, RZ, R42 ;  /* 0x000000ffff057224 */ /* 0x000fe400078e002a */
[----:B------:R-:W-:Y:S02]  /*3a20*/  IMAD.MOV.U32 R44, RZ, RZ, R2 ;  /* 0x000000ffff2c7224 */ /* 0x000fe400078e0002 */
[----:B------:R-:W-:-:S07]  /*3a30*/  IMAD.MOV.U32 R2, RZ, RZ, -0x1 ;  /* 0xffffffffff027424 */ /* 0x000fce00078e00ff */
[----:B------:R-:W-:Y:S05]  /*3a40*/  WARPSYNC.COLLECTIVE R2, `(.L_x_6555) ;  /* 0x0000000002087348 */ /* 0x000fea0003c00000 */
[----:B------:R0:W1:Y:S02]  /*3a50*/  SHFL.BFLY P0, R2, R5, R4, R3 ;  /* 0x0c00000405027389 */ /* 0x0000640000000003 */
[----:B01----:R-:W-:Y:S01]  /*3a60*/  ENDCOLLECTIVE ;  /* 0x000000000000791b */ /* 0x003fe20003800000 */
.L_x_6555:
[----:B------:R-:W-:Y:S02]  /*3a70*/  IMAD.MOV.U32 R5, RZ, RZ, R40 ;  /* 0x000000ffff057224 */ /* 0x000fe400078e0028 */
[----:B------:R-:W-:Y:S02]  /*3a80*/  IMAD.MOV.U32 R41, RZ, RZ, R2 ;  /* 0x000000ffff297224 */ /* 0x000fe400078e0002 */
[----:B------:R-:W-:-:S07]  /*3a90*/  IMAD.MOV.U32 R2, RZ, RZ, -0x1 ;  /* 0xffffffffff027424 */ /* 0x000fce00078e00ff */
[----:B------:R-:W-:Y:S05]  /*3aa0*/  WARPSYNC.COLLECTIVE R2, `(.L_x_6556) ;  /* 0x0000000002087348 */ /* 0x000fea0003c00000 */
[----:B------:R0:W1:Y:S02]  /*3ab0*/  SHFL.BFLY P0, R2, R5, R4, R3 ;  /* 0x0c00000405027389 */ /* 0x0000640000000003 */
[----:B01----:R-:W-:Y:S01]  /*3ac0*/  ENDCOLLECTIVE ;  /* 0x000000000000791b */ /* 0x003fe20003800000 */
.L_x_6556:
[----:B------:R-:W-:Y:S01]  /*3ad0*/  IMAD.MOV.U32 R45, RZ, RZ, R2 ;  /* 0x000000ffff2d7224 */ /* 0x000fe200078e0002 */
[----:B------:R-:W-:Y:S06]  /*3ae0*/  BRA `(.L_x_6557) ;  /* 0xffffffe400ac7947 */ /* 0x000fec000383ffff */
.L_x_6558:
        /* <DEDUP_REMOVED lines=9> */
.L_x_12259:


//--------------------- .text._ZN4vllm3moe10topkGatingILi12ELi384ELi4ELi4ELi32Ej13__nv_bfloat16LNS0_11ScoringFuncE0EEEvPKT5_PKbPfiPT4_PiiiibPKf --------------------------
	.section	.text._ZN4vllm3moe10topkGatingILi12ELi384ELi4ELi4ELi32Ej13__nv_bfloat16LNS0_11ScoringFuncE0EEEvPKT5_PKbPfiPT4_PiiiibPKf,"ax",@progbits
	.align	128
        .global         _ZN4vllm3moe10topkGatingILi12ELi384ELi4ELi4ELi32Ej13__nv_bfloat16LNS0_11ScoringFuncE0EEEvPKT5_PKbPfiPT4_PiiiibPKf
        .type           _ZN4vllm3moe10topkGatingILi12ELi384ELi4ELi4ELi32Ej13__nv_bfloat16LNS0_11ScoringFuncE0EEEvPKT5_PKbPfiPT4_PiiiibPKf,@function
        .size           _ZN4vllm3moe10topkGatingILi12ELi384ELi4ELi4ELi32Ej13__nv_bfloat16LNS0_11ScoringFuncE0EEEvPKT5_PKbPfiPT4_PiiiibPKf,(.L_x_12260 - _ZN4vllm3moe10topkGatingILi12ELi384ELi4ELi4ELi32Ej13__nv_bfloat16LNS0_11ScoringFuncE0EEEvPKT5_PKbPfiPT4_PiiiibPKf)
        .other          _ZN4vllm3moe10topkGatingILi12ELi384ELi4ELi4ELi32Ej13__nv_bfloat16LNS0_11ScoringFuncE0EEEvPKT5_PKbPfiPT4_PiiiibPKf,@"STO_CUDA_ENTRY STV_DEFAULT"
_ZN4vllm3moe10topkGatingILi12ELi384ELi4ELi4ELi32Ej13__nv_bfloat16LNS0_11ScoringFuncE0EEEvPKT5_PKbPfiPT4_PiiiibPKf:
.text._ZN4vllm3moe10topkGatingILi12ELi384ELi4ELi4ELi32Ej13__nv_bfloat16LNS0_11ScoringFuncE0EEEvPKT5_PKbPfiPT4_PiiiibPKf:
        /* <DEDUP_REMOVED lines=196> */
.L_x_6559:
        /* <DEDUP_REMOVED lines=12> */
.L_x_6560:
        /* <DEDUP_REMOVED lines=16> */
.L_x_6569:
        /* <DEDUP_REMOVED lines=94> */
.L_x_6597:
        /* <DEDUP_REMOVED lines=28> */
.L_x_6565:
[----:B------:R-:W-:Y:S05]  /*15a0*/  BSYNC B1 ;  /* 0x0000000000017941 */ /* 0x000fea0003800000 */
.L_x_6564:
        /* <DEDUP_REMOVED lines=44> */
.L_x_6568:
[----:B------:R-:W-:Y:S05]  /*1870*/  BSYNC B1 ;  /* 0x0000000000017941 */ /* 0x000fea0003800000 */
.L_x_6567:
[----:B------:R-:W-:Y:S05]  /*1880*/  BRA `(.L_x_6569) ;  /* 0xfffffff4005c7947 */ /* 0x000fea000383ffff */
.L_x_6562:
[----:B------:R-:W-:Y:S01]  /*1890*/  IMAD.MOV.U32 R35, RZ, RZ, RZ ;  /* 0x000000ffff237224 */ /* 0x000fe200078e00ff */
[----:B------:R-:W-:Y:S01]  /*18a0*/  ULDC UR10, c[0x0][0x228] ;  /* 0x00008a00000a7ab9 */ /* 0x000fe20000000800 */
[----:B------:R-:W-:Y:S01]  /*18b0*/  ULDC UR11, c[0x0][0x240] ;  /* 0x00009000000b7ab9 */ /* 0x000fe20000000800 */
[----:B------:R-:W-:Y:S01]  /*18c0*/  ULDC UR5, c[0x0][0x248] ;  /* 0x0000920000057ab9 */ /* 0x000fe20000000800 */
[----:B------:R-:W-:-:S05]  /*18d0*/  ULDC.64 UR8, c[0x0][0x240] ;  /* 0x0000900000087ab9 */ /* 0x000fca0000000a00 */
.L_x_6575:
        /* <DEDUP_REMOVED lines=94> */
.L_x_6614:
        /* <DEDUP_REMOVED lines=27> */
.L_x_6572:
[----:B------:R-:W-:Y:S05]  /*2070*/  BSYNC B1 ;  /* 0x0000000000017941 */ /* 0x000fea0003800000 */
.L_x_6571:
        /* <DEDUP_REMOVED lines=44> */
.L_x_6574:
[----:B------:R-:W-:Y:S05]  /*2340*/  BSYNC B1 ;  /* 0x0000000000017941 */ /* 0x000fea0003800000 */
.L_x_6573:
[----:B------:R-:W-:Y:S05]  /*2350*/  BRA `(.L_x_6575) ;  /* 0xfffffff400607947 */ /* 0x000fea000383ffff */
.L_x_6566:
[----:B------:R-:W-:Y:S05]  /*2360*/  BSYNC B0 ;  /* 0x0000000000007941 */ /* 0x000fea0003800000 */
.L_x_6561:
        /* <DEDUP_REMOVED lines=20> */
.L_x_6578:
        /* <DEDUP_REMOVED lines=18> */
.L_x_6577:
[----:B------:R-:W-:Y:S05]  /*25d0*/  BSYNC B0 ;  /* 0x0000000000007941 */ /* 0x000fea0003800000 */
.L_x_6576:
        /* <DEDUP_REMOVED lines=12> */
.L_x_6580:
        /* <DEDUP_REMOVED lines=11> */
.L_x_6579:
[----:B------:R-:W-:Y:S05]  /*2750*/  EXIT ;  /* 0x000000000000794d */ /* 0x000fea0003800000 */
.L_x_6563:
        /* <DEDUP_REMOVED lines=8> */
.L_x_6582:
[----:B------:R-:W-:Y:S05]  /*27e0*/  BSYNC B1 ;  /* 0x0000000000017941 */ /* 0x000fea0003800000 */
.L_x_6581:
        /* <DEDUP_REMOVED lines=9> */
.L_x_6583:
[----:B------:R-:W-:Y:S01]  /*2880*/  FSETP.GEU.FTZ.AND P2, PT, R42, R35, PT ;  /* 0x000000232a00720b */ /* 0x000fe20003f5e000 */
[----:B------:R-:W-:Y:S02]  /*2890*/  IMAD.MOV.U32 R23, RZ, RZ, R37 ;  /* 0x000000ffff177224 */ /* 0x000fe400078e0025 */
[----:B------:R-:W-:-:S10]  /*28a0*/  IMAD.MOV.U32 R40, RZ, RZ, R24 ;  /* 0x000000ffff287224 */ /* 0x000fd400078e0018 */
[----:B------:R-:W-:Y:S05]  /*28b0*/  WARPSYNC.COLLECTIVE R20, `(.L_x_6584) ;  /* 0x0000000014087348 */ /* 0x000fea0003c00000 */
[----:B------:R0:W1:Y:S02]  /*28c0*/  SHFL.BFLY P0, R24, R23, R22, R21 ;  /* 0x0c00001617187389 */ /* 0x0000640000000015 */
[----:B01----:R-:W-:Y:S01]  /*28d0*/  ENDCOLLECTIVE ;  /* 0x000000000000791b */ /* 0x003fe20003800000 */
.L_x_6584:
        /* <DEDUP_REMOVED lines=11> */
.L_x_6585:
[----:B------:R-:W-:Y:S02]  /*2990*/  IMAD.MOV.U32 R23, RZ, RZ, R40 ;  /* 0x000000ffff177224 */ /* 0x000fe400078e0028 */
[----:B------:R-:W-:-:S07]  /*29a0*/  IMAD.MOV.U32 R36, RZ, RZ, R24 ;  /* 0x000000ffff247224 */ /* 0x000fce00078e0018 */
[----:B------:R-:W-:Y:S05]  /*29b0*/  WARPSYNC.COLLECTIVE R20, `(.L_x_6586) ;  /* 0x0000000014087348 */ /* 0x000fea0003c00000 */
[----:B------:R0:W1:Y:S02]  /*29c0*/  SHFL.BFLY P0, R24, R23, R22, R21 ;  /* 0x0c00001617187389 */ /* 0x0000640000000015 */
[----:B01----:R-:W-:Y:S01]  /*29d0*/  ENDCOLLECTIVE ;  /* 0x000000000000791b */ /* 0x003fe20003800000 */
.L_x_6586:
[----:B------:R-:W-:Y:S01]  /*29e0*/  FSETP.GEU.FTZ.AND P1, PT, R45, R36, PT ;  /* 0x000000242d00720b */ /* 0x000fe20003f3e000 */
[----:B------:R-:W-:-:S12]  /*29f0*/  IMAD.MOV.U32 R23, RZ, RZ, R39 ;  /* 0x000000ffff177224 */ /* 0x000fd800078e0027 */
[----:B------:R-:W-:Y:S01]  /*2a00*/  @P1 FSETP.NEU.FTZ.AND P2, PT, R45, R36, PT ;  /* 0x000000242d00120b */ /* 0x000fe20003f5d000 */
[----:B------:R-:W-:-:S12]  /*2a10*/  IMAD.MOV.U32 R43, RZ, RZ, R24 ;  /* 0x000000ffff2b7224 */ /* 0x000fd800078e0018 */
[----:B------:R-:W-:Y:S05]  /*2a20*/  WARPSYNC.COLLECTIVE R20, `(.L_x_6587) ;  /* 0x0000000014087348 */ /* 0x000fea0003c00000 */
[----:B------:R0:W1:Y:S02]  /*2a30*/  SHFL.BFLY P0, R24, R23, R22, R21 ;  /* 0x0c00001617187389 */ /* 0x0000640000000015 */
[----:B01----:R-:W-:Y:S01]  /*2a40*/  ENDCOLLECTIVE ;  /* 0x000000000000791b */ /* 0x003fe20003800000 */
.L_x_6587:
        /* <DEDUP_REMOVED lines=12> */
.L_x_6588:
[----:B------:R-:W-:Y:S02]  /*2b10*/  IMAD.MOV.U32 R23, RZ, RZ, R25 ;  /* 0x000000ffff177224 */ /* 0x000fe400078e0019 */
[----:B------:R-:W-:-:S07]  /*2b20*/  IMAD.MOV.U32 R35, RZ, RZ, R24 ;  /* 0x000000ffff237224 */ /* 0x000fce00078e0018 */
[----:B------:R-:W-:Y:S05]  /*2b30*/  WARPSYNC.COLLECTIVE R20, `(.L_x_6589) ;  /* 0x0000000014087348 */ /* 0x000fea0003c00000 */
[----:B------:R0:W1:Y:S02]  /*2b40*/  SHFL.BFLY P0, R24, R23, R22, R21 ;  /* 0x0c00001617187389 */ /* 0x0000640000000015 */
[----:B01----:R-:W-:Y:S01]  /*2b50*/  ENDCOLLECTIVE ;  /* 0x000000000000791b */ /* 0x003fe20003800000 */
.L_x_6589:
[----:B------:R-:W-:Y:S02]  /*2b60*/  IMAD.MOV.U32 R23, RZ, RZ, R37 ;  /* 0x000000ffff177224 */ /* 0x000fe400078e0025 */
[----:B------:R-:W-:-:S07]  /*2b70*/  IMAD.MOV.U32 R42, RZ, RZ, R24 ;  /* 0x000000ffff2a7224 */ /* 0x000fce00078e0018 */
[----:B------:R-:W-:Y:S05]  /*2b80*/  WARPSYNC.COLLECTIVE R20, `(.L_x_6590) ;  /* 0x0000000014087348 */ /* 0x000fea0003c00000 */
[----:B------:R0:W1:Y:S02]  /*2b90*/  SHFL.BFLY P0, R24, R23, R22, R21 ;  /* 0x0c00001617187389 */ /* 0x0000640000000015 */
[----:B01----:R-:W-:Y:S01]  /*2ba0*/  ENDCOLLECTIVE ;  /* 0x000000000000791b */ /* 0x003fe20003800000 */
.L_x_6590:
        /* <DEDUP_REMOVED lines=12> */
.L_x_6591:
[----:B------:R-:W-:Y:S02]  /*2c70*/  IMAD.MOV.U32 R23, RZ, RZ, R43 ;  /* 0x000000ffff177224 */ /* 0x000fe400078e002b */
[----:B------:R-:W-:-:S07]  /*2c80*/  IMAD.MOV.U32 R35, RZ, RZ, R24 ;  /* 0x000000ffff237224 */ /* 0x000fce00078e0018 */
[----:B------:R-:W-:Y:S05]  /*2c90*/  WARPSYNC.COLLECTIVE R20, `(.L_x_6592) ;  /* 0x0000000014087348 */ /* 0x000fea0003c00000 */
[----:B------:R0:W1:Y:S02]  /*2ca0*/  SHFL.BFLY P0, R24, R23, R22, R21 ;  /* 0x0c00001617187389 */ /* 0x0000640000000015 */
[----:B01----:R-:W-:Y:S01]  /*2cb0*/  ENDCOLLECTIVE ;  /* 0x000000000000791b */ /* 0x003fe20003800000 */
.L_x_6592:
[----:B------:R-:W-:Y:S01]  /*2cc0*/  FSETP.GEU.FTZ.AND P2, PT, R44, R35, PT ;  /* 0x000000232c00720b */ /* 0x000fe20003f5e000 */
[----:B------:R-:W-:-:S12]  /*2cd0*/  IMAD.MOV.U32 R23, RZ, RZ, R37 ;  /* 0x000000ffff177224 */ /* 0x000fd800078e0025 */
[----:B------:R-:W-:Y:S01]  /*2ce0*/  @P2 FSETP.NEU.FTZ.AND P1, PT, R44, R35, PT ;  /* 0x000000232c00220b */ /* 0x000fe20003f3d000 */
[----:B------:R-:W-:-:S12]  /*2cf0*/  IMAD.MOV.U32 R36, RZ, RZ, R24 ;  /* 0x000000ffff247224 */ /* 0x000fd800078e0018 */
[----:B------:R-:W-:Y:S05]  /*2d00*/  WARPSYNC.COLLECTIVE R20, `(.L_x_6593) ;  /* 0x0000000014087348 */ /* 0x000fea0003c00000 */
[----:B------:R0:W1:Y:S02]  /*2d10*/  SHFL.BFLY P0, R24, R23, R22, R21 ;  /* 0x0c00001617187389 */ /* 0x0000640000000015 */
[----:B01----:R-:W-:Y:S01]  /*2d20*/  ENDCOLLECTIVE ;  /* 0x000000000000791b */ /* 0x003fe20003800000 */
.L_x_6593:
        /* <DEDUP_REMOVED lines=11> */
.L_x_6594:
[----:B------:R-:W-:Y:S02]  /*2de0*/  IMAD.MOV.U32 R23, RZ, RZ, R42 ;  /* 0x000000ffff177224 */ /* 0x000fe400078e002a */
[----:B------:R-:W-:-:S07]  /*2df0*/  IMAD.MOV.U32 R25, RZ, RZ, R24 ;  /* 0x000000ffff197224 */ /* 0x000fce00078e0018 */
[----:B------:R-:W-:Y:S05]  /*2e00*/  WARPSYNC.COLLECTIVE R20, `(.L_x_6595) ;  /* 0x0000000014087348 */ /* 0x000fea0003c00000 */
[----:B------:R0:W1:Y:S02]  /*2e10*/  SHFL.BFLY P0, R24, R23, R22, R21 ;  /* 0x0c00001617187389 */ /* 0x0000640000000015 */
[----:B01----:R-:W-:Y:S01]  /*2e20*/  ENDCOLLECTIVE ;  /* 0x000000000000791b */ /* 0x003fe20003800000 */
.L_x_6595:
[----:B------:R-:W-:Y:S02]  /*2e30*/  IMAD.MOV.U32 R23, RZ, RZ, R35 ;  /* 0x000000ffff177224 */ /* 0x000fe400078e0023 */
[----:B------:R-:W-:-:S07]  /*2e40*/  IMAD.MOV.U32 R39, RZ, RZ, R24 ;  /* 0x000000ffff277224 */ /* 0x000fce00078e0018 */
[----:B------:R-:W-:Y:S05]  /*2e50*/  WARPSYNC.COLLECTIVE R20, `(.L_x_6596) ;  /* 0x0000000014087348 */ /* 0x000fea0003c00000 */
[----:B------:R0:W1:Y:S02]  /*2e60*/  SHFL.BFLY P0, R24, R23, R22, R21 ;  /* 0x0c00001617187389 */ /* 0x0000640000000015 */
[----:B01----:R-:W-:Y:S01]  /*2e70*/  ENDCOLLECTIVE ;  /* 0x000000000000791b */ /* 0x003fe20003800000 */
.L_x_6596:
[----:B------:R-:W-:Y:S05]  /*2e80*/  BRA `(.L_x_6597) ;  /* 0xffffffe400547947 */ /* 0x000fea000383ffff */
.L_x_6570:
        /* <DEDUP_REMOVED lines=8> */
.L_x_6599:
[----:B------:R-:W-:Y:S05]  /*2f10*/  BSYNC B1 ;  /* 0x0000000000017941 */ /* 0x000fea0003800000 */
.L_x_6598:
        /* <DEDUP_REMOVED lines=9> */
.L_x_6600:
[----:B------:R-:W-:Y:S01]  /*2fb0*/  FSETP.GEU.FTZ.AND P2, PT, R42, R25, PT ;  /* 0x000000192a00720b */ /* 0x000fe20003f5e000 */
[----:B------:R-:W-:Y:S02]  /*2fc0*/  IMAD.MOV.U32 R23, RZ, RZ, R43 ;  /* 0x000000ffff177224 */ /* 0x000fe400078e002b */
[----:B------:R-:W-:-:S10]  /*2fd0*/  IMAD.MOV.U32 R39, RZ, RZ, R24 ;  /* 0x000000ffff277224 */ /* 0x000fd400078e0018 */
[----:B------:R-:W-:Y:S05]  /*2fe0*/  WARPSYNC.COLLECTIVE R20, `(.L_x_6601) ;  /* 0x0000000014087348 */ /* 0x000fea0003c00000 */
[----:B------:R0:W1:Y:S02]  /*2ff0*/  SHFL.BFLY P0, R24, R23, R22, R21 ;  /* 0x0c00001617187389 */ /* 0x0000640000000015 */
[----:B01----:R-:W-:Y:S01]  /*3000*/  ENDCOLLECTIVE ;  /* 0x000000000000791b */ /* 0x003fe20003800000 */
.L_x_6601:
        /* <DEDUP_REMOVED lines=11> */
.L_x_6602:
[----:B------:R-:W-:Y:S02]  /*30c0*/  IMAD.MOV.U32 R23, RZ, RZ, R39 ;  /* 0x000000ffff177224 */ /* 0x000fe400078e0027 */
[----:B------:R-:W-:-:S07]  /*30d0*/  IMAD.MOV.U32 R36, RZ, RZ, R24 ;  /* 0x000000ffff247224 */ /* 0x000fce00078e0018 */
[----:B------:R-:W-:Y:S05]  /*30e0*/  WARPSYNC.COLLECTIVE R20, `(.L_x_6603) ;  /* 0x0000000014087348 */ /* 0x000fea0003c00000 */
[----:B------:R0:W1:Y:S02]  /*30f0*/  SHFL.BFLY P0, R24, R23, R22, R21 ;  /* 0x0c00001617187389 */ /* 0x0000640000000015 */
[----:B01----:R-:W-:Y:S01]  /*3100*/  ENDCOLLECTIVE ;  /* 0x000000000000791b */ /* 0x003fe20003800000 */
.L_x_6603:
[----:B------:R-:W-:Y:S01]  /*3110*/  FSETP.GEU.FTZ.AND P1, PT, R37, R36, PT ;  /* 0x000000242500720b */ /* 0x000fe20003f3e000 */
[----:B------:R-:W-:-:S12]  /*3120*/  IMAD.MOV.U32 R23, RZ, RZ, R41 ;  /* 0x000000ffff177224 */ /* 0x000fd800078e0029 */
[----:B------:R-:W-:Y:S01]  /*3130*/  @P1 FSETP.NEU.FTZ.AND P2, PT, R37, R36, PT ;  /* 0x000000242500120b */ /* 0x000fe20003f5d000 */
[----:B------:R-:W-:-:S12]  /*3140*/  IMAD.MOV.U32 R42, RZ, RZ, R24 ;  /* 0x000000ffff2a7224 */ /* 0x000fd800078e0018 */
[----:B------:R-:W-:Y:S05]  /*3150*/  WARPSYNC.COLLECTIVE R20, `(.L_x_6604) ;  /* 0x0000000014087348 */ /* 0x000fea0003c00000 */
[----:B------:R0:W1:Y:S02]  /*3160*/  SHFL.BFLY P0, R24, R23, R22, R21 ;  /* 0x0c00001617187389 */ /* 0x0000640000000015 */
[----:B01----:R-:W-:Y:S01]  /*3170*/  ENDCOLLECTIVE ;  /* 0x000000000000791b */ /* 0x003fe20003800000 */
.L_x_6604:
        /* <DEDUP_REMOVED lines=12> */
.L_x_6605:
[----:B------:R-:W-:Y:S02]  /*3240*/  IMAD.MOV.U32 R23, RZ, RZ, R40 ;  /* 0x000000ffff177224 */ /* 0x000fe400078e0028 */
[----:B------:R-:W-:-:S07]  /*3250*/  IMAD.MOV.U32 R25, RZ, RZ, R24 ;  /* 0x000000ffff197224 */ /* 0x000fce00078e0018 */
[----:B------:R-:W-:Y:S05]  /*3260*/  WARPSYNC.COLLECTIVE R20, `(.L_x_6606) ;  /* 0x0000000014087348 */ /* 0x000fea0003c00000 */
[----:B------:R0:W1:Y:S02]  /*3270*/  SHFL.BFLY P0, R24, R23, R22, R21 ;  /* 0x0c00001617187389 */ /* 0x0000640000000015 */
[----:B01----:R-:W-:Y:S01]  /*3280*/  ENDCOLLECTIVE ;  /* 0x000000000000791b */ /* 0x003fe20003800000 */
.L_x_6606:
[----:B------:R-:W-:Y:S02]  /*3290*/  IMAD.MOV.U32 R23, RZ, RZ, R37 ;  /* 0x000000ffff177224 */ /* 0x000fe400078e0025 */
[----:B------:R-:W-:-:S07]  /*32a0*/  IMAD.MOV.U32 R41, RZ, RZ, R24 ;  /* 0x000000ffff297224 */ /* 0x000fce00078e0018 */
[----:B------:R-:W-:Y:S05]  /*32b0*/  WARPSYNC.COLLECTIVE R20, `(.L_x_6607) ;  /* 0x0000000014087348 */ /* 0x000fea0003c00000 */
[----:B------:R0:W1:Y:S02]  /*32c0*/  SHFL.BFLY P0, R24, R23, R22, R21 ;  /* 0x0c00001617187389 */ /* 0x0000640000000015 */
[----:B01----:R-:W-:Y:S01]  /*32d0*/  ENDCOLLECTIVE ;  /* 0x000000000000791b */ /* 0x003fe20003800000 */
.L_x_6607:
        /* <DEDUP_REMOVED lines=12> */
.L_x_6608:
[----:B------:R-:W-:Y:S02]  /*33a0*/  IMAD.MOV.U32 R23, RZ, RZ, R41 ;  /* 0x000000ffff177224 */ /* 0x000fe400078e0029 */
[----:B------:R-:W-:-:S07]  /*33b0*/  IMAD.MOV.U32 R25, RZ, RZ, R24 ;  /* 0x000000ffff197224 */ /* 0x000fce00078e0018 */
[----:B------:R-:W-:Y:S05]  /*33c0*/  WARPSYNC.COLLECTIVE R20, `(.L_x_6609) ;  /* 0x0000000014087348 */ /* 0x000fea0003c00000 */
[----:B------:R0:W1:Y:S02]  /*33d0*/  SHFL.BFLY P0, R24, R23, R22, R21 ;  /* 0x0c00001617187389 */ /* 0x0000640000000015 */
[----:B01----:R-:W-:Y:S01]  /*33e0*/  ENDCOLLECTIVE ;  /* 0x000000000000791b */ /* 0x003fe20003800000 */
.L_x_6609:
[----:B------:R-:W-:Y:S01]  /*33f0*/  FSETP.GEU.FTZ.AND P2, PT, R42, R25, PT ;  /* 0x000000192a00720b */ /* 0x000fe20003f5e000 */
[----:B------:R-:W-:-:S12]  /*3400*/  IMAD.MOV.U32 R23, RZ, RZ, R37 ;  /* 0x000000ffff177224 */ /* 0x000fd800078e0025 */
[----:B------:R-:W-:Y:S01]  /*3410*/  @P2 FSETP.NEU.FTZ.AND P1, PT, R42, R25, PT ;  /* 0x000000192a00220b */ /* 0x000fe20003f3d000 */
[----:B------:R-:W-:-:S12]  /*3420*/  IMAD.MOV.U32 R36, RZ, RZ, R24 ;  /* 0x000000ffff247224 */ /* 0x000fd800078e0018 */
[----:B------:R-:W-:Y:S05]  /*3430*/  WARPSYNC.COLLECTIVE R20, `(.L_x_6610) ;  /* 0x0000000014087348 */ /* 0x000fea0003c00000 */
[----:B------:R0:W1:Y:S02]  /*3440*/  SHFL.BFLY P0, R24, R23, R22, R21 ;  /* 0x0c00001617187389 */ /* 0x0000640000000015 */
[----:B01----:R-:W-:Y:S01]  /*3450*/  ENDCOLLECTIVE ;  /* 0x000000000000791b */ /* 0x003fe20003800000 */
.L_x_6610:
        /* <DEDUP_REMOVED lines=11> */
.L_x_6611:
[----:B------:R-:W-:Y:S02]  /*3510*/  IMAD.MOV.U32 R23, RZ, RZ, R42 ;  /* 0x000000ffff177224 */ /* 0x000fe400078e002a */
[----:B------:R-:W-:-:S07]  /*3520*/  IMAD.MOV.U32 R25, RZ, RZ, R24 ;  /* 0x000000ffff197224 */ /* 0x000fce00078e0018 */
[----:B------:R-:W-:Y:S05]  /*3530*/  WARPSYNC.COLLECTIVE R20, `(.L_x_6612) ;  /* 0x0000000014087348 */ /* 0x000fea0003c00000 */
[----:B------:R0:W1:Y:S02]  /*3540*/  SHFL.BFLY P0, R24, R23, R22, R21 ;  /* 0x0c00001617187389 */ /* 0x0000640000000015 */
[----:B01----:R-:W-:Y:S01]  /*3550*/  ENDCOLLECTIVE ;  /* 0x000000000000791b */ /* 0x003fe20003800000 */
.L_x_6612:
[----:B------:R-:W-:Y:S02]  /*3560*/  IMAD.MOV.U32 R23, RZ, RZ, R43 ;  /* 0x000000ffff177224 */ /* 0x000fe400078e002b */
[----:B------:R-:W-:-:S07]  /*3570*/  IMAD.MOV.U32 R39, RZ, RZ, R24 ;  /* 0x000000ffff277224 */ /* 0x000fce00078e0018 */
[----:B------:R-:W-:Y:S05]  /*3580*/  WARPSYNC.COLLECTIVE R20, `(.L_x_6613) ;  /* 0x0000000014087348 */ /* 0x000fea0003c00000 */
[----:B------:R0:W1:Y:S02]  /*3590*/  SHFL.BFLY P0, R24, R23, R22, R21 ;  /* 0x0c00001617187389 */ /* 0x0000640000000015 */
[----:B01----:R-:W-:Y:S01]  /*35a0*/  ENDCOLLECTIVE ;  /* 0x000000000000791b */ /* 0x003fe20003800000 */
.L_x_6613:
[----:B------:R-:W-:Y:S05]  /*35b0*/  BRA `(.L_x_6614) ;  /* 0xffffffe800407947 */ /* 0x000fea000383ffff */
.L_x_6615:
        /* <DEDUP_REMOVED lines=12> */
.L_x_12260:


//--------------------- .text._ZN4vllm3moe10topkGatingILi10ELi320ELi4ELi4ELi32Ej13__nv_bfloat16LNS0_11ScoringFuncE0EEEvPKT5_PKbPfiPT4_PiiiibPKf --------------------------
	.section	.text._ZN4vllm3moe10topkGatingILi10ELi320ELi4ELi4ELi32Ej13__nv_bfloat16LNS0_11ScoringFuncE0EEEvPKT5_PKbPfiPT4_PiiiibPKf,"ax",@progbits
	.align	128
        .global         _ZN4vllm3moe10topkGatingILi10ELi320ELi4ELi4ELi32Ej13__nv_bfloat16LNS0_11ScoringFuncE0EEEvPKT5_PKbPfiPT4_PiiiibPKf
        .type           _ZN4vllm3moe10topkGatingILi10ELi320ELi4ELi4ELi32Ej13__nv_bfloat16LNS0_11ScoringFuncE0EEEvPKT5_PKbPfiPT4_PiiiibPKf,@function
        .size           _ZN4vllm3moe10topkGatingILi10ELi320ELi4ELi4ELi32Ej13__nv_bfloat16LNS0_11ScoringFuncE0EEEvPKT5_PKbPfiPT4_PiiiibPKf,(.L_x_12261 - _ZN4vllm3moe10topkGatingILi10ELi320ELi4ELi4ELi32Ej13__nv_bfloat16LNS0_11ScoringFuncE0EEEvPKT5_PKbPfiPT4_PiiiibPKf)
        .other          _ZN4vllm3moe10topkGatingILi10ELi320ELi4ELi4ELi32Ej13__nv_bfloat16LNS0_11ScoringFuncE0EEEvPKT5_PKbPfiPT4_PiiiibPKf,@"STO_CUDA_ENTRY STV_DEFAULT"
_ZN4vllm3moe10topkGatingILi10ELi320ELi4ELi4ELi32Ej13__nv_bfloat16LNS0_11ScoringFuncE0EEEvPKT5_PKbPfiPT4_PiiiibPKf:
.text._ZN4vllm3moe10topkGatingILi10ELi320ELi4ELi4ELi32Ej13__nv_bfloat16LNS0_11ScoringFuncE0EEEvPKT5_PKbPfiPT4_PiiiibPKf:
        /* <DEDUP_REMOVED lines=172> */
.L_x_6616:
        /* <DEDUP_REMOVED lines=10> */
.L_x_6617:
        /* <DEDUP_REMOVED lines=16> */
.L_x_6626:
        /* <DEDUP_REMOVED lines=86> */
.L_x_6654:
        /* <DEDUP_REMOVED lines=28> */
.L_x_6622:
[----:B------:R-:W-:Y:S05]  /*1380*/  BSYNC B1 ;  /* 0x0000000000017941 */ /* 0x000fea0003800000 */
.L_x_6621:
        /* <DEDUP_REMOVED lines=40> */
.L_x_6625:
[----:B------:R-:W-:Y:S05]  /*1610*/  BSYNC B1 ;  /* 0x0000000000017941 */ /* 0x000fea0003800000 */
.L_x_6624:
[----:B------:R-:W-:Y:S05]  /*1620*/  BRA `(.L_x_6626) ;  /* 0xfffffff4008c7947 */ /* 0x000fea000383ffff */
.L_x_6619:
[----:B------:R-:W-:Y:S01]  /*1630*/  IMAD.MOV.U32 R0, RZ, RZ, RZ ;  /* 0x000000ffff007224 */ /* 0x000fe200078e00ff */
[----:B------:R-:W-:Y:S01]  /*1640*/  ULDC UR10, c[0x0][0x228] ;  /* 0x00008a00000a7ab9 */ /* 0x000fe20000000800 */
[----:B------:R-:W-:Y:S01]  /*1650*/  ULDC UR11, c[0x0][0x240] ;  /* 0x00009000000b7ab9 */ /* 0x000fe20000000800 */
[----:B------:R-:W-:Y:S01]  /*1660*/  ULDC UR5, c[0x0][0x248] ;  /* 0x0000920000057ab9 */ /* 0x000fe20000000800 */
[----:B------:R-:W-:-:S05]  /*1670*/  ULDC.64 UR8, c[0x0][0x240] ;  /* 0x0000900000087ab9 */ /* 0x000fca0000000a00 */
.L_x_6632:
        /* <DEDUP_REMOVED lines=86> */
.L_x_6671:
        /* <DEDUP_REMOVED lines=27> */
.L_x_6629:
[----:B------:R-:W-:Y:S05]  /*1d90*/  BSYNC B1 ;  /* 0x0000000000017941 */ /* 0x000fea0003800000 */
.L_x_6628:
        /* <DEDUP_REMOVED lines=40> */
.L_x_6631:
[----:B------:R-:W-:Y:S05]  /*2020*/  BSYNC B1 ;  /* 0x0000000000017941 */ /* 0x000fea0003800000 */
.L_x_6630:
[----:B------:R-:W-:Y:S05]  /*2030*/  BRA `(.L_x_6632) ;  /* 0xfffffff400907947 */ /* 0x000fea000383ffff */
.L_x_6623:
[----:B------:R-:W-:Y:S05]  /*2040*/  BSYNC B0 ;  /* 0x0000000000007941 */ /* 0x000fea0003800000 */
.L_x_6618:
        /* <DEDUP_REMOVED lines=20> */
.L_x_6635:
        /* <DEDUP_REMOVED lines=18> */
.L_x_6634:
[----:B------:R-:W-:Y:S05]  /*22b0*/  BSYNC B0 ;  /* 0x0000000000007941 */ /* 0x000fea0003800000 */
.L_x_6633:
        /* <DEDUP_REMOVED lines=12> */
.L_x_6637:
        /* <DEDUP_REMOVED lines=11> */
.L_x_6636:
[----:B------:R-:W-:Y:S05]  /*2430*/  EXIT ;  /* 0x000000000000794d */ /* 0x000fea0003800000 */
.L_x_6620:
        /* <DEDUP_REMOVED lines=8> */
.L_x_6639:
[----:B------:R-:W-:Y:S05]  /*24c0*/  BSYNC B1 ;  /* 0x0000000000017941 */ /* 0x000fea0003800000 */
.L_x_6638:
        /* <DEDUP_REMOVED lines=10> */
.L_x_6640:
[----:B------:R-:W-:Y:S02]  /*2570*/  IMAD.MOV.U32 R5, RZ, RZ, R32 ;  /* 0x000000ffff057224 */ /* 0x000fe400078e0020 */
[----:B------:R-:W-:Y:S02]  /*2580*/  IMAD.MOV.U32 R34, RZ, RZ, R2 ;  /* 0x000000ffff227224 */ /* 0x000fe400078e0002 */
[----:B------:R-:W-:-:S07]  /*2590*/  IMAD.MOV.U32 R2, RZ, RZ, -0x1 ;  /* 0xffffffffff027424 */ /* 0x000fce00078e00ff */
[----:B------:R-:W-:Y:S05]  /*25a0*/  WARPSYNC.COLLECTIVE R2, `(.L_x_6641) ;  /* 0x0000000002087348 */ /* 0x000fea0003c00000 */
[----:B------:R0:W1:Y:S02]  /*25b0*/  SHFL.BFLY P0, R2, R5, R4, R3 ;  /* 0x0c00000405027389 */ /* 0x0000640000000003 */
[----:B01----:R-:W-:Y:S01]  /*25c0*/  ENDCOLLECTIVE ;  /* 0x000000000000791b */ /* 0x003fe20003800000 */
.L_x_6641:
        /* <DEDUP_REMOVED lines=13> */
.L_x_6642:
[----:B------:R-:W-:Y:S02]  /*26a0*/  IMAD.MOV.U32 R5, RZ, RZ, R34 ;  /* 0x000000ffff057224 */ /* 0x000fe400078e0022 */
[----:B------:R-:W-:Y:S02]  /*26b0*/  IMAD.MOV.U32 R31, RZ, RZ, R2 ;  /* 0x000000ffff1f7224 */ /* 0x000fe400078e0002 */
[----:B------:R-:W-:-:S03]  /*26c0*/  IMAD.MOV.U32 R2, RZ, RZ, -0x1 ;  /* 0xffffffffff027424 */ /* 0x000fc600078e00ff */
[----:B------:R-:W-:-:S13]  /*26d0*/  FSETP.GEU.FTZ.AND P1, PT, R36, R31, PT ;  /* 0x0000001f2400720b */ /* 0x000fda0003f3e000 */
[----:B------:R-:W-:Y:S05]  /*26e0*/  WARPSYNC.COLLECTIVE R2, `(.L_x_6643) ;  /* 0x0000000002087348 */ /* 0x000fea0003c00000 */
[----:B------:R0:W1:Y:S02]  /*26f0*/  SHFL.BFLY P0, R2, R5, R4, R3 ;  /* 0x0c00000405027389 */ /* 0x0000640000000003 */
[----:B01----:R-:W-:Y:S01]  /*2700*/  ENDCOLLECTIVE ;  /* 0x000000000000791b */ /* 0x003fe20003800000 */
.L_x_6643:
[----:B------:R-:W-:Y:S01]  /*2710*/  @P1 FSETP.NEU.FTZ.AND P2, PT, R36, R31, PT ;  /* 0x0000001f2400120b */ /* 0x000fe20003f5d000 */
[----:B------:R-:W-:Y:S02]  /*2720*/  IMAD.MOV.U32 R5, RZ, RZ, R33 ;  /* 0x000000ffff057224 */ /* 0x000fe400078e0021 */
[----:B------:R-:W-:Y:S02]  /*2730*/  IMAD.MOV.U32 R37, RZ, RZ, R2 ;  /* 0x000000ffff257224 */ /* 0x000fe400078e0002 */
[----:B------:R-:W-:-:S08]  /*2740*/  IMAD.MOV.U32 R2, RZ, RZ, -0x1 ;  /* 0xffffffffff027424 */ /* 0x000fd000078e00ff */
[----:B------:R-:W-:Y:S05]  /*2750*/  WARPSYNC.COLLECTIVE R2, `(.L_x_6644) ;  /* 0x0000000002087348 */ /* 0x000fea0003c00000 */
[----:B------:R0:W1:Y:S02]  /*2760*/  SHFL.BFLY P0, R2, R5, R4, R3 ;  /* 0x0c00000405027389 */ /* 0x0000640000000003 */
[----:B01----:R-:W-:Y:S01]  /*2770*/  ENDCOLLECTIVE ;  /* 0x000000000000791b */ /* 0x003fe20003800000 */
.L_x_6644:
        /* <DEDUP_REMOVED lines=13> */
.L_x_6645:
[----:B------:R-:W-:Y:S02]  /*2850*/  IMAD.MOV.U32 R5, RZ, RZ, R37 ;  /* 0x000000ffff057224 */ /* 0x000fe400078e0025 */
[----:B------:R-:W-:Y:S02]  /*2860*/  IMAD.MOV.U32 R32, RZ, RZ, R2 ;  /* 0x000000ffff207224 */ /* 0x000fe400078e0002 */
[----:B------:R-:W-:-:S07]  /*2870*/  IMAD.MOV.U32 R2, RZ, RZ, -0x1 ;  /* 0xffffffffff027424 */ /* 0x000fce00078e00ff */
[----:B------:R-:W-:Y:S05]  /*2880*/  WARPSYNC.COLLECTIVE R2, `(.L_x_6646) ;  /* 0x0000000002087348 */ /* 0x000fea0003c00000 */
[----:B------:R0:W1:Y:S02]  /*2890*/  SHFL.BFLY P0, R2, R5, R4, R3 ;  /* 0x0c00000405027389 */ /* 0x0000640000000003 */
[----:B01----:R-:W-:Y:S01]  /*28a0*/  ENDCOLLECTIVE ;  /* 0x000000000000791b */ /* 0x003fe20003800000 */
.L_x_6646:
[----:B------:R-:W-:Y:S02]  /*28b0*/  IMAD.MOV.U32 R5, RZ, RZ, R36 ;  /* 0x000000ffff057224 */ /* 0x000fe400078e0024 */
[----:B------:R-:W-:Y:S02]  /*28c0*/  IMAD.MOV.U32 R33, RZ, RZ, R2 ;  /* 0x000000ffff217224 */ /* 0x000fe400078e0002 */
[----:B------:R-:W-:-:S07]  /*28d0*/  IMAD.MOV.U32 R2, RZ, RZ, -0x1 ;  /* 0xffffffffff027424 */ /* 0x000fce00078e00ff */
[----:B------:R-:W-:Y:S05]  /*28e0*/  WARPSYNC.COLLECTIVE R2, `(.L_x_6647) ;  /* 0x0000000002087348 */ /* 0x000fea0003c00000 */
[----:B------:R0:W1:Y:S02]  /*28f0*/  SHFL.BFLY P0, R2, R5, R4, R3 ;  /* 0x0c00000405027389 */ /* 0x0000640000000003 */
[----:B01----:R-:W-:Y:S01]  /*2900*/  ENDCOLLECTIVE ;  /* 0x000000000000791b */ /* 0x003fe20003800000 */
.L_x_6647:
        /* <DEDUP_REMOVED lines=14> */
.L_x_6648:
[----:B------:R-:W-:Y:S02]  /*29f0*/  IMAD.MOV.U32 R5, RZ, RZ, R33 ;  /* 0x000000ffff057224 */ /* 0x000fe400078e0021 */
[----:B------:R-:W-:Y:S02]  /*2a00*/  IMAD.MOV.U32 R32, RZ, RZ, R2 ;  /* 0x000000ffff207224 */ /* 0x000fe400078e0002 */
[----:B------:R-:W-:-:S03]  /*2a10*/  IMAD.MOV.U32 R2, RZ, RZ, -0x1 ;  /* 0xffffffffff027424 */ /* 0x000fc600078e00ff */
[----:B------:R-:W-:-:S13]  /*2a20*/  FSETP.GEU.FTZ.AND P2, PT, R31, R32, PT ;  /* 0x000000201f00720b */ /* 0x000fda0003f5e000 */
[----:B------:R-:W-:Y:S05]  /*2a30*/  WARPSYNC.COLLECTIVE R2, `(.L_x_6649) ;  /* 0x0000000002087348 */ /* 0x000fea0003c00000 */
[----:B------:R0:W1:Y:S02]  /*2a40*/  SHFL.BFLY P0, R2, R5, R4, R3 ;  /* 0x0c00000405027389 */ /* 0x0000640000000003 */
[----:B01----:R-:W-:Y:S01]  /*2a50*/  ENDCOLLECTIVE ;  /* 0x000000000000791b */ /* 0x003fe20003800000 */
.L_x_6649:
[----:B------:R-:W-:Y:S01]  /*2a60*/  @P2 FSETP.NEU.FTZ.AND P1, PT, R31, R32, PT ;  /* 0x000000201f00220b */ /* 0x000fe20003f3d000 */
[----:B------:R-:W-:Y:S02]  /*2a70*/  IMAD.MOV.U32 R5, RZ, RZ, R36 ;  /* 0x000000ffff057224 */ /* 0x000fe400078e0024 */
[----:B------:R-:W-:Y:S02]  /*2a80*/  IMAD.MOV.U32 R35, RZ, RZ, R2 ;  /* 0x000000ffff237224 */ /* 0x000fe400078e0002 */
[----:B------:R-:W-:-:S08]  /*2a90*/  IMAD.MOV.U32 R2, RZ, RZ, -0x1 ;  /* 0xffffffffff027424 */ /* 0x000fd000078e00ff */
[----:B------:R-:W-:Y:S05]  /*2aa0*/  WARPSYNC.COLLECTIVE R2, `(.L_x_6650) ;  /* 0x0000000002087348 */ /* 0x000fea0003c00000 */
[----:B------:R0:W1:Y:S02]  /*2ab0*/  SHFL.BFLY P0, R2, R5, R4, R3 ;  /* 0x0c00000405027389 */ /* 0x0000640000000003 */
[----:B01----:R-:W-:Y:S01]  /*2ac0*/  ENDCOLLECTIVE ;  /* 0x000000000000791b */ /* 0x003fe20003800000 */
.L_x_6650:
        /* <DEDUP_REMOVED lines=12> */
.L_x_6651:
[----:B------:R-:W-:Y:S02]  /*2b90*/  IMAD.MOV.U32 R5, RZ, RZ, R35 ;  /* 0x000000ffff057224 */ /* 0x000fe400078e0023 */
[----:B------:R-:W-:Y:S02]  /*2ba0*/  IMAD.MOV.U32 R31, RZ, RZ, R2 ;  /* 0x000000ffff1f7224 */ /* 0x000fe400078e0002 */
[----:B------:R-:W-:-:S07]  /*2bb0*/  IMAD.MOV.U32 R2, RZ, RZ, -0x1 ;  /* 0xffffffffff027424 */ /* 0x000fce00078e00ff */
[----:B------:R-:W-:Y:S05]  /*2bc0*/  WARPSYNC.COLLECTIVE R2, `(.L_x_6652) ;  /* 0x0000000002087348 */ /* 0x000fea0003c00000 */
[----:B------:R0:W1:Y:S02]  /*2bd0*/  SHFL.BFLY P0, R2, R5, R4, R3 ;  /* 0x0c00000405027389 */ /* 0x0000640000000003 */
[----:B01----:R-:W-:Y:S01]  /*2be0*/  ENDCOLLECTIVE ;  /* 0x000000000000791b */ /* 0x003fe20003800000 */
.L_x_6652:
[----:B------:R-:W-:Y:S02]  /*2bf0*/  IMAD.MOV.U32 R5, RZ, RZ, R32 ;  /* 0x000000ffff057224 */ /* 0x000fe400078e0020 */
[----:B------:R-:W-:Y:S02]  /*2c00*/  IMAD.MOV.U32 R36, RZ, RZ, R2 ;  /* 0x000000ffff247224 */ /* 0x000fe400078e0002 */
[----:B------:R-:W-:-:S07]  /*2c10*/  IMAD.MOV.U32 R2, RZ, RZ, -0x1 ;  /* 0xffffffffff027424 */ /* 0x000fce00078e00ff */
[----:B------:R-:W-:Y:S05]  /*2c20*/  WARPSYNC.COLLECTIVE R2, `(.L_x_6653) ;  /* 0x0000000002087348 */ /* 0x000fea0003c00000 */
[----:B------:R0:W1:Y:S02]  /*2c30*/  SHFL.BFLY P0, R2, R5, R4, R3 ;  /* 0x0c00000405027389 */ /* 0x0000640000000003 */
[----:B01----:R-:W-:Y:S01]  /*2c40*/  ENDCOLLECTIVE ;  /* 0x000000000000791b */ /* 0x003fe20003800000 */
.L_x_6653:
[----:B------:R-:W-:Y:S01]  /*2c50*/  IMAD.MOV.U32 R37, RZ, RZ, R2 ;  /* 0x000000ffff257224 */ /* 0x000fe200078e0002 */
[----:B------:R-:W-:Y:S06]  /*2c60*/  BRA `(.L_x_6654) ;  /* 0xffffffe400547947 */ /* 0x000fec000383ffff */
.L_x_6627:
        /* <DEDUP_REMOVED lines=8> */
.L_x_6656:
[----:B------:R-:W-:Y:S05]  /*2cf0*/  BSYNC B1 ;  /* 0x0000000000017941 */ /* 0x000fea0003800000 */
.L_x_6655:
        /* <DEDUP_REMOVED lines=10> */
.L_x_6657:
[----:B------:R-:W-:Y:S02]  /*2da0*/  IMAD.MOV.U32 R5, RZ, RZ, R32 ;  /* 0x000000ffff057224 */ /* 0x000fe400078e0020 */
[----:B------:R-:W-:Y:S02]  /*2db0*/  IMAD.MOV.U32 R34, RZ, RZ, R2 ;  /* 0x000000ffff227224 */ /* 0x000fe400078e0002 */
[----:B------:R-:W-:-:S07]  /*2dc0*/  IMAD.MOV.U32 R2, RZ, RZ, -0x1 ;  /* 0xffffffffff027424 */ /* 0x000fce00078e00ff */
[----:B------:R-:W-:Y:S05]  /*2dd0*/  WARPSYNC.COLLECTIVE R2, `(.L_x_6658) ;  /* 0x0000000002087348 */ /* 0x000fea0003c00000 */
[----:B------:R0:W1:Y:S02]  /*2de0*/  SHFL.BFLY P0, R2, R5, R4, R3 ;  /* 0x0c00000405027389 */ /* 0x0000640000000003 */
[----:B01----:R-:W-:Y:S01]  /*2df0*/  ENDCOLLECTIVE ;  /* 0x000000000000791b */ /* 0x003fe20003800000 */
.L_x_6658:
        /* <DEDUP_REMOVED lines=13> */
.L_x_6659:
[----:B------:R-:W-:Y:S02]  /*2ed0*/  IMAD.MOV.U32 R5, RZ, RZ, R34 ;  /* 0x000000ffff057224 */ /* 0x000fe400078e0022 */
[----:B------:R-:W-:Y:S02]  /*2ee0*/  IMAD.MOV.U32 R35, RZ, RZ, R2 ;  /* 0x000000ffff237224 */ /* 0x000fe400078e0002 */
[----:B------:R-:W-:-:S03]  /*2ef0*/  IMAD.MOV.U32 R2, RZ, RZ, -0x1 ;  /* 0xffffffffff027424 */ /* 0x000fc600078e00ff */
[----:B------:R-:W-:-:S13]  /*2f00*/  FSETP.GEU.FTZ.AND P1, PT, R36, R35, PT ;  /* 0x000000232400720b */ /* 0x000fda0003f3e000 */
[----:B------:R-:W-:Y:S05]  /*2f10*/  WARPSYNC.COLLECTIVE R2, `(.L_x_6660) ;  /* 0x0000000002087348 */ /* 0x000fea0003c00000 */
[----:B------:R0:W1:Y:S02]  /*2f20*/  SHFL.BFLY P0, R2, R5, R4, R3 ;  /* 0x0c00000405027389 */ /* 0x0000640000000003 */
[----:B01----:R-:W-:Y:S01]  /*2f30*/  ENDCOLLECTIVE ;  /* 0x000000000000791b */ /* 0x003fe20003800000 */
.L_x_6660:
[----:B------:R-:W-:Y:S01]  /*2f40*/  @P1 FSETP.NEU.FTZ.AND P2, PT, R36, R35, PT ;  /* 0x000000232400120b */ /* 0x000fe20003f5d000 */
[----:B------:R-:W-:Y:S02]  /*2f50*/  IMAD.MOV.U32 R5, RZ, RZ, R31 ;  /* 0x000000ffff057224 */ /* 0x000fe400078e001f */
[----:B------:R-:W-:Y:S02]  /*2f60*/  IMAD.MOV.U32 R33, RZ, RZ, R2 ;  /* 0x000000ffff217224 */ /* 0x000fe400078e0002 */
[----:B------:R-:W-:-:S08]  /*2f70*/  IMAD.MOV.U32 R2, RZ, RZ, -0x1 ;  /* 0xffffffffff027424 */ /* 0x000fd000078e00ff */
[----:B------:R-:W-:Y:S05]  /*2f80*/  WARPSYNC.COLLECTIVE R2, `(.L_x_6661) ;  /* 0x0000000002087348 */ /* 0x000fea0003c00000 */
[----:B------:R0:W1:Y:S02]  /*2f90*/  SHFL.BFLY P0, R2, R5, R4, R3 ;  /* 0x0c00000405027389 */ /* 0x0000640000000003 */
[----:B01----:R-:W-:Y:S01]  /*2fa0*/  ENDCOLLECTIVE ;  /* 0x000000000000791b */ /* 0x003fe20003800000 */
.L_x_6661:
        /* <DEDUP_REMOVED lines=13> */
.L_x_6662:
[----:B------:R-:W-:Y:S02]  /*3080*/  IMAD.MOV.U32 R5, RZ, RZ, R33 ;  /* 0x000000ffff057224 */ /* 0x000fe400078e0021 */
[----:B------:R-:W-:Y:S02]  /*3090*/  IMAD.MOV.U32 R35, RZ, RZ, R2 ;  /* 0x000000ffff237224 */ /* 0x000fe400078e0002 */
[----:B------:R-:W-:-:S07]  /*30a0*/  IMAD.MOV.U32 R2, RZ, RZ, -0x1 ;  /* 0xffffffffff027424 */ /* 0x000fce00078e00ff */
[----:B------:R-:W-:Y:S05]  /*30b0*/  WARPSYNC.COLLECTIVE R2, `(.L_x_6663) ;  /* 0x0000000002087348 */ /* 0x000fea0003c00000 */
[----:B------:R0:W1:Y:S02]  /*30c0*/  SHFL.BFLY P0, R2, R5, R4, R3 ;  /* 0x0c00000405027389 */ /* 0x0000640000000003 */
[----:B01----:R-:W-:Y:S01]  /*30d0*/  ENDCOLLECTIVE ;  /* 0x000000000000791b */ /* 0x003fe20003800000 */
.L_x_6663:
[----:B------:R-:W-:Y:S02]  /*30e0*/  IMAD.MOV.U32 R5, RZ, RZ, R36 ;  /* 0x000000ffff057224 */ /* 0x000fe400078e0024 */
[----:B------:R-:W-:Y:S02]  /*30f0*/  IMAD.MOV.U32 R31, RZ, RZ, R2 ;  /* 0x000000ffff1f7224 */ /* 0x000fe400078e0002 */
[----:B------:R-:W-:-:S07]  /*3100*/  IMAD.MOV.U32 R2, RZ, RZ, -0x1 ;  /* 0xffffffffff027424 */ /* 0x000fce00078e00ff */
[----:B------:R-:W-:Y:S05]  /*3110*/  WARPSYNC.COLLECTIVE R2, `(.L_x_6664) ;  /* 0x0000000002087348 */ /* 0x000fea0003c00000 */
[----:B------:R0:W1:Y:S02]  /*3120*/  SHFL.BFLY P0, R2, R5, R4, R3 ;  /* 0x0c00000405027389 */ /* 0x0000640000000003 */
[----:B01----:R-:W-:Y:S01]  /*3130*/  ENDCOLLECTIVE ;  /* 0x000000000000791b */ /* 0x003fe20003800000 */
.L_x_6664:
        /* <DEDUP_REMOVED lines=14> */
.L_x_6665:
[----:B------:R-:W-:Y:S02]  /*3220*/  IMAD.MOV.U32 R5, RZ, RZ, R31 ;  /* 0x000000ffff057224 */ /* 0x000fe400078e001f */
[----:B------:R-:W-:Y:S02]  /*3230*/  IMAD.MOV.U32 R35, RZ, RZ, R2 ;  /* 0x000000ffff237224 */ /* 0x000fe400078e0002 */
[----:B------:R-:W-:-:S03]  /*3240*/  IMAD.MOV.U32 R2, RZ, RZ, -0x1 ;  /* 0xffffffffff027424 */ /* 0x000fc600078e00ff */
[----:B------:R-:W-:-:S13]  /*3250*/  FSETP.GEU.FTZ.AND P2, PT, R32, R35, PT ;  /* 0x000000232000720b */ /* 0x000fda0003f5e000 */
[----:B------:R-:W-:Y:S05]  /*3260*/  WARPSYNC.COLLECTIVE R2, `(.L_x_6666) ;  /* 0x0000000002087348 */ /* 0x000fea0003c00000 */
[----:B------:R0:W1:Y:S02]  /*3270*/  SHFL.BFLY P0, R2, R5, R4, R3 ;  /* 0x0c00000405027389 */ /* 0x0000640000000003 */
[----:B01----:R-:W-:Y:S01]  /*3280*/  ENDCOLLECTIVE ;  /* 0x000000000000791b */ /* 0x003fe20003800000 */
.L_x_6666:
[----:B------:R-:W-:Y:S01]  /*3290*/  @P2 FSETP.NEU.FTZ.AND P1, PT, R32, R35, PT ;  /* 0x000000232000220b */ /* 0x000fe20003f3d000 */
[----:B------:R-:W-:Y:S02]  /*32a0*/  IMAD.MOV.U32 R5, RZ, RZ, R36 ;  /* 0x000000ffff057224 */ /* 0x000fe400078e0024 */
[----:B------:R-:W-:Y:S02]  /*32b0*/  IMAD.MOV.U32 R34, RZ, RZ, R2 ;  /* 0x000000ffff227224 */ /* 0x000fe400078e0002 */
[----:B------:R-:W-:-:S08]  /*32c0*/  IMAD.MOV.U32 R2, RZ, RZ, -0x1 ;  /* 0xffffffffff027424 */ /* 0x000fd000078e00ff */
[----:B------:R-:W-:Y:S05]  /*32d0*/  WARPSYNC.COLLECTIVE R2, `(.L_x_6667) ;  /* 0x0000000002087348 */ /* 0x000fea0003c00000 */
[----:B------:R0:W1:Y:S02]  /*32e0*/  SHFL.BFLY P0, R2, R5, R4, R3 ;  /* 0x0c00000405027389 */ /* 0x0000640000000003 */
[----:B01----:R-:W-:Y:S01]  /*32f0*/  ENDCOLLECTIVE ;  /* 0x000000000000791b */ /* 0x003fe20003800000 */
.L_x_6667:
        /* <DEDUP_REMOVED lines=13> */
.L_x_6668:
[----:B------:R-:W-:Y:S02]  /*33d0*/  IMAD.MOV.U32 R5, RZ, RZ, R34 ;  /* 0x000000ffff057224 */ /* 0x000fe400078e0022 */
[----:B------:R-:W-:Y:S02]  /*33e0*/  IMAD.MOV.U32 R36, RZ, RZ, R2 ;  /* 0x000000ffff247224 */ /* 0x000fe400078e0002 */
[----:B------:R-:W-:-:S07]  /*33f0*/  IMAD.MOV.U32 R2, RZ, RZ, -0x1 ;  /* 0xffffffffff027424 */ /* 0x000fce00078e00ff */
[----:B------:R-:W-:Y:S05]  /*3400*/  WARPSYNC.COLLECTIVE R2, `(.L_x_6669) ;  /* 0x0000000002087348 */ /* 0x000fea0003c00000 */
[----:B------:R0:W1:Y:S02]  /*3410*/  SHFL.BFLY P0, R2, R5, R4, R3 ;  /* 0x0c00000405027389 */ /* 0x0000640000000003 */
[----:B01----:R-:W-:Y:S01]  /*3420*/  ENDCOLLECTIVE ;  /* 0x000000000000791b */ /* 0x003fe20003800000 */
.L_x_6669:
[----:B------:R-:W-:Y:S02]  /*3430*/  IMAD.MOV.U32 R5, RZ, RZ, R32 ;  /* 0x000000ffff057224 */ /* 0x000fe400078e0020 */
[----:B------:R-:W-:Y:S02]  /*3440*/  IMAD.MOV.U32 R33, RZ, RZ, R2 ;  /* 0x000000ffff217224 */ /* 0x000fe400078e0002 */
[----:B------:R-:W-:-:S07]  /*3450*/  IMAD.MOV.U32 R2, RZ, RZ, -0x1 ;  /* 0xffffffffff027424 */ /* 0x000fce00078e00ff */
[----:B------:R-:W-:Y:S05]  /*3460*/  WARPSYNC.COLLECTIVE R2, `(.L_x_6670) ;  /* 0x0000000002087348 */ /* 0x000fea0003c00000 */
[----:B------:R0:W1:Y:S02]  /*3470*/  SHFL.BFLY P0, R2, R5, R4, R3 ;  /* 0x0c00000405027389 */ /* 0x0000640000000003 */
[----:B01----:R-:W-:Y:S01]  /*3480*/  ENDCOLLECTIVE ;  /* 0x000000000000791b */ /* 0x003fe20003800000 */
.L_x_6670:
[----:B------:R-:W-:Y:S01]  /*3490*/  IMAD.MOV.U32 R37, RZ, RZ, R2 ;  /* 0x000000ffff257224 */ /* 0x000fe200078e0002 */
[----:B------:R-:W-:Y:S06]  /*34a0*/  BRA `(.L_x_6671) ;  /* 0xffffffe400cc7947 */ /* 0x000fec000383ffff */
.L_x_6672:
        /* <DEDUP_REMOVED lines=13> */
.L_x_12261:


//--------------------- .text._ZN4vllm3moe10topkGatingILi6ELi192ELi4ELi4ELi32Ej13__nv_bfloat16LNS0_11ScoringFuncE0EEEvPKT5_PKbPfiPT4_PiiiibPKf --------------------------
	.section	.text._ZN4vllm3moe10topkGatingILi6ELi192ELi4ELi4ELi32Ej13__nv_bfloat16LNS0_11ScoringFuncE0EEEvPKT5_PKbPfiPT4_PiiiibPKf,"ax",@progbits
	.align	128
        .global         _ZN4vllm3moe10topkGatingILi6ELi192ELi4ELi4ELi32Ej13__nv_bfloat16LNS0_11ScoringFuncE0EEEvPKT5_PKbPfiPT4_PiiiibPKf
        .type           _ZN4vllm3moe10topkGatingILi6ELi192ELi4ELi4ELi32Ej13__nv_bfloat16LNS0_11ScoringFuncE0EEEvPKT5_PKbPfiPT4_PiiiibPKf,@function
        .size           _ZN4vllm3moe10topkGatingILi6ELi192ELi4ELi4ELi32Ej13__nv_bfloat16LNS0_11ScoringFuncE0EEEvPKT5_PKbPfiPT4_PiiiibPKf,(.L_x_12262 - _ZN4vllm3moe10topkGatingILi6ELi192ELi4ELi4ELi32Ej13__nv_bfloat16LNS0_11ScoringFuncE0EEEvPKT5_PKbPfiPT4_PiiiibPKf)
        .other          _ZN4vllm3moe10topkGatingILi6ELi192ELi4ELi4ELi32Ej13__nv_bfloat16LNS0_11ScoringFuncE0EEEvPKT5_PKbPfiPT4_PiiiibPKf,@"STO_CUDA_ENTRY STV_DEFAULT"
_ZN4vllm3moe10topkGatingILi6ELi192ELi4ELi4ELi32Ej13__nv_bfloat16LNS0_11ScoringFuncE0EEEvPKT5_PKbPfiPT4_PiiiibPKf:
.text._ZN4vllm3moe10topkGatingILi6ELi192ELi4ELi4ELi32Ej13__nv_bfloat16LNS0_11ScoringFuncE0EEEvPKT5_PKbPfiPT4_PiiiibPKf:
        /* <DEDUP_REMOVED lines=144> */
.L_x_6681:
        /* <DEDUP_REMOVED lines=70> */
.L_x_6709:
        /* <DEDUP_REMOVED lines=28> */
.L_x_6677:
[----:B------:R-:W-:Y:S05]  /*0f20*/  BSYNC B1 ;  /* 0x0000000000017941 */ /* 0x000fea0003800000 */
.L_x_6676:
        /* <DEDUP_REMOVED lines=32> */
.L_x_6680:
[----:B------:R-:W-:Y:S05]  /*1130*/  BSYNC B1 ;  /* 0x0000000000017941 */ /* 0x000fea0003800000 */
.L_x_6679:
[----:B------:R-:W-:Y:S05]  /*1140*/  BRA `(.L_x_6681) ;  /* 0xfffffff400ec7947 */ /* 0x000fea000383ffff */
.L_x_6674:
[----:B------:R-:W-:Y:S01]  /*1150*/  IMAD.MOV.U32 R0, RZ, RZ, RZ ;  /* 0x000000ffff007224 */ /* 0x000fe200078e00ff */
[----:B------:R-:W-:Y:S01]  /*1160*/  ULDC UR10, c[0x0][0x228] ;  /* 0x00008a00000a7ab9 */ /* 0x000fe20000000800 */
[----:B------:R-:W-:Y:S01]  /*1170*/  ULDC UR11, c[0x0][0x240] ;  /* 0x00009000000b7ab9 */ /* 0x000fe20000000800 */
[----:B------:R-:W-:Y:S01]  /*1180*/  ULDC UR5, c[0x0][0x248] ;  /* 0x0000920000057ab9 */ /* 0x000fe20000000800 */
[----:B------:R-:W-:-:S05]  /*1190*/  ULDC.64 UR8, c[0x0][0x240] ;  /* 0x0000900000087ab9 */ /* 0x000fca0000000a00 */
.L_x_6687:
        /* <DEDUP_REMOVED lines=70> */
.L_x_6726:
        /* <DEDUP_REMOVED lines=21> */
[----:B-1----:R-:W-:Y:S02]  /*1750*/  IMAD R29, R0, UR10, R21 ;  /* 0x0000000a001d7c24 */ /* 0x002fe4000f8e0215 */
[----:B0-----:R-:W-:-:S02]  /*1760*/  IMAD.WIDE R26, R25, 0x4, R2 ;  /* 0x00000004191a7825 */ /* 0x001fc400078e0202 */
[----:B------:R-:W0:Y:S03]  /*1770*/  LDC.64 R2, c[0x0][0x238] ;  /* 0x00008e00ff027b82 */ /* 0x000e260000000a00 */
[----:B------:R1:W-:Y:S01]  /*1780*/  STG.E desc[UR6][R26.64], R24 ;  /* 0x000000181a007986 */ /* 0x0003e2000c101906 */
[----:B0-----:R-:W-:-:S05]  /*1790*/  IMAD.WIDE R2, R25, 0x4, R2 ;  /* 0x0000000419027825 */ /* 0x001fca00078e0202 */
[----:B------:R1:W-:Y:S02]  /*17a0*/  STG.E desc[UR6][R2.64], R29 ;  /* 0x0000001d02007986 */ /* 0x0003e4000c101906 */
.L_x_6684:
[----:B------:R-:W-:Y:S05]  /*17b0*/  BSYNC B1 ;  /* 0x0000000000017941 */ /* 0x000fea0003800000 */
.L_x_6683:
        /* <DEDUP_REMOVED lines=32> */
.L_x_6686:
[----:B------:R-:W-:Y:S05]  /*19c0*/  BSYNC B1 ;  /* 0x0000000000017941 */ /* 0x000fea0003800000 */
.L_x_6685:
[----:B------:R-:W-:Y:S05]  /*19d0*/  BRA `(.L_x_6687) ;  /* 0xfffffff400f07947 */ /* 0x000fea000383ffff */
.L_x_6678:
[----:B------:R-:W-:Y:S05]  /*19e0*/  BSYNC B0 ;  /* 0x0000000000007941 */ /* 0x000fea0003800000 */
.L_x_6673:
[----:B------:R-:W-:Y:S01]  /*19f0*/  ULDC.U8 UR4, c[0x0][0x24c] ;  /* 0x0000930000047ab9 */ /* 0x000fe20000000000 */
[----:B------:R-:W-:Y:S01]  /*1a00*/  LOP3.LUT P0, RZ, R22, 0x1f, RZ, 0xc0, !PT ;  /* 0x0000001f16ff7812 */ /* 0x000fe2000780c0ff */
[----:B------:R-:W-:-:S06]  /*1a10*/  UPRMT UR4, UR4, 0x8880, URZ ;  /* 0x0000888004047896 */ /* 0x000fcc000800003f */
[----:B------:R-:W-:-:S13]  /*1a20*/  ISETP.EQ.OR P0, PT, RZ, UR4, P0 ;  /* 0x00000004ff007c0c */ /* 0x000fda0008702670 */
[----:B------:R-:W-:Y:S05]  /*1a30*/  @P0 EXIT ;  /* 0x000000000000094d */ /* 0x000fea0003800000 */
[----:B------:R-:W-:Y:S05]  /*1a40*/  @!P2 EXIT ;  /* 0x000000000000a94d */ /* 0x000fea0003800000 */
[----:B-1----:R-:W-:Y:S01]  /*1a50*/  VIADD R2, R0, 0xffffffff ;  /* 0xffffffff00027836 */ /* 0x002fe20000000000 */
        /* <DEDUP_REMOVED lines=11> */
.L_x_6690:
        /* <DEDUP_REMOVED lines=18> */
.L_x_6689:
[----:B------:R-:W-:Y:S05]  /*1c30*/  BSYNC B0 ;  /* 0x0000000000007941 */ /* 0x000fea0003800000 */
.L_x_6688:
[----:B------:R-:W-:-:S13]  /*1c40*/  ISETP.NE.AND P0, PT, R7, RZ, PT ;  /* 0x000000ff0700720c */ /* 0x000fda0003f05270 */
        /* <DEDUP_REMOVED lines=12> */
.L_x_6692:
        /* <DEDUP_REMOVED lines=11> */
.L_x_6691:
[----:B------:R-:W-:Y:S05]  /*1dc0*/  EXIT ;  /* 0x000000000000794d */ /* 0x000fea0003800000 */
.L_x_6675:
        /* <DEDUP_REMOVED lines=8> */
.L_x_6694:
[----:B------:R-:W-:Y:S05]  /*1e50*/  BSYNC B1 ;  /* 0x0000000000017941 */ /* 0x000fea0003800000 */
.L_x_6693:
        /* <DEDUP_REMOVED lines=10> */
.L_x_6695:
[----:B------:R-:W-:Y:S02]  /*1f00*/  IMAD.MOV.U32 R5, RZ, RZ, R24 ;  /* 0x000000ffff057224 */ /* 0x000fe400078e0018 */
[----:B------:R-:W-:Y:S02]  /*1f10*/  IMAD.MOV.U32 R26, RZ, RZ, R2 ;  /* 0x000000ffff1a7224 */ /* 0x000fe400078e0002 */
[----:B------:R-:W-:-:S07]  /*1f20*/  IMAD.MOV.U32 R2, RZ, RZ, -0x1 ;  /* 0xffffffffff027424 */ /* 0x000fce00078e00ff */
[----:B------:R-:W-:Y:S05]  /*1f30*/  WARPSYNC.COLLECTIVE R2, `(.L_x_6696) ;  /* 0x0000000002087348 */ /* 0x000fea0003c00000 */
[----:B------:R0:W1:Y:S02]  /*1f40*/  SHFL.BFLY P0, R2, R5, R4, R3 ;  /* 0x0c00000405027389 */ /* 0x0000640000000003 */
[----:B01----:R-:W-:Y:S01]  /*1f50*/  ENDCOLLECTIVE ;  /* 0x000000000000791b */ /* 0x003fe20003800000 */
.L_x_6696:
        /* <DEDUP_REMOVED lines=13> */
.L_x_6697:
[----:B------:R-:W-:Y:S02]  /*2030*/  IMAD.MOV.U32 R5, RZ, RZ, R26 ;  /* 0x000000ffff057224 */ /* 0x000fe400078e001a */
[----:B------:R-:W-:Y:S02]  /*2040*/  IMAD.MOV.U32 R23, RZ, RZ, R2 ;  /* 0x000000ffff177224 */ /* 0x000fe400078e0002 */
[----:B------:R-:W-:-:S03]  /*2050*/  IMAD.MOV.U32 R2, RZ, RZ, -0x1 ;  /* 0xffffffffff027424 */ /* 0x000fc600078e00ff */
[----:B------:R-:W-:-:S13]  /*2060*/  FSETP.GEU.FTZ.AND P1, PT, R28, R23, PT ;  /* 0x000000171c00720b */ /* 0x000fda0003f3e000 */
[----:B------:R-:W-:Y:S05]  /*2070*/  WARPSYNC.COLLECTIVE R2, `(.L_x_6698) ;  /* 0x0000000002087348 */ /* 0x000fea0003c00000 */
[----:B------:R0:W1:Y:S02]  /*2080*/  SHFL.BFLY P0, R2, R5, R4, R3 ;  /* 0x0c00000405027389 */ /* 0x0000640000000003 */
[----:B01----:R-:W-:Y:S01]  /*2090*/  ENDCOLLECTIVE ;  /* 0x000000000000791b */ /* 0x003fe20003800000 */
.L_x_6698:
[----:B------:R-:W-:Y:S01]  /*20a0*/  @P1 FSETP.NEU.FTZ.AND P3, PT, R28, R23, PT ;  /* 0x000000171c00120b */ /* 0x000fe20003f7d000 */
[----:B------:R-:W-:Y:S02]  /*20b0*/  IMAD.MOV.U32 R5, RZ, RZ, R25 ;  /* 0x000000ffff057224 */ /* 0x000fe400078e0019 */
[----:B------:R-:W-:Y:S02]  /*20c0*/  IMAD.MOV.U32 R29, RZ, RZ, R2 ;  /* 0x000000ffff1d7224 */ /* 0x000fe400078e0002 */
[----:B------:R-:W-:-:S08]  /*20d0*/  IMAD.MOV.U32 R2, RZ, RZ, -0x1 ;  /* 0xffffffffff027424 */ /* 0x000fd000078e00ff */
[----:B------:R-:W-:Y:S05]  /*20e0*/  WARPSYNC.COLLECTIVE R2, `(.L_x_6699) ;  /* 0x0000000002087348 */ /* 0x000fea0003c00000 */
[----:B------:R0:W1:Y:S02]  /*20f0*/  SHFL.BFLY P0, R2, R5, R4, R3 ;  /* 0x0c00000405027389 */ /* 0x0000640000000003 */
[----:B01----:R-:W-:Y:S01]  /*2100*/  ENDCOLLECTIVE ;  /* 0x000000000000791b */ /* 0x003fe20003800000 */
.L_x_6699:
        /* <DEDUP_REMOVED lines=13> */
.L_x_6700:
[----:B------:R-:W-:Y:S02]  /*21e0*/  IMAD.MOV.U32 R5, RZ, RZ, R29 ;  /* 0x000000ffff057224 */ /* 0x000fe400078e001d */
[----:B------:R-:W-:Y:S02]  /*21f0*/  IMAD.MOV.U32 R24, RZ, RZ, R2 ;  /* 0x000000ffff187224 */ /* 0x000fe400078e0002 */
[----:B------:R-:W-:-:S07]  /*2200*/  IMAD.MOV.U32 R2, RZ, RZ, -0x1 ;  /* 0xffffffffff027424 */ /* 0x000fce00078e00ff */
[----:B------:R-:W-:Y:S05]  /*2210*/  WARPSYNC.COLLECTIVE R2, `(.L_x_6701) ;  /* 0x0000000002087348 */ /* 0x000fea0003c00000 */
[----:B------:R0:W1:Y:S02]  /*2220*/  SHFL.BFLY P0, R2, R5, R4, R3 ;  /* 0x0c00000405027389 */ /* 0x0000640000000003 */
[----:B01----:R-:W-:Y:S01]  /*2230*/  ENDCOLLECTIVE ;  /* 0x000000000000791b */ /* 0x003fe20003800000 */
.L_x_6701:
[----:B------:R-:W-:Y:S02]  /*2240*/  IMAD.MOV.U32 R5, RZ, RZ, R28 ;  /* 0x000000ffff057224 */ /* 0x000fe400078e001c */
[----:B------:R-:W-:Y:S02]  /*2250*/  IMAD.MOV.U32 R25, RZ, RZ, R2 ;  /* 0x000000ffff197224 */ /* 0x000fe400078e0002 */
[----:B------:R-:W-:-:S07]  /*2260*/  IMAD.MOV.U32 R2, RZ, RZ, -0x1 ;  /* 0xffffffffff027424 */ /* 0x000fce00078e00ff */
[----:B------:R-:W-:Y:S05]  /*2270*/  WARPSYNC.COLLECTIVE R2, `(.L_x_6702) ;  /* 0x0000000002087348 */ /* 0x000fea0003c00000 */
[----:B------:R0:W1:Y:S02]  /*2280*/  SHFL.BFLY P0, R2, R5, R4, R3 ;  /* 0x0c00000405027389 */ /* 0x0000640000000003 */
[----:B01----:R-:W-:Y:S01]  /*2290*/  ENDCOLLECTIVE ;  /* 0x000000000000791b */ /* 0x003fe20003800000 */
.L_x_6702:
        /* <DEDUP_REMOVED lines=14> */
.L_x_6703:
[----:B------:R-:W-:Y:S02]  /*2380*/  IMAD.MOV.U32 R5, RZ, RZ, R25 ;  /* 0x000000ffff057224 */ /* 0x000fe400078e0019 */
[----:B------:R-:W-:Y:S02]  /*2390*/  IMAD.MOV.U32 R24, RZ, RZ, R2 ;  /* 0x000000ffff187224 */ /* 0x000fe400078e0002 */
[----:B------:R-:W-:-:S03]  /*23a0*/  IMAD.MOV.U32 R2, RZ, RZ, -0x1 ;  /* 0xffffffffff027424 */ /* 0x000fc600078e00ff */
[----:B------:R-:W-:-:S13]  /*23b0*/  FSETP.GEU.FTZ.AND P3, PT, R23, R24, PT ;  /* 0x000000181700720b */ /* 0x000fda0003f7e000 */
[----:B------:R-:W-:Y:S05]  /*23c0*/  WARPSYNC.COLLECTIVE R2, `(.L_x_6704) ;  /* 0x0000000002087348 */ /* 0x000fea0003c00000 */
[----:B------:R0:W1:Y:S02]  /*23d0*/  SHFL.BFLY P0, R2, R5, R4, R3 ;  /* 0x0c00000405027389 */ /* 0x0000640000000003 */
[----:B01----:R-:W-:Y:S01]  /*23e0*/  ENDCOLLECTIVE ;  /* 0x000000000000791b */ /* 0x003fe20003800000 */
.L_x_6704:
[----:B------:R-:W-:Y:S01]  /*23f0*/  @P3 FSETP.NEU.FTZ.AND P1, PT, R23, R24, PT ;  /* 0x000000181700320b */ /* 0x000fe20003f3d000 */
[----:B------:R-:W-:Y:S02]  /*2400*/  IMAD.MOV.U32 R5, RZ, RZ, R28 ;  /* 0x000000ffff057224 */ /* 0x000fe400078e001c */
[----:B------:R-:W-:Y:S02]  /*2410*/  IMAD.MOV.U32 R26, RZ, RZ, R2 ;  /* 0x000000ffff1a7224 */ /* 0x000fe400078e0002 */
[----:B------:R-:W-:-:S08]  /*2420*/  IMAD.MOV.U32 R2, RZ, RZ, -0x1 ;  /* 0xffffffffff027424 */ /* 0x000fd000078e00ff */
[----:B------:R-:W-:Y:S05]  /*2430*/  WARPSYNC.COLLECTIVE R2, `(.L_x_6705) ;  /* 0x0000000002087348 */ /* 0x000fea0003c00000 */
[----:B------:R0:W1:Y:S02]  /*2440*/  SHFL.BFLY P0, R2, R5, R4, R3 ;  /* 0x0c00000405027389 */ /* 0x0000640000000003 */
[----:B01----:R-:W-:Y:S01]  /*2450*/  ENDCOLLECTIVE ;  /* 0x000000000000791b */ /* 0x003fe20003800000 */
.L_x_6705:
        /* <DEDUP_REMOVED lines=12> */
.L_x_6706:
[----:B------:R-:W-:Y:S02]  /*2520*/  IMAD.MOV.U32 R5, RZ, RZ, R26 ;  /* 0x000000ffff057224 */ /* 0x000fe400078e001a */
[----:B------:R-:W-:Y:S02]  /*2530*/  IMAD.MOV.U32 R28, RZ, RZ, R2 ;  /* 0x000000ffff1c7224 */ /* 0x000fe400078e0002 */
[----:B------:R-:W-:-:S07]  /*2540*/  IMAD.MOV.U32 R2, RZ, RZ, -0x1 ;  /* 0xffffffffff027424 */ /* 0x000fce00078e00ff */
[----:B------:R-:W-:Y:S05]  /*2550*/  WARPSYNC.COLLECTIVE R2, `(.L_x_6707) ;  /* 0x0000000002087348 */ /* 0x000fea0003c00000 */
[----:B------:R0:W1:Y:S02]  /*2560*/  SHFL.BFLY P0, R2, R5, R4, R3 ;  /* 0x0c00000405027389 */ /* 0x0000640000000003 */
[----:B01----:R-:W-:Y:S01]  /*2570*/  ENDCOLLECTIVE ;  /* 0x000000000000791b */ /* 0x003fe20003800000 */
.L_x_6707:
[----:B------:R-:W-:Y:S02]  /*2580*/  IMAD.MOV.U32 R5, RZ, RZ, R24 ;  /* 0x000000ffff057224 */ /* 0x000fe400078e0018 */
[----:B------:R-:W-:Y:S02]  /*2590*/  IMAD.MOV.U32 R29, RZ, RZ, R2 ;  /* 0x000000ffff1d7224 */ /* 0x000fe400078e0002 */
[----:B------:R-:W-:-:S07]  /*25a0*/  IMAD.MOV.U32 R2, RZ, RZ, -0x1 ;  /* 0xffffffffff027424 */ /* 0x000fce00078e00ff */
[----:B------:R-:W-:Y:S05]  /*25b0*/  WARPSYNC.COLLECTIVE R2, `(.L_x_6708) ;  /* 0x0000000002087348 */ /* 0x000fea0003c00000 */
[----:B------:R0:W1:Y:S02]  /*25c0*/  SHFL.BFLY P0, R2, R5, R4, R3 ;  /* 0x0c00000405027389 */ /* 0x0000640000000003 */
[----:B01----:R-:W-:Y:S01]  /*25d0*/  ENDCOLLECTIVE ;  /* 0x000000000000791b */ /* 0x003fe20003800000 */
.L_x_6708:
[----:B------:R-:W-:Y:S05]  /*25e0*/  BRA `(.L_x_6709) ;  /* 0xffffffe400dc7947 */ /* 0x000fea000383ffff */
.L_x_6682:
        /* <DEDUP_REMOVED lines=8> */
.L_x_6711:
[----:B------:R-:W-:Y:S05]  /*2670*/  BSYNC B1 ;  /* 0x0000000000017941 */ /* 0x000fea0003800000 */
.L_x_6710:
        /* <DEDUP_REMOVED lines=10> */
.L_x_6712:
[----:B------:R-:W-:Y:S02]  /*2720*/  IMAD.MOV.U32 R5, RZ, RZ, R24 ;  /* 0x000000ffff057224 */ /* 0x000fe400078e0018 */
[----:B------:R-:W-:Y:S02]  /*2730*/  IMAD.MOV.U32 R26, RZ, RZ, R2 ;  /* 0x000000ffff1a7224 */ /* 0x000fe400078e0002 */
[----:B------:R-:W-:-:S07]  /*2740*/  IMAD.MOV.U32 R2, RZ, RZ, -0x1 ;  /* 0xffffffffff027424 */ /* 0x000fce00078e00ff */
[----:B------:R-:W-:Y:S05]  /*2750*/  WARPSYNC.COLLECTIVE R2, `(.L_x_6713) ;  /* 0x0000000002087348 */ /* 0x000fea0003c00000 */
[----:B------:R0:W1:Y:S02]  /*2760*/  SHFL.BFLY P0, R2, R5, R4, R3 ;  /* 0x0c00000405027389 */ /* 0x0000640000000003 */
[----:B01----:R-:W-:Y:S01]  /*2770*/  ENDCOLLECTIVE ;  /* 0x000000000000791b */ /* 0x003fe20003800000 */
.L_x_6713:
        /* <DEDUP_REMOVED lines=13> */
.L_x_6714:
[----:B------:R-:W-:Y:S02]  /*2850*/  IMAD.MOV.U32 R5, RZ, RZ, R26 ;  /* 0x000000ffff057224 */ /* 0x000fe400078e001a */
[----:B------:R-:W-:Y:S02]  /*2860*/  IMAD.MOV.U32 R27, RZ, RZ, R2 ;  /* 0x000000ffff1b7224 */ /* 0x000fe400078e0002 */
[----:B------:R-:W-:-:S03]  /*2870*/  IMAD.MOV.U32 R2, RZ, RZ, -0x1 ;  /* 0xffffffffff027424 */ /* 0x000fc600078e00ff */
[----:B------:R-:W-:-:S13]  /*2880*/  FSETP.GEU.FTZ.AND P1, PT, R28, R27, PT ;  /* 0x0000001b1c00720b */ /* 0x000fda0003f3e000 */
[----:B------:R-:W-:Y:S05]  /*2890*/  WARPSYNC.COLLECTIVE R2, `(.L_x_6715) ;  /* 0x0000000002087348 */ /* 0x000fea0003c00000 */
[----:B------:R0:W1:Y:S02]  /*28a0*/  SHFL.BFLY P0, R2, R5, R4, R3 ;  /* 0x0c00000405027389 */ /* 0x0000640000000003 */
[----:B01----:R-:W-:Y:S01]  /*28b0*/  ENDCOLLECTIVE ;  /* 0x000000000000791b */ /* 0x003fe20003800000 */
.L_x_6715:
[----:B------:R-:W-:Y:S01]  /*28c0*/  @P1 FSETP.NEU.FTZ.AND P3, PT, R28, R27, PT ;  /* 0x0000001b1c00120b */ /* 0x000fe20003f7d000 */
[----:B------:R-:W-:Y:S02]  /*28d0*/  IMAD.MOV.U32 R5, RZ, RZ, R23 ;  /* 0x000000ffff057224 */ /* 0x000fe400078e0017 */
[----:B------:R-:W-:Y:S02]  /*28e0*/  IMAD.MOV.U32 R25, RZ, RZ, R2 ;  /* 0x000000ffff197224 */ /* 0x000fe400078e0002 */
[----:B------:R-:W-:-:S08]  /*28f0*/  IMAD.MOV.U32 R2, RZ, RZ, -0x1 ;  /* 0xffffffffff027424 */ /* 0x000fd000078e00ff */
[----:B------:R-:W-:Y:S05]  /*2900*/  WARPSYNC.COLLECTIVE R2, `(.L_x_6716) ;  /* 0x0000000002087348 */ /* 0x000fea0003c00000 */
[----:B------:R0:W1:Y:S02]  /*2910*/  SHFL.BFLY P0, R2, R5, R4, R3 ;  /* 0x0c00000405027389 */ /* 0x0000640000000003 */
[----:B01----:R-:W-:Y:S01]  /*2920*/  ENDCOLLECTIVE ;  /* 0x000000000000791b */ /* 0x003fe20003800000 */
.L_x_6716:
        /* <DEDUP_REMOVED lines=13> */
.L_x_6717:
[----:B------:R-:W-:Y:S02]  /*2a00*/  IMAD.MOV.U32 R5, RZ, RZ, R25 ;  /* 0x000000ffff057224 */ /* 0x000fe400078e0019 */
[----:B------:R-:W-:Y:S02]  /*2a10*/  IMAD.MOV.U32 R27, RZ, RZ, R2 ;  /* 0x000000ffff1b7224 */ /* 0x000fe400078e0002 */
[----:B------:R-:W-:-:S07]  /*2a20*/  IMAD.MOV.U32 R2, RZ, RZ, -0x1 ;  /* 0xffffffffff027424 */ /* 0x000fce00078e00ff */
[----:B------:R-:W-:Y:S05]  /*2a30*/  WARPSYNC.COLLECTIVE R2, `(.L_x_6718) ;  /* 0x0000000002087348 */ /* 0x000fea0003c00000 */
[----:B------:R0:W1:Y:S02]  /*2a40*/  SHFL.BFLY P0, R2, R5, R4, R3 ;  /* 0x0c00000405027389 */ /* 0x0000640000000003 */
[----:B01----:R-:W-:Y:S01]  /*2a50*/  ENDCOLLECTIVE ;  /* 0x000000000000791b */ /* 0x003fe20003800000 */
.L_x_6718:
[----:B------:R-:W-:Y:S02]  /*2a60*/  IMAD.MOV.U32 R5, RZ, RZ, R28 ;  /* 0x000000ffff057224 */ /* 0x000fe400078e001c */
[----:B------:R-:W-:Y:S02]  /*2a70*/  IMAD.MOV.U32 R23, RZ, RZ, R2 ;  /* 0x000000ffff177224 */ /* 0x000fe400078e0002 */
[----:B------:R-:W-:-:S07]  /*2a80*/  IMAD.MOV.U32 R2, RZ, RZ, -0x1 ;  /* 0xffffffffff027424 */ /* 0x000fce00078e00ff */
[----:B------:R-:W-:Y:S05]  /*2a90*/  WARPSYNC.COLLECTIVE R2, `(.L_x_6719) ;  /* 0x0000000002087348 */ /* 0x000fea0003c00000 */
[----:B------:R0:W1:Y:S02]  /*2aa0*/  SHFL.BFLY P0, R2, R5, R4, R3 ;  /* 0x0c00000405027389 */ /* 0x0000640000000003 */
[----:B01----:R-:W-:Y:S01]  /*2ab0*/  ENDCOLLECTIVE ;  /* 0x000000000000791b */ /* 0x003fe20003800000 */
.L_x_6719:
        /* <DEDUP_REMOVED lines=14> */
.L_x_6720:
[----:B------:R-:W-:Y:S02]  /*2ba0*/  IMAD.MOV.U32 R5, RZ, RZ, R23 ;  /* 0x000000ffff057224 */ /* 0x000fe400078e0017 */
[----:B------:R-:W-:Y:S02]  /*2bb0*/  IMAD.MOV.U32 R27, RZ, RZ, R2 ;  /* 0x000000ffff1b7224 */ /* 0x000fe400078e0002 */
[----:B------:R-:W-:-:S03]  /*2bc0*/  IMAD.MOV.U32 R2, RZ, RZ, -0x1 ;  /* 0xffffffffff027424 */ /* 0x000fc600078e00ff */
[----:B------:R-:W-:-:S13]  /*2bd0*/  FSETP.GEU.FTZ.AND P3, PT, R24, R27, PT ;  /* 0x0000001b1800720b */ /* 0x000fda0003f7e000 */
[----:B------:R-:W-:Y:S05]  /*2be0*/  WARPSYNC.COLLECTIVE R2, `(.L_x_6721) ;  /* 0x0000000002087348 */ /* 0x000fea0003c00000 */
[----:B------:R0:W1:Y:S02]  /*2bf0*/  SHFL.BFLY P0, R2, R5, R4, R3 ;  /* 0x0c00000405027389 */ /* 0x0000640000000003 */
[----:B01----:R-:W-:Y:S01]  /*2c00*/  ENDCOLLECTIVE ;  /* 0x000000000000791b */ /* 0x003fe20003800000 */
.L_x_6721:
[----:B------:R-:W-:Y:S01]  /*2c10*/  @P3 FSETP.NEU.FTZ.AND P1, PT, R24, R27, PT ;  /* 0x0000001b1800320b */ /* 0x000fe20003f3d000 */
[----:B------:R-:W-:Y:S02]  /*2c20*/  IMAD.MOV.U32 R5, RZ, RZ, R28 ;  /* 0x000000ffff057224 */ /* 0x000fe400078e001c */
[----:B------:R-:W-:Y:S02]  /*2c30*/  IMAD.MOV.U32 R26, RZ, RZ, R2 ;  /* 0x000000ffff1a7224 */ /* 0x000fe400078e0002 */
[----:B------:R-:W-:-:S08]  /*2c40*/  IMAD.MOV.U32 R2, RZ, RZ, -0x1 ;  /* 0xffffffffff027424 */ /* 0x000fd000078e00ff */
[----:B------:R-:W-:Y:S05]  /*2c50*/  WARPSYNC.COLLECTIVE R2, `(.L_x_6722) ;  /* 0x0000000002087348 */ /* 0x000fea0003c00000 */
[----:B------:R0:W1:Y:S02]  /*2c60*/  SHFL.BFLY P0, R2, R5, R4, R3 ;  /* 0x0c00000405027389 */ /* 0x0000640000000003 */
[----:B01----:R-:W-:Y:S01]  /*2c70*/  ENDCOLLECTIVE ;  /* 0x000000000000791b */ /* 0x003fe20003800000 */
.L_x_6722:
        /* <DEDUP_REMOVED lines=13> */
.L_x_6723:
[----:B------:R-:W-:Y:S02]  /*2d50*/  IMAD.MOV.U32 R5, RZ, RZ, R24 ;  /* 0x000000ffff057224 */ /* 0x000fe400078e0018 */
[----:B------:R-:W-:Y:S02]  /*2d60*/  IMAD.MOV.U32 R26, RZ, RZ, R2 ;  /* 0x000000ffff1a7224 */ /* 0x000fe400078e0002 */
[----:B------:R-:W-:-:S07]  /*2d70*/  IMAD.MOV.U32 R2, RZ, RZ, -0x1 ;  /* 0xffffffffff027424 */ /* 0x000fce00078e00ff */
[----:B------:R-:W-:Y:S05]  /*2d80*/  WARPSYNC.COLLECTIVE R2, `(.L_x_6724) ;  /* 0x0000000002087348 */ /* 0x000fea0003c00000 */
[----:B------:R0:W1:Y:S02]  /*2d90*/  SHFL.BFLY P0, R2, R5, R4, R3 ;  /* 0x0c00000405027389 */ /* 0x0000640000000003 */
[----:B01----:R-:W-:Y:S01]  /*2da0*/  ENDCOLLECTIVE ;  /* 0x000000000000791b */ /* 0x003fe20003800000 */
.L_x_6724:
[----:B------:R-:W-:Y:S02]  /*2db0*/  IMAD.MOV.U32 R5, RZ, RZ, R25 ;  /* 0x000000ffff057224 */ /* 0x000fe400078e0019 */
[----:B------:R-:W-:Y:S02]  /*2dc0*/  IMAD.MOV.U32 R29, RZ, RZ, R2 ;  /* 0x000000ffff1d7224 */ /* 0x000fe400078e0002 */
[----:B------:R-:W-:-:S07]  /*2dd0*/  IMAD.MOV.U32 R2, RZ, RZ, -0x1 ;  /* 0xffffffffff027424 */ /* 0x000fce00078e00ff */
[----:B------:R-:W-:Y:S05]  /*2de0*/  WARPSYNC.COLLECTIVE R2, `(.L_x_6725) ;  /* 0x0000000002087348 */ /* 0x000fea0003c00000 */
[----:B------:R0:W1:Y:S02]  /*2df0*/  SHFL.BFLY P0, R2, R5, R4, R3 ;  /* 0x0c00000405027389 */ /* 0x0000640000000003 */
[----:B01----:R-:W-:Y:S01]  /*2e00*/  ENDCOLLECTIVE ;  /* 0x000000000000791b */ /* 0x003fe20003800000 */
.L_x_6725:
[----:B------:R-:W-:Y:S01]  /*2e10*/  IMAD.MOV.U32 R28, RZ, RZ, R2 ;  /* 0x000000ffff1c7224 */ /* 0x000fe200078e0002 */
[----:B------:R-:W-:Y:S06]  /*2e20*/  BRA `(.L_x_6726) ;  /* 0xffffffe400f47947 */ /* 0x000fec000383ffff */
.L_x_6727:
        /* <DEDUP_REMOVED lines=13> */
.L_x_12262:


//--------------------- .text._ZN4vllm3moe10topkGatingILi16ELi512ELi4ELi16ELi32Ej13__nv_bfloat16LNS0_11ScoringFuncE0EEEvPKT5_PKbPfiPT4_PiiiibPKf --------------------------
	.section	.text._ZN4vllm3moe10topkGatingILi16ELi512ELi4ELi16ELi32Ej13__nv_bfloat16LNS0_11ScoringFuncE0EEEvPKT5_PKbPfiPT4_PiiiibPKf,"ax",@progbits
	.align	128
        .global         _ZN4vllm3moe10topkGatingILi16ELi512ELi4ELi16ELi32Ej13__nv_bfloat16LNS0_11ScoringFuncE0EEEvPKT5_PKbPfiPT4_PiiiibPKf
        .type           _ZN4vllm3moe10topkGatingILi16ELi512ELi4ELi16ELi32Ej13__nv_bfloat16LNS0_11ScoringFuncE0EEEvPKT5_PKbPfiPT4_PiiiibPKf,@function
        .size           _ZN4vllm3moe10topkGatingILi16ELi512ELi4ELi16ELi32Ej13__nv_bfloat16LNS0_11ScoringFuncE0EEEvPKT5_PKbPfiPT4_PiiiibPKf,(.L_x_12263 - _ZN4vllm3moe10topkGatingILi16ELi512ELi4ELi16ELi32Ej13__nv_bfloat16LNS0_11ScoringFuncE0EEEvPKT5_PKbPfiPT4_PiiiibPKf)
        .other          _ZN4vllm3moe10topkGatingILi16ELi512ELi4ELi16ELi32Ej13__nv_bfloat16LNS0_11ScoringFuncE0EEEvPKT5_PKbPfiPT4_PiiiibPKf,@"STO_CUDA_ENTRY STV_DEFAULT"
_ZN4vllm3moe10topkGatingILi16ELi512ELi4ELi16ELi32Ej13__nv_bfloat16LNS0_11ScoringFuncE0EEEvPKT5_PKbPfiPT4_PiiiibPKf:
.text._ZN4vllm3moe10topkGatingILi16ELi512ELi4ELi16ELi32Ej13__nv_bfloat16LNS0_11ScoringFuncE0EEEvPKT5_PKbPfiPT4_PiiiibPKf:
        /* <DEDUP_REMOVED lines=238> */
.L_x_6728:
        /* <DEDUP_REMOVED lines=16> */
.L_x_6729:
        /* <DEDUP_REMOVED lines=16> */
.L_x_6738:
        /* <DEDUP_REMOVED lines=110> */
.L_x_6766:
        /* <DEDUP_REMOVED lines=28> */
.L_x_6734:
[----:B------:R-:W-:Y:S05]  /*1980*/  BSYNC B1 ;  /* 0x0000000000017941 */ /* 0x000fea0003800000 */
.L_x_6733:
        /* <DEDUP_REMOVED lines=52> */
.L_x_6737:
[----:B------:R-:W-:Y:S05]  /*1cd0*/  BSYNC B1 ;  /* 0x0000000000017941 */ /* 0x000fea0003800000 */
.L_x_6736:
[----:B------:R-:W-:Y:S05]  /*1ce0*/  BRA `(.L_x_6738) ;  /* 0xfffffff000fc7947 */ /* 0x000fea000383ffff */
.L_x_6731:
[----:B------:R-:W-:Y:S01]  /*1cf0*/  IMAD.MOV.U32 R43, RZ, RZ, RZ ;  /* 0x000000ffff2b7224 */ /* 0x000fe200078e00ff */
[----:B------:R-:W-:Y:S01]  /*1d00*/  ULDC UR10, c[0x0][0x228] ;  /* 0x00008a00000a7ab9 */ /* 0x000fe20000000800 */
[----:B------:R-:W-:Y:S01]  /*1d10*/  ULDC UR11, c[0x0][0x240] ;  /* 0x00009000000b7ab9 */ /* 0x000fe20000000800 */
[----:B------:R-:W-:Y:S01]  /*1d20*/  ULDC UR5, c[0x0][0x248] ;  /* 0x0000920000057ab9 */ /* 0x000fe20000000800 */
[----:B------:R-:W-:-:S05]  /*1d30*/  ULDC.64 UR8, c[0x0][0x240] ;  /* 0x0000900000087ab9 */ /* 0x000fca0000000a00 */
.L_x_6744:
        /* <DEDUP_REMOVED lines=110> */
.L_x_6783:
        /* <DEDUP_REMOVED lines=27> */
.L_x_6741:
[----:B------:R-:W-:Y:S05]  /*25d0*/  BSYNC B1 ;  /* 0x0000000000017941 */ /* 0x000fea0003800000 */
.L_x_6740:
        /* <DEDUP_REMOVED lines=52> */
.L_x_6743:
[----:B------:R-:W-:Y:S05]  /*2920*/  BSYNC B1 ;  /* 0x0000000000017941 */ /* 0x000fea0003800000 */
.L_x_6742:
[----:B------:R-:W-:Y:S05]  /*2930*/  BRA `(.L_x_6744) ;  /* 0xfffffff400007947 */ /* 0x000fea000383ffff */
.L_x_6735:
[----:B------:R-:W-:Y:S05]  /*2940*/  BSYNC B0 ;  /* 0x0000000000007941 */ /* 0x000fea0003800000 */
.L_x_6730:
        /* <DEDUP_REMOVED lines=20> */
.L_x_6747:
        /* <DEDUP_REMOVED lines=18> */
.L_x_6746:
[----:B------:R-:W-:Y:S05]  /*2bb0*/  BSYNC B0 ;  /* 0x0000000000007941 */ /* 0x000fea0003800000 */
.L_x_6745:
        /* <DEDUP_REMOVED lines=12> */
.L_x_6749:
        /* <DEDUP_REMOVED lines=11> */
.L_x_6748:
[----:B------:R-:W-:Y:S05]  /*2d30*/  EXIT ;  /* 0x000000000000794d */ /* 0x000fea0003800000 */
.L_x_6732:
        /* <DEDUP_REMOVED lines=8> */
.L_x_6751:
[----:B------:R-:W-:Y:S05]  /*2dc0*/  BSYNC B1 ;  /* 0x0000000000017941 */ /* 0x000fea0003800000 */
.L_x_6750:
        /* <DEDUP_REMOVED lines=9> */
.L_x_6752:
[----:B------:R-:W-:Y:S01]  /*2e60*/  FSETP.GEU.FTZ.AND P2, PT, R50, R43, PT ;  /* 0x0000002b3200720b */ /* 0x000fe20003f5e000 */
[----:B------:R-:W-:Y:S02]  /*2e70*/  IMAD.MOV.U32 R27, RZ, RZ, R45 ;  /* 0x000000ffff1b7224 */ /* 0x000fe400078e002d */
[----:B------:R-:W-:-:S10]  /*2e80*/  IMAD.MOV.U32 R48, RZ, RZ, R28 ;  /* 0x000000ffff307224 */ /* 0x000fd400078e001c */
[----:B------:R-:W-:Y:S05]  /*2e90*/  WARPSYNC.COLLECTIVE R24, `(.L_x_6753) ;  /* 0x0000000018087348 */ /* 0x000fea0003c00000 */
[----:B------:R0:W1:Y:S02]  /*2ea0*/  SHFL.BFLY P0, R28, R27, R26, R25 ;  /* 0x0c00001a1b1c7389 */ /* 0x0000640000000019 */
[----:B01----:R-:W-:Y:S01]  /*2eb0*/  ENDCOLLECTIVE ;  /* 0x000000000000791b */ /* 0x003fe20003800000 */
.L_x_6753:
        /* <DEDUP_REMOVED lines=11> */
.L_x_6754:
[----:B------:R-:W-:Y:S02]  /*2f70*/  IMAD.MOV.U32 R27, RZ, RZ, R48 ;  /* 0x000000ffff1b7224 */ /* 0x000fe400078e0030 */
[----:B------:R-:W-:-:S07]  /*2f80*/  IMAD.MOV.U32 R44, RZ, RZ, R28 ;  /* 0x000000ffff2c7224 */ /* 0x000fce00078e001c */
[----:B------:R-:W-:Y:S05]  /*2f90*/  WARPSYNC.COLLECTIVE R24, `(.L_x_6755) ;  /* 0x0000000018087348 */ /* 0x000fea0003c00000 */
[----:B------:R0:W1:Y:S02]  /*2fa0*/  SHFL.BFLY P0, R28, R27, R26, R25 ;  /* 0x0c00001a1b1c7389 */ /* 0x0000640000000019 */
[----:B01----:R-:W-:Y:S01]  /*2fb0*/  ENDCOLLECTIVE ;  /* 0x000000000000791b */ /* 0x003fe20003800000 */
.L_x_6755:
[----:B------:R-:W-:Y:S01]  /*2fc0*/  FSETP.GEU.FTZ.AND P1, PT, R53, R44, PT ;  /* 0x0000002c3500720b */ /* 0x000fe20003f3e000 */
[----:B------:R-:W-:-:S12]  /*2fd0*/  IMAD.MOV.U32 R27, RZ, RZ, R47 ;  /* 0x000000ffff1b7224 */ /* 0x000fd800078e002f */
[----:B------:R-:W-:Y:S01]  /*2fe0*/  @P1 FSETP.NEU.FTZ.AND P2, PT, R53, R44, PT ;  /* 0x0000002c3500120b */ /* 0x000fe20003f5d000 */
[----:B------:R-:W-:-:S12]  /*2ff0*/  IMAD.MOV.U32 R51, RZ, RZ, R28 ;  /* 0x000000ffff337224 */ /* 0x000fd800078e001c */
[----:B------:R-:W-:Y:S05]  /*3000*/  WARPSYNC.COLLECTIVE R24, `(.L_x_6756) ;  /* 0x0000000018087348 */ /* 0x000fea0003c00000 */
[----:B------:R0:W1:Y:S02]  /*3010*/  SHFL.BFLY P0, R28, R27, R26, R25 ;  /* 0x0c00001a1b1c7389 */ /* 0x0000640000000019 */
[----:B01----:R-:W-:Y:S01]  /*3020*/  ENDCOLLECTIVE ;  /* 0x000000000000791b */ /* 0x003fe20003800000 */
.L_x_6756:
        /* <DEDUP_REMOVED lines=12> */
.L_x_6757:
[----:B------:R-:W-:Y:S02]  /*30f0*/  IMAD.MOV.U32 R27, RZ, RZ, R29 ;  /* 0x000000ffff1b7224 */ /* 0x000fe400078e001d */
[----:B------:R-:W-:-:S07]  /*3100*/  IMAD.MOV.U32 R43, RZ, RZ, R28 ;  /* 0x000000ffff2b7224 */ /* 0x000fce00078e001c */
[----:B------:R-:W-:Y:S05]  /*3110*/  WARPSYNC.COLLECTIVE R24, `(.L_x_6758) ;  /* 0x0000000018087348 */ /* 0x000fea0003c00000 */
[----:B------:R0:W1:Y:S02]  /*3120*/  SHFL.BFLY P0, R28, R27, R26, R25 ;  /* 0x0c00001a1b1c7389 */ /* 0x0000640000000019 */
[----:B01----:R-:W-:Y:S01]  /*3130*/  ENDCOLLECTIVE ;  /* 0x000000000000791b */ /* 0x003fe20003800000 */
.L_x_6758:
[----:B------:R-:W-:Y:S02]  /*3140*/  IMAD.MOV.U32 R27, RZ, RZ, R45 ;  /* 0x000000ffff1b7224 */ /* 0x000fe400078e002d */
[----:B------:R-:W-:-:S07]  /*3150*/  IMAD.MOV.U32 R50, RZ, RZ, R28 ;  /* 0x000000ffff327224 */ /* 0x000fce00078e001c */
[----:B------:R-:W-:Y:S05]  /*3160*/  WARPSYNC.COLLECTIVE R24, `(.L_x_6759) ;  /* 0x0000000018087348 */ /* 0x000fea0003c00000 */
[----:B------:R0:W1:Y:S02]  /*3170*/  SHFL.BFLY P0, R28, R27, R26, R25 ;  /* 0x0c00001a1b1c7389 */ /* 0x0000640000000019 */
[----:B01----:R-:W-:Y:S01]  /*3180*/  ENDCOLLECTIVE ;  /* 0x000000000000791b */ /* 0x003fe20003800000 */
.L_x_6759:
        /* <DEDUP_REMOVED lines=12> */
.L_x_6760:
[----:B------:R-:W-:Y:S02]  /*3250*/  IMAD.MOV.U32 R27, RZ, RZ, R51 ;  /* 0x000000ffff1b7224 */ /* 0x000fe400078e0033 */
[----:B------:R-:W-:-:S07]  /*3260*/  IMAD.MOV.U32 R43, RZ, RZ, R28 ;  /* 0x000000ffff2b7224 */ /* 0x000fce00078e001c */
[----:B------:R-:W-:Y:S05]  /*3270*/  WARPSYNC.COLLECTIVE R24, `(.L_x_6761) ;  /* 0x0000000018087348 */ /* 0x000fea0003c00000 */
[----:B------:R0:W1:Y:S02]  /*3280*/  SHFL.BFLY P0, R28, R27, R26, R25 ;  /* 0x0c00001a1b1c7389 */ /* 0x0000640000000019 */
[----:B01----:R-:W-:Y:S01]  /*3290*/  ENDCOLLECTIVE ;  /* 0x000000000000791b */ /* 0x003fe20003800000 */
.L_x_6761:
[----:B------:R-:W-:Y:S01]  /*32a0*/  FSETP.GEU.FTZ.AND P2, PT, R52, R43, PT ;  /* 0x0000002b3400720b */ /* 0x000fe20003f5e000 */
[----:B------:R-:W-:-:S12]  /*32b0*/  IMAD.MOV.U32 R27, RZ, RZ, R45 ;  /* 0x000000ffff1b7224 */ /* 0x000fd800078e002d */
[----:B------:R-:W-:Y:S01]  /*32c0*/  @P2 FSETP.NEU.FTZ.AND P1, PT, R52, R43, PT ;  /* 0x0000002b3400220b */ /* 0x000fe20003f3d000 */
[----:B------:R-:W-:-:S12]  /*32d0*/  IMAD.MOV.U32 R44, RZ, RZ, R28 ;  /* 0x000000ffff2c7224 */ /* 0x000fd800078e001c */
[----:B------:R-:W-:Y:S05]  /*32e0*/  WARPSYNC.COLLECTIVE R24, `(.L_x_6762) ;  /* 0x0000000018087348 */ /* 0x000fea0003c00000 */
[----:B------:R0:W1:Y:S02]  /*32f0*/  SHFL.BFLY P0, R28, R27, R26, R25 ;  /* 0x0c00001a1b1c7389 */ /* 0x0000640000000019 */
[----:B01----:R-:W-:Y:S01]  /*3300*/  ENDCOLLECTIVE ;  /* 0x000000000000791b */ /* 0x003fe20003800000 */
.L_x_6762:
        /* <DEDUP_REMOVED lines=11> */
.L_x_6763:
[----:B------:R-:W-:Y:S02]  /*33c0*/  IMAD.MOV.U32 R27, RZ, RZ, R50 ;  /* 0x000000ffff1b7224 */ /* 0x000fe400078e0032 */
[----:B------:R-:W-:-:S07]  /*33d0*/  IMAD.MOV.U32 R29, RZ, RZ, R28 ;  /* 0x000000ffff1d7224 */ /* 0x000fce00078e001c */
[----:B------:R-:W-:Y:S05]  /*33e0*/  WARPSYNC.COLLECTIVE R24, `(.L_x_6764) ;  /* 0x0000000018087348 */ /* 0x000fea0003c00000 */
[----:B------:R0:W1:Y:S02]  /*33f0*/  SHFL.BFLY P0, R28, R27, R26, R25 ;  /* 0x0c00001a1b1c7389 */ /* 0x0000640000000019 */
[----:B01----:R-:W-:Y:S01]  /*3400*/  ENDCOLLECTIVE ;  /* 0x000000000000791b */ /* 0x003fe20003800000 */
.L_x_6764:
[----:B------:R-:W-:Y:S02]  /*3410*/  IMAD.MOV.U32 R27, RZ, RZ, R43 ;  /* 0x000000ffff1b7224 */ /* 0x000fe400078e002b */
[----:B------:R-:W-:-:S07]  /*3420*/  IMAD.MOV.U32 R47, RZ, RZ, R28 ;  /* 0x000000ffff2f7224 */ /* 0x000fce00078e001c */
[----:B------:R-:W-:Y:S05]  /*3430*/  WARPSYNC.COLLECTIVE R24, `(.L_x_6765) ;  /* 0x0000000018087348 */ /* 0x000fea0003c00000 */
[----:B------:R0:W1:Y:S02]  /*3440*/  SHFL.BFLY P0, R28, R27, R26, R25 ;  /* 0x0c00001a1b1c7389 */ /* 0x0000640000000019 */
[----:B01----:R-:W-:Y:S01]  /*3450*/  ENDCOLLECTIVE ;  /* 0x000000000000791b */ /* 0x003fe20003800000 */
.L_x_6765:
[----:B------:R-:W-:Y:S05]  /*3460*/  BRA `(.L_x_6766) ;  /* 0xffffffe000d47947 */ /* 0x000fea000383ffff */
.L_x_6739:
        /* <DEDUP_REMOVED lines=8> */
.L_x_6768:
[----:B------:R-:W-:Y:S05]  /*34f0*/  BSYNC B1 ;  /* 0x0000000000017941 */ /* 0x000fea0003800000 */
.L_x_6767:
        /* <DEDUP_REMOVED lines=9> */
.L_x_6769:
[----:B------:R-:W-:Y:S01]  /*3590*/  FSETP.GEU.FTZ.AND P2, PT, R50, R29, PT ;  /* 0x0000001d3200720b */ /* 0x000fe20003f5e000 */
[----:B------:R-:W-:Y:S02]  /*35a0*/  IMAD.MOV.U32 R27, RZ, RZ, R51 ;  /* 0x000000ffff1b7224 */ /* 0x000fe400078e0033 */
[----:B------:R-:W-:-:S10]  /*35b0*/  IMAD.MOV.U32 R47, RZ, RZ, R28 ;  /* 0x000000ffff2f7224 */ /* 0x000fd400078e001c */
[----:B------:R-:W-:Y:S05]  /*35c0*/  WARPSYNC.COLLECTIVE R24, `(.L_x_6770) ;  /* 0x0000000018087348 */ /* 0x000fea0003c00000 */
[----:B------:R0:W1:Y:S02]  /*35d0*/  SHFL.BFLY P0, R28, R27, R26, R25 ;  /* 0x0c00001a1b1c7389 */ /* 0x0000640000000019 */
[----:B01----:R-:W-:Y:S01]  /*35e0*/  ENDCOLLECTIVE ;  /* 0x000000000000791b */ /* 0x003fe20003800000 */
.L_x_6770:
        /* <DEDUP_REMOVED lines=11> */
.L_x_6771:
[----:B------:R-:W-:Y:S02]  /*36a0*/  IMAD.MOV.U32 R27, RZ, RZ, R47 ;  /* 0x000000ffff1b7224 */ /* 0x000fe400078e002f */
[----:B------:R-:W-:-:S07]  /*36b0*/  IMAD.MOV.U32 R44, RZ, RZ, R28 ;  /* 0x000000ffff2c7224 */ /* 0x000fce00078e001c */
[----:B------:R-:W-:Y:S05]  /*36c0*/  WARPSYNC.COLLECTIVE R24, `(.L_x_6772) ;  /* 0x0000000018087348 */ /* 0x000fea0003c00000 */
[----:B------:R0:W1:Y:S02]  /*36d0*/  SHFL.BFLY P0, R28, R27, R26, R25 ;  /* 0x0c00001a1b1c7389 */ /* 0x0000640000000019 */
[----:B01----:R-:W-:Y:S01]  /*36e0*/  ENDCOLLECTIVE ;  /* 0x000000000000791b */ /* 0x003fe20003800000 */
.L_x_6772:
[----:B------:R-:W-:Y:S01]  /*36f0*/  FSETP.GEU.FTZ.AND P1, PT, R45, R44, PT ;  /* 0x0000002c2d00720b */ /* 0x000fe20003f3e000 */
[----:B------:R-:W-:-:S12]  /*3700*/  IMAD.MOV.U32 R27, RZ, RZ, R49 ;  /* 0x000000ffff1b7224 */ /* 0x000fd800078e0031 */
[----:B------:R-:W-:Y:S01]  /*3710*/  @P1 FSETP.NEU.FTZ.AND P2, PT, R45, R44, PT ;  /* 0x0000002c2d00120b */ /* 0x000fe20003f5d000 */
[----:B------:R-:W-:-:S12]  /*3720*/  IMAD.MOV.U32 R50, RZ, RZ, R28 ;  /* 0x000000ffff327224 */ /* 0x000fd800078e001c */
[----:B------:R-:W-:Y:S05]  /*3730*/  WARPSYNC.COLLECTIVE R24, `(.L_x_6773) ;  /* 0x0000000018087348 */ /* 0x000fea0003c00000 */
[----:B------:R0:W1:Y:S02]  /*3740*/  SHFL.BFLY P0, R28, R27, R26, R25 ;  /* 0x0c00001a1b1c7389 */ /* 0x0000640000000019 */
[----:B01----:R-:W-:Y:S01]  /*3750*/  ENDCOLLECTIVE ;  /* 0x000000000000791b */ /* 0x003fe20003800000 */
.L_x_6773:
        /* <DEDUP_REMOVED lines=12> */
.L_x_6774:
[----:B------:R-:W-:Y:S02]  /*3820*/  IMAD.MOV.U32 R27, RZ, RZ, R48 ;  /* 0x000000ffff1b7224 */ /* 0x000fe400078e0030 */
[----:B------:R-:W-:-:S07]  /*3830*/  IMAD.MOV.U32 R29, RZ, RZ, R28 ;  /* 0x000000ffff1d7224 */ /* 0x000fce00078e001c */
[----:B------:R-:W-:Y:S05]  /*3840*/  WARPSYNC.COLLECTIVE R24, `(.L_x_6775) ;  /* 0x0000000018087348 */ /* 0x000fea0003c00000 */
[----:B------:R0:W1:Y:S02]  /*3850*/  SHFL.BFLY P0, R28, R27, R26, R25 ;  /* 0x0c00001a1b1c7389 */ /* 0x0000640000000019 */
[----:B01----:R-:W-:Y:S01]  /*3860*/  ENDCOLLECTIVE ;  /* 0x000000000000791b */ /* 0x003fe20003800000 */
.L_x_6775:
[----:B------:R-:W-:Y:S02]  /*3870*/  IMAD.MOV.U32 R27, RZ, RZ, R45 ;  /* 0x000000ffff1b7224 */ /* 0x000fe400078e002d */
[----:B------:R-:W-:-:S07]  /*3880*/  IMAD.MOV.U32 R49, RZ, RZ, R28 ;  /* 0x000000ffff317224 */ /* 0x000fce00078e001c */
[----:B------:R-:W-:Y:S05]  /*3890*/  WARPSYNC.COLLECTIVE R24, `(.L_x_6776) ;  /* 0x0000000018087348 */ /* 0x000fea0003c00000 */
[----:B------:R0:W1:Y:S02]  /*38a0*/  SHFL.BFLY P0, R28, R27, R26, R25 ;  /* 0x0c00001a1b1c7389 */ /* 0x0000640000000019 */
[----:B01----:R-:W-:Y:S01]  /*38b0*/  ENDCOLLECTIVE ;  /* 0x000000000000791b */ /* 0x003fe20003800000 */
.L_x_6776:
        /* <DEDUP_REMOVED lines=12> */
.L_x_6777:
[----:B------:R-:W-:Y:S02]  /*3980*/  IMAD.MOV.U32 R27, RZ, RZ, R49 ;  /* 0x000000ffff1b7224 */ /* 0x000fe400078e0031 */
[----:B------:R-:W-:-:S07]  /*3990*/  IMAD.MOV.U32 R29, RZ, RZ, R28 ;  /* 0x000000ffff1d7224 */ /* 0x000fce00078e001c */
[----:B------:R-:W-:Y:S05]  /*39a0*/  WARPSYNC.COLLECTIVE R24, `(.L_x_6778) ;  /* 0x0000000018087348 */ /* 0x000fea0003c00000 */
[----:B------:R0:W1:Y:S02]  /*39b0*/  SHFL.BFLY P0, R28, R27, R26, R25 ;  /* 0x0c00001a1b1c7389 */ /* 0x0000640000000019 */
[----:B01----:R-:W-:Y:S01]  /*39c0*/  ENDCOLLECTIVE ;  /* 0x000000000000791b */ /* 0x003fe20003800000 */
.L_x_6778:
[----:B------:R-:W-:Y:S01]  /*39d0*/  FSETP.GEU.FTZ.AND P2, PT, R50, R29, PT ;  /* 0x0000001d3200720b */ /* 0x000fe20003f5e000 */
[----:B------:R-:W-:-:S12]  /*39e0*/  IMAD.MOV.U32 R27, RZ, RZ, R45 ;  /* 0x000000ffff1b7224 */ /* 0x000fd800078e002d */
[----:B------:R-:W-:Y:S01]  /*39f0*/  @P2 FSETP.NEU.FTZ.AND P1, PT, R50, R29, PT ;  /* 0x0000001d3200220b */ /* 0x000fe20003f3d000 */
[----:B------:R-:W-:-:S12]  /*3a00*/  IMAD.MOV.U32 R44, RZ, RZ, R28 ;  /* 0x000000ffff2c7224 */ /* 0x000fd800078e001c */
[----:B------:R-:W-:Y:S05]  /*3a10*/  WARPSYNC.COLLECTIVE R24, `(.L_x_6779) ;  /* 0x0000000018087348 */ /* 0x000fea0003c00000 */
[----:B------:R0:W1:Y:S02]  /*3a20*/  SHFL.BFLY P0, R28, R27, R26, R25 ;  /* 0x0c00001a1b1c7389 */ /* 0x0000640000000019 */
[----:B01----:R-:W-:Y:S01]  /*3a30*/  ENDCOLLECTIVE ;  /* 0x000000000000791b */ /* 0x003fe20003800000 */
.L_x_6779:
        /* <DEDUP_REMOVED lines=11> */
.L_x_6780:
[----:B------:R-:W-:Y:S02]  /*3af0*/  IMAD.MOV.U32 R27, RZ, RZ, R50 ;  /* 0x000000ffff1b7224 */ /* 0x000fe400078e0032 */
[----:B------:R-:W-:-:S07]  /*3b00*/  IMAD.MOV.U32 R29, RZ, RZ, R28 ;  /* 0x000000ffff1d7224 */ /* 0x000fce00078e001c */
[----:B------:R-:W-:Y:S05]  /*3b10*/  WARPSYNC.COLLECTIVE R24, `(.L_x_6781) ;  /* 0x0000000018087348 */ /* 0x000fea0003c00000 */
[----:B------:R0:W1:Y:S02]  /*3b20*/  SHFL.BFLY P0, R28, R27, R26, R25 ;  /* 0x0c00001a1b1c7389 */ /* 0x0000640000000019 */
[----:B01----:R-:W-:Y:S01]  /*3b30*/  ENDCOLLECTIVE ;  /* 0x000000000000791b */ /* 0x003fe20003800000 */
.L_x_6781:
[----:B------:R-:W-:Y:S02]  /*3b40*/  IMAD.MOV.U32 R27, RZ, RZ, R51 ;  /* 0x000000ffff1b7224 */ /* 0x000fe400078e0033 */
[----:B------:R-:W-:-:S07]  /*3b50*/  IMAD.MOV.U32 R47, RZ, RZ, R28 ;  /* 0x000000ffff2f7224 */ /* 0x000fce00078e001c */
[----:B------:R-:W-:Y:S05]  /*3b60*/  WARPSYNC.COLLECTIVE R24, `(.L_x_6782) ;  /* 0x0000000018087348 */ /* 0x000fea0003c00000 */
[----:B------:R0:W1:Y:S02]  /*3b70*/  SHFL.BFLY P0, R28, R27, R26, R25 ;  /* 0x0c00001a1b1c7389 */ /* 0x0000640000000019 */
[----:B01----:R-:W-:Y:S01]  /*3b80*/  ENDCOLLECTIVE ;  /* 0x000000000000791b */ /* 0x003fe20003800000 */
.L_x_6782:
[----:B------:R-:W-:Y:S05]  /*3b90*/  BRA `(.L_x_6783) ;  /* 0xffffffe800207947 */ /* 0x000fea000383ffff */
.L_x_6784:
        /* <DEDUP_REMOVED lines=14> */
.L_x_12263:


//--------------------- .text._ZN4vllm3moe10topkGatingILi8ELi256ELi4ELi16ELi32Ej13__nv_bfloat16LNS0_11ScoringFuncE0EEEvPKT5_PKbPfiPT4_PiiiibPKf --------------------------
	.section	.text._ZN4vllm3moe10topkGatingILi8ELi256ELi4ELi16ELi32Ej13__nv_bfloat16LNS0_11ScoringFuncE0EEEvPKT5_PKbPfiPT4_PiiiibPKf,"ax",@progbits
	.align	128
        .global         _ZN4vllm3moe10topkGatingILi8ELi256ELi4ELi16ELi32Ej13__nv_bfloat16LNS0_11ScoringFuncE0EEEvPKT5_PKbPfiPT4_PiiiibPKf
        .type           _ZN4vllm3moe10topkGatingILi8ELi256ELi4ELi16ELi32Ej13__nv_bfloat16LNS0_11ScoringFuncE0EEEvPKT5_PKbPfiPT4_PiiiibPKf,@function
        .size           _ZN4vllm3moe10topkGatingILi8ELi256ELi4ELi16ELi32Ej13__nv_bfloat16LNS0_11ScoringFuncE0EEEvPKT5_PKbPfiPT4_PiiiibPKf,(.L_x_12264 - _ZN4vllm3moe10topkGatingILi8ELi256ELi4ELi16ELi32Ej13__nv_bfloat16LNS0_11ScoringFuncE0EEEvPKT5_PKbPfiPT4_PiiiibPKf)
        .other          _ZN4vllm3moe10topkGatingILi8ELi256ELi4ELi16ELi32Ej13__nv_bfloat16LNS0_11ScoringFuncE0EEEvPKT5_PKbPfiPT4_PiiiibPKf,@"STO_CUDA_ENTRY STV_DEFAULT"
_ZN4vllm3moe10topkGatingILi8ELi256ELi4ELi16ELi32Ej13__nv_bfloat16LNS0_11ScoringFuncE0EEEvPKT5_PKbPfiPT4_PiiiibPKf:
.text._ZN4vllm3moe10topkGatingILi8ELi256ELi4ELi16ELi32Ej13__nv_bfloat16LNS0_11ScoringFuncE0EEEvPKT5_PKbPfiPT4_PiiiibPKf:
        /* <DEDUP_REMOVED lines=168> */
.L_x_6793:
        /* <DEDUP_REMOVED lines=78> */
.L_x_6821:
        /* <DEDUP_REMOVED lines=28> */
.L_x_6789:
[----:B------:R-:W-:Y:S05]  /*1120*/  BSYNC B1 ;  /* 0x0000000000017941 */ /* 0x000fea0003800000 */
.L_x_6788:
[----:B0--3--:R-:W-:-:S05]  /*1130*/  IMAD.U32 R21, RZ, RZ, UR11 ;  /* 0x0000000bff157e24 */ /* 0x009fca000f8e00ff */
        /* <DEDUP_REMOVED lines=35> */
.L_x_6792:
[----:B------:R-:W-:Y:S05]  /*1370*/  BSYNC B1 ;  /* 0x0000000000017941 */ /* 0x000fea0003800000 */
.L_x_6791:
[----:B------:R-:W-:Y:S05]  /*1380*/  BRA `(.L_x_6793) ;  /* 0xfffffff400bc7947 */ /* 0x000fea000383ffff */
.L_x_6786:
[----:B------:R-:W-:Y:S01]  /*1390*/  IMAD.MOV.U32 R31, RZ, RZ, RZ ;  /* 0x000000ffff1f7224 */ /* 0x000fe200078e00ff */
[----:B------:R-:W-:Y:S01]  /*13a0*/  ULDC UR10, c[0x0][0x228] ;  /* 0x00008a00000a7ab9 */ /* 0x000fe20000000800 */
[----:B------:R-:W-:Y:S01]  /*13b0*/  ULDC UR11, c[0x0][0x240] ;  /* 0x00009000000b7ab9 */ /* 0x000fe20000000800 */
[----:B------:R-:W-:Y:S01]  /*13c0*/  ULDC UR5, c[0x0][0x248] ;  /* 0x0000920000057ab9 */ /* 0x000fe20000000800 */
[----:B------:R-:W-:-:S05]  /*13d0*/  ULDC.64 UR8, c[0x0][0x240] ;  /* 0x0000900000087ab9 */ /* 0x000fca0000000a00 */
.L_x_6799:
        /* <DEDUP_REMOVED lines=78> */
.L_x_6838:
        /* <DEDUP_REMOVED lines=27> */
.L_x_6796:
[----:B------:R-:W-:Y:S05]  /*1a70*/  BSYNC B1 ;  /* 0x0000000000017941 */ /* 0x000fea0003800000 */
.L_x_6795:
        /* <DEDUP_REMOVED lines=36> */
.L_x_6798:
[----:B------:R-:W-:Y:S05]  /*1cc0*/  BSYNC B1 ;  /* 0x0000000000017941 */ /* 0x000fea0003800000 */
.L_x_6797:
[----:B------:R-:W-:Y:S05]  /*1cd0*/  BRA `(.L_x_6799) ;  /* 0xfffffff400c07947 */ /* 0x000fea000383ffff */
.L_x_6790:
[----:B------:R-:W-:Y:S05]  /*1ce0*/  BSYNC B0 ;  /* 0x0000000000007941 */ /* 0x000fea0003800000 */
.L_x_6785:
        /* <DEDUP_REMOVED lines=20> */
.L_x_6802:
        /* <DEDUP_REMOVED lines=18> */
.L_x_6801:
[----:B------:R-:W-:Y:S05]  /*1f50*/  BSYNC B0 ;  /* 0x0000000000007941 */ /* 0x000fea0003800000 */
.L_x_6800:
        /* <DEDUP_REMOVED lines=12> */
.L_x_6804:
        /* <DEDUP_REMOVED lines=11> */
.L_x_6803:
[----:B------:R-:W-:Y:S05]  /*20d0*/  EXIT ;  /* 0x000000000000794d */ /* 0x000fea0003800000 */
.L_x_6787:
        /* <DEDUP_REMOVED lines=8> */
.L_x_6806:
[----:B------:R-:W-:Y:S05]  /*2160*/  BSYNC B1 ;  /* 0x0000000000017941 */ /* 0x000fea0003800000 */
.L_x_6805:
        /* <DEDUP_REMOVED lines=9> */
.L_x_6807:
[----:B------:R-:W-:Y:S01]  /*2200*/  FSETP.GEU.FTZ.AND P2, PT, R34, R21, PT ;  /* 0x000000152200720b */ /* 0x000fe20003f5e000 */
[----:B------:R-:W-:Y:S02]  /*2210*/  IMAD.MOV.U32 R18, RZ, RZ, R36 ;  /* 0x000000ffff127224 */ /* 0x000fe400078e0024 */
[----:B------:R-:W-:-:S10]  /*2220*/  IMAD.MOV.U32 R31, RZ, RZ, R19 ;  /* 0x000000ffff1f7224 */ /* 0x000fd400078e0013 */
[----:B------:R-:W-:Y:S05]  /*2230*/  WARPSYNC.COLLECTIVE R5, `(.L_x_6808) ;  /* 0x0000000005087348 */ /* 0x000fea0003c00000 */
[----:B------:R0:W1:Y:S02]  /*2240*/  SHFL.BFLY P0, R19, R18, R17, R16 ;  /* 0x0c00001112137389 */ /* 0x0000640000000010 */
[----:B01----:R-:W-:Y:S01]  /*2250*/  ENDCOLLECTIVE ;  /* 0x000000000000791b */ /* 0x003fe20003800000 */
.L_x_6808:
        /* <DEDUP_REMOVED lines=11> */
.L_x_6809:
[----:B------:R-:W-:Y:S02]  /*2310*/  IMAD.MOV.U32 R18, RZ, RZ, R31 ;  /* 0x000000ffff127224 */ /* 0x000fe400078e001f */
[----:B------:R-:W-:-:S07]  /*2320*/  IMAD.MOV.U32 R28, RZ, RZ, R19 ;  /* 0x000000ffff1c7224 */ /* 0x000fce00078e0013 */
[----:B------:R-:W-:Y:S05]  /*2330*/  WARPSYNC.COLLECTIVE R5, `(.L_x_6810) ;  /* 0x0000000005087348 */ /* 0x000fea0003c00000 */
[----:B------:R0:W1:Y:S02]  /*2340*/  SHFL.BFLY P0, R19, R18, R17, R16 ;  /* 0x0c00001112137389 */ /* 0x0000640000000010 */
[----:B01----:R-:W-:Y:S01]  /*2350*/  ENDCOLLECTIVE ;  /* 0x000000000000791b */ /* 0x003fe20003800000 */
.L_x_6810:
[----:B------:R-:W-:Y:S01]  /*2360*/  FSETP.GEU.FTZ.AND P1, PT, R29, R28, PT ;  /* 0x0000001c1d00720b */ /* 0x000fe20003f3e000 */
[----:B------:R-:W-:-:S12]  /*2370*/  IMAD.MOV.U32 R18, RZ, RZ, R32 ;  /* 0x000000ffff127224 */ /* 0x000fd800078e0020 */
[----:B------:R-:W-:Y:S01]  /*2380*/  @P1 FSETP.NEU.FTZ.AND P2, PT, R29, R28, PT ;  /* 0x0000001c1d00120b */ /* 0x000fe20003f5d000 */
[----:B------:R-:W-:-:S12]  /*2390*/  IMAD.MOV.U32 R34, RZ, RZ, R19 ;  /* 0x000000ffff227224 */ /* 0x000fd800078e0013 */
[----:B------:R-:W-:Y:S05]  /*23a0*/  WARPSYNC.COLLECTIVE R5, `(.L_x_6811) ;  /* 0x0000000005087348 */ /* 0x000fea0003c00000 */
[----:B------:R0:W1:Y:S02]  /*23b0*/  SHFL.BFLY P0, R19, R18, R17, R16 ;  /* 0x0c00001112137389 */ /* 0x0000640000000010 */
[----:B01----:R-:W-:Y:S01]  /*23c0*/  ENDCOLLECTIVE ;  /* 0x000000000000791b */ /* 0x003fe20003800000 */
.L_x_6811:
        /* <DEDUP_REMOVED lines=12> */
.L_x_6812:
[----:B------:R-:W-:Y:S02]  /*2490*/  IMAD.MOV.U32 R18, RZ, RZ, R20 ;  /* 0x000000ffff127224 */ /* 0x000fe400078e0014 */
[----:B------:R-:W-:-:S07]  /*24a0*/  IMAD.MOV.U32 R21, RZ, RZ, R19 ;  /* 0x000000ffff157224 */ /* 0x000fce00078e0013 */
[----:B------:R-:W-:Y:S05]  /*24b0*/  WARPSYNC.COLLECTIVE R5, `(.L_x_6813) ;  /* 0x0000000005087348 */ /* 0x000fea0003c00000 */
[----:B------:R0:W1:Y:S02]  /*24c0*/  SHFL.BFLY P0, R19, R18, R17, R16 ;  /* 0x0c00001112137389 */ /* 0x0000640000000010 */
[----:B01----:R-:W-:Y:S01]  /*24d0*/  ENDCOLLECTIVE ;  /* 0x000000000000791b */ /* 0x003fe20003800000 */
.L_x_6813:
[----:B------:R-:W-:Y:S02]  /*24e0*/  IMAD.MOV.U32 R18, RZ, RZ, R29 ;  /* 0x000000ffff127224 */ /* 0x000fe400078e001d */
[----:B------:R-:W-:-:S07]  /*24f0*/  IMAD.MOV.U32 R35, RZ, RZ, R19 ;  /* 0x000000ffff237224 */ /* 0x000fce00078e0013 */
[----:B------:R-:W-:Y:S05]  /*2500*/  WARPSYNC.COLLECTIVE R5, `(.L_x_6814) ;  /* 0x0000000005087348 */ /* 0x000fea0003c00000 */
[----:B------:R0:W1:Y:S02]  /*2510*/  SHFL.BFLY P0, R19, R18, R17, R16 ;  /* 0x0c00001112137389 */ /* 0x0000640000000010 */
[----:B01----:R-:W-:Y:S01]  /*2520*/  ENDCOLLECTIVE ;  /* 0x000000000000791b */ /* 0x003fe20003800000 */
.L_x_6814:
        /* <DEDUP_REMOVED lines=12> */
.L_x_6815:
[----:B------:R-:W-:Y:S02]  /*25f0*/  IMAD.MOV.U32 R18, RZ, RZ, R35 ;  /* 0x000000ffff127224 */ /* 0x000fe400078e0023 */
[----:B------:R-:W-:-:S07]  /*2600*/  IMAD.MOV.U32 R21, RZ, RZ, R19 ;  /* 0x000000ffff157224 */ /* 0x000fce00078e0013 */
[----:B------:R-:W-:Y:S05]  /*2610*/  WARPSYNC.COLLECTIVE R5, `(.L_x_6816) ;  /* 0x0000000005087348 */ /* 0x000fea0003c00000 */
[----:B------:R0:W1:Y:S02]  /*2620*/  SHFL.BFLY P0, R19, R18, R17, R16 ;  /* 0x0c00001112137389 */ /* 0x0000640000000010 */
[----:B01----:R-:W-:Y:S01]  /*2630*/  ENDCOLLECTIVE ;  /* 0x000000000000791b */ /* 0x003fe20003800000 */
.L_x_6816:
[----:B------:R-:W-:Y:S01]  /*2640*/  FSETP.GEU.FTZ.AND P2, PT, R32, R21, PT ;  /* 0x000000152000720b */ /* 0x000fe20003f5e000 */
[----:B------:R-:W-:-:S12]  /*2650*/  IMAD.MOV.U32 R18, RZ, RZ, R34 ;  /* 0x000000ffff127224 */ /* 0x000fd800078e0022 */
[----:B------:R-:W-:Y:S01]  /*2660*/  @P2 FSETP.NEU.FTZ.AND P1, PT, R32, R21, PT ;  /* 0x000000152000220b */ /* 0x000fe20003f3d000 */
[----:B------:R-:W-:-:S12]  /*2670*/  IMAD.MOV.U32 R28, RZ, RZ, R19 ;  /* 0x000000ffff1c7224 */ /* 0x000fd800078e0013 */
[----:B------:R-:W-:Y:S05]  /*2680*/  WARPSYNC.COLLECTIVE R5, `(.L_x_6817) ;  /* 0x0000000005087348 */ /* 0x000fea0003c00000 */
[----:B------:R0:W1:Y:S02]  /*2690*/  SHFL.BFLY P0, R19, R18, R17, R16 ;  /* 0x0c00001112137389 */ /* 0x0000640000000010 */
[----:B01----:R-:W-:Y:S01]  /*26a0*/  ENDCOLLECTIVE ;  /* 0x000000000000791b */ /* 0x003fe20003800000 */
.L_x_6817:
        /* <DEDUP_REMOVED lines=11> */
.L_x_6818:
[----:B------:R-:W-:Y:S02]  /*2760*/  IMAD.MOV.U32 R18, RZ, RZ, R32 ;  /* 0x000000ffff127224 */ /* 0x000fe400078e0020 */
[----:B------:R-:W-:-:S07]  /*2770*/  IMAD.MOV.U32 R20, RZ, RZ, R19 ;  /* 0x000000ffff147224 */ /* 0x000fce00078e0013 */
[----:B------:R-:W-:Y:S05]  /*2780*/  WARPSYNC.COLLECTIVE R5, `(.L_x_6819) ;  /* 0x0000000005087348 */ /* 0x000fea0003c00000 */
[----:B------:R0:W1:Y:S02]  /*2790*/  SHFL.BFLY P0, R19, R18, R17, R16 ;  /* 0x0c00001112137389 */ /* 0x0000640000000010 */
[----:B01----:R-:W-:Y:S01]  /*27a0*/  ENDCOLLECTIVE ;  /* 0x000000000000791b */ /* 0x003fe20003800000 */
.L_x_6819:
[----:B------:R-:W-:Y:S02]  /*27b0*/  IMAD.MOV.U32 R18, RZ, RZ, R36 ;  /* 0x000000ffff127224 */ /* 0x000fe400078e0024 */
[----:B------:R-:W-:-:S07]  /*27c0*/  IMAD.MOV.U32 R31, RZ, RZ, R19 ;  /* 0x000000ffff1f7224 */ /* 0x000fce00078e0013 */
[----:B------:R-:W-:Y:S05]  /*27d0*/  WARPSYNC.COLLECTIVE R5, `(.L_x_6820) ;  /* 0x0000000005087348 */ /* 0x000fea0003c00000 */
[----:B------:R0:W1:Y:S02]  /*27e0*/  SHFL.BFLY P0, R19, R18, R17, R16 ;  /* 0x0c00001112137389 */ /* 0x0000640000000010 */
[----:B01----:R-:W-:Y:S01]  /*27f0*/  ENDCOLLECTIVE ;  /* 0x000000000000791b */ /* 0x003fe20003800000 */
.L_x_6820:
[----:B------:R-:W-:Y:S05]  /*2800*/  BRA `(.L_x_6821) ;  /* 0xffffffe400d47947 */ /* 0x000fea000383ffff */
.L_x_6794:
        /* <DEDUP_REMOVED lines=8> */
.L_x_6823:
[----:B------:R-:W-:Y:S05]  /*2890*/  BSYNC B1 ;  /* 0x0000000000017941 */ /* 0x000fea0003800000 */
.L_x_6822:
        /* <DEDUP_REMOVED lines=9> */
.L_x_6824:
[----:B------:R-:W-:Y:S01]  /*2930*/  FSETP.GEU.FTZ.AND P2, PT, R35, R20, PT ;  /* 0x000000142300720b */ /* 0x000fe20003f5e000 */
[----:B------:R-:W-:Y:S02]  /*2940*/  IMAD.MOV.U32 R18, RZ, RZ, R34 ;  /* 0x000000ffff127224 */ /* 0x000fe400078e0022 */
[----:B------:R-:W-:-:S10]  /*2950*/  IMAD.MOV.U32 R29, RZ, RZ, R19 ;  /* 0x000000ffff1d7224 */ /* 0x000fd400078e0013 */
[----:B------:R-:W-:Y:S05]  /*2960*/  WARPSYNC.COLLECTIVE R5, `(.L_x_6825) ;  /* 0x0000000005087348 */ /* 0x000fea0003c00000 */
[----:B------:R0:W1:Y:S02]  /*2970*/  SHFL.BFLY P0, R19, R18, R17, R16 ;  /* 0x0c00001112137389 */ /* 0x0000640000000010 */
[----:B01----:R-:W-:Y:S01]  /*2980*/  ENDCOLLECTIVE ;  /* 0x000000000000791b */ /* 0x003fe20003800000 */
.L_x_6825:
        /* <DEDUP_REMOVED lines=11> */
.L_x_6826:
[----:B------:R-:W-:Y:S02]  /*2a40*/  IMAD.MOV.U32 R18, RZ, RZ, R29 ;  /* 0x000000ffff127224 */ /* 0x000fe400078e001d */
[----:B------:R-:W-:-:S07]  /*2a50*/  IMAD.MOV.U32 R21, RZ, RZ, R19 ;  /* 0x000000ffff157224 */ /* 0x000fce00078e0013 */
[----:B------:R-:W-:Y:S05]  /*2a60*/  WARPSYNC.COLLECTIVE R5, `(.L_x_6827) ;  /* 0x0000000005087348 */ /* 0x000fea0003c00000 */
[----:B------:R0:W1:Y:S02]  /*2a70*/  SHFL.BFLY P0, R19, R18, R17, R16 ;  /* 0x0c00001112137389 */ /* 0x0000640000000010 */
[----:B01----:R-:W-:Y:S01]  /*2a80*/  ENDCOLLECTIVE ;  /* 0x000000000000791b */ /* 0x003fe20003800000 */
.L_x_6827:
[----:B------:R-:W-:Y:S01]  /*2a90*/  FSETP.GEU.FTZ.AND P1, PT, R28, R21, PT ;  /* 0x000000151c00720b */ /* 0x000fe20003f3e000 */
[----:B------:R-:W-:-:S12]  /*2aa0*/  IMAD.MOV.U32 R18, RZ, RZ, R33 ;  /* 0x000000ffff127224 */ /* 0x000fd800078e0021 */
[----:B------:R-:W-:Y:S01]  /*2ab0*/  @P1 FSETP.NEU.FTZ.AND P2, PT, R28, R21, PT ;  /* 0x000000151c00120b */ /* 0x000fe20003f5d000 */
[----:B------:R-:W-:-:S12]  /*2ac0*/  IMAD.MOV.U32 R34, RZ, RZ, R19 ;  /* 0x000000ffff227224 */ /* 0x000fd800078e0013 */
[----:B------:R-:W-:Y:S05]  /*2ad0*/  WARPSYNC.COLLECTIVE R5, `(.L_x_6828) ;  /* 0x0000000005087348 */ /* 0x000fea0003c00000 */
[----:B------:R0:W1:Y:S02]  /*2ae0*/  SHFL.BFLY P0, R19, R18, R17, R16 ;  /* 0x0c00001112137389 */ /* 0x0000640000000010 */
[----:B01----:R-:W-:Y:S01]  /*2af0*/  ENDCOLLECTIVE ;  /* 0x000000000000791b */ /* 0x003fe20003800000 */
.L_x_6828:
        /* <DEDUP_REMOVED lines=12> */
.L_x_6829:
[----:B------:R-:W-:Y:S02]  /*2bc0*/  IMAD.MOV.U32 R18, RZ, RZ, R32 ;  /* 0x000000ffff127224 */ /* 0x000fe400078e0020 */
[----:B------:R-:W-:-:S07]  /*2bd0*/  IMAD.MOV.U32 R20, RZ, RZ, R19 ;  /* 0x000000ffff147224 */ /* 0x000fce00078e0013 */
[----:B------:R-:W-:Y:S05]  /*2be0*/  WARPSYNC.COLLECTIVE R5, `(.L_x_6830) ;  /* 0x0000000005087348 */ /* 0x000fea0003c00000 */
[----:B------:R0:W1:Y:S02]  /*2bf0*/  SHFL.BFLY P0, R19, R18, R17, R16 ;  /* 0x0c00001112137389 */ /* 0x0000640000000010 */
[----:B01----:R-:W-:Y:S01]  /*2c00*/  ENDCOLLECTIVE ;  /* 0x000000000000791b */ /* 0x003fe20003800000 */
.L_x_6830:
[----:B------:R-:W-:Y:S02]  /*2c10*/  IMAD.MOV.U32 R18, RZ, RZ, R28 ;  /* 0x000000ffff127224 */ /* 0x000fe400078e001c */
[----:B------:R-:W-:-:S07]  /*2c20*/  IMAD.MOV.U32 R33, RZ, RZ, R19 ;  /* 0x000000ffff217224 */ /* 0x000fce00078e0013 */
[----:B------:R-:W-:Y:S05]  /*2c30*/  WARPSYNC.COLLECTIVE R5, `(.L_x_6831) ;  /* 0x0000000005087348 */ /* 0x000fea0003c00000 */
[----:B------:R0:W1:Y:S02]  /*2c40*/  SHFL.BFLY P0, R19, R18, R17, R16 ;  /* 0x0c00001112137389 */ /* 0x0000640000000010 */
[----:B01----:R-:W-:Y:S01]  /*2c50*/  ENDCOLLECTIVE ;  /* 0x000000000000791b */ /* 0x003fe20003800000 */
.L_x_6831:
        /* <DEDUP_REMOVED lines=12> */
.L_x_6832:
[----:B------:R-:W-:Y:S02]  /*2d20*/  IMAD.MOV.U32 R18, RZ, RZ, R34 ;  /* 0x000000ffff127224 */ /* 0x000fe400078e0022 */
[----:B------:R-:W-:-:S07]  /*2d30*/  IMAD.MOV.U32 R20, RZ, RZ, R19 ;  /* 0x000000ffff147224 */ /* 0x000fce00078e0013 */
[----:B------:R-:W-:Y:S05]  /*2d40*/  WARPSYNC.COLLECTIVE R5, `(.L_x_6833) ;  /* 0x0000000005087348 */ /* 0x000fea0003c00000 */
[----:B------:R0:W1:Y:S02]  /*2d50*/  SHFL.BFLY P0, R19, R18, R17, R16 ;  /* 0x0c00001112137389 */ /* 0x0000640000000010 */
[----:B01----:R-:W-:Y:S01]  /*2d60*/  ENDCOLLECTIVE ;  /* 0x000000000000791b */ /* 0x003fe20003800000 */
.L_x_6833:
[----:B------:R-:W-:Y:S01]  /*2d70*/  FSETP.GEU.FTZ.AND P2, PT, R35, R20, PT ;  /* 0x000000142300720b */ /* 0x000fe20003f5e000 */
[----:B------:R-:W-:-:S12]  /*2d80*/  IMAD.MOV.U32 R18, RZ, RZ, R28 ;  /* 0x000000ffff127224 */ /* 0x000fd800078e001c */
[----:B------:R-:W-:Y:S01]  /*2d90*/  @P2 FSETP.NEU.FTZ.AND P1, PT, R35, R20, PT ;  /* 0x000000142300220b */ /* 0x000fe20003f3d000 */
[----:B------:R-:W-:-:S12]  /*2da0*/  IMAD.MOV.U32 R21, RZ, RZ, R19 ;  /* 0x000000ffff157224 */ /* 0x000fd800078e0013 */
[----:B------:R-:W-:Y:S05]  /*2db0*/  WARPSYNC.COLLECTIVE R5, `(.L_x_6834) ;  /* 0x0000000005087348 */ /* 0x000fea0003c00000 */
[----:B------:R0:W1:Y:S02]  /*2dc0*/  SHFL.BFLY P0, R19, R18, R17, R16 ;  /* 0x0c00001112137389 */ /* 0x0000640000000010 */
[----:B01----:R-:W-:Y:S01]  /*2dd0*/  ENDCOLLECTIVE ;  /* 0x000000000000791b */ /* 0x003fe20003800000 */
.L_x_6834:
        /* <DEDUP_REMOVED lines=11> */
.L_x_6835:
[----:B------:R-:W-:Y:S02]  /*2e90*/  IMAD.MOV.U32 R18, RZ, RZ, R32 ;  /* 0x000000ffff127224 */ /* 0x000fe400078e0020 */
[----:B------:R-:W-:-:S07]  /*2ea0*/  IMAD.MOV.U32 R20, RZ, RZ, R19 ;  /* 0x000000ffff147224 */ /* 0x000fce00078e0013 */
[----:B------:R-:W-:Y:S05]  /*2eb0*/  WARPSYNC.COLLECTIVE R5, `(.L_x_6836) ;  /* 0x0000000005087348 */ /* 0x000fea0003c00000 */
[----:B------:R0:W1:Y:S02]  /*2ec0*/  SHFL.BFLY P0, R19, R18, R17, R16 ;  /* 0x0c00001112137389 */ /* 0x0000640000000010 */
[----:B01----:R-:W-:Y:S01]  /*2ed0*/  ENDCOLLECTIVE ;  /* 0x000000000000791b */ /* 0x003fe20003800000 */
.L_x_6836:
[----:B------:R-:W-:Y:S02]  /*2ee0*/  IMAD.MOV.U32 R18, RZ, RZ, R36 ;  /* 0x000000ffff127224 */ /* 0x000fe400078e0024 */
[----:B------:R-:W-:-:S07]  /*2ef0*/  IMAD.MOV.U32 R21, RZ, RZ, R19 ;  /* 0x000000ffff157224 */ /* 0x000fce00078e0013 */
[----:B------:R-:W-:Y:S05]  /*2f00*/  WARPSYNC.COLLECTIVE R5, `(.L_x_6837) ;  /* 0x0000000005087348 */ /* 0x000fea0003c00000 */
[----:B------:R0:W1:Y:S02]  /*2f10*/  SHFL.BFLY P0, R19, R18, R17, R16 ;  /* 0x0c00001112137389 */ /* 0x0000640000000010 */
[----:B01----:R-:W-:Y:S01]  /*2f20*/  ENDCOLLECTIVE ;  /* 0x000000000000791b */ /* 0x003fe20003800000 */
.L_x_6837:
[----:B------:R-:W-:Y:S05]  /*2f30*/  BRA `(.L_x_6838) ;  /* 0xffffffe800607947 */ /* 0x000fea000383ffff */
.L_x_6839:
        /* <DEDUP_REMOVED lines=12> */
.L_x_12264:


//--------------------- .text._ZN4vllm3moe10topkGatingILi8ELi128ELi4ELi16ELi32Ej13__nv_bfloat16LNS0_11ScoringFuncE0EEEvPKT5_PKbPfiPT4_PiiiibPKf --------------------------
	.section	.text._ZN4vllm3moe10topkGatingILi8ELi128ELi4ELi16ELi32Ej13__nv_bfloat16LNS0_11ScoringFuncE0EEEvPKT5_PKbPfiPT4_PiiiibPKf,"ax",@progbits
	.align	128
        .global         _ZN4vllm3moe10topkGatingILi8ELi128ELi4ELi16ELi32Ej13__nv_bfloat16LNS0_11ScoringFuncE0EEEvPKT5_PKbPfiPT4_PiiiibPKf
        .type           _ZN4vllm3moe10topkGatingILi8ELi128ELi4ELi16ELi32Ej13__nv_bfloat16LNS0_11ScoringFuncE0EEEvPKT5_PKbPfiPT4_PiiiibPKf,@function
        .size           _ZN4vllm3moe10topkGatingILi8ELi128ELi4ELi16ELi32Ej13__nv_bfloat16LNS0_11ScoringFuncE0EEEvPKT5_PKbPfiPT4_PiiiibPKf,(.L_x_12265 - _ZN4vllm3moe10topkGatingILi8ELi128ELi4ELi16ELi32Ej13__nv_bfloat16LNS0_11ScoringFuncE0EEEvPKT5_PKbPfiPT4_PiiiibPKf)
        .other          _ZN4vllm3moe10topkGatingILi8ELi128ELi4ELi16ELi32Ej13__nv_bfloat16LNS0_11ScoringFuncE0EEEvPKT5_PKbPfiPT4_PiiiibPKf,@"STO_CUDA_ENTRY STV_DEFAULT"
_ZN4vllm3moe10topkGatingILi8ELi128ELi4ELi16ELi32Ej13__nv_bfloat16LNS0_11ScoringFuncE0EEEvPKT5_PKbPfiPT4_PiiiibPKf:
.text._ZN4vllm3moe10topkGatingILi8ELi128ELi4ELi16ELi32Ej13__nv_bfloat16LNS0_11ScoringFuncE0EEEvPKT5_PKbPfiPT4_PiiiibPKf:
        /* <DEDUP_REMOVED lines=164> */
.L_x_6848:
        /* <DEDUP_REMOVED lines=68> */
.L_x_6873:
        /* <DEDUP_REMOVED lines=27> */
.L_x_6844:
[----:B------:R-:W-:Y:S05]  /*1030*/  BSYNC B1 ;  /* 0x0000000000017941 */ /* 0x000fea0003800000 */
.L_x_6843:
        /* <DEDUP_REMOVED lines=36> */
.L_x_6847:
[----:B------:R-:W-:Y:S05]  /*1280*/  BSYNC B1 ;  /* 0x0000000000017941 */ /* 0x000fea0003800000 */
.L_x_6846:
[----:B------:R-:W-:Y:S05]  /*1290*/  BRA `(.L_x_6848) ;  /* 0xfffffff400e87947 */ /* 0x000fea000383ffff */
.L_x_6841:
[----:B------:R-:W-:Y:S01]  /*12a0*/  IMAD.MOV.U32 R31, RZ, RZ, RZ ;  /* 0x000000ffff1f7224 */ /* 0x000fe200078e00ff */
[----:B------:R-:W-:Y:S01]  /*12b0*/  ULDC UR10, c[0x0][0x228] ;  /* 0x00008a00000a7ab9 */ /* 0x000fe20000000800 */
[----:B------:R-:W-:Y:S01]  /*12c0*/  ULDC UR11, c[0x0][0x240] ;  /* 0x00009000000b7ab9 */ /* 0x000fe20000000800 */
[----:B------:R-:W-:Y:S01]  /*12d0*/  ULDC UR5, c[0x0][0x248] ;  /* 0x0000920000057ab9 */ /* 0x000fe20000000800 */
[----:B------:R-:W-:-:S05]  /*12e0*/  ULDC.64 UR8, c[0x0][0x240] ;  /* 0x0000900000087ab9 */ /* 0x000fca0000000a00 */
.L_x_6854:
        /* <DEDUP_REMOVED lines=68> */
.L_x_6887:
        /* <DEDUP_REMOVED lines=26> */
.L_x_6851:
[----:B------:R-:W-:Y:S05]  /*18d0*/  BSYNC B1 ;  /* 0x0000000000017941 */ /* 0x000fea0003800000 */
.L_x_6850:
        /* <DEDUP_REMOVED lines=36> */
.L_x_6853:
[----:B------:R-:W-:Y:S05]  /*1b20*/  BSYNC B1 ;  /* 0x0000000000017941 */ /* 0x000fea0003800000 */
.L_x_6852:
[----:B------:R-:W-:Y:S05]  /*1b30*/  BRA `(.L_x_6854) ;  /* 0xfffffff400ec7947 */ /* 0x000fea000383ffff */
.L_x_6845:
[----:B------:R-:W-:Y:S05]  /*1b40*/  BSYNC B0 ;  /* 0x0000000000007941 */ /* 0x000fea0003800000 */
.L_x_6840:
        /* <DEDUP_REMOVED lines=20> */
.L_x_6857:
        /* <DEDUP_REMOVED lines=18> */
.L_x_6856:
[----:B------:R-:W-:Y:S05]  /*1db0*/  BSYNC B0 ;  /* 0x0000000000007941 */ /* 0x000fea0003800000 */
.L_x_6855:
        /* <DEDUP_REMOVED lines=13> */
.L_x_6859:
        /* <DEDUP_REMOVED lines=11> */
.L_x_6858:
[----:B------:R-:W-:Y:S05]  /*1f40*/  EXIT ;  /* 0x000000000000794d */ /* 0x000fea0003800000 */
.L_x_6842:
        /* <DEDUP_REMOVED lines=8> */
.L_x_6861:
[----:B------:R-:W-:Y:S05]  /*1fd0*/  BSYNC B1 ;  /* 0x0000000000017941 */ /* 0x000fea0003800000 */
.L_x_6860:
        /* <DEDUP_REMOVED lines=8> */
.L_x_6862:
[----:B------:R-:W-:Y:S01]  /*2060*/  FSETP.GEU.FTZ.AND P2, PT, R32, R21, PT ;  /* 0x000000152000720b */ /* 0x000fe20003f5e000 */
[----:B------:R-:W-:-:S12]  /*2070*/  IMAD.MOV.U32 R18, RZ, RZ, R34 ;  /* 0x000000ffff127224 */ /* 0x000fd800078e0022 */
[----:B------:R-:W-:Y:S01]  /*2080*/  @P2 FSETP.NEU.FTZ.AND P1, PT, R32, R21, PT ;  /* 0x000000152000220b */ /* 0x000fe20003f3d000 */
[----:B------:R-:W-:-:S12]  /*2090*/  IMAD.MOV.U32 R29, RZ, RZ, R19 ;  /* 0x000000ffff1d7224 */ /* 0x000fd800078e0013 */
[----:B------:R-:W-:Y:S05]  /*20a0*/  WARPSYNC.COLLECTIVE R5, `(.L_x_6863) ;  /* 0x0000000005087348 */ /* 0x000fea0003c00000 */
[----:B------:R0:W1:Y:S02]  /*20b0*/  SHFL.BFLY P0, R19, R18, R17, R16 ;  /* 0x0c00001112137389 */ /* 0x0000640000000010 */
[----:B01----:R-:W-:Y:S01]  /*20c0*/  ENDCOLLECTIVE ;  /* 0x000000000000791b */ /* 0x003fe20003800000 */
.L_x_6863:
        /* <DEDUP_REMOVED lines=12> */
.L_x_6864:
[----:B------:R-:W-:Y:S02]  /*2190*/  IMAD.MOV.U32 R18, RZ, RZ, R21 ;  /* 0x000000ffff127224 */ /* 0x000fe400078e0015 */
[----:B------:R-:W-:-:S07]  /*21a0*/  IMAD.MOV.U32 R31, RZ, RZ, R19 ;  /* 0x000000ffff1f7224 */ /* 0x000fce00078e0013 */
[----:B------:R-:W-:Y:S05]  /*21b0*/  WARPSYNC.COLLECTIVE R5, `(.L_x_6865) ;  /* 0x0000000005087348 */ /* 0x000fea0003c00000 */
[----:B------:R0:W1:Y:S02]  /*21c0*/  SHFL.BFLY P0, R19, R18, R17, R16 ;  /* 0x0c00001112137389 */ /* 0x0000640000000010 */
[----:B01----:R-:W-:Y:S01]  /*21d0*/  ENDCOLLECTIVE ;  /* 0x000000000000791b */ /* 0x003fe20003800000 */
.L_x_6865:
[----:B------:R-:W-:Y:S02]  /*21e0*/  IMAD.MOV.U32 R18, RZ, RZ, R28 ;  /* 0x000000ffff127224 */ /* 0x000fe400078e001c */
[----:B------:R-:W-:-:S07]  /*21f0*/  IMAD.MOV.U32 R32, RZ, RZ, R19 ;  /* 0x000000ffff207224 */ /* 0x000fce00078e0013 */
[----:B------:R-:W-:Y:S05]  /*2200*/  WARPSYNC.COLLECTIVE R5, `(.L_x_6866) ;  /* 0x0000000005087348 */ /* 0x000fea0003c00000 */
[----:B------:R0:W1:Y:S02]  /*2210*/  SHFL.BFLY P0, R19, R18, R17, R16 ;  /* 0x0c00001112137389 */ /* 0x0000640000000010 */
[----:B01----:R-:W-:Y:S01]  /*2220*/  ENDCOLLECTIVE ;  /* 0x000000000000791b */ /* 0x003fe20003800000 */
.L_x_6866:
        /* <DEDUP_REMOVED lines=12> */
.L_x_6867:
[----:B------:R-:W-:Y:S02]  /*22f0*/  IMAD.MOV.U32 R18, RZ, RZ, R35 ;  /* 0x000000ffff127224 */ /* 0x000fe400078e0023 */
[----:B------:R-:W-:-:S07]  /*2300*/  IMAD.MOV.U32 R29, RZ, RZ, R19 ;  /* 0x000000ffff1d7224 */ /* 0x000fce00078e0013 */
[----:B------:R-:W-:Y:S05]  /*2310*/  WARPSYNC.COLLECTIVE R5, `(.L_x_6868) ;  /* 0x0000000005087348 */ /* 0x000fea0003c00000 */
[----:B------:R0:W1:Y:S02]  /*2320*/  SHFL.BFLY P0, R19, R18, R17, R16 ;  /* 0x0c00001112137389 */ /* 0x0000640000000010 */
[----:B01----:R-:W-:Y:S01]  /*2330*/  ENDCOLLECTIVE ;  /* 0x000000000000791b */ /* 0x003fe20003800000 */
.L_x_6868:
[----:B------:R-:W-:Y:S01]  /*2340*/  FSETP.GEU.FTZ.AND P2, PT, R34, R29, PT ;  /* 0x0000001d2200720b */ /* 0x000fe20003f5e000 */
[----:B------:R-:W-:-:S12]  /*2350*/  IMAD.MOV.U32 R18, RZ, RZ, R28 ;  /* 0x000000ffff127224 */ /* 0x000fd800078e001c */
[----:B------:R-:W-:Y:S01]  /*2360*/  @P2 FSETP.NEU.FTZ.AND P1, PT, R34, R29, PT ;  /* 0x0000001d2200220b */ /* 0x000fe20003f3d000 */
[----:B------:R-:W-:-:S12]  /*2370*/  IMAD.MOV.U32 R20, RZ, RZ, R19 ;  /* 0x000000ffff147224 */ /* 0x000fd800078e0013 */
[----:B------:R-:W-:Y:S05]  /*2380*/  WARPSYNC.COLLECTIVE R5, `(.L_x_6869) ;  /* 0x0000000005087348 */ /* 0x000fea0003c00000 */
[----:B------:R0:W1:Y:S02]  /*2390*/  SHFL.BFLY P0, R19, R18, R17, R16 ;  /* 0x0c00001112137389 */ /* 0x0000640000000010 */
[----:B01----:R-:W-:Y:S01]  /*23a0*/  ENDCOLLECTIVE ;  /* 0x000000000000791b */ /* 0x003fe20003800000 */
.L_x_6869:
        /* <DEDUP_REMOVED lines=11> */
.L_x_6870:
[----:B------:R-:W-:Y:S02]  /*2460*/  IMAD.MOV.U32 R18, RZ, RZ, R32 ;  /* 0x000000ffff127224 */ /* 0x000fe400078e0020 */
[----:B------:R-:W-:-:S07]  /*2470*/  IMAD.MOV.U32 R20, RZ, RZ, R19 ;  /* 0x000000ffff147224 */ /* 0x000fce00078e0013 */
[----:B------:R-:W-:Y:S05]  /*2480*/  WARPSYNC.COLLECTIVE R5, `(.L_x_6871) ;  /* 0x0000000005087348 */ /* 0x000fea0003c00000 */
[----:B------:R0:W1:Y:S02]  /*2490*/  SHFL.BFLY P0, R19, R18, R17, R16 ;  /* 0x0c00001112137389 */ /* 0x0000640000000010 */
[----:B01----:R-:W-:Y:S01]  /*24a0*/  ENDCOLLECTIVE ;  /* 0x000000000000791b */ /* 0x003fe20003800000 */
.L_x_6871:
[----:B------:R-:W-:Y:S02]  /*24b0*/  IMAD.MOV.U32 R18, RZ, RZ, R34 ;  /* 0x000000ffff127224 */ /* 0x000fe400078e0022 */
[----:B------:R-:W-:-:S07]  /*24c0*/  IMAD.MOV.U32 R31, RZ, RZ, R19 ;  /* 0x000000ffff1f7224 */ /* 0x000fce00078e0013 */
[----:B------:R-:W-:Y:S05]  /*24d0*/  WARPSYNC.COLLECTIVE R5, `(.L_x_6872) ;  /* 0x0000000005087348 */ /* 0x000fea0003c00000 */
[----:B------:R0:W1:Y:S02]  /*24e0*/  SHFL.BFLY P0, R19, R18, R17, R16 ;  /* 0x0c00001112137389 */ /* 0x0000640000000010 */
[----:B01----:R-:W-:Y:S01]  /*24f0*/  ENDCOLLECTIVE ;  /* 0x000000000000791b */ /* 0x003fe20003800000 */
.L_x_6872:
[----:B------:R-:W-:Y:S01]  /*2500*/  PLOP3.LUT P0, PT, PT, PT, PT, 0x80, 0x0 ;  /* 0x000000000000781c */ /* 0x000fe20003f0f070 */
[----:B------:R-:W-:-:S12]  /*2510*/  BRA `(.L_x_6873) ;  /* 0xffffffe800587947 */ /* 0x000fd8000383ffff */
.L_x_6849:
        /* <DEDUP_REMOVED lines=8> */
.L_x_6875:
[----:B------:R-:W-:Y:S05]  /*25a0*/  BSYNC B1 ;  /* 0x0000000000017941 */ /* 0x000fea0003800000 */
.L_x_6874:
        /* <DEDUP_REMOVED lines=8> */
.L_x_6876:
[----:B------:R-:W-:Y:S01]  /*2630*/  FSETP.GEU.FTZ.AND P2, PT, R33, R20, PT ;  /* 0x000000142100720b */ /* 0x000fe20003f5e000 */
[----:B------:R-:W-:-:S12]  /*2640*/  IMAD.MOV.U32 R18, RZ, RZ, R32 ;  /* 0x000000ffff127224 */ /* 0x000fd800078e0020 */
[----:B------:R-:W-:Y:S01]  /*2650*/  @P2 FSETP.NEU.FTZ.AND P1, PT, R33, R20, PT ;  /* 0x000000142100220b */ /* 0x000fe20003f3d000 */
[----:B------:R-:W-:-:S12]  /*2660*/  IMAD.MOV.U32 R21, RZ, RZ, R19 ;  /* 0x000000ffff157224 */ /* 0x000fd800078e0013 */
[----:B------:R-:W-:Y:S05]  /*2670*/  WARPSYNC.COLLECTIVE R5, `(.L_x_6877) ;  /* 0x0000000005087348 */ /* 0x000fea0003c00000 */
[----:B------:R0:W1:Y:S02]  /*2680*/  SHFL.BFLY P0, R19, R18, R17, R16 ;  /* 0x0c00001112137389 */ /* 0x0000640000000010 */
[----:B01----:R-:W-:Y:S01]  /*2690*/  ENDCOLLECTIVE ;  /* 0x000000000000791b */ /* 0x003fe20003800000 */
.L_x_6877:
        /* <DEDUP_REMOVED lines=12> */
.L_x_6878:
[----:B------:R-:W-:Y:S02]  /*2760*/  IMAD.MOV.U32 R18, RZ, RZ, R21 ;  /* 0x000000ffff127224 */ /* 0x000fe400078e0015 */
[----:B------:R-:W-:-:S07]  /*2770*/  IMAD.MOV.U32 R29, RZ, RZ, R19 ;  /* 0x000000ffff1d7224 */ /* 0x000fce00078e0013 */
[----:B------:R-:W-:Y:S05]  /*2780*/  WARPSYNC.COLLECTIVE R5, `(.L_x_6879) ;  /* 0x0000000005087348 */ /* 0x000fea0003c00000 */
[----:B------:R0:W1:Y:S02]  /*2790*/  SHFL.BFLY P0, R19, R18, R17, R16 ;  /* 0x0c00001112137389 */ /* 0x0000640000000010 */
[----:B01----:R-:W-:Y:S01]  /*27a0*/  ENDCOLLECTIVE ;  /* 0x000000000000791b */ /* 0x003fe20003800000 */
.L_x_6879:
[----:B------:R-:W-:Y:S02]  /*27b0*/  IMAD.MOV.U32 R18, RZ, RZ, R20 ;  /* 0x000000ffff127224 */ /* 0x000fe400078e0014 */
[----:B------:R-:W-:-:S07]  /*27c0*/  IMAD.MOV.U32 R32, RZ, RZ, R19 ;  /* 0x000000ffff207224 */ /* 0x000fce00078e0013 */
[----:B------:R-:W-:Y:S05]  /*27d0*/  WARPSYNC.COLLECTIVE R5, `(.L_x_6880) ;  /* 0x0000000005087348 */ /* 0x000fea0003c00000 */
[----:B------:R0:W1:Y:S02]  /*27e0*/  SHFL.BFLY P0, R19, R18, R17, R16 ;  /* 0x0c00001112137389 */ /* 0x0000640000000010 */
[----:B01----:R-:W-:Y:S01]  /*27f0*/  ENDCOLLECTIVE ;  /* 0x000000000000791b */ /* 0x003fe20003800000 */
.L_x_6880:
        /* <DEDUP_REMOVED lines=12> */
.L_x_6881:
[----:B------:R-:W-:Y:S02]  /*28c0*/  IMAD.MOV.U32 R18, RZ, RZ, R33 ;  /* 0x000000ffff127224 */ /* 0x000fe400078e0021 */
[----:B------:R-:W-:-:S07]  /*28d0*/  IMAD.MOV.U32 R29, RZ, RZ, R19 ;  /* 0x000000ffff1d7224 */ /* 0x000fce00078e0013 */
[----:B------:R-:W-:Y:S05]  /*28e0*/  WARPSYNC.COLLECTIVE R5, `(.L_x_6882) ;  /* 0x0000000005087348 */ /* 0x000fea0003c00000 */
[----:B------:R0:W1:Y:S02]  /*28f0*/  SHFL.BFLY P0, R19, R18, R17, R16 ;  /* 0x0c00001112137389 */ /* 0x0000640000000010 */
[----:B01----:R-:W-:Y:S01]  /*2900*/  ENDCOLLECTIVE ;  /* 0x000000000000791b */ /* 0x003fe20003800000 */
.L_x_6882:
[----:B------:R-:W-:Y:S01]  /*2910*/  FSETP.GEU.FTZ.AND P2, PT, R36, R29, PT ;  /* 0x0000001d2400720b */ /* 0x000fe20003f5e000 */
[----:B------:R-:W-:-:S12]  /*2920*/  IMAD.MOV.U32 R18, RZ, RZ, R34 ;  /* 0x000000ffff127224 */ /* 0x000fd800078e0022 */
[----:B------:R-:W-:Y:S01]  /*2930*/  @P2 FSETP.NEU.FTZ.AND P1, PT, R36, R29, PT ;  /* 0x0000001d2400220b */ /* 0x000fe20003f3d000 */
[----:B------:R-:W-:-:S12]  /*2940*/  IMAD.MOV.U32 R20, RZ, RZ, R19 ;  /* 0x000000ffff147224 */ /* 0x000fd800078e0013 */
[----:B------:R-:W-:Y:S05]  /*2950*/  WARPSYNC.COLLECTIVE R5, `(.L_x_6883) ;  /* 0x0000000005087348 */ /* 0x000fea0003c00000 */
[----:B------:R0:W1:Y:S02]  /*2960*/  SHFL.BFLY P0, R19, R18, R17, R16 ;  /* 0x0c00001112137389 */ /* 0x0000640000000010 */
[----:B01----:R-:W-:Y:S01]  /*2970*/  ENDCOLLECTIVE ;  /* 0x000000000000791b */ /* 0x003fe20003800000 */
.L_x_6883:
        /* <DEDUP_REMOVED lines=11> */
.L_x_6884:
[----:B------:R-:W-:Y:S02]  /*2a30*/  IMAD.MOV.U32 R18, RZ, RZ, R32 ;  /* 0x000000ffff127224 */ /* 0x000fe400078e0020 */
[----:B------:R-:W-:-:S07]  /*2a40*/  IMAD.MOV.U32 R20, RZ, RZ, R19 ;  /* 0x000000ffff147224 */ /* 0x000fce00078e0013 */
[----:B------:R-:W-:Y:S05]  /*2a50*/  WARPSYNC.COLLECTIVE R5, `(.L_x_6885) ;  /* 0x0000000005087348 */ /* 0x000fea0003c00000 */
[----:B------:R0:W1:Y:S02]  /*2a60*/  SHFL.BFLY P0, R19, R18, R17, R16 ;  /* 0x0c00001112137389 */ /* 0x0000640000000010 */
[----:B01----:R-:W-:Y:S01]  /*2a70*/  ENDCOLLECTIVE ;  /* 0x000000000000791b */ /* 0x003fe20003800000 */
.L_x_6885:
[----:B------:R-:W-:Y:S02]  /*2a80*/  IMAD.MOV.U32 R18, RZ, RZ, R36 ;  /* 0x000000ffff127224 */ /* 0x000fe400078e0024 */
[----:B------:R-:W-:-:S07]  /*2a90*/  IMAD.MOV.U32 R21, RZ, RZ, R19 ;  /* 0x000000ffff157224 */ /* 0x000fce00078e0013 */
[----:B------:R-:W-:Y:S05]  /*2aa0*/  WARPSYNC.COLLECTIVE R5, `(.L_x_6886) ;  /* 0x0000000005087348 */ /* 0x000fea0003c00000 */
[----:B------:R0:W1:Y:S02]  /*2ab0*/  SHFL.BFLY P0, R19, R18, R17, R16 ;  /* 0x0c00001112137389 */ /* 0x0000640000000010 */
[----:B01----:R-:W-:Y:S01]  /*2ac0*/  ENDCOLLECTIVE ;  /* 0x000000000000791b */ /* 0x003fe20003800000 */
.L_x_6886:
[----:B------:R-:W-:Y:S01]  /*2ad0*/  PLOP3.LUT P0, PT, PT, PT, PT, 0x80, 0x0 ;  /* 0x000000000000781c */ /* 0x000fe20003f0f070 */
[----:B------:R-:W-:-:S12]  /*2ae0*/  BRA `(.L_x_6887) ;  /* 0xffffffec00107947 */ /* 0x000fd8000383ffff */
.L_x_6888:
        /* <DEDUP_REMOVED lines=9> */
.L_x_12265:


//--------------------- .text._ZN4vllm3moe10topkGatingILi8ELi64ELi4ELi16ELi32Ej13__nv_bfloat16LNS0_11ScoringFuncE0EEEvPKT5_PKbPfiPT4_PiiiibPKf --------------------------
	.section	.text._ZN4vllm3moe10topkGatingILi8ELi64ELi4ELi16ELi32Ej13__nv_bfloat16LNS0_11ScoringFuncE0EEEvPKT5_PKbPfiPT4_PiiiibPKf,"ax",@progbits
	.align	128
        .global         _ZN4vllm3moe10topkGatingILi8ELi64ELi4ELi16ELi32Ej13__nv_bfloat16LNS0_11ScoringFuncE0EEEvPKT5_PKbPfiPT4_PiiiibPKf
        .type           _ZN4vllm3moe10topkGatingILi8ELi64ELi4ELi16ELi32Ej13__nv_bfloat16LNS0_11ScoringFuncE0EEEvPKT5_PKbPfiPT4_PiiiibPKf,@function
        .size           _ZN4vllm3moe10topkGatingILi8ELi64ELi4ELi16ELi32Ej13__nv_bfloat16LNS0_11ScoringFuncE0EEEvPKT5_PKbPfiPT4_PiiiibPKf,(.L_x_12266 - _ZN4vllm3moe10topkGatingILi8ELi64ELi4ELi16ELi32Ej13__nv_bfloat16LNS0_11ScoringFuncE0EEEvPKT5_PKbPfiPT4_PiiiibPKf)
        .other          _ZN4vllm3moe10topkGatingILi8ELi64ELi4ELi16ELi32Ej13__nv_bfloat16LNS0_11ScoringFuncE0EEEvPKT5_PKbPfiPT4_PiiiibPKf,@"STO_CUDA_ENTRY STV_DEFAULT"
_ZN4vllm3moe10topkGatingILi8ELi64ELi4ELi16ELi32Ej13__nv_bfloat16LNS0_11ScoringFuncE0EEEvPKT5_PKbPfiPT4_PiiiibPKf:
.text._ZN4vllm3moe10topkGatingILi8ELi64ELi4ELi16ELi32Ej13__nv_bfloat16LNS0_11ScoringFuncE0EEEvPKT5_PKbPfiPT4_PiiiibPKf:
        /* <DEDUP_REMOVED lines=117> */
[C---:B------:R-:W-:Y:S02]  /*0750*/  FSETP.GEU.FTZ.AND P5, PT, |R10|.reuse, +INF , PT ;  /* 0x7f8000000a00780b */ /* 0x040fe40003fbe200 */
        /* <DEDUP_REMOVED lines=42> */
.L_x_6897:
        /* <DEDUP_REMOVED lines=56> */
.L_x_6919:
        /* <DEDUP_REMOVED lines=28> */
.L_x_6893:
[----:B------:R-:W-:Y:S05]  /*0f40*/  BSYNC B1 ;  /* 0x0000000000017941 */ /* 0x000fea0003800000 */
.L_x_6892:
        /* <DEDUP_REMOVED lines=36> */
.L_x_6896:
[----:B------:R-:W-:Y:S05]  /*1190*/  BSYNC B1 ;  /* 0x0000000000017941 */ /* 0x000fea0003800000 */
.L_x_6895:
[----:B------:R-:W-:Y:S05]  /*11a0*/  BRA `(.L_x_6897) ;  /* 0xfffffff800147947 */ /* 0x000fea000383ffff */
.L_x_6890:
[----:B------:R-:W-:Y:S01]  /*11b0*/  IMAD.MOV.U32 R31, RZ, RZ, RZ ;  /* 0x000000ffff1f7224 */ /* 0x000fe200078e00ff */
[----:B------:R-:W-:Y:S01]  /*11c0*/  ULDC UR10, c[0x0][0x228] ;  /* 0x00008a00000a7ab9 */ /* 0x000fe20000000800 */
[----:B------:R-:W-:Y:S01]  /*11d0*/  ULDC UR11, c[0x0][0x240] ;  /* 0x00009000000b7ab9 */ /* 0x000fe20000000800 */
[----:B------:R-:W-:Y:S01]  /*11e0*/  ULDC UR5, c[0x0][0x248] ;  /* 0x0000920000057ab9 */ /* 0x000fe20000000800 */
[----:B------:R-:W-:-:S05]  /*11f0*/  ULDC.64 UR8, c[0x0][0x240] ;  /* 0x0000900000087ab9 */ /* 0x000fca0000000a00 */
.L_x_6903:
        /* <DEDUP_REMOVED lines=56> */
.L_x_6930:
        /* <DEDUP_REMOVED lines=27> */
.L_x_6900:
[----:B------:R-:W-:Y:S05]  /*1730*/  BSYNC B1 ;  /* 0x0000000000017941 */ /* 0x000fea0003800000 */
.L_x_6899:
        /* <DEDUP_REMOVED lines=36> */
.L_x_6902:
[----:B------:R-:W-:Y:S05]  /*1980*/  BSYNC B1 ;  /* 0x0000000000017941 */ /* 0x000fea0003800000 */
.L_x_6901:
[----:B------:R-:W-:Y:S05]  /*1990*/  BRA `(.L_x_6903) ;  /* 0xfffffff800187947 */ /* 0x000fea000383ffff */
.L_x_6894:
[----:B------:R-:W-:Y:S05]  /*19a0*/  BSYNC B0 ;  /* 0x0000000000007941 */ /* 0x000fea0003800000 */
.L_x_6889:
        /* <DEDUP_REMOVED lines=20> */
.L_x_6906:
        /* <DEDUP_REMOVED lines=18> */
.L_x_6905:
[----:B------:R-:W-:Y:S05]  /*1c10*/  BSYNC B0 ;  /* 0x0000000000007941 */ /* 0x000fea0003800000 */
.L_x_6904:
        /* <DEDUP_REMOVED lines=13> */
.L_x_6908:
        /* <DEDUP_REMOVED lines=11> */
.L_x_6907:
[----:B------:R-:W-:Y:S05]  /*1da0*/  EXIT ;  /* 0x000000000000794d */ /* 0x000fea0003800000 */
.L_x_6891:
        /* <DEDUP_REMOVED lines=8> */
.L_x_6910:
[----:B------:R-:W-:Y:S05]  /*1e30*/  BSYNC B1 ;  /* 0x0000000000017941 */ /* 0x000fea0003800000 */
.L_x_6909:
        /* <DEDUP_REMOVED lines=8> */
.L_x_6911:
[----:B------:R-:W-:Y:S01]  /*1ec0*/  FSETP.GEU.FTZ.AND P2, PT, R28, R21, PT ;  /* 0x000000151c00720b */ /* 0x000fe20003f5e000 */
[----:B------:R-:W-:-:S12]  /*1ed0*/  IMAD.MOV.U32 R18, RZ, RZ, R32 ;  /* 0x000000ffff127224 */ /* 0x000fd800078e0020 */
[----:B------:R-:W-:Y:S01]  /*1ee0*/  @P2 FSETP.NEU.FTZ.AND P1, PT, R28, R21, PT ;  /* 0x000000151c00220b */ /* 0x000fe20003f3d000 */
[----:B------:R-:W-:-:S12]  /*1ef0*/  IMAD.MOV.U32 R29, RZ, RZ, R19 ;  /* 0x000000ffff1d7224 */ /* 0x000fd800078e0013 */
[----:B------:R-:W-:Y:S05]  /*1f00*/  WARPSYNC.COLLECTIVE R5, `(.L_x_6912) ;  /* 0x0000000005087348 */ /* 0x000fea0003c00000 */
[----:B------:R0:W1:Y:S02]  /*1f10*/  SHFL.BFLY P0, R19, R18, R17, R16 ;  /* 0x0c00001112137389 */ /* 0x0000640000000010 */
[----:B01----:R-:W-:Y:S01]  /*1f20*/  ENDCOLLECTIVE ;  /* 0x000000000000791b */ /* 0x003fe20003800000 */
.L_x_6912:
        /* <DEDUP_REMOVED lines=11> */
.L_x_6913:
[----:B------:R-:W-:Y:S02]  /*1fe0*/  IMAD.MOV.U32 R18, RZ, RZ, R29 ;  /* 0x000000ffff127224 */ /* 0x000fe400078e001d */
[----:B------:R-:W-:-:S07]  /*1ff0*/  IMAD.MOV.U32 R21, RZ, RZ, R19 ;  /* 0x000000ffff157224 */ /* 0x000fce00078e0013 */
[----:B------:R-:W-:Y:S05]  /*2000*/  WARPSYNC.COLLECTIVE R5, `(.L_x_6914) ;  /* 0x0000000005087348 */ /* 0x000fea0003c00000 */
[----:B------:R0:W1:Y:S02]  /*2010*/  SHFL.BFLY P0, R19, R18, R17, R16 ;  /* 0x0c00001112137389 */ /* 0x0000640000000010 */
[----:B01----:R-:W-:Y:S01]  /*2020*/  ENDCOLLECTIVE ;  /* 0x000000000000791b */ /* 0x003fe20003800000 */
.L_x_6914:
[----:B------:R-:W-:Y:S01]  /*2030*/  FSETP.GEU.FTZ.AND P2, PT, R34, R21, PT ;  /* 0x000000152200720b */ /* 0x000fe20003f5e000 */
[----:B------:R-:W-:-:S12]  /*2040*/  IMAD.MOV.U32 R18, RZ, RZ, R36 ;  /* 0x000000ffff127224 */ /* 0x000fd800078e0024 */
[----:B------:R-:W-:Y:S01]  /*2050*/  @P2 FSETP.NEU.FTZ.AND P1, PT, R34, R21, PT ;  /* 0x000000152200220b */ /* 0x000fe20003f3d000 */
[----:B------:R-:W-:-:S12]  /*2060*/  IMAD.MOV.U32 R28, RZ, RZ, R19 ;  /* 0x000000ffff1c7224 */ /* 0x000fd800078e0013 */
[----:B------:R-:W-:Y:S05]  /*2070*/  WARPSYNC.COLLECTIVE R5, `(.L_x_6915) ;  /* 0x0000000005087348 */ /* 0x000fea0003c00000 */
[----:B------:R0:W1:Y:S02]  /*2080*/  SHFL.BFLY P0, R19, R18, R17, R16 ;  /* 0x0c00001112137389 */ /* 0x0000640000000010 */
[----:B01----:R-:W-:Y:S01]  /*2090*/  ENDCOLLECTIVE ;  /* 0x000000000000791b */ /* 0x003fe20003800000 */
.L_x_6915:
        /* <DEDUP_REMOVED lines=11> */
.L_x_6916:
[----:B------:R-:W-:Y:S02]  /*2150*/  IMAD.MOV.U32 R18, RZ, RZ, R32 ;  /* 0x000000ffff127224 */ /* 0x000fe400078e0020 */
[----:B------:R-:W-:-:S07]  /*2160*/  IMAD.MOV.U32 R20, RZ, RZ, R19 ;  /* 0x000000ffff147224 */ /* 0x000fce00078e0013 */
[----:B------:R-:W-:Y:S05]  /*2170*/  WARPSYNC.COLLECTIVE R5, `(.L_x_6917) ;  /* 0x0000000005087348 */ /* 0x000fea0003c00000 */
[----:B------:R0:W1:Y:S02]  /*2180*/  SHFL.BFLY P0, R19, R18, R17, R16 ;  /* 0x0c00001112137389 */ /* 0x0000640000000010 */
[----:B01----:R-:W-:Y:S01]  /*2190*/  ENDCOLLECTIVE ;  /* 0x000000000000791b */ /* 0x003fe20003800000 */
.L_x_6917:
[----:B------:R-:W-:Y:S02]  /*21a0*/  IMAD.MOV.U32 R18, RZ, RZ, R34 ;  /* 0x000000ffff127224 */ /* 0x000fe400078e0022 */
[----:B------:R-:W-:-:S07]  /*21b0*/  IMAD.MOV.U32 R31, RZ, RZ, R19 ;  /* 0x000000ffff1f7224 */ /* 0x000fce00078e0013 */
[----:B------:R-:W-:Y:S05]  /*21c0*/  WARPSYNC.COLLECTIVE R5, `(.L_x_6918) ;  /* 0x0000000005087348 */ /* 0x000fea0003c00000 */
[----:B------:R0:W1:Y:S02]  /*21d0*/  SHFL.BFLY P0, R19, R18, R17, R16 ;  /* 0x0c00001112137389 */ /* 0x0000640000000010 */
[----:B01----:R-:W-:Y:S01]  /*21e0*/  ENDCOLLECTIVE ;  /* 0x000000000000791b */ /* 0x003fe20003800000 */
.L_x_6918:
[----:B------:R-:W-:Y:S05]  /*21f0*/  BRA `(.L_x_6919) ;  /* 0xffffffe800e07947 */ /* 0x000fea000383ffff */
.L_x_6898:
        /* <DEDUP_REMOVED lines=8> */
.L_x_6921:
[----:B------:R-:W-:Y:S05]  /*2280*/  BSYNC B1 ;  /* 0x0000000000017941 */ /* 0x000fea0003800000 */
.L_x_6920:
        /* <DEDUP_REMOVED lines=8> */
.L_x_6922:
[----:B------:R-:W-:Y:S01]  /*2310*/  FSETP.GEU.FTZ.AND P2, PT, R28, R21, PT ;  /* 0x000000151c00720b */ /* 0x000fe20003f5e000 */
[----:B------:R-:W-:-:S12]  /*2320*/  IMAD.MOV.U32 R18, RZ, RZ, R36 ;  /* 0x000000ffff127224 */ /* 0x000fd800078e0024 */
[----:B------:R-:W-:Y:S01]  /*2330*/  @P2 FSETP.NEU.FTZ.AND P1, PT, R28, R21, PT ;  /* 0x000000151c00220b */ /* 0x000fe20003f3d000 */
[----:B------:R-:W-:-:S12]  /*2340*/  IMAD.MOV.U32 R29, RZ, RZ, R19 ;  /* 0x000000ffff1d7224 */ /* 0x000fd800078e0013 */
[----:B------:R-:W-:Y:S05]  /*2350*/  WARPSYNC.COLLECTIVE R5, `(.L_x_6923) ;  /* 0x0000000005087348 */ /* 0x000fea0003c00000 */
[----:B------:R0:W1:Y:S02]  /*2360*/  SHFL.BFLY P0, R19, R18, R17, R16 ;  /* 0x0c00001112137389 */ /* 0x0000640000000010 */
[----:B01----:R-:W-:Y:S01]  /*2370*/  ENDCOLLECTIVE ;  /* 0x000000000000791b */ /* 0x003fe20003800000 */
.L_x_6923:
        /* <DEDUP_REMOVED lines=11> */
.L_x_6924:
[----:B------:R-:W-:Y:S02]  /*2430*/  IMAD.MOV.U32 R18, RZ, RZ, R29 ;  /* 0x000000ffff127224 */ /* 0x000fe400078e001d */
[----:B------:R-:W-:-:S07]  /*2440*/  IMAD.MOV.U32 R21, RZ, RZ, R19 ;  /* 0x000000ffff157224 */ /* 0x000fce00078e0013 */
[----:B------:R-:W-:Y:S05]  /*2450*/  WARPSYNC.COLLECTIVE R5, `(.L_x_6925) ;  /* 0x0000000005087348 */ /* 0x000fea0003c00000 */
[----:B------:R0:W1:Y:S02]  /*2460*/  SHFL.BFLY P0, R19, R18, R17, R16 ;  /* 0x0c00001112137389 */ /* 0x0000640000000010 */
[----:B01----:R-:W-:Y:S01]  /*2470*/  ENDCOLLECTIVE ;  /* 0x000000000000791b */ /* 0x003fe20003800000 */
.L_x_6925:
[----:B------:R-:W-:Y:S01]  /*2480*/  FSETP.GEU.FTZ.AND P2, PT, R32, R21, PT ;  /* 0x000000152000720b */ /* 0x000fe20003f5e000 */
[----:B------:R-:W-:-:S12]  /*2490*/  IMAD.MOV.U32 R18, RZ, RZ, R34 ;  /* 0x000000ffff127224 */ /* 0x000fd800078e0022 */
[----:B------:R-:W-:Y:S01]  /*24a0*/  @P2 FSETP.NEU.FTZ.AND P1, PT, R32, R21, PT ;  /* 0x000000152000220b */ /* 0x000fe20003f3d000 */
[----:B------:R-:W-:-:S12]  /*24b0*/  IMAD.MOV.U32 R28, RZ, RZ, R19 ;  /* 0x000000ffff1c7224 */ /* 0x000fd800078e0013 */
[----:B------:R-:W-:Y:S05]  /*24c0*/  WARPSYNC.COLLECTIVE R5, `(.L_x_6926) ;  /* 0x0000000005087348 */ /* 0x000fea0003c00000 */
[----:B------:R0:W1:Y:S02]  /*24d0*/  SHFL.BFLY P0, R19, R18, R17, R16 ;  /* 0x0c00001112137389 */ /* 0x0000640000000010 */
[----:B01----:R-:W-:Y:S01]  /*24e0*/  ENDCOLLECTIVE ;  /* 0x000000000000791b */ /* 0x003fe20003800000 */
.L_x_6926:
        /* <DEDUP_REMOVED lines=11> */
.L_x_6927:
[----:B------:R-:W-:Y:S02]  /*25a0*/  IMAD.MOV.U32 R18, RZ, RZ, R32 ;  /* 0x000000ffff127224 */ /* 0x000fe400078e0020 */
[----:B------:R-:W-:-:S07]  /*25b0*/  IMAD.MOV.U32 R20, RZ, RZ, R19 ;  /* 0x000000ffff147224 */ /* 0x000fce00078e0013 */
[----:B------:R-:W-:Y:S05]  /*25c0*/  WARPSYNC.COLLECTIVE R5, `(.L_x_6928) ;  /* 0x0000000005087348 */ /* 0x000fea0003c00000 */
[----:B------:R0:W1:Y:S02]  /*25d0*/  SHFL.BFLY P0, R19, R18, R17, R16 ;  /* 0x0c00001112137389 */ /* 0x0000640000000010 */
[----:B01----:R-:W-:Y:S01]  /*25e0*/  ENDCOLLECTIVE ;  /* 0x000000000000791b */ /* 0x003fe20003800000 */
.L_x_6928:
[----:B------:R-:W-:Y:S02]  /*25f0*/  IMAD.MOV.U32 R18, RZ, RZ, R36 ;  /* 0x000000ffff127224 */ /* 0x000fe400078e0024 */
[----:B------:R-:W-:-:S07]  /*2600*/  IMAD.MOV.U32 R21, RZ, RZ, R19 ;  /* 0x000000ffff157224 */ /* 0x000fce00078e0013 */
[----:B------:R-:W-:Y:S05]  /*2610*/  WARPSYNC.COLLECTIVE R5, `(.L_x_6929) ;  /* 0x0000000005087348 */ /* 0x000fea0003c00000 */
[----:B------:R0:W1:Y:S02]  /*2620*/  SHFL.BFLY P0, R19, R18, R17, R16 ;  /* 0x0c00001112137389 */ /* 0x0000640000000010 */
[----:B01----:R-:W-:Y:S01]  /*2630*/  ENDCOLLECTIVE ;  /* 0x000000000000791b */ /* 0x003fe20003800000 */
.L_x_6929:
[----:B------:R-:W-:Y:S05]  /*2640*/  BRA `(.L_x_6930) ;  /* 0xffffffec00cc7947 */ /* 0x000fea000383ffff */
.L_x_6931:
        /* <DEDUP_REMOVED lines=11> */
.L_x_12266:


//--------------------- .text._ZN4vllm3moe10topkGatingILi8ELi32ELi4ELi16ELi32Ej13__nv_bfloat16LNS0_11ScoringFuncE0EEEvPKT5_PKbPfiPT4_PiiiibPKf --------------------------
	.section	.text._ZN4vllm3moe10topkGatingILi8ELi32ELi4ELi16ELi32Ej13__nv_bfloat16LNS0_11ScoringFuncE0EEEvPKT5_PKbPfiPT4_PiiiibPKf,"ax",@progbits
	.align	128
        .global         _ZN4vllm3moe10topkGatingILi8ELi32ELi4ELi16ELi32Ej13__nv_bfloat16LNS0_11ScoringFuncE0EEEvPKT5_PKbPfiPT4_PiiiibPKf
        .type           _ZN4vllm3moe10topkGatingILi8ELi32ELi4ELi16ELi32Ej13__nv_bfloat16LNS0_11ScoringFuncE0EEEvPKT5_PKbPfiPT4_PiiiibPKf,@function
        .size           _ZN4vllm3moe10topkGatingILi8ELi32ELi4ELi16ELi32Ej13__nv_bfloat16LNS0_11ScoringFuncE0EEEvPKT5_PKbPfiPT4_PiiiibPKf,(.L_x_12267 - _ZN4vllm3moe10topkGatingILi8ELi32ELi4ELi16ELi32Ej13__nv_bfloat16LNS0_11ScoringFuncE0EEEvPKT5_PKbPfiPT4_PiiiibPKf)
        .other          _ZN4vllm3moe10topkGatingILi8ELi32ELi4ELi16ELi32Ej13__nv_bfloat16LNS0_11ScoringFuncE0EEEvPKT5_PKbPfiPT4_PiiiibPKf,@"STO_CUDA_ENTRY STV_DEFAULT"
_ZN4vllm3moe10topkGatingILi8ELi32ELi4ELi16ELi32Ej13__nv_bfloat16LNS0_11ScoringFuncE0EEEvPKT5_PKbPfiPT4_PiiiibPKf:
.text._ZN4vllm3moe10topkGatingILi8ELi32ELi4ELi16ELi32Ej13__nv_bfloat16LNS0_11ScoringFuncE0EEEvPKT5_PKbPfiPT4_PiiiibPKf:
        /* <DEDUP_REMOVED lines=37> */
[----:B------:R-:W-:Y:S01]  /*0250*/  IMAD.MOV.U32 R30, RZ, RZ, RZ ;  /* 0x000000ffff1e7224 */ /* 0x000fe200078e00ff */
        /* <DEDUP_REMOVED lines=74> */
[----:B------:R-:W-:Y:S01]  /*0700*/  FMUL.FTZ R13, R13, R26 ;  /* 0x0000001a0d0d7220 */ /* 0x000fe20000410000 */
[----:B------:R-:W-:-:S02]  /*0710*/  FSETP.GEU.FTZ.AND P6, PT, |R5|, +INF , PT ;  /* 0x7f8000000500780b */ /* 0x000fc40003fde200 */
[----:B------:R-:W-:Y:S02]  /*0720*/  FSETP.GEU.FTZ.AND P5, PT, |R8|, +INF , PT ;  /* 0x7f8000000800780b */ /* 0x000fe40003fbe200 */
[----:B------:R-:W-:Y:S02]  /*0730*/  FSETP.GEU.FTZ.AND P2, PT, |R10|, +INF , PT ;  /* 0x7f8000000a00780b */ /* 0x000fe40003f5e200 */
[----:B------:R-:W-:Y:S02]  /*0740*/  FSETP.GEU.FTZ.AND P4, PT, |R11|, +INF , PT ;  /* 0x7f8000000b00780b */ /* 0x000fe40003f9e200 */
[----:B------:R-:W-:Y:S02]  /*0750*/  FSEL R6, R9, RZ, !P3 ;  /* 0x000000ff09067208 */ /* 0x000fe40005800000 */
[----:B------:R-:W-:Y:S02]  /*0760*/  FSETP.GEU.FTZ.AND P3, PT, |R12|, +INF , PT ;  /* 0x7f8000000c00780b */ /* 0x000fe40003f7e200 */
[----:B------:R-:W-:Y:S01]  /*0770*/  FSEL R7, R5, RZ, !P6 ;  /* 0x000000ff05077208 */ /* 0x000fe20007000000 */
[----:B-----5:R-:W-:Y:S01]  /*0780*/  @P0 FADD.FTZ R23, R6, R23 ;  /* 0x0000001706170221 */ /* 0x020fe20000010000 */
[----:B------:R-:W-:Y:S01]  /*0790*/  FSEL R8, R8, RZ, !P5 ;  /* 0x000000ff08087208 */ /* 0x000fe20006800000 */
[----:B------:R-:W-:Y:S01]  /*07a0*/  @!P0 IMAD.MOV.U32 R23, RZ, RZ, R6 ;  /* 0x000000ffff178224 */ /* 0x000fe200078e0006 */
[----:B------:R-:W-:Y:S01]  /*07b0*/  FSETP.GEU.FTZ.AND P6, PT, |R20|, +INF , PT ;  /* 0x7f8000001400780b */ /* 0x000fe20003fde200 */
[----:B----4-:R-:W-:Y:S01]  /*07c0*/  @P0 FADD.FTZ R22, R7, R22 ;  /* 0x0000001607160221 */ /* 0x010fe20000010000 */
[----:B------:R-:W-:Y:S01]  /*07d0*/  FSETP.GEU.FTZ.AND P5, PT, |R13|, +INF , PT ;  /* 0x7f8000000d00780b */ /* 0x000fe20003fbe200 */
[----:B------:R-:W-:Y:S01]  /*07e0*/  @P0 FADD.FTZ R15, R8, R15 ;  /* 0x0000000f080f0221 */ /* 0x000fe20000010000 */
[----:B------:R-:W-:Y:S01]  /*07f0*/  FSEL R9, R10, RZ, !P2 ;  /* 0x000000ff0a097208 */ /* 0x000fe20005000000 */
[----:B------:R-:W-:Y:S01]  /*0800*/  @!P0 IMAD.MOV.U32 R15, RZ, RZ, R8 ;  /* 0x000000ffff0f8224 */ /* 0x000fe200078e0008 */
[----:B------:R-:W-:Y:S01]  /*0810*/  FSEL R10, R11, RZ, !P4 ;  /* 0x000000ff0b0a7208 */ /* 0x000fe20006000000 */
[----:B------:R-:W-:Y:S01]  /*0820*/  @!P0 IMAD.MOV.U32 R22, RZ, RZ, R7 ;  /* 0x000000ffff168224 */ /* 0x000fe200078e0007 */
[----:B------:R-:W-:Y:S01]  /*0830*/  FSEL R11, R12, RZ, !P3 ;  /* 0x000000ff0c0b7208 */ /* 0x000fe20005800000 */
[----:B------:R-:W-:Y:S01]  /*0840*/  @P0 FADD.FTZ R14, R9, R14 ;  /* 0x0000000e090e0221 */ /* 0x000fe20000010000 */
[----:B------:R-:W-:Y:S01]  /*0850*/  FSEL R12, R20, RZ, !P6 ;  /* 0x000000ff140c7208 */ /* 0x000fe20007000000 */
[----:B------:R-:W-:Y:S01]  /*0860*/  @P0 FADD.FTZ R24, R10, R19 ;  /* 0x000000130a180221 */ /* 0x000fe20000010000 */
[----:B------:R-:W-:Y:S01]  /*0870*/  FSEL R13, R13, RZ, !P5 ;  /* 0x000000ff0d0d7208 */ /* 0x000fe20006800000 */
[----:B------:R-:W-:Y:S01]  /*0880*/  @P0 FADD.FTZ R25, R11, R18 ;  /* 0x000000120b190221 */ /* 0x000fe20000010000 */
[----:B------:R-:W-:-:S02]  /*0890*/  @!P0 IMAD.MOV.U32 R14, RZ, RZ, R9 ;  /* 0x000000ffff0e8224 */ /* 0x000fc400078e0009 */
        /* <DEDUP_REMOVED lines=18> */
.L_x_6940:
        /* <DEDUP_REMOVED lines=46> */
.L_x_6959:
        /* <DEDUP_REMOVED lines=27> */
.L_x_6936:
[----:B------:R-:W-:Y:S05]  /*0e50*/  BSYNC B1 ;  /* 0x0000000000017941 */ /* 0x000fea0003800000 */
.L_x_6935:
        /* <DEDUP_REMOVED lines=36> */
.L_x_6939:
[----:B------:R-:W-:Y:S05]  /*10a0*/  BSYNC B1 ;  /* 0x0000000000017941 */ /* 0x000fea0003800000 */
.L_x_6938:
[----:B------:R-:W-:Y:S05]  /*10b0*/  BRA `(.L_x_6940) ;  /* 0xfffffff800407947 */ /* 0x000fea000383ffff */
.L_x_6933:
[----:B------:R-:W-:Y:S01]  /*10c0*/  IMAD.MOV.U32 R31, RZ, RZ, RZ ;  /* 0x000000ffff1f7224 */ /* 0x000fe200078e00ff */
[----:B------:R-:W-:Y:S01]  /*10d0*/  ULDC UR10, c[0x0][0x228] ;  /* 0x00008a00000a7ab9 */ /* 0x000fe20000000800 */
[----:B------:R-:W-:Y:S01]  /*10e0*/  ULDC UR11, c[0x0][0x240] ;  /* 0x00009000000b7ab9 */ /* 0x000fe20000000800 */
[----:B------:R-:W-:Y:S01]  /*10f0*/  ULDC UR5, c[0x0][0x248] ;  /* 0x0000920000057ab9 */ /* 0x000fe20000000800 */
[----:B------:R-:W-:-:S05]  /*1100*/  ULDC.64 UR8, c[0x0][0x240] ;  /* 0x0000900000087ab9 */ /* 0x000fca0000000a00 */
.L_x_6946:
        /* <DEDUP_REMOVED lines=46> */
.L_x_6967:
        /* <DEDUP_REMOVED lines=26> */
.L_x_6943:
[----:B------:R-:W-:Y:S05]  /*1590*/  BSYNC B1 ;  /* 0x0000000000017941 */ /* 0x000fea0003800000 */
.L_x_6942:
        /* <DEDUP_REMOVED lines=36> */
.L_x_6945:
[----:B------:R-:W-:Y:S05]  /*17e0*/  BSYNC B1 ;  /* 0x0000000000017941 */ /* 0x000fea0003800000 */
.L_x_6944:
[----:B------:R-:W-:Y:S05]  /*17f0*/  BRA `(.L_x_6946) ;  /* 0xfffffff800447947 */ /* 0x000fea000383ffff */
.L_x_6937:
[----:B------:R-:W-:Y:S05]  /*1800*/  BSYNC B0 ;  /* 0x0000000000007941 */ /* 0x000fea0003800000 */
.L_x_6932:
        /* <DEDUP_REMOVED lines=20> */
.L_x_6949:
        /* <DEDUP_REMOVED lines=18> */
.L_x_6948:
[----:B------:R-:W-:Y:S05]  /*1a70*/  BSYNC B0 ;  /* 0x0000000000007941 */ /* 0x000fea0003800000 */
.L_x_6947:
        /* <DEDUP_REMOVED lines=13> */
.L_x_6951:
        /* <DEDUP_REMOVED lines=11> */
.L_x_6950:
[----:B------:R-:W-:Y:S05]  /*1c00*/  EXIT ;  /* 0x000000000000794d */ /* 0x000fea0003800000 */
.L_x_6934:
        /* <DEDUP_REMOVED lines=8> */
.L_x_6953:
[----:B------:R-:W-:Y:S05]  /*1c90*/  BSYNC B1 ;  /* 0x0000000000017941 */ /* 0x000fea0003800000 */
.L_x_6952:
        /* <DEDUP_REMOVED lines=8> */
.L_x_6954:
[----:B------:R-:W-:Y:S01]  /*1d20*/  FSETP.GEU.FTZ.AND P2, PT, R29, R20, PT ;  /* 0x000000141d00720b */ /* 0x000fe20003f5e000 */
[----:B------:R-:W-:-:S12]  /*1d30*/  IMAD.MOV.U32 R5, RZ, RZ, R32 ;  /* 0x000000ffff057224 */ /* 0x000fd800078e0020 */
[----:B------:R-:W-:Y:S01]  /*1d40*/  @P2 FSETP.NEU.FTZ.AND P1, PT, R29, R20, PT ;  /* 0x000000141d00220b */ /* 0x000fe20003f3d000 */
[----:B------:R-:W-:-:S12]  /*1d50*/  IMAD.MOV.U32 R21, RZ, RZ, R19 ;  /* 0x000000ffff157224 */ /* 0x000fd800078e0013 */
[----:B------:R-:W-:Y:S05]  /*1d60*/  WARPSYNC.COLLECTIVE R18, `(.L_x_6955) ;  /* 0x0000000012087348 */ /* 0x000fea0003c00000 */
[----:B------:R0:W1:Y:S02]  /*1d70*/  SHFL.BFLY P0, R19, R5, R16, R17 ;  /* 0x0c00001005137389 */ /* 0x0000640000000011 */
[----:B01----:R-:W-:Y:S01]  /*1d80*/  ENDCOLLECTIVE ;  /* 0x000000000000791b */ /* 0x003fe20003800000 */
.L_x_6955:
        /* <DEDUP_REMOVED lines=11> */
.L_x_6956:
[----:B------:R-:W-:Y:S02]  /*1e40*/  IMAD.MOV.U32 R5, RZ, RZ, R34 ;  /* 0x000000ffff057224 */ /* 0x000fe400078e0022 */
[----:B------:R-:W-:-:S07]  /*1e50*/  IMAD.MOV.U32 R20, RZ, RZ, R19 ;  /* 0x000000ffff147224 */ /* 0x000fce00078e0013 */
[----:B------:R-:W-:Y:S05]  /*1e60*/  WARPSYNC.COLLECTIVE R18, `(.L_x_6957) ;  /* 0x0000000012087348 */ /* 0x000fea0003c00000 */
[----:B------:R0:W1:Y:S02]  /*1e70*/  SHFL.BFLY P0, R19, R5, R16, R17 ;  /* 0x0c00001005137389 */ /* 0x0000640000000011 */
[----:B01----:R-:W-:Y:S01]  /*1e80*/  ENDCOLLECTIVE ;  /* 0x000000000000791b */ /* 0x003fe20003800000 */
.L_x_6957:
[----:B------:R-:W-:Y:S02]  /*1e90*/  IMAD.MOV.U32 R5, RZ, RZ, R36 ;  /* 0x000000ffff057224 */ /* 0x000fe400078e0024 */
[----:B------:R-:W-:-:S07]  /*1ea0*/  IMAD.MOV.U32 R31, RZ, RZ, R19 ;  /* 0x000000ffff1f7224 */ /* 0x000fce00078e0013 */
[----:B------:R-:W-:Y:S05]  /*1eb0*/  WARPSYNC.COLLECTIVE R18, `(.L_x_6958) ;  /* 0x0000000012087348 */ /* 0x000fea0003c00000 */
[----:B------:R0:W1:Y:S02]  /*1ec0*/  SHFL.BFLY P0, R19, R5, R16, R17 ;  /* 0x0c00001005137389 */ /* 0x0000640000000011 */
[----:B01----:R-:W-:Y:S01]  /*1ed0*/  ENDCOLLECTIVE ;  /* 0x000000000000791b */ /* 0x003fe20003800000 */
.L_x_6958:
[----:B------:R-:W-:Y:S01]  /*1ee0*/  PLOP3.LUT P0, PT, PT, PT, PT, 0x80, 0x0 ;  /* 0x000000000000781c */ /* 0x000fe20003f0f070 */
[----:B------:R-:W-:-:S12]  /*1ef0*/  BRA `(.L_x_6959) ;  /* 0xffffffec00687947 */ /* 0x000fd8000383ffff */
.L_x_6941:
        /* <DEDUP_REMOVED lines=8> */
.L_x_6961:
[----:B------:R-:W-:Y:S05]  /*1f80*/  BSYNC B1 ;  /* 0x0000000000017941 */ /* 0x000fea0003800000 */
.L_x_6960:
        /* <DEDUP_REMOVED lines=8> */
.L_x_6962:
[----:B------:R-:W-:Y:S01]  /*2010*/  FSETP.GEU.FTZ.AND P2, PT, R33, R20, PT ;  /* 0x000000142100720b */ /* 0x000fe20003f5e000 */
[----:B------:R-:W-:-:S12]  /*2020*/  IMAD.MOV.U32 R5, RZ, RZ, R36 ;  /* 0x000000ffff057224 */ /* 0x000fd800078e0024 */
[----:B------:R-:W-:Y:S01]  /*2030*/  @P2 FSETP.NEU.FTZ.AND P1, PT, R33, R20, PT ;  /* 0x000000142100220b */ /* 0x000fe20003f3d000 */
[----:B------:R-:W-:-:S12]  /*2040*/  IMAD.MOV.U32 R21, RZ, RZ, R19 ;  /* 0x000000ffff157224 */ /* 0x000fd800078e0013 */
[----:B------:R-:W-:Y:S05]  /*2050*/  WARPSYNC.COLLECTIVE R18, `(.L_x_6963) ;  /* 0x0000000012087348 */ /* 0x000fea0003c00000 */
[----:B------:R0:W1:Y:S02]  /*2060*/  SHFL.BFLY P0, R19, R5, R16, R17 ;  /* 0x0c00001005137389 */ /* 0x0000640000000011 */
[----:B01----:R-:W-:Y:S01]  /*2070*/  ENDCOLLECTIVE ;  /* 0x000000000000791b */ /* 0x003fe20003800000 */
.L_x_6963:
        /* <DEDUP_REMOVED lines=11> */
.L_x_6964:
[----:B------:R-:W-:Y:S02]  /*2130*/  IMAD.MOV.U32 R5, RZ, RZ, R32 ;  /* 0x000000ffff057224 */ /* 0x000fe400078e0020 */
[----:B------:R-:W-:-:S07]  /*2140*/  IMAD.MOV.U32 R20, RZ, RZ, R19 ;  /* 0x000000ffff147224 */ /* 0x000fce00078e0013 */
[----:B------:R-:W-:Y:S05]  /*2150*/  WARPSYNC.COLLECTIVE R18, `(.L_x_6965) ;  /* 0x0000000012087348 */ /* 0x000fea0003c00000 */
[----:B------:R0:W1:Y:S02]  /*2160*/  SHFL.BFLY P0, R19, R5, R16, R17 ;  /* 0x0c00001005137389 */ /* 0x0000640000000011 */
[----:B01----:R-:W-:Y:S01]  /*2170*/  ENDCOLLECTIVE ;  /* 0x000000000000791b */ /* 0x003fe20003800000 */
.L_x_6965:
[----:B------:R-:W-:Y:S02]  /*2180*/  IMAD.MOV.U32 R5, RZ, RZ, R34 ;  /* 0x000000ffff057224 */ /* 0x000fe400078e0022 */
[----:B------:R-:W-:-:S07]  /*2190*/  IMAD.MOV.U32 R21, RZ, RZ, R19 ;  /* 0x000000ffff157224 */ /* 0x000fce00078e0013 */
[----:B------:R-:W-:Y:S05]  /*21a0*/  WARPSYNC.COLLECTIVE R18, `(.L_x_6966) ;  /* 0x0000000012087348 */ /* 0x000fea0003c00000 */
[----:B------:R0:W1:Y:S02]  /*21b0*/  SHFL.BFLY P0, R19, R5, R16, R17 ;  /* 0x0c00001005137389 */ /* 0x0000640000000011 */
[----:B01----:R-:W-:Y:S01]  /*21c0*/  ENDCOLLECTIVE ;  /* 0x000000000000791b */ /* 0x003fe20003800000 */
.L_x_6966:
[----:B------:R-:W-:Y:S01]  /*21d0*/  PLOP3.LUT P0, PT, PT, PT, PT, 0x80, 0x0 ;  /* 0x000000000000781c */ /* 0x000fe20003f0f070 */
[----:B------:R-:W-:-:S12]  /*21e0*/  BRA `(.L_x_6967) ;  /* 0xfffffff000807947 */ /* 0x000fd8000383ffff */
.L_x_6968:
        /* <DEDUP_REMOVED lines=9> */
.L_x_12267:


//--------------------- .text._ZN4vllm3moe10topkGatingILi8ELi16ELi4ELi16ELi32Ej13__nv_bfloat16LNS0_11ScoringFuncE0EEEvPKT5_PKbPfiPT4_PiiiibPKf --------------------------
	.section	.text._ZN4vllm3moe10topkGatingILi8ELi16ELi4ELi16ELi32Ej13__nv_bfloat16LNS0_11ScoringFuncE0EEEvPKT5_PKbPfiPT4_PiiiibPKf,"ax",@progbits
	.align	128
        .global         _ZN4vllm3moe10topkGatingILi8ELi16ELi4ELi16ELi32Ej13__nv_bfloat16LNS0_11ScoringFuncE0EEEvPKT5_PKbPfiPT4_PiiiibPKf
        .type           _ZN4vllm3moe10topkGatingILi8ELi16ELi4ELi16ELi32Ej13__nv_bfloat16LNS0_11ScoringFuncE0EEEvPKT5_PKbPfiPT4_PiiiibPKf,@function
        .size           _ZN4vllm3moe10topkGatingILi8ELi16ELi4ELi16ELi32Ej13__nv_bfloat16LNS0_11ScoringFuncE0EEEvPKT5_PKbPfiPT4_PiiiibPKf,(.L_x_12268 - _ZN4vllm3moe10topkGatingILi8ELi16ELi4ELi16ELi32Ej13__nv_bfloat16LNS0_11ScoringFuncE0EEEvPKT5_PKbPfiPT4_PiiiibPKf)
        .other          _ZN4vllm3moe10topkGatingILi8ELi16ELi4ELi16ELi32Ej13__nv_bfloat16LNS0_11ScoringFuncE0EEEvPKT5_PKbPfiPT4_PiiiibPKf,@"STO_CUDA_ENTRY STV_DEFAULT"
_ZN4vllm3moe10topkGatingILi8ELi16ELi4ELi16ELi32Ej13__nv_bfloat16LNS0_11ScoringFuncE0EEEvPKT5_PKbPfiPT4_PiiiibPKf:
.text._ZN4vllm3moe10topkGatingILi8ELi16ELi4ELi16ELi32Ej13__nv_bfloat16LNS0_11ScoringFuncE0EEEvPKT5_PKbPfiPT4_PiiiibPKf:
        /* <DEDUP_REMOVED lines=114> */
[----:B------:R-:W-:Y:S01]  /*0720*/  FSEL R8, R8, RZ, !P5 ;  /* 0x000000ff08087208 */ /* 0x000fe20006800000 */
[----:B-----5:R-:W-:Y:S01]  /*0730*/  @P0 FADD.FTZ R23, R6, R23 ;  /* 0x0000001706170221 */ /* 0x020fe20000010000 */
[----:B------:R-:W-:Y:S01]  /*0740*/  FSETP.GEU.FTZ.AND P4, PT, |R24|, +INF , PT ;  /* 0x7f8000001800780b */ /* 0x000fe20003f9e200 */
[----:B----4-:R-:W-:Y:S01]  /*0750*/  @P0 FADD.FTZ R22, R7, R22 ;  /* 0x0000001607160221 */ /* 0x010fe20000010000 */
[----:B------:R-:W-:Y:S01]  /*0760*/  FSETP.GEU.FTZ.AND P3, PT, |R25|, +INF , PT ;  /* 0x7f8000001900780b */ /* 0x000fe20003f7e200 */
[----:B------:R-:W-:Y:S01]  /*0770*/  @P0 FADD.FTZ R15, R8, R15 ;  /* 0x0000000f080f0221 */ /* 0x000fe20000010000 */
[----:B------:R-:W-:Y:S01]  /*0780*/  FSETP.GEU.FTZ.AND P6, PT, |R26|, +INF , PT ;  /* 0x7f8000001a00780b */ /* 0x000fe20003fde200 */
[----:B------:R-:W-:Y:S01]  /*0790*/  @!P0 IMAD.MOV.U32 R15, RZ, RZ, R8 ;  /* 0x000000ffff0f8224 */ /* 0x000fe200078e0008 */
[----:B------:R-:W-:Y:S01]  /*07a0*/  FSETP.GEU.FTZ.AND P5, PT, |R20|, +INF , PT ;  /* 0x7f8000001400780b */ /* 0x000fe20003fbe200 */
[----:B------:R-:W-:Y:S01]  /*07b0*/  @!P0 IMAD.MOV.U32 R22, RZ, RZ, R7 ;  /* 0x000000ffff168224 */ /* 0x000fe200078e0007 */
[----:B------:R-:W-:Y:S01]  /*07c0*/  FSEL R9, R13, RZ, !P2 ;  /* 0x000000ff0d097208 */ /* 0x000fe20005000000 */
[----:B------:R-:W-:Y:S01]  /*07d0*/  @!P0 IMAD.MOV.U32 R23, RZ, RZ, R6 ;  /* 0x000000ffff178224 */ /* 0x000fe200078e0006 */
[----:B------:R-:W-:-:S02]  /*07e0*/  FSEL R10, R24, RZ, !P4 ;  /* 0x000000ff180a7208 */ /* 0x000fc40006000000 */
        /* <DEDUP_REMOVED lines=8> */
[----:B------:R-:W-:Y:S02]  /*0870*/  @!P0 IMAD.MOV.U32 R24, RZ, RZ, R10 ;  /* 0x000000ffff188224 */ /* 0x000fe400078e000a */
[----:B------:R-:W-:Y:S01]  /*0880*/  @P0 FADD.FTZ R27, R13, R16 ;  /* 0x000000100d1b0221 */ /* 0x000fe20000010000 */
        /* <DEDUP_REMOVED lines=15> */
.L_x_6977:
        /* <DEDUP_REMOVED lines=34> */
.L_x_6993:
        /* <DEDUP_REMOVED lines=29> */
.L_x_6973:
[----:B------:R-:W-:Y:S05]  /*0d70*/  BSYNC B1 ;  /* 0x0000000000017941 */ /* 0x000fea0003800000 */
.L_x_6972:
[----:B-1----:R-:W-:-:S05]  /*0d80*/  IMAD.U32 R21, RZ, RZ, UR11 ;  /* 0x0000000bff157e24 */ /* 0x002fca000f8e00ff */
[----:B------:R-:W-:-:S13]  /*0d90*/  ISETP.GE.AND P0, PT, R29, R21, PT ;  /* 0x000000151d00720c */ /* 0x000fda0003f06270 */
[----:B------:R-:W-:Y:S05]  /*0da0*/  @P0 BRA `(.L_x_6974) ;  /* 0x00000008002c0947 */ /* 0x000fea0003800000 */
[----:B------:R-:W-:Y:S01]  /*0db0*/  SHF.R.S32.HI R20, RZ, 0x1f, R5 ;  /* 0x0000001fff147819 */ /* 0x000fe20000011405 */
[----:B------:R-:W-:Y:S01]  /*0dc0*/  BSSY B1, `(.L_x_6975) ;  /* 0x000001f000017945 */ /* 0x000fe20003800000 */
[----:B------:R-:W-:Y:S02]  /*0dd0*/  IMAD.MOV.U32 R33, RZ, RZ, R29 ;  /* 0x000000ffff217224 */ /* 0x000fe400078e001d */
[----:B------:R-:W-:-:S04]  /*0de0*/  LEA.HI R19, R20, R5, RZ, 0x3 ;  /* 0x0000000514137211 */ /* 0x000fc800078f18ff */
[----:B------:R-:W-:-:S04]  /*0df0*/  SHF.R.S32.HI R16, RZ, 0x3, R19 ;  /* 0x00000003ff107819 */ /* 0x000fc80000011413 */
[----:B0-----:R-:W-:-:S04]  /*0e00*/  LEA.HI R17, R19, R16, RZ, 0x1 ;  /* 0x0000001013117211 */ /* 0x001fc800078f08ff */
        /* <DEDUP_REMOVED lines=26> */
.L_x_6976:
[----:B------:R-:W-:Y:S05]  /*0fb0*/  BSYNC B1 ;  /* 0x0000000000017941 */ /* 0x000fea0003800000 */
.L_x_6975:
[----:B------:R-:W-:Y:S05]  /*0fc0*/  BRA `(.L_x_6977) ;  /* 0xfffffff8006c7947 */ /* 0x000fea000383ffff */
.L_x_6970:
[----:B------:R-:W-:Y:S01]  /*0fd0*/  IMAD.MOV.U32 R31, RZ, RZ, RZ ;  /* 0x000000ffff1f7224 */ /* 0x000fe200078e00ff */
[----:B------:R-:W-:Y:S01]  /*0fe0*/  ULDC UR10, c[0x0][0x228] ;  /* 0x00008a00000a7ab9 */ /* 0x000fe20000000800 */
[----:B------:R-:W-:Y:S01]  /*0ff0*/  ULDC UR11, c[0x0][0x240] ;  /* 0x00009000000b7ab9 */ /* 0x000fe20000000800 */
[----:B------:R-:W-:Y:S01]  /*1000*/  ULDC UR5, c[0x0][0x248] ;  /* 0x0000920000057ab9 */ /* 0x000fe20000000800 */
[----:B------:R-:W-:-:S05]  /*1010*/  ULDC.64 UR8, c[0x0][0x240] ;  /* 0x0000900000087ab9 */ /* 0x000fca0000000a00 */
.L_x_6983:
        /* <DEDUP_REMOVED lines=34> */
.L_x_6998:
        /* <DEDUP_REMOVED lines=28> */
.L_x_6980:
[----:B------:R-:W-:Y:S05]  /*1400*/  BSYNC B1 ;  /* 0x0000000000017941 */ /* 0x000fea0003800000 */
.L_x_6979:
        /* <DEDUP_REMOVED lines=35> */
.L_x_6982:
[----:B------:R-:W-:Y:S05]  /*1640*/  BSYNC B1 ;  /* 0x0000000000017941 */ /* 0x000fea0003800000 */
.L_x_6981:
[----:B------:R-:W-:Y:S05]  /*1650*/  BRA `(.L_x_6983) ;  /* 0xfffffff800707947 */ /* 0x000fea000383ffff */
.L_x_6974:
[----:B------:R-:W-:Y:S05]  /*1660*/  BSYNC B0 ;  /* 0x0000000000007941 */ /* 0x000fea0003800000 */
.L_x_6969:
        /* <DEDUP_REMOVED lines=21> */
.L_x_6986:
        /* <DEDUP_REMOVED lines=18> */
.L_x_6985:
[----:B------:R-:W-:Y:S05]  /*18e0*/  BSYNC B0 ;  /* 0x0000000000007941 */ /* 0x000fea0003800000 */
.L_x_6984:
        /* <DEDUP_REMOVED lines=13> */
.L_x_6988:
        /* <DEDUP_REMOVED lines=11> */
.L_x_6987:
[----:B------:R-:W-:Y:S05]  /*1a70*/  EXIT ;  /* 0x000000000000794d */ /* 0x000fea0003800000 */
.L_x_6971:
        /* <DEDUP_REMOVED lines=8> */
.L_x_6990:
[----:B------:R-:W-:Y:S05]  /*1b00*/  BSYNC B1 ;  /* 0x0000000000017941 */ /* 0x000fea0003800000 */
.L_x_6989:
        /* <DEDUP_REMOVED lines=8> */
.L_x_6991:
[----:B------:R-:W-:Y:S02]  /*1b90*/  IMAD.MOV.U32 R28, RZ, RZ, R17 ;  /* 0x000000ffff1c7224 */ /* 0x000fe400078e0011 */
[----:B------:R-:W-:-:S07]  /*1ba0*/  IMAD.MOV.U32 R31, RZ, RZ, R29 ;  /* 0x000000ffff1f7224 */ /* 0x000fce00078e001d */
[----:B------:R-:W-:Y:S05]  /*1bb0*/  WARPSYNC.COLLECTIVE R21, `(.L_x_6992) ;  /* 0x0000000015087348 */ /* 0x000fea0003c00000 */
[----:B------:R0:W1:Y:S02]  /*1bc0*/  SHFL.BFLY P0, R29, R28, R34, R35 ;  /* 0x0c0000221c1d7389 */ /* 0x0000640000000023 */
[----:B01----:R-:W-:Y:S01]  /*1bd0*/  ENDCOLLECTIVE ;  /* 0x000000000000791b */ /* 0x003fe20003800000 */
.L_x_6992:
[----:B------:R-:W-:Y:S01]  /*1be0*/  IMAD.MOV.U32 R16, RZ, RZ, R29 ;  /* 0x000000ffff107224 */ /* 0x000fe200078e001d */
[----:B------:R-:W-:Y:S06]  /*1bf0*/  BRA `(.L_x_6993) ;  /* 0xffffffec00e87947 */ /* 0x000fec000383ffff */
.L_x_6978:
        /* <DEDUP_REMOVED lines=8> */
.L_x_6995:
[----:B------:R-:W-:Y:S05]  /*1c80*/  BSYNC B1 ;  /* 0x0000000000017941 */ /* 0x000fea0003800000 */
.L_x_6994:
        /* <DEDUP_REMOVED lines=8> */
.L_x_6996:
[----:B------:R-:W-:Y:S02]  /*1d10*/  IMAD.MOV.U32 R28, RZ, RZ, R20 ;  /* 0x000000ffff1c7224 */ /* 0x000fe400078e0014 */
[----:B------:R-:W-:-:S07]  /*1d20*/  IMAD.MOV.U32 R17, RZ, RZ, R29 ;  /* 0x000000ffff117224 */ /* 0x000fce00078e001d */
[----:B------:R-:W-:Y:S05]  /*1d30*/  WARPSYNC.COLLECTIVE R21, `(.L_x_6997) ;  /* 0x0000000015087348 */ /* 0x000fea0003c00000 */
[----:B------:R0:W1:Y:S02]  /*1d40*/  SHFL.BFLY P0, R29, R28, R34, R35 ;  /* 0x0c0000221c1d7389 */ /* 0x0000640000000023 */
[----:B01----:R-:W-:Y:S01]  /*1d50*/  ENDCOLLECTIVE ;  /* 0x000000000000791b */ /* 0x003fe20003800000 */
.L_x_6997:
[----:B------:R-:W-:Y:S05]  /*1d60*/  BRA `(.L_x_6998) ;  /* 0xfffffff400347947 */ /* 0x000fea000383ffff */
.L_x_6999:
        /* <DEDUP_REMOVED lines=9> */
.L_x_12268:


//--------------------- .text._ZN4vllm3moe10topkGatingILi8ELi8ELi4ELi16ELi32Ej13__nv_bfloat16LNS0_11ScoringFuncE0EEEvPKT5_PKbPfiPT4_PiiiibPKf --------------------------
	.section	.text._ZN4vllm3moe10topkGatingILi8ELi8ELi4ELi16ELi32Ej13__nv_bfloat16LNS0_11ScoringFuncE0EEEvPKT5_PKbPfiPT4_PiiiibPKf,"ax",@progbits
	.align	128
        .global         _ZN4vllm3moe10topkGatingILi8ELi8ELi4ELi16ELi32Ej13__nv_bfloat16LNS0_11ScoringFuncE0EEEvPKT5_PKbPfiPT4_PiiiibPKf
        .type           _ZN4vllm3moe10topkGatingILi8ELi8ELi4ELi16ELi32Ej13__nv_bfloat16LNS0_11ScoringFuncE0EEEvPKT5_PKbPfiPT4_PiiiibPKf,@function
        .size           _ZN4vllm3moe10topkGatingILi8ELi8ELi4ELi16ELi32Ej13__nv_bfloat16LNS0_11ScoringFuncE0EEEvPKT5_PKbPfiPT4_PiiiibPKf,(.L_x_12269 - _ZN4vllm3moe10topkGatingILi8ELi8ELi4ELi16ELi32Ej13__nv_bfloat16LNS0_11ScoringFuncE0EEEvPKT5_PKbPfiPT4_PiiiibPKf)
        .other          _ZN4vllm3moe10topkGatingILi8ELi8ELi4ELi16ELi32Ej13__nv_bfloat16LNS0_11ScoringFuncE0EEEvPKT5_PKbPfiPT4_PiiiibPKf,@"STO_CUDA_ENTRY STV_DEFAULT"
_ZN4vllm3moe10topkGatingILi8ELi8ELi4ELi16ELi32Ej13__nv_bfloat16LNS0_11ScoringFuncE0EEEvPKT5_PKbPfiPT4_PiiiibPKf:
.text._ZN4vllm3moe10topkGatingILi8ELi8ELi4ELi16ELi32Ej13__nv_bfloat16LNS0_11ScoringFuncE0EEEvPKT5_PKbPfiPT4_PiiiibPKf:
        /* <DEDUP_REMOVED lines=35> */
[----:B------:R-:W-:-:S04]  /*0230*/  IMAD.U32 R10, R4, 0x10000, RZ ;  /* 0x00010000040a7824 */ /* 0x000fc800078e00ff */
[----:B------:R-:W-:Y:S01]  /*0240*/  IMAD.U32 R12, R2, 0x10000, RZ ;  /* 0x00010000020c7824 */ /* 0x000fe200078e00ff */
[C---:B------:R-:W-:Y:S01]  /*0250*/  PRMT R2, R5.reuse, 0x7632, R2 ;  /* 0x0000763205027816 */ /* 0x040fe20000000002 */
[----:B------:R-:W-:-:S03]  /*0260*/  IMAD.U32 R18, R5, 0x10000, RZ ;  /* 0x0001000005127824 */ /* 0x000fc600078e00ff */
[----:B------:R-:W-:Y:S01]  /*0270*/  FMNMX.FTZ R5, R10, R12, !PT ;  /* 0x0000000c0a057209 */ /* 0x000fe20007810000 */
[----:B-1----:R-:W-:Y:S01]  /*0280*/  IMAD.U32 R22, R2, 0x10000, RZ ;  /* 0x0001000002167824 */ /* 0x002fe200078e00ff */
[----:B------:R-:W-:Y:S02]  /*0290*/  PRMT R4, R6, 0x7632, R4 ;  /* 0x0000763206047816 */ /* 0x000fe40000000004 */
[----:B------:R-:W-:Y:S01]  /*02a0*/  FMNMX.FTZ R5, R18, R5, !PT ;  /* 0x0000000512057209 */ /* 0x000fe20007810000 */
[----:B------:R-:W-:-:S03]  /*02b0*/  IMAD.U32 R6, R6, 0x10000, RZ ;  /* 0x0001000006067824 */ /* 0x000fc600078e00ff */
[----:B------:R-:W-:Y:S01]  /*02c0*/  FMNMX.FTZ R5, R22, R5, !PT ;  /* 0x0000000516057209 */ /* 0x000fe20007810000 */
[----:B------:R-:W-:-:S03]  /*02d0*/  IMAD.U32 R4, R4, 0x10000, RZ ;  /* 0x0001000004047824 */ /* 0x000fc600078e00ff */
[----:B0-----:R-:W-:Y:S02]  /*02e0*/  FMNMX.FTZ R9, R6, R5, !PT ;  /* 0x0000000506097209 */ /* 0x001fe40007810000 */
[C---:B------:R-:W-:Y:S01]  /*02f0*/  PRMT R5, R7.reuse, 0x7632, R5 ;  /* 0x0000763207057816 */ /* 0x040fe20000000005 */
[----:B------:R-:W-:Y:S01]  /*0300*/  IMAD.U32 R7, R7, 0x10000, RZ ;  /* 0x0001000007077824 */ /* 0x000fe200078e00ff */
[----:B------:R-:W-:-:S03]  /*0310*/  FMNMX.FTZ R2, R4, R9, !PT ;  /* 0x0000000904027209 */ /* 0x000fc60007810000 */
[----:B------:R-:W-:Y:S01]  /*0320*/  IMAD.U32 R5, R5, 0x10000, RZ ;  /* 0x0001000005057824 */ /* 0x000fe200078e00ff */
[----:B------:R-:W-:-:S04]  /*0330*/  FMNMX.FTZ R2, R7, R2, !PT ;  /* 0x0000000207027209 */ /* 0x000fc80007810000 */
[----:B------:R-:W-:-:S05]  /*0340*/  FMNMX.FTZ R9, R5, R2, !PT ;  /* 0x0000000205097209 */ /* 0x000fca0007810000 */
        /* <DEDUP_REMOVED lines=8> */
[----:B------:R-:W-:-:S05]  /*03d0*/  FADD.FTZ R12, R6, -R9 ;  /* 0x80000009060c7221 */ /* 0x000fca0000010000 */
[----:B------:R-:W1:Y:S01]  /*03e0*/  MUFU.EX2 R8, R8 ;  /* 0x0000000800087308 */ /* 0x000e620000000800 */
[----:B------:R-:W-:Y:S01]  /*03f0*/  FMUL.FTZ R22, R22, 1.4426950216293334961 ;  /* 0x3fb8aa3b16167820 */ /* 0x000fe20000410000 */
[----:B------:R-:W-:Y:S01]  /*0400*/  FMUL.FTZ R12, R12, 1.4426950216293334961 ;  /* 0x3fb8aa3b0c0c7820 */ /* 0x000fe20000410000 */
[--C-:B------:R-:W-:Y:S01]  /*0410*/  FADD.FTZ R18, R4, -R9.reuse ;  /* 0x8000000904127221 */ /* 0x100fe20000010000 */
[----:B------:R-:W-:-:S04]  /*0420*/  FADD.FTZ R21, R7, -R9 ;  /* 0x8000000907157221 */ /* 0x000fc80000010000 */
[----:B------:R-:W2:Y:S01]  /*0430*/  MUFU.EX2 R10, R10 ;  /* 0x0000000a000a7308 */ /* 0x000ea20000000800 */
[----:B------:R-:W-:Y:S01]  /*0440*/  FMUL.FTZ R18, R18, 1.4426950216293334961 ;  /* 0x3fb8aa3b12127820 */ /* 0x000fe20000410000 */
[----:B------:R-:W-:Y:S01]  /*0450*/  FMUL.FTZ R23, R21, 1.4426950216293334961 ;  /* 0x3fb8aa3b15177820 */ /* 0x000fe20000410000 */
[----:B0-----:R-:W-:-:S05]  /*0460*/  FADD.FTZ R21, RZ, R2 ;  /* 0x00000002ff157221 */ /* 0x001fca0000010000 */
[----:B------:R0:W3:Y:S01]  /*0470*/  MUFU.EX2 R6, R22 ;  /* 0x0000001600067308 */ /* 0x0000e20000000800 */
[----:B------:R-:W-:Y:S01]  /*0480*/  FADD.FTZ R9, R5, -R9 ;  /* 0x8000000905097221 */ /* 0x000fe20000010000 */
[----:B-1----:R-:W-:-:S06]  /*0490*/  FADD.FTZ R21, R21, R8 ;  /* 0x0000000815157221 */ /* 0x002fcc0000010000 */
[----:B------:R-:W1:Y:S01]  /*04a0*/  MUFU.EX2 R4, R12 ;  /* 0x0000000c00047308 */ /* 0x000e620000000800 */
[----:B0-----:R-:W-:Y:S01]  /*04b0*/  FMUL.FTZ R22, R9, 1.4426950216293334961 ;  /* 0x3fb8aa3b09167820 */ /* 0x001fe20000410000 */
[----:B--2---:R-:W-:-:S06]  /*04c0*/  FADD.FTZ R21, R21, R10 ;  /* 0x0000000a15157221 */ /* 0x004fcc0000010000 */
[----:B------:R-:W0:Y:S01]  /*04d0*/  MUFU.EX2 R7, R18 ;  /* 0x0000001200077308 */ /* 0x000e220000000800 */
[----:B---3--:R-:W-:-:S07]  /*04e0*/  FADD.FTZ R21, R21, R6 ;  /* 0x0000000615157221 */ /* 0x008fce0000010000 */
[----:B------:R-:W2:Y:S01]  /*04f0*/  MUFU.EX2 R5, R23 ;  /* 0x0000001700057308 */ /* 0x000ea20000000800 */
[----:B-1----:R-:W-:-:S07]  /*0500*/  FADD.FTZ R12, R21, R4 ;  /* 0x00000004150c7221 */ /* 0x002fce0000010000 */
[----:B------:R-:W1:Y:S01]  /*0510*/  MUFU.EX2 R25, R22 ;  /* 0x0000001600197308 */ /* 0x000e620000000800 */
[----:B0-----:R-:W-:-:S04]  /*0520*/  FADD.FTZ R12, R12, R7 ;  /* 0x000000070c0c7221 */ /* 0x001fc80000010000 */
[----:B--2---:R-:W-:-:S04]  /*0530*/  FADD.FTZ R12, R12, R5 ;  /* 0x000000050c0c7221 */ /* 0x004fc80000010000 */
[----:B-1----:R-:W-:-:S04]  /*0540*/  FADD.FTZ R12, R12, R25 ;  /* 0x000000190c0c7221 */ /* 0x002fc80000010000 */
[----:B------:R-:W0:Y:S01]  /*0550*/  MUFU.RCP R21, R12 ;  /* 0x0000000c00157308 */ /* 0x000e220000001000 */
[----:B------:R-:W-:Y:S01]  /*0560*/  IMAD.MOV.U32 R9, RZ, RZ, 0x1 ;  /* 0x00000001ff097424 */ /* 0x000fe200078e00ff */
[----:B------:R-:W-:Y:S01]  /*0570*/  @P1 ISETP.NE.AND P2, PT, R0, RZ, PT ;  /* 0x000000ff0000120c */ /* 0x000fe20003f45270 */
[----:B------:R-:W-:-:S03]  /*0580*/  IMAD.U32 R18, RZ, RZ, UR4 ;  /* 0x00000004ff127e24 */ /* 0x000fc6000f8e00ff */
[----:B------:R-:W-:Y:S02]  /*0590*/  PRMT R0, R9, 0x7610, R0 ;  /* 0x0000761009007816 */ /* 0x000fe40000000000 */
[----:B------:R-:W-:-:S04]  /*05a0*/  @P1 SEL R9, RZ, 0x1, P2 ;  /* 0x00000001ff091807 */ /* 0x000fc80001000000 */
[----:B------:R-:W-:Y:S01]  /*05b0*/  @P1 PRMT R0, R9, 0x7610, R0 ;  /* 0x0000761009001816 */ /* 0x000fe20000000000 */
        /* <DEDUP_REMOVED lines=8> */
[----:B------:R-:W-:Y:S02]  /*0640*/  ISETP.GE.AND P1, PT, R18, 0x1, PT ;  /* 0x000000011200780c */ /* 0x000fe40003f26270 */
        /* <DEDUP_REMOVED lines=49> */
.L_x_7005:
        /* <DEDUP_REMOVED lines=43> */
.L_x_7003:
        /* <DEDUP_REMOVED lines=83> */
.L_x_7004:
[----:B------:R-:W-:Y:S05]  /*1140*/  @P0 BRA `(.L_x_7005) ;  /* 0xfffffff800040947 */ /* 0x000fea000383ffff */
.L_x_7002:
        /* <DEDUP_REMOVED lines=51> */
.L_x_7001:
        /* <DEDUP_REMOVED lines=8> */
.L_x_7009:
        /* <DEDUP_REMOVED lines=43> */
.L_x_7007:
        /* <DEDUP_REMOVED lines=81> */
.L_x_7008:
[----:B------:R-:W-:Y:S05]  /*1cc0*/  @P0 BRA `(.L_x_7009) ;  /* 0xfffffff8000c0947 */ /* 0x000fea000383ffff */
.L_x_7006:
        /* <DEDUP_REMOVED lines=51> */
.L_x_7000:
        /* <DEDUP_REMOVED lines=22> */
.L_x_7013:
        /* <DEDUP_REMOVED lines=64> */
.L_x_7012:
        /* <DEDUP_REMOVED lines=36> */
.L_x_7014:
[----:B------:R-:W-:-:S13]  /*27a0*/  ISETP.NE.OR P0, PT, R0, RZ, P0 ;  /* 0x000000ff0000720c */ /* 0x000fda0000705670 */
[----:B------:R-:W-:Y:S05]  /*27b0*/  @!P0 BRA `(.L_x_7010) ;  /* 0x0000000000508947 */ /* 0x000fea0003800000 */
.L_x_7011:
[----:B--23--:R-:W1:Y:S01]  /*27c0*/  LDC.64 R6, c[0x0][0x220] ;  /* 0x00008800ff067b82 */ /* 0x00ce620000000a00 */
[----:B------:R2:W3:Y:S02]  /*27d0*/  MUFU.RCP R19, R27 ;  /* 0x0000001b00137308 */ /* 0x0004e40000001000 */
.L_x_7015:
        /* <DEDUP_REMOVED lines=18> */
.L_x_7010:
        /* <DEDUP_REMOVED lines=8> */
.L_x_7016:
        /* <DEDUP_REMOVED lines=11> */
.L_x_7017:
        /* <DEDUP_REMOVED lines=13> */
.L_x_12269:


//--------------------- .text._ZN4vllm3moe10topkGatingILi4ELi4ELi4ELi8ELi32Ej13__nv_bfloat16LNS0_11ScoringFuncE0EEEvPKT5_PKbPfiPT4_PiiiibPKf --------------------------
	.section	.text._ZN4vllm3moe10topkGatingILi4ELi4ELi4ELi8ELi32Ej13__nv_bfloat16LNS0_11ScoringFuncE0EEEvPKT5_PKbPfiPT4_PiiiibPKf,"ax",@progbits
	.align	128
        .global         _ZN4vllm3moe10topkGatingILi4ELi4ELi4ELi8ELi32Ej13__nv_bfloat16LNS0_11ScoringFuncE0EEEvPKT5_PKbPfiPT4_PiiiibPKf
        .type           _ZN4vllm3moe10topkGatingILi4ELi4ELi4ELi8ELi32Ej13__nv_bfloat16LNS0_11ScoringFuncE0EEEvPKT5_PKbPfiPT4_PiiiibPKf,@function
        .size           _ZN4vllm3moe10topkGatingILi4ELi4ELi4ELi8ELi32Ej13__nv_bfloat16LNS0_11ScoringFuncE0EEEvPKT5_PKbPfiPT4_PiiiibPKf,(.L_x_12270 - _ZN4vllm3moe10topkGatingILi4ELi4ELi4ELi8ELi32Ej13__nv_bfloat16LNS0_11ScoringFuncE0EEEvPKT5_PKbPfiPT4_PiiiibPKf)
        .other          _ZN4vllm3moe10topkGatingILi4ELi4ELi4ELi8ELi32Ej13__nv_bfloat16LNS0_11ScoringFuncE0EEEvPKT5_PKbPfiPT4_PiiiibPKf,@"STO_CUDA_ENTRY STV_DEFAULT"
_ZN4vllm3moe10topkGatingILi4ELi4ELi4ELi8ELi32Ej13__nv_bfloat16LNS0_11ScoringFuncE0EEEvPKT5_PKbPfiPT4_PiiiibPKf:
.text._ZN4vllm3moe10topkGatingILi4ELi4ELi4ELi8ELi32Ej13__nv_bfloat16LNS0_11ScoringFuncE0EEEvPKT5_PKbPfiPT4_PiiiibPKf:
        /* <DEDUP_REMOVED lines=37> */
[----:B-1----:R-:W-:Y:S01]  /*0250*/  FMNMX.FTZ R9, R3, R10, !PT ;  /* 0x0000000a03097209 */ /* 0x002fe20007810000 */
[----:B------:R-:W-:-:S03]  /*0260*/  IMAD.MOV.U32 R10, RZ, RZ, 0x1 ;  /* 0x00000001ff0a7424 */ /* 0x000fc600078e00ff */
[----:B------:R-:W-:-:S05]  /*0270*/  FMNMX.FTZ R9, R2, R9, !PT ;  /* 0x0000000902097209 */ /* 0x000fca0007810000 */
[--C-:B------:R-:W-:Y:S01]  /*0280*/  FADD.FTZ R12, R12, -R9.reuse ;  /* 0x800000090c0c7221 */ /* 0x100fe20000010000 */
[--C-:B------:R-:W-:Y:S01]  /*0290*/  FADD.FTZ R17, R17, -R9.reuse ;  /* 0x8000000911117221 */ /* 0x100fe20000010000 */
[--C-:B------:R-:W-:Y:S01]  /*02a0*/  FADD.FTZ R3, R3, -R9.reuse ;  /* 0x8000000903037221 */ /* 0x100fe20000010000 */
[----:B------:R-:W-:Y:S01]  /*02b0*/  FADD.FTZ R2, R2, -R9 ;  /* 0x8000000902027221 */ /* 0x000fe20000010000 */
[----:B------:R-:W-:Y:S01]  /*02c0*/  FMUL.FTZ R12, R12, 1.4426950216293334961 ;  /* 0x3fb8aa3b0c0c7820 */ /* 0x000fe20000410000 */
[----:B------:R-:W-:Y:S01]  /*02d0*/  FMUL.FTZ R17, R17, 1.4426950216293334961 ;  /* 0x3fb8aa3b11117820 */ /* 0x000fe20000410000 */
[----:B------:R-:W-:Y:S01]  /*02e0*/  FMUL.FTZ R3, R3, 1.4426950216293334961 ;  /* 0x3fb8aa3b03037820 */ /* 0x000fe20000410000 */
[----:B0-----:R-:W-:Y:S01]  /*02f0*/  FMUL.FTZ R6, R2, 1.4426950216293334961 ;  /* 0x3fb8aa3b02067820 */ /* 0x001fe20000410000 */
[----:B---3--:R-:W-:Y:S02]  /*0300*/  @P1 ISETP.NE.AND P2, PT, R5, RZ, PT ;  /* 0x000000ff0500120c */ /* 0x008fe40003f45270 */
[----:B------:R-:W0:Y:S08]  /*0310*/  MUFU.EX2 R12, R12 ;  /* 0x0000000c000c7308 */ /* 0x000e300000000800 */
[----:B------:R-:W1:Y:S08]  /*0320*/  MUFU.EX2 R17, R17 ;  /* 0x0000001100117308 */ /* 0x000e700000000800 */
[----:B------:R-:W2:Y:S01]  /*0330*/  MUFU.EX2 R3, R3 ;  /* 0x0000000300037308 */ /* 0x000ea20000000800 */
[----:B0-----:R-:W-:-:S07]  /*0340*/  FADD.FTZ R2, RZ, R12 ;  /* 0x0000000cff027221 */ /* 0x001fce0000010000 */
[----:B------:R-:W0:Y:S01]  /*0350*/  MUFU.EX2 R7, R6 ;  /* 0x0000000600077308 */ /* 0x000e220000000800 */
[----:B-1----:R-:W-:-:S04]  /*0360*/  FADD.FTZ R2, R2, R17 ;  /* 0x0000001102027221 */ /* 0x002fc80000010000 */
[----:B--2---:R-:W-:-:S04]  /*0370*/  FADD.FTZ R2, R2, R3 ;  /* 0x0000000302027221 */ /* 0x004fc80000010000 */
[----:B0-----:R-:W-:Y:S01]  /*0380*/  FADD.FTZ R8, R2, R7 ;  /* 0x0000000702087221 */ /* 0x001fe20000010000 */
        /* <DEDUP_REMOVED lines=16> */
[----:B------:R-:W-:-:S02]  /*0490*/  FSEL R7, R3, RZ, !P3 ;  /* 0x000000ff03077208 */ /* 0x000fc40005800000 */
[----:B------:R-:W-:Y:S01]  /*04a0*/  FSEL R6, R6, RZ, !P4 ;  /* 0x000000ff06067208 */ /* 0x000fe20006000000 */
[----:B-----5:R-:W-:Y:S01]  /*04b0*/  @P0 FADD.FTZ R4, R8, R13 ;  /* 0x0000000d08040221 */ /* 0x020fe20000010000 */
[----:B------:R-:W-:Y:S02]  /*04c0*/  @!P0 IMAD.MOV.U32 R4, RZ, RZ, R8 ;  /* 0x000000ffff048224 */ /* 0x000fe400078e0008 */
        /* <DEDUP_REMOVED lines=24> */
.L_x_7025:
        /* <DEDUP_REMOVED lines=39> */
.L_x_7021:
        /* <DEDUP_REMOVED lines=36> */
.L_x_7022:
        /* <DEDUP_REMOVED lines=34> */
.L_x_7023:
        /* <DEDUP_REMOVED lines=38> */
.L_x_7024:
[----:B------:R-:W-:Y:S05]  /*0f80*/  @P5 BRA `(.L_x_7025) ;  /* 0xfffffff400b05947 */ /* 0x000fea000383ffff */
.L_x_7020:
        /* <DEDUP_REMOVED lines=23> */
.L_x_7027:
        /* <DEDUP_REMOVED lines=43> */
.L_x_7026:
[----:B0-----:R-:W-:Y:S02]  /*13b0*/  VIADD R19, R19, UR12 ;  /* 0x0000000c13137c36 */ /* 0x001fe40008000000 */
[----:B------:R-:W-:Y:S02]  /*13c0*/  IMAD.X R21, RZ, RZ, R21, P0 ;  /* 0x000000ffff157224 */ /* 0x000fe400000e0615 */
[----:B------:R-:W-:Y:S02]  /*13d0*/  IMAD.X R15, RZ, RZ, R15, P2 ;  /* 0x000000ffff0f7224 */ /* 0x000fe400010e060f */
[----:B------:R-:W-:Y:S01]  /*13e0*/  IMAD.X R17, RZ, RZ, R17, P3 ;  /* 0x000000ffff117224 */ /* 0x000fe200018e0611 */
[----:B------:R-:W-:Y:S06]  /*13f0*/  @!P4 BRA `(.L_x_7018) ;  /* 0x0000000c0090c947 */ /* 0x000fec0003800000 */
[----:B------:R-:W-:Y:S01]  /*1400*/  UIADD3 UR4, UR4, 0x1, URZ ;  /* 0x0000000104047890 */ /* 0x000fe2000fffe03f */
[----:B------:R-:W-:Y:S11]  /*1410*/  BRA `(.L_x_7027) ;  /* 0xfffffffc00387947 */ /* 0x000ff6000383ffff */
.L_x_7019:
        /* <DEDUP_REMOVED lines=10> */
.L_x_7033:
        /* <DEDUP_REMOVED lines=38> */
.L_x_7029:
        /* <DEDUP_REMOVED lines=35> */
.L_x_7030:
        /* <DEDUP_REMOVED lines=33> */
.L_x_7031:
        /* <DEDUP_REMOVED lines=37> */
.L_x_7032:
[----:B------:R-:W-:Y:S05]  /*1db0*/  @P5 BRA `(.L_x_7033) ;  /* 0xfffffff400c05947 */ /* 0x000fea000383ffff */
.L_x_7028:
        /* <DEDUP_REMOVED lines=24> */
.L_x_7035:
        /* <DEDUP_REMOVED lines=43> */
.L_x_7034:
[----:B------:R-:W-:Y:S02]  /*21f0*/  IMAD.X R21, RZ, RZ, R21, P0 ;  /* 0x000000ffff157224 */ /* 0x000fe400000e0615 */
[----:B------:R-:W-:Y:S02]  /*2200*/  IMAD.X R23, RZ, RZ, R23, P2 ;  /* 0x000000ffff177224 */ /* 0x000fe400010e0617 */
[----:B------:R-:W-:Y:S02]  /*2210*/  IMAD.X R17, RZ, RZ, R17, P3 ;  /* 0x000000ffff117224 */ /* 0x000fe400018e0611 */
[----:B0-----:R-:W-:Y:S01]  /*2220*/  VIADD R19, R19, UR12 ;  /* 0x0000000c13137c36 */ /* 0x001fe20008000000 */
[----:B------:R-:W-:Y:S06]  /*2230*/  @P4 BRA `(.L_x_7035) ;  /* 0xfffffffc00404947 */ /* 0x000fec000383ffff */
.L_x_7018:
        /* <DEDUP_REMOVED lines=23> */
.L_x_7039:
        /* <DEDUP_REMOVED lines=68> */
.L_x_7038:
        /* <DEDUP_REMOVED lines=38> */
.L_x_7040:
[----:B------:R-:W-:-:S13]  /*2a50*/  ISETP.NE.OR P0, PT, R3, RZ, P0 ;  /* 0x000000ff0300720c */ /* 0x000fda0000705670 */
[----:B------:R-:W-:Y:S05]  /*2a60*/  @!P0 BRA `(.L_x_7036) ;  /* 0x0000000000548947 */ /* 0x000fea0003800000 */
.L_x_7037:
[----:B--2-4-:R-:W2:Y:S01]  /*2a70*/  LDC.64 R4, c[0x0][0x220] ;  /* 0x00008800ff047b82 */ /* 0x014ea20000000a00 */
[----:B------:R3:W4:Y:S02]  /*2a80*/  MUFU.RCP R19, R2 ;  /* 0x0000000200137308 */ /* 0x0007240000001000 */
.L_x_7041:
        /* <DEDUP_REMOVED lines=19> */
.L_x_7036:
[----:B------:R-:W-:-:S13]  /*2bc0*/  ISETP.NE.AND P0, PT, R0, RZ, PT ;  /* 0x000000ff0000720c */ /* 0x000fda0003f05270 */
[----:B------:R-:W-:Y:S05]  /*2bd0*/  @!P0 EXIT ;  /* 0x000000000000894d */ /* 0x000fea0003800000 */
[----:B--2-4-:R-:W2:Y:S01]  /*2be0*/  LDC.64 R4, c[0x0][0x220] ;  /* 0x00008800ff047b82 */ /* 0x014ea20000000a00 */
[----:B0-----:R0:W3:Y:S01]  /*2bf0*/  MUFU.RCP R7, R2 ;  /* 0x0000000200077308 */ /* 0x0010e20000001000 */
[----:B------:R-:W-:-:S04]  /*2c00*/  IMAD.U32 R6, RZ, RZ, UR4 ;  /* 0x00000004ff067e24 */ /* 0x000fc8000f8e00ff */
[----:B------:R-:W-:-:S04]  /*2c10*/  IMAD R11, R11, UR8, R6 ;  /* 0x000000080b0b7c24 */ /* 0x000fc8000f8e0206 */
[----:B0-23--:R-:W-:-:S07]  /*2c20*/  IMAD.WIDE R4, R11, 0x4, R4 ;  /* 0x000000040b047825 */ /* 0x00dfce00078e0204 */
.L_x_7042:
        /* <DEDUP_REMOVED lines=11> */
.L_x_7043:
        /* <DEDUP_REMOVED lines=10> */
.L_x_12270:


//--------------------- .text._ZN4vllm3moe10topkGatingILi2ELi2ELi4ELi4ELi32Ej13__nv_bfloat16LNS0_11ScoringFuncE0EEEvPKT5_PKbPfiPT4_PiiiibPKf --------------------------
	.section	.text._ZN4vllm3moe10topkGatingILi2ELi2ELi4ELi4ELi32Ej13__nv_bfloat16LNS0_11ScoringFuncE0EEEvPKT5_PKbPfiPT4_PiiiibPKf,"ax",@progbits
	.align	128
        .global         _ZN4vllm3moe10topkGatingILi2ELi2ELi4ELi4ELi32Ej13__nv_bfloat16LNS0_11ScoringFuncE0EEEvPKT5_PKbPfiPT4_PiiiibPKf
        .type           _ZN4vllm3moe10topkGatingILi2ELi2ELi4ELi4ELi32Ej13__nv_bfloat16LNS0_11ScoringFuncE0EEEvPKT5_PKbPfiPT4_PiiiibPKf,@function
        .size           _ZN4vllm3moe10topkGatingILi2ELi2ELi4ELi4ELi32Ej13__nv_bfloat16LNS0_11ScoringFuncE0EEEvPKT5_PKbPfiPT4_PiiiibPKf,(.L_x_12271 - _ZN4vllm3moe10topkGatingILi2ELi2ELi4ELi4ELi32Ej13__nv_bfloat16LNS0_11ScoringFuncE0EEEvPKT5_PKbPfiPT4_PiiiibPKf)
        .other          _ZN4vllm3moe10topkGatingILi2ELi2ELi4ELi4ELi32Ej13__nv_bfloat16LNS0_11ScoringFuncE0EEEvPKT5_PKbPfiPT4_PiiiibPKf,@"STO_CUDA_ENTRY STV_DEFAULT"
_ZN4vllm3moe10topkGatingILi2ELi2ELi4ELi4ELi32Ej13__nv_bfloat16LNS0_11ScoringFuncE0EEEvPKT5_PKbPfiPT4_PiiiibPKf:
.text._ZN4vllm3moe10topkGatingILi2ELi2ELi4ELi4ELi32Ej13__nv_bfloat16LNS0_11ScoringFuncE0EEEvPKT5_PKbPfiPT4_PiiiibPKf:
        /* <DEDUP_REMOVED lines=26> */
[----:B------:R0:W5:Y:S02]  /*01a0*/  @P0 LDG.E R8, desc[UR6][R10.64+0x4] ;  /* 0x000004060a080981 */ /* 0x000164000c1e1900 */
[----:B0-----:R-:W-:Y:S01]  /*01b0*/  IMAD.U32 R10, RZ, RZ, UR4 ;  /* 0x00000004ff0a7e24 */ /* 0x001fe2000f8e00ff */
[C---:B--2---:R-:W-:Y:S01]  /*01c0*/  PRMT R4, R5.reuse, 0x7632, R4 ;  /* 0x0000763205047816 */ /* 0x044fe20000000004 */
[----:B------:R-:W-:-:S03]  /*01d0*/  IMAD.U32 R5, R5, 0x10000, RZ ;  /* 0x0001000005057824 */ /* 0x000fc600078e00ff */
[----:B------:R-:W-:-:S04]  /*01e0*/  SHF.L.U32 R4, R4, 0x10, RZ ;  /* 0x0000001004047819 */ /* 0x000fc800000006ff */
        /* <DEDUP_REMOVED lines=8> */
[----:B------:R-:W-:-:S05]  /*0270*/  IMAD.MOV.U32 R12, RZ, RZ, 0x1 ;  /* 0x00000001ff0c7424 */ /* 0x000fca00078e00ff */
[----:B0-----:R-:W-:Y:S01]  /*0280*/  PRMT R6, R12, 0x7610, R6 ;  /* 0x000076100c067816 */ /* 0x001fe20000000006 */
[----:B-1----:R-:W-:-:S04]  /*0290*/  FADD.FTZ R4, RZ, R5 ;  /* 0x00000005ff047221 */ /* 0x002fc80000010000 */
[----:B------:R-:W-:-:S04]  /*02a0*/  FADD.FTZ R11, R4, R9 ;  /* 0x00000009040b7221 */ /* 0x000fc80000010000 */
[----:B------:R-:W0:Y:S02]  /*02b0*/  MUFU.RCP R4, R11 ;  /* 0x0000000b00047308 */ /* 0x000e240000001000 */
[-C--:B0-----:R-:W-:Y:S01]  /*02c0*/  FMUL.FTZ R13, R5, R4.reuse ;  /* 0x00000004050d7220 */ /* 0x081fe20000410000 */
[----:B------:R-:W-:-:S04]  /*02d0*/  FMUL.FTZ R9, R9, R4 ;  /* 0x0000000409097220 */ /* 0x000fc80000410000 */
[----:B------:R-:W-:Y:S02]  /*02e0*/  FSETP.GEU.FTZ.AND P1, PT, |R13|, +INF , PT ;  /* 0x7f8000000d00780b */ /* 0x000fe40003f3e200 */
[----:B------:R-:W-:Y:S02]  /*02f0*/  FSETP.GEU.FTZ.AND P4, PT, |R9|, +INF , PT ;  /* 0x7f8000000900780b */ /* 0x000fe40003f9e200 */
[----:B------:R-:W-:Y:S02]  /*0300*/  FSEL R4, R13, RZ, !P1 ;  /* 0x000000ff0d047208 */ /* 0x000fe40004800000 */
[----:B------:R-:W-:Y:S02]  /*0310*/  ISETP.GE.AND P1, PT, R10, 0x1, PT ;  /* 0x000000010a00780c */ /* 0x000fe40003f26270 */
[----:B------:R-:W-:Y:S01]  /*0320*/  FSEL R5, R9, RZ, !P4 ;  /* 0x000000ff09057208 */ /* 0x000fe20006000000 */
[----:B----4-:R-:W-:Y:S01]  /*0330*/  @P0 FADD.FTZ R7, R4, R7 ;  /* 0x0000000704070221 */ /* 0x010fe20000010000 */
[----:B------:R-:W-:Y:S01]  /*0340*/  @P2 SEL R9, RZ, 0x1, P3 ;  /* 0x00000001ff092807 */ /* 0x000fe20001800000 */
[----:B------:R-:W-:-:S02]  /*0350*/  @!P0 IMAD.MOV.U32 R7, RZ, RZ, R4 ;  /* 0x000000ffff078224 */ /* 0x000fc400078e0004 */
[----:B-----5:R-:W-:Y:S01]  /*0360*/  @P0 FADD.FTZ R8, R5, R8 ;  /* 0x0000000805080221 */ /* 0x020fe20000010000 */
[----:B------:R-:W-:Y:S01]  /*0370*/  @P2 PRMT R6, R9, 0x7610, R6 ;  /* 0x0000761009062816 */ /* 0x000fe20000000006 */
[----:B------:R-:W-:Y:S01]  /*0380*/  IMAD.MOV.U32 R9, RZ, RZ, RZ ;  /* 0x000000ffff097224 */ /* 0x000fe200078e00ff */
[----:B------:R-:W-:-:S03]  /*0390*/  @!P0 MOV R8, R5 ;  /* 0x0000000500088202 */ /* 0x000fc60000000f00 */
        /* <DEDUP_REMOVED lines=8> */
[----:B------:R-:W-:Y:S02]  /*0420*/  IMAD.MOV.U32 R9, RZ, RZ, RZ ;  /* 0x000000ffff097224 */ /* 0x000fe400078e00ff */
[----:B------:R-:W-:-:S10]  /*0430*/  IMAD.MOV.U32 R19, RZ, RZ, RZ ;  /* 0x000000ffff137224 */ /* 0x000fd400078e00ff */
[----:B------:R-:W-:Y:S05]  /*0440*/  @!P0 BRA `(.L_x_7046) ;  /* 0x0000000400a48947 */ /* 0x000fea0003800000 */
[----:B------:R-:W-:Y:S01]  /*0450*/  PRMT R18, R6, 0x9910, RZ ;  /* 0x0000991006127816 */ /* 0x000fe200000000ff */
[----:B------:R-:W-:Y:S01]  /*0460*/  IMAD.MOV.U32 R9, RZ, RZ, RZ ;  /* 0x000000ffff097224 */ /* 0x000fe200078e00ff */
[----:B------:R-:W-:Y:S01]  /*0470*/  IADD3 R21, -R21, R10, RZ ;  /* 0x0000000a15157210 */ /* 0x000fe20007ffe1ff */
[----:B------:R-:W-:Y:S01]  /*0480*/  IMAD.MOV.U32 R19, RZ, RZ, RZ ;  /* 0x000000ffff137224 */ /* 0x000fe200078e00ff */
[----:B------:R-:W-:Y:S01]  /*0490*/  ULDC UR5, c[0x0][0x228] ;  /* 0x00008a0000057ab9 */ /* 0x000fe20000000800 */
[----:B------:R-:W-:-:S05]  /*04a0*/  ULDC UR4, c[0x0][0x248] ;  /* 0x0000920000047ab9 */ /* 0x000fca0000000800 */
.L_x_7047:
[----:B------:R-:W0:Y:S01]  /*04b0*/  LDC.64 R10, c[0x0][0x240] ;  /* 0x00009000ff0a7b82 */ /* 0x000e220000000a00 */
[----:B------:R-:W-:Y:S01]  /*04c0*/  VIADD R13, R19, 0x1 ;  /* 0x00000001130d7836 */ /* 0x000fe20000000000 */
[----:B------:R-:W-:Y:S01]  /*04d0*/  FSETP.GT.FTZ.AND P0, PT, R8, R7, PT ;  /* 0x000000070800720b */ /* 0x000fe20003f14000 */
[----:B------:R-:W-:Y:S01]  /*04e0*/  IMAD.MOV.U32 R22, RZ, RZ, R7 ;  /* 0x000000ffff167224 */ /* 0x000fe200078e0007 */
[----:B------:R-:W-:Y:S01]  /*04f0*/  IADD3 R21, R21, -0x4, RZ ;  /* 0xfffffffc15157810 */ /* 0x000fe20007ffe0ff */
[----:B------:R-:W-:Y:S01]  /*0500*/  VIADD R29, R19, 0x2 ;  /* 0x00000002131d7836 */ /* 0x000fe20000000000 */
[----:B------:R-:W-:Y:S02]  /*0510*/  SEL R26, RZ, 0x1, !P0 ;  /* 0x00000001ff1a7807 */ /* 0x000fe40004000000 */
[----:B------:R-:W1:Y:S01]  /*0520*/  LDC.64 R16, c[0x0][0x220] ;  /* 0x00008800ff107b82 */ /* 0x000e620000000a00 */
[----:B------:R-:W-:-:S05]  /*0530*/  FSEL R25, R5, R4, P0 ;  /* 0x0000000405197208 */ /* 0x000fca0000000000 */
[----:B------:R-:W-:Y:S01]  /*0540*/  FADD.FTZ R24, R25, R9 ;  /* 0x0000000919187221 */ /* 0x000fe20000010000 */
[----:B------:R-:W-:Y:S01]  /*0550*/  IMAD.MOV.U32 R9, RZ, RZ, R8 ;  /* 0x000000ffff097224 */ /* 0x000fe200078e0008 */
        /* <DEDUP_REMOVED lines=11> */
[C---:B------:R-:W-:Y:S02]  /*0610*/  ISETP.EQ.AND P4, PT, R12.reuse, 0x4, !P2 ;  /* 0x000000040c00780c */ /* 0x040fe40005782270 */
[----:B------:R-:W-:Y:S02]  /*0620*/  ISETP.EQ.AND P3, PT, R12, RZ, !P2 ;  /* 0x000000ff0c00720c */ /* 0x000fe40005762270 */
[----:B------:R-:W1:Y:S01]  /*0630*/  LDC.64 R12, c[0x0][0x238] ;  /* 0x00008e00ff0c7b82 */ /* 0x000e620000000a00 */
[----:B0-----:R-:W-:-:S08]  /*0640*/  SEL R25, R26, 0x2, P0 ;  /* 0x000000021a197807 */ /* 0x001fd00000000000 */
[----:B------:R-:W-:Y:S02]  /*0650*/  @P4 MOV R8, 0xc61c4000 ;  /* 0xc61c400000084802 */ /* 0x000fe40000000f00 */
[----:B------:R-:W-:Y:S01]  /*0660*/  @P3 IMAD.MOV.U32 R7, RZ, RZ, -0x39e3c000 ;  /* 0xc61c4000ff073424 */ /* 0x000fe200078e00ff */
[----:B------:R0:W-:Y:S02]  /*0670*/  STG.E desc[UR6][R14.64], R25 ;  /* 0x000000190e007986 */ /* 0x0001e4000c101906 */
[----:B------:R-:W-:Y:S02]  /*0680*/  @!P2 IMAD.MOV.U32 R9, RZ, RZ, R8 ;  /* 0x000000ffff09a224 */ /* 0x000fe400078e0008 */
[----:B------:R-:W-:-:S05]  /*0690*/  @!P2 IMAD.MOV.U32 R22, RZ, RZ, R7 ;  /* 0x000000ffff16a224 */ /* 0x000fca00078e0007 */
[----:B------:R-:W-:Y:S01]  /*06a0*/  FSETP.GT.FTZ.AND P2, PT, R9, R22, PT ;  /* 0x000000160900720b */ /* 0x000fe20003f54000 */
[----:B-1----:R-:W-:-:S03]  /*06b0*/  IMAD.WIDE R12, R23, 0x4, R12 ;  /* 0x00000004170c7825 */ /* 0x002fc600078e020c */
[----:B------:R-:W-:Y:S02]  /*06c0*/  SEL R26, RZ, 0x1, !P2 ;  /* 0x00000001ff1a7807 */ /* 0x000fe40005000000 */
[----:B------:R-:W-:Y:S01]  /*06d0*/  FSEL R27, R5, R4, P2 ;  /* 0x00000004051b7208 */ /* 0x000fe20001000000 */
[----:B------:R-:W-:Y:S01]  /*06e0*/  IMAD R23, R19, UR5, R3 ;  /* 0x0000000513177c24 */ /* 0x000fe2000f8e0203 */
[CC--:B------:R-:W-:Y:S02]  /*06f0*/  ISETP.GE.AND P0, PT, R26.reuse, R11.reuse, PT ;  /* 0x0000000b1a00720c */ /* 0x0c0fe40003f06270 */
[----:B0-----:R-:W-:Y:S01]  /*0700*/  IADD3 R25, R26, -R11, RZ ;  /* 0x8000000b1a197210 */ /* 0x001fe20007ffe0ff */
[----:B------:R-:W-:Y:S01]  /*0710*/  FADD.FTZ R24, R24, R27 ;  /* 0x0000001b18187221 */ /* 0x000fe20000010000 */
[----:B------:R-:W-:Y:S01]  /*0720*/  ISETP.LT.AND P0, PT, R26, UR4, P0 ;  /* 0x000000041a007c0c */ /* 0x000fe20008701270 */
[----:B------:R0:W-:Y:S03]  /*0730*/  STG.E desc[UR6][R12.64], R23 ;  /* 0x000000170c007986 */ /* 0x0001e6000c101906 */
[----:B------:R-:W-:Y:S01]  /*0740*/  ISETP.NE.AND P0, PT, R18, RZ, P0 ;  /* 0x000000ff1200720c */ /* 0x000fe20000705270 */
[----:B------:R1:W-:Y:S03]  /*0750*/  STG.E desc[UR6][R16.64+0x4], R27 ;  /* 0x0000041b10007986 */ /* 0x0003e6000c101906 */
[----:B------:R-:W-:-:S02]  /*0760*/  SEL R25, R25, 0x2, P0 ;  /* 0x0000000219197807 */ /* 0x000fc40000000000 */
[----:B------:R-:W-:-:S03]  /*0770*/  ISETP.GE.AND P0, PT, R29, R10, PT ;  /* 0x0000000a1d00720c */ /* 0x000fc60003f06270 */
[----:B------:R2:W-:Y:S01]  /*0780*/  STG.E desc[UR6][R14.64+0x4], R25 ;  /* 0x000004190e007986 */ /* 0x0005e2000c101906 */
[----:B0-----:R-:W-:Y:S02]  /*0790*/  VIADD R23, R23, UR5 ;  /* 0x0000000517177c36 */ /* 0x001fe40008000000 */
[C---:B-1----:R-:W-:Y:S02]  /*07a0*/  VIADD R27, R19.reuse, 0x3 ;  /* 0x00000003131b7836 */ /* 0x042fe40000000000 */
[----:B------:R-:W-:Y:S01]  /*07b0*/  VIADD R19, R19, 0x4 ;  /* 0x0000000413137836 */ /* 0x000fe20000000000 */
[----:B------:R-:W-:Y:S04]  /*07c0*/  STG.E desc[UR6][R12.64+0x4], R23 ;  /* 0x000004170c007986 */ /* 0x000fe8000c101906 */
        /* <DEDUP_REMOVED lines=11> */
[C---:B--2---:R-:W-:Y:S01]  /*0880*/  IADD3 R25, R26.reuse, -R11, RZ ;  /* 0x8000000b1a197210 */ /* 0x044fe20007ffe0ff */
[----:B------:R-:W-:Y:S01]  /*0890*/  STG.E desc[UR6][R16.64+0x8], R29 ;  /* 0x0000081d10007986 */ /* 0x000fe2000c101906 */
[----:B------:R-:W-:Y:S01]  /*08a0*/  ISETP.LT.AND P0, PT, R26, UR4, P0 ;  /* 0x000000041a007c0c */ /* 0x000fe20008701270 */
[----:B------:R-:W-:-:S03]  /*08b0*/  FADD.FTZ R24, R29, R24 ;  /* 0x000000181d187221 */ /* 0x000fc60000010000 */
[----:B------:R-:W-:-:S04]  /*08c0*/  ISETP.NE.AND P0, PT, R18, RZ, P0 ;  /* 0x000000ff1200720c */ /* 0x000fc80000705270 */
[----:B------:R-:W-:Y:S02]  /*08d0*/  SEL R25, R25, 0x2, P0 ;  /* 0x0000000219197807 */ /* 0x000fe40000000000 */
[----:B------:R-:W-:Y:S02]  /*08e0*/  ISETP.GE.AND P0, PT, R27, R10, PT ;  /* 0x0000000a1b00720c */ /* 0x000fe40003f06270 */
[----:B------:R-:W-:Y:S01]  /*08f0*/  IADD3 R27, R23, UR5, RZ ;  /* 0x00000005171b7c10 */ /* 0x000fe2000fffe0ff */
[----:B------:R0:W-:Y:S04]  /*0900*/  STG.E desc[UR6][R14.64+0x8], R25 ;  /* 0x000008190e007986 */ /* 0x0001e8000c101906 */
[----:B------:R1:W-:Y:S06]  /*0910*/  STG.E desc[UR6][R12.64+0x8], R27 ;  /* 0x0000081b0c007986 */ /* 0x0003ec000c101906 */
[----:B------:R-:W-:-:S02]  /*0920*/  @!P0 IMAD.SHL.U32 R26, R26, 0x4, RZ ;  /* 0x000000041a1a8824 */ /* 0x000fc400078e00ff */
[----:B0-----:R-:W-:-:S03]  /*0930*/  VIADD R25, R27, UR5 ;  /* 0x000000051b197c36 */ /* 0x001fc60008000000 */
[C---:B------:R-:W-:Y:S02]  /*0940*/  ISETP.EQ.AND P3, PT, R26.reuse, 0x4, !P0 ;  /* 0x000000041a00780c */ /* 0x040fe40004762270 */
[----:B------:R-:W-:-:S11]  /*0950*/  ISETP.EQ.AND P2, PT, R26, RZ, !P0 ;  /* 0x000000ff1a00720c */ /* 0x000fd60004742270 */
[----:B------:R-:W-:Y:S02]  /*0960*/  @P3 MOV R8, 0xc61c4000 ;  /* 0xc61c400000083802 */ /* 0x000fe40000000f00 */
[----:B------:R-:W-:Y:S01]  /*0970*/  @P2 IMAD.MOV.U32 R7, RZ, RZ, -0x39e3c000 ;  /* 0xc61c4000ff072424 */ /* 0x000fe200078e00ff */
[----:B------:R-:W-:Y:S02]  /*0980*/  ISETP.GE.AND P2, PT, R19, R10, PT ;  /* 0x0000000a1300720c */ /* 0x000fe40003f46270 */
[----:B------:R-:W-:Y:S02]  /*0990*/  @!P0 IMAD.MOV.U32 R9, RZ, RZ, R8 ;  /* 0x000000ffff098224 */ /* 0x000fe400078e0008 */
[----:B------:R-:W-:-:S05]  /*09a0*/  @!P0 IMAD.MOV.U32 R22, RZ, RZ, R7 ;  /* 0x000000ffff168224 */ /* 0x000fca00078e0007 */
[----:B------:R-:W-:-:S04]  /*09b0*/  FSETP.GT.FTZ.AND P3, PT, R9, R22, PT ;  /* 0x000000160900720b */ /* 0x000fc80003f74000 */
[----:B------:R-:W-:-:S04]  /*09c0*/  SEL R22, RZ, 0x1, !P3 ;  /* 0x00000001ff167807 */ /* 0x000fc80005800000 */
[C---:B------:R-:W-:Y:S01]  /*09d0*/  ISETP.GE.AND P0, PT, R22.reuse, R11, PT ;  /* 0x0000000b1600720c */ /* 0x040fe20003f06270 */
[C---:B------:R-:W-:Y:S01]  /*09e0*/  IMAD.IADD R9, R22.reuse, 0x1, -R11 ;  /* 0x0000000116097824 */ /* 0x040fe200078e0a0b */
[----:B------:R-:W-:Y:S02]  /*09f0*/  FSEL R11, R5, R4, P3 ;  /* 0x00000004050b7208 */ /* 0x000fe40001800000 */
[----:B------:R-:W-:-:S03]  /*0a00*/  ISETP.LT.AND P0, PT, R22, UR4, P0 ;  /* 0x0000000416007c0c */ /* 0x000fc60008701270 */
[----:B------:R1:W-:Y:S01]  /*0a10*/  STG.E desc[UR6][R16.64+0xc], R11 ;  /* 0x00000c0b10007986 */ /* 0x0003e2000c101906 */
[----:B------:R-:W-:-:S04]  /*0a20*/  ISETP.NE.AND P0, PT, R18, RZ, P0 ;  /* 0x000000ff1200720c */ /* 0x000fc80000705270 */
[----:B------:R-:W-:Y:S01]  /*0a30*/  SEL R23, R9, 0x2, P0 ;  /* 0x0000000209177807 */ /* 0x000fe20000000000 */
[----:B------:R-:W-:Y:S01]  /*0a40*/  @!P2 IMAD.SHL.U32 R9, R22, 0x4, RZ ;  /* 0x000000041609a824 */ /* 0x000fe200078e00ff */
[----:B------:R-:W-:-:S03]  /*0a50*/  ISETP.NE.AND P0, PT, R21, RZ, PT ;  /* 0x000000ff1500720c */ /* 0x000fc60003f05270 */
[----:B------:R1:W-:Y:S01]  /*0a60*/  STG.E desc[UR6][R14.64+0xc], R23 ;  /* 0x00000c170e007986 */ /* 0x0003e2000c101906 */
[C---:B------:R-:W-:Y:S02]  /*0a70*/  ISETP.EQ.AND P3, PT, R9.reuse, RZ, !P2 ;  /* 0x000000ff0900720c */ /* 0x040fe40005762270 */
[----:B------:R-:W-:Y:S01]  /*0a80*/  ISETP.EQ.AND P2, PT, R9, 0x4, !P2 ;  /* 0x000000040900780c */ /* 0x000fe20005742270 */
[----:B------:R1:W-:Y:S01]  /*0a90*/  STG.E desc[UR6][R12.64+0xc], R25 ;  /* 0x00000c190c007986 */ /* 0x0003e2000c101906 */
[----:B------:R-:W-:-:S09]  /*0aa0*/  FADD.FTZ R9, R24, R11 ;  /* 0x0000000b18097221 */ /* 0x000fd20000010000 */
[----:B------:R-:W-:Y:S02]  /*0ab0*/  @P3 IMAD.MOV.U32 R7, RZ, RZ, -0x39e3c000 ;  /* 0xc61c4000ff073424 */ /* 0x000fe400078e00ff */
[----:B------:R-:W-:Y:S01]  /*0ac0*/  @P2 IMAD.MOV.U32 R8, RZ, RZ, -0x39e3c000 ;  /* 0xc61c4000ff082424 */ /* 0x000fe200078e00ff */
[----:B-1----:R-:W-:Y:S06]  /*0ad0*/  @P0 BRA `(.L_x_7047) ;  /* 0xfffffff800740947 */ /* 0x002fec000383ffff */
.L_x_7046:
[----:B------:R-:W-:-:S13]  /*0ae0*/  LOP3.LUT P0, R18, R10, 0x3, RZ, 0xc0, !PT ;  /* 0x000000030a127812 */ /* 0x000fda000780c0ff */
[----:B------:R-:W-:Y:S05]  /*0af0*/  @!P0 BRA `(.L_x_7044) ;  /* 0x0000000c00548947 */ /* 0x000fea0003800000 */
[----:B------:R-:W0:Y:S01]  /*0b00*/  LDC.64 R14, c[0x0][0x230] ;  /* 0x00008c00ff0e7b82 */ /* 0x000e220000000a00 */
[----:B------:R-:W-:Y:S01]  /*0b10*/  IMAD R23, R3, R10, R19 ;  /* 0x0000000a03177224 */ /* 0x000fe200078e0213 */
[----:B------:R-:W-:Y:S01]  /*0b20*/  PRMT R6, R6, 0x9910, RZ ;  /* 0x0000991006067816 */ /* 0x000fe200000000ff */
[C---:B------:R-:W-:Y:S01]  /*0b30*/  IMAD R21, R19.reuse, UR5, R20 ;  /* 0x0000000513157c24 */ /* 0x040fe2000f8e0214 */
[----:B------:R-:W-:Y:S01]  /*0b40*/  ULDC UR9, c[0x0][0x228] ;  /* 0x00008a0000097ab9 */ /* 0x000fe20000000800 */
[----:B------:R-:W-:Y:S01]  /*0b50*/  VIADD R19, R19, 0x1 ;  /* 0x0000000113137836 */ /* 0x000fe20000000000 */
[----:B------:R-:W-:Y:S01]  /*0b60*/  ULDC UR8, c[0x0][0x248] ;  /* 0x0000920000087ab9 */ /* 0x000fe20000000800 */
[----:B------:R-:W-:Y:S01]  /*0b70*/  IMAD R21, R2, 0x80, R21 ;  /* 0x0000008002157824 */ /* 0x000fe200078e0215 */
[----:B------:R-:W1:Y:S04]  /*0b80*/  LDC.64 R12, c[0x0][0x238] ;  /* 0x00008e00ff0c7b82 */ /* 0x000e680000000a00 */
        /* <DEDUP_REMOVED lines=8> */
.L_x_7048:
[----:B------:R-:W-:Y:S01]  /*0c10*/  FSETP.GT.FTZ.AND P3, PT, R8, R7, PT ;  /* 0x000000070800720b */ /* 0x000fe20003f74000 */
[----:B------:R-:W-:Y:S01]  /*0c20*/  VIADD R18, R18, 0xffffffff ;  /* 0xffffffff12127836 */ /* 0x000fe20000000000 */
[----:B---3--:R-:W-:Y:S01]  /*0c30*/  ISETP.GE.AND P2, PT, R19, R10, PT ;  /* 0x0000000a1300720c */ /* 0x008fe20003f46270 */
[----:B------:R-:W-:Y:S01]  /*0c40*/  IMAD.MOV.U32 R15, RZ, RZ, R17 ;  /* 0x000000ffff0f7224 */ /* 0x000fe200078e0011 */
[----:B------:R-:W-:Y:S02]  /*0c50*/  SEL R22, RZ, 0x1, !P3 ;  /* 0x00000001ff167807 */ /* 0x000fe40005800000 */
[----:B------:R-:W-:Y:S02]  /*0c60*/  FSEL R20, R5, R4, P3 ;  /* 0x0000000405147208 */ /* 0x000fe40001800000 */
[CC--:B------:R-:W-:Y:S02]  /*0c70*/  ISETP.GE.AND P0, PT, R22.reuse, R11.reuse, PT ;  /* 0x0000000b1600720c */ /* 0x0c0fe40003f06270 */
[----:B------:R-:W-:Y:S01]  /*0c80*/  IADD3 R14, R22, -R11, RZ ;  /* 0x8000000b160e7210 */ /* 0x000fe20007ffe0ff */
[----:B------:R-:W-:Y:S01]  /*0c90*/  FADD.FTZ R9, R20, R9 ;  /* 0x0000000914097221 */ /* 0x000fe20000010000 */
[----:B------:R-:W-:-:S02]  /*0ca0*/  ISETP.LT.AND P0, PT, R22, UR8, P0 ;  /* 0x0000000816007c0c */ /* 0x000fc40008701270 */
        /* <DEDUP_REMOVED lines=9> */
[----:B------:R-:W-:-:S03]  /*0d40*/  IADD3 R22, P4, R12, 0x4, RZ ;  /* 0x000000040c167810 */ /* 0x000fc60007f9e0ff */
[----:B------:R-:W-:-:S03]  /*0d50*/  IMAD.X R17, RZ, RZ, R17, P6 ;  /* 0x000000ffff117224 */ /* 0x000fc600030e0611 */
[----:B------:R-:W-:Y:S02]  /*0d60*/  @P0 IMAD.MOV.U32 R7, RZ, RZ, -0x39e3c000 ;  /* 0xc61c4000ff070424 */ /* 0x000fe400078e00ff */
[----:B------:R-:W-:Y:S01]  /*0d70*/  @P2 MOV R8, 0xc61c4000 ;  /* 0xc61c400000082802 */ /* 0x000fe20000000f00 */
[----:B0-----:R-:W-:Y:S01]  /*0d80*/  IMAD.MOV.U32 R14, RZ, RZ, R2 ;  /* 0x000000ffff0e7224 */ /* 0x001fe200078e0002 */
[----:B------:R-:W-:Y:S02]  /*0d90*/  MOV R15, R21 ;  /* 0x00000015000f7202 */ /* 0x000fe40000000f00 */
[----:B------:R-:W-:Y:S01]  /*0da0*/  IADD3 R20, P5, R2, 0x4, RZ ;  /* 0x0000000402147810 */ /* 0x000fe20007fbe0ff */
[----:B------:R-:W-:Y:S02]  /*0db0*/  VIADD R2, R0, UR9 ;  /* 0x0000000900027c36 */ /* 0x000fe40008000000 */
[----:B------:R0:W-:Y:S02]  /*0dc0*/  STG.E desc[UR6][R14.64], R23 ;  /* 0x000000170e007986 */ /* 0x0001e4000c101906 */
[----:B------:R-:W-:-:S02]  /*0dd0*/  IMAD.X R21, RZ, RZ, R21, P5 ;  /* 0x000000ffff157224 */ /* 0x000fc400028e0615 */
[----:B------:R1:W-:Y:S01]  /*0de0*/  STG.E desc[UR6][R12.64], R0 ;  /* 0x000000000c007986 */ /* 0x0003e2000c101906 */
[----:B0-----:R-:W-:Y:S01]  /*0df0*/  IADD3.X R14, RZ, R13, RZ, P4, !PT ;  /* 0x0000000dff0e7210 */ /* 0x001fe200027fe4ff */
[----:B------:R-:W-:Y:S06]  /*0e00*/  @!P3 BRA `(.L_x_7044) ;  /* 0x000000080090b947 */ /* 0x000fec0003800000 */
[----:B-1----:R-:W-:Y:S01]  /*0e10*/  IMAD.MOV.U32 R0, RZ, RZ, R2 ;  /* 0x000000ffff007224 */ /* 0x002fe200078e0002 */
[----:B------:R-:W-:Y:S01]  /*0e20*/  MOV R13, R14 ;  /* 0x0000000e000d7202 */ /* 0x000fe20000000f00 */
[----:B------:R-:W-:Y:S02]  /*0e30*/  VIADD R19, R19, 0x1 ;  /* 0x0000000113137836 */ /* 0x000fe40000000000 */
[----:B------:R-:W-:Y:S02]  /*0e40*/  IMAD.MOV.U32 R12, RZ, RZ, R22 ;  /* 0x000000ffff0c7224 */ /* 0x000fe400078e0016 */
[----:B------:R-:W-:Y:S01]  /*0e50*/  IMAD.MOV.U32 R2, RZ, RZ, R20 ;  /* 0x000000ffff027224 */ /* 0x000fe200078e0014 */
[----:B------:R-:W-:Y:S06]  /*0e60*/  BRA `(.L_x_7048) ;  /* 0xfffffffc00687947 */ /* 0x000fec000383ffff */
.L_x_7045:
[----:B------:R-:W-:Y:S01]  /*0e70*/  ISETP.GE.U32.AND P0, PT, R11, 0x3, PT ;  /* 0x000000030b00780c */ /* 0x000fe20003f06070 */
[----:B------:R-:W-:Y:S01]  /*0e80*/  IMAD.MOV.U32 R11, RZ, RZ, RZ ;  /* 0x000000ffff0b7224 */ /* 0x000fe200078e00ff */
[----:B------:R-:W-:-:S11]  /*0e90*/  ISETP.NE.AND P2, PT, R21, RZ, PT ;  /* 0x000000ff1500720c */ /* 0x000fd60003f45270 */
[----:B------:R-:W-:Y:S05]  /*0ea0*/  @!P0 BRA `(.L_x_7049) ;  /* 0x0000000400948947 */ /* 0x000fea0003800000 */
[----:B------:R-:W-:Y:S01]  /*0eb0*/  HFMA2.MMA R11, -RZ, RZ, 0, 0 ;  /* 0x00000000ff0b7435 */ /* 0x000fe200000001ff */
[----:B------:R-:W-:Y:S01]  /*0ec0*/  PRMT R22, R6, 0x9910, RZ ;  /* 0x0000991006167816 */ /* 0x000fe200000000ff */
[----:B------:R-:W-:Y:S01]  /*0ed0*/  IMAD.IADD R23, R10, 0x1, -R21 ;  /* 0x000000010a177824 */ /* 0x000fe200078e0a15 */
[----:B------:R-:W-:Y:S01]  /*0ee0*/  ULDC UR5, c[0x0][0x228] ;  /* 0x00008a0000057ab9 */ /* 0x000fe20000000800 */
[----:B------:R-:W-:-:S07]  /*0ef0*/  ULDC UR4, c[0x0][0x248] ;  /* 0x0000920000047ab9 */ /* 0x000fce0000000800 */
.L_x_7050:
[----:B------:R-:W0:Y:S01]  /*0f00*/  LDC.64 R18, c[0x0][0x240] ;  /* 0x00009000ff127b82 */ /* 0x000e220000000a00 */
[----:B------:R-:W-:Y:S01]  /*0f10*/  VIADD R15, R11, 0x1 ;  /* 0x000000010b0f7836 */ /* 0x000fe20000000000 */
[----:B------:R-:W-:Y:S01]  /*0f20*/  FSETP.GT.FTZ.AND P6, PT, R8, R7, PT ;  /* 0x000000070800720b */ /* 0x000fe20003fd4000 */
[----:B------:R-:W-:Y:S02]  /*0f30*/  IMAD.MOV.U32 R25, RZ, RZ, R7 ;  /* 0x000000ffff197224 */ /* 0x000fe400078e0007 */
[----:B------:R-:W-:Y:S01]  /*0f40*/  VIADD R23, R23, 0xfffffffc ;  /* 0xfffffffc17177836 */ /* 0x000fe20000000000 */
[----:B------:R-:W-:Y:S02]  /*0f50*/  SEL R24, RZ, 0x1, !P6 ;  /* 0x00000001ff187807 */ /* 0x000fe40007000000 */
[----:B------:R-:W1:Y:S01]  /*0f60*/  LDC.64 R12, c[0x0][0x220] ;  /* 0x00008800ff0c7b82 */ /* 0x000e620000000a00 */
[----:B------:R-:W-:Y:S01]  /*0f70*/  FSEL R26, R5, R4, P6 ;  /* 0x00000004051a7208 */ /* 0x000fe20003000000 */
[----:B0-----:R-:W-:Y:S01]  /*0f80*/  IMAD.MOV.U32 R10, RZ, RZ, R18 ;  /* 0x000000ffff0a7224 */ /* 0x001fe200078e0012 */
[----:B------:R-:W-:Y:S01]  /*0f90*/  ISETP.GE.AND P0, PT, R24, R19, PT ;  /* 0x000000131800720c */ /* 0x000fe20003f06270 */
[----:B------:R-:W-:-:S02]  /*0fa0*/  IMAD.MOV.U32 R18, RZ, RZ, R8 ;  /* 0x000000ffff127224 */ /* 0x000fc400078e0008 */
[-C--:B------:R-:W-:Y:S01]  /*0fb0*/  IMAD R27, R3, R10.reuse, R11 ;  /* 0x0000000a031b7224 */ /* 0x080fe200078e020b */
[----:B------:R-:W-:Y:S02]  /*0fc0*/  ISETP.GE.AND P3, PT, R15, R10, PT ;  /* 0x0000000a0f00720c */ /* 0x000fe40003f66270 */
[----:B------:R-:W0:Y:S01]  /*0fd0*/  LDC.64 R14, c[0x0][0x230] ;  /* 0x00008c00ff0e7b82 */ /* 0x000e220000000a00 */
[----:B------:R-:W-:Y:S01]  /*0fe0*/  ISETP.LT.AND P0, PT, R24, UR4, P0 ;  /* 0x0000000418007c0c */ /* 0x000fe20008701270 */
[----:B-1----:R-:W-:-:S03]  /*0ff0*/  IMAD.WIDE R12, R27, 0x4, R12 ;  /* 0x000000041b0c7825 */ /* 0x002fc600078e020c */
[----:B------:R-:W-:Y:S02]  /*1000*/  ISETP.NE.AND P0, PT, R22, RZ, P0 ;  /* 0x000000ff1600720c */ /* 0x000fe40000705270 */
[----:B------:R1:W-:Y:S04]  /*1010*/  STG.E desc[UR6][R12.64], R26 ;  /* 0x0000001a0c007986 */ /* 0x0003e8000c101906 */
[C---:B------:R-:W-:Y:S01]  /*1020*/  @!P3 IMAD.SHL.U32 R16, R24.reuse, 0x4, RZ ;  /* 0x000000041810b824 */ /* 0x040fe200078e00ff */
[----:B------:R-:W-:-:S04]  /*1030*/  IADD3 R24, R24, -R19, RZ ;  /* 0x8000001318187210 */ /* 0x000fc80007ffe0ff */
[C---:B------:R-:W-:Y:S02]  /*1040*/  ISETP.EQ.AND P4, PT, R16.reuse, 0x4, !P3 ;  /* 0x000000041000780c */ /* 0x040fe40005f82270 */
[----:B------:R-:W-:Y:S02]  /*1050*/  ISETP.EQ.AND P5, PT, R16, RZ, !P3 ;  /* 0x000000ff1000720c */ /* 0x000fe40005fa2270 */
[----:B------:R-:W-:Y:S01]  /*1060*/  SEL R29, R24, 0x2, P0 ;  /* 0x00000002181d7807 */ /* 0x000fe20000000000 */
[----:B------:R-:W2:Y:S01]  /*1070*/  LDC.64 R16, c[0x0][0x238] ;  /* 0x00008e00ff107b82 */ /* 0x000ea20000000a00 */
[----:B0-----:R-:W-:-:S07]  /*1080*/  IMAD.WIDE R14, R27, 0x4, R14 ;  /* 0x000000041b0e7825 */ /* 0x001fce00078e020e */
[----:B------:R-:W-:Y:S01]  /*1090*/  @P4 MOV R8, 0xc61c4000 ;  /* 0xc61c400000084802 */ /* 0x000fe20000000f00 */
[----:B------:R0:W-:Y:S01]  /*10a0*/  STG.E desc[UR6][R14.64], R29 ;  /* 0x0000001d0e007986 */ /* 0x0001e2000c101906 */
[----:B------:R-:W-:-:S03]  /*10b0*/  @P5 IMAD.MOV.U32 R7, RZ, RZ, -0x39e3c000 ;  /* 0xc61c4000ff075424 */ /* 0x000fc600078e00ff */
[----:B------:R-:W-:Y:S02]  /*10c0*/  @!P3 IMAD.MOV.U32 R18, RZ, RZ, R8 ;  /* 0x000000ffff12b224 */ /* 0x000fe400078e0008 */
[----:B------:R-:W-:-:S05]  /*10d0*/  @!P3 IMAD.MOV.U32 R25, RZ, RZ, R7 ;  /* 0x000000ffff19b224 */ /* 0x000fca00078e0007 */
[----:B------:R-:W-:-:S04]  /*10e0*/  FSETP.GT.FTZ.AND P0, PT, R18, R25, PT ;  /* 0x000000191200720b */ /* 0x000fc80003f14000 */
[----:B------:R-:W-:Y:S01]  /*10f0*/  SEL R28, RZ, 0x1, !P0 ;  /* 0x00000001ff1c7807 */ /* 0x000fe20004000000 */
[----:B--2---:R-:W-:Y:S01]  /*1100*/  IMAD.WIDE R16, R27, 0x4, R16 ;  /* 0x000000041b107825 */ /* 0x004fe200078e0210 */
[----:B------:R-:W-:Y:S02]  /*1110*/  FSEL R24, R5, R4, P0 ;  /* 0x0000000405187208 */ /* 0x000fe40000000000 */
[C---:B------:R-:W-:Y:S01]  /*1120*/  ISETP.GE.AND P0, PT, R28.reuse, R19, PT ;  /* 0x000000131c00720c */ /* 0x040fe20003f06270 */
[C---:B-1----:R-:W-:Y:S02]  /*1130*/  IMAD.IADD R26, R28.reuse, 0x1, -R19 ;  /* 0x000000011c1a7824 */ /* 0x042fe400078e0a13 */
[----:B------:R-:W-:Y:S01]  /*1140*/  IMAD R27, R11, UR5, R3 ;  /* 0x000000050b1b7c24 */ /* 0x000fe2000f8e0203 */
[----:B------:R-:W-:-:S04]  /*1150*/  ISETP.LT.AND P0, PT, R28, UR4, P0 ;  /* 0x000000041c007c0c */ /* 0x000fc80008701270 */
[----:B------:R-:W-:Y:S01]  /*1160*/  ISETP.NE.AND P0, PT, R22, RZ, P0 ;  /* 0x000000ff1600720c */ /* 0x000fe20000705270 */
[----:B------:R1:W-:Y:S03]  /*1170*/  STG.E desc[UR6][R16.64], R27 ;  /* 0x0000001b10007986 */ /* 0x0003e6000c101906 */
[----:B0-----:R-:W-:Y:S01]  /*1180*/  SEL R29, R26, 0x2, P0 ;  /* 0x000000021a1d7807 */ /* 0x001fe20000000000 */
[----:B------:R0:W-:Y:S01]  /*1190*/  STG.E desc[UR6][R12.64+0x4], R24 ;  /* 0x000004180c007986 */ /* 0x0001e2000c101906 */
[----:B------:R-:W-:-:S03]  /*11a0*/  IADD3 R26, R11, 0x2, RZ ;  /* 0x000000020b1a7810 */ /* 0x000fc60007ffe0ff */
[----:B------:R2:W-:Y:S01]  /*11b0*/  STG.E desc[UR6][R14.64+0x4], R29 ;  /* 0x0000041d0e007986 */ /* 0x0005e2000c101906 */
[----:B------:R-:W-:Y:S01]  /*11c0*/  ISETP.GE.AND P0, PT, R26, R10, PT ;  /* 0x0000000a1a00720c */ /* 0x000fe20003f06270 */
[----:B-1----:R-:W-:-:S05]  /*11d0*/  VIADD R27, R27, UR5 ;  /* 0x000000051b1b7c36 */ /* 0x002fca0008000000 */
[----:B------:R-:W-:Y:S07]  /*11e0*/  STG.E desc[UR6][R16.64+0x4], R27 ;  /* 0x0000041b10007986 */ /* 0x000fee000c101906 */
        /* <DEDUP_REMOVED lines=8> */
[----:B------:R-:W-:Y:S02]  /*1270*/  SEL R28, RZ, 0x1, !P0 ;  /* 0x00000001ff1c7807 */ /* 0x000fe40004000000 */
[----:B------:R-:W-:Y:S02]  /*1280*/  FSEL R26, R5, R4, P0 ;  /* 0x00000004051a7208 */ /* 0x000fe40000000000 */
[C---:B------:R-:W-:Y:S01]  /*1290*/  ISETP.GE.AND P0, PT, R28.reuse, R19, PT ;  /* 0x000000131c00720c */ /* 0x040fe20003f06270 */
[C---:B0-----:R-:W-:Y:S02]  /*12a0*/  IMAD.IADD R24, R28.reuse, 0x1, -R19 ;  /* 0x000000011c187824 */ /* 0x041fe400078e0a13 */
[----:B------:R-:W-:Y:S01]  /*12b0*/  STG.E desc[UR6][R12.64+0x8], R26 ;  /* 0x0000081a0c007986 */ /* 0x000fe2000c101906 */
[----:B------:R-:W-:-:S04]  /*12c0*/  ISETP.LT.AND P0, PT, R28, UR4, P0 ;  /* 0x000000041c007c0c */ /* 0x000fc80008701270 */
[----:B------:R-:W-:-:S04]  /*12d0*/  ISETP.NE.AND P0, PT, R22, RZ, P0 ;  /* 0x000000ff1600720c */ /* 0x000fc80000705270 */
[----:B--2---:R-:W-:Y:S02]  /*12e0*/  SEL R29, R24, 0x2, P0 ;  /* 0x00000002181d7807 */ /* 0x004fe40000000000 */
[C---:B------:R-:W-:Y:S01]  /*12f0*/  IADD3 R24, R11.reuse, 0x3, RZ ;  /* 0x000000030b187810 */ /* 0x040fe20007ffe0ff */
[----:B------:R-:W-:Y:S02]  /*1300*/  VIADD R11, R11, 0x4 ;  /* 0x000000040b0b7836 */ /* 0x000fe40000000000 */
[----:B------:R0:W-:Y:S01]  /*1310*/  STG.E desc[UR6][R14.64+0x8], R29 ;  /* 0x0000081d0e007986 */ /* 0x0001e2000c101906 */
[----:B------:R-:W-:Y:S01]  /*1320*/  ISETP.GE.AND P0, PT, R24, R10, PT ;  /* 0x0000000a1800720c */ /* 0x000fe20003f06270 */
[----:B0-----:R-:W-:-:S12]  /*1330*/  VIADD R29, R27, UR5 ;  /* 0x000000051b1d7c36 */ /* 0x001fd80008000000 */
[----:B------:R-:W-:Y:S02]  /*1340*/  @!P0 IMAD.SHL.U32 R24, R28, 0x4, RZ ;  /* 0x000000041c188824 */ /* 0x000fe400078e00ff */
[----:B------:R-:W-:Y:S01]  /*1350*/  VIADD R27, R29, UR5 ;  /* 0x000000051d1b7c36 */ /* 0x000fe20008000000 */
[----:B------:R0:W-:Y:S02]  /*1360*/  STG.E desc[UR6][R16.64+0x8], R29 ;  /* 0x0000081d10007986 */ /* 0x0001e4000c101906 */
[C---:B------:R-:W-:Y:S02]  /*1370*/  ISETP.EQ.AND P3, PT, R24.reuse, RZ, !P0 ;  /* 0x000000ff1800720c */ /* 0x040fe40004762270 */
[----:B------:R-:W-:-:S11]  /*1380*/  ISETP.EQ.AND P4, PT, R24, 0x4, !P0 ;  /* 0x000000041800780c */ /* 0x000fd60004782270 */
[----:B------:R-:W-:Y:S02]  /*1390*/  @P3 IMAD.MOV.U32 R7, RZ, RZ, -0x39e3c000 ;  /* 0xc61c4000ff073424 */ /* 0x000fe400078e00ff */
[----:B------:R-:W-:-:S03]  /*13a0*/  @P4 IMAD.MOV.U32 R8, RZ, RZ, -0x39e3c000 ;  /* 0xc61c4000ff084424 */ /* 0x000fc600078e00ff */
[----:B------:R-:W-:Y:S01]  /*13b0*/  @!P0 MOV R25, R7 ;  /* 0x0000000700198202 */ /* 0x000fe20000000f00 */
[----:B------:R-:W-:Y:S01]  /*13c0*/  @!P0 IMAD.MOV.U32 R18, RZ, RZ, R8 ;  /* 0x000000ffff128224 */ /* 0x000fe200078e0008 */
[----:B------:R-:W-:-:S04]  /*13d0*/  ISETP.GE.AND P0, PT, R11, R10, PT ;  /* 0x0000000a0b00720c */ /* 0x000fc80003f06270 */
[----:B------:R-:W-:-:S04]  /*13e0*/  FSETP.GT.FTZ.AND P4, PT, R18, R25, PT ;  /* 0x000000191200720b */ /* 0x000fc80003f94000 */
[----:B------:R-:W-:-:S04]  /*13f0*/  SEL R24, RZ, 0x1, !P4 ;  /* 0x00000001ff187807 */ /* 0x000fc80006000000 */
[CC--:B------:R-:W-:Y:S02]  /*1400*/  ISETP.GE.AND P3, PT, R24.reuse, R19.reuse, PT ;  /* 0x000000131800720c */ /* 0x0c0fe40003f66270 */
[C---:B------:R-:W-:Y:S02]  /*1410*/  IADD3 R18, R24.reuse, -R19, RZ ;  /* 0x8000001318127210 */ /* 0x040fe40007ffe0ff */
[----:B------:R-:W-:Y:S02]  /*1420*/  ISETP.LT.AND P3, PT, R24, UR4, P3 ;  /* 0x0000000418007c0c */ /* 0x000fe40009f61270 */
[----:B------:R-:W-:Y:S02]  /*1430*/  FSEL R19, R5, R4, P4 ;  /* 0x0000000405137208 */ /* 0x000fe40002000000 */
[----:B------:R-:W-:-:S03]  /*1440*/  ISETP.NE.AND P3, PT, R22, RZ, P3 ;  /* 0x000000ff1600720c */ /* 0x000fc60001f65270 */
[----:B------:R0:W-:Y:S01]  /*1450*/  STG.E desc[UR6][R12.64+0xc], R19 ;  /* 0x00000c130c007986 */ /* 0x0001e2000c101906 */
[----:B------:R-:W-:Y:S01]  /*1460*/  SEL R25, R18, 0x2, P3 ;  /* 0x0000000212197807 */ /* 0x000fe20001800000 */
[----:B------:R-:W-:Y:S01]  /*1470*/  @!P0 IMAD.SHL.U32 R18, R24, 0x4, RZ ;  /* 0x0000000418128824 */ /* 0x000fe200078e00ff */
[----:B------:R-:W-:-:S03]  /*1480*/  ISETP.NE.AND P3, PT, R23, RZ, PT ;  /* 0x000000ff1700720c */ /* 0x000fc60003f65270 */
[----:B------:R0:W-:Y:S01]  /*1490*/  STG.E desc[UR6][R14.64+0xc], R25 ;  /* 0x00000c190e007986 */ /* 0x0001e2000c101906 */
[C---:B------:R-:W-:Y:S02]  /*14a0*/  ISETP.EQ.AND P4, PT, R18.reuse, RZ, !P0 ;  /* 0x000000ff1200720c */ /* 0x040fe40004782270 */
[----:B------:R-:W-:Y:S01]  /*14b0*/  ISETP.EQ.AND P0, PT, R18, 0x4, !P0 ;  /* 0x000000041200780c */ /* 0x000fe20004702270 */
[----:B------:R0:W-:Y:S10]  /*14c0*/  STG.E desc[UR6][R16.64+0xc], R27 ;  /* 0x00000c1b10007986 */ /* 0x0001f4000c101906 */
[----:B------:R-:W-:-:S02]  /*14d0*/  @P4 MOV R7, 0xc61c4000 ;  /* 0xc61c400000074802 */ /* 0x000fc40000000f00 */
[----:B------:R-:W-:Y:S01]  /*14e0*/  @P0 IMAD.MOV.U32 R8, RZ, RZ, -0x39e3c000 ;  /* 0xc61c4000ff080424 */ /* 0x000fe200078e00ff */
[----:B0-----:R-:W-:Y:S06]  /*14f0*/  @P3 BRA `(.L_x_7050) ;  /* 0xfffffff800803947 */ /* 0x001fec000383ffff */
.L_x_7049:
[----:B------:R-:W-:Y:S05]  /*1500*/  @!P2 BRA `(.L_x_7044) ;  /* 0x0000000000d0a947 */ /* 0x000fea0003800000 */
[----:B------:R-:W0:Y:S01]  /*1510*/  LDC.64 R12, c[0x0][0x238] ;  /* 0x00008e00ff0c7b82 */ /* 0x000e220000000a00 */
[----:B------:R-:W-:Y:S01]  /*1520*/  IMAD R23, R11, UR5, R20 ;  /* 0x000000050b177c24 */ /* 0x000fe2000f8e0214 */
[----:B------:R-:W-:Y:S01]  /*1530*/  PRMT R6, R6, 0x9910, RZ ;  /* 0x0000991006067816 */ /* 0x000fe200000000ff */
[----:B------:R-:W-:Y:S01]  /*1540*/  IMAD R25, R3, R10, R11 ;  /* 0x0000000a03197224 */ /* 0x000fe200078e020b */
[----:B------:R-:W-:Y:S01]  /*1550*/  ULDC UR9, c[0x0][0x228] ;  /* 0x00008a0000097ab9 */ /* 0x000fe20000000800 */
[----:B------:R-:W-:Y:S01]  /*1560*/  IMAD R23, R2, 0x80, R23 ;  /* 0x0000008002177824 */ /* 0x000fe200078e0217 */
[----:B------:R-:W-:Y:S01]  /*1570*/  ULDC UR8, c[0x0][0x248] ;  /* 0x0000920000087ab9 */ /* 0x000fe20000000800 */
[----:B------:R-:W-:Y:S01]  /*1580*/  VIADD R11, R11, 0x1 ;  /* 0x000000010b0b7836 */ /* 0x000fe20000000000 */
[----:B------:R-:W1:Y:S01]  /*1590*/  LDC.64 R14, c[0x0][0x230] ;  /* 0x00008c00ff0e7b82 */ /* 0x000e620000000a00 */
[----:B------:R-:W-:-:S07]  /*15a0*/  IMAD R0, R0, 0x20, R23 ;  /* 0x0000002000007824 */ /* 0x000fce00078e0217 */
[----:B------:R-:W2:Y:S08]  /*15b0*/  LDC.64 R16, c[0x0][0x220] ;  /* 0x00008800ff107b82 */ /* 0x000eb00000000a00 */
[----:B------:R-:W3:Y:S01]  /*15c0*/  LDC.64 R18, c[0x0][0x240] ;  /* 0x00009000ff127b82 */ /* 0x000ee20000000a00 */
[----:B0-----:R-:W-:-:S04]  /*15d0*/  IMAD.WIDE R12, R25, 0x4, R12 ;  /* 0x00000004190c7825 */ /* 0x001fc800078e020c */
[----:B------:R-:W-:Y:S01]  /*15e0*/  IMAD.MOV.U32 R23, RZ, RZ, R13 ;  /* 0x000000ffff177224 */ /* 0x000fe200078e000d */
[----:B------:R-:W-:Y:S01]  /*15f0*/  MOV R2, R12 ;  /* 0x0000000c00027202 */ /* 0x000fe20000000f00 */
[----:B-1----:R-:W-:-:S04]  /*1600*/  IMAD.WIDE R14, R25, 0x4, R14 ;  /* 0x00000004190e7825 */ /* 0x002fc800078e020e */
[----:B--2---:R-:W-:-:S07]  /*1610*/  IMAD.WIDE R16, R25, 0x4, R16 ;  /* 0x0000000419107825 */ /* 0x004fce00078e0210 */
.L_x_7051:
[----:B------:R-:W-:Y:S01]  /*1620*/  FSETP.GT.FTZ.AND P3, PT, R8, R7, PT ;  /* 0x000000070800720b */ /* 0x000fe20003f74000 */
[----:B---3--:R-:W-:Y:S01]  /*1630*/  IMAD.MOV.U32 R10, RZ, RZ, R18 ;  /* 0x000000ffff0a7224 */ /* 0x008fe200078e0012 */
[----:B------:R-:W-:Y:S01]  /*1640*/  IADD3 R21, R21, -0x1, RZ ;  /* 0xffffffff15157810 */ /* 0x000fe20007ffe0ff */
[----:B------:R-:W-:Y:S01]  /*1650*/  IMAD.MOV.U32 R13, RZ, RZ, R17 ;  /* 0x000000ffff0d7224 */ /* 0x000fe200078e0011 */
[----:B------:R-:W-:Y:S02]  /*1660*/  SEL R20, RZ, 0x1, !P3 ;  /* 0x00000001ff147807 */ /* 0x000fe40005800000 */
[C---:B------:R-:W-:Y:S01]  /*1670*/  ISETP.GE.AND P2, PT, R11.reuse, R10, PT ;  /* 0x0000000a0b00720c */ /* 0x040fe20003f46270 */
[----:B------:R-:W-:Y:S01]  /*1680*/  VIADD R11, R11, 0x1 ;  /* 0x000000010b0b7836 */ /* 0x000fe20000000000 */
[CC--:B------:R-:W-:Y:S02]  /*1690*/  ISETP.GE.AND P0, PT, R20.reuse, R19.reuse, PT ;  /* 0x000000131400720c */ /* 0x0c0fe40003f06270 */
[----:B------:R-:W-:-:S02]  /*16a0*/  IADD3 R12, R20, -R19, RZ ;  /* 0x80000013140c7210 */ /* 0x000fc40007ffe0ff */
[----:B------:R-:W-:Y:S02]  /*16b0*/  ISETP.LT.AND P0, PT, R20, UR8, P0 ;  /* 0x0000000814007c0c */ /* 0x000fe40008701270 */
[----:B------:R-:W-:Y:S02]  /*16c0*/  FSEL R27, R5, R4, P3 ;  /* 0x00000004051b7208 */ /* 0x000fe40001800000 */
[----:B------:R-:W-:Y:S02]  /*16d0*/  ISETP.NE.AND P0, PT, R6, RZ, P0 ;  /* 0x000000ff0600720c */ /* 0x000fe40000705270 */
[----:B------:R-:W-:Y:S01]  /*16e0*/  ISETP.NE.AND P3, PT, R21, RZ, PT ;  /* 0x000000ff1500720c */ /* 0x000fe20003f65270 */
[----:B------:R-:W-:Y:S01]  /*16f0*/  @!P2 IMAD.SHL.U32 R20, R20, 0x4, RZ ;  /* 0x000000041414a824 */ /* 0x000fe200078e00ff */
[----:B------:R-:W-:Y:S01]  /*1700*/  SEL R25, R12, 0x2, P0 ;  /* 0x000000020c197807 */ /* 0x000fe20000000000 */
[----:B------:R-:W-:Y:S01]  /*1710*/  IMAD.MOV.U32 R12, RZ, RZ, R16 ;  /* 0x000000ffff0c7224 */ /* 0x000fe200078e0010 */
[----:B------:R-:W-:-:S02]  /*1720*/  IADD3 R16, P6, R16, 0x4, RZ ;  /* 0x0000000410107810 */ /* 0x000fc40007fde0ff */
[C---:B------:R-:W-:Y:S02]  /*1730*/  ISETP.EQ.AND P0, PT, R20.reuse, RZ, !P2 ;  /* 0x000000ff1400720c */ /* 0x040fe40005702270 */
[----:B------:R0:W-:Y:S01]  /*1740*/  STG.E desc[UR6][R12.64], R27 ;  /* 0x0000001b0c007986 */ /* 0x0001e2000c101906 */
[----:B------:R-:W-:Y:S02]  /*1750*/  ISETP.EQ.AND P2, PT, R20, 0x4, !P2 ;  /* 0x000000041400780c */ /* 0x000fe40005742270 */
[----:B------:R-:W-:-:S08]  /*1760*/  IADD3.X R17, RZ, R17, RZ, P6, !PT ;  /* 0x00000011ff117210 */ /* 0x000fd000037fe4ff */
[----:B------:R-:W-:Y:S01]  /*1770*/  @P0 IMAD.MOV.U32 R7, RZ, RZ, -0x39e3c000 ;  /* 0xc61c4000ff070424 */ /* 0x000fe200078e00ff */
[----:B0-----:R-:W-:Y:S01]  /*1780*/  MOV R13, R15 ;  /* 0x0000000f000d7202 */ /* 0x001fe20000000f00 */
[----:B------:R-:W-:Y:S01]  /*1790*/  IMAD.MOV.U32 R12, RZ, RZ, R14 ;  /* 0x000000ffff0c7224 */ /* 0x000fe200078e000e */
[----:B------:R-:W-:Y:S01]  /*17a0*/  IADD3 R14, P5, R14, 0x4, RZ ;  /* 0x000000040e0e7810 */ /* 0x000fe20007fbe0ff */
[----:B------:R-:W-:-:S03]  /*17b0*/  @P2 IMAD.MOV.U32 R8, RZ, RZ, -0x39e3c000 ;  /* 0xc61c4000ff082424 */ /* 0x000fc600078e00ff */
[----:B------:R0:W-:Y:S01]  /*17c0*/  STG.E desc[UR6][R12.64], R25 ;  /* 0x000000190c007986 */ /* 0x0001e2000c101906 */
[----:B------:R-:W-:Y:S02]  /*17d0*/  IMAD.X R15, RZ, RZ, R15, P5 ;  /* 0x000000ffff0f7224 */ /* 0x000fe400028e060f */
[----:B0-----:R-:W-:Y:S01]  /*17e0*/  IMAD.MOV.U32 R12, RZ, RZ, R2 ;  /* 0x000000ffff0c7224 */ /* 0x001fe200078e0002 */
[----:B------:R-:W-:Y:S01]  /*17f0*/  IADD3 R2, P4, R2, 0x4, RZ ;  /* 0x0000000402027810 */ /* 0x000fe20007f9e0ff */
[----:B------:R-:W-:-:S04]  /*1800*/  IMAD.MOV.U32 R13, RZ, RZ, R23 ;  /* 0x000000ffff0d7224 */ /* 0x000fc800078e0017 */
[----:B------:R-:W-:Y:S01]  /*1810*/  IMAD.X R23, RZ, RZ, R23, P4 ;  /* 0x000000ffff177224 */ /* 0x000fe200020e0617 */
[----:B------:R0:W-:Y:S02]  /*1820*/  STG.E desc[UR6][R12.64], R0 ;  /* 0x000000000c007986 */ /* 0x0001e4000c101906 */
[----:B0-----:R-:W-:Y:S01]  /*1830*/  VIADD R0, R0, UR9 ;  /* 0x0000000900007c36 */ /* 0x001fe20008000000 */
[----:B------:R-:W-:Y:S06]  /*1840*/  @P3 BRA `(.L_x_7051) ;  /* 0xfffffffc00743947 */ /* 0x000fec000383ffff */
.L_x_7044:
[----:B------:R-:W-:Y:S02]  /*1850*/  ULDC.U8 UR4, c[0x0][0x24c] ;  /* 0x0000930000047ab9 */ /* 0x000fe40000000000 */
[----:B------:R-:W-:-:S06]  /*1860*/  UPRMT UR4, UR4, 0x8880, URZ ;  /* 0x0000888004047896 */ /* 0x000fcc000800003f */
[----:B------:R-:W-:-:S13]  /*1870*/  ISETP.NE.AND P0, PT, RZ, UR4, PT ;  /* 0x00000004ff007c0c */ /* 0x000fda000bf05270 */
[----:B------:R-:W-:Y:S05]  /*1880*/  @!P0 EXIT ;  /* 0x000000000000894d */ /* 0x000fea0003800000 */
[----:B------:R-:W-:Y:S05]  /*1890*/  @!P1 EXIT ;  /* 0x000000000000994d */ /* 0x000fea0003800000 */
[----:B-1----:R-:W-:Y:S01]  /*18a0*/  IADD3 R0, R10, -0x1, RZ ;  /* 0xffffffff0a007810 */ /* 0x002fe20007ffe0ff */
[----:B------:R-:W-:Y:S01]  /*18b0*/  UMOV UR4, URZ ;  /* 0x0000003f00047c82 */ /* 0x000fe20008000000 */
[C---:B------:R-:W-:Y:S02]  /*18c0*/  FSETP.GT.FTZ.AND P0, PT, R9.reuse, RZ, PT ;  /* 0x000000ff0900720b */ /* 0x040fe40003f14000 */
[----:B------:R-:W-:Y:S02]  /*18d0*/  ISETP.GE.U32.AND P1, PT, R0, 0x3, PT ;  /* 0x000000030000780c */ /* 0x000fe40003f26070 */
[----:B------:R-:W-:Y:S02]  /*18e0*/  FSEL R9, R9, 1, P0 ;  /* 0x3f80000009097808 */ /* 0x000fe40000000000 */
[----:B------:R-:W-:-:S09]  /*18f0*/  LOP3.LUT R5, R10, 0x3, RZ, 0xc0, !PT ;  /* 0x000000030a057812 */ /* 0x000fd200078ec0ff */
        /* <DEDUP_REMOVED lines=10> */
.L_x_7055:
        /* <DEDUP_REMOVED lines=9> */
[-C--:B-1----:R-:W-:Y:S01]  /*1a30*/  FMUL.FTZ R11, R11, R2.reuse ;  /* 0x000000020b0b7220 */ /* 0x082fe20000410000 */
[----:B--2---:R-:W-:Y:S01]  /*1a40*/  FMUL.FTZ R17, R15, R2 ;  /* 0x000000020f117220 */ /* 0x004fe20000410000 */
[----:B------:R-:W-:-:S03]  /*1a50*/  IMAD.WIDE R14, R23, 0x4, R6 ;  /* 0x00000004170e7825 */ /* 0x000fc600078e0206 */
        /* <DEDUP_REMOVED lines=52> */
.L_x_7054:
        /* <DEDUP_REMOVED lines=36> */
.L_x_7056:
[----:B------:R-:W-:-:S13]  /*1fe0*/  ISETP.NE.OR P0, PT, R0, RZ, P0 ;  /* 0x000000ff0000720c */ /* 0x000fda0000705670 */
[----:B------:R-:W-:Y:S05]  /*1ff0*/  @!P0 BRA `(.L_x_7052) ;  /* 0x0000000000508947 */ /* 0x000fea0003800000 */
.L_x_7053:
[----:B--23--:R-:W1:Y:S01]  /*2000*/  LDC.64 R6, c[0x0][0x220] ;  /* 0x00008800ff067b82 */ /* 0x00ce620000000a00 */
[----:B------:R2:W3:Y:S02]  /*2010*/  MUFU.RCP R21, R9 ;  /* 0x0000000900157308 */ /* 0x0004e40000001000 */
.L_x_7057:
[----:B----4-:R-:W-:-:S04]  /*2020*/  IMAD R13, R3, R10, UR4 ;  /* 0x00000004030d7e24 */ /* 0x010fc8000f8e020a */
[----:B-1----:R-:W-:-:S05]  /*2030*/  IMAD.WIDE R12, R13, 0x4, R6 ;  /* 0x000000040d0c7825 */ /* 0x002fca00078e0206 */
[----:B------:R-:W3:Y:S04]  /*2040*/  LDG.E R2, desc[UR6][R12.64] ;  /* 0x000000060c027981 */ /* 0x000ee8000c1e1900 */
[----:B------:R-:W4:Y:S04]  /*2050*/  LDG.E R4, desc[UR6][R12.64+0x4] ;  /* 0x000004060c047981 */ /* 0x000f28000c1e1900 */
[----:B------:R-:W5:Y:S04]  /*2060*/  LDG.E R8, desc[UR6][R12.64+0x8] ;  /* 0x000008060c087981 */ /* 0x000f68000c1e1900 */
[----:B------:R-:W2:Y:S01]  /*2070*/  LDG.E R14, desc[UR6][R12.64+0xc] ;  /* 0x00000c060c0e7981 */ /* 0x000ea2000c1e1900 */
[----:B------:R-:W-:Y:S01]  /*2080*/  IADD3 R0, R0, -0x4, RZ ;  /* 0xfffffffc00007810 */ /* 0x000fe20007ffe0ff */
[----:B------:R-:W-:-:S03]  /*2090*/  UIADD3 UR4, UR4, 0x4, URZ ;  /* 0x0000000404047890 */ /* 0x000fc6000fffe03f */
        /* <DEDUP_REMOVED lines=10> */
.L_x_7052:
        /* <DEDUP_REMOVED lines=8> */
.L_x_7058:
[----:B0-----:R-:W-:Y:S01]  /*21c0*/  IMAD.MOV.U32 R2, RZ, RZ, R0 ;  /* 0x000000ffff027224 */ /* 0x001fe200078e0000 */
        /* <DEDUP_REMOVED lines=10> */
.L_x_7059:
        /* <DEDUP_REMOVED lines=9> */
.L_x_12271:


//--------------------- .text._ZN4vllm3moe10topkGatingILi1ELi1ELi4ELi2ELi32Ej13__nv_bfloat16LNS0_11ScoringFuncE0EEEvPKT5_PKbPfiPT4_PiiiibPKf --------------------------
	.section	.text._ZN4vllm3moe10topkGatingILi1ELi1ELi4ELi2ELi32Ej13__nv_bfloat16LNS0_11ScoringFuncE0EEEvPKT5_PKbPfiPT4_PiiiibPKf,"ax",@progbits
	.align	128
        .global         _ZN4vllm3moe10topkGatingILi1ELi1ELi4ELi2ELi32Ej13__nv_bfloat16LNS0_11ScoringFuncE0EEEvPKT5_PKbPfiPT4_PiiiibPKf
        .type           _ZN4vllm3moe10topkGatingILi1ELi1ELi4ELi2ELi32Ej13__nv_bfloat16LNS0_11ScoringFuncE0EEEvPKT5_PKbPfiPT4_PiiiibPKf,@function
        .size           _ZN4vllm3moe10topkGatingILi1ELi1ELi4ELi2ELi32Ej13__nv_bfloat16LNS0_11ScoringFuncE0EEEvPKT5_PKbPfiPT4_PiiiibPKf,(.L_x_12272 - _ZN4vllm3moe10topkGatingILi1ELi1ELi4ELi2ELi32Ej13__nv_bfloat16LNS0_11ScoringFuncE0EEEvPKT5_PKbPfiPT4_PiiiibPKf)
        .other          _ZN4vllm3moe10topkGatingILi1ELi1ELi4ELi2ELi32Ej13__nv_bfloat16LNS0_11ScoringFuncE0EEEvPKT5_PKbPfiPT4_PiiiibPKf,@"STO_CUDA_ENTRY STV_DEFAULT"
_ZN4vllm3moe10topkGatingILi1ELi1ELi4ELi2ELi32Ej13__nv_bfloat16LNS0_11ScoringFuncE0EEEvPKT5_PKbPfiPT4_PiiiibPKf:
.text._ZN4vllm3moe10topkGatingILi1ELi1ELi4ELi2ELi32Ej13__nv_bfloat16LNS0_11ScoringFuncE0EEEvPKT5_PKbPfiPT4_PiiiibPKf:
[----:B------:R-:W-:Y:S01]  /*0000*/  LDC R1, c[0x0][0x28] ;  /* 0x00000a00ff017b82 */ /* 0x000fe20000000800 */
[----:B------:R-:W0:Y:S07]  /*0010*/  S2R R11, SR_TID.Y ;  /* 0x00000000000b7919 */ /* 0x000e2e0000002200 */
[----:B------:R-:W1:Y:S01]  /*0020*/  LDC R7, c[0x0][0x228] ;  /* 0x00008a00ff077b82 */ /* 0x000e620000000800 */
        /* <DEDUP_REMOVED lines=8> */
[----:B------:R-:W-:Y:S01]  /*00b0*/  ULDC.64 UR4, c[0x0][0x218] ;  /* 0x0000860000047ab9 */ /* 0x000fe20000000a00 */
[----:B0-----:R-:W-:-:S06]  /*00c0*/  IMAD.WIDE R8, R0, 0x2, R8 ;  /* 0x0000000200087825 */ /* 0x001fcc00078e0208 */
[----:B------:R-:W2:Y:S01]  /*00d0*/  LDG.E.U16 R8, desc[UR6][R8.64] ;  /* 0x0000000608087981 */ /* 0x000ea2000c1e1500 */
[----:B------:R-:W-:-:S04]  /*00e0*/  ISETP.NE.U32.AND P0, PT, RZ, UR4, PT ;  /* 0x00000004ff007c0c */ /* 0x000fc8000bf05070 */
[----:B------:R-:W-:-:S13]  /*00f0*/  ISETP.NE.AND.EX P0, PT, RZ, UR5, PT, P0 ;  /* 0x00000005ff007c0c */ /* 0x000fda000bf05300 */
[----:B------:R-:W-:-:S04]  /*0100*/  @P0 IADD3 R12, P1, R0, UR4, RZ ;  /* 0x00000004000c0c10 */ /* 0x000fc8000ff3e0ff */
[----:B------:R-:W-:-:S05]  /*0110*/  @P0 LEA.HI.X.SX32 R13, R0, UR5, 0x1, P1 ;  /* 0x00000005000d0c11 */ /* 0x000fca00088f0eff */
[----:B------:R-:W3:Y:S01]  /*0120*/  @P0 LDG.E.U8 R12, desc[UR6][R12.64] ;  /* 0x000000060c0c0981 */ /* 0x000ee2000c1e1100 */
[----:B--2---:R-:W-:-:S05]  /*0130*/  SHF.L.U32 R3, R8, 0x10, RZ ;  /* 0x0000001008037819 */ /* 0x004fca00000006ff */
[----:B------:R-:W-:-:S04]  /*0140*/  FADD.FTZ R3, R3, -R3 ;  /* 0x8000000303037221 */ /* 0x000fc80000010000 */
[----:B------:R-:W-:Y:S02]  /*0150*/  FMUL.FTZ R6, R3, 1.4426950216293334961 ;  /* 0x3fb8aa3b03067820 */ /* 0x000fe40000410000 */
[----:B------:R-:W0:Y:S04]  /*0160*/  LDC R3, c[0x0][0x240] ;  /* 0x00009000ff037b82 */ /* 0x000e280000000800 */
[----:B------:R-:W1:Y:S01]  /*0170*/  MUFU.EX2 R6, R6 ;  /* 0x0000000600067308 */ /* 0x000e620000000800 */
[----:B---3--:R-:W-:Y:S01]  /*0180*/  @P0 ISETP.NE.AND P1, PT, R12, RZ, PT ;  /* 0x000000ff0c00020c */ /* 0x008fe20003f25270 */
[----:B------:R-:W-:-:S03]  /*0190*/  IMAD.MOV.U32 R12, RZ, RZ, 0x1 ;  /* 0x00000001ff0c7424 */ /* 0x000fc600078e00ff */
[----:B------:R-:W-:Y:S01]  /*01a0*/  @P0 SEL R4, RZ, 0x1, P1 ;  /* 0x00000001ff040807 */ /* 0x000fe20000800000 */
[----:B-1----:R-:W-:Y:S01]  /*01b0*/  FADD.FTZ R10, RZ, R6 ;  /* 0x00000006ff0a7221 */ /* 0x002fe20000010000 */
[----:B0-----:R-:W-:-:S03]  /*01c0*/  ISETP.GE.AND P1, PT, R3, 0x1, PT ;  /* 0x000000010300780c */ /* 0x001fc60003f26270 */
[----:B------:R-:W0:Y:S01]  /*01d0*/  MUFU.RCP R9, R10 ;  /* 0x0000000a00097308 */ /* 0x000e220000001000 */
[----:B------:R-:W-:Y:S01]  /*01e0*/  @P0 PRMT R8, R4, 0x7610, R8 ;  /* 0x0000761004080816 */ /* 0x000fe20000000008 */
[----:B------:R-:W-:-:S03]  /*01f0*/  HFMA2.MMA R4, -RZ, RZ, 0, 0 ;  /* 0x00000000ff047435 */ /* 0x000fc600000001ff */
        /* <DEDUP_REMOVED lines=19> */
[----:B------:R-:W-:-:S10]  /*0330*/  LOP3.LUT P3, R8, R3, 0x3, RZ, 0xc0, !PT ;  /* 0x0000000303087812 */ /* 0x000fd4000786c0ff */
[----:B------:R-:W-:Y:S05]  /*0340*/  @!P2 BRA `(.L_x_7062) ;  /* 0x0000000000e4a947 */ /* 0x000fea0003800000 */
[----:B------:R-:W-:Y:S01]  /*0350*/  IMAD.IADD R4, R2, 0x1, R7 ;  /* 0x0000000102047824 */ /* 0x000fe200078e0207 */
[----:B------:R-:W-:Y:S01]  /*0360*/  LEA R10, R5, R2, 0x7 ;  /* 0x00000002050a7211 */ /* 0x000fe200078e38ff */
[----:B------:R-:W-:Y:S01]  /*0370*/  UMOV UR4, URZ ;  /* 0x0000003f00047c82 */ /* 0x000fe20008000000 */
[----:B------:R-:W-:Y:S01]  /*0380*/  LOP3.LUT R18, R3, 0x3, RZ, 0xc0, !PT ;  /* 0x0000000303127812 */ /* 0x000fe200078ec0ff */
[----:B------:R-:W-:Y:S01]  /*0390*/  IMAD R4, R5, 0x80, R4 ;  /* 0x0000008005047824 */ /* 0x000fe200078e0204 */
[C---:B------:R-:W-:Y:S01]  /*03a0*/  LEA R10, R11.reuse, R10, 0x5 ;  /* 0x0000000a0b0a7211 */ /* 0x040fe200078e28ff */
[----:B------:R-:W-:Y:S01]  /*03b0*/  ULDC.64 UR12, c[0x0][0x238] ;  /* 0x00008e00000c7ab9 */ /* 0x000fe20000000a00 */
[----:B------:R-:W-:Y:S01]  /*03c0*/  IADD3 R19, -R6, RZ, RZ ;  /* 0x000000ff06137210 */ /* 0x000fe20007ffe1ff */
[----:B------:R-:W-:Y:S01]  /*03d0*/  IMAD R17, R11, 0x20, R4 ;  /* 0x000000200b117824 */ /* 0x000fe200078e0204 */
[----:B------:R-:W-:Y:S01]  /*03e0*/  MOV R16, R0 ;  /* 0x0000000000107202 */ /* 0x000fe20000000f00 */
[----:B------:R-:W-:Y:S01]  /*03f0*/  IMAD.MOV.U32 R4, RZ, RZ, RZ ;  /* 0x000000ffff047224 */ /* 0x000fe200078e00ff */
[----:B------:R-:W-:Y:S01]  /*0400*/  SEL R19, R19, 0x1, P0 ;  /* 0x0000000113137807 */ /* 0x000fe20000000000 */
[----:B------:R-:W-:Y:S01]  /*0410*/  IMAD.IADD R18, R18, 0x1, -R3 ;  /* 0x0000000112127824 */ /* 0x000fe200078e0a03 */
[C---:B------:R-:W-:Y:S01]  /*0420*/  LEA R20, R7.reuse, R10, 0x1 ;  /* 0x0000000a07147211 */ /* 0x040fe200078e08ff */
[----:B------:R-:W-:Y:S01]  /*0430*/  IMAD R21, R7, 0x3, R10 ;  /* 0x0000000307157824 */ /* 0x000fe200078e020a */
[----:B------:R-:W-:Y:S01]  /*0440*/  ULDC.64 UR10, c[0x0][0x230] ;  /* 0x00008c00000a7ab9 */ /* 0x000fe20000000a00 */
[----:B------:R-:W-:-:S05]  /*0450*/  ULDC.64 UR8, c[0x0][0x220] ;  /* 0x0000880000087ab9 */ /* 0x000fca0000000a00 */
.L_x_7063:
        /* <DEDUP_REMOVED lines=11> */
[C---:B------:R-:W-:Y:S01]  /*0510*/  IMAD.WIDE R12, R23.reuse, 0x4, R12 ;  /* 0x00000004170c7825 */ /* 0x040fe200078e020c */
        /* <DEDUP_REMOVED lines=28> */
.L_x_7062:
[----:B------:R-:W-:Y:S05]  /*06e0*/  @!P3 BRA `(.L_x_7060) ;  /* 0x000000080010b947 */ /* 0x000fea0003800000 */
[----:B------:R-:W0:Y:S01]  /*06f0*/  S2R R19, SR_TID.Y ;  /* 0x0000000000137919 */ /* 0x000e220000002200 */
[----:B------:R-:W1:Y:S01]  /*0700*/  LDC.64 R14, c[0x0][0x220] ;  /* 0x00008800ff0e7b82 */ /* 0x000e620000000a00 */
[----:B------:R-:W-:Y:S02]  /*0710*/  IMAD R2, R7, UR4, R2 ;  /* 0x0000000407027c24 */ /* 0x000fe4000f8e0202 */
[----:B------:R-:W-:Y:S01]  /*0720*/  FADD.FTZ R4, R9, R4 ;  /* 0x0000000409047221 */ /* 0x000fe20000010000 */
[----:B------:R-:W-:Y:S02]  /*0730*/  IMAD.MOV R6, RZ, RZ, -R6 ;  /* 0x000000ffff067224 */ /* 0x000fe400078e0a06 */
[----:B------:R-:W-:Y:S01]  /*0740*/  VIADD R8, R8, 0xffffffff ;  /* 0xffffffff08087836 */ /* 0x000fe20000000000 */
[----:B------:R-:W-:Y:S01]  /*0750*/  LEA R2, R5, R2, 0x7 ;  /* 0x0000000205027211 */ /* 0x000fe200078e38ff */
[----:B------:R-:W-:Y:S01]  /*0760*/  IMAD R17, R0, R3, UR4 ;  /* 0x0000000400117e24 */ /* 0x000fe2000f8e0203 */
[----:B------:R-:W2:Y:S08]  /*0770*/  LDC.64 R12, c[0x0][0x230] ;  /* 0x00008c00ff0c7b82 */ /* 0x000eb00000000a00 */
[----:B------:R-:W3:Y:S01]  /*0780*/  LDC.64 R10, c[0x0][0x238] ;  /* 0x00008e00ff0a7b82 */ /* 0x000ee20000000a00 */
[----:B-1----:R-:W-:-:S05]  /*0790*/  IMAD.WIDE R14, R17, 0x4, R14 ;  /* 0x00000004110e7825 */ /* 0x002fca00078e020e */
[----:B------:R1:W-:Y:S01]  /*07a0*/  STG.E desc[UR6][R14.64], R9 ;  /* 0x000000090e007986 */ /* 0x0003e2000c101906 */
[----:B0-----:R-:W-:Y:S01]  /*07b0*/  LEA R5, R19, R2, 0x5 ;  /* 0x0000000213057211 */ /* 0x001fe200078e28ff */
[C---:B--2---:R-:W-:Y:S01]  /*07c0*/  IMAD.WIDE R12, R17.reuse, 0x4, R12 ;  /* 0x00000004110c7825 */ /* 0x044fe200078e020c */
[----:B------:R-:W-:Y:S02]  /*07d0*/  SEL R2, R6, 0x1, P0 ;  /* 0x0000000106027807 */ /* 0x000fe40000000000 */
[----:B------:R-:W-:Y:S02]  /*07e0*/  ISETP.NE.AND P0, PT, R8, RZ, PT ;  /* 0x000000ff0800720c */ /* 0x000fe40003f05270 */
[----:B------:R-:W-:Y:S01]  /*07f0*/  IADD3 R6, P4, R14, 0x4, RZ ;  /* 0x000000040e067810 */ /* 0x000fe20007f9e0ff */
[----:B------:R1:W-:Y:S01]  /*0800*/  STG.E desc[UR6][R12.64], R2 ;  /* 0x000000020c007986 */ /* 0x0003e2000c101906 */
[----:B---3--:R-:W-:Y:S01]  /*0810*/  IMAD.WIDE R10, R17, 0x4, R10 ;  /* 0x00000004110a7825 */ /* 0x008fe200078e020a */
[----:B------:R-:W-:-:S02]  /*0820*/  IADD3 R17, P3, R12, 0x4, RZ ;  /* 0x000000040c117810 */ /* 0x000fc40007f7e0ff */
[----:B------:R-:W-:Y:S02]  /*0830*/  IADD3.X R16, RZ, R15, RZ, P4, !PT ;  /* 0x0000000fff107210 */ /* 0x000fe400027fe4ff */
[----:B------:R-:W-:Y:S01]  /*0840*/  IADD3 R19, P2, R10, 0x4, RZ ;  /* 0x000000040a137810 */ /* 0x000fe20007f5e0ff */
[----:B------:R1:W-:Y:S01]  /*0850*/  STG.E desc[UR6][R10.64], R5 ;  /* 0x000000050a007986 */ /* 0x0003e2000c101906 */
[----:B------:R-:W-:Y:S02]  /*0860*/  IMAD.X R18, RZ, RZ, R13, P3 ;  /* 0x000000ffff127224 */ /* 0x000fe400018e060d */
[----:B------:R-:W-:Y:S01]  /*0870*/  IADD3.X R20, RZ, R11, RZ, P2, !PT ;  /* 0x0000000bff147210 */ /* 0x000fe200017fe4ff */
[----:B------:R-:W-:Y:S08]  /*0880*/  @!P0 BRA `(.L_x_7060) ;  /* 0x0000000400a88947 */ /* 0x000ff00003800000 */
[----:B-1----:R-:W-:-:S07]  /*0890*/  IMAD.IADD R5, R5, 0x1, R7 ;  /* 0x0000000105057824 */ /* 0x002fce00078e0207 */
.L_x_7064:
        /* <DEDUP_REMOVED lines=21> */
.L_x_7061:
[----:B------:R-:W-:Y:S01]  /*09f0*/  ISETP.GE.U32.AND P2, PT, R8, 0x3, PT ;  /* 0x000000030800780c */ /* 0x000fe20003f46070 */
[----:B------:R-:W-:Y:S01]  /*0a00*/  UMOV UR4, URZ ;  /* 0x0000003f00047c82 */ /* 0x000fe20008000000 */
[----:B------:R-:W-:-:S11]  /*0a10*/  LOP3.LUT P3, R8, R3, 0x3, RZ, 0xc0, !PT ;  /* 0x0000000303087812 */ /* 0x000fd6000786c0ff */
[----:B------:R-:W-:Y:S05]  /*0a20*/  @!P2 BRA `(.L_x_7065) ;  /* 0x0000000000d4a947 */ /* 0x000fea0003800000 */
[----:B------:R-:W0:Y:S01]  /*0a30*/  S2R R17, SR_TID.Y ;  /* 0x0000000000117919 */ /* 0x000e220000002200 */
[----:B------:R-:W-:Y:S01]  /*0a40*/  IMAD.IADD R10, R2, 0x1, R7 ;  /* 0x00000001020a7824 */ /* 0x000fe200078e0207 */
[C---:B------:R-:W-:Y:S01]  /*0a50*/  LEA R11, R5.reuse, R2, 0x7 ;  /* 0x00000002050b7211 */ /* 0x040fe200078e38ff */
[----:B------:R-:W-:Y:S01]  /*0a60*/  IMAD.MOV.U32 R16, RZ, RZ, R0 ;  /* 0x000000ffff107224 */ /* 0x000fe200078e0000 */
[----:B------:R-:W-:Y:S01]  /*0a70*/  IADD3 R19, -R6, RZ, RZ ;  /* 0x000000ff06137210 */ /* 0x000fe20007ffe1ff */
[----:B------:R-:W-:Y:S01]  /*0a80*/  IMAD R10, R5, 0x80, R10 ;  /* 0x00000080050a7824 */ /* 0x000fe200078e020a */
[----:B------:R-:W-:Y:S01]  /*0a90*/  UMOV UR4, URZ ;  /* 0x0000003f00047c82 */ /* 0x000fe20008000000 */
[----:B------:R-:W-:Y:S01]  /*0aa0*/  ULDC.64 UR12, c[0x0][0x238] ;  /* 0x00008e00000c7ab9 */ /* 0x000fe20000000a00 */
[----:B------:R-:W-:Y:S01]  /*0ab0*/  SEL R19, R19, 0x1, P0 ;  /* 0x0000000113137807 */ /* 0x000fe20000000000 */
[----:B------:R-:W-:Y:S01]  /*0ac0*/  ULDC.64 UR10, c[0x0][0x230] ;  /* 0x00008c00000a7ab9 */ /* 0x000fe20000000a00 */
[----:B------:R-:W-:Y:S01]  /*0ad0*/  ULDC.64 UR8, c[0x0][0x220] ;  /* 0x0000880000087ab9 */ /* 0x000fe20000000a00 */
[C---:B0-----:R-:W-:Y:S01]  /*0ae0*/  LEA R20, R17.reuse, R11, 0x5 ;  /* 0x0000000b11147211 */ /* 0x041fe200078e28ff */
[----:B------:R-:W-:Y:S01]  /*0af0*/  IMAD R17, R17, 0x20, R10 ;  /* 0x0000002011117824 */ /* 0x000fe200078e020a */
[----:B------:R-:W-:-:S03]  /*0b00*/  LOP3.LUT R10, R3, 0x3, RZ, 0xc0, !PT ;  /* 0x00000003030a7812 */ /* 0x000fc600078ec0ff */
[C-C-:B------:R-:W-:Y:S01]  /*0b10*/  IMAD R18, R7.reuse, 0x2, R20.reuse ;  /* 0x0000000207127824 */ /* 0x140fe200078e0214 */
[----:B------:R-:W-:Y:S01]  /*0b20*/  IADD3 R21, R10, -R3, RZ ;  /* 0x800000030a157210 */ /* 0x000fe20007ffe0ff */
[----:B------:R-:W-:-:S07]  /*0b30*/  IMAD R20, R7, 0x3, R20 ;  /* 0x0000000307147824 */ /* 0x000fce00078e0214 */
.L_x_7066:
        /* <DEDUP_REMOVED lines=36> */
.L_x_7065:
[----:B------:R-:W-:Y:S05]  /*0d80*/  @!P3 BRA `(.L_x_7060) ;  /* 0x000000000068b947 */ /* 0x000fea0003800000 */
[----:B------:R-:W0:Y:S01]  /*0d90*/  S2R R19, SR_TID.Y ;  /* 0x0000000000137919 */ /* 0x000e220000002200 */
[----:B------:R-:W1:Y:S01]  /*0da0*/  LDC.64 R14, c[0x0][0x238] ;  /* 0x00008e00ff0e7b82 */ /* 0x000e620000000a00 */
[----:B------:R-:W-:Y:S02]  /*0db0*/  IMAD R2, R7, UR4, R2 ;  /* 0x0000000407027c24 */ /* 0x000fe4000f8e0202 */
[----:B------:R-:W-:Y:S02]  /*0dc0*/  IMAD.MOV R6, RZ, RZ, -R6 ;  /* 0x000000ffff067224 */ /* 0x000fe400078e0a06 */
[----:B------:R-:W-:Y:S02]  /*0dd0*/  IMAD R2, R5, 0x80, R2 ;  /* 0x0000008005027824 */ /* 0x000fe400078e0202 */
[----:B------:R-:W-:Y:S01]  /*0de0*/  IMAD R17, R0, R3, UR4 ;  /* 0x0000000400117e24 */ /* 0x000fe2000f8e0203 */
[----:B------:R-:W2:Y:S01]  /*0df0*/  LDC.64 R12, c[0x0][0x230] ;  /* 0x00008c00ff0c7b82 */ /* 0x000ea20000000a00 */
[----:B------:R-:W-:-:S07]  /*0e00*/  SEL R5, R6, 0x1, P0 ;  /* 0x0000000106057807 */ /* 0x000fce0000000000 */
[----:B------:R-:W3:Y:S01]  /*0e10*/  LDC.64 R10, c[0x0][0x220] ;  /* 0x00008800ff0a7b82 */ /* 0x000ee20000000a00 */
[----:B-1----:R-:W-:Y:S01]  /*0e20*/  IMAD.WIDE R14, R17, 0x4, R14 ;  /* 0x00000004110e7825 */ /* 0x002fe200078e020e */
[----:B0-----:R-:W-:-:S03]  /*0e30*/  LEA R2, R19, R2, 0x5 ;  /* 0x0000000213027211 */ /* 0x001fc600078e28ff */
[----:B--2---:R-:W-:-:S04]  /*0e40*/  IMAD.WIDE R12, R17, 0x4, R12 ;  /* 0x00000004110c7825 */ /* 0x004fc800078e020c */
[----:B---3--:R-:W-:-:S07]  /*0e50*/  IMAD.WIDE R10, R17, 0x4, R10 ;  /* 0x00000004110a7825 */ /* 0x008fce00078e020a */
.L_x_7067:
        /* <DEDUP_REMOVED lines=13> */
.L_x_7060:
        /* <DEDUP_REMOVED lines=24> */
.L_x_7071:
        /* <DEDUP_REMOVED lines=56> */
.L_x_7070:
        /* <DEDUP_REMOVED lines=34> */
.L_x_7072:
[----:B------:R-:W-:-:S13]  /*1650*/  ISETP.NE.OR P0, PT, R7, RZ, P0 ;  /* 0x000000ff0700720c */ /* 0x000fda0000705670 */
[----:B------:R-:W-:Y:S05]  /*1660*/  @!P0 BRA `(.L_x_7068) ;  /* 0x0000000000548947 */ /* 0x000fea0003800000 */
.L_x_7069:
[----:B------:R1:W2:Y:S02]  /*1670*/  MUFU.RCP R19, R6 ;  /* 0x0000000600137308 */ /* 0x0002a40000001000 */
.L_x_7073:
        /* <DEDUP_REMOVED lines=20> */
.L_x_7068:
        /* <DEDUP_REMOVED lines=8> */
.L_x_7074:
        /* <DEDUP_REMOVED lines=11> */
.L_x_7075:
        /* <DEDUP_REMOVED lines=9> */
.L_x_12272:


//--------------------- .text._ZN4vllm3moe10moeSoftmaxILi256E13__nv_bfloat16EEvPKT0_PKbPfi --------------------------
	.section	.text._ZN4vllm3moe10moeSoftmaxILi256E13__nv_bfloat16EEvPKT0_PKbPfi,"ax",@progbits
	.align	128
        .global         _ZN4vllm3moe10moeSoftmaxILi256E13__nv_bfloat16EEvPKT0_PKbPfi
        .type           _ZN4vllm3moe10moeSoftmaxILi256E13__nv_bfloat16EEvPKT0_PKbPfi,@function
        .size           _ZN4vllm3moe10moeSoftmaxILi256E13__nv_bfloat16EEvPKT0_PKbPfi,(.L_x_12273 - _ZN4vllm3moe10moeSoftmaxILi256E13__nv_bfloat16EEvPKT0_PKbPfi)
        .other          _ZN4vllm3moe10moeSoftmaxILi256E13__nv_bfloat16EEvPKT0_PKbPfi,@"STO_CUDA_ENTRY STV_DEFAULT"
_ZN4vllm3moe10moeSoftmaxILi256E13__nv_bfloat16EEvPKT0_PKbPfi:
.text._ZN4vllm3moe10moeSoftmaxILi256E13__nv_bfloat16EEvPKT0_PKbPfi:
        /* <DEDUP_REMOVED lines=9> */
[----:B------:R-:W-:-:S04]  /*0090*/  MOV R2, UR4 ;  /* 0x0000000400027c02 */ /* 0x000fc80008000f00 */
[----:B------:R-:W-:-:S05]  /*00a0*/  IMAD.U32 R3, RZ, RZ, UR5 ;  /* 0x00000005ff037e24 */ /* 0x000fca000f8e00ff */
[----:B------:R-:W2:Y:S02]  /*00b0*/  LDG.E.U8 R2, desc[UR8][R2.64] ;  /* 0x0000000802027981 */ /* 0x000ea4000c1e1100 */
[----:B--2---:R-:W-:-:S13]  /*00c0*/  ISETP.NE.AND P0, PT, R2, RZ, PT ;  /* 0x000000ff0200720c */ /* 0x004fda0003f05270 */
[----:B------:R-:W-:Y:S05]  /*00d0*/  @P0 EXIT ;  /* 0x000000000000094d */ /* 0x000fea0003800000 */
.L_x_7076:
[----:B------:R-:W0:Y:S01]  /*00e0*/  S2R R5, SR_TID.X ;  /* 0x0000000000057919 */ /* 0x000e220000002100 */
[----:B------:R-:W0:Y:S01]  /*00f0*/  LDC R0, c[0x0][0x228] ;  /* 0x00008a00ff007b82 */ /* 0x000e220000000800 */
[----:B------:R-:W-:Y:S01]  /*0100*/  BSSY B0, `(.L_x_7077) ;  /* 0x0000094000007945 */ /* 0x000fe20003800000 */
[----:B------:R-:W-:Y:S02]  /*0110*/  MOV R4, 0xff7fffff ;  /* 0xff7fffff00047802 */ /* 0x000fe40000000f00 */
[----:B0-----:R-:W-:-:S13]  /*0120*/  ISETP.GE.AND P0, PT, R5, R0, PT ;  /* 0x000000000500720c */ /* 0x001fda0003f06270 */
[----:B------:R-:W-:Y:S05]  /*0130*/  @P0 BRA `(.L_x_7078) ;  /* 0x0000000800400947 */ /* 0x000fea0003800000 */
[----:B------:R-:W-:Y:S01]  /*0140*/  IMAD.MOV.U32 R7, RZ, RZ, R5 ;  /* 0x000000ffff077224 */ /* 0x000fe200078e0005 */
[----:B------:R-:W-:Y:S01]  /*0150*/  BSSY B1, `(.L_x_7079) ;  /* 0x000001d000017945 */ /* 0x000fe20003800000 */
[----:B------:R-:W-:-:S03]  /*0160*/  IMAD.MOV.U32 R4, RZ, RZ, -0x800001 ;  /* 0xff7fffffff047424 */ /* 0x000fc600078e00ff */
[----:B------:R-:W-:-:S04]  /*0170*/  LOP3.LUT R3, RZ, R7, RZ, 0x33, !PT ;  /* 0x00000007ff037212 */ /* 0x000fc800078e33ff */
[----:B------:R-:W-:-:S04]  /*0180*/  IADD3 R3, R3, R0, RZ ;  /* 0x0000000003037210 */ /* 0x000fc80007ffe0ff */
[C---:B------:R-:W-:Y:S02]  /*0190*/  LEA.HI R2, R3.reuse, 0x1, RZ, 0x18 ;  /* 0x0000000103027811 */ /* 0x040fe400078fc0ff */
[----:B------:R-:W-:Y:S02]  /*01a0*/  ISETP.GE.U32.AND P1, PT, R3, 0x300, PT ;  /* 0x000003000300780c */ /* 0x000fe40003f26070 */
[----:B------:R-:W-:-:S13]  /*01b0*/  LOP3.LUT P0, RZ, R2, 0x3, RZ, 0xc0, !PT ;  /* 0x0000000302ff7812 */ /* 0x000fda000780c0ff */
[----:B------:R-:W-:Y:S05]  /*01c0*/  @!P0 BRA `(.L_x_7080) ;  /* 0x0000000000548947 */ /* 0x000fea0003800000 */
[----:B------:R-:W0:Y:S01]  /*01d0*/  S2UR UR4, SR_CTAID.X ;  /* 0x00000000000479c3 */ /* 0x000e220000002500 */
[----:B------:R-:W-:Y:S01]  /*01e0*/  LOP3.LUT R9, RZ, R5, RZ, 0x33, !PT ;  /* 0x00000005ff097212 */ /* 0x000fe200078e33ff */
[----:B------:R-:W-:-:S03]  /*01f0*/  IMAD.MOV.U32 R4, RZ, RZ, -0x800001 ;  /* 0xff7fffffff047424 */ /* 0x000fc600078e00ff */
[----:B------:R-:W-:-:S03]  /*0200*/  IADD3 R9, R9, R0, RZ ;  /* 0x0000000009097210 */ /* 0x000fc60007ffe0ff */
[----:B------:R-:W1:Y:S01]  /*0210*/  LDC.64 R2, c[0x0][0x210] ;  /* 0x00008400ff027b82 */ /* 0x000e620000000a00 */
[----:B------:R-:W-:-:S04]  /*0220*/  LEA.HI R9, R9, 0x1, RZ, 0x18 ;  /* 0x0000000109097811 */ /* 0x000fc800078fc0ff */
[----:B------:R-:W-:Y:S01]  /*0230*/  LOP3.LUT R9, R9, 0x3, RZ, 0xc0, !PT ;  /* 0x0000000309097812 */ /* 0x000fe200078ec0ff */
[----:B0-----:R-:W-:-:S04]  /*0240*/  IMAD R7, R0, UR4, R5 ;  /* 0x0000000400077c24 */ /* 0x001fc8000f8e0205 */
[----:B-1----:R-:W-:Y:S01]  /*0250*/  IMAD.WIDE R2, R7, 0x2, R2 ;  /* 0x0000000207027825 */ /* 0x002fe200078e0202 */
[----:B------:R-:W-:-:S03]  /*0260*/  MOV R7, R5 ;  /* 0x0000000500077202 */ /* 0x000fc60000000f00 */
[----:B------:R-:W-:-:S07]  /*0270*/  IMAD.MOV.U32 R6, RZ, RZ, R2 ;  /* 0x000000ffff067224 */ /* 0x000fce00078e0002 */
.L_x_7081:
[----:B------:R-:W-:-:S06]  /*0280*/  MOV R2, R6 ;  /* 0x0000000600027202 */ /* 0x000fcc0000000f00 */
[----:B------:R0:W2:Y:S01]  /*0290*/  LDG.E.U16 R2, desc[UR8][R2.64] ;  /* 0x0000000802027981 */ /* 0x0000a2000c1e1500 */
[----:B------:R-:W-:Y:S01]  /*02a0*/  VIADD R9, R9, 0xffffffff ;  /* 0xffffffff09097836 */ /* 0x000fe20000000000 */
[----:B------:R-:W-:Y:S01]  /*02b0*/  IADD3 R6, P2, R6, 0x200, RZ ;  /* 0x0000020006067810 */ /* 0x000fe20007f5e0ff */
[----:B------:R-:W-:-:S03]  /*02c0*/  VIADD R7, R7, 0x100 ;  /* 0x0000010007077836 */ /* 0x000fc60000000000 */
[----:B------:R-:W-:Y:S02]  /*02d0*/  ISETP.NE.AND P0, PT, R9, RZ, PT ;  /* 0x000000ff0900720c */ /* 0x000fe40003f05270 */
[----:B0-----:R-:W-:Y:S02]  /*02e0*/  IADD3.X R3, RZ, R3, RZ, P2, !PT ;  /* 0x00000003ff037210 */ /* 0x001fe400017fe4ff */
[----:B--2---:R-:W-:-:S04]  /*02f0*/  SHF.L.U32 R11, R2, 0x10, RZ ;  /* 0x00000010020b7819 */ /* 0x004fc800000006ff */
[----:B------:R-:W-:-:S05]  /*0300*/  FMNMX.FTZ R4, R11, R4, !PT ;  /* 0x000000040b047209 */ /* 0x000fca0007810000 */
[----:B------:R-:W-:Y:S05]  /*0310*/  @P0 BRA `(.L_x_7081) ;  /* 0xfffffffc00d80947 */ /* 0x000fea000383ffff */
.L_x_7080:
[----:B------:R-:W-:Y:S05]  /*0320*/  BSYNC B1 ;  /* 0x0000000000017941 */ /* 0x000fea0003800000 */
.L_x_7079:
[----:B------:R-:W-:Y:S05]  /*0330*/  @!P1 BRA `(.L_x_7078) ;  /* 0x0000000400c09947 */ /* 0x000fea0003800000 */
[----:B------:R-:W0:Y:S01]  /*0340*/  S2UR UR4, SR_CTAID.X ;  /* 0x00000000000479c3 */ /* 0x000e220000002500 */
[----:B------:R-:W-:Y:S01]  /*0350*/  IMAD.IADD R6, R0, 0x1, -R7 ;  /* 0x0000000100067824 */ /* 0x000fe200078e0a07 */
[----:B------:R-:W-:Y:S01]  /*0360*/  BSSY B1, `(.L_x_7082) ;  /* 0x000003e000017945 */ /* 0x000fe20003800000 */
[----:B------:R-:W-:-:S03]  /*0370*/  PLOP3.LUT P0, PT, PT, PT, PT, 0x80, 0x0 ;  /* 0x000000000000781c */ /* 0x000fc60003f0f070 */
[----:B------:R-:W-:Y:S02]  /*0380*/  ISETP.GT.AND P1, PT, R6, 0xc00, PT ;  /* 0x00000c000600780c */ /* 0x000fe40003f24270 */
[----:B------:R-:W1:Y:S01]  /*0390*/  LDC.64 R2, c[0x0][0x210] ;  /* 0x00008400ff027b82 */ /* 0x000e620000000a00 */
[----:B0-----:R-:W-:-:S04]  /*03a0*/  IMAD R9, R0, UR4, R7 ;  /* 0x0000000400097c24 */ /* 0x001fc8000f8e0207 */
[----:B-1----:R-:W-:-:S06]  /*03b0*/  IMAD.WIDE R2, R9, 0x2, R2 ;  /* 0x0000000209027825 */ /* 0x002fcc00078e0202 */
[----:B------:R-:W-:Y:S05]  /*03c0*/  @!P1 BRA `(.L_x_7083) ;  /* 0x0000000000dc9947 */ /* 0x000fea0003800000 */
[----:B------:R-:W-:Y:S02]  /*03d0*/  PLOP3.LUT P0, PT, PT, PT, PT, 0x8, 0x0 ;  /* 0x000000000000781c */ /* 0x000fe40003f0e170 */
[----:B------:R-:W-:-:S11]  /*03e0*/  IADD3 R8, R0, -0xc00, RZ ;  /* 0xfffff40000087810 */ /* 0x000fd60007ffe0ff */
.L_x_7084:
[----:B------:R-:W2:Y:S04]  /*03f0*/  LDG.E.U16 R20, desc[UR8][R2.64] ;  /* 0x0000000802147981 */ /* 0x000ea8000c1e1500 */
[----:B------:R-:W3:Y:S04]  /*0400*/  LDG.E.U16 R22, desc[UR8][R2.64+0x200] ;  /* 0x0002000802167981 */ /* 0x000ee8000c1e1500 */
[----:B------:R-:W4:Y:S04]  /*0410*/  LDG.E.U16 R23, desc[UR8][R2.64+0x400] ;  /* 0x0004000802177981 */ /* 0x000f28000c1e1500 */
[----:B------:R-:W5:Y:S04]  /*0420*/  LDG.E.U16 R24, desc[UR8][R2.64+0x600] ;  /* 0x0006000802187981 */ /* 0x000f68000c1e1500 */
        /* <DEDUP_REMOVED lines=11> */
[----:B------:R0:W5:Y:S01]  /*04e0*/  LDG.E.U16 R9, desc[UR8][R2.64+0x1e00] ;  /* 0x001e000802097981 */ /* 0x000162000c1e1500 */
[----:B------:R-:W-:-:S05]  /*04f0*/  VIADD R7, R7, 0x1000 ;  /* 0x0000100007077836 */ /* 0x000fca0000000000 */
[----:B------:R-:W-:Y:S02]  /*0500*/  ISETP.GE.AND P1, PT, R7, R8, PT ;  /* 0x000000080700720c */ /* 0x000fe40003f26270 */
[----:B0-----:R-:W-:-:S04]  /*0510*/  IADD3 R2, P2, R2, 0x2000, RZ ;  /* 0x0000200002027810 */ /* 0x001fc80007f5e0ff */
[----:B------:R-:W-:Y:S01]  /*0520*/  IADD3.X R3, RZ, R3, RZ, P2, !PT ;  /* 0x00000003ff037210 */ /* 0x000fe200017fe4ff */
[----:B--2---:R-:W-:Y:S01]  /*0530*/  IMAD.U32 R21, R20, 0x10000, RZ ;  /* 0x0001000014157824 */ /* 0x004fe200078e00ff */
[----:B---3--:R-:W-:-:S04]  /*0540*/  SHF.L.U32 R22, R22, 0x10, RZ ;  /* 0x0000001016167819 */ /* 0x008fc800000006ff */
[----:B------:R-:W-:Y:S01]  /*0550*/  FMNMX.FTZ R21, R21, R4, !PT ;  /* 0x0000000415157209 */ /* 0x000fe20007810000 */
[----:B----4-:R-:W-:-:S03]  /*0560*/  IMAD.U32 R4, R23, 0x10000, RZ ;  /* 0x0001000017047824 */ /* 0x010fc600078e00ff */
[----:B------:R-:W-:-:S04]  /*0570*/  FMNMX.FTZ R21, R21, R22, !PT ;  /* 0x0000001615157209 */ /* 0x000fc80007810000 */
[----:B------:R-:W-:Y:S02]  /*0580*/  FMNMX.FTZ R4, R21, R4, !PT ;  /* 0x0000000415047209 */ /* 0x000fe40007810000 */
[----:B-----5:R-:W-:Y:S01]  /*0590*/  SHF.L.U32 R21, R24, 0x10, RZ ;  /* 0x0000001018157819 */ /* 0x020fe200000006ff */
[----:B------:R-:W-:-:S03]  /*05a0*/  IMAD.U32 R19, R19, 0x10000, RZ ;  /* 0x0001000013137824 */ /* 0x000fc600078e00ff */
[----:B------:R-:W-:-:S04]  /*05b0*/  FMNMX.FTZ R4, R4, R21, !PT ;  /* 0x0000001504047209 */ /* 0x000fc80007810000 */
[----:B------:R-:W-:Y:S01]  /*05c0*/  FMNMX.FTZ R4, R4, R19, !PT ;  /* 0x0000001304047209 */ /* 0x000fe20007810000 */
[----:B------:R-:W-:Y:S01]  /*05d0*/  IMAD.U32 R17, R17, 0x10000, RZ ;  /* 0x0001000011117824 */ /* 0x000fe200078e00ff */
[----:B------:R-:W-:-:S04]  /*05e0*/  SHF.L.U32 R19, R18, 0x10, RZ ;  /* 0x0000001012137819 */ /* 0x000fc800000006ff */
[----:B------:R-:W-:Y:S01]  /*05f0*/  FMNMX.FTZ R4, R4, R19, !PT ;  /* 0x0000001304047209 */ /* 0x000fe20007810000 */
[----:B------:R-:W-:-:S03]  /*0600*/  IMAD.U32 R15, R15, 0x10000, RZ ;  /* 0x000100000f0f7824 */ /* 0x000fc600078e00ff */
[----:B------:R-:W-:Y:S02]  /*0610*/  FMNMX.FTZ R4, R4, R17, !PT ;  /* 0x0000001104047209 */ /* 0x000fe40007810000 */
[----:B------:R-:W-:-:S04]  /*0620*/  SHF.L.U32 R17, R16, 0x10, RZ ;  /* 0x0000001010117819 */ /* 0x000fc800000006ff */
[----:B------:R-:W-:Y:S01]  /*0630*/  FMNMX.FTZ R4, R4, R17, !PT ;  /* 0x0000001104047209 */ /* 0x000fe20007810000 */
[----:B------:R-:W-:-:S03]  /*0640*/  IMAD.U32 R13, R13, 0x10000, RZ ;  /* 0x000100000d0d7824 */ /* 0x000fc600078e00ff */
[----:B------:R-:W-:Y:S02]  /*0650*/  FMNMX.FTZ R4, R4, R15, !PT ;  /* 0x0000000f04047209 */ /* 0x000fe40007810000 */
[----:B------:R-:W-:Y:S01]  /*0660*/  SHF.L.U32 R15, R14, 0x10, RZ ;  /* 0x000000100e0f7819 */ /* 0x000fe200000006ff */
[----:B------:R-:W-:-:S03]  /*0670*/  IMAD.U32 R11, R11, 0x10000, RZ ;  /* 0x000100000b0b7824 */ /* 0x000fc600078e00ff */
[----:B------:R-:W-:-:S04]  /*0680*/  FMNMX.FTZ R4, R4, R15, !PT ;  /* 0x0000000f04047209 */ /* 0x000fc80007810000 */
[----:B------:R-:W-:Y:S02]  /*0690*/  FMNMX.FTZ R4, R4, R13, !PT ;  /* 0x0000000d04047209 */ /* 0x000fe40007810000 */
[----:B------:R-:W-:-:S04]  /*06a0*/  SHF.L.U32 R13, R12, 0x10, RZ ;  /* 0x000000100c0d7819 */ /* 0x000fc800000006ff */
[----:B------:R-:W-:Y:S01]  /*06b0*/  FMNMX.FTZ R4, R4, R13, !PT ;  /* 0x0000000d04047209 */ /* 0x000fe20007810000 */
[----:B------:R-:W-:-:S03]  /*06c0*/  IMAD.U32 R9, R9, 0x10000, RZ ;  /* 0x0001000009097824 */ /* 0x000fc600078e00ff */
[----:B------:R-:W-:Y:S02]  /*06d0*/  FMNMX.FTZ R4, R4, R11, !PT ;  /* 0x0000000b04047209 */ /* 0x000fe40007810000 */
[----:B------:R-:W-:-:S04]  /*06e0*/  SHF.L.U32 R11, R10, 0x10, RZ ;  /* 0x000000100a0b7819 */ /* 0x000fc800000006ff */
[----:B------:R-:W-:Y:S02]  /*06f0*/  FMNMX.FTZ R4, R4, R11, !PT ;  /* 0x0000000b04047209 */ /* 0x000fe40007810000 */
[----:B------:R-:W-:-:S04]  /*0700*/  SHF.L.U32 R11, R6, 0x10, RZ ;  /* 0x00000010060b7819 */ /* 0x000fc800000006ff */
[----:B------:R-:W-:-:S04]  /*0710*/  FMNMX.FTZ R4, R4, R11, !PT ;  /* 0x0000000b04047209 */ /* 0x000fc80007810000 */
[----:B------:R-:W-:Y:S01]  /*0720*/  FMNMX.FTZ R4, R4, R9, !PT ;  /* 0x0000000904047209 */ /* 0x000fe20007810000 */
[----:B------:R-:W-:Y:S06]  /*0730*/  @!P1 BRA `(.L_x_7084) ;  /* 0xfffffffc002c9947 */ /* 0x000fec000383ffff */
.L_x_7083:
[----:B------:R-:W-:Y:S05]  /*0740*/  BSYNC B1 ;  /* 0x0000000000017941 */ /* 0x000fea0003800000 */
.L_x_7082:
[----:B------:R-:W-:Y:S01]  /*0750*/  IMAD.IADD R6, R0, 0x1, -R7 ;  /* 0x0000000100067824 */ /* 0x000fe200078e0a07 */
[----:B------:R-:W-:Y:S04]  /*0760*/  BSSY B1, `(.L_x_7085) ;  /* 0x000001f000017945 */ /* 0x000fe80003800000 */
[----:B------:R-:W-:-:S13]  /*0770*/  ISETP.GT.AND P1, PT, R6, 0x400, PT ;  /* 0x000004000600780c */ /* 0x000fda0003f24270 */
[----:B------:R-:W-:Y:S05]  /*0780*/  @!P1 BRA `(.L_x_7086) ;  /* 0x0000000000709947 */ /* 0x000fea0003800000 */
[----:B------:R-:W2:Y:S04]  /*0790*/  LDG.E.U16 R6, desc[UR8][R2.64] ;  /* 0x0000000802067981 */ /* 0x000ea8000c1e1500 */
[----:B------:R-:W3:Y:S04]  /*07a0*/  LDG.E.U16 R8, desc[UR8][R2.64+0x200] ;  /* 0x0002000802087981 */ /* 0x000ee8000c1e1500 */
[----:B------:R-:W4:Y:S04]  /*07b0*/  LDG.E.U16 R10, desc[UR8][R2.64+0x400] ;  /* 0x00040008020a7981 */ /* 0x000f28000c1e1500 */
[----:B------:R-:W5:Y:S04]  /*07c0*/  LDG.E.U16 R11, desc[UR8][R2.64+0x600] ;  /* 0x00060008020b7981 */ /* 0x000f68000c1e1500 */
[----:B------:R-:W5:Y:S04]  /*07d0*/  LDG.E.U16 R12, desc[UR8][R2.64+0x800] ;  /* 0x00080008020c7981 */ /* 0x000f68000c1e1500 */
[----:B------:R-:W5:Y:S04]  /*07e0*/  LDG.E.U16 R13, desc[UR8][R2.64+0xa00] ;  /* 0x000a0008020d7981 */ /* 0x000f68000c1e1500 */
[----:B------:R-:W5:Y:S04]  /*07f0*/  LDG.E.U16 R14, desc[UR8][R2.64+0xc00] ;  /* 0x000c0008020e7981 */ /* 0x000f68000c1e1500 */
[----:B------:R0:W5:Y:S01]  /*0800*/  LDG.E.U16 R15, desc[UR8][R2.64+0xe00] ;  /* 0x000e0008020f7981 */ /* 0x000162000c1e1500 */
[----:B------:R-:W-:Y:S01]  /*0810*/  PLOP3.LUT P0, PT, PT, PT, PT, 0x8, 0x0 ;  /* 0x000000000000781c */ /* 0x000fe20003f0e170 */
[----:B------:R-:W-:Y:S01]  /*0820*/  VIADD R7, R7, 0x800 ;  /* 0x0000080007077836 */ /* 0x000fe20000000000 */
[----:B0-----:R-:W-:-:S04]  /*0830*/  IADD3 R2, P1, R2, 0x1000, RZ ;  /* 0x0000100002027810 */ /* 0x001fc80007f3e0ff */
[----:B------:R-:W-:Y:S02]  /*0840*/  IADD3.X R3, RZ, R3, RZ, P1, !PT ;  /* 0x00000003ff037210 */ /* 0x000fe40000ffe4ff */
[----:B--2---:R-:W-:Y:S01]  /*0850*/  SHF.L.U32 R9, R6, 0x10, RZ ;  /* 0x0000001006097819 */ /* 0x004fe200000006ff */
[----:B---3--:R-:W-:-:S03]  /*0860*/  IMAD.U32 R8, R8, 0x10000, RZ ;  /* 0x0001000008087824 */ /* 0x008fc600078e00ff */
[----:B------:R-:W-:-:S04]  /*0870*/  FMNMX.FTZ R9, R4, R9, !PT ;  /* 0x0000000904097209 */ /* 0x000fc80007810000 */
[----:B------:R-:W-:Y:S02]  /*0880*/  FMNMX.FTZ R8, R9, R8, !PT ;  /* 0x0000000809087209 */ /* 0x000fe40007810000 */
[----:B----4-:R-:W-:Y:S01]  /*0890*/  SHF.L.U32 R9, R10, 0x10, RZ ;  /* 0x000000100a097819 */ /* 0x010fe200000006ff */
[----:B-----5:R-:W-:-:S03]  /*08a0*/  IMAD.U32 R11, R11, 0x10000, RZ ;  /* 0x000100000b0b7824 */ /* 0x020fc600078e00ff */
[----:B------:R-:W-:Y:S02]  /*08b0*/  FMNMX.FTZ R8, R8, R9, !PT ;  /* 0x0000000908087209 */ /* 0x000fe40007810000 */
[----:B------:R-:W-:Y:S02]  /*08c0*/  SHF.L.U32 R9, R12, 0x10, RZ ;  /* 0x000000100c097819 */ /* 0x000fe400000006ff */
[----:B------:R-:W-:Y:S01]  /*08d0*/  FMNMX.FTZ R8, R8, R11, !PT ;  /* 0x0000000b08087209 */ /* 0x000fe20007810000 */
[----:B------:R-:W-:-:S03]  /*08e0*/  IMAD.U32 R13, R13, 0x10000, RZ ;  /* 0x000100000d0d7824 */ /* 0x000fc600078e00ff */
[----:B------:R-:W-:Y:S02]  /*08f0*/  FMNMX.FTZ R8, R8, R9, !PT ;  /* 0x0000000908087209 */ /* 0x000fe40007810000 */
[----:B------:R-:W-:Y:S02]  /*0900*/  SHF.L.U32 R9, R14, 0x10, RZ ;  /* 0x000000100e097819 */ /* 0x000fe400000006ff */
[----:B------:R-:W-:Y:S01]  /*0910*/  FMNMX.FTZ R8, R8, R13, !PT ;  /* 0x0000000d08087209 */ /* 0x000fe20007810000 */
[----:B------:R-:W-:-:S03]  /*0920*/  IMAD.U32 R15, R15, 0x10000, RZ ;  /* 0x000100000f0f7824 */ /* 0x000fc600078e00ff */
[----:B------:R-:W-:-:S04]  /*0930*/  FMNMX.FTZ R8, R8, R9, !PT ;  /* 0x0000000908087209 */ /* 0x000fc80007810000 */
[----:B------:R-:W-:-:S07]  /*0940*/  FMNMX.FTZ R4, R8, R15, !PT ;  /* 0x0000000f08047209 */ /* 0x000fce0007810000 */
.L_x_7086:
[----:B------:R-:W-:Y:S05]  /*0950*/  BSYNC B1 ;  /* 0x0000000000017941 */ /* 0x000fea0003800000 */
.L_x_7085:
[----:B------:R-:W-:-:S13]  /*0960*/  ISETP.LT.OR P0, PT, R7, R0, P0 ;  /* 0x000000000700720c */ /* 0x000fda0000701670 */
[----:B------:R-:W-:Y:S05]  /*0970*/  @!P0 BRA `(.L_x_7078) ;  /* 0x0000000000308947 */ /* 0x000fea0003800000 */
[----:B------:R-:W2:Y:S04]  /*0980*/  LDG.E.U16 R6, desc[UR8][R2.64] ;  /* 0x0000000802067981 */ /* 0x000ea8000c1e1500 */
[----:B------:R-:W3:Y:S04]  /*0990*/  LDG.E.U16 R8, desc[UR8][R2.64+0x200] ;  /* 0x0002000802087981 */ /* 0x000ee8000c1e1500 */
[----:B------:R-:W4:Y:S04]  /*09a0*/  LDG.E.U16 R9, desc[UR8][R2.64+0x400] ;  /* 0x0004000802097981 */ /* 0x000f28000c1e1500 */
[----:B------:R-:W5:Y:S01]  /*09b0*/  LDG.E.U16 R10, desc[UR8][R2.64+0x600] ;  /* 0x00060008020a7981 */ /* 0x000f62000c1e1500 */
[----:B--2---:R-:W-:Y:S01]  /*09c0*/  SHF.L.U32 R7, R6, 0x10, RZ ;  /* 0x0000001006077819 */ /* 0x004fe200000006ff */
[----:B---3--:R-:W-:-:S03]  /*09d0*/  IMAD.U32 R8, R8, 0x10000, RZ ;  /* 0x0001000008087824 */ /* 0x008fc600078e00ff */
[----:B------:R-:W-:Y:S02]  /*09e0*/  FMNMX.FTZ R7, R4, R7, !PT ;  /* 0x0000000704077209 */ /* 0x000fe40007810000 */
[----:B----4-:R-:W-:Y:S02]  /*09f0*/  SHF.L.U32 R4, R9, 0x10, RZ ;  /* 0x0000001009047819 */ /* 0x010fe400000006ff */
[----:B------:R-:W-:Y:S01]  /*0a00*/  FMNMX.FTZ R7, R7, R8, !PT ;  /* 0x0000000807077209 */ /* 0x000fe20007810000 */
[----:B-----5:R-:W-:-:S03]  /*0a10*/  IMAD.U32 R9, R10, 0x10000, RZ ;  /* 0x000100000a097824 */ /* 0x020fc600078e00ff */
[----:B------:R-:W-:-:S04]  /*0a20*/  FMNMX.FTZ R4, R7, R4, !PT ;  /* 0x0000000407047209 */ /* 0x000fc80007810000 */
[----:B------:R-:W-:-:S07]  /*0a30*/  FMNMX.FTZ R4, R4, R9, !PT ;  /* 0x0000000904047209 */ /* 0x000fce0007810000 */
.L_x_7078:
[----:B------:R-:W-:Y:S05]  /*0a40*/  BSYNC B0 ;  /* 0x0000000000007941 */ /* 0x000fea0003800000 */
.L_x_7077:
[----:B------:R-:W0:Y:S01]  /*0a50*/  S2R R8, SR_LANEID ;  /* 0x0000000000087919 */ /* 0x000e220000000000 */
[----:B------:R-:W1:Y:S01]  /*0a60*/  S2UR UR5, SR_CgaCtaId ;  /* 0x00000000000579c3 */ /* 0x000e620000008800 */
[----:B------:R-:W-:Y:S01]  /*0a70*/  UMOV UR4, 0x400 ;  /* 0x0000040000047882 */ /* 0x000fe20000000000 */
[----:B------:R-:W-:Y:S01]  /*0a80*/  ISETP.NE.AND P2, PT, R5, RZ, PT ;  /* 0x000000ff0500720c */ /* 0x000fe20003f45270 */
[----:B------:R-:W2:Y:S01]  /*0a90*/  SHFL.DOWN PT, R3, R4, 0x1, 0x1f ;  /* 0x08201f0004037f89 */ /* 0x000ea200000e0000 */
[----:B------:R-:W-:Y:S01]  /*0aa0*/  BSSY B0, `(.L_x_7087) ;  /* 0x000002e000007945 */ /* 0x000fe20003800000 */
[----:B-1----:R-:W-:Y:S01]  /*0ab0*/  ULEA UR4, UR5, UR4, 0x18 ;  /* 0x0000000405047291 */ /* 0x002fe2000f8ec03f */
[----:B--2---:R-:W-:-:S04]  /*0ac0*/  FSETP.GEU.FTZ.AND P0, PT, R4, R3, PT ;  /* 0x000000030400720b */ /* 0x004fc80003f1e000 */
[C---:B0-----:R-:W-:Y:S02]  /*0ad0*/  ISETP.LT.AND P0, PT, R8.reuse, 0x1f, !P0 ;  /* 0x0000001f0800780c */ /* 0x041fe40004701270 */
[----:B------:R-:W-:Y:S02]  /*0ae0*/  ISETP.NE.AND P1, PT, R8, RZ, PT ;  /* 0x000000ff0800720c */ /* 0x000fe40003f25270 */
[----:B------:R-:W-:-:S05]  /*0af0*/  FSEL R3, R3, R4, P0 ;  /* 0x0000000403037208 */ /* 0x000fca0000000000 */
[----:B------:R-:W0:Y:S02]  /*0b00*/  SHFL.DOWN PT, R2, R3, 0x2, 0x1f ;  /* 0x08401f0003027f89 */ /* 0x000e2400000e0000 */
[----:B0-----:R-:W-:-:S04]  /*0b10*/  FSETP.GEU.FTZ.AND P0, PT, R3, R2, PT ;  /* 0x000000020300720b */ /* 0x001fc80003f1e000 */
[----:B------:R-:W-:-:S04]  /*0b20*/  ISETP.LT.AND P0, PT, R8, 0x1e, !P0 ;  /* 0x0000001e0800780c */ /* 0x000fc80004701270 */
        /* <DEDUP_REMOVED lines=8> */
[----:B------:R-:W-:Y:S02]  /*0bb0*/  FSEL R3, R2, R7, P0 ;  /* 0x0000000702037208 */ /* 0x000fe40000000000 */
[----:B------:R-:W-:-:S03]  /*0bc0*/  SHF.R.S32.HI R2, RZ, 0x1f, R5 ;  /* 0x0000001fff027819 */ /* 0x000fc60000011405 */
[----:B------:R-:W0:Y:S01]  /*0bd0*/  SHFL.DOWN PT, R4, R3, 0x10, 0x1f ;  /* 0x0a001f0003047f89 */ /* 0x000e2200000e0000 */
[----:B------:R-:W-:-:S04]  /*0be0*/  LEA.HI R2, R2, R5, RZ, 0x5 ;  /* 0x0000000502027211 */ /* 0x000fc800078f28ff */
[----:B------:R-:W-:Y:S02]  /*0bf0*/  SHF.R.S32.HI R2, RZ, 0x5, R2 ;  /* 0x00000005ff027819 */ /* 0x000fe40000011402 */
[----:B0-----:R-:W-:-:S04]  /*0c00*/  FSETP.GEU.FTZ.AND P0, PT, R3, R4, PT ;  /* 0x000000040300720b */ /* 0x001fc80003f1e000 */
[----:B------:R-:W-:-:S04]  /*0c10*/  ISETP.LT.AND P0, PT, R8, 0x10, !P0 ;  /* 0x000000100800780c */ /* 0x000fc80004701270 */
[----:B------:R-:W-:Y:S02]  /*0c20*/  FSEL R7, R4, R3, P0 ;  /* 0x0000000304077208 */ /* 0x000fe40000000000 */
[----:B------:R-:W-:-:S05]  /*0c30*/  LEA R4, R2, UR4, 0x2 ;  /* 0x0000000402047c11 */ /* 0x000fca000f8e10ff */
[----:B------:R0:W-:Y:S01]  /*0c40*/  @!P1 STS [R4+0x8], R7 ;  /* 0x0000080704009388 */ /* 0x0001e20000000800 */
[----:B------:R-:W-:Y:S06]  /*0c50*/  BAR.SYNC.DEFER_BLOCKING 0x0 ;  /* 0x0000000000007b1d */ /* 0x000fec0000010000 */
[----:B------:R-:W-:Y:S05]  /*0c60*/  @P2 BRA `(.L_x_7088) ;  /* 0x0000000000442947 */ /* 0x000fea0003800000 */
[----:B------:R-:W1:Y:S04]  /*0c70*/  LDS R6, [UR4+0xc] ;  /* 0x00000c04ff067984 */ /* 0x000e680008000800 */
[----:B------:R-:W2:Y:S04]  /*0c80*/  LDS.128 R8, [UR4+0x10] ;  /* 0x00001004ff087984 */ /* 0x000ea80008000c00 */
[----:B------:R-:W3:Y:S01]  /*0c90*/  LDS.64 R2, [UR4+0x20] ;  /* 0x00002004ff027984 */ /* 0x000ee20008000a00 */
[----:B-1----:R-:W-:-:S04]  /*0ca0*/  FSETP.GEU.FTZ.AND P0, PT, R7, R6, PT ;  /* 0x000000060700720b */ /* 0x002fc80003f1e000 */
[----:B0-----:R-:W-:-:S04]  /*0cb0*/  FSEL R7, R6, R7, !P0 ;  /* 0x0000000706077208 */ /* 0x001fc80004000000 */
[----:B--2---:R-:W-:-:S04]  /*0cc0*/  FSETP.GEU.FTZ.AND P0, PT, R7, R8, PT ;  /* 0x000000080700720b */ /* 0x004fc80003f1e000 */
[----:B------:R-:W-:-:S04]  /*0cd0*/  FSEL R8, R8, R7, !P0 ;  /* 0x0000000708087208 */ /* 0x000fc80004000000 */
[----:B------:R-:W-:-:S04]  /*0ce0*/  FSETP.GEU.FTZ.AND P0, PT, R8, R9, PT ;  /* 0x000000090800720b */ /* 0x000fc80003f1e000 */
[----:B------:R-:W-:-:S04]  /*0cf0*/  FSEL R9, R9, R8, !P0 ;  /* 0x0000000809097208 */ /* 0x000fc80004000000 */
[----:B------:R-:W-:-:S04]  /*0d00*/  FSETP.GEU.FTZ.AND P0, PT, R9, R10, PT ;  /* 0x0000000a0900720b */ /* 0x000fc80003f1e000 */
[----:B------:R-:W-:-:S04]  /*0d10*/  FSEL R10, R10, R9, !P0 ;  /* 0x000000090a0a7208 */ /* 0x000fc80004000000 */
[----:B------:R-:W-:-:S04]  /*0d20*/  FSETP.GEU.FTZ.AND P0, PT, R10, R11, PT ;  /* 0x0000000b0a00720b */ /* 0x000fc80003f1e000 */
[----:B------:R-:W-:-:S04]  /*0d30*/  FSEL R11, R11, R10, !P0 ;  /* 0x0000000a0b0b7208 */ /* 0x000fc80004000000 */
[----:B---3--:R-:W-:-:S04]  /*0d40*/  FSETP.GEU.FTZ.AND P0, PT, R11, R2, PT ;  /* 0x000000020b00720b */ /* 0x008fc80003f1e000 */
[----:B------:R-:W-:-:S04]  /*0d50*/  FSEL R2, R2, R11, !P0 ;  /* 0x0000000b02027208 */ /* 0x000fc80004000000 */
[----:B------:R-:W-:-:S04]  /*0d60*/  FSETP.GEU.FTZ.AND P0, PT, R2, R3, PT ;  /* 0x000000030200720b */ /* 0x000fc80003f1e000 */
[----:B------:R-:W-:-:S09]  /*0d70*/  FSEL R7, R3, R2, !P0 ;  /* 0x0000000203077208 */ /* 0x000fd20004000000 */
.L_x_7088:
[----:B------:R-:W-:Y:S05]  /*0d80*/  BSYNC B0 ;  /* 0x0000000000007941 */ /* 0x000fea0003800000 */
.L_x_7087:
[----:B------:R-:W-:Y:S01]  /*0d90*/  ISETP.GE.AND P3, PT, R5, R0, PT ;  /* 0x000000000500720c */ /* 0x000fe20003f66270 */
[----:B------:R1:W-:Y:S01]  /*0da0*/  @!P2 STS [UR4+0x30], R7 ;  /* 0x00003007ff00a988 */ /* 0x0003e20008000804 */
[----:B------:R-:W-:Y:S01]  /*0db0*/  BSSY B0, `(.L_x_7089) ;  /* 0x00000e9000007945 */ /* 0x000fe20003800000 */
[----:B------:R-:W-:Y:S01]  /*0dc0*/  HFMA2.MMA R17, -RZ, RZ, 0, 0 ;  /* 0x00000000ff117435 */ /* 0x000fe200000001ff */
[----:B------:R-:W-:Y:S09]  /*0dd0*/  BAR.SYNC.DEFER_BLOCKING 0x0 ;  /* 0x0000000000007b1d */ /* 0x000ff20000010000 */
[----:B-1----:R-:W-:Y:S05]  /*0de0*/  @P3 BRA `(.L_x_7090) ;  /* 0x0000000c00943947 */ /* 0x002fea0003800000 */
[----:B------:R-:W1:Y:S01]  /*0df0*/  LDS R6, [UR4+0x30] ;  /* 0x00003004ff067984 */ /* 0x000e620008000800 */
[-C--:B------:R-:W-:Y:S01]  /*0e00*/  LOP3.LUT R3, RZ, R5.reuse, RZ, 0x33, !PT ;  /* 0x00000005ff037212 */ /* 0x080fe200078e33ff */
[----:B------:R-:W-:Y:S01]  /*0e10*/  BSSY B1, `(.L_x_7091) ;  /* 0x000001d000017945 */ /* 0x000fe20003800000 */
[----:B------:R-:W-:Y:S01]  /*0e20*/  MOV R9, R5 ;  /* 0x0000000500097202 */ /* 0x000fe20000000f00 */
[----:B------:R-:W-:Y:S02]  /*0e30*/  IMAD.MOV.U32 R17, RZ, RZ, RZ ;  /* 0x000000ffff117224 */ /* 0x000fe400078e00ff */
[----:B------:R-:W-:-:S05]  /*0e40*/  IMAD.IADD R3, R3, 0x1, R0 ;  /* 0x0000000103037824 */ /* 0x000fca00078e0200 */
[C---:B0-----:R-:W-:Y:S02]  /*0e50*/  LEA.HI R7, R3.reuse, 0x1, RZ, 0x18 ;  /* 0x0000000103077811 */ /* 0x041fe400078fc0ff */
[----:B------:R-:W-:Y:S02]  /*0e60*/  ISETP.GE.U32.AND P0, PT, R3, 0x300, PT ;  /* 0x000003000300780c */ /* 0x000fe40003f06070 */
[----:B------:R-:W-:-:S13]  /*0e70*/  LOP3.LUT P4, RZ, R7, 0x3, RZ, 0xc0, !PT ;  /* 0x0000000307ff7812 */ /* 0x000fda000788c0ff */
[----:B------:R-:W-:Y:S05]  /*0e80*/  @!P4 BRA `(.L_x_7092) ;  /* 0x000000000054c947 */ /* 0x000fea0003800000 */
[----:B------:R-:W0:Y:S01]  /*0e90*/  S2UR UR5, SR_CTAID.X ;  /* 0x00000000000579c3 */ /* 0x000e220000002500 */
[----:B------:R-:W-:Y:S01]  /*0ea0*/  HFMA2.MMA R17, -RZ, RZ, 0, 0 ;  /* 0x00000000ff117435 */ /* 0x000fe200000001ff */
[----:B------:R-:W-:-:S06]  /*0eb0*/  LOP3.LUT R7, R7, 0x3, RZ, 0xc0, !PT ;  /* 0x0000000307077812 */ /* 0x000fcc00078ec0ff */
[----:B------:R-:W2:Y:S01]  /*0ec0*/  LDC.64 R2, c[0x0][0x210] ;  /* 0x00008400ff027b82 */ /* 0x000ea20000000a00 */
[----:B0-----:R-:W-:-:S04]  /*0ed0*/  IMAD R9, R0, UR5, R5 ;  /* 0x0000000500097c24 */ /* 0x001fc8000f8e0205 */
[----:B--2---:R-:W-:-:S04]  /*0ee0*/  IMAD.WIDE R2, R9, 0x2, R2 ;  /* 0x0000000209027825 */ /* 0x004fc800078e0202 */
[----:B------:R-:W-:Y:S01]  /*0ef0*/  IMAD.MOV.U32 R9, RZ, RZ, R5 ;  /* 0x000000ffff097224 */ /* 0x000fe200078e0005 */
[----:B------:R-:W-:-:S07]  /*0f00*/  MOV R10, R2 ;  /* 0x00000002000a7202 */ /* 0x000fce0000000f00 */
.L_x_7093:
[----:B------:R-:W-:-:S06]  /*0f10*/  IMAD.MOV.U32 R2, RZ, RZ, R10 ;  /* 0x000000ffff027224 */ /* 0x000fcc00078e000a */
[----:B------:R0:W2:Y:S01]  /*0f20*/  LDG.E.U16 R2, desc[UR8][R2.64] ;  /* 0x0000000802027981 */ /* 0x0000a2000c1e1500 */
[----:B------:R-:W-:Y:S01]  /*0f30*/  VIADD R7, R7, 0xffffffff ;  /* 0xffffffff07077836 */ /* 0x000fe20000000000 */
[----:B------:R-:W-:Y:S02]  /*0f40*/  IADD3 R10, P5, R10, 0x200, RZ ;  /* 0x000002000a0a7810 */ /* 0x000fe40007fbe0ff */
[----:B------:R-:W-:Y:S02]  /*0f50*/  IADD3 R9, R9, 0x100, RZ ;  /* 0x0000010009097810 */ /* 0x000fe40007ffe0ff */
[----:B------:R-:W-:Y:S01]  /*0f60*/  ISETP.NE.AND P4, PT, R7, RZ, PT ;  /* 0x000000ff0700720c */ /* 0x000fe20003f85270 */
[----:B0-----:R-:W-:Y:S01]  /*0f70*/  IMAD.X R3, RZ, RZ, R3, P5 ;  /* 0x000000ffff037224 */ /* 0x001fe200028e0603 */
[----:B--2---:R-:W-:-:S05]  /*0f80*/  SHF.L.U32 R11, R2, 0x10, RZ ;  /* 0x00000010020b7819 */ /* 0x004fca00000006ff */
[----:B-1----:R-:W-:-:S04]  /*0f90*/  FADD.FTZ R11, -R6, R11 ;  /* 0x0000000b060b7221 */ /* 0x002fc80000010100 */
[----:B------:R-:W-:-:S04]  /*0fa0*/  FMUL.FTZ R11, R11, 1.4426950216293334961 ;  /* 0x3fb8aa3b0b0b7820 */ /* 0x000fc80000410000 */
[----:B------:R-:W0:Y:S02]  /*0fb0*/  MUFU.EX2 R8, R11 ;  /* 0x0000000b00087308 */ /* 0x000e240000000800 */
[----:B0-----:R-:W-:Y:S01]  /*0fc0*/  FADD.FTZ R17, R8, R17 ;  /* 0x0000001108117221 */ /* 0x001fe20000010000 */
[----:B------:R-:W-:Y:S06]  /*0fd0*/  @P4 BRA `(.L_x_7093) ;  /* 0xfffffffc00cc4947 */ /* 0x000fec000383ffff */
.L_x_7092:
[----:B------:R-:W-:Y:S05]  /*0fe0*/  BSYNC B1 ;  /* 0x0000000000017941 */ /* 0x000fea0003800000 */
.L_x_7091:
[----:B------:R-:W-:Y:S05]  /*0ff0*/  @!P0 BRA `(.L_x_7090) ;  /* 0x0000000c00108947 */ /* 0x000fea0003800000 */
[----:B------:R-:W0:Y:S01]  /*1000*/  S2UR UR5, SR_CTAID.X ;  /* 0x00000000000579c3 */ /* 0x000e220000002500 */
[----:B------:R-:W-:Y:S01]  /*1010*/  IADD3 R7, -R9, R0, RZ ;  /* 0x0000000009077210 */ /* 0x000fe20007ffe1ff */
[----:B------:R-:W-:Y:S01]  /*1020*/  BSSY B1, `(.L_x_7094) ;  /* 0x000006e000017945 */ /* 0x000fe20003800000 */
[----:B------:R-:W-:Y:S02]  /*1030*/  PLOP3.LUT P0, PT, PT, PT, PT, 0x80, 0x0 ;  /* 0x000000000000781c */ /* 0x000fe40003f0f070 */
[----:B------:R-:W-:-:S03]  /*1040*/  ISETP.GT.AND P4, PT, R7, 0xc00, PT ;  /* 0x00000c000700780c */ /* 0x000fc60003f84270 */
[----:B------:R-:W2:Y:S01]  /*1050*/  LDC.64 R2, c[0x0][0x210] ;  /* 0x00008400ff027b82 */ /* 0x000ea20000000a00 */
[----:B0-----:R-:W-:-:S04]  /*1060*/  IMAD R7, R0, UR5, R9 ;  /* 0x0000000500077c24 */ /* 0x001fc8000f8e0209 */
[----:B--2---:R-:W-:-:S05]  /*1070*/  IMAD.WIDE R2, R7, 0x2, R2 ;  /* 0x0000000207027825 */ /* 0x004fca00078e0202 */
[----:B------:R-:W-:Y:S05]  /*1080*/  @!P4 BRA `(.L_x_7095) ;  /* 0x00000004009cc947 */ /* 0x000fea0003800000 */
[----:B------:R-:W-:Y:S01]  /*1090*/  PLOP3.LUT P0, PT, PT, PT, PT, 0x8, 0x0 ;  /* 0x000000000000781c */ /* 0x000fe20003f0e170 */
[----:B------:R-:W-:-:S12]  /*10a0*/  VIADD R7, R0, 0xfffff400 ;  /* 0xfffff40000077836 */ /* 0x000fd80000000000 */
.L_x_7096:
        /* <DEDUP_REMOVED lines=16> */
[----:B------:R-:W-:-:S04]  /*11b0*/  IADD3 R9, R9, 0x1000, RZ ;  /* 0x0000100009097810 */ /* 0x000fc80007ffe0ff */
[----:B------:R-:W-:Y:S02]  /*11c0*/  ISETP.GE.AND P4, PT, R9, R7, PT ;  /* 0x000000070900720c */ /* 0x000fe40003f86270 */
[----:B0-----:R-:W-:-:S05]  /*11d0*/  IADD3 R2, P5, R2, 0x2000, RZ ;  /* 0x0000200002027810 */ /* 0x001fca0007fbe0ff */
[----:B------:R-:W-:Y:S01]  /*11e0*/  IMAD.X R3, RZ, RZ, R3, P5 ;  /* 0x000000ffff037224 */ /* 0x000fe200028e0603 */
[----:B--2---:R-:W-:Y:S01]  /*11f0*/  SHF.L.U32 R25, R25, 0x10, RZ ;  /* 0x0000001019197819 */ /* 0x004fe200000006ff */
[----:B---3--:R-:W-:-:S04]  /*1200*/  IMAD.U32 R27, R24, 0x10000, RZ ;  /* 0x00010000181b7824 */ /* 0x008fc800078e00ff */
[C---:B-1----:R-:W-:Y:S01]  /*1210*/  FADD.FTZ R25, -R6.reuse, R25 ;  /* 0x0000001906197221 */ /* 0x042fe20000010100 */
[----:B------:R-:W-:-:S03]  /*1220*/  FADD.FTZ R27, -R6, R27 ;  /* 0x0000001b061b7221 */ /* 0x000fc60000010100 */
[----:B------:R-:W-:Y:S01]  /*1230*/  FMUL.FTZ R25, R25, 1.4426950216293334961 ;  /* 0x3fb8aa3b19197820 */ /* 0x000fe20000410000 */
[----:B----4-:R-:W-:Y:S01]  /*1240*/  SHF.L.U32 R29, R18, 0x10, RZ ;  /* 0x00000010121d7819 */ /* 0x010fe200000006ff */
[----:B------:R-:W-:Y:S02]  /*1250*/  FMUL.FTZ R18, R27, 1.4426950216293334961 ;  /* 0x3fb8aa3b1b127820 */ /* 0x000fe40000410000 */
[----:B------:R0:W1:Y:S01]  /*1260*/  MUFU.EX2 R26, R25 ;  /* 0x00000019001a7308 */ /* 0x0000620000000800 */
[----:B-----5:R-:W-:Y:S02]  /*1270*/  IMAD.U32 R27, R21, 0x10000, RZ ;  /* 0x00010000151b7824 */ /* 0x020fe400078e00ff */
[C---:B------:R-:W-:Y:S02]  /*1280*/  FADD.FTZ R29, -R6.reuse, R29 ;  /* 0x0000001d061d7221 */ /* 0x040fe40000010100 */
[----:B------:R-:W-:Y:S02]  /*1290*/  FADD.FTZ R27, -R6, R27 ;  /* 0x0000001b061b7221 */ /* 0x000fe40000010100 */
[----:B------:R-:W-:Y:S01]  /*12a0*/  FMUL.FTZ R21, R29, 1.4426950216293334961 ;  /* 0x3fb8aa3b1d157820 */ /* 0x000fe20000410000 */
[----:B------:R-:W2:Y:S01]  /*12b0*/  MUFU.EX2 R18, R18 ;  /* 0x0000001200127308 */ /* 0x000ea20000000800 */
[----:B0-----:R-:W-:Y:S01]  /*12c0*/  SHF.L.U32 R25, R22, 0x10, RZ ;  /* 0x0000001016197819 */ /* 0x001fe200000006ff */
[----:B------:R-:W-:Y:S01]  /*12d0*/  FMUL.FTZ R22, R27, 1.4426950216293334961 ;  /* 0x3fb8aa3b1b167820 */ /* 0x000fe20000410000 */
[----:B------:R-:W-:-:S03]  /*12e0*/  IMAD.U32 R27, R23, 0x10000, RZ ;  /* 0x00010000171b7824 */ /* 0x000fc600078e00ff */
[C---:B------:R-:W-:Y:S01]  /*12f0*/  FADD.FTZ R25, -R6.reuse, R25 ;  /* 0x0000001906197221 */ /* 0x040fe20000010100 */
[----:B------:R-:W-:Y:S01]  /*1300*/  FADD.FTZ R27, -R6, R27 ;  /* 0x0000001b061b7221 */ /* 0x000fe20000010100 */
[----:B------:R-:W0:Y:S01]  /*1310*/  MUFU.EX2 R21, R21 ;  /* 0x0000001500157308 */ /* 0x000e220000000800 */
[----:B-1----:R-:W-:Y:S01]  /*1320*/  FADD.FTZ R17, R26, R17 ;  /* 0x000000111a117221 */ /* 0x002fe20000010000 */
[----:B------:R-:W-:Y:S01]  /*1330*/  FMUL.FTZ R23, R25, 1.4426950216293334961 ;  /* 0x3fb8aa3b19177820 */ /* 0x000fe20000410000 */
[----:B------:R-:W-:Y:S01]  /*1340*/  SHF.L.U32 R25, R20, 0x10, RZ ;  /* 0x0000001014197819 */ /* 0x000fe200000006ff */
[----:B------:R-:W-:Y:S01]  /*1350*/  FMUL.FTZ R20, R27, 1.4426950216293334961 ;  /* 0x3fb8aa3b1b147820 */ /* 0x000fe20000410000 */
[----:B------:R-:W-:-:S03]  /*1360*/  IMAD.U32 R27, R19, 0x10000, RZ ;  /* 0x00010000131b7824 */ /* 0x000fc600078e00ff */
[C---:B------:R-:W-:Y:S01]  /*1370*/  FADD.FTZ R25, -R6.reuse, R25 ;  /* 0x0000001906197221 */ /* 0x040fe20000010100 */
[----:B------:R-:W1:Y:S01]  /*1380*/  MUFU.EX2 R22, R22 ;  /* 0x0000001600167308 */ /* 0x000e620000000800 */
[----:B------:R-:W-:Y:S01]  /*1390*/  FADD.FTZ R27, -R6, R27 ;  /* 0x0000001b061b7221 */ /* 0x000fe20000010100 */
[----:B--2---:R-:W-:Y:S01]  /*13a0*/  FADD.FTZ R18, R17, R18 ;  /* 0x0000001211127221 */ /* 0x004fe20000010000 */
[----:B------:R-:W-:Y:S01]  /*13b0*/  FMUL.FTZ R19, R25, 1.4426950216293334961 ;  /* 0x3fb8aa3b19137820 */ /* 0x000fe20000410000 */
[----:B------:R-:W-:Y:S01]  /*13c0*/  SHF.L.U32 R25, R16, 0x10, RZ ;  /* 0x0000001010197819 */ /* 0x000fe200000006ff */
[----:B------:R-:W-:Y:S01]  /*13d0*/  FMUL.FTZ R16, R27, 1.4426950216293334961 ;  /* 0x3fb8aa3b1b107820 */ /* 0x000fe20000410000 */
[----:B------:R-:W-:Y:S02]  /*13e0*/  IMAD.U32 R27, R8, 0x10000, RZ ;  /* 0x00010000081b7824 */ /* 0x000fe400078e00ff */
[----:B------:R-:W2:Y:S01]  /*13f0*/  MUFU.EX2 R23, R23 ;  /* 0x0000001700177308 */ /* 0x000ea20000000800 */
[C---:B------:R-:W-:Y:S01]  /*1400*/  FADD.FTZ R25, -R6.reuse, R25 ;  /* 0x0000001906197221 */ /* 0x040fe20000010100 */
[----:B------:R-:W-:Y:S01]  /*1410*/  FADD.FTZ R27, -R6, R27 ;  /* 0x0000001b061b7221 */ /* 0x000fe20000010100 */
[----:B0-----:R-:W-:Y:S01]  /*1420*/  FADD.FTZ R21, R18, R21 ;  /* 0x0000001512157221 */ /* 0x001fe20000010000 */
[----:B------:R-:W-:Y:S01]  /*1430*/  SHF.L.U32 R17, R12, 0x10, RZ ;  /* 0x000000100c117819 */ /* 0x000fe200000006ff */
[----:B------:R-:W-:Y:S01]  /*1440*/  FMUL.FTZ R8, R25, 1.4426950216293334961 ;  /* 0x3fb8aa3b19087820 */ /* 0x000fe20000410000 */
[----:B------:R-:W-:Y:S01]  /*1450*/  SHF.L.U32 R25, R10, 0x10, RZ ;  /* 0x000000100a197819 */ /* 0x000fe200000006ff */
[----:B------:R-:W-:Y:S01]  /*1460*/  FMUL.FTZ R10, R27, 1.4426950216293334961 ;  /* 0x3fb8aa3b1b0a7820 */ /* 0x000fe20000410000 */
[----:B------:R-:W0:Y:S01]  /*1470*/  MUFU.EX2 R20, R20 ;  /* 0x0000001400147308 */ /* 0x000e220000000800 */
[----:B-1----:R-:W-:Y:S01]  /*1480*/  FADD.FTZ R22, R21, R22 ;  /* 0x0000001615167221 */ /* 0x002fe20000010000 */
[----:B------:R-:W-:-:S02]  /*1490*/  IMAD.U32 R27, R11, 0x10000, RZ ;  /* 0x000100000b1b7824 */ /* 0x000fc400078e00ff */
[C---:B------:R-:W-:Y:S01]  /*14a0*/  FADD.FTZ R25, -R6.reuse, R25 ;  /* 0x0000001906197221 */ /* 0x040fe20000010100 */
[C---:B------:R-:W-:Y:S01]  /*14b0*/  FADD.FTZ R17, -R6.reuse, R17 ;  /* 0x0000001106117221 */ /* 0x040fe20000010100 */
[----:B------:R-:W-:Y:S02]  /*14c0*/  IMAD.U32 R21, R13, 0x10000, RZ ;  /* 0x000100000d157824 */ /* 0x000fe400078e00ff */
[----:B------:R-:W-:Y:S01]  /*14d0*/  FADD.FTZ R27, -R6, R27 ;  /* 0x0000001b061b7221 */ /* 0x000fe20000010100 */
[----:B------:R-:W-:Y:S01]  /*14e0*/  FMUL.FTZ R11, R25, 1.4426950216293334961 ;  /* 0x3fb8aa3b190b7820 */ /* 0x000fe20000410000 */
[----:B------:R-:W1:Y:S01]  /*14f0*/  MUFU.EX2 R19, R19 ;  /* 0x0000001300137308 */ /* 0x000e620000000800 */
[----:B--2---:R-:W-:Y:S01]  /*1500*/  FADD.FTZ R23, R22, R23 ;  /* 0x0000001716177221 */ /* 0x004fe20000010000 */
[----:B------:R-:W-:Y:S01]  /*1510*/  FMUL.FTZ R12, R27, 1.4426950216293334961 ;  /* 0x3fb8aa3b1b0c7820 */ /* 0x000fe20000410000 */
[----:B------:R-:W-:Y:S01]  /*1520*/  FMUL.FTZ R13, R17, 1.4426950216293334961 ;  /* 0x3fb8aa3b110d7820 */ /* 0x000fe20000410000 */
[----:B------:R-:W-:Y:S01]  /*1530*/  FADD.FTZ R21, -R6, R21 ;  /* 0x0000001506157221 */ /* 0x000fe20000010100 */
[----:B------:R-:W-:Y:S01]  /*1540*/  SHF.L.U32 R17, R14, 0x10, RZ ;  /* 0x000000100e117819 */ /* 0x000fe200000006ff */
[----:B------:R-:W-:-:S02]  /*1550*/  IMAD.U32 R15, R15, 0x10000, RZ ;  /* 0x000100000f0f7824 */ /* 0x000fc400078e00ff */
[----:B------:R-:W2:Y:S01]  /*1560*/  MUFU.EX2 R16, R16 ;  /* 0x0000001000107308 */ /* 0x000ea20000000800 */
[----:B0-----:R-:W-:Y:S01]  /*1570*/  FADD.FTZ R20, R23, R20 ;  /* 0x0000001417147221 */ /* 0x001fe20000010000 */
[----:B------:R-:W-:Y:S01]  /*1580*/  FMUL.FTZ R14, R21, 1.4426950216293334961 ;  /* 0x3fb8aa3b150e7820 */ /* 0x000fe20000410000 */
[C---:B------:R-:W-:Y:S01]  /*1590*/  FADD.FTZ R17, -R6.reuse, R17 ;  /* 0x0000001106117221 */ /* 0x040fe20000010100 */
[----:B------:R-:W-:-:S03]  /*15a0*/  FADD.FTZ R15, -R6, R15 ;  /* 0x0000000f060f7221 */ /* 0x000fc60000010100 */
[----:B------:R-:W-:Y:S01]  /*15b0*/  FMUL.FTZ R17, R17, 1.4426950216293334961 ;  /* 0x3fb8aa3b11117820 */ /* 0x000fe20000410000 */
[----:B------:R-:W0:Y:S01]  /*15c0*/  MUFU.EX2 R8, R8 ;  /* 0x0000000800087308 */ /* 0x000e220000000800 */
[----:B-1----:R-:W-:Y:S01]  /*15d0*/  FADD.FTZ R19, R20, R19 ;  /* 0x0000001314137221 */ /* 0x002fe20000010000 */
[----:B------:R-:W-:-:S06]  /*15e0*/  FMUL.FTZ R15, R15, 1.4426950216293334961 ;  /* 0x3fb8aa3b0f0f7820 */ /* 0x000fcc0000410000 */
[----:B------:R-:W1:Y:S01]  /*15f0*/  MUFU.EX2 R10, R10 ;  /* 0x0000000a000a7308 */ /* 0x000e620000000800 */
[----:B--2---:R-:W-:-:S07]  /*1600*/  FADD.FTZ R19, R19, R16 ;  /* 0x0000001013137221 */ /* 0x004fce0000010000 */
[----:B------:R-:W2:Y:S01]  /*1610*/  MUFU.EX2 R11, R11 ;  /* 0x0000000b000b7308 */ /* 0x000ea20000000800 */
[----:B0-----:R-:W-:-:S07]  /*1620*/  FADD.FTZ R19, R19, R8 ;  /* 0x0000000813137221 */ /* 0x001fce0000010000 */
[----:B------:R-:W0:Y:S01]  /*1630*/  MUFU.EX2 R12, R12 ;  /* 0x0000000c000c7308 */ /* 0x000e220000000800 */
[----:B-1----:R-:W-:-:S07]  /*1640*/  FADD.FTZ R10, R19, R10 ;  /* 0x0000000a130a7221 */ /* 0x002fce0000010000 */
[----:B------:R-:W1:Y:S01]  /*1650*/  MUFU.EX2 R13, R13 ;  /* 0x0000000d000d7308 */ /* 0x000e620000000800 */
[----:B--2---:R-:W-:-:S07]  /*1660*/  FADD.FTZ R11, R10, R11 ;  /* 0x0000000b0a0b7221 */ /* 0x004fce0000010000 */
[----:B------:R-:W2:Y:S01]  /*1670*/  MUFU.EX2 R14, R14 ;  /* 0x0000000e000e7308 */ /* 0x000ea20000000800 */
[----:B0-----:R-:W-:-:S07]  /*1680*/  FADD.FTZ R12, R11, R12 ;  /* 0x0000000c0b0c7221 */ /* 0x001fce0000010000 */
[----:B------:R-:W0:Y:S01]  /*1690*/  MUFU.EX2 R8, R17 ;  /* 0x0000001100087308 */ /* 0x000e220000000800 */
[----:B-1----:R-:W-:-:S07]  /*16a0*/  FADD.FTZ R13, R12, R13 ;  /* 0x0000000d0c0d7221 */ /* 0x002fce0000010000 */
[----:B------:R-:W1:Y:S01]  /*16b0*/  MUFU.EX2 R15, R15 ;  /* 0x0000000f000f7308 */ /* 0x000e620000000800 */
[----:B--2---:R-:W-:-:S04]  /*16c0*/  FADD.FTZ R13, R13, R14 ;  /* 0x0000000e0d0d7221 */ /* 0x004fc80000010000 */
[----:B0-----:R-:W-:-:S04]  /*16d0*/  FADD.FTZ R8, R13, R8 ;  /* 0x000000080d087221 */ /* 0x001fc80000010000 */
[----:B-1----:R-:W-:Y:S01]  /*16e0*/  FADD.FTZ R17, R8, R15 ;  /* 0x0000000f08117221 */ /* 0x002fe20000010000 */
[----:B------:R-:W-:Y:S06]  /*16f0*/  @!P4 BRA `(.L_x_7096) ;  /* 0xfffffff8006cc947 */ /* 0x000fec000383ffff */
.L_x_7095:
[----:B------:R-:W-:Y:S05]  /*1700*/  BSYNC B1 ;  /* 0x0000000000017941 */ /* 0x000fea0003800000 */
.L_x_7094:
[----:B------:R-:W-:Y:S01]  /*1710*/  IADD3 R7, -R9, R0, RZ ;  /* 0x0000000009077210 */ /* 0x000fe20007ffe1ff */
[----:B------:R-:W-:Y:S03]  /*1720*/  BSSY B1, `(.L_x_7097) ;  /* 0x0000037000017945 */ /* 0x000fe60003800000 */
        /* <DEDUP_REMOVED lines=10> */
[----:B------:R-:W-:-:S02]  /*17d0*/  PLOP3.LUT P0, PT, PT, PT, PT, 0x8, 0x0 ;  /* 0x000000000000781c */ /* 0x000fc40003f0e170 */
[----:B------:R-:W-:Y:S02]  /*17e0*/  IADD3 R9, R9, 0x800, RZ ;  /* 0x0000080009097810 */ /* 0x000fe40007ffe0ff */
[----:B0-----:R-:W-:-:S05]  /*17f0*/  IADD3 R2, P4, R2, 0x1000, RZ ;  /* 0x0000100002027810 */ /* 0x001fca0007f9e0ff */
[----:B------:R-:W-:Y:S02]  /*1800*/  IMAD.X R3, RZ, RZ, R3, P4 ;  /* 0x000000ffff037224 */ /* 0x000fe400020e0603 */
[----:B--2---:R-:W-:Y:S01]  /*1810*/  IMAD.U32 R13, R12, 0x10000, RZ ;  /* 0x000100000c0d7824 */ /* 0x004fe200078e00ff */
[----:B---3--:R-:W-:-:S03]  /*1820*/  SHF.L.U32 R15, R14, 0x10, RZ ;  /* 0x000000100e0f7819 */ /* 0x008fc600000006ff */
[----:B-1----:R-:W-:Y:S01]  /*1830*/  FADD.FTZ R13, -R6, R13 ;  /* 0x0000000d060d7221 */ /* 0x002fe20000010100 */
[----:B----4-:R-:W-:Y:S02]  /*1840*/  IMAD.U32 R19, R16, 0x10000, RZ ;  /* 0x0001000010137824 */ /* 0x010fe400078e00ff */
[C---:B------:R-:W-:Y:S01]  /*1850*/  FADD.FTZ R15, -R6.reuse, R15 ;  /* 0x0000000f060f7221 */ /* 0x040fe20000010100 */
[----:B------:R-:W-:Y:S01]  /*1860*/  FMUL.FTZ R12, R13, 1.4426950216293334961 ;  /* 0x3fb8aa3b0d0c7820 */ /* 0x000fe20000410000 */
[----:B------:R-:W-:Y:S02]  /*1870*/  FADD.FTZ R19, -R6, R19 ;  /* 0x0000001306137221 */ /* 0x000fe40000010100 */
[----:B------:R-:W-:Y:S01]  /*1880*/  FMUL.FTZ R13, R15, 1.4426950216293334961 ;  /* 0x3fb8aa3b0f0d7820 */ /* 0x000fe20000410000 */
[----:B-----5:R-:W-:Y:S02]  /*1890*/  SHF.L.U32 R15, R18, 0x10, RZ ;  /* 0x00000010120f7819 */ /* 0x020fe400000006ff */
[----:B------:R-:W0:Y:S01]  /*18a0*/  MUFU.EX2 R12, R12 ;  /* 0x0000000c000c7308 */ /* 0x000e220000000800 */
[----:B------:R-:W-:Y:S01]  /*18b0*/  FMUL.FTZ R14, R19, 1.4426950216293334961 ;  /* 0x3fb8aa3b130e7820 */ /* 0x000fe20000410000 */
[----:B------:R-:W-:-:S02]  /*18c0*/  IMAD.U32 R19, R11, 0x10000, RZ ;  /* 0x000100000b137824 */ /* 0x000fc400078e00ff */
[C---:B------:R-:W-:Y:S02]  /*18d0*/  FADD.FTZ R15, -R6.reuse, R15 ;  /* 0x0000000f060f7221 */ /* 0x040fe40000010100 */
[----:B------:R-:W-:Y:S02]  /*18e0*/  FADD.FTZ R19, -R6, R19 ;  /* 0x0000001306137221 */ /* 0x000fe40000010100 */
[----:B------:R-:W-:Y:S01]  /*18f0*/  FMUL.FTZ R11, R15, 1.4426950216293334961 ;  /* 0x3fb8aa3b0f0b7820 */ /* 0x000fe20000410000 */
[----:B------:R-:W1:Y:S01]  /*1900*/  MUFU.EX2 R13, R13 ;  /* 0x0000000d000d7308 */ /* 0x000e620000000800 */
[----:B------:R-:W-:Y:S01]  /*1910*/  SHF.L.U32 R15, R10, 0x10, RZ ;  /* 0x000000100a0f7819 */ /* 0x000fe200000006ff */
[----:B------:R-:W-:Y:S01]  /*1920*/  FMUL.FTZ R10, R19, 1.4426950216293334961 ;  /* 0x3fb8aa3b130a7820 */ /* 0x000fe20000410000 */
[----:B------:R-:W-:Y:S01]  /*1930*/  IMAD.U32 R19, R8, 0x10000, RZ ;  /* 0x0001000008137824 */ /* 0x000fe200078e00ff */
[----:B------:R-:W-:Y:S02]  /*1940*/  SHF.L.U32 R7, R7, 0x10, RZ ;  /* 0x0000001007077819 */ /* 0x000fe400000006ff */
[C---:B------:R-:W-:Y:S01]  /*1950*/  FADD.FTZ R15, -R6.reuse, R15 ;  /* 0x0000000f060f7221 */ /* 0x040fe20000010100 */
[C---:B------:R-:W-:Y:S01]  /*1960*/  FADD.FTZ R19, -R6.reuse, R19 ;  /* 0x0000001306137221 */ /* 0x040fe20000010100 */
[----:B------:R-:W2:Y:S01]  /*1970*/  MUFU.EX2 R14, R14 ;  /* 0x0000000e000e7308 */ /* 0x000ea20000000800 */
[----:B0-----:R-:W-:Y:S01]  /*1980*/  FADD.FTZ R12, R17, R12 ;  /* 0x0000000c110c7221 */ /* 0x001fe20000010000 */
[----:B------:R-:W-:Y:S01]  /*1990*/  FMUL.FTZ R15, R15, 1.4426950216293334961 ;  /* 0x3fb8aa3b0f0f7820 */ /* 0x000fe20000410000 */
[----:B------:R-:W-:Y:S01]  /*19a0*/  FMUL.FTZ R19, R19, 1.4426950216293334961 ;  /* 0x3fb8aa3b13137820 */ /* 0x000fe20000410000 */
[----:B------:R-:W-:-:S04]  /*19b0*/  FADD.FTZ R7, -R6, R7 ;  /* 0x0000000706077221 */ /* 0x000fc80000010100 */
        /* <DEDUP_REMOVED lines=12> */
[----:B-1----:R-:W-:-:S07]  /*1a80*/  FADD.FTZ R17, R10, R7 ;  /* 0x000000070a117221 */ /* 0x002fce0000010000 */
.L_x_7098:
[----:B------:R-:W-:Y:S05]  /*1a90*/  BSYNC B1 ;  /* 0x0000000000017941 */ /* 0x000fea0003800000 */
.L_x_7097:
[----:B------:R-:W-:-:S13]  /*1aa0*/  ISETP.LT.OR P0, PT, R9, R0, P0 ;  /* 0x000000000900720c */ /* 0x000fda0000701670 */
[----:B------:R-:W-:Y:S05]  /*1ab0*/  @!P0 BRA `(.L_x_7090) ;  /* 0x0000000000608947 */ /* 0x000fea0003800000 */
[----:B------:R-:W2:Y:S04]  /*1ac0*/  LDG.E.U16 R7, desc[UR8][R2.64] ;  /* 0x0000000802077981 */ /* 0x000ea8000c1e1500 */
[----:B------:R-:W3:Y:S04]  /*1ad0*/  LDG.E.U16 R8, desc[UR8][R2.64+0x200] ;  /* 0x0002000802087981 */ /* 0x000ee8000c1e1500 */
[----:B------:R-:W4:Y:S04]  /*1ae0*/  LDG.E.U16 R10, desc[UR8][R2.64+0x400] ;  /* 0x00040008020a7981 */ /* 0x000f28000c1e1500 */
[----:B------:R-:W5:Y:S01]  /*1af0*/  LDG.E.U16 R12, desc[UR8][R2.64+0x600] ;  /* 0x00060008020c7981 */ /* 0x000f62000c1e1500 */
[----:B--2---:R-:W-:Y:S01]  /*1b00*/  IMAD.U32 R7, R7, 0x10000, RZ ;  /* 0x0001000007077824 */ /* 0x004fe200078e00ff */
[----:B---3--:R-:W-:-:S03]  /*1b10*/  SHF.L.U32 R9, R8, 0x10, RZ ;  /* 0x0000001008097819 */ /* 0x008fc600000006ff */
[----:B-1----:R-:W-:Y:S01]  /*1b20*/  FADD.FTZ R7, -R6, R7 ;  /* 0x0000000706077221 */ /* 0x002fe20000010100 */
[----:B----4-:R-:W-:Y:S02]  /*1b30*/  IMAD.U32 R11, R10, 0x10000, RZ ;  /* 0x000100000a0b7824 */ /* 0x010fe400078e00ff */
[----:B------:R-:W-:Y:S01]  /*1b40*/  FADD.FTZ R9, -R6, R9 ;  /* 0x0000000906097221 */ /* 0x000fe20000010100 */
[----:B------:R-:W-:Y:S01]  /*1b50*/  FMUL.FTZ R7, R7, 1.4426950216293334961 ;  /* 0x3fb8aa3b07077820 */ /* 0x000fe20000410000 */
[----:B-----5:R-:W-:Y:S02]  /*1b60*/  SHF.L.U32 R13, R12, 0x10, RZ ;  /* 0x000000100c0d7819 */ /* 0x020fe400000006ff */
[----:B------:R-:W-:Y:S01]  /*1b70*/  FMUL.FTZ R9, R9, 1.4426950216293334961 ;  /* 0x3fb8aa3b09097820 */ /* 0x000fe20000410000 */
[C---:B------:R-:W-:Y:S01]  /*1b80*/  FADD.FTZ R11, -R6.reuse, R11 ;  /* 0x0000000b060b7221 */ /* 0x040fe20000010100 */
[----:B------:R-:W0:Y:S01]  /*1b90*/  MUFU.EX2 R8, R7 ;  /* 0x0000000700087308 */ /* 0x000e220000000800 */
[----:B------:R-:W-:-:S02]  /*1ba0*/  FADD.FTZ R13, -R6, R13 ;  /* 0x0000000d060d7221 */ /* 0x000fc40000010100 */
[----:B------:R-:W-:Y:S02]  /*1bb0*/  FMUL.FTZ R11, R11, 1.4426950216293334961 ;  /* 0x3fb8aa3b0b0b7820 */ /* 0x000fe40000410000 */
[----:B------:R-:W-:-:S03]  /*1bc0*/  FMUL.FTZ R13, R13, 1.4426950216293334961 ;  /* 0x3fb8aa3b0d0d7820 */ /* 0x000fc60000410000 */
[----:B------:R-:W1:Y:S08]  /*1bd0*/  MUFU.EX2 R9, R9 ;  /* 0x0000000900097308 */ /* 0x000e700000000800 */
[----:B------:R-:W2:Y:S01]  /*1be0*/  MUFU.EX2 R11, R11 ;  /* 0x0000000b000b7308 */ /* 0x000ea20000000800 */
[----:B0-----:R-:W-:-:S07]  /*1bf0*/  FADD.FTZ R8, R17, R8 ;  /* 0x0000000811087221 */ /* 0x001fce0000010000 */
[----:B------:R-:W0:Y:S01]  /*1c00*/  MUFU.EX2 R13, R13 ;  /* 0x0000000d000d7308 */ /* 0x000e220000000800 */
[----:B-1----:R-:W-:-:S04]  /*1c10*/  FADD.FTZ R8, R8, R9 ;  /* 0x0000000908087221 */ /* 0x002fc80000010000 */
[----:B--2---:R-:W-:-:S04]  /*1c20*/  FADD.FTZ R8, R8, R11 ;  /* 0x0000000b08087221 */ /* 0x004fc80000010000 */
[----:B0-----:R-:W-:-:S07]  /*1c30*/  FADD.FTZ R17, R8, R13 ;  /* 0x0000000d08117221 */ /* 0x001fce0000010000 */
.L_x_7090:
[----:B------:R-:W-:Y:S05]  /*1c40*/  BSYNC B0 ;  /* 0x0000000000007941 */ /* 0x000fea0003800000 */
.L_x_7089:
[----:B------:R-:W2:Y:S01]  /*1c50*/  SHFL.DOWN P0, R2, R17, 0x1, 0x1f ;  /* 0x08201f0011027f89 */ /* 0x000ea20000000000 */
[----:B------:R-:W-:Y:S01]  /*1c60*/  BSSY B0, `(.L_x_7099) ;  /* 0x0000017000007945 */ /* 0x000fe20003800000 */
[----:B--2---:R-:W-:-:S05]  /*1c70*/  @P0 FADD R2, R2, R17 ;  /* 0x0000001102020221 */ /* 0x004fca0000000000 */
[----:B------:R-:W2:Y:S02]  /*1c80*/  SHFL.DOWN P0, R3, R2, 0x2, 0x1f ;  /* 0x08401f0002037f89 */ /* 0x000ea40000000000 */
[----:B--2---:R-:W-:-:S05]  /*1c90*/  @P0 FADD R3, R2, R3 ;  /* 0x0000000302030221 */ /* 0x004fca0000000000 */
[----:B-1----:R-:W1:Y:S02]  /*1ca0*/  SHFL.DOWN P0, R6, R3, 0x4, 0x1f ;  /* 0x08801f0003067f89 */ /* 0x002e640000000000 */
[----:B-1----:R-:W-:-:S05]  /*1cb0*/  @P0 FADD R6, R3, R6 ;  /* 0x0000000603060221 */ /* 0x002fca0000000000 */
[----:B0-----:R-:W0:Y:S02]  /*1cc0*/  SHFL.DOWN P0, R7, R6, 0x8, 0x1f ;  /* 0x09001f0006077f89 */ /* 0x001e240000000000 */
[----:B0-----:R-:W-:-:S05]  /*1cd0*/  @P0 FADD R7, R6, R7 ;  /* 0x0000000706070221 */ /* 0x001fca0000000000 */
[----:B------:R-:W0:Y:S02]  /*1ce0*/  SHFL.DOWN P0, R12, R7, 0x10, 0x1f ;  /* 0x0a001f00070c7f89 */ /* 0x000e240000000000 */
[----:B0-----:R-:W-:-:S05]  /*1cf0*/  @P0 FADD R12, R7, R12 ;  /* 0x0000000c070c0221 */ /* 0x001fca0000000000 */
[----:B------:R0:W-:Y:S01]  /*1d00*/  @!P1 STS [R4+0x8], R12 ;  /* 0x0000080c04009388 */ /* 0x0001e20000000800 */
[----:B------:R-:W-:Y:S06]  /*1d10*/  BAR.SYNC.DEFER_BLOCKING 0x0 ;  /* 0x0000000000007b1d */ /* 0x000fec0000010000 */
[----:B------:R-:W-:Y:S05]  /*1d20*/  @P2 BRA `(.L_x_7100) ;  /* 0x0000000000282947 */ /* 0x000fea0003800000 */
[----:B------:R-:W1:Y:S04]  /*1d30*/  LDS R3, [UR4+0xc] ;  /* 0x00000c04ff037984 */ /* 0x000e680008000800 */
[----:B------:R-:W2:Y:S04]  /*1d40*/  LDS.128 R8, [UR4+0x10] ;  /* 0x00001004ff087984 */ /* 0x000ea80008000c00 */
[----:B------:R-:W3:Y:S01]  /*1d50*/  LDS.64 R6, [UR4+0x20] ;  /* 0x00002004ff067984 */ /* 0x000ee20008000a00 */
[----:B-1----:R-:W-:-:S04]  /*1d60*/  FADD.FTZ R3, R12, R3 ;  /* 0x000000030c037221 */ /* 0x002fc80000010000 */
[----:B--2---:R-:W-:-:S04]  /*1d70*/  FADD.FTZ R8, R3, R8 ;  /* 0x0000000803087221 */ /* 0x004fc80000010000 */
[----:B------:R-:W-:-:S04]  /*1d80*/  FADD.FTZ R9, R8, R9 ;  /* 0x0000000908097221 */ /* 0x000fc80000010000 */
[----:B------:R-:W-:-:S04]  /*1d90*/  FADD.FTZ R10, R9, R10 ;  /* 0x0000000a090a7221 */ /* 0x000fc80000010000 */
[----:B------:R-:W-:-:S04]  /*1da0*/  FADD.FTZ R11, R10, R11 ;  /* 0x0000000b0a0b7221 */ /* 0x000fc80000010000 */
[----:B---3--:R-:W-:-:S04]  /*1db0*/  FADD.FTZ R6, R11, R6 ;  /* 0x000000060b067221 */ /* 0x008fc80000010000 */
[----:B0-----:R-:W-:-:S07]  /*1dc0*/  FADD.FTZ R12, R6, R7 ;  /* 0x00000007060c7221 */ /* 0x001fce0000010000 */
.L_x_7100:
[----:B------:R-:W-:Y:S05]  /*1dd0*/  BSYNC B0 ;  /* 0x0000000000007941 */ /* 0x000fea0003800000 */
.L_x_7099:
[----:B0-----:R-:W0:Y:S02]  /*1de0*/  @!P2 MUFU.RCP R12, R12 ;  /* 0x0000000c000ca308 */ /* 0x001e240000001000 */
[----:B0-----:R0:W-:Y:S01]  /*1df0*/  @!P2 STS [UR4+0x2c], R12 ;  /* 0x00002c0cff00a988 */ /* 0x0011e20008000804 */
[----:B------:R-:W-:Y:S06]  /*1e00*/  BAR.SYNC.DEFER_BLOCKING 0x0 ;  /* 0x0000000000007b1d */ /* 0x000fec0000010000 */
[----:B------:R-:W-:Y:S05]  /*1e10*/  @P3 EXIT ;  /* 0x000000000000394d */ /* 0x000fea0003800000 */
[----:B------:R-:W-:Y:S01]  /*1e20*/  LOP3.LUT R3, RZ, R5, RZ, 0x33, !PT ;  /* 0x00000005ff037212 */ /* 0x000fe200078e33ff */
[----:B------:R-:W-:Y:S04]  /*1e30*/  BSSY B0, `(.L_x_7101) ;  /* 0x0000027000007945 */ /* 0x000fe80003800000 */
[----:B------:R-:W-:-:S05]  /*1e40*/  IMAD.IADD R3, R3, 0x1, R0 ;  /* 0x0000000103037824 */ /* 0x000fca00078e0200 */
[C---:B------:R-:W-:Y:S02]  /*1e50*/  LEA.HI R2, R3.reuse, 0x1, RZ, 0x18 ;  /* 0x0000000103027811 */ /* 0x040fe400078fc0ff */
[----:B------:R-:W-:Y:S02]  /*1e60*/  ISETP.GE.U32.AND P1, PT, R3, 0x300, PT ;  /* 0x000003000300780c */ /* 0x000fe40003f26070 */
[----:B------:R-:W-:Y:S01]  /*1e70*/  LOP3.LUT P0, R4, R2, 0x3, RZ, 0xc0, !PT ;  /* 0x0000000302047812 */ /* 0x000fe2000780c0ff */
[----:B------:R-:W1:Y:S04]  /*1e80*/  LDS R3, [UR4+0x2c] ;  /* 0x00002c04ff037984 */ /* 0x000e680008000800 */
[----:B------:R-:W2:Y:S08]  /*1e90*/  LDS R2, [UR4+0x30] ;  /* 0x00003004ff027984 */ /* 0x000eb00008000800 */
[----:B------:R-:W-:Y:S05]  /*1ea0*/  @!P0 BRA `(.L_x_7102) ;  /* 0x00000000007c8947 */ /* 0x000fea0003800000 */
[----:B------:R-:W3:Y:S08]  /*1eb0*/  S2UR UR4, SR_CTAID.X ;  /* 0x00000000000479c3 */ /* 0x000ef00000002500 */
[----:B------:R-:W4:Y:S08]  /*1ec0*/  LDC.64 R6, c[0x0][0x220] ;  /* 0x00008800ff067b82 */ /* 0x000f300000000a00 */
[----:B------:R-:W5:Y:S01]  /*1ed0*/  LDC.64 R8, c[0x0][0x210] ;  /* 0x00008400ff087b82 */ /* 0x000f620000000a00 */
[----:B---3--:R-:W-:-:S04]  /*1ee0*/  IMAD R11, R0, UR4, R5 ;  /* 0x00000004000b7c24 */ /* 0x008fc8000f8e0205 */
[----:B----4-:R-:W-:-:S04]  /*1ef0*/  IMAD.WIDE R6, R11, 0x4, R6 ;  /* 0x000000040b067825 */ /* 0x010fc800078e0206 */
[----:B------:R-:W-:Y:S01]  /*1f00*/  IMAD.MOV.U32 R15, RZ, RZ, R7 ;  /* 0x000000ffff0f7224 */ /* 0x000fe200078e0007 */
[----:B0-----:R-:W-:Y:S01]  /*1f10*/  MOV R12, R6 ;  /* 0x00000006000c7202 */ /* 0x001fe20000000f00 */
[----:B-----5:R-:W-:-:S04]  /*1f20*/  IMAD.WIDE R8, R11, 0x2, R8 ;  /* 0x000000020b087825 */ /* 0x020fc800078e0208 */
[----:B------:R-:W-:Y:S01]  /*1f30*/  IMAD.MOV.U32 R13, RZ, RZ, R9 ;  /* 0x000000ffff0d7224 */ /* 0x000fe200078e0009 */
[----:B------:R-:W-:-:S07]  /*1f40*/  MOV R10, R8 ;  /* 0x00000008000a7202 */ /* 0x000fce0000000f00 */
.L_x_7103:
[----:B---3--:R-:W-:Y:S01]  /*1f50*/  MOV R6, R10 ;  /* 0x0000000a00067202 */ /* 0x008fe20000000f00 */
[----:B------:R-:W-:-:S05]  /*1f60*/  IMAD.MOV.U32 R7, RZ, RZ, R13 ;  /* 0x000000ffff077224 */ /* 0x000fca00078e000d */
[----:B------:R0:W3:Y:S01]  /*1f70*/  LDG.E.U16 R6, desc[UR8][R6.64] ;  /* 0x0000000806067981 */ /* 0x0000e2000c1e1500 */
[----:B------:R-:W-:Y:S01]  /*1f80*/  IADD3 R4, R4, -0x1, RZ ;  /* 0xffffffff04047810 */ /* 0x000fe20007ffe0ff */
[----:B------:R-:W-:Y:S01]  /*1f90*/  VIADD R5, R5, 0x100 ;  /* 0x0000010005057836 */ /* 0x000fe20000000000 */
[----:B------:R-:W-:-:S04]  /*1fa0*/  IADD3 R10, P3, R10, 0x200, RZ ;  /* 0x000002000a0a7810 */ /* 0x000fc80007f7e0ff */
[----:B------:R-:W-:Y:S02]  /*1fb0*/  IADD3.X R13, RZ, R13, RZ, P3, !PT ;  /* 0x0000000dff0d7210 */ /* 0x000fe40001ffe4ff */
[----:B0-----:R-:W-:Y:S02]  /*1fc0*/  MOV R7, R15 ;  /* 0x0000000f00077202 */ /* 0x001fe40000000f00 */
[----:B---3--:R-:W-:Y:S01]  /*1fd0*/  SHF.L.U32 R9, R6, 0x10, RZ ;  /* 0x0000001006097819 */ /* 0x008fe200000006ff */
[----:B------:R-:W-:Y:S01]  /*1fe0*/  IMAD.MOV.U32 R6, RZ, RZ, R12 ;  /* 0x000000ffff067224 */ /* 0x000fe200078e000c */
[----:B------:R-:W-:-:S03]  /*1ff0*/  IADD3 R12, P2, R12, 0x400, RZ ;  /* 0x000004000c0c7810 */ /* 0x000fc60007f5e0ff */
[----:B--2---:R-:W-:Y:S01]  /*2000*/  FADD.FTZ R9, -R2, R9 ;  /* 0x0000000902097221 */ /* 0x004fe20000010100 */
[----:B------:R-:W-:-:S03]  /*2010*/  IADD3.X R15, RZ, R15, RZ, P2, !PT ;  /* 0x0000000fff0f7210 */ /* 0x000fc600017fe4ff */
[----:B------:R-:W-:-:S04]  /*2020*/  FMUL.FTZ R9, R9, 1.4426950216293334961 ;  /* 0x3fb8aa3b09097820 */ /* 0x000fc80000410000 */
[----:B------:R-:W1:Y:S02]  /*2030*/  MUFU.EX2 R8, R9 ;  /* 0x0000000900087308 */ /* 0x000e640000000800 */
[----:B-1----:R-:W-:-:S05]  /*2040*/  FMUL.FTZ R8, R3, R8 ;  /* 0x0000000803087220 */ /* 0x002fca0000410000 */
[----:B------:R-:W-:-:S04]  /*2050*/  FSETP.GEU.FTZ.AND P0, PT, |R8|, +INF , PT ;  /* 0x7f8000000800780b */ /* 0x000fc80003f1e200 */
[----:B------:R-:W-:Y:S02]  /*2060*/  FSEL R11, R8, RZ, !P0 ;  /* 0x000000ff080b7208 */ /* 0x000fe40004000000 */
[----:B------:R-:W-:-:S03]  /*2070*/  ISETP.NE.AND P0, PT, R4, RZ, PT ;  /* 0x000000ff0400720c */ /* 0x000fc60003f05270 */
[----:B------:R3:W-:Y:S10]  /*2080*/  STG.E desc[UR8][R6.64], R11 ;  /* 0x0000000b06007986 */ /* 0x0007f4000c101908 */
[----:B------:R-:W-:Y:S05]  /*2090*/  @P0 BRA `(.L_x_7103) ;  /* 0xfffffffc00ac0947 */ /* 0x000fea000383ffff */
.L_x_7102:
[----:B------:R-:W-:Y:S05]  /*20a0*/  BSYNC B0 ;  /* 0x0000000000007941 */ /* 0x000fea0003800000 */
.L_x_7101:
[----:B------:R-:W-:Y:S05]  /*20b0*/  @!P1 EXIT ;  /* 0x000000000000994d */ /* 0x000fea0003800000 */
[----:B------:R-:W4:Y:S08]  /*20c0*/  S2UR UR4, SR_CTAID.X ;  /* 0x00000000000479c3 */ /* 0x000f300000002500 */
[----:B---3--:R-:W3:Y:S01]  /*20d0*/  LDC.64 R6, c[0x0][0x210] ;  /* 0x00008400ff067b82 */ /* 0x008ee20000000a00 */
[----:B----4-:R-:W-:Y:S01]  /*20e0*/  IMAD R4, R0, UR4, R5 ;  /* 0x0000000400047c24 */ /* 0x010fe2000f8e0205 */
[----:B------:R-:W-:-:S02]  /*20f0*/  ULDC.64 UR4, c[0x0][0x220] ;  /* 0x0000880000047ab9 */ /* 0x000fc40000000a00 */
[----:B------:R-:W-:Y:S01]  /*2100*/  IMAD.U32 R10, RZ, RZ, UR4 ;  /* 0x00000004ff0a7e24 */ /* 0x000fe2000f8e00ff */
[----:B------:R-:W-:Y:S01]  /*2110*/  MOV R11, UR5 ;  /* 0x00000005000b7c02 */ /* 0x000fe20008000f00 */
[----:B---3--:R-:W-:-:S07]  /*2120*/  IMAD.WIDE R6, R4, 0x2, R6 ;  /* 0x0000000204067825 */ /* 0x008fce00078e0206 */
.L_x_7104:
[----:B---3--:R-:W3:Y:S02]  /*2130*/  LDG.E.U16 R8, desc[UR8][R6.64] ;  /* 0x0000000806087981 */ /* 0x008ee4000c1e1500 */
[----:B---3--:R-:W-:-:S05]  /*2140*/  SHF.L.U32 R9, R8, 0x10, RZ ;  /* 0x0000001008097819 */ /* 0x008fca00000006ff */
[----:B--2---:R-:W-:-:S04]  /*2150*/  FADD.FTZ R9, -R2, R9 ;  /* 0x0000000902097221 */ /* 0x004fc80000010100 */
[----:B0-----:R-:W-:Y:S01]  /*2160*/  FMUL.FTZ R12, R9, 1.4426950216293334961 ;  /* 0x3fb8aa3b090c7820 */ /* 0x001fe20000410000 */
[----:B------:R-:W-:-:S05]  /*2170*/  IMAD.WIDE R8, R4, 0x4, R10 ;  /* 0x0000000404087825 */ /* 0x000fca00078e020a */
[----:B------:R-:W1:Y:S02]  /*2180*/  MUFU.EX2 R12, R12 ;  /* 0x0000000c000c7308 */ /* 0x000e640000000800 */
[----:B-1----:R-:W-:-:S05]  /*2190*/  FMUL.FTZ R13, R3, R12 ;  /* 0x0000000c030d7220 */ /* 0x002fca0000410000 */
[----:B------:R-:W-:-:S04]  /*21a0*/  FSETP.GEU.FTZ.AND P0, PT, |R13|, +INF , PT ;  /* 0x7f8000000d00780b */ /* 0x000fc80003f1e200 */
[----:B------:R-:W-:-:S05]  /*21b0*/  FSEL R13, R13, RZ, !P0 ;  /* 0x000000ff0d0d7208 */ /* 0x000fca0004000000 */
[----:B------:R0:W-:Y:S04]  /*21c0*/  STG.E desc[UR8][R8.64], R13 ;  /* 0x0000000d08007986 */ /* 0x0001e8000c101908 */
[----:B------:R-:W2:Y:S02]  /*21d0*/  LDG.E.U16 R14, desc[UR8][R6.64+0x200] ;  /* 0x00020008060e7981 */ /* 0x000ea4000c1e1500 */
[----:B--2---:R-:W-:-:S04]  /*21e0*/  IMAD.U32 R15, R14, 0x10000, RZ ;  /* 0x000100000e0f7824 */ /* 0x004fc800078e00ff */
[----:B------:R-:W-:-:S04]  /*21f0*/  FADD.FTZ R15, -R2, R15 ;  /* 0x0000000f020f7221 */ /* 0x000fc80000010100 */
[----:B------:R-:W-:-:S04]  /*2200*/  FMUL.FTZ R15, R15, 1.4426950216293334961 ;  /* 0x3fb8aa3b0f0f7820 */ /* 0x000fc80000410000 */
[----:B------:R-:W1:Y:S02]  /*2210*/  MUFU.EX2 R12, R15 ;  /* 0x0000000f000c7308 */ /* 0x000e640000000800 */
[----:B-1----:R-:W-:-:S05]  /*2220*/  FMUL.FTZ R12, R3, R12 ;  /* 0x0000000c030c7220 */ /* 0x002fca0000410000 */
[----:B------:R-:W-:-:S04]  /*2230*/  FSETP.GEU.FTZ.AND P0, PT, |R12|, +INF , PT ;  /* 0x7f8000000c00780b */ /* 0x000fc80003f1e200 */
[----:B------:R-:W-:-:S05]  /*2240*/  FSEL R17, R12, RZ, !P0 ;  /* 0x000000ff0c117208 */ /* 0x000fca0004000000 */
[----:B------:R1:W-:Y:S04]  /*2250*/  STG.E desc[UR8][R8.64+0x400], R17 ;  /* 0x0004001108007986 */ /* 0x0003e8000c101908 */
[----:B------:R-:W0:Y:S02]  /*2260*/  LDG.E.U16 R12, desc[UR8][R6.64+0x400] ;  /* 0x00040008060c7981 */ /* 0x000e24000c1e1500 */
[----:B0-----:R-:W-:-:S05]  /*2270*/  SHF.L.U32 R13, R12, 0x10, RZ ;  /* 0x000000100c0d7819 */ /* 0x001fca00000006ff */
[----:B------:R-:W-:-:S04]  /*2280*/  FADD.FTZ R13, -R2, R13 ;  /* 0x0000000d020d7221 */ /* 0x000fc80000010100 */
[----:B------:R-:W-:-:S04]  /*2290*/  FMUL.FTZ R13, R13, 1.4426950216293334961 ;  /* 0x3fb8aa3b0d0d7820 */ /* 0x000fc80000410000 */
[----:B------:R-:W0:Y:S02]  /*22a0*/  MUFU.EX2 R12, R13 ;  /* 0x0000000d000c7308 */ /* 0x000e240000000800 */
[----:B0-----:R-:W-:-:S05]  /*22b0*/  FMUL.FTZ R12, R3, R12 ;  /* 0x0000000c030c7220 */ /* 0x001fca0000410000 */
[----:B------:R-:W-:-:S04]  /*22c0*/  FSETP.GEU.FTZ.AND P0, PT, |R12|, +INF , PT ;  /* 0x7f8000000c00780b */ /* 0x000fc80003f1e200 */
[----:B------:R-:W-:-:S05]  /*22d0*/  FSEL R15, R12, RZ, !P0 ;  /* 0x000000ff0c0f7208 */ /* 0x000fca0004000000 */
[----:B------:R3:W-:Y:S04]  /*22e0*/  STG.E desc[UR8][R8.64+0x800], R15 ;  /* 0x0008000f08007986 */ /* 0x0007e8000c101908 */
[----:B------:R0:W1:Y:S01]  /*22f0*/  LDG.E.U16 R12, desc[UR8][R6.64+0x600] ;  /* 0x00060008060c7981 */ /* 0x000062000c1e1500 */
[----:B------:R-:W-:Y:S01]  /*2300*/  VIADD R5, R5, 0x400 ;  /* 0x0000040005057836 */ /* 0x000fe20000000000 */
[----:B------:R-:W-:-:S04]  /*2310*/  IADD3 R10, P1, R10, 0x1000, RZ ;  /* 0x000010000a0a7810 */ /* 0x000fc80007f3e0ff */
[----:B------:R-:W-:Y:S02]  /*2320*/  IADD3.X R11, RZ, R11, RZ, P1, !PT ;  /* 0x0000000bff0b7210 */ /* 0x000fe40000ffe4ff */
[----:B0-----:R-:W-:-:S04]  /*2330*/  IADD3 R6, P2, R6, 0x800, RZ ;  /* 0x0000080006067810 */ /* 0x001fc80007f5e0ff */
[----:B------:R-:W-:Y:S02]  /*2340*/  IADD3.X R7, RZ, R7, RZ, P2, !PT ;  /* 0x00000007ff077210 */ /* 0x000fe400017fe4ff */
[----:B-1----:R-:W-:-:S05]  /*2350*/  SHF.L.U32 R17, R12, 0x10, RZ ;  /* 0x000000100c117819 */ /* 0x002fca00000006ff */
[----:B------:R-:W-:-:S04]  /*2360*/  FADD.FTZ R17, -R2, R17 ;  /* 0x0000001102117221 */ /* 0x000fc80000010100 */
[----:B------:R-:W-:-:S04]  /*2370*/  FMUL.FTZ R17, R17, 1.4426950216293334961 ;  /* 0x3fb8aa3b11117820 */ /* 0x000fc80000410000 */
[----:B------:R-:W0:Y:S02]  /*2380*/  MUFU.EX2 R12, R17 ;  /* 0x00000011000c7308 */ /* 0x000e240000000800 */
[----:B0-----:R-:W-:-:S05]  /*2390*/  FMUL.FTZ R12, R3, R12 ;  /* 0x0000000c030c7220 */ /* 0x001fca0000410000 */
[----:B------:R-:W-:-:S04]  /*23a0*/  FSETP.GEU.FTZ.AND P0, PT, |R12|, +INF , PT ;  /* 0x7f8000000c00780b */ /* 0x000fc80003f1e200 */
[----:B------:R-:W-:Y:S02]  /*23b0*/  FSEL R13, R12, RZ, !P0 ;  /* 0x000000ff0c0d7208 */ /* 0x000fe40004000000 */
[----:B------:R-:W-:-:S03]  /*23c0*/  ISETP.GE.AND P0, PT, R5, R0, PT ;  /* 0x000000000500720c */ /* 0x000fc60003f06270 */
[----:B------:R3:W-:Y:S10]  /*23d0*/  STG.E desc[UR8][R8.64+0xc00], R13 ;  /* 0x000c000d08007986 */ /* 0x0007f4000c101908 */
[----:B------:R-:W-:Y:S05]  /*23e0*/  @!P0 BRA `(.L_x_7104) ;  /* 0xfffffffc00508947 */ /* 0x000fea000383ffff */
[----:B------:R-:W-:Y:S05]  /*23f0*/  EXIT ;  /* 0x000000000000794d */ /* 0x000fea0003800000 */
.L_x_7105:
        /* <DEDUP_REMOVED lines=16> */
.L_x_12273:


//--------------------- .text._ZN4vllm3moe10topkGatingILi18ELi576ELi4ELi4ELi32Ei13__nv_bfloat16LNS0_11ScoringFuncE0EEEvPKT5_PKbPfiPT4_PiiiibPKf --------------------------
	.section	.text._ZN4vllm3moe10topkGatingILi18ELi576ELi4ELi4ELi32Ei13__nv_bfloat16LNS0_11ScoringFuncE0EEEvPKT5_PKbPfiPT4_PiiiibPKf,"ax",@progbits
	.align	128
        .global         _ZN4vllm3moe10topkGatingILi18ELi576ELi4ELi4ELi32Ei13__nv_bfloat16LNS0_11ScoringFuncE0EEEvPKT5_PKbPfiPT4_PiiiibPKf
        .type           _ZN4vllm3moe10topkGatingILi18ELi576ELi4ELi4ELi32Ei13__nv_bfloat16LNS0_11ScoringFuncE0EEEvPKT5_PKbPfiPT4_PiiiibPKf,@function
        .size           _ZN4vllm3moe10topkGatingILi18ELi576ELi4ELi4ELi32Ei13__nv_bfloat16LNS0_11ScoringFuncE0EEEvPKT5_PKbPfiPT4_PiiiibPKf,(.L_x_12274 - _ZN4vllm3moe10topkGatingILi18ELi576ELi4ELi4ELi32Ei13__nv_bfloat16LNS0_11ScoringFuncE0EEEvPKT5_PKbPfiPT4_PiiiibPKf)
        .other          _ZN4vllm3moe10topkGatingILi18ELi576ELi4ELi4ELi32Ei13__nv_bfloat16LNS0_11ScoringFuncE0EEEvPKT5_PKbPfiPT4_PiiiibPKf,@"STO_CUDA_ENTRY STV_DEFAULT"
_ZN4vllm3moe10topkGatingILi18ELi576ELi4ELi4ELi32Ei13__nv_bfloat16LNS0_11ScoringFuncE0EEEvPKT5_PKbPfiPT4_PiiiibPKf:
.text._ZN4vllm3moe10topkGatingILi18ELi576ELi4ELi4ELi32Ei13__nv_bfloat16LNS0_11ScoringFuncE0EEEvPKT5_PKbPfiPT4_PiiiibPKf:
        /* <DEDUP_REMOVED lines=268> */
.L_x_7106:
        /* <DEDUP_REMOVED lines=18> */
.L_x_7107:
        /* <DEDUP_REMOVED lines=16> */
.L_x_7116:
        /* <DEDUP_REMOVED lines=118> */
.L_x_7144:
        /* <DEDUP_REMOVED lines=28> */
.L_x_7112:
[----:B------:R-:W-:Y:S05]  /*1c00*/  BSYNC B1 ;  /* 0x0000000000017941 */ /* 0x000fea0003800000 */
.L_x_7111:
        /* <DEDUP_REMOVED lines=56> */
.L_x_7115:
[----:B------:R-:W-:Y:S05]  /*1f90*/  BSYNC B1 ;  /* 0x0000000000017941 */ /* 0x000fea0003800000 */
.L_x_7114:
[----:B------:R-:W-:Y:S05]  /*1fa0*/  BRA `(.L_x_7116) ;  /* 0xfffffff000cc7947 */ /* 0x000fea000383ffff */
.L_x_7109:
[----:B------:R-:W-:Y:S01]  /*1fb0*/  IMAD.MOV.U32 R0, RZ, RZ, RZ ;  /* 0x000000ffff007224 */ /* 0x000fe200078e00ff */
[----:B------:R-:W-:Y:S01]  /*1fc0*/  ULDC UR10, c[0x0][0x228] ;  /* 0x00008a00000a7ab9 */ /* 0x000fe20000000800 */
[----:B------:R-:W-:Y:S01]  /*1fd0*/  ULDC UR11, c[0x0][0x240] ;  /* 0x00009000000b7ab9 */ /* 0x000fe20000000800 */
[----:B------:R-:W-:Y:S01]  /*1fe0*/  ULDC UR5, c[0x0][0x248] ;  /* 0x0000920000057ab9 */ /* 0x000fe20000000800 */
[----:B------:R-:W-:-:S05]  /*1ff0*/  ULDC.64 UR8, c[0x0][0x240] ;  /* 0x0000900000087ab9 */ /* 0x000fca0000000a00 */
.L_x_7122:
        /* <DEDUP_REMOVED lines=118> */
.L_x_7161:
        /* <DEDUP_REMOVED lines=27> */
.L_x_7119:
[----:B------:R-:W-:Y:S05]  /*2910*/  BSYNC B1 ;  /* 0x0000000000017941 */ /* 0x000fea0003800000 */
.L_x_7118:
        /* <DEDUP_REMOVED lines=56> */
.L_x_7121:
[----:B------:R-:W-:Y:S05]  /*2ca0*/  BSYNC B1 ;  /* 0x0000000000017941 */ /* 0x000fea0003800000 */
.L_x_7120:
[----:B------:R-:W-:Y:S05]  /*2cb0*/  BRA `(.L_x_7122) ;  /* 0xfffffff000d07947 */ /* 0x000fea000383ffff */
.L_x_7113:
[----:B------:R-:W-:Y:S05]  /*2cc0*/  BSYNC B0 ;  /* 0x0000000000007941 */ /* 0x000fea0003800000 */
.L_x_7108:
        /* <DEDUP_REMOVED lines=20> */
.L_x_7125:
        /* <DEDUP_REMOVED lines=18> */
.L_x_7124:
[----:B------:R-:W-:Y:S05]  /*2f30*/  BSYNC B0 ;  /* 0x0000000000007941 */ /* 0x000fea0003800000 */
.L_x_7123:
        /* <DEDUP_REMOVED lines=12> */
.L_x_7127:
        /* <DEDUP_REMOVED lines=11> */
.L_x_7126:
[----:B------:R-:W-:Y:S05]  /*30b0*/  EXIT ;  /* 0x000000000000794d */ /* 0x000fea0003800000 */
.L_x_7110:
        /* <DEDUP_REMOVED lines=8> */
.L_x_7129:
[----:B------:R-:W-:Y:S05]  /*3140*/  BSYNC B1 ;  /* 0x0000000000017941 */ /* 0x000fea0003800000 */
.L_x_7128:
        /* <DEDUP_REMOVED lines=9> */
.L_x_7130:
[----:B------:R-:W-:Y:S01]  /*31e0*/  @P2 FSETP.NEU.FTZ.AND P1, PT, R53, R52, PT ;  /* 0x000000343500220b */ /* 0x000fe20003f3d000 */
[----:B------:R-:W-:Y:S02]  /*31f0*/  IMAD.MOV.U32 R5, RZ, RZ, R48 ;  /* 0x000000ffff057224 */ /* 0x000fe400078e0030 */
[----:B------:R-:W-:Y:S02]  /*3200*/  IMAD.MOV.U32 R50, RZ, RZ, R2 ;  /* 0x000000ffff327224 */ /* 0x000fe400078e0002 */
[----:B------:R-:W-:-:S08]  /*3210*/  IMAD.MOV.U32 R2, RZ, RZ, -0x1 ;  /* 0xffffffffff027424 */ /* 0x000fd000078e00ff */
[----:B------:R-:W-:Y:S05]  /*3220*/  WARPSYNC.COLLECTIVE R2, `(.L_x_7131) ;  /* 0x0000000002087348 */ /* 0x000fea0003c00000 */
[----:B------:R0:W1:Y:S02]  /*3230*/  SHFL.BFLY P0, R2, R5, R4, R3 ;  /* 0x0c00000405027389 */ /* 0x0000640000000003 */
[----:B01----:R-:W-:Y:S01]  /*3240*/  ENDCOLLECTIVE ;  /* 0x000000000000791b */ /* 0x003fe20003800000 */
.L_x_7131:
        /* <DEDUP_REMOVED lines=14> */
.L_x_7132:
[----:B------:R-:W-:Y:S02]  /*3330*/  IMAD.MOV.U32 R5, RZ, RZ, R50 ;  /* 0x000000ffff057224 */ /* 0x000fe400078e0032 */
[----:B------:R-:W-:Y:S02]  /*3340*/  IMAD.MOV.U32 R47, RZ, RZ, R2 ;  /* 0x000000ffff2f7224 */ /* 0x000fe400078e0002 */
[----:B------:R-:W-:-:S07]  /*3350*/  IMAD.MOV.U32 R2, RZ, RZ, -0x1 ;  /* 0xffffffffff027424 */ /* 0x000fce00078e00ff */
[----:B------:R-:W-:Y:S05]  /*3360*/  WARPSYNC.COLLECTIVE R2, `(.L_x_7133) ;  /* 0x0000000002087348 */ /* 0x000fea0003c00000 */
[----:B------:R0:W1:Y:S02]  /*3370*/  SHFL.BFLY P0, R2, R5, R4, R3 ;  /* 0x0c00000405027389 */ /* 0x0000640000000003 */
[----:B01----:R-:W-:Y:S01]  /*3380*/  ENDCOLLECTIVE ;  /* 0x000000000000791b */ /* 0x003fe20003800000 */
.L_x_7133:
[----:B------:R-:W-:Y:S02]  /*3390*/  IMAD.MOV.U32 R5, RZ, RZ, R49 ;  /* 0x000000ffff057224 */ /* 0x000fe400078e0031 */
[----:B------:R-:W-:Y:S02]  /*33a0*/  IMAD.MOV.U32 R53, RZ, RZ, R2 ;  /* 0x000000ffff357224 */ /* 0x000fe400078e0002 */
[----:B------:R-:W-:-:S07]  /*33b0*/  IMAD.MOV.U32 R2, RZ, RZ, -0x1 ;  /* 0xffffffffff027424 */ /* 0x000fce00078e00ff */
[----:B------:R-:W-:Y:S05]  /*33c0*/  WARPSYNC.COLLECTIVE R2, `(.L_x_7134) ;  /* 0x0000000002087348 */ /* 0x000fea0003c00000 */
[----:B------:R0:W1:Y:S02]  /*33d0*/  SHFL.BFLY P0, R2, R5, R4, R3 ;  /* 0x0c00000405027389 */ /* 0x0000640000000003 */
[----:B01----:R-:W-:Y:S01]  /*33e0*/  ENDCOLLECTIVE ;  /* 0x000000000000791b */ /* 0x003fe20003800000 */
.L_x_7134:
        /* <DEDUP_REMOVED lines=13> */
.L_x_7135:
[----:B------:R-:W-:Y:S02]  /*34c0*/  IMAD.MOV.U32 R5, RZ, RZ, R53 ;  /* 0x000000ffff057224 */ /* 0x000fe400078e0035 */
[----:B------:R-:W-:Y:S02]  /*34d0*/  IMAD.MOV.U32 R48, RZ, RZ, R2 ;  /* 0x000000ffff307224 */ /* 0x000fe400078e0002 */
[----:B------:R-:W-:-:S03]  /*34e0*/  IMAD.MOV.U32 R2, RZ, RZ, -0x1 ;  /* 0xffffffffff027424 */ /* 0x000fc600078e00ff */
[----:B------:R-:W-:-:S13]  /*34f0*/  FSETP.GEU.FTZ.AND P1, PT, R47, R48, PT ;  /* 0x000000302f00720b */ /* 0x000fda0003f3e000 */
[----:B------:R-:W-:Y:S05]  /*3500*/  WARPSYNC.COLLECTIVE R2, `(.L_x_7136) ;  /* 0x0000000002087348 */ /* 0x000fea0003c00000 */
[----:B------:R0:W1:Y:S02]  /*3510*/  SHFL.BFLY P0, R2, R5, R4, R3 ;  /* 0x0c00000405027389 */ /* 0x0000640000000003 */
[----:B01----:R-:W-:Y:S01]  /*3520*/  ENDCOLLECTIVE ;  /* 0x000000000000791b */ /* 0x003fe20003800000 */
.L_x_7136:
[----:B------:R-:W-:Y:S01]  /*3530*/  @P1 FSETP.NEU.FTZ.AND P2, PT, R47, R48, PT ;  /* 0x000000302f00120b */ /* 0x000fe20003f5d000 */
[----:B------:R-:W-:Y:S02]  /*3540*/  IMAD.MOV.U32 R5, RZ, RZ, R52 ;  /* 0x000000ffff057224 */ /* 0x000fe400078e0034 */
[----:B------:R-:W-:Y:S02]  /*3550*/  IMAD.MOV.U32 R49, RZ, RZ, R2 ;  /* 0x000000ffff317224 */ /* 0x000fe400078e0002 */
[----:B------:R-:W-:-:S08]  /*3560*/  IMAD.MOV.U32 R2, RZ, RZ, -0x1 ;  /* 0xffffffffff027424 */ /* 0x000fd000078e00ff */
[----:B------:R-:W-:Y:S05]  /*3570*/  WARPSYNC.COLLECTIVE R2, `(.L_x_7137) ;  /* 0x0000000002087348 */ /* 0x000fea0003c00000 */
[----:B------:R0:W1:Y:S02]  /*3580*/  SHFL.BFLY P0, R2, R5, R4, R3 ;  /* 0x0c00000405027389 */ /* 0x0000640000000003 */
[----:B01----:R-:W-:Y:S01]  /*3590*/  ENDCOLLECTIVE ;  /* 0x000000000000791b */ /* 0x003fe20003800000 */
.L_x_7137:
        /* <DEDUP_REMOVED lines=13> */
.L_x_7138:
[----:B------:R-:W-:Y:S02]  /*3670*/  IMAD.MOV.U32 R5, RZ, RZ, R49 ;  /* 0x000000ffff057224 */ /* 0x000fe400078e0031 */
[----:B------:R-:W-:Y:S02]  /*3680*/  IMAD.MOV.U32 R48, RZ, RZ, R2 ;  /* 0x000000ffff307224 */ /* 0x000fe400078e0002 */
[----:B------:R-:W-:-:S03]  /*3690*/  IMAD.MOV.U32 R2, RZ, RZ, -0x1 ;  /* 0xffffffffff027424 */ /* 0x000fc600078e00ff */
[----:B------:R-:W-:-:S13]  /*36a0*/  FSETP.GEU.FTZ.AND P2, PT, R47, R48, PT ;  /* 0x000000302f00720b */ /* 0x000fda0003f5e000 */
[----:B------:R-:W-:Y:S05]  /*36b0*/  WARPSYNC.COLLECTIVE R2, `(.L_x_7139) ;  /* 0x0000000002087348 */ /* 0x000fea0003c00000 */
[----:B------:R0:W1:Y:S02]  /*36c0*/  SHFL.BFLY P0, R2, R5, R4, R3 ;  /* 0x0c00000405027389 */ /* 0x0000640000000003 */
[----:B01----:R-:W-:Y:S01]  /*36d0*/  ENDCOLLECTIVE ;  /* 0x000000000000791b */ /* 0x003fe20003800000 */
.L_x_7139:
[----:B------:R-:W-:Y:S01]  /*36e0*/  @P2 FSETP.NEU.FTZ.AND P1, PT, R47, R48, PT ;  /* 0x000000302f00220b */ /* 0x000fe20003f3d000 */
[----:B------:R-:W-:Y:S02]  /*36f0*/  IMAD.MOV.U32 R5, RZ, RZ, R52 ;  /* 0x000000ffff057224 */ /* 0x000fe400078e0034 */
[----:B------:R-:W-:Y:S02]  /*3700*/  IMAD.MOV.U32 R50, RZ, RZ, R2 ;  /* 0x000000ffff327224 */ /* 0x000fe400078e0002 */
[----:B------:R-:W-:-:S08]  /*3710*/  IMAD.MOV.U32 R2, RZ, RZ, -0x1 ;  /* 0xffffffffff027424 */ /* 0x000fd000078e00ff */
[----:B------:R-:W-:Y:S05]  /*3720*/  WARPSYNC.COLLECTIVE R2, `(.L_x_7140) ;  /* 0x0000000002087348 */ /* 0x000fea0003c00000 */
[----:B------:R0:W1:Y:S02]  /*3730*/  SHFL.BFLY P0, R2, R5, R4, R3 ;  /* 0x0c00000405027389 */ /* 0x0000640000000003 */
[----:B01----:R-:W-:Y:S01]  /*3740*/  ENDCOLLECTIVE ;  /* 0x000000000000791b */ /* 0x003fe20003800000 */
.L_x_7140:
        /* <DEDUP_REMOVED lines=13> */
.L_x_7141:
[----:B------:R-:W-:Y:S02]  /*3820*/  IMAD.MOV.U32 R5, RZ, RZ, R50 ;  /* 0x000000ffff057224 */ /* 0x000fe400078e0032 */
[----:B------:R-:W-:Y:S02]  /*3830*/  IMAD.MOV.U32 R53, RZ, RZ, R2 ;  /* 0x000000ffff357224 */ /* 0x000fe400078e0002 */
[----:B------:R-:W-:-:S07]  /*3840*/  IMAD.MOV.U32 R2, RZ, RZ, -0x1 ;  /* 0xffffffffff027424 */ /* 0x000fce00078e00ff */
[----:B------:R-:W-:Y:S05]  /*3850*/  WARPSYNC.COLLECTIVE R2, `(.L_x_7142) ;  /* 0x0000000002087348 */ /* 0x000fea0003c00000 */
[----:B------:R0:W1:Y:S02]  /*3860*/  SHFL.BFLY P0, R2, R5, R4, R3 ;  /* 0x0c00000405027389 */ /* 0x0000640000000003 */
[----:B01----:R-:W-:Y:S01]  /*3870*/  ENDCOLLECTIVE ;  /* 0x000000000000791b */ /* 0x003fe20003800000 */
.L_x_7142:
[----:B------:R-:W-:Y:S02]  /*3880*/  IMAD.MOV.U32 R5, RZ, RZ, R47 ;  /* 0x000000ffff057224 */ /* 0x000fe400078e002f */
[----:B------:R-:W-:Y:S02]  /*3890*/  IMAD.MOV.U32 R51, RZ, RZ, R2 ;  /* 0x000000ffff337224 */ /* 0x000fe400078e0002 */
[----:B------:R-:W-:-:S07]  /*38a0*/  IMAD.MOV.U32 R2, RZ, RZ, -0x1 ;  /* 0xffffffffff027424 */ /* 0x000fce00078e00ff */
[----:B------:R-:W-:Y:S05]  /*38b0*/  WARPSYNC.COLLECTIVE R2, `(.L_x_7143) ;  /* 0x0000000002087348 */ /* 0x000fea0003c00000 */
[----:B------:R0:W1:Y:S02]  /*38c0*/  SHFL.BFLY P0, R2, R5, R4, R3 ;  /* 0x0c00000405027389 */ /* 0x0000640000000003 */
[----:B01----:R-:W-:Y:S01]  /*38d0*/  ENDCOLLECTIVE ;  /* 0x000000000000791b */ /* 0x003fe20003800000 */
.L_x_7143:
[----:B------:R-:W-:Y:S01]  /*38e0*/  IMAD.MOV.U32 R52, RZ, RZ, R2 ;  /* 0x000000ffff347224 */ /* 0x000fe200078e0002 */
[----:B------:R-:W-:Y:S06]  /*38f0*/  BRA `(.L_x_7144) ;  /* 0xffffffe000507947 */ /* 0x000fec000383ffff */
.L_x_7117:
        /* <DEDUP_REMOVED lines=8> */
.L_x_7146:
[----:B------:R-:W-:Y:S05]  /*3980*/  BSYNC B1 ;  /* 0x0000000000017941 */ /* 0x000fea0003800000 */
.L_x_7145:
        /* <DEDUP_REMOVED lines=9> */
.L_x_7147:
[----:B------:R-:W-:Y:S01]  /*3a20*/  @P2 FSETP.NEU.FTZ.AND P1, PT, R49, R52, PT ;  /* 0x000000343100220b */ /* 0x000fe20003f3d000 */
[----:B------:R-:W-:Y:S02]  /*3a30*/  IMAD.MOV.U32 R5, RZ, RZ, R48 ;  /* 0x000000ffff057224 */ /* 0x000fe400078e0030 */
[----:B------:R-:W-:Y:S02]  /*3a40*/  IMAD.MOV.U32 R50, RZ, RZ, R2 ;  /* 0x000000ffff327224 */ /* 0x000fe400078e0002 */
[----:B------:R-:W-:-:S08]  /*3a50*/  IMAD.MOV.U32 R2, RZ, RZ, -0x1 ;  /* 0xffffffffff027424 */ /* 0x000fd000078e00ff */
[----:B------:R-:W-:Y:S05]  /*3a60*/  WARPSYNC.COLLECTIVE R2, `(.L_x_7148) ;  /* 0x0000000002087348 */ /* 0x000fea0003c00000 */
[----:B------:R0:W1:Y:S02]  /*3a70*/  SHFL.BFLY P0, R2, R5, R4, R3 ;  /* 0x0c00000405027389 */ /* 0x0000640000000003 */
[----:B01----:R-:W-:Y:S01]  /*3a80*/  ENDCOLLECTIVE ;  /* 0x000000000000791b */ /* 0x003fe20003800000 */
.L_x_7148:
        /* <DEDUP_REMOVED lines=14> */
.L_x_7149:
[----:B------:R-:W-:Y:S02]  /*3b70*/  IMAD.MOV.U32 R5, RZ, RZ, R50 ;  /* 0x000000ffff057224 */ /* 0x000fe400078e0032 */
[----:B------:R-:W-:Y:S02]  /*3b80*/  IMAD.MOV.U32 R51, RZ, RZ, R2 ;  /* 0x000000ffff337224 */ /* 0x000fe400078e0002 */
[----:B------:R-:W-:-:S07]  /*3b90*/  IMAD.MOV.U32 R2, RZ, RZ, -0x1 ;  /* 0xffffffffff027424 */ /* 0x000fce00078e00ff */
[----:B------:R-:W-:Y:S05]  /*3ba0*/  WARPSYNC.COLLECTIVE R2, `(.L_x_7150) ;  /* 0x0000000002087348 */ /* 0x000fea0003c00000 */
[----:B------:R0:W1:Y:S02]  /*3bb0*/  SHFL.BFLY P0, R2, R5, R4, R3 ;  /* 0x0c00000405027389 */ /* 0x0000640000000003 */
[----:B01----:R-:W-:Y:S01]  /*3bc0*/  ENDCOLLECTIVE ;  /* 0x000000000000791b */ /* 0x003fe20003800000 */
.L_x_7150:
[----:B------:R-:W-:Y:S02]  /*3bd0*/  IMAD.MOV.U32 R5, RZ, RZ, R47 ;  /* 0x000000ffff057224 */ /* 0x000fe400078e002f */
[----:B------:R-:W-:Y:S02]  /*3be0*/  IMAD.MOV.U32 R49, RZ, RZ, R2 ;  /* 0x000000ffff317224 */ /* 0x000fe400078e0002 */
[----:B------:R-:W-:-:S07]  /*3bf0*/  IMAD.MOV.U32 R2, RZ, RZ, -0x1 ;  /* 0xffffffffff027424 */ /* 0x000fce00078e00ff */
[----:B------:R-:W-:Y:S05]  /*3c00*/  WARPSYNC.COLLECTIVE R2, `(.L_x_7151) ;  /* 0x0000000002087348 */ /* 0x000fea0003c00000 */
[----:B------:R0:W1:Y:S02]  /*3c10*/  SHFL.BFLY P0, R2, R5, R4, R3 ;  /* 0x0c00000405027389 */ /* 0x0000640000000003 */
[----:B01----:R-:W-:Y:S01]  /*3c20*/  ENDCOLLECTIVE ;  /* 0x000000000000791b */ /* 0x003fe20003800000 */
.L_x_7151:
        /* <DEDUP_REMOVED lines=13> */
.L_x_7152:
[----:B------:R-:W-:Y:S02]  /*3d00*/  IMAD.MOV.U32 R5, RZ, RZ, R49 ;  /* 0x000000ffff057224 */ /* 0x000fe400078e0031 */
[----:B------:R-:W-:Y:S02]  /*3d10*/  IMAD.MOV.U32 R51, RZ, RZ, R2 ;  /* 0x000000ffff337224 */ /* 0x000fe400078e0002 */
[----:B------:R-:W-:-:S03]  /*3d20*/  IMAD.MOV.U32 R2, RZ, RZ, -0x1 ;  /* 0xffffffffff027424 */ /* 0x000fc600078e00ff */
[----:B------:R-:W-:-:S13]  /*3d30*/  FSETP.GEU.FTZ.AND P1, PT, R48, R51, PT ;  /* 0x000000333000720b */ /* 0x000fda0003f3e000 */
[----:B------:R-:W-:Y:S05]  /*3d40*/  WARPSYNC.COLLECTIVE R2, `(.L_x_7153) ;  /* 0x0000000002087348 */ /* 0x000fea0003c00000 */
[----:B------:R0:W1:Y:S02]  /*3d50*/  SHFL.BFLY P0, R2, R5, R4, R3 ;  /* 0x0c00000405027389 */ /* 0x0000640000000003 */
[----:B01----:R-:W-:Y:S01]  /*3d60*/  ENDCOLLECTIVE ;  /* 0x000000000000791b */ /* 0x003fe20003800000 */
.L_x_7153:
[----:B------:R-:W-:Y:S01]  /*3d70*/  @P1 FSETP.NEU.FTZ.AND P2, PT, R48, R51, PT ;  /* 0x000000333000120b */ /* 0x000fe20003f5d000 */
[----:B------:R-:W-:Y:S02]  /*3d80*/  IMAD.MOV.U32 R5, RZ, RZ, R52 ;  /* 0x000000ffff057224 */ /* 0x000fe400078e0034 */
[----:B------:R-:W-:Y:S02]  /*3d90*/  IMAD.MOV.U32 R47, RZ, RZ, R2 ;  /* 0x000000ffff2f7224 */ /* 0x000fe400078e0002 */
[----:B------:R-:W-:-:S08]  /*3da0*/  IMAD.MOV.U32 R2, RZ, RZ, -0x1 ;  /* 0xffffffffff027424 */ /* 0x000fd000078e00ff */
[----:B------:R-:W-:Y:S05]  /*3db0*/  WARPSYNC.COLLECTIVE R2, `(.L_x_7154) ;  /* 0x0000000002087348 */ /* 0x000fea0003c00000 */
[----:B------:R0:W1:Y:S02]  /*3dc0*/  SHFL.BFLY P0, R2, R5, R4, R3 ;  /* 0x0c00000405027389 */ /* 0x0000640000000003 */
[----:B01----:R-:W-:Y:S01]  /*3dd0*/  ENDCOLLECTIVE ;  /* 0x000000000000791b */ /* 0x003fe20003800000 */
.L_x_7154:
        /* <DEDUP_REMOVED lines=13> */
.L_x_7155:
[----:B------:R-:W-:Y:S02]  /*3eb0*/  IMAD.MOV.U32 R5, RZ, RZ, R47 ;  /* 0x000000ffff057224 */ /* 0x000fe400078e002f */
[----:B------:R-:W-:Y:S02]  /*3ec0*/  IMAD.MOV.U32 R51, RZ, RZ, R2 ;  /* 0x000000ffff337224 */ /* 0x000fe400078e0002 */
[----:B------:R-:W-:-:S03]  /*3ed0*/  IMAD.MOV.U32 R2, RZ, RZ, -0x1 ;  /* 0xffffffffff027424 */ /* 0x000fc600078e00ff */
[----:B------:R-:W-:-:S13]  /*3ee0*/  FSETP.GEU.FTZ.AND P2, PT, R48, R51, PT ;  /* 0x000000333000720b */ /* 0x000fda0003f5e000 */
[----:B------:R-:W-:Y:S05]  /*3ef0*/  WARPSYNC.COLLECTIVE R2, `(.L_x_7156) ;  /* 0x0000000002087348 */ /* 0x000fea0003c00000 */
[----:B------:R0:W1:Y:S02]  /*3f00*/  SHFL.BFLY P0, R2, R5, R4, R3 ;  /* 0x0c00000405027389 */ /* 0x0000640000000003 */
[----:B01----:R-:W-:Y:S01]  /*3f10*/  ENDCOLLECTIVE ;  /* 0x000000000000791b */ /* 0x003fe20003800000 */
.L_x_7156:
[----:B------:R-:W-:Y:S01]  /*3f20*/  @P2 FSETP.NEU.FTZ.AND P1, PT, R48, R51, PT ;  /* 0x000000333000220b */ /* 0x000fe20003f3d000 */
[----:B------:R-:W-:Y:S02]  /*3f30*/  IMAD.MOV.U32 R5, RZ, RZ, R52 ;  /* 0x000000ffff057224 */ /* 0x000fe400078e0034 */
[----:B------:R-:W-:Y:S02]  /*3f40*/  IMAD.MOV.U32 R50, RZ, RZ, R2 ;  /* 0x000000ffff327224 */ /* 0x000fe400078e0002 */
[----:B------:R-:W-:-:S08]  /*3f50*/  IMAD.MOV.U32 R2, RZ, RZ, -0x1 ;  /* 0xffffffffff027424 */ /* 0x000fd000078e00ff */
[----:B------:R-:W-:Y:S05]  /*3f60*/  WARPSYNC.COLLECTIVE R2, `(.L_x_7157) ;  /* 0x0000000002087348 */ /* 0x000fea0003c00000 */
[----:B------:R0:W1:Y:S02]  /*3f70*/  SHFL.BFLY P0, R2, R5, R4, R3 ;  /* 0x0c00000405027389 */ /* 0x0000640000000003 */
[----:B01----:R-:W-:Y:S01]  /*3f80*/  ENDCOLLECTIVE ;  /* 0x000000000000791b */ /* 0x003fe20003800000 */
.L_x_7157:
        /* <DEDUP_REMOVED lines=13> */
.L_x_7158:
[----:B------:R-:W-:Y:S02]  /*4060*/  IMAD.MOV.U32 R5, RZ, RZ, R50 ;  /* 0x000000ffff057224 */ /* 0x000fe400078e0032 */
[----:B------:R-:W-:Y:S02]  /*4070*/  IMAD.MOV.U32 R52, RZ, RZ, R2 ;  /* 0x000000ffff347224 */ /* 0x000fe400078e0002 */
[----:B------:R-:W-:-:S07]  /*4080*/  IMAD.MOV.U32 R2, RZ, RZ, -0x1 ;  /* 0xffffffffff027424 */ /* 0x000fce00078e00ff */
[----:B------:R-:W-:Y:S05]  /*4090*/  WARPSYNC.COLLECTIVE R2, `(.L_x_7159) ;  /* 0x0000000002087348 */ /* 0x000fea0003c00000 */
[----:B------:R0:W1:Y:S02]  /*40a0*/  SHFL.BFLY P0, R2, R5, R4, R3 ;  /* 0x0c00000405027389 */ /* 0x0000640000000003 */
[----:B01----:R-:W-:Y:S01]  /*40b0*/  ENDCOLLECTIVE ;  /* 0x000000000000791b */ /* 0x003fe20003800000 */
.L_x_7159:
[----:B------:R-:W-:Y:S02]  /*40c0*/  IMAD.MOV.U32 R5, RZ, RZ, R48 ;  /* 0x000000ffff057224 */ /* 0x000fe400078e0030 */
[----:B------:R-:W-:Y:S02]  /*40d0*/  IMAD.MOV.U32 R49, RZ, RZ, R2 ;  /* 0x000000ffff317224 */ /* 0x000fe400078e0002 */
[----:B------:R-:W-:-:S07]  /*40e0*/  IMAD.MOV.U32 R2, RZ, RZ, -0x1 ;  /* 0xffffffffff027424 */ /* 0x000fce00078e00ff */
[----:B------:R-:W-:Y:S05]  /*40f0*/  WARPSYNC.COLLECTIVE R2, `(.L_x_7160) ;  /* 0x0000000002087348 */ /* 0x000fea0003c00000 */
[----:B------:R0:W1:Y:S02]  /*4100*/  SHFL.BFLY P0, R2, R5, R4, R3 ;  /* 0x0c00000405027389 */ /* 0x0000640000000003 */
[----:B01----:R-:W-:Y:S01]  /*4110*/  ENDCOLLECTIVE ;  /* 0x000000000000791b */ /* 0x003fe20003800000 */
.L_x_7160:
[----:B------:R-:W-:Y:S01]  /*4120*/  IMAD.MOV.U32 R53, RZ, RZ, R2 ;  /* 0x000000ffff357224 */ /* 0x000fe200078e0002 */
[----:B------:R-:W-:Y:S06]  /*4130*/  BRA `(.L_x_7161) ;  /* 0xffffffe400887947 */ /* 0x000fec000383ffff */
.L_x_7162:
        /* <DEDUP_REMOVED lines=12> */
.L_x_12274:


//--------------------- .text._ZN4vllm3moe10topkGatingILi14ELi448ELi4ELi4ELi32Ei13__nv_bfloat16LNS0_11ScoringFuncE0EEEvPKT5_PKbPfiPT4_PiiiibPKf --------------------------
	.section	.text._ZN4vllm3moe10topkGatingILi14ELi448ELi4ELi4ELi32Ei13__nv_bfloat16LNS0_11ScoringFuncE0EEEvPKT5_PKbPfiPT4_PiiiibPKf,"ax",@progbits
	.align	128
        .global         _ZN4vllm3moe10topkGatingILi14ELi448ELi4ELi4ELi32Ei13__nv_bfloat16LNS0_11ScoringFuncE0EEEvPKT5_PKbPfiPT4_PiiiibPKf
        .type           _ZN4vllm3moe10topkGatingILi14ELi448ELi4ELi4ELi32Ei13__nv_bfloat16LNS0_11ScoringFuncE0EEEvPKT5_PKbPfiPT4_PiiiibPKf,@function
        .size           _ZN4vllm3moe10topkGatingILi14ELi448ELi4ELi4ELi32Ei13__nv_bfloat16LNS0_11ScoringFuncE0EEEvPKT5_PKbPfiPT4_PiiiibPKf,(.L_x_12275 - _ZN4vllm3moe10topkGatingILi14ELi448ELi4ELi4ELi32Ei13__nv_bfloat16LNS0_11ScoringFuncE0EEEvPKT5_PKbPfiPT4_PiiiibPKf)
        .other          _ZN4vllm3moe10topkGatingILi14ELi448ELi4ELi4ELi32Ei13__nv_bfloat16LNS0_11ScoringFuncE0EEEvPKT5_PKbPfiPT4_PiiiibPKf,@"STO_CUDA_ENTRY STV_DEFAULT"
_ZN4vllm3moe10topkGatingILi14ELi448ELi4ELi4ELi32Ei13__nv_bfloat16LNS0_11ScoringFuncE0EEEvPKT5_PKbPfiPT4_PiiiibPKf:
.text._ZN4vllm3moe10topkGatingILi14ELi448ELi4ELi4ELi32Ei13__nv_bfloat16LNS0_11ScoringFuncE0EEEvPKT5_PKbPfiPT4_PiiiibPKf:
        /* <DEDUP_REMOVED lines=220> */
.L_x_7163:
        /* <DEDUP_REMOVED lines=14> */
.L_x_7164:
        /* <DEDUP_REMOVED lines=16> */
.L_x_7173:
        /* <DEDUP_REMOVED lines=102> */
.L_x_7201:
        /* <DEDUP_REMOVED lines=28> */
.L_x_7169:
[----:B------:R-:W-:Y:S05]  /*17c0*/  BSYNC B1 ;  /* 0x0000000000017941 */ /* 0x000fea0003800000 */
.L_x_7168:
        /* <DEDUP_REMOVED lines=48> */
.L_x_7172:
[----:B------:R-:W-:Y:S05]  /*1ad0*/  BSYNC B1 ;  /* 0x0000000000017941 */ /* 0x000fea0003800000 */
.L_x_7171:
[----:B------:R-:W-:Y:S05]  /*1ae0*/  BRA `(.L_x_7173) ;  /* 0xfffffff4002c7947 */ /* 0x000fea000383ffff */
.L_x_7166:
[----:B------:R-:W-:Y:S01]  /*1af0*/  IMAD.MOV.U32 R0, RZ, RZ, RZ ;  /* 0x000000ffff007224 */ /* 0x000fe200078e00ff */
[----:B------:R-:W-:Y:S01]  /*1b00*/  ULDC UR10, c[0x0][0x228] ;  /* 0x00008a00000a7ab9 */ /* 0x000fe20000000800 */
[----:B------:R-:W-:Y:S01]  /*1b10*/  ULDC UR11, c[0x0][0x240] ;  /* 0x00009000000b7ab9 */ /* 0x000fe20000000800 */
[----:B------:R-:W-:Y:S01]  /*1b20*/  ULDC UR5, c[0x0][0x248] ;  /* 0x0000920000057ab9 */ /* 0x000fe20000000800 */
[----:B------:R-:W-:-:S05]  /*1b30*/  ULDC.64 UR8, c[0x0][0x240] ;  /* 0x0000900000087ab9 */ /* 0x000fca0000000a00 */
.L_x_7179:
        /* <DEDUP_REMOVED lines=102> */
.L_x_7218:
        /* <DEDUP_REMOVED lines=27> */
.L_x_7176:
[----:B------:R-:W-:Y:S05]  /*2350*/  BSYNC B1 ;  /* 0x0000000000017941 */ /* 0x000fea0003800000 */
.L_x_7175:
        /* <DEDUP_REMOVED lines=48> */
.L_x_7178:
[----:B------:R-:W-:Y:S05]  /*2660*/  BSYNC B1 ;  /* 0x0000000000017941 */ /* 0x000fea0003800000 */
.L_x_7177:
[----:B------:R-:W-:Y:S05]  /*2670*/  BRA `(.L_x_7179) ;  /* 0xfffffff400307947 */ /* 0x000fea000383ffff */
.L_x_7170:
[----:B------:R-:W-:Y:S05]  /*2680*/  BSYNC B0 ;  /* 0x0000000000007941 */ /* 0x000fea0003800000 */
.L_x_7165:
        /* <DEDUP_REMOVED lines=20> */
.L_x_7182:
        /* <DEDUP_REMOVED lines=18> */
.L_x_7181:
[----:B------:R-:W-:Y:S05]  /*28f0*/  BSYNC B0 ;  /* 0x0000000000007941 */ /* 0x000fea0003800000 */
.L_x_7180:
        /* <DEDUP_REMOVED lines=12> */
.L_x_7184:
        /* <DEDUP_REMOVED lines=11> */
.L_x_7183:
[----:B------:R-:W-:Y:S05]  /*2a70*/  EXIT ;  /* 0x000000000000794d */ /* 0x000fea0003800000 */
.L_x_7167:
        /* <DEDUP_REMOVED lines=8> */
.L_x_7186:
[----:B------:R-:W-:Y:S05]  /*2b00*/  BSYNC B1 ;  /* 0x0000000000017941 */ /* 0x000fea0003800000 */
.L_x_7185:
        /* <DEDUP_REMOVED lines=10> */
.L_x_7187:
[----:B------:R-:W-:Y:S02]  /*2bb0*/  IMAD.MOV.U32 R5, RZ, RZ, R40 ;  /* 0x000000ffff057224 */ /* 0x000fe400078e0028 */
[----:B------:R-:W-:Y:S02]  /*2bc0*/  IMAD.MOV.U32 R42, RZ, RZ, R2 ;  /* 0x000000ffff2a7224 */ /* 0x000fe400078e0002 */
[----:B------:R-:W-:-:S07]  /*2bd0*/  IMAD.MOV.U32 R2, RZ, RZ, -0x1 ;  /* 0xffffffffff027424 */ /* 0x000fce00078e00ff */
[----:B------:R-:W-:Y:S05]  /*2be0*/  WARPSYNC.COLLECTIVE R2, `(.L_x_7188) ;  /* 0x0000000002087348 */ /* 0x000fea0003c00000 */
[----:B------:R0:W1:Y:S02]  /*2bf0*/  SHFL.BFLY P0, R2, R5, R4, R3 ;  /* 0x0c00000405027389 */ /* 0x0000640000000003 */
[----:B01----:R-:W-:Y:S01]  /*2c00*/  ENDCOLLECTIVE ;  /* 0x000000000000791b */ /* 0x003fe20003800000 */
.L_x_7188:
        /* <DEDUP_REMOVED lines=13> */
.L_x_7189:
[----:B------:R-:W-:Y:S02]  /*2ce0*/  IMAD.MOV.U32 R5, RZ, RZ, R42 ;  /* 0x000000ffff057224 */ /* 0x000fe400078e002a */
[----:B------:R-:W-:Y:S02]  /*2cf0*/  IMAD.MOV.U32 R39, RZ, RZ, R2 ;  /* 0x000000ffff277224 */ /* 0x000fe400078e0002 */
[----:B------:R-:W-:-:S03]  /*2d00*/  IMAD.MOV.U32 R2, RZ, RZ, -0x1 ;  /* 0xffffffffff027424 */ /* 0x000fc600078e00ff */
[----:B------:R-:W-:-:S13]  /*2d10*/  FSETP.GEU.FTZ.AND P1, PT, R44, R39, PT ;  /* 0x000000272c00720b */ /* 0x000fda0003f3e000 */
[----:B------:R-:W-:Y:S05]  /*2d20*/  WARPSYNC.COLLECTIVE R2, `(.L_x_7190) ;  /* 0x0000000002087348 */ /* 0x000fea0003c00000 */
[----:B------:R0:W1:Y:S02]  /*2d30*/  SHFL.BFLY P0, R2, R5, R4, R3 ;  /* 0x0c00000405027389 */ /* 0x0000640000000003 */
[----:B01----:R-:W-:Y:S01]  /*2d40*/  ENDCOLLECTIVE ;  /* 0x000000000000791b */ /* 0x003fe20003800000 */
.L_x_7190:
[----:B------:R-:W-:Y:S01]  /*2d50*/  @P1 FSETP.NEU.FTZ.AND P2, PT, R44, R39, PT ;  /* 0x000000272c00120b */ /* 0x000fe20003f5d000 */
[----:B------:R-:W-:Y:S02]  /*2d60*/  IMAD.MOV.U32 R5, RZ, RZ, R41 ;  /* 0x000000ffff057224 */ /* 0x000fe400078e0029 */
[----:B------:R-:W-:Y:S02]  /*2d70*/  IMAD.MOV.U32 R45, RZ, RZ, R2 ;  /* 0x000000ffff2d7224 */ /* 0x000fe400078e0002 */
[----:B------:R-:W-:-:S08]  /*2d80*/  IMAD.MOV.U32 R2, RZ, RZ, -0x1 ;  /* 0xffffffffff027424 */ /* 0x000fd000078e00ff */
[----:B------:R-:W-:Y:S05]  /*2d90*/  WARPSYNC.COLLECTIVE R2, `(.L_x_7191) ;  /* 0x0000000002087348 */ /* 0x000fea0003c00000 */
[----:B------:R0:W1:Y:S02]  /*2da0*/  SHFL.BFLY P0, R2, R5, R4, R3 ;  /* 0x0c00000405027389 */ /* 0x0000640000000003 */
[----:B01----:R-:W-:Y:S01]  /*2db0*/  ENDCOLLECTIVE ;  /* 0x000000000000791b */ /* 0x003fe20003800000 */
.L_x_7191:
        /* <DEDUP_REMOVED lines=13> */
.L_x_7192:
[----:B------:R-:W-:Y:S02]  /*2e90*/  IMAD.MOV.U32 R5, RZ, RZ, R45 ;  /* 0x000000ffff057224 */ /* 0x000fe400078e002d */
[----:B------:R-:W-:Y:S02]  /*2ea0*/  IMAD.MOV.U32 R40, RZ, RZ, R2 ;  /* 0x000000ffff287224 */ /* 0x000fe400078e0002 */
[----:B------:R-:W-:-:S07]  /*2eb0*/  IMAD.MOV.U32 R2, RZ, RZ, -0x1 ;  /* 0xffffffffff027424 */ /* 0x000fce00078e00ff */
[----:B------:R-:W-:Y:S05]  /*2ec0*/  WARPSYNC.COLLECTIVE R2, `(.L_x_7193) ;  /* 0x0000000002087348 */ /* 0x000fea0003c00000 */
[----:B------:R0:W1:Y:S02]  /*2ed0*/  SHFL.BFLY P0, R2, R5, R4, R3 ;  /* 0x0c00000405027389 */ /* 0x0000640000000003 */
[----:B01----:R-:W-:Y:S01]  /*2ee0*/  ENDCOLLECTIVE ;  /* 0x000000000000791b */ /* 0x003fe20003800000 */
.L_x_7193:
[----:B------:R-:W-:Y:S02]  /*2ef0*/  IMAD.MOV.U32 R5, RZ, RZ, R44 ;  /* 0x000000ffff057224 */ /* 0x000fe400078e002c */
[----:B------:R-:W-:Y:S02]  /*2f00*/  IMAD.MOV.U32 R41, RZ, RZ, R2 ;  /* 0x000000ffff297224 */ /* 0x000fe400078e0002 */
[----:B------:R-:W-:-:S07]  /*2f10*/  IMAD.MOV.U32 R2, RZ, RZ, -0x1 ;  /* 0xffffffffff027424 */ /* 0x000fce00078e00ff */
[----:B------:R-:W-:Y:S05]  /*2f20*/  WARPSYNC.COLLECTIVE R2, `(.L_x_7194) ;  /* 0x0000000002087348 */ /* 0x000fea0003c00000 */
[----:B------:R0:W1:Y:S02]  /*2f30*/  SHFL.BFLY P0, R2, R5, R4, R3 ;  /* 0x0c00000405027389 */ /* 0x0000640000000003 */
[----:B01----:R-:W-:Y:S01]  /*2f40*/  ENDCOLLECTIVE ;  /* 0x000000000000791b */ /* 0x003fe20003800000 */
.L_x_7194:
        /* <DEDUP_REMOVED lines=14> */
.L_x_7195:
[----:B------:R-:W-:Y:S02]  /*3030*/  IMAD.MOV.U32 R5, RZ, RZ, R41 ;  /* 0x000000ffff057224 */ /* 0x000fe400078e0029 */
[----:B------:R-:W-:Y:S02]  /*3040*/  IMAD.MOV.U32 R40, RZ, RZ, R2 ;  /* 0x000000ffff287224 */ /* 0x000fe400078e0002 */
[----:B------:R-:W-:-:S03]  /*3050*/  IMAD.MOV.U32 R2, RZ, RZ, -0x1 ;  /* 0xffffffffff027424 */ /* 0x000fc600078e00ff */
[----:B------:R-:W-:-:S13]  /*3060*/  FSETP.GEU.FTZ.AND P2, PT, R39, R40, PT ;  /* 0x000000282700720b */ /* 0x000fda0003f5e000 */
[----:B------:R-:W-:Y:S05]  /*3070*/  WARPSYNC.COLLECTIVE R2, `(.L_x_7196) ;  /* 0x0000000002087348 */ /* 0x000fea0003c00000 */
[----:B------:R0:W1:Y:S02]  /*3080*/  SHFL.BFLY P0, R2, R5, R4, R3 ;  /* 0x0c00000405027389 */ /* 0x0000640000000003 */
[----:B01----:R-:W-:Y:S01]  /*3090*/  ENDCOLLECTIVE ;  /* 0x000000000000791b */ /* 0x003fe20003800000 */
.L_x_7196:
[----:B------:R-:W-:Y:S01]  /*30a0*/  @P2 FSETP.NEU.FTZ.AND P1, PT, R39, R40, PT ;  /* 0x000000282700220b */ /* 0x000fe20003f3d000 */
[----:B------:R-:W-:Y:S02]  /*30b0*/  IMAD.MOV.U32 R5, RZ, RZ, R44 ;  /* 0x000000ffff057224 */ /* 0x000fe400078e002c */
[----:B------:R-:W-:Y:S02]  /*30c0*/  IMAD.MOV.U32 R43, RZ, RZ, R2 ;  /* 0x000000ffff2b7224 */ /* 0x000fe400078e0002 */
[----:B------:R-:W-:-:S08]  /*30d0*/  IMAD.MOV.U32 R2, RZ, RZ, -0x1 ;  /* 0xffffffffff027424 */ /* 0x000fd000078e00ff */
[----:B------:R-:W-:Y:S05]  /*30e0*/  WARPSYNC.COLLECTIVE R2, `(.L_x_7197) ;  /* 0x0000000002087348 */ /* 0x000fea0003c00000 */
[----:B------:R0:W1:Y:S02]  /*30f0*/  SHFL.BFLY P0, R2, R5, R4, R3 ;  /* 0x0c00000405027389 */ /* 0x0000640000000003 */
[----:B01----:R-:W-:Y:S01]  /*3100*/  ENDCOLLECTIVE ;  /* 0x000000000000791b */ /* 0x003fe20003800000 */
.L_x_7197:
        /* <DEDUP_REMOVED lines=12> */
.L_x_7198:
[----:B------:R-:W-:Y:S02]  /*31d0*/  IMAD.MOV.U32 R5, RZ, RZ, R43 ;  /* 0x000000ffff057224 */ /* 0x000fe400078e002b */
[----:B------:R-:W-:Y:S02]  /*31e0*/  IMAD.MOV.U32 R39, RZ, RZ, R2 ;  /* 0x000000ffff277224 */ /* 0x000fe400078e0002 */
[----:B------:R-:W-:-:S07]  /*31f0*/  IMAD.MOV.U32 R2, RZ, RZ, -0x1 ;  /* 0xffffffffff027424 */ /* 0x000fce00078e00ff */
[----:B------:R-:W-:Y:S05]  /*3200*/  WARPSYNC.COLLECTIVE R2, `(.L_x_7199) ;  /* 0x0000000002087348 */ /* 0x000fea0003c00000 */
[----:B------:R0:W1:Y:S02]  /*3210*/  SHFL.BFLY P0, R2, R5, R4, R3 ;  /* 0x0c00000405027389 */ /* 0x0000640000000003 */
[----:B01----:R-:W-:Y:S01]  /*3220*/  ENDCOLLECTIVE ;  /* 0x000000000000791b */ /* 0x003fe20003800000 */
.L_x_7199:
[----:B------:R-:W-:Y:S02]  /*3230*/  IMAD.MOV.U32 R5, RZ, RZ, R40 ;  /* 0x000000ffff057224 */ /* 0x000fe400078e0028 */
[----:B------:R-:W-:Y:S02]  /*3240*/  IMAD.MOV.U32 R44, RZ, RZ, R2 ;  /* 0x000000ffff2c7224 */ /* 0x000fe400078e0002 */
[----:B------:R-:W-:-:S07]  /*3250*/  IMAD.MOV.U32 R2, RZ, RZ, -0x1 ;  /* 0xffffffffff027424 */ /* 0x000fce00078e00ff */
[----:B------:R-:W-:Y:S05]  /*3260*/  WARPSYNC.COLLECTIVE R2, `(.L_x_7200) ;  /* 0x0000000002087348 */ /* 0x000fea0003c00000 */
[----:B------:R0:W1:Y:S02]  /*3270*/  SHFL.BFLY P0, R2, R5, R4, R3 ;  /* 0x0c00000405027389 */ /* 0x0000640000000003 */
[----:B01----:R-:W-:Y:S01]  /*3280*/  ENDCOLLECTIVE ;  /* 0x000000000000791b */ /* 0x003fe20003800000 */
.L_x_7200:
[----:B------:R-:W-:Y:S01]  /*3290*/  IMAD.MOV.U32 R45, RZ, RZ, R2 ;  /* 0x000000ffff2d7224 */ /* 0x000fe200078e0002 */
[----:B------:R-:W-:Y:S06]  /*32a0*/  BRA `(.L_x_7201) ;  /* 0xffffffe000d47947 */ /* 0x000fec000383ffff */
.L_x_7174:
        /* <DEDUP_REMOVED lines=8> */
.L_x_7203:
[----:B------:R-:W-:Y:S05]  /*3330*/  BSYNC B1 ;  /* 0x0000000000017941 */ /* 0x000fea0003800000 */
.L_x_7202:
        /* <DEDUP_REMOVED lines=10> */
.L_x_7204:
[----:B------:R-:W-:Y:S02]  /*33e0*/  IMAD.MOV.U32 R5, RZ, RZ, R40 ;  /* 0x000000ffff057224 */ /* 0x000fe400078e0028 */
[----:B------:R-:W-:Y:S02]  /*33f0*/  IMAD.MOV.U32 R42, RZ, RZ, R2 ;  /* 0x000000ffff2a7224 */ /* 0x000fe400078e0002 */
[----:B------:R-:W-:-:S07]  /*3400*/  IMAD.MOV.U32 R2, RZ, RZ, -0x1 ;  /* 0xffffffffff027424 */ /* 0x000fce00078e00ff */
[----:B------:R-:W-:Y:S05]  /*3410*/  WARPSYNC.COLLECTIVE R2, `(.L_x_7205) ;  /* 0x0000000002087348 */ /* 0x000fea0003c00000 */
[----:B------:R0:W1:Y:S02]  /*3420*/  SHFL.BFLY P0, R2, R5, R4, R3 ;  /* 0x0c00000405027389 */ /* 0x0000640000000003 */
[----:B01----:R-:W-:Y:S01]  /*3430*/  ENDCOLLECTIVE ;  /* 0x000000000000791b */ /* 0x003fe20003800000 */
.L_x_7205:
        /* <DEDUP_REMOVED lines=13> */
.L_x_7206:
[----:B------:R-:W-:Y:S02]  /*3510*/  IMAD.MOV.U32 R5, RZ, RZ, R42 ;  /* 0x000000ffff057224 */ /* 0x000fe400078e002a */
[----:B------:R-:W-:Y:S02]  /*3520*/  IMAD.MOV.U32 R43, RZ, RZ, R2 ;  /* 0x000000ffff2b7224 */ /* 0x000fe400078e0002 */
[----:B------:R-:W-:-:S03]  /*3530*/  IMAD.MOV.U32 R2, RZ, RZ, -0x1 ;  /* 0xffffffffff027424 */ /* 0x000fc600078e00ff */
[----:B------:R-:W-:-:S13]  /*3540*/  FSETP.GEU.FTZ.AND P1, PT, R44, R43, PT ;  /* 0x0000002b2c00720b */ /* 0x000fda0003f3e000 */
[----:B------:R-:W-:Y:S05]  /*3550*/  WARPSYNC.COLLECTIVE R2, `(.L_x_7207) ;  /* 0x0000000002087348 */ /* 0x000fea0003c00000 */
[----:B------:R0:W1:Y:S02]  /*3560*/  SHFL.BFLY P0, R2, R5, R4, R3 ;  /* 0x0c00000405027389 */ /* 0x0000640000000003 */
[----:B01----:R-:W-:Y:S01]  /*3570*/  ENDCOLLECTIVE ;  /* 0x000000000000791b */ /* 0x003fe20003800000 */
.L_x_7207:
[----:B------:R-:W-:Y:S01]  /*3580*/  @P1 FSETP.NEU.FTZ.AND P2, PT, R44, R43, PT ;  /* 0x0000002b2c00120b */ /* 0x000fe20003f5d000 */
[----:B------:R-:W-:Y:S02]  /*3590*/  IMAD.MOV.U32 R5, RZ, RZ, R39 ;  /* 0x000000ffff057224 */ /* 0x000fe400078e0027 */
[----:B------:R-:W-:Y:S02]  /*35a0*/  IMAD.MOV.U32 R41, RZ, RZ, R2 ;  /* 0x000000ffff297224 */ /* 0x000fe400078e0002 */
[----:B------:R-:W-:-:S08]  /*35b0*/  IMAD.MOV.U32 R2, RZ, RZ, -0x1 ;  /* 0xffffffffff027424 */ /* 0x000fd000078e00ff */
[----:B------:R-:W-:Y:S05]  /*35c0*/  WARPSYNC.COLLECTIVE R2, `(.L_x_7208) ;  /* 0x0000000002087348 */ /* 0x000fea0003c00000 */
[----:B------:R0:W1:Y:S02]  /*35d0*/  SHFL.BFLY P0, R2, R5, R4, R3 ;  /* 0x0c00000405027389 */ /* 0x0000640000000003 */
[----:B01----:R-:W-:Y:S01]  /*35e0*/  ENDCOLLECTIVE ;  /* 0x000000000000791b */ /* 0x003fe20003800000 */
.L_x_7208:
        /* <DEDUP_REMOVED lines=13> */
.L_x_7209:
[----:B------:R-:W-:Y:S02]  /*36c0*/  IMAD.MOV.U32 R5, RZ, RZ, R41 ;  /* 0x000000ffff057224 */ /* 0x000fe400078e0029 */
[----:B------:R-:W-:Y:S02]  /*36d0*/  IMAD.MOV.U32 R43, RZ, RZ, R2 ;  /* 0x000000ffff2b7224 */ /* 0x000fe400078e0002 */
[----:B------:R-:W-:-:S07]  /*36e0*/  IMAD.MOV.U32 R2, RZ, RZ, -0x1 ;  /* 0xffffffffff027424 */ /* 0x000fce00078e00ff */
[----:B------:R-:W-:Y:S05]  /*36f0*/  WARPSYNC.COLLECTIVE R2, `(.L_x_7210) ;  /* 0x0000000002087348 */ /* 0x000fea0003c00000 */
[----:B------:R0:W1:Y:S02]  /*3700*/  SHFL.BFLY P0, R2, R5, R4, R3 ;  /* 0x0c00000405027389 */ /* 0x0000640000000003 */
[----:B01----:R-:W-:Y:S01]  /*3710*/  ENDCOLLECTIVE ;  /* 0x000000000000791b */ /* 0x003fe20003800000 */
.L_x_7210:
[----:B------:R-:W-:Y:S02]  /*3720*/  IMAD.MOV.U32 R5, RZ, RZ, R44 ;  /* 0x000000ffff057224 */ /* 0x000fe400078e002c */
[----:B------:R-:W-:Y:S02]  /*3730*/  IMAD.MOV.U32 R39, RZ, RZ, R2 ;  /* 0x000000ffff277224 */ /* 0x000fe400078e0002 */
[----:B------:R-:W-:-:S07]  /*3740*/  IMAD.MOV.U32 R2, RZ, RZ, -0x1 ;  /* 0xffffffffff027424 */ /* 0x000fce00078e00ff */
[----:B------:R-:W-:Y:S05]  /*3750*/  WARPSYNC.COLLECTIVE R2, `(.L_x_7211) ;  /* 0x0000000002087348 */ /* 0x000fea0003c00000 */
[----:B------:R0:W1:Y:S02]  /*3760*/  SHFL.BFLY P0, R2, R5, R4, R3 ;  /* 0x0c00000405027389 */ /* 0x0000640000000003 */
[----:B01----:R-:W-:Y:S01]  /*3770*/  ENDCOLLECTIVE ;  /* 0x000000000000791b */ /* 0x003fe20003800000 */
.L_x_7211:
        /* <DEDUP_REMOVED lines=14> */
.L_x_7212:
[----:B------:R-:W-:Y:S02]  /*3860*/  IMAD.MOV.U32 R5, RZ, RZ, R39 ;  /* 0x000000ffff057224 */ /* 0x000fe400078e0027 */
[----:B------:R-:W-:Y:S02]  /*3870*/  IMAD.MOV.U32 R43, RZ, RZ, R2 ;  /* 0x000000ffff2b7224 */ /* 0x000fe400078e0002 */
[----:B------:R-:W-:-:S03]  /*3880*/  IMAD.MOV.U32 R2, RZ, RZ, -0x1 ;  /* 0xffffffffff027424 */ /* 0x000fc600078e00ff */
[----:B------:R-:W-:-:S13]  /*3890*/  FSETP.GEU.FTZ.AND P2, PT, R40, R43, PT ;  /* 0x0000002b2800720b */ /* 0x000fda0003f5e000 */
[----:B------:R-:W-:Y:S05]  /*38a0*/  WARPSYNC.COLLECTIVE R2, `(.L_x_7213) ;  /* 0x0000000002087348 */ /* 0x000fea0003c00000 */
[----:B------:R0:W1:Y:S02]  /*38b0*/  SHFL.BFLY P0, R2, R5, R4, R3 ;  /* 0x0c00000405027389 */ /* 0x0000640000000003 */
[----:B01----:R-:W-:Y:S01]  /*38c0*/  ENDCOLLECTIVE ;  /* 0x000000000000791b */ /* 0x003fe20003800000 */
.L_x_7213:
[----:B------:R-:W-:Y:S01]  /*38d0*/  @P2 FSETP.NEU.FTZ.AND P1, PT, R40, R43, PT ;  /* 0x0000002b2800220b */ /* 0x000fe20003f3d000 */
[----:B------:R-:W-:Y:S02]  /*38e0*/  IMAD.MOV.U32 R5, RZ, RZ, R44 ;  /* 0x000000ffff057224 */ /* 0x000fe400078e002c */
[----:B------:R-:W-:Y:S02]  /*38f0*/  IMAD.MOV.U32 R42, RZ, RZ, R2 ;  /* 0x000000ffff2a7224 */ /* 0x000fe400078e0002 */
[----:B------:R-:W-:-:S08]  /*3900*/  IMAD.MOV.U32 R2, RZ, RZ, -0x1 ;  /* 0xffffffffff027424 */ /* 0x000fd000078e00ff */
[----:B------:R-:W-:Y:S05]  /*3910*/  WARPSYNC.COLLECTIVE R2, `(.L_x_7214) ;  /* 0x0000000002087348 */ /* 0x000fea0003c00000 */
[----:B------:R0:W1:Y:S02]  /*3920*/  SHFL.BFLY P0, R2, R5, R4, R3 ;  /* 0x0c00000405027389 */ /* 0x0000640000000003 */
[----:B01----:R-:W-:Y:S01]  /*3930*/  ENDCOLLECTIVE ;  /* 0x000000000000791b */ /* 0x003fe20003800000 */
.L_x_7214:
        /* <DEDUP_REMOVED lines=13> */
.L_x_7215:
[----:B------:R-:W-:Y:S02]  /*3a10*/  IMAD.MOV.U32 R5, RZ, RZ, R42 ;  /* 0x000000ffff057224 */ /* 0x000fe400078e002a */
[----:B------:R-:W-:Y:S02]  /*3a20*/  IMAD.MOV.U32 R44, RZ, RZ, R2 ;  /* 0x000000ffff2c7224 */ /* 0x000fe400078e0002 */
[----:B------:R-:W-:-:S07]  /*3a30*/  IMAD.MOV.U32 R2, RZ, RZ, -0x1 ;  /* 0xffffffffff027424 */ /* 0x000fce00078e00ff */
[----:B------:R-:W-:Y:S05]  /*3a40*/  WARPSYNC.COLLECTIVE R2, `(.L_x_7216) ;  /* 0x0000000002087348 */ /* 0x000fea0003c00000 */
[----:B------:R0:W1:Y:S02]  /*3a50*/  SHFL.BFLY P0, R2, R5, R4, R3 ;  /* 0x0c00000405027389 */ /* 0x0000640000000003 */
[----:B01----:R-:W-:Y:S01]  /*3a60*/  ENDCOLLECTIVE ;  /* 0x000000000000791b */ /* 0x003fe20003800000 */
.L_x_7216:
[----:B------:R-:W-:Y:S02]  /*3a70*/  IMAD.MOV.U32 R5, RZ, RZ, R40 ;  /* 0x000000ffff057224 */ /* 0x000fe400078e0028 */
[----:B------:R-:W-:Y:S02]  /*3a80*/  IMAD.MOV.U32 R41, RZ, RZ, R2 ;  /* 0x000000ffff297224 */ /* 0x000fe400078e0002 */
[----:B------:R-:W-:-:S07]  /*3a90*/  IMAD.MOV.U32 R2, RZ, RZ, -0x1 ;  /* 0xffffffffff027424 */ /* 0x000fce00078e00ff */
[----:B------:R-:W-:Y:S05]  /*3aa0*/  WARPSYNC.COLLECTIVE R2, `(.L_x_7217) ;  /* 0x0000000002087348 */ /* 0x000fea0003c00000 */
[----:B------:R0:W1:Y:S02]  /*3ab0*/  SHFL.BFLY P0, R2, R5, R4, R3 ;  /* 0x0c00000405027389 */ /* 0x0000640000000003 */
[----:B01----:R-:W-:Y:S01]  /*3ac0*/  ENDCOLLECTIVE ;  /* 0x000000000000791b */ /* 0x003fe20003800000 */
.L_x_7217:
[----:B------:R-:W-:Y:S01]  /*3ad0*/  IMAD.MOV.U32 R45, RZ, RZ, R2 ;  /* 0x000000ffff2d7224 */ /* 0x000fe200078e0002 */
[----:B------:R-:W-:Y:S06]  /*3ae0*/  BRA `(.L_x_7218) ;  /* 0xffffffe400ac7947 */ /* 0x000fec000383ffff */
.L_x_7219:
        /* <DEDUP_REMOVED lines=9> */
.L_x_12275:


//--------------------- .text._ZN4vllm3moe10topkGatingILi12ELi384ELi4ELi4ELi32Ei13__nv_bfloat16LNS0_11ScoringFuncE0EEEvPKT5_PKbPfiPT4_PiiiibPKf --------------------------
	.section	.text._ZN4vllm3moe10topkGatingILi12ELi384ELi4ELi4ELi32Ei13__nv_bfloat16LNS0_11ScoringFuncE0EEEvPKT5_PKbPfiPT4_PiiiibPKf,"ax",@progbits
	.align	128
        .global         _ZN4vllm3moe10topkGatingILi12ELi384ELi4ELi4ELi32Ei13__nv_bfloat16LNS0_11ScoringFuncE0EEEvPKT5_PKbPfiPT4_PiiiibPKf
        .type           _ZN4vllm3moe10topkGatingILi12ELi384ELi4ELi4ELi32Ei13__nv_bfloat16LNS0_11ScoringFuncE0EEEvPKT5_PKbPfiPT4_PiiiibPKf,@function
        .size           _ZN4vllm3moe10topkGatingILi12ELi384ELi4ELi4ELi32Ei13__nv_bfloat16LNS0_11ScoringFuncE0EEEvPKT5_PKbPfiPT4_PiiiibPKf,(.L_x_12276 - _ZN4vllm3moe10topkGatingILi12ELi384ELi4ELi4ELi32Ei13__nv_bfloat16LNS0_11ScoringFuncE0EEEvPKT5_PKbPfiPT4_PiiiibPKf)
        .other          _ZN4vllm3moe10topkGatingILi12ELi384ELi4ELi4ELi32Ei13__nv_bfloat16LNS0_11ScoringFuncE0EEEvPKT5_PKbPfiPT4_PiiiibPKf,@"STO_CUDA_ENTRY STV_DEFAULT"
_ZN4vllm3moe10topkGatingILi12ELi384ELi4ELi4ELi32Ei13__nv_bfloat16LNS0_11ScoringFuncE0EEEvPKT5_PKbPfiPT4_PiiiibPKf:
.text._ZN4vllm3moe10topkGatingILi12ELi384ELi4ELi4ELi32Ei13__nv_bfloat16LNS0_11ScoringFuncE0EEEvPKT5_PKbPfiPT4_PiiiibPKf:
        /* <DEDUP_REMOVED lines=196> */
.L_x_7220:
        /* <DEDUP_REMOVED lines=12> */
.L_x_7221:
        /* <DEDUP_REMOVED lines=16> */
.L_x_7230:
        /* <DEDUP_REMOVED lines=94> */
.L_x_7258:
        /* <DEDUP_REMOVED lines=28> */
.L_x_7226:
[----:B------:R-:W-:Y:S05]  /*15a0*/  BSYNC B1 ;  /* 0x0000000000017941 */ /* 0x000fea0003800000 */
.L_x_7225:
        /* <DEDUP_REMOVED lines=44> */
.L_x_7229:
[----:B------:R-:W-:Y:S05]  /*1870*/  BSYNC B1 ;  /* 0x0000000000017941 */ /* 0x000fea0003800000 */
.L_x_7228:
[----:B------:R-:W-:Y:S05]  /*1880*/  BRA `(.L_x_7230) ;  /* 0xfffffff4005c7947 */ /* 0x000fea000383ffff */
.L_x_7223:
[----:B------:R-:W-:Y:S01]  /*1890*/  IMAD.MOV.U32 R35, RZ, RZ, RZ ;  /* 0x000000ffff237224 */ /* 0x000fe200078e00ff */
[----:B------:R-:W-:Y:S01]  /*18a0*/  ULDC UR10, c[0x0][0x228] ;  /* 0x00008a00000a7ab9 */ /* 0x000fe20000000800 */
[----:B------:R-:W-:Y:S01]  /*18b0*/  ULDC UR11, c[0x0][0x240] ;  /* 0x00009000000b7ab9 */ /* 0x000fe20000000800 */
[----:B------:R-:W-:Y:S01]  /*18c0*/  ULDC UR5, c[0x0][0x248] ;  /* 0x0000920000057ab9 */ /* 0x000fe20000000800 */
[----:B------:R-:W-:-:S05]  /*18d0*/  ULDC.64 UR8, c[0x0][0x240] ;  /* 0x0000900000087ab9 */ /* 0x000fca0000000a00 */
.L_x_7236:
        /* <DEDUP_REMOVED lines=94> */
.L_x_7275:
        /* <DEDUP_REMOVED lines=27> */
.L_x_7233:
[----:B------:R-:W-:Y:S05]  /*2070*/  BSYNC B1 ;  /* 0x0000000000017941 */ /* 0x000fea0003800000 */
.L_x_7232:
        /* <DEDUP_REMOVED lines=44> */
.L_x_7235:
[----:B------:R-:W-:Y:S05]  /*2340*/  BSYNC B1 ;  /* 0x0000000000017941 */ /* 0x000fea0003800000 */
.L_x_7234:
[----:B------:R-:W-:Y:S05]  /*2350*/  BRA `(.L_x_7236) ;  /* 0xfffffff400607947 */ /* 0x000fea000383ffff */
.L_x_7227:
[----:B------:R-:W-:Y:S05]  /*2360*/  BSYNC B0 ;  /* 0x0000000000007941 */ /* 0x000fea0003800000 */
.L_x_7222:
        /* <DEDUP_REMOVED lines=20> */
.L_x_7239:
        /* <DEDUP_REMOVED lines=18> */
.L_x_7238:
[----:B------:R-:W-:Y:S05]  /*25d0*/  BSYNC B0 ;  /* 0x0000000000007941 */ /* 0x000fea0003800000 */
.L_x_7237:
        /* <DEDUP_REMOVED lines=12> */
.L_x_7241:
        /* <DEDUP_REMOVED lines=11> */
.L_x_7240:
[----:B------:R-:W-:Y:S05]  /*2750*/  EXIT ;  /* 0x000000000000794d */ /* 0x000fea0003800000 */
.L_x_7224:
        /* <DEDUP_REMOVED lines=8> */
.L_x_7243:
[----:B------:R-:W-:Y:S05]  /*27e0*/  BSYNC B1 ;  /* 0x0000000000017941 */ /* 0x000fea0003800000 */
.L_x_7242:
        /* <DEDUP_REMOVED lines=9> */
.L_x_7244:
[----:B------:R-:W-:Y:S01]  /*2880*/  FSETP.GEU.FTZ.AND P2, PT, R42, R35, PT ;  /* 0x000000232a00720b */ /* 0x000fe20003f5e000 */
[----:B------:R-:W-:Y:S02]  /*2890*/  IMAD.MOV.U32 R23, RZ, RZ, R37 ;  /* 0x000000ffff177224 */ /* 0x000fe400078e0025 */
[----:B------:R-:W-:-:S10]  /*28a0*/  IMAD.MOV.U32 R40, RZ, RZ, R24 ;  /* 0x000000ffff287224 */ /* 0x000fd400078e0018 */
[----:B------:R-:W-:Y:S05]  /*28b0*/  WARPSYNC.COLLECTIVE R20, `(.L_x_7245) ;  /* 0x0000000014087348 */ /* 0x000fea0003c00000 */
[----:B------:R0:W1:Y:S02]  /*28c0*/  SHFL.BFLY P0, R24, R23, R22, R21 ;  /* 0x0c00001617187389 */ /* 0x0000640000000015 */
[----:B01----:R-:W-:Y:S01]  /*28d0*/  ENDCOLLECTIVE ;  /* 0x000000000000791b */ /* 0x003fe20003800000 */
.L_x_7245:
        /* <DEDUP_REMOVED lines=11> */
.L_x_7246:
[----:B------:R-:W-:Y:S02]  /*2990*/  IMAD.MOV.U32 R23, RZ, RZ, R40 ;  /* 0x000000ffff177224 */ /* 0x000fe400078e0028 */
[----:B------:R-:W-:-:S07]  /*29a0*/  IMAD.MOV.U32 R36, RZ, RZ, R24 ;  /* 0x000000ffff247224 */ /* 0x000fce00078e0018 */
[----:B------:R-:W-:Y:S05]  /*29b0*/  WARPSYNC.COLLECTIVE R20, `(.L_x_7247) ;  /* 0x0000000014087348 */ /* 0x000fea0003c00000 */
[----:B------:R0:W1:Y:S02]  /*29c0*/  SHFL.BFLY P0, R24, R23, R22, R21 ;  /* 0x0c00001617187389 */ /* 0x0000640000000015 */
[----:B01----:R-:W-:Y:S01]  /*29d0*/  ENDCOLLECTIVE ;  /* 0x000000000000791b */ /* 0x003fe20003800000 */
.L_x_7247:
[----:B------:R-:W-:Y:S01]  /*29e0*/  FSETP.GEU.FTZ.AND P1, PT, R45, R36, PT ;  /* 0x000000242d00720b */ /* 0x000fe20003f3e000 */
[----:B------:R-:W-:-:S12]  /*29f0*/  IMAD.MOV.U32 R23, RZ, RZ, R39 ;  /* 0x000000ffff177224 */ /* 0x000fd800078e0027 */
[----:B------:R-:W-:Y:S01]  /*2a00*/  @P1 FSETP.NEU.FTZ.AND P2, PT, R45, R36, PT ;  /* 0x000000242d00120b */ /* 0x000fe20003f5d000 */
[----:B------:R-:W-:-:S12]  /*2a10*/  IMAD.MOV.U32 R43, RZ, RZ, R24 ;  /* 0x000000ffff2b7224 */ /* 0x000fd800078e0018 */
[----:B------:R-:W-:Y:S05]  /*2a20*/  WARPSYNC.COLLECTIVE R20, `(.L_x_7248) ;  /* 0x0000000014087348 */ /* 0x000fea0003c00000 */
[----:B------:R0:W1:Y:S02]  /*2a30*/  SHFL.BFLY P0, R24, R23, R22, R21 ;  /* 0x0c00001617187389 */ /* 0x0000640000000015 */
[----:B01----:R-:W-:Y:S01]  /*2a40*/  ENDCOLLECTIVE ;  /* 0x000000000000791b */ /* 0x003fe20003800000 */
.L_x_7248:
        /* <DEDUP_REMOVED lines=12> */
.L_x_7249:
[----:B------:R-:W-:Y:S02]  /*2b10*/  IMAD.MOV.U32 R23, RZ, RZ, R25 ;  /* 0x000000ffff177224 */ /* 0x000fe400078e0019 */
[----:B------:R-:W-:-:S07]  /*2b20*/  IMAD.MOV.U32 R35, RZ, RZ, R24 ;  /* 0x000000ffff237224 */ /* 0x000fce00078e0018 */
[----:B------:R-:W-:Y:S05]  /*2b30*/  WARPSYNC.COLLECTIVE R20, `(.L_x_7250) ;  /* 0x0000000014087348 */ /* 0x000fea0003c00000 */
[----:B------:R0:W1:Y:S02]  /*2b40*/  SHFL.BFLY P0, R24, R23, R22, R21 ;  /* 0x0c00001617187389 */ /* 0x0000640000000015 */
[----:B01----:R-:W-:Y:S01]  /*2b50*/  ENDCOLLECTIVE ;  /* 0x000000000000791b */ /* 0x003fe20003800000 */
.L_x_7250:
[----:B------:R-:W-:Y:S02]  /*2b60*/  IMAD.MOV.U32 R23, RZ, RZ, R37 ;  /* 0x000000ffff177224 */ /* 0x000fe400078e0025 */
[----:B------:R-:W-:-:S07]  /*2b70*/  IMAD.MOV.U32 R42, RZ, RZ, R24 ;  /* 0x000000ffff2a7224 */ /* 0x000fce00078e0018 */
[----:B------:R-:W-:Y:S05]  /*2b80*/  WARPSYNC.COLLECTIVE R20, `(.L_x_7251) ;  /* 0x0000000014087348 */ /* 0x000fea0003c00000 */
[----:B------:R0:W1:Y:S02]  /*2b90*/  SHFL.BFLY P0, R24, R23, R22, R21 ;  /* 0x0c00001617187389 */ /* 0x0000640000000015 */
[----:B01----:R-:W-:Y:S01]  /*2ba0*/  ENDCOLLECTIVE ;  /* 0x000000000000791b */ /* 0x003fe20003800000 */
.L_x_7251:
        /* <DEDUP_REMOVED lines=12> */
.L_x_7252:
[----:B------:R-:W-:Y:S02]  /*2c70*/  IMAD.MOV.U32 R23, RZ, RZ, R43 ;  /* 0x000000ffff177224 */ /* 0x000fe400078e002b */
[----:B------:R-:W-:-:S07]  /*2c80*/  IMAD.MOV.U32 R35, RZ, RZ, R24 ;  /* 0x000000ffff237224 */ /* 0x000fce00078e0018 */
[----:B------:R-:W-:Y:S05]  /*2c90*/  WARPSYNC.COLLECTIVE R20, `(.L_x_7253) ;  /* 0x0000000014087348 */ /* 0x000fea0003c00000 */
[----:B------:R0:W1:Y:S02]  /*2ca0*/  SHFL.BFLY P0, R24, R23, R22, R21 ;  /* 0x0c00001617187389 */ /* 0x0000640000000015 */
[----:B01----:R-:W-:Y:S01]  /*2cb0*/  ENDCOLLECTIVE ;  /* 0x000000000000791b */ /* 0x003fe20003800000 */
.L_x_7253:
[----:B------:R-:W-:Y:S01]  /*2cc0*/  FSETP.GEU.FTZ.AND P2, PT, R44, R35, PT ;  /* 0x000000232c00720b */ /* 0x000fe20003f5e000 */
[----:B------:R-:W-:-:S12]  /*2cd0*/  IMAD.MOV.U32 R23, RZ, RZ, R37 ;  /* 0x000000ffff177224 */ /* 0x000fd800078e0025 */
[----:B------:R-:W-:Y:S01]  /*2ce0*/  @P2 FSETP.NEU.FTZ.AND P1, PT, R44, R35, PT ;  /* 0x000000232c00220b */ /* 0x000fe20003f3d000 */
[----:B------:R-:W-:-:S12]  /*2cf0*/  IMAD.MOV.U32 R36, RZ, RZ, R24 ;  /* 0x000000ffff247224 */ /* 0x000fd800078e0018 */
[----:B------:R-:W-:Y:S05]  /*2d00*/  WARPSYNC.COLLECTIVE R20, `(.L_x_7254) ;  /* 0x0000000014087348 */ /* 0x000fea0003c00000 */
[----:B------:R0:W1:Y:S02]  /*2d10*/  SHFL.BFLY P0, R24, R23, R22, R21 ;  /* 0x0c00001617187389 */ /* 0x0000640000000015 */
[----:B01----:R-:W-:Y:S01]  /*2d20*/  ENDCOLLECTIVE ;  /* 0x000000000000791b */ /* 0x003fe20003800000 */
.L_x_7254:
        /* <DEDUP_REMOVED lines=11> */
.L_x_7255:
[----:B------:R-:W-:Y:S02]  /*2de0*/  IMAD.MOV.U32 R23, RZ, RZ, R42 ;  /* 0x000000ffff177224 */ /* 0x000fe400078e002a */
[----:B------:R-:W-:-:S07]  /*2df0*/  IMAD.MOV.U32 R25, RZ, RZ, R24 ;  /* 0x000000ffff197224 */ /* 0x000fce00078e0018 */
[----:B------:R-:W-:Y:S05]  /*2e00*/  WARPSYNC.COLLECTIVE R20, `(.L_x_7256) ;  /* 0x0000000014087348 */ /* 0x000fea0003c00000 */
[----:B------:R0:W1:Y:S02]  /*2e10*/  SHFL.BFLY P0, R24, R23, R22, R21 ;  /* 0x0c00001617187389 */ /* 0x0000640000000015 */
[----:B01----:R-:W-:Y:S01]  /*2e20*/  ENDCOLLECTIVE ;  /* 0x000000000000791b */ /* 0x003fe20003800000 */
.L_x_7256:
[----:B------:R-:W-:Y:S02]  /*2e30*/  IMAD.MOV.U32 R23, RZ, RZ, R35 ;  /* 0x000000ffff177224 */ /* 0x000fe400078e0023 */
[----:B------:R-:W-:-:S07]  /*2e40*/  IMAD.MOV.U32 R39, RZ, RZ, R24 ;  /* 0x000000ffff277224 */ /* 0x000fce00078e0018 */
[----:B------:R-:W-:Y:S05]  /*2e50*/  WARPSYNC.COLLECTIVE R20, `(.L_x_7257) ;  /* 0x0000000014087348 */ /* 0x000fea0003c00000 */
[----:B------:R0:W1:Y:S02]  /*2e60*/  SHFL.BFLY P0, R24, R23, R22, R21 ;  /* 0x0c00001617187389 */ /* 0x0000640000000015 */
[----:B01----:R-:W-:Y:S01]  /*2e70*/  ENDCOLLECTIVE ;  /* 0x000000000000791b */ /* 0x003fe20003800000 */
.L_x_7257:
[----:B------:R-:W-:Y:S05]  /*2e80*/  BRA `(.L_x_7258) ;  /* 0xffffffe400547947 */ /* 0x000fea000383ffff */
.L_x_7231:
        /* <DEDUP_REMOVED lines=8> */
.L_x_7260:
[----:B------:R-:W-:Y:S05]  /*2f10*/  BSYNC B1 ;  /* 0x0000000000017941 */ /* 0x000fea0003800000 */
.L_x_7259:
        /* <DEDUP_REMOVED lines=9> */
.L_x_7261:
[----:B------:R-:W-:Y:S01]  /*2fb0*/  FSETP.GEU.FTZ.AND P2, PT, R42, R25, PT ;  /* 0x000000192a00720b */ /* 0x000fe20003f5e000 */
[----:B------:R-:W-:Y:S02]  /*2fc0*/  IMAD.MOV.U32 R23, RZ, RZ, R43 ;  /* 0x000000ffff177224 */ /* 0x000fe400078e002b */
[----:B------:R-:W-:-:S10]  /*2fd0*/  IMAD.MOV.U32 R39, RZ, RZ, R24 ;  /* 0x000000ffff277224 */ /* 0x000fd400078e0018 */
[----:B------:R-:W-:Y:S05]  /*2fe0*/  WARPSYNC.COLLECTIVE R20, `(.L_x_7262) ;  /* 0x0000000014087348 */ /* 0x000fea0003c00000 */
[----:B------:R0:W1:Y:S02]  /*2ff0*/  SHFL.BFLY P0, R24, R23, R22, R21 ;  /* 0x0c00001617187389 */ /* 0x0000640000000015 */
[----:B01----:R-:W-:Y:S01]  /*3000*/  ENDCOLLECTIVE ;  /* 0x000000000000791b */ /* 0x003fe20003800000 */
.L_x_7262:
        /* <DEDUP_REMOVED lines=11> */
.L_x_7263:
[----:B------:R-:W-:Y:S02]  /*30c0*/  IMAD.MOV.U32 R23, RZ, RZ, R39 ;  /* 0x000000ffff177224 */ /* 0x000fe400078e0027 */
[----:B------:R-:W-:-:S07]  /*30d0*/  IMAD.MOV.U32 R36, RZ, RZ, R24 ;  /* 0x000000ffff247224 */ /* 0x000fce00078e0018 */
[----:B------:R-:W-:Y:S05]  /*30e0*/  WARPSYNC.COLLECTIVE R20, `(.L_x_7264) ;  /* 0x0000000014087348 */ /* 0x000fea0003c00000 */
[----:B------:R0:W1:Y:S02]  /*30f0*/  SHFL.BFLY P0, R24, R23, R22, R21 ;  /* 0x0c00001617187389 */ /* 0x0000640000000015 */
[----:B01----:R-:W-:Y:S01]  /*3100*/  ENDCOLLECTIVE ;  /* 0x000000000000791b */ /* 0x003fe20003800000 */
.L_x_7264:
[----:B------:R-:W-:Y:S01]  /*3110*/  FSETP.GEU.FTZ.AND P1, PT, R37, R36, PT ;  /* 0x000000242500720b */ /* 0x000fe20003f3e000 */
[----:B------:R-:W-:-:S12]  /*3120*/  IMAD.MOV.U32 R23, RZ, RZ, R41 ;  /* 0x000000ffff177224 */ /* 0x000fd800078e0029 */
[----:B------:R-:W-:Y:S01]  /*3130*/  @P1 FSETP.NEU.FTZ.AND P2, PT, R37, R36, PT ;  /* 0x000000242500120b */ /* 0x000fe20003f5d000 */
[----:B------:R-:W-:-:S12]  /*3140*/  IMAD.MOV.U32 R42, RZ, RZ, R24 ;  /* 0x000000ffff2a7224 */ /* 0x000fd800078e0018 */
[----:B------:R-:W-:Y:S05]  /*3150*/  WARPSYNC.COLLECTIVE R20, `(.L_x_7265) ;  /* 0x0000000014087348 */ /* 0x000fea0003c00000 */
[----:B------:R0:W1:Y:S02]  /*3160*/  SHFL.BFLY P0, R24, R23, R22, R21 ;  /* 0x0c00001617187389 */ /* 0x0000640000000015 */
[----:B01----:R-:W-:Y:S01]  /*3170*/  ENDCOLLECTIVE ;  /* 0x000000000000791b */ /* 0x003fe20003800000 */
.L_x_7265:
        /* <DEDUP_REMOVED lines=12> */
.L_x_7266:
[----:B------:R-:W-:Y:S02]  /*3240*/  IMAD.MOV.U32 R23, RZ, RZ, R40 ;  /* 0x000000ffff177224 */ /* 0x000fe400078e0028 */
[----:B------:R-:W-:-:S07]  /*3250*/  IMAD.MOV.U32 R25, RZ, RZ, R24 ;  /* 0x000000ffff197224 */ /* 0x000fce00078e0018 */
[----:B------:R-:W-:Y:S05]  /*3260*/  WARPSYNC.COLLECTIVE R20, `(.L_x_7267) ;  /* 0x0000000014087348 */ /* 0x000fea0003c00000 */
[----:B------:R0:W1:Y:S02]  /*3270*/  SHFL.BFLY P0, R24, R23, R22, R21 ;  /* 0x0c00001617187389 */ /* 0x0000640000000015 */
[----:B01----:R-:W-:Y:S01]  /*3280*/  ENDCOLLECTIVE ;  /* 0x000000000000791b */ /* 0x003fe20003800000 */
.L_x_7267:
[----:B------:R-:W-:Y:S02]  /*3290*/  IMAD.MOV.U32 R23, RZ, RZ, R37 ;  /* 0x000000ffff177224 */ /* 0x000fe400078e0025 */
[----:B------:R-:W-:-:S07]  /*32a0*/  IMAD.MOV.U32 R41, RZ, RZ, R24 ;  /* 0x000000ffff297224 */ /* 0x000fce00078e0018 */
[----:B------:R-:W-:Y:S05]  /*32b0*/  WARPSYNC.COLLECTIVE R20, `(.L_x_7268) ;  /* 0x0000000014087348 */ /* 0x000fea0003c00000 */
[----:B------:R0:W1:Y:S02]  /*32c0*/  SHFL.BFLY P0, R24, R23, R22, R21 ;  /* 0x0c00001617187389 */ /* 0x0000640000000015 */
[----:B01----:R-:W-:Y:S01]  /*32d0*/  ENDCOLLECTIVE ;  /* 0x000000000000791b */ /* 0x003fe20003800000 */
.L_x_7268:
        /* <DEDUP_REMOVED lines=12> */
.L_x_7269:
[----:B------:R-:W-:Y:S02]  /*33a0*/  IMAD.MOV.U32 R23, RZ, RZ, R41 ;  /* 0x000000ffff177224 */ /* 0x000fe400078e0029 */
[----:B------:R-:W-:-:S07]  /*33b0*/  IMAD.MOV.U32 R25, RZ, RZ, R24 ;  /* 0x000000ffff197224 */ /* 0x000fce00078e0018 */
[----:B------:R-:W-:Y:S05]  /*33c0*/  WARPSYNC.COLLECTIVE R20, `(.L_x_7270) ;  /* 0x0000000014087348 */ /* 0x000fea0003c00000 */
[----:B------:R0:W1:Y:S02]  /*33d0*/  SHFL.BFLY P0, R24, R23, R22, R21 ;  /* 0x0c00001617187389 */ /* 0x0000640000000015 */
[----:B01----:R-:W-:Y:S01]  /*33e0*/  ENDCOLLECTIVE ;  /* 0x000000000000791b */ /* 0x003fe20003800000 */
.L_x_7270:
[----:B------:R-:W-:Y:S01]  /*33f0*/  FSETP.GEU.FTZ.AND P2, PT, R42, R25, PT ;  /* 0x000000192a00720b */ /* 0x000fe20003f5e000 */
[----:B------:R-:W-:-:S12]  /*3400*/  IMAD.MOV.U32 R23, RZ, RZ, R37 ;  /* 0x000000ffff177224 */ /* 0x000fd800078e0025 */
[----:B------:R-:W-:Y:S01]  /*3410*/  @P2 FSETP.NEU.FTZ.AND P1, PT, R42, R25, PT ;  /* 0x000000192a00220b */ /* 0x000fe20003f3d000 */
[----:B------:R-:W-:-:S12]  /*3420*/  IMAD.MOV.U32 R36, RZ, RZ, R24 ;  /* 0x000000ffff247224 */ /* 0x000fd800078e0018 */
[----:B------:R-:W-:Y:S05]  /*3430*/  WARPSYNC.COLLECTIVE R20, `(.L_x_7271) ;  /* 0x0000000014087348 */ /* 0x000fea0003c00000 */
[----:B------:R0:W1:Y:S02]  /*3440*/  SHFL.BFLY P0, R24, R23, R22, R21 ;  /* 0x0c00001617187389 */ /* 0x0000640000000015 */
[----:B01----:R-:W-:Y:S01]  /*3450*/  ENDCOLLECTIVE ;  /* 0x000000000000791b */ /* 0x003fe20003800000 */
.L_x_7271:
        /* <DEDUP_REMOVED lines=11> */
.L_x_7272:
[----:B------:R-:W-:Y:S02]  /*3510*/  IMAD.MOV.U32 R23, RZ, RZ, R42 ;  /* 0x000000ffff177224 */ /* 0x000fe400078e002a */
[----:B------:R-:W-:-:S07]  /*3520*/  IMAD.MOV.U32 R25, RZ, RZ, R24 ;  /* 0x000000ffff197224 */ /* 0x000fce00078e0018 */
[----:B------:R-:W-:Y:S05]  /*3530*/  WARPSYNC.COLLECTIVE R20, `(.L_x_7273) ;  /* 0x0000000014087348 */ /* 0x000fea0003c00000 */
[----:B------:R0:W1:Y:S02]  /*3540*/  SHFL.BFLY P0, R24, R23, R22, R21 ;  /* 0x0c00001617187389 */ /* 0x0000640000000015 */
[----:B01----:R-:W-:Y:S01]  /*3550*/  ENDCOLLECTIVE ;  /* 0x000000000000791b */ /* 0x003fe20003800000 */
.L_x_7273:
[----:B------:R-:W-:Y:S02]  /*3560*/  IMAD.MOV.U32 R23, RZ, RZ, R43 ;  /* 0x000000ffff177224 */ /* 0x000fe400078e002b */
[----:B------:R-:W-:-:S07]  /*3570*/  IMAD.MOV.U32 R39, RZ, RZ, R24 ;  /* 0x000000ffff277224 */ /* 0x000fce00078e0018 */
[----:B------:R-:W-:Y:S05]  /*3580*/  WARPSYNC.COLLECTIVE R20, `(.L_x_7274) ;  /* 0x0000000014087348 */ /* 0x000fea0003c00000 */
[----:B------:R0:W1:Y:S02]  /*3590*/  SHFL.BFLY P0, R24, R23, R22, R21 ;  /* 0x0c00001617187389 */ /* 0x0000640000000015 */
[----:B01----:R-:W-:Y:S01]  /*35a0*/  ENDCOLLECTIVE ;  /* 0x000000000000791b */ /* 0x003fe20003800000 */
.L_x_7274:
[----:B------:R-:W-:Y:S05]  /*35b0*/  BRA `(.L_x_7275) ;  /* 0xffffffe800407947 */ /* 0x000fea000383ffff */
.L_x_7276:
        /* <DEDUP_REMOVED lines=12> */
.L_x_12276:


//--------------------- .text._ZN4vllm3moe10topkGatingILi10ELi320ELi4ELi4ELi32Ei13__nv_bfloat16LNS0_11ScoringFuncE0EEEvPKT5_PKbPfiPT4_PiiiibPKf --------------------------
	.section	.text._ZN4vllm3moe10topkGatingILi10ELi320ELi4ELi4ELi32Ei13__nv_bfloat16LNS0_11ScoringFuncE0EEEvPKT5_PKbPfiPT4_PiiiibPKf,"ax",@progbits
	.align	128
        .global         _ZN4vllm3moe10topkGatingILi10ELi320ELi4ELi4ELi32Ei13__nv_bfloat16LNS0_11ScoringFuncE0EEEvPKT5_PKbPfiPT4_PiiiibPKf
        .type           _ZN4vllm3moe10topkGatingILi10ELi320ELi4ELi4ELi32Ei13__nv_bfloat16LNS0_11ScoringFuncE0EEEvPKT5_PKbPfiPT4_PiiiibPKf,@function
        .size           _ZN4vllm3moe10topkGatingILi10ELi320ELi4ELi4ELi32Ei13__nv_bfloat16LNS0_11ScoringFuncE0EEEvPKT5_PKbPfiPT4_PiiiibPKf,(.L_x_12277 - _ZN4vllm3moe10topkGatingILi10ELi320ELi4ELi4ELi32Ei13__nv_bfloat16LNS0_11ScoringFuncE0EEEvPKT5_PKbPfiPT4_PiiiibPKf)
        .other          _ZN4vllm3moe10topkGatingILi10ELi320ELi4ELi4ELi32Ei13__nv_bfloat16LNS0_11ScoringFuncE0EEEvPKT5_PKbPfiPT4_PiiiibPKf,@"STO_CUDA_ENTRY STV_DEFAULT"
_ZN4vllm3moe10topkGatingILi10ELi320ELi4ELi4ELi32Ei13__nv_bfloat16LNS0_11ScoringFuncE0EEEvPKT5_PKbPfiPT4_PiiiibPKf:
.text._ZN4vllm3moe10topkGatingILi10ELi320ELi4ELi4ELi32Ei13__nv_bfloat16LNS0_11ScoringFuncE0EEEvPKT5_PKbPfiPT4_PiiiibPKf:
        /* <DEDUP_REMOVED lines=172> */
.L_x_7277:
        /* <DEDUP_REMOVED lines=10> */
.L_x_7278:
        /* <DEDUP_REMOVED lines=16> */
.L_x_7287:
        /* <DEDUP_REMOVED lines=86> */
.L_x_7315:
        /* <DEDUP_REMOVED lines=28> */
.L_x_7283:
[----:B------:R-:W-:Y:S05]  /*1380*/  BSYNC B1 ;  /* 0x0000000000017941 */ /* 0x000fea0003800000 */
.L_x_7282:
        /* <DEDUP_REMOVED lines=40> */
.L_x_7286:
[----:B------:R-:W-:Y:S05]  /*1610*/  BSYNC B1 ;  /* 0x0000000000017941 */ /* 0x000fea0003800000 */
.L_x_7285:
[----:B------:R-:W-:Y:S05]  /*1620*/  BRA `(.L_x_7287) ;  /* 0xfffffff4008c7947 */ /* 0x000fea000383ffff */
.L_x_7280:
[----:B------:R-:W-:Y:S01]  /*1630*/  IMAD.MOV.U32 R0, RZ, RZ, RZ ;  /* 0x000000ffff007224 */ /* 0x000fe200078e00ff */
[----:B------:R-:W-:Y:S01]  /*1640*/  ULDC UR10, c[0x0][0x228] ;  /* 0x00008a00000a7ab9 */ /* 0x000fe20000000800 */
[----:B------:R-:W-:Y:S01]  /*1650*/  ULDC UR11, c[0x0][0x240] ;  /* 0x00009000000b7ab9 */ /* 0x000fe20000000800 */
[----:B------:R-:W-:Y:S01]  /*1660*/  ULDC UR5, c[0x0][0x248] ;  /* 0x0000920000057ab9 */ /* 0x000fe20000000800 */
[----:B------:R-:W-:-:S05]  /*1670*/  ULDC.64 UR8, c[0x0][0x240] ;  /* 0x0000900000087ab9 */ /* 0x000fca0000000a00 */
.L_x_7293:
        /* <DEDUP_REMOVED lines=86> */
.L_x_7332:
        /* <DEDUP_REMOVED lines=27> */
.L_x_7290:
[----:B------:R-:W-:Y:S05]  /*1d90*/  BSYNC B1 ;  /* 0x0000000000017941 */ /* 0x000fea0003800000 */
.L_x_7289:
        /* <DEDUP_REMOVED lines=40> */
.L_x_7292:
[----:B------:R-:W-:Y:S05]  /*2020*/  BSYNC B1 ;  /* 0x0000000000017941 */ /* 0x000fea0003800000 */
.L_x_7291:
[----:B------:R-:W-:Y:S05]  /*2030*/  BRA `(.L_x_7293) ;  /* 0xfffffff400907947 */ /* 0x000fea000383ffff */
.L_x_7284:
[----:B------:R-:W-:Y:S05]  /*2040*/  BSYNC B0 ;  /* 0x0000000000007941 */ /* 0x000fea0003800000 */
.L_x_7279:
        /* <DEDUP_REMOVED lines=20> */
.L_x_7296:
        /* <DEDUP_REMOVED lines=18> */
.L_x_7295:
[----:B------:R-:W-:Y:S05]  /*22b0*/  BSYNC B0 ;  /* 0x0000000000007941 */ /* 0x000fea0003800000 */
.L_x_7294:
        /* <DEDUP_REMOVED lines=12> */
.L_x_7298:
        /* <DEDUP_REMOVED lines=11> */
.L_x_7297:
[----:B------:R-:W-:Y:S05]  /*2430*/  EXIT ;  /* 0x000000000000794d */ /* 0x000fea0003800000 */
.L_x_7281:
        /* <DEDUP_REMOVED lines=8> */
.L_x_7300:
[----:B------:R-:W-:Y:S05]  /*24c0*/  BSYNC B1 ;  /* 0x0000000000017941 */ /* 0x000fea0003800000 */
.L_x_7299:
        /* <DEDUP_REMOVED lines=10> */
.L_x_7301:
[----:B------:R-:W-:Y:S02]  /*2570*/  IMAD.MOV.U32 R5, RZ, RZ, R32 ;  /* 0x000000ffff057224 */ /* 0x000fe400078e0020 */
[----:B------:R-:W-:Y:S02]  /*2580*/  IMAD.MOV.U32 R34, RZ, RZ, R2 ;  /* 0x000000ffff227224 */ /* 0x000fe400078e0002 */
[----:B------:R-:W-:-:S07]  /*2590*/  IMAD.MOV.U32 R2, RZ, RZ, -0x1 ;  /* 0xffffffffff027424 */ /* 0x000fce00078e00ff */
[----:B------:R-:W-:Y:S05]  /*25a0*/  WARPSYNC.COLLECTIVE R2, `(.L_x_7302) ;  /* 0x0000000002087348 */ /* 0x000fea0003c00000 */
[----:B------:R0:W1:Y:S02]  /*25b0*/  SHFL.BFLY P0, R2, R5, R4, R3 ;  /* 0x0c00000405027389 */ /* 0x0000640000000003 */
[----:B01----:R-:W-:Y:S01]  /*25c0*/  ENDCOLLECTIVE ;  /* 0x000000000000791b */ /* 0x003fe20003800000 */
.L_x_7302:
        /* <DEDUP_REMOVED lines=13> */
.L_x_7303:
[----:B------:R-:W-:Y:S02]  /*26a0*/  IMAD.MOV.U32 R5, RZ, RZ, R34 ;  /* 0x000000ffff057224 */ /* 0x000fe400078e0022 */
[----:B------:R-:W-:Y:S02]  /*26b0*/  IMAD.MOV.U32 R31, RZ, RZ, R2 ;  /* 0x000000ffff1f7224 */ /* 0x000fe400078e0002 */
[----:B------:R-:W-:-:S03]  /*26c0*/  IMAD.MOV.U32 R2, RZ, RZ, -0x1 ;  /* 0xffffffffff027424 */ /* 0x000fc600078e00ff */
[----:B------:R-:W-:-:S13]  /*26d0*/  FSETP.GEU.FTZ.AND P1, PT, R36, R31, PT ;  /* 0x0000001f2400720b */ /* 0x000fda0003f3e000 */
[----:B------:R-:W-:Y:S05]  /*26e0*/  WARPSYNC.COLLECTIVE R2, `(.L_x_7304) ;  /* 0x0000000002087348 */ /* 0x000fea0003c00000 */
[----:B------:R0:W1:Y:S02]  /*26f0*/  SHFL.BFLY P0, R2, R5, R4, R3 ;  /* 0x0c00000405027389 */ /* 0x0000640000000003 */
[----:B01----:R-:W-:Y:S01]  /*2700*/  ENDCOLLECTIVE ;  /* 0x000000000000791b */ /* 0x003fe20003800000 */
.L_x_7304:
[----:B------:R-:W-:Y:S01]  /*2710*/  @P1 FSETP.NEU.FTZ.AND P2, PT, R36, R31, PT ;  /* 0x0000001f2400120b */ /* 0x000fe20003f5d000 */
[----:B------:R-:W-:Y:S02]  /*2720*/  IMAD.MOV.U32 R5, RZ, RZ, R33 ;  /* 0x000000ffff057224 */ /* 0x000fe400078e0021 */
[----:B------:R-:W-:Y:S02]  /*2730*/  IMAD.MOV.U32 R37, RZ, RZ, R2 ;  /* 0x000000ffff257224 */ /* 0x000fe400078e0002 */
[----:B------:R-:W-:-:S08]  /*2740*/  IMAD.MOV.U32 R2, RZ, RZ, -0x1 ;  /* 0xffffffffff027424 */ /* 0x000fd000078e00ff */
[----:B------:R-:W-:Y:S05]  /*2750*/  WARPSYNC.COLLECTIVE R2, `(.L_x_7305) ;  /* 0x0000000002087348 */ /* 0x000fea0003c00000 */
[----:B------:R0:W1:Y:S02]  /*2760*/  SHFL.BFLY P0, R2, R5, R4, R3 ;  /* 0x0c00000405027389 */ /* 0x0000640000000003 */
[----:B01----:R-:W-:Y:S01]  /*2770*/  ENDCOLLECTIVE ;  /* 0x000000000000791b */ /* 0x003fe20003800000 */
.L_x_7305:
        /* <DEDUP_REMOVED lines=13> */
.L_x_7306:
[----:B------:R-:W-:Y:S02]  /*2850*/  IMAD.MOV.U32 R5, RZ, RZ, R37 ;  /* 0x000000ffff057224 */ /* 0x000fe400078e0025 */
[----:B------:R-:W-:Y:S02]  /*2860*/  IMAD.MOV.U32 R32, RZ, RZ, R2 ;  /* 0x000000ffff207224 */ /* 0x000fe400078e0002 */
[----:B------:R-:W-:-:S07]  /*2870*/  IMAD.MOV.U32 R2, RZ, RZ, -0x1 ;  /* 0xffffffffff027424 */ /* 0x000fce00078e00ff */
[----:B------:R-:W-:Y:S05]  /*2880*/  WARPSYNC.COLLECTIVE R2, `(.L_x_7307) ;  /* 0x0000000002087348 */ /* 0x000fea0003c00000 */
[----:B------:R0:W1:Y:S02]  /*2890*/  SHFL.BFLY P0, R2, R5, R4, R3 ;  /* 0x0c00000405027389 */ /* 0x0000640000000003 */
[----:B01----:R-:W-:Y:S01]  /*28a0*/  ENDCOLLECTIVE ;  /* 0x000000000000791b */ /* 0x003fe20003800000 */
.L_x_7307:
[----:B------:R-:W-:Y:S02]  /*28b0*/  IMAD.MOV.U32 R5, RZ, RZ, R36 ;  /* 0x000000ffff057224 */ /* 0x000fe400078e0024 */
[----:B------:R-:W-:Y:S02]  /*28c0*/  IMAD.MOV.U32 R33, RZ, RZ, R2 ;  /* 0x000000ffff217224 */ /* 0x000fe400078e0002 */
[----:B------:R-:W-:-:S07]  /*28d0*/  IMAD.MOV.U32 R2, RZ, RZ, -0x1 ;  /* 0xffffffffff027424 */ /* 0x000fce00078e00ff */
[----:B------:R-:W-:Y:S05]  /*28e0*/  WARPSYNC.COLLECTIVE R2, `(.L_x_7308) ;  /* 0x0000000002087348 */ /* 0x000fea0003c00000 */
[----:B------:R0:W1:Y:S02]  /*28f0*/  SHFL.BFLY P0, R2, R5, R4, R3 ;  /* 0x0c00000405027389 */ /* 0x0000640000000003 */
[----:B01----:R-:W-:Y:S01]  /*2900*/  ENDCOLLECTIVE ;  /* 0x000000000000791b */ /* 0x003fe20003800000 */
.L_x_7308:
        /* <DEDUP_REMOVED lines=14> */
.L_x_7309:
[----:B------:R-:W-:Y:S02]  /*29f0*/  IMAD.MOV.U32 R5, RZ, RZ, R33 ;  /* 0x000000ffff057224 */ /* 0x000fe400078e0021 */
[----:B------:R-:W-:Y:S02]  /*2a00*/  IMAD.MOV.U32 R32, RZ, RZ, R2 ;  /* 0x000000ffff207224 */ /* 0x000fe400078e0002 */
[----:B------:R-:W-:-:S03]  /*2a10*/  IMAD.MOV.U32 R2, RZ, RZ, -0x1 ;  /* 0xffffffffff027424 */ /* 0x000fc600078e00ff */
[----:B------:R-:W-:-:S13]  /*2a20*/  FSETP.GEU.FTZ.AND P2, PT, R31, R32, PT ;  /* 0x000000201f00720b */ /* 0x000fda0003f5e000 */
[----:B------:R-:W-:Y:S05]  /*2a30*/  WARPSYNC.COLLECTIVE R2, `(.L_x_7310) ;  /* 0x0000000002087348 */ /* 0x000fea0003c00000 */
[----:B------:R0:W1:Y:S02]  /*2a40*/  SHFL.BFLY P0, R2, R5, R4, R3 ;  /* 0x0c00000405027389 */ /* 0x0000640000000003 */
[----:B01----:R-:W-:Y:S01]  /*2a50*/  ENDCOLLECTIVE ;  /* 0x000000000000791b */ /* 0x003fe20003800000 */
.L_x_7310:
[----:B------:R-:W-:Y:S01]  /*2a60*/  @P2 FSETP.NEU.FTZ.AND P1, PT, R31, R32, PT ;  /* 0x000000201f00220b */ /* 0x000fe20003f3d000 */
[----:B------:R-:W-:Y:S02]  /*2a70*/  IMAD.MOV.U32 R5, RZ, RZ, R36 ;  /* 0x000000ffff057224 */ /* 0x000fe400078e0024 */
[----:B------:R-:W-:Y:S02]  /*2a80*/  IMAD.MOV.U32 R35, RZ, RZ, R2 ;  /* 0x000000ffff237224 */ /* 0x000fe400078e0002 */
[----:B------:R-:W-:-:S08]  /*2a90*/  IMAD.MOV.U32 R2, RZ, RZ, -0x1 ;  /* 0xffffffffff027424 */ /* 0x000fd000078e00ff */
[----:B------:R-:W-:Y:S05]  /*2aa0*/  WARPSYNC.COLLECTIVE R2, `(.L_x_7311) ;  /* 0x0000000002087348 */ /* 0x000fea0003c00000 */
[----:B------:R0:W1:Y:S02]  /*2ab0*/  SHFL.BFLY P0, R2, R5, R4, R3 ;  /* 0x0c00000405027389 */ /* 0x0000640000000003 */
[----:B01----:R-:W-:Y:S01]  /*2ac0*/  ENDCOLLECTIVE ;  /* 0x000000000000791b */ /* 0x003fe20003800000 */
.L_x_7311:
        /* <DEDUP_REMOVED lines=12> */
.L_x_7312:
[----:B------:R-:W-:Y:S02]  /*2b90*/  IMAD.MOV.U32 R5, RZ, RZ, R35 ;  /* 0x000000ffff057224 */ /* 0x000fe400078e0023 */
[----:B------:R-:W-:Y:S02]  /*2ba0*/  IMAD.MOV.U32 R31, RZ, RZ, R2 ;  /* 0x000000ffff1f7224 */ /* 0x000fe400078e0002 */
[----:B------:R-:W-:-:S07]  /*2bb0*/  IMAD.MOV.U32 R2, RZ, RZ, -0x1 ;  /* 0xffffffffff027424 */ /* 0x000fce00078e00ff */
[----:B------:R-:W-:Y:S05]  /*2bc0*/  WARPSYNC.COLLECTIVE R2, `(.L_x_7313) ;  /* 0x0000000002087348 */ /* 0x000fea0003c00000 */
[----:B------:R0:W1:Y:S02]  /*2bd0*/  SHFL.BFLY P0, R2, R5, R4, R3 ;  /* 0x0c00000405027389 */ /* 0x0000640000000003 */
[----:B01----:R-:W-:Y:S01]  /*2be0*/  ENDCOLLECTIVE ;  /* 0x000000000000791b */ /* 0x003fe20003800000 */
.L_x_7313:
[----:B------:R-:W-:Y:S02]  /*2bf0*/  IMAD.MOV.U32 R5, RZ, RZ, R32 ;  /* 0x000000ffff057224 */ /* 0x000fe400078e0020 */
[----:B------:R-:W-:Y:S02]  /*2c00*/  IMAD.MOV.U32 R36, RZ, RZ, R2 ;  /* 0x000000ffff247224 */ /* 0x000fe400078e0002 */
[----:B------:R-:W-:-:S07]  /*2c10*/  IMAD.MOV.U32 R2, RZ, RZ, -0x1 ;  /* 0xffffffffff027424 */ /* 0x000fce00078e00ff */
[----:B------:R-:W-:Y:S05]  /*2c20*/  WARPSYNC.COLLECTIVE R2, `(.L_x_7314) ;  /* 0x0000000002087348 */ /* 0x000fea0003c00000 */
[----:B------:R0:W1:Y:S02]  /*2c30*/  SHFL.BFLY P0, R2, R5, R4, R3 ;  /* 0x0c00000405027389 */ /* 0x0000640000000003 */
[----:B01----:R-:W-:Y:S01]  /*2c40*/  ENDCOLLECTIVE ;  /* 0x000000000000791b */ /* 0x003fe20003800000 */
.L_x_7314:
[----:B------:R-:W-:Y:S01]  /*2c50*/  IMAD.MOV.U32 R37, RZ, RZ, R2 ;  /* 0x000000ffff257224 */ /* 0x000fe200078e0002 */
[----:B------:R-:W-:Y:S06]  /*2c60*/  BRA `(.L_x_7315) ;  /* 0xffffffe400547947 */ /* 0x000fec000383ffff */
.L_x_7288:
        /* <DEDUP_REMOVED lines=8> */
.L_x_7317:
[----:B------:R-:W-:Y:S05]  /*2cf0*/  BSYNC B1 ;  /* 0x0000000000017941 */ /* 0x000fea0003800000 */
.L_x_7316:
        /* <DEDUP_REMOVED lines=10> */
.L_x_7318:
[----:B------:R-:W-:Y:S02]  /*2da0*/  IMAD.MOV.U32 R5, RZ, RZ, R32 ;  /* 0x000000ffff057224 */ /* 0x000fe400078e0020 */
[----:B------:R-:W-:Y:S02]  /*2db0*/  IMAD.MOV.U32 R34, RZ, RZ, R2 ;  /* 0x000000ffff227224 */ /* 0x000fe400078e0002 */
[----:B------:R-:W-:-:S07]  /*2dc0*/  IMAD.MOV.U32 R2, RZ, RZ, -0x1 ;  /* 0xffffffffff027424 */ /* 0x000fce00078e00ff */
[----:B------:R-:W-:Y:S05]  /*2dd0*/  WARPSYNC.COLLECTIVE R2, `(.L_x_7319) ;  /* 0x0000000002087348 */ /* 0x000fea0003c00000 */
[----:B------:R0:W1:Y:S02]  /*2de0*/  SHFL.BFLY P0, R2, R5, R4, R3 ;  /* 0x0c00000405027389 */ /* 0x0000640000000003 */
[----:B01----:R-:W-:Y:S01]  /*2df0*/  ENDCOLLECTIVE ;  /* 0x000000000000791b */ /* 0x003fe20003800000 */
.L_x_7319:
        /* <DEDUP_REMOVED lines=13> */
.L_x_7320:
[----:B------:R-:W-:Y:S02]  /*2ed0*/  IMAD.MOV.U32 R5, RZ, RZ, R34 ;  /* 0x000000ffff057224 */ /* 0x000fe400078e0022 */
[----:B------:R-:W-:Y:S02]  /*2ee0*/  IMAD.MOV.U32 R35, RZ, RZ, R2 ;  /* 0x000000ffff237224 */ /* 0x000fe400078e0002 */
[----:B------:R-:W-:-:S03]  /*2ef0*/  IMAD.MOV.U32 R2, RZ, RZ, -0x1 ;  /* 0xffffffffff027424 */ /* 0x000fc600078e00ff */
[----:B------:R-:W-:-:S13]  /*2f00*/  FSETP.GEU.FTZ.AND P1, PT, R36, R35, PT ;  /* 0x000000232400720b */ /* 0x000fda0003f3e000 */
[----:B------:R-:W-:Y:S05]  /*2f10*/  WARPSYNC.COLLECTIVE R2, `(.L_x_7321) ;  /* 0x0000000002087348 */ /* 0x000fea0003c00000 */
[----:B------:R0:W1:Y:S02]  /*2f20*/  SHFL.BFLY P0, R2, R5, R4, R3 ;  /* 0x0c00000405027389 */ /* 0x0000640000000003 */
[----:B01----:R-:W-:Y:S01]  /*2f30*/  ENDCOLLECTIVE ;  /* 0x000000000000791b */ /* 0x003fe20003800000 */
.L_x_7321:
[----:B------:R-:W-:Y:S01]  /*2f40*/  @P1 FSETP.NEU.FTZ.AND P2, PT, R36, R35, PT ;  /* 0x000000232400120b */ /* 0x000fe20003f5d000 */
[----:B------:R-:W-:Y:S02]  /*2f50*/  IMAD.MOV.U32 R5, RZ, RZ, R31 ;  /* 0x000000ffff057224 */ /* 0x000fe400078e001f */
[----:B------:R-:W-:Y:S02]  /*2f60*/  IMAD.MOV.U32 R33, RZ, RZ, R2 ;  /* 0x000000ffff217224 */ /* 0x000fe400078e0002 */
[----:B------:R-:W-:-:S08]  /*2f70*/  IMAD.MOV.U32 R2, RZ, RZ, -0x1 ;  /* 0xffffffffff027424 */ /* 0x000fd000078e00ff */
[----:B------:R-:W-:Y:S05]  /*2f80*/  WARPSYNC.COLLECTIVE R2, `(.L_x_7322) ;  /* 0x0000000002087348 */ /* 0x000fea0003c00000 */
[----:B------:R0:W1:Y:S02]  /*2f90*/  SHFL.BFLY P0, R2, R5, R4, R3 ;  /* 0x0c00000405027389 */ /* 0x0000640000000003 */
[----:B01----:R-:W-:Y:S01]  /*2fa0*/  ENDCOLLECTIVE ;  /* 0x000000000000791b */ /* 0x003fe20003800000 */
.L_x_7322:
        /* <DEDUP_REMOVED lines=13> */
.L_x_7323:
[----:B------:R-:W-:Y:S02]  /*3080*/  IMAD.MOV.U32 R5, RZ, RZ, R33 ;  /* 0x000000ffff057224 */ /* 0x000fe400078e0021 */
[----:B------:R-:W-:Y:S02]  /*3090*/  IMAD.MOV.U32 R35, RZ, RZ, R2 ;  /* 0x000000ffff237224 */ /* 0x000fe400078e0002 */
[----:B------:R-:W-:-:S07]  /*30a0*/  IMAD.MOV.U32 R2, RZ, RZ, -0x1 ;  /* 0xffffffffff027424 */ /* 0x000fce00078e00ff */
[----:B------:R-:W-:Y:S05]  /*30b0*/  WARPSYNC.COLLECTIVE R2, `(.L_x_7324) ;  /* 0x0000000002087348 */ /* 0x000fea0003c00000 */
[----:B------:R0:W1:Y:S02]  /*30c0*/  SHFL.BFLY P0, R2, R5, R4, R3 ;  /* 0x0c00000405027389 */ /* 0x0000640000000003 */
[----:B01----:R-:W-:Y:S01]  /*30d0*/  ENDCOLLECTIVE ;  /* 0x000000000000791b */ /* 0x003fe20003800000 */
.L_x_7324:
[----:B------:R-:W-:Y:S02]  /*30e0*/  IMAD.MOV.U32 R5, RZ, RZ, R36 ;  /* 0x000000ffff057224 */ /* 0x000fe400078e0024 */
[----:B------:R-:W-:Y:S02]  /*30f0*/  IMAD.MOV.U32 R31, RZ, RZ, R2 ;  /* 0x000000ffff1f7224 */ /* 0x000fe400078e0002 */
[----:B------:R-:W-:-:S07]  /*3100*/  IMAD.MOV.U32 R2, RZ, RZ, -0x1 ;  /* 0xffffffffff027424 */ /* 0x000fce00078e00ff */
[----:B------:R-:W-:Y:S05]  /*3110*/  WARPSYNC.COLLECTIVE R2, `(.L_x_7325) ;  /* 0x0000000002087348 */ /* 0x000fea0003c00000 */
[----:B------:R0:W1:Y:S02]  /*3120*/  SHFL.BFLY P0, R2, R5, R4, R3 ;  /* 0x0c00000405027389 */ /* 0x0000640000000003 */
[----:B01----:R-:W-:Y:S01]  /*3130*/  ENDCOLLECTIVE ;  /* 0x000000000000791b */ /* 0x003fe20003800000 */
.L_x_7325:
        /* <DEDUP_REMOVED lines=14> */
.L_x_7326:
[----:B------:R-:W-:Y:S02]  /*3220*/  IMAD.MOV.U32 R5, RZ, RZ, R31 ;  /* 0x000000ffff057224 */ /* 0x000fe400078e001f */
[----:B------:R-:W-:Y:S02]  /*3230*/  IMAD.MOV.U32 R35, RZ, RZ, R2 ;  /* 0x000000ffff237224 */ /* 0x000fe400078e0002 */
[----:B------:R-:W-:-:S03]  /*3240*/  IMAD.MOV.U32 R2, RZ, RZ, -0x1 ;  /* 0xffffffffff027424 */ /* 0x000fc600078e00ff */
[----:B------:R-:W-:-:S13]  /*3250*/  FSETP.GEU.FTZ.AND P2, PT, R32, R35, PT ;  /* 0x000000232000720b */ /* 0x000fda0003f5e000 */
[----:B------:R-:W-:Y:S05]  /*3260*/  WARPSYNC.COLLECTIVE R2, `(.L_x_7327) ;  /* 0x0000000002087348 */ /* 0x000fea0003c00000 */
[----:B------:R0:W1:Y:S02]  /*3270*/  SHFL.BFLY P0, R2, R5, R4, R3 ;  /* 0x0c00000405027389 */ /* 0x0000640000000003 */
[----:B01----:R-:W-:Y:S01]  /*3280*/  ENDCOLLECTIVE ;  /* 0x000000000000791b */ /* 0x003fe20003800000 */
.L_x_7327:
[----:B------:R-:W-:Y:S01]  /*3290*/  @P2 FSETP.NEU.FTZ.AND P1, PT, R32, R35, PT ;  /* 0x000000232000220b */ /* 0x000fe20003f3d000 */
[----:B------:R-:W-:Y:S02]  /*32a0*/  IMAD.MOV.U32 R5, RZ, RZ, R36 ;  /* 0x000000ffff057224 */ /* 0x000fe400078e0024 */
[----:B------:R-:W-:Y:S02]  /*32b0*/  IMAD.MOV.U32 R34, RZ, RZ, R2 ;  /* 0x000000ffff227224 */ /* 0x000fe400078e0002 */
[----:B------:R-:W-:-:S08]  /*32c0*/  IMAD.MOV.U32 R2, RZ, RZ, -0x1 ;  /* 0xffffffffff027424 */ /* 0x000fd000078e00ff */
[----:B------:R-:W-:Y:S05]  /*32d0*/  WARPSYNC.COLLECTIVE R2, `(.L_x_7328) ;  /* 0x0000000002087348 */ /* 0x000fea0003c00000 */
[----:B------:R0:W1:Y:S02]  /*32e0*/  SHFL.BFLY P0, R2, R5, R4, R3 ;  /* 0x0c00000405027389 */ /* 0x0000640000000003 */
[----:B01----:R-:W-:Y:S01]  /*32f0*/  ENDCOLLECTIVE ;  /* 0x000000000000791b */ /* 0x003fe20003800000 */
.L_x_7328:
        /* <DEDUP_REMOVED lines=13> */
.L_x_7329:
[----:B------:R-:W-:Y:S02]  /*33d0*/  IMAD.MOV.U32 R5, RZ, RZ, R34 ;  /* 0x000000ffff057224 */ /* 0x000fe400078e0022 */
[----:B------:R-:W-:Y:S02]  /*33e0*/  IMAD.MOV.U32 R36, RZ, RZ, R2 ;  /* 0x000000ffff247224 */ /* 0x000fe400078e0002 */
[----:B------:R-:W-:-:S07]  /*33f0*/  IMAD.MOV.U32 R2, RZ, RZ, -0x1 ;  /* 0xffffffffff027424 */ /* 0x000fce00078e00ff */
[----:B------:R-:W-:Y:S05]  /*3400*/  WARPSYNC.COLLECTIVE R2, `(.L_x_7330) ;  /* 0x0000000002087348 */ /* 0x000fea0003c00000 */
[----:B------:R0:W1:Y:S02]  /*3410*/  SHFL.BFLY P0, R2, R5, R4, R3 ;  /* 0x0c00000405027389 */ /* 0x0000640000000003 */
[----:B01----:R-:W-:Y:S01]  /*3420*/  ENDCOLLECTIVE ;  /* 0x000000000000791b */ /* 0x003fe20003800000 */
.L_x_7330:
[----:B------:R-:W-:Y:S02]  /*3430*/  IMAD.MOV.U32 R5, RZ, RZ, R32 ;  /* 0x000000ffff057224 */ /* 0x000fe400078e0020 */
[----:B------:R-:W-:Y:S02]  /*3440*/  IMAD.MOV.U32 R33, RZ, RZ, R2 ;  /* 0x000000ffff217224 */ /* 0x000fe400078e0002 */
[----:B------:R-:W-:-:S07]  /*3450*/  IMAD.MOV.U32 R2, RZ, RZ, -0x1 ;  /* 0xffffffffff027424 */ /* 0x000fce00078e00ff */
[----:B------:R-:W-:Y:S05]  /*3460*/  WARPSYNC.COLLECTIVE R2, `(.L_x_7331) ;  /* 0x0000000002087348 */ /* 0x000fea0003c00000 */
[----:B------:R0:W1:Y:S02]  /*3470*/  SHFL.BFLY P0, R2, R5, R4, R3 ;  /* 0x0c00000405027389 */ /* 0x0000640000000003 */
[----:B01----:R-:W-:Y:S01]  /*3480*/  ENDCOLLECTIVE ;  /* 0x000000000000791b */ /* 0x003fe20003800000 */
.L_x_7331:
[----:B------:R-:W-:Y:S01]  /*3490*/  IMAD.MOV.U32 R37, RZ, RZ, R2 ;  /* 0x000000ffff257224 */ /* 0x000fe200078e0002 */
[----:B------:R-:W-:Y:S06]  /*34a0*/  BRA `(.L_x_7332) ;  /* 0xffffffe400cc7947 */ /* 0x000fec000383ffff */
.L_x_7333:
        /* <DEDUP_REMOVED lines=13> */
.L_x_12277:


//--------------------- .text._ZN4vllm3moe10topkGatingILi6ELi192ELi4ELi4ELi32Ei13__nv_bfloat16LNS0_11ScoringFuncE0EEEvPKT5_PKbPfiPT4_PiiiibPKf --------------------------
	.section	.text._ZN4vllm3moe10topkGatingILi6ELi192ELi4ELi4ELi32Ei13__nv_bfloat16LNS0_11ScoringFuncE0EEEvPKT5_PKbPfiPT4_PiiiibPKf,"ax",@progbits
	.align	128
        .global         _ZN4vllm3moe10topkGatingILi6ELi192ELi4ELi4ELi32Ei13__nv_bfloat16LNS0_11ScoringFuncE0EEEvPKT5_PKbPfiPT4_PiiiibPKf
        .type           _ZN4vllm3moe10topkGatingILi6ELi192ELi4ELi4ELi32Ei13__nv_bfloat16LNS0_11ScoringFuncE0EEEvPKT5_PKbPfiPT4_PiiiibPKf,@function
        .size           _ZN4vllm3moe10topkGatingILi6ELi192ELi4ELi4ELi32Ei13__nv_bfloat16LNS0_11ScoringFuncE0EEEvPKT5_PKbPfiPT4_PiiiibPKf,(.L_x_12278 - _ZN4vllm3moe10topkGatingILi6ELi192ELi4ELi4ELi32Ei13__nv_bfloat16LNS0_11ScoringFuncE0EEEvPKT5_PKbPfiPT4_PiiiibPKf)
        .other          _ZN4vllm3moe10topkGatingILi6ELi192ELi4ELi4ELi32Ei13__nv_bfloat16LNS0_11ScoringFuncE0EEEvPKT5_PKbPfiPT4_PiiiibPKf,@"STO_CUDA_ENTRY STV_DEFAULT"
_ZN4vllm3moe10topkGatingILi6ELi192ELi4ELi4ELi32Ei13__nv_bfloat16LNS0_11ScoringFuncE0EEEvPKT5_PKbPfiPT4_PiiiibPKf:
.text._ZN4vllm3moe10topkGatingILi6ELi192ELi4ELi4ELi32Ei13__nv_bfloat16LNS0_11ScoringFuncE0EEEvPKT5_PKbPfiPT4_PiiiibPKf:
        /* <DEDUP_REMOVED lines=144> */
.L_x_7342:
        /* <DEDUP_REMOVED lines=70> */
.L_x_7370:
        /* <DEDUP_REMOVED lines=28> */
.L_x_7338:
[----:B------:R-:W-:Y:S05]  /*0f20*/  BSYNC B1 ;  /* 0x0000000000017941 */ /* 0x000fea0003800000 */
.L_x_7337:
        /* <DEDUP_REMOVED lines=32> */
.L_x_7341:
[----:B------:R-:W-:Y:S05]  /*1130*/  BSYNC B1 ;  /* 0x0000000000017941 */ /* 0x000fea0003800000 */
.L_x_7340:
[----:B------:R-:W-:Y:S05]  /*1140*/  BRA `(.L_x_7342) ;  /* 0xfffffff400ec7947 */ /* 0x000fea000383ffff */
.L_x_7335:
[----:B------:R-:W-:Y:S01]  /*1150*/  IMAD.MOV.U32 R0, RZ, RZ, RZ ;  /* 0x000000ffff007224 */ /* 0x000fe200078e00ff */
[----:B------:R-:W-:Y:S01]  /*1160*/  ULDC UR10, c[0x0][0x228] ;  /* 0x00008a00000a7ab9 */ /* 0x000fe20000000800 */
[----:B------:R-:W-:Y:S01]  /*1170*/  ULDC UR11, c[0x0][0x240] ;  /* 0x00009000000b7ab9 */ /* 0x000fe20000000800 */
[----:B------:R-:W-:Y:S01]  /*1180*/  ULDC UR5, c[0x0][0x248] ;  /* 0x0000920000057ab9 */ /* 0x000fe20000000800 */
[----:B------:R-:W-:-:S05]  /*1190*/  ULDC.64 UR8, c[0x0][0x240] ;  /* 0x0000900000087ab9 */ /* 0x000fca0000000a00 */
.L_x_7348:
        /* <DEDUP_REMOVED lines=70> */
.L_x_7387:
        /* <DEDUP_REMOVED lines=27> */
.L_x_7345:
[----:B------:R-:W-:Y:S05]  /*17b0*/  BSYNC B1 ;  /* 0x0000000000017941 */ /* 0x000fea0003800000 */
.L_x_7344:
        /* <DEDUP_REMOVED lines=32> */
.L_x_7347:
[----:B------:R-:W-:Y:S05]  /*19c0*/  BSYNC B1 ;  /* 0x0000000000017941 */ /* 0x000fea0003800000 */
.L_x_7346:
[----:B------:R-:W-:Y:S05]  /*19d0*/  BRA `(.L_x_7348) ;  /* 0xfffffff400f07947 */ /* 0x000fea000383ffff */
.L_x_7339:
[----:B------:R-:W-:Y:S05]  /*19e0*/  BSYNC B0 ;  /* 0x0000000000007941 */ /* 0x000fea0003800000 */
.L_x_7334:
        /* <DEDUP_REMOVED lines=18> */
.L_x_7351:
        /* <DEDUP_REMOVED lines=18> */
.L_x_7350:
[----:B------:R-:W-:Y:S05]  /*1c30*/  BSYNC B0 ;  /* 0x0000000000007941 */ /* 0x000fea0003800000 */
.L_x_7349:
        /* <DEDUP_REMOVED lines=13> */
.L_x_7353:
        /* <DEDUP_REMOVED lines=11> */
.L_x_7352:
[----:B------:R-:W-:Y:S05]  /*1dc0*/  EXIT ;  /* 0x000000000000794d */ /* 0x000fea0003800000 */
.L_x_7336:
        /* <DEDUP_REMOVED lines=8> */
.L_x_7355:
[----:B------:R-:W-:Y:S05]  /*1e50*/  BSYNC B1 ;  /* 0x0000000000017941 */ /* 0x000fea0003800000 */
.L_x_7354:
        /* <DEDUP_REMOVED lines=10> */
.L_x_7356:
[----:B------:R-:W-:Y:S02]  /*1f00*/  IMAD.MOV.U32 R5, RZ, RZ, R24 ;  /* 0x000000ffff057224 */ /* 0x000fe400078e0018 */
[----:B------:R-:W-:Y:S02]  /*1f10*/  IMAD.MOV.U32 R26, RZ, RZ, R2 ;  /* 0x000000ffff1a7224 */ /* 0x000fe400078e0002 */
[----:B------:R-:W-:-:S07]  /*1f20*/  IMAD.MOV.U32 R2, RZ, RZ, -0x1 ;  /* 0xffffffffff027424 */ /* 0x000fce00078e00ff */
[----:B------:R-:W-:Y:S05]  /*1f30*/  WARPSYNC.COLLECTIVE R2, `(.L_x_7357) ;  /* 0x0000000002087348 */ /* 0x000fea0003c00000 */
[----:B------:R0:W1:Y:S02]  /*1f40*/  SHFL.BFLY P0, R2, R5, R4, R3 ;  /* 0x0c00000405027389 */ /* 0x0000640000000003 */
[----:B01----:R-:W-:Y:S01]  /*1f50*/  ENDCOLLECTIVE ;  /* 0x000000000000791b */ /* 0x003fe20003800000 */
.L_x_7357:
        /* <DEDUP_REMOVED lines=13> */
.L_x_7358:
[----:B------:R-:W-:Y:S02]  /*2030*/  IMAD.MOV.U32 R5, RZ, RZ, R26 ;  /* 0x000000ffff057224 */ /* 0x000fe400078e001a */
[----:B------:R-:W-:Y:S02]  /*2040*/  IMAD.MOV.U32 R23, RZ, RZ, R2 ;  /* 0x000000ffff177224 */ /* 0x000fe400078e0002 */
[----:B------:R-:W-:-:S03]  /*2050*/  IMAD.MOV.U32 R2, RZ, RZ, -0x1 ;  /* 0xffffffffff027424 */ /* 0x000fc600078e00ff */
[----:B------:R-:W-:-:S13]  /*2060*/  FSETP.GEU.FTZ.AND P1, PT, R28, R23, PT ;  /* 0x000000171c00720b */ /* 0x000fda0003f3e000 */
[----:B------:R-:W-:Y:S05]  /*2070*/  WARPSYNC.COLLECTIVE R2, `(.L_x_7359) ;  /* 0x0000000002087348 */ /* 0x000fea0003c00000 */
[----:B------:R0:W1:Y:S02]  /*2080*/  SHFL.BFLY P0, R2, R5, R4, R3 ;  /* 0x0c00000405027389 */ /* 0x0000640000000003 */
[----:B01----:R-:W-:Y:S01]  /*2090*/  ENDCOLLECTIVE ;  /* 0x000000000000791b */ /* 0x003fe20003800000 */
.L_x_7359:
[----:B------:R-:W-:Y:S01]  /*20a0*/  @P1 FSETP.NEU.FTZ.AND P3, PT, R28, R23, PT ;  /* 0x000000171c00120b */ /* 0x000fe20003f7d000 */
[----:B------:R-:W-:Y:S02]  /*20b0*/  IMAD.MOV.U32 R5, RZ, RZ, R25 ;  /* 0x000000ffff057224 */ /* 0x000fe400078e0019 */
[----:B------:R-:W-:Y:S02]  /*20c0*/  IMAD.MOV.U32 R29, RZ, RZ, R2 ;  /* 0x000000ffff1d7224 */ /* 0x000fe400078e0002 */
[----:B------:R-:W-:-:S08]  /*20d0*/  IMAD.MOV.U32 R2, RZ, RZ, -0x1 ;  /* 0xffffffffff027424 */ /* 0x000fd000078e00ff */
[----:B------:R-:W-:Y:S05]  /*20e0*/  WARPSYNC.COLLECTIVE R2, `(.L_x_7360) ;  /* 0x0000000002087348 */ /* 0x000fea0003c00000 */
[----:B------:R0:W1:Y:S02]  /*20f0*/  SHFL.BFLY P0, R2, R5, R4, R3 ;  /* 0x0c00000405027389 */ /* 0x0000640000000003 */
[----:B01----:R-:W-:Y:S01]  /*2100*/  ENDCOLLECTIVE ;  /* 0x000000000000791b */ /* 0x003fe20003800000 */
.L_x_7360:
        /* <DEDUP_REMOVED lines=13> */
.L_x_7361:
[----:B------:R-:W-:Y:S02]  /*21e0*/  IMAD.MOV.U32 R5, RZ, RZ, R29 ;  /* 0x000000ffff057224 */ /* 0x000fe400078e001d */
[----:B------:R-:W-:Y:S02]  /*21f0*/  IMAD.MOV.U32 R24, RZ, RZ, R2 ;  /* 0x000000ffff187224 */ /* 0x000fe400078e0002 */
[----:B------:R-:W-:-:S07]  /*2200*/  IMAD.MOV.U32 R2, RZ, RZ, -0x1 ;  /* 0xffffffffff027424 */ /* 0x000fce00078e00ff */
[----:B------:R-:W-:Y:S05]  /*2210*/  WARPSYNC.COLLECTIVE R2, `(.L_x_7362) ;  /* 0x0000000002087348 */ /* 0x000fea0003c00000 */
[----:B------:R0:W1:Y:S02]  /*2220*/  SHFL.BFLY P0, R2, R5, R4, R3 ;  /* 0x0c00000405027389 */ /* 0x0000640000000003 */
[----:B01----:R-:W-:Y:S01]  /*2230*/  ENDCOLLECTIVE ;  /* 0x000000000000791b */ /* 0x003fe20003800000 */
.L_x_7362:
[----:B------:R-:W-:Y:S02]  /*2240*/  IMAD.MOV.U32 R5, RZ, RZ, R28 ;  /* 0x000000ffff057224 */ /* 0x000fe400078e001c */
[----:B------:R-:W-:Y:S02]  /*2250*/  IMAD.MOV.U32 R25, RZ, RZ, R2 ;  /* 0x000000ffff197224 */ /* 0x000fe400078e0002 */
[----:B------:R-:W-:-:S07]  /*2260*/  IMAD.MOV.U32 R2, RZ, RZ, -0x1 ;  /* 0xffffffffff027424 */ /* 0x000fce00078e00ff */
[----:B------:R-:W-:Y:S05]  /*2270*/  WARPSYNC.COLLECTIVE R2, `(.L_x_7363) ;  /* 0x0000000002087348 */ /* 0x000fea0003c00000 */
[----:B------:R0:W1:Y:S02]  /*2280*/  SHFL.BFLY P0, R2, R5, R4, R3 ;  /* 0x0c00000405027389 */ /* 0x0000640000000003 */
[----:B01----:R-:W-:Y:S01]  /*2290*/  ENDCOLLECTIVE ;  /* 0x000000000000791b */ /* 0x003fe20003800000 */
.L_x_7363:
        /* <DEDUP_REMOVED lines=14> */
.L_x_7364:
[----:B------:R-:W-:Y:S02]  /*2380*/  IMAD.MOV.U32 R5, RZ, RZ, R25 ;  /* 0x000000ffff057224 */ /* 0x000fe400078e0019 */
[----:B------:R-:W-:Y:S02]  /*2390*/  IMAD.MOV.U32 R24, RZ, RZ, R2 ;  /* 0x000000ffff187224 */ /* 0x000fe400078e0002 */
[----:B------:R-:W-:-:S03]  /*23a0*/  IMAD.MOV.U32 R2, RZ, RZ, -0x1 ;  /* 0xffffffffff027424 */ /* 0x000fc600078e00ff */
[----:B------:R-:W-:-:S13]  /*23b0*/  FSETP.GEU.FTZ.AND P3, PT, R23, R24, PT ;  /* 0x000000181700720b */ /* 0x000fda0003f7e000 */
[----:B------:R-:W-:Y:S05]  /*23c0*/  WARPSYNC.COLLECTIVE R2, `(.L_x_7365) ;  /* 0x0000000002087348 */ /* 0x000fea0003c00000 */
[----:B------:R0:W1:Y:S02]  /*23d0*/  SHFL.BFLY P0, R2, R5, R4, R3 ;  /* 0x0c00000405027389 */ /* 0x0000640000000003 */
[----:B01----:R-:W-:Y:S01]  /*23e0*/  ENDCOLLECTIVE ;  /* 0x000000000000791b */ /* 0x003fe20003800000 */
.L_x_7365:
[----:B------:R-:W-:Y:S01]  /*23f0*/  @P3 FSETP.NEU.FTZ.AND P1, PT, R23, R24, PT ;  /* 0x000000181700320b */ /* 0x000fe20003f3d000 */
[----:B------:R-:W-:Y:S02]  /*2400*/  IMAD.MOV.U32 R5, RZ, RZ, R28 ;  /* 0x000000ffff057224 */ /* 0x000fe400078e001c */
[----:B------:R-:W-:Y:S02]  /*2410*/  IMAD.MOV.U32 R26, RZ, RZ, R2 ;  /* 0x000000ffff1a7224 */ /* 0x000fe400078e0002 */
[----:B------:R-:W-:-:S08]  /*2420*/  IMAD.MOV.U32 R2, RZ, RZ, -0x1 ;  /* 0xffffffffff027424 */ /* 0x000fd000078e00ff */
[----:B------:R-:W-:Y:S05]  /*2430*/  WARPSYNC.COLLECTIVE R2, `(.L_x_7366) ;  /* 0x0000000002087348 */ /* 0x000fea0003c00000 */
[----:B------:R0:W1:Y:S02]  /*2440*/  SHFL.BFLY P0, R2, R5, R4, R3 ;  /* 0x0c00000405027389 */ /* 0x0000640000000003 */
[----:B01----:R-:W-:Y:S01]  /*2450*/  ENDCOLLECTIVE ;  /* 0x000000000000791b */ /* 0x003fe20003800000 */
.L_x_7366:
        /* <DEDUP_REMOVED lines=12> */
.L_x_7367:
[----:B------:R-:W-:Y:S02]  /*2520*/  IMAD.MOV.U32 R5, RZ, RZ, R26 ;  /* 0x000000ffff057224 */ /* 0x000fe400078e001a */
[----:B------:R-:W-:Y:S02]  /*2530*/  IMAD.MOV.U32 R28, RZ, RZ, R2 ;  /* 0x000000ffff1c7224 */ /* 0x000fe400078e0002 */
[----:B------:R-:W-:-:S07]  /*2540*/  IMAD.MOV.U32 R2, RZ, RZ, -0x1 ;  /* 0xffffffffff027424 */ /* 0x000fce00078e00ff */
[----:B------:R-:W-:Y:S05]  /*2550*/  WARPSYNC.COLLECTIVE R2, `(.L_x_7368) ;  /* 0x0000000002087348 */ /* 0x000fea0003c00000 */
[----:B------:R0:W1:Y:S02]  /*2560*/  SHFL.BFLY P0, R2, R5, R4, R3 ;  /* 0x0c00000405027389 */ /* 0x0000640000000003 */
[----:B01----:R-:W-:Y:S01]  /*2570*/  ENDCOLLECTIVE ;  /* 0x000000000000791b */ /* 0x003fe20003800000 */
.L_x_7368:
[----:B------:R-:W-:Y:S02]  /*2580*/  IMAD.MOV.U32 R5, RZ, RZ, R24 ;  /* 0x000000ffff057224 */ /* 0x000fe400078e0018 */
[----:B------:R-:W-:Y:S02]  /*2590*/  IMAD.MOV.U32 R29, RZ, RZ, R2 ;  /* 0x000000ffff1d7224 */ /* 0x000fe400078e0002 */
[----:B------:R-:W-:-:S07]  /*25a0*/  IMAD.MOV.U32 R2, RZ, RZ, -0x1 ;  /* 0xffffffffff027424 */ /* 0x000fce00078e00ff */
[----:B------:R-:W-:Y:S05]  /*25b0*/  WARPSYNC.COLLECTIVE R2, `(.L_x_7369) ;  /* 0x0000000002087348 */ /* 0x000fea0003c00000 */
[----:B------:R0:W1:Y:S02]  /*25c0*/  SHFL.BFLY P0, R2, R5, R4, R3 ;  /* 0x0c00000405027389 */ /* 0x0000640000000003 */
[----:B01----:R-:W-:Y:S01]  /*25d0*/  ENDCOLLECTIVE ;  /* 0x000000000000791b */ /* 0x003fe20003800000 */
.L_x_7369:
[----:B------:R-:W-:Y:S05]  /*25e0*/  BRA `(.L_x_7370) ;  /* 0xffffffe400dc7947 */ /* 0x000fea000383ffff */
.L_x_7343:
        /* <DEDUP_REMOVED lines=8> */
.L_x_7372:
[----:B------:R-:W-:Y:S05]  /*2670*/  BSYNC B1 ;  /* 0x0000000000017941 */ /* 0x000fea0003800000 */
.L_x_7371:
        /* <DEDUP_REMOVED lines=10> */
.L_x_7373:
[----:B------:R-:W-:Y:S02]  /*2720*/  IMAD.MOV.U32 R5, RZ, RZ, R24 ;  /* 0x000000ffff057224 */ /* 0x000fe400078e0018 */
[----:B------:R-:W-:Y:S02]  /*2730*/  IMAD.MOV.U32 R26, RZ, RZ, R2 ;  /* 0x000000ffff1a7224 */ /* 0x000fe400078e0002 */
[----:B------:R-:W-:-:S07]  /*2740*/  IMAD.MOV.U32 R2, RZ, RZ, -0x1 ;  /* 0xffffffffff027424 */ /* 0x000fce00078e00ff */
[----:B------:R-:W-:Y:S05]  /*2750*/  WARPSYNC.COLLECTIVE R2, `(.L_x_7374) ;  /* 0x0000000002087348 */ /* 0x000fea0003c00000 */
[----:B------:R0:W1:Y:S02]  /*2760*/  SHFL.BFLY P0, R2, R5, R4, R3 ;  /* 0x0c00000405027389 */ /* 0x0000640000000003 */
[----:B01----:R-:W-:Y:S01]  /*2770*/  ENDCOLLECTIVE ;  /* 0x000000000000791b */ /* 0x003fe20003800000 */
.L_x_7374:
        /* <DEDUP_REMOVED lines=13> */
.L_x_7375:
[----:B------:R-:W-:Y:S02]  /*2850*/  IMAD.MOV.U32 R5, RZ, RZ, R26 ;  /* 0x000000ffff057224 */ /* 0x000fe400078e001a */
[----:B------:R-:W-:Y:S02]  /*2860*/  IMAD.MOV.U32 R27, RZ, RZ, R2 ;  /* 0x000000ffff1b7224 */ /* 0x000fe400078e0002 */
[----:B------:R-:W-:-:S03]  /*2870*/  IMAD.MOV.U32 R2, RZ, RZ, -0x1 ;  /* 0xffffffffff027424 */ /* 0x000fc600078e00ff */
[----:B------:R-:W-:-:S13]  /*2880*/  FSETP.GEU.FTZ.AND P1, PT, R28, R27, PT ;  /* 0x0000001b1c00720b */ /* 0x000fda0003f3e000 */
[----:B------:R-:W-:Y:S05]  /*2890*/  WARPSYNC.COLLECTIVE R2, `(.L_x_7376) ;  /* 0x0000000002087348 */ /* 0x000fea0003c00000 */
[----:B------:R0:W1:Y:S02]  /*28a0*/  SHFL.BFLY P0, R2, R5, R4, R3 ;  /* 0x0c00000405027389 */ /* 0x0000640000000003 */
[----:B01----:R-:W-:Y:S01]  /*28b0*/  ENDCOLLECTIVE ;  /* 0x000000000000791b */ /* 0x003fe20003800000 */
.L_x_7376:
[----:B------:R-:W-:Y:S01]  /*28c0*/  @P1 FSETP.NEU.FTZ.AND P3, PT, R28, R27, PT ;  /* 0x0000001b1c00120b */ /* 0x000fe20003f7d000 */
[----:B------:R-:W-:Y:S02]  /*28d0*/  IMAD.MOV.U32 R5, RZ, RZ, R23 ;  /* 0x000000ffff057224 */ /* 0x000fe400078e0017 */
[----:B------:R-:W-:Y:S02]  /*28e0*/  IMAD.MOV.U32 R25, RZ, RZ, R2 ;  /* 0x000000ffff197224 */ /* 0x000fe400078e0002 */
[----:B------:R-:W-:-:S08]  /*28f0*/  IMAD.MOV.U32 R2, RZ, RZ, -0x1 ;  /* 0xffffffffff027424 */ /* 0x000fd000078e00ff */
[----:B------:R-:W-:Y:S05]  /*2900*/  WARPSYNC.COLLECTIVE R2, `(.L_x_7377) ;  /* 0x0000000002087348 */ /* 0x000fea0003c00000 */
[----:B------:R0:W1:Y:S02]  /*2910*/  SHFL.BFLY P0, R2, R5, R4, R3 ;  /* 0x0c00000405027389 */ /* 0x0000640000000003 */
[----:B01----:R-:W-:Y:S01]  /*2920*/  ENDCOLLECTIVE ;  /* 0x000000000000791b */ /* 0x003fe20003800000 */
.L_x_7377:
        /* <DEDUP_REMOVED lines=13> */
.L_x_7378:
[----:B------:R-:W-:Y:S02]  /*2a00*/  IMAD.MOV.U32 R5, RZ, RZ, R25 ;  /* 0x000000ffff057224 */ /* 0x000fe400078e0019 */
[----:B------:R-:W-:Y:S02]  /*2a10*/  IMAD.MOV.U32 R27, RZ, RZ, R2 ;  /* 0x000000ffff1b7224 */ /* 0x000fe400078e0002 */
[----:B------:R-:W-:-:S07]  /*2a20*/  IMAD.MOV.U32 R2, RZ, RZ, -0x1 ;  /* 0xffffffffff027424 */ /* 0x000fce00078e00ff */
[----:B------:R-:W-:Y:S05]  /*2a30*/  WARPSYNC.COLLECTIVE R2, `(.L_x_7379) ;  /* 0x0000000002087348 */ /* 0x000fea0003c00000 */
[----:B------:R0:W1:Y:S02]  /*2a40*/  SHFL.BFLY P0, R2, R5, R4, R3 ;  /* 0x0c00000405027389 */ /* 0x0000640000000003 */
[----:B01----:R-:W-:Y:S01]  /*2a50*/  ENDCOLLECTIVE ;  /* 0x000000000000791b */ /* 0x003fe20003800000 */
.L_x_7379:
[----:B------:R-:W-:Y:S02]  /*2a60*/  IMAD.MOV.U32 R5, RZ, RZ, R28 ;  /* 0x000000ffff057224 */ /* 0x000fe400078e001c */
[----:B------:R-:W-:Y:S02]  /*2a70*/  IMAD.MOV.U32 R23, RZ, RZ, R2 ;  /* 0x000000ffff177224 */ /* 0x000fe400078e0002 */
[----:B------:R-:W-:-:S07]  /*2a80*/  IMAD.MOV.U32 R2, RZ, RZ, -0x1 ;  /* 0xffffffffff027424 */ /* 0x000fce00078e00ff */
[----:B------:R-:W-:Y:S05]  /*2a90*/  WARPSYNC.COLLECTIVE R2, `(.L_x_7380) ;  /* 0x0000000002087348 */ /* 0x000fea0003c00000 */
[----:B------:R0:W1:Y:S02]  /*2aa0*/  SHFL.BFLY P0, R2, R5, R4, R3 ;  /* 0x0c00000405027389 */ /* 0x0000640000000003 */
[----:B01----:R-:W-:Y:S01]  /*2ab0*/  ENDCOLLECTIVE ;  /* 0x000000000000791b */ /* 0x003fe20003800000 */
.L_x_7380:
        /* <DEDUP_REMOVED lines=14> */
.L_x_7381:
[----:B------:R-:W-:Y:S02]  /*2ba0*/  IMAD.MOV.U32 R5, RZ, RZ, R23 ;  /* 0x000000ffff057224 */ /* 0x000fe400078e0017 */
[----:B------:R-:W-:Y:S02]  /*2bb0*/  IMAD.MOV.U32 R27, RZ, RZ, R2 ;  /* 0x000000ffff1b7224 */ /* 0x000fe400078e0002 */
[----:B------:R-:W-:-:S03]  /*2bc0*/  IMAD.MOV.U32 R2, RZ, RZ, -0x1 ;  /* 0xffffffffff027424 */ /* 0x000fc600078e00ff */
[----:B------:R-:W-:-:S13]  /*2bd0*/  FSETP.GEU.FTZ.AND P3, PT, R24, R27, PT ;  /* 0x0000001b1800720b */ /* 0x000fda0003f7e000 */
[----:B------:R-:W-:Y:S05]  /*2be0*/  WARPSYNC.COLLECTIVE R2, `(.L_x_7382) ;  /* 0x0000000002087348 */ /* 0x000fea0003c00000 */
[----:B------:R0:W1:Y:S02]  /*2bf0*/  SHFL.BFLY P0, R2, R5, R4, R3 ;  /* 0x0c00000405027389 */ /* 0x0000640000000003 */
[----:B01----:R-:W-:Y:S01]  /*2c00*/  ENDCOLLECTIVE ;  /* 0x000000000000791b */ /* 0x003fe20003800000 */
.L_x_7382:
[----:B------:R-:W-:Y:S01]  /*2c10*/  @P3 FSETP.NEU.FTZ.AND P1, PT, R24, R27, PT ;  /* 0x0000001b1800320b */ /* 0x000fe20003f3d000 */
[----:B------:R-:W-:Y:S02]  /*2c20*/  IMAD.MOV.U32 R5, RZ, RZ, R28 ;  /* 0x000000ffff057224 */ /* 0x000fe400078e001c */
[----:B------:R-:W-:Y:S02]  /*2c30*/  IMAD.MOV.U32 R26, RZ, RZ, R2 ;  /* 0x000000ffff1a7224 */ /* 0x000fe400078e0002 */
[----:B------:R-:W-:-:S08]  /*2c40*/  IMAD.MOV.U32 R2, RZ, RZ, -0x1 ;  /* 0xffffffffff027424 */ /* 0x000fd000078e00ff */
[----:B------:R-:W-:Y:S05]  /*2c50*/  WARPSYNC.COLLECTIVE R2, `(.L_x_7383) ;  /* 0x0000000002087348 */ /* 0x000fea0003c00000 */
[----:B------:R0:W1:Y:S02]  /*2c60*/  SHFL.BFLY P0, R2, R5, R4, R3 ;  /* 0x0c00000405027389 */ /* 0x0000640000000003 */
[----:B01----:R-:W-:Y:S01]  /*2c70*/  ENDCOLLECTIVE ;  /* 0x000000000000791b */ /* 0x003fe20003800000 */
.L_x_7383:
        /* <DEDUP_REMOVED lines=13> */
.L_x_7384:
[----:B------:R-:W-:Y:S02]  /*2d50*/  IMAD.MOV.U32 R5, RZ, RZ, R24 ;  /* 0x000000ffff057224 */ /* 0x000fe400078e0018 */
[----:B------:R-:W-:Y:S02]  /*2d60*/  IMAD.MOV.U32 R26, RZ, RZ, R2 ;  /* 0x000000ffff1a7224 */ /* 0x000fe400078e0002 */
[----:B------:R-:W-:-:S07]  /*2d70*/  IMAD.MOV.U32 R2, RZ, RZ, -0x1 ;  /* 0xffffffffff027424 */ /* 0x000fce00078e00ff */
[----:B------:R-:W-:Y:S05]  /*2d80*/  WARPSYNC.COLLECTIVE R2, `(.L_x_7385) ;  /* 0x0000000002087348 */ /* 0x000fea0003c00000 */
[----:B------:R0:W1:Y:S02]  /*2d90*/  SHFL.BFLY P0, R2, R5, R4, R3 ;  /* 0x0c00000405027389 */ /* 0x0000640000000003 */
[----:B01----:R-:W-:Y:S01]  /*2da0*/  ENDCOLLECTIVE ;  /* 0x000000000000791b */ /* 0x003fe20003800000 */
.L_x_7385:
[----:B------:R-:W-:Y:S02]  /*2db0*/  IMAD.MOV.U32 R5, RZ, RZ, R25 ;  /* 0x000000ffff057224 */ /* 0x000fe400078e0019 */
[----:B------:R-:W-:Y:S02]  /*2dc0*/  IMAD.MOV.U32 R29, RZ, RZ, R2 ;  /* 0x000000ffff1d7224 */ /* 0x000fe400078e0002 */
[----:B------:R-:W-:-:S07]  /*2dd0*/  IMAD.MOV.U32 R2, RZ, RZ, -0x1 ;  /* 0xffffffffff027424 */ /* 0x000fce00078e00ff */
[----:B------:R-:W-:Y:S05]  /*2de0*/  WARPSYNC.COLLECTIVE R2, `(.L_x_7386) ;  /* 0x0000000002087348 */ /* 0x000fea0003c00000 */
[----:B------:R0:W1:Y:S02]  /*2df0*/  SHFL.BFLY P0, R2, R5, R4, R3 ;  /* 0x0c00000405027389 */ /* 0x0000640000000003 */
[----:B01----:R-:W-:Y:S01]  /*2e00*/  ENDCOLLECTIVE ;  /* 0x000000000000791b */ /* 0x003fe20003800000 */
.L_x_7386:
[----:B------:R-:W-:Y:S01]  /*2e10*/  IMAD.MOV.U32 R28, RZ, RZ, R2 ;  /* 0x000000ffff1c7224 */ /* 0x000fe200078e0002 */
[----:B------:R-:W-:Y:S06]  /*2e20*/  BRA `(.L_x_7387) ;  /* 0xffffffe400f47947 */ /* 0x000fec000383ffff */
.L_x_7388:
        /* <DEDUP_REMOVED lines=13> */
.L_x_12278:


//--------------------- .text._ZN4vllm3moe10topkGatingILi16ELi512ELi4ELi16ELi32Ei13__nv_bfloat16LNS0_11ScoringFuncE0EEEvPKT5_PKbPfiPT4_PiiiibPKf --------------------------
	.section	.text._ZN4vllm3moe10topkGatingILi16ELi512ELi4ELi16ELi32Ei13__nv_bfloat16LNS0_11ScoringFuncE0EEEvPKT5_PKbPfiPT4_PiiiibPKf,"ax",@progbits
	.align	128
        .global         _ZN4vllm3moe10topkGatingILi16ELi512ELi4ELi16ELi32Ei13__nv_bfloat16LNS0_11ScoringFuncE0EEEvPKT5_PKbPfiPT4_PiiiibPKf
        .type           _ZN4vllm3moe10topkGatingILi16ELi512ELi4ELi16ELi32Ei13__nv_bfloat16LNS0_11ScoringFuncE0EEEvPKT5_PKbPfiPT4_PiiiibPKf,@function
        .size           _ZN4vllm3moe10topkGatingILi16ELi512ELi4ELi16ELi32Ei13__nv_bfloat16LNS0_11ScoringFuncE0EEEvPKT5_PKbPfiPT4_PiiiibPKf,(.L_x_12279 - _ZN4vllm3moe10topkGatingILi16ELi512ELi4ELi16ELi32Ei13__nv_bfloat16LNS0_11ScoringFuncE0EEEvPKT5_PKbPfiPT4_PiiiibPKf)
        .other          _ZN4vllm3moe10topkGatingILi16ELi512ELi4ELi16ELi32Ei13__nv_bfloat16LNS0_11ScoringFuncE0EEEvPKT5_PKbPfiPT4_PiiiibPKf,@"STO_CUDA_ENTRY STV_DEFAULT"
_ZN4vllm3moe10topkGatingILi16ELi512ELi4ELi16ELi32Ei13__nv_bfloat16LNS0_11ScoringFuncE0EEEvPKT5_PKbPfiPT4_PiiiibPKf:
.text._ZN4vllm3moe10topkGatingILi16ELi512ELi4ELi16ELi32Ei13__nv_bfloat16LNS0_11ScoringFuncE0EEEvPKT5_PKbPfiPT4_PiiiibPKf:
        /* <DEDUP_REMOVED lines=238> */
.L_x_7389:
        /* <DEDUP_REMOVED lines=16> */
.L_x_7390:
        /* <DEDUP_REMOVED lines=16> */
.L_x_7399:
        /* <DEDUP_REMOVED lines=110> */
.L_x_7427:
        /* <DEDUP_REMOVED lines=28> */
.L_x_7395:
[----:B------:R-:W-:Y:S05]  /*1980*/  BSYNC B1 ;  /* 0x0000000000017941 */ /* 0x000fea0003800000 */
.L_x_7394:
        /* <DEDUP_REMOVED lines=52> */
.L_x_7398:
[----:B------:R-:W-:Y:S05]  /*1cd0*/  BSYNC B1 ;  /* 0x0000000000017941 */ /* 0x000fea0003800000 */
.L_x_7397:
[----:B------:R-:W-:Y:S05]  /*1ce0*/  BRA `(.L_x_7399) ;  /* 0xfffffff000fc7947 */ /* 0x000fea000383ffff */
.L_x_7392:
[----:B------:R-:W-:Y:S01]  /*1cf0*/  IMAD.MOV.U32 R43, RZ, RZ, RZ ;  /* 0x000000ffff2b7224 */ /* 0x000fe200078e00ff */
[----:B------:R-:W-:Y:S01]  /*1d00*/  ULDC UR10, c[0x0][0x228] ;  /* 0x00008a00000a7ab9 */ /* 0x000fe20000000800 */
[----:B------:R-:W-:Y:S01]  /*1d10*/  ULDC UR11, c[0x0][0x240] ;  /* 0x00009000000b7ab9 */ /* 0x000fe20000000800 */
[----:B------:R-:W-:Y:S01]  /*1d20*/  ULDC UR5, c[0x0][0x248] ;  /* 0x0000920000057ab9 */ /* 0x000fe20000000800 */
[----:B------:R-:W-:-:S05]  /*1d30*/  ULDC.64 UR8, c[0x0][0x240] ;  /* 0x0000900000087ab9 */ /* 0x000fca0000000a00 */
.L_x_7405:
        /* <DEDUP_REMOVED lines=110> */
.L_x_7444:
        /* <DEDUP_REMOVED lines=27> */
.L_x_7402:
[----:B------:R-:W-:Y:S05]  /*25d0*/  BSYNC B1 ;  /* 0x0000000000017941 */ /* 0x000fea0003800000 */
.L_x_7401:
        /* <DEDUP_REMOVED lines=52> */
.L_x_7404:
[----:B------:R-:W-:Y:S05]  /*2920*/  BSYNC B1 ;  /* 0x0000000000017941 */ /* 0x000fea0003800000 */
.L_x_7403:
[----:B------:R-:W-:Y:S05]  /*2930*/  BRA `(.L_x_7405) ;  /* 0xfffffff400007947 */ /* 0x000fea000383ffff */
.L_x_7396:
[----:B------:R-:W-:Y:S05]  /*2940*/  BSYNC B0 ;  /* 0x0000000000007941 */ /* 0x000fea0003800000 */
.L_x_7391:
        /* <DEDUP_REMOVED lines=20> */
.L_x_7408:
        /* <DEDUP_REMOVED lines=18> */
.L_x_7407:
[----:B------:R-:W-:Y:S05]  /*2bb0*/  BSYNC B0 ;  /* 0x0000000000007941 */ /* 0x000fea0003800000 */
.L_x_7406:
        /* <DEDUP_REMOVED lines=12> */
.L_x_7410:
        /* <DEDUP_REMOVED lines=11> */
.L_x_7409:
[----:B------:R-:W-:Y:S05]  /*2d30*/  EXIT ;  /* 0x000000000000794d */ /* 0x000fea0003800000 */
.L_x_7393:
        /* <DEDUP_REMOVED lines=8> */
.L_x_7412:
[----:B------:R-:W-:Y:S05]  /*2dc0*/  BSYNC B1 ;  /* 0x0000000000017941 */ /* 0x000fea0003800000 */
.L_x_7411:
        /* <DEDUP_REMOVED lines=9> */
.L_x_7413:
[----:B------:R-:W-:Y:S01]  /*2e60*/  FSETP.GEU.FTZ.AND P2, PT, R50, R43, PT ;  /* 0x0000002b3200720b */ /* 0x000fe20003f5e000 */
[----:B------:R-:W-:Y:S02]  /*2e70*/  IMAD.MOV.U32 R27, RZ, RZ, R45 ;  /* 0x000000ffff1b7224 */ /* 0x000fe400078e002d */
[----:B------:R-:W-:-:S10]  /*2e80*/  IMAD.MOV.U32 R48, RZ, RZ, R28 ;  /* 0x000000ffff307224 */ /* 0x000fd400078e001c */
[----:B------:R-:W-:Y:S05]  /*2e90*/  WARPSYNC.COLLECTIVE R24, `(.L_x_7414) ;  /* 0x0000000018087348 */ /* 0x000fea0003c00000 */
[----:B------:R0:W1:Y:S02]  /*2ea0*/  SHFL.BFLY P0, R28, R27, R26, R25 ;  /* 0x0c00001a1b1c7389 */ /* 0x0000640000000019 */
[----:B01----:R-:W-:Y:S01]  /*2eb0*/  ENDCOLLECTIVE ;  /* 0x000000000000791b */ /* 0x003fe20003800000 */
.L_x_7414:
        /* <DEDUP_REMOVED lines=11> */
.L_x_7415:
[----:B------:R-:W-:Y:S02]  /*2f70*/  IMAD.MOV.U32 R27, RZ, RZ, R48 ;  /* 0x000000ffff1b7224 */ /* 0x000fe400078e0030 */
[----:B------:R-:W-:-:S07]  /*2f80*/  IMAD.MOV.U32 R44, RZ, RZ, R28 ;  /* 0x000000ffff2c7224 */ /* 0x000fce00078e001c */
[----:B------:R-:W-:Y:S05]  /*2f90*/  WARPSYNC.COLLECTIVE R24, `(.L_x_7416) ;  /* 0x0000000018087348 */ /* 0x000fea0003c00000 */
[----:B------:R0:W1:Y:S02]  /*2fa0*/  SHFL.BFLY P0, R28, R27, R26, R25 ;  /* 0x0c00001a1b1c7389 */ /* 0x0000640000000019 */
[----:B01----:R-:W-:Y:S01]  /*2fb0*/  ENDCOLLECTIVE ;  /* 0x000000000000791b */ /* 0x003fe20003800000 */
.L_x_7416:
[----:B------:R-:W-:Y:S01]  /*2fc0*/  FSETP.GEU.FTZ.AND P1, PT, R53, R44, PT ;  /* 0x0000002c3500720b */ /* 0x000fe20003f3e000 */
[----:B------:R-:W-:-:S12]  /*2fd0*/  IMAD.MOV.U32 R27, RZ, RZ, R47 ;  /* 0x000000ffff1b7224 */ /* 0x000fd800078e002f */
[----:B------:R-:W-:Y:S01]  /*2fe0*/  @P1 FSETP.NEU.FTZ.AND P2, PT, R53, R44, PT ;  /* 0x0000002c3500120b */ /* 0x000fe20003f5d000 */
[----:B------:R-:W-:-:S12]  /*2ff0*/  IMAD.MOV.U32 R51, RZ, RZ, R28 ;  /* 0x000000ffff337224 */ /* 0x000fd800078e001c */
[----:B------:R-:W-:Y:S05]  /*3000*/  WARPSYNC.COLLECTIVE R24, `(.L_x_7417) ;  /* 0x0000000018087348 */ /* 0x000fea0003c00000 */
[----:B------:R0:W1:Y:S02]  /*3010*/  SHFL.BFLY P0, R28, R27, R26, R25 ;  /* 0x0c00001a1b1c7389 */ /* 0x0000640000000019 */
[----:B01----:R-:W-:Y:S01]  /*3020*/  ENDCOLLECTIVE ;  /* 0x000000000000791b */ /* 0x003fe20003800000 */
.L_x_7417:
        /* <DEDUP_REMOVED lines=12> */
.L_x_7418:
[----:B------:R-:W-:Y:S02]  /*30f0*/  IMAD.MOV.U32 R27, RZ, RZ, R29 ;  /* 0x000000ffff1b7224 */ /* 0x000fe400078e001d */
[----:B------:R-:W-:-:S07]  /*3100*/  IMAD.MOV.U32 R43, RZ, RZ, R28 ;  /* 0x000000ffff2b7224 */ /* 0x000fce00078e001c */
[----:B------:R-:W-:Y:S05]  /*3110*/  WARPSYNC.COLLECTIVE R24, `(.L_x_7419) ;  /* 0x0000000018087348 */ /* 0x000fea0003c00000 */
[----:B------:R0:W1:Y:S02]  /*3120*/  SHFL.BFLY P0, R28, R27, R26, R25 ;  /* 0x0c00001a1b1c7389 */ /* 0x0000640000000019 */
[----:B01----:R-:W-:Y:S01]  /*3130*/  ENDCOLLECTIVE ;  /* 0x000000000000791b */ /* 0x003fe20003800000 */
.L_x_7419:
[----:B------:R-:W-:Y:S02]  /*3140*/  IMAD.MOV.U32 R27, RZ, RZ, R45 ;  /* 0x000000ffff1b7224 */ /* 0x000fe400078e002d */
[----:B------:R-:W-:-:S07]  /*3150*/  IMAD.MOV.U32 R50, RZ, RZ, R28 ;  /* 0x000000ffff327224 */ /* 0x000fce00078e001c */
[----:B------:R-:W-:Y:S05]  /*3160*/  WARPSYNC.COLLECTIVE R24, `(.L_x_7420) ;  /* 0x0000000018087348 */ /* 0x000fea0003c00000 */
[----:B------:R0:W1:Y:S02]  /*3170*/  SHFL.BFLY P0, R28, R27, R26, R25 ;  /* 0x0c00001a1b1c7389 */ /* 0x0000640000000019 */
[----:B01----:R-:W-:Y:S01]  /*3180*/  ENDCOLLECTIVE ;  /* 0x000000000000791b */ /* 0x003fe20003800000 */
.L_x_7420:
        /* <DEDUP_REMOVED lines=12> */
.L_x_7421:
[----:B------:R-:W-:Y:S02]  /*3250*/  IMAD.MOV.U32 R27, RZ, RZ, R51 ;  /* 0x000000ffff1b7224 */ /* 0x000fe400078e0033 */
[----:B------:R-:W-:-:S07]  /*3260*/  IMAD.MOV.U32 R43, RZ, RZ, R28 ;  /* 0x000000ffff2b7224 */ /* 0x000fce00078e001c */
[----:B------:R-:W-:Y:S05]  /*3270*/  WARPSYNC.COLLECTIVE R24, `(.L_x_7422) ;  /* 0x0000000018087348 */ /* 0x000fea0003c00000 */
[----:B------:R0:W1:Y:S02]  /*3280*/  SHFL.BFLY P0, R28, R27, R26, R25 ;  /* 0x0c00001a1b1c7389 */ /* 0x0000640000000019 */
[----:B01----:R-:W-:Y:S01]  /*3290*/  ENDCOLLECTIVE ;  /* 0x000000000000791b */ /* 0x003fe20003800000 */
.L_x_7422:
[----:B------:R-:W-:Y:S01]  /*32a0*/  FSETP.GEU.FTZ.AND P2, PT, R52, R43, PT ;  /* 0x0000002b3400720b */ /* 0x000fe20003f5e000 */
[----:B------:R-:W-:-:S12]  /*32b0*/  IMAD.MOV.U32 R27, RZ, RZ, R45 ;  /* 0x000000ffff1b7224 */ /* 0x000fd800078e002d */
[----:B------:R-:W-:Y:S01]  /*32c0*/  @P2 FSETP.NEU.FTZ.AND P1, PT, R52, R43, PT ;  /* 0x0000002b3400220b */ /* 0x000fe20003f3d000 */
[----:B------:R-:W-:-:S12]  /*32d0*/  IMAD.MOV.U32 R44, RZ, RZ, R28 ;  /* 0x000000ffff2c7224 */ /* 0x000fd800078e001c */
[----:B------:R-:W-:Y:S05]  /*32e0*/  WARPSYNC.COLLECTIVE R24, `(.L_x_7423) ;  /* 0x0000000018087348 */ /* 0x000fea0003c00000 */
[----:B------:R0:W1:Y:S02]  /*32f0*/  SHFL.BFLY P0, R28, R27, R26, R25 ;  /* 0x0c00001a1b1c7389 */ /* 0x0000640000000019 */
[----:B01----:R-:W-:Y:S01]  /*3300*/  ENDCOLLECTIVE ;  /* 0x000000000000791b */ /* 0x003fe20003800000 */
.L_x_7423:
        /* <DEDUP_REMOVED lines=11> */
.L_x_7424:
[----:B------:R-:W-:Y:S02]  /*33c0*/  IMAD.MOV.U32 R27, RZ, RZ, R50 ;  /* 0x000000ffff1b7224 */ /* 0x000fe400078e0032 */
[----:B------:R-:W-:-:S07]  /*33d0*/  IMAD.MOV.U32 R29, RZ, RZ, R28 ;  /* 0x000000ffff1d7224 */ /* 0x000fce00078e001c */
[----:B------:R-:W-:Y:S05]  /*33e0*/  WARPSYNC.COLLECTIVE R24, `(.L_x_7425) ;  /* 0x0000000018087348 */ /* 0x000fea0003c00000 */
[----:B------:R0:W1:Y:S02]  /*33f0*/  SHFL.BFLY P0, R28, R27, R26, R25 ;  /* 0x0c00001a1b1c7389 */ /* 0x0000640000000019 */
[----:B01----:R-:W-:Y:S01]  /*3400*/  ENDCOLLECTIVE ;  /* 0x000000000000791b */ /* 0x003fe20003800000 */
.L_x_7425:
[----:B------:R-:W-:Y:S02]  /*3410*/  IMAD.MOV.U32 R27, RZ, RZ, R43 ;  /* 0x000000ffff1b7224 */ /* 0x000fe400078e002b */
[----:B------:R-:W-:-:S07]  /*3420*/  IMAD.MOV.U32 R47, RZ, RZ, R28 ;  /* 0x000000ffff2f7224 */ /* 0x000fce00078e001c */
[----:B------:R-:W-:Y:S05]  /*3430*/  WARPSYNC.COLLECTIVE R24, `(.L_x_7426) ;  /* 0x0000000018087348 */ /* 0x000fea0003c00000 */
[----:B------:R0:W1:Y:S02]  /*3440*/  SHFL.BFLY P0, R28, R27, R26, R25 ;  /* 0x0c00001a1b1c7389 */ /* 0x0000640000000019 */
[----:B01----:R-:W-:Y:S01]  /*3450*/  ENDCOLLECTIVE ;  /* 0x000000000000791b */ /* 0x003fe20003800000 */
.L_x_7426:
[----:B------:R-:W-:Y:S05]  /*3460*/  BRA `(.L_x_7427) ;  /* 0xffffffe000d47947 */ /* 0x000fea000383ffff */
.L_x_7400:
        /* <DEDUP_REMOVED lines=8> */
.L_x_7429:
[----:B------:R-:W-:Y:S05]  /*34f0*/  BSYNC B1 ;  /* 0x0000000000017941 */ /* 0x000fea0003800000 */
.L_x_7428:
        /* <DEDUP_REMOVED lines=9> */
.L_x_7430:
[----:B------:R-:W-:Y:S01]  /*3590*/  FSETP.GEU.FTZ.AND P2, PT, R50, R29, PT ;  /* 0x0000001d3200720b */ /* 0x000fe20003f5e000 */
[----:B------:R-:W-:Y:S02]  /*35a0*/  IMAD.MOV.U32 R27, RZ, RZ, R51 ;  /* 0x000000ffff1b7224 */ /* 0x000fe400078e0033 */
[----:B------:R-:W-:-:S10]  /*35b0*/  IMAD.MOV.U32 R47, RZ, RZ, R28 ;  /* 0x000000ffff2f7224 */ /* 0x000fd400078e001c */
[----:B------:R-:W-:Y:S05]  /*35c0*/  WARPSYNC.COLLECTIVE R24, `(.L_x_7431) ;  /* 0x0000000018087348 */ /* 0x000fea0003c00000 */
[----:B------:R0:W1:Y:S02]  /*35d0*/  SHFL.BFLY P0, R28, R27, R26, R25 ;  /* 0x0c00001a1b1c7389 */ /* 0x0000640000000019 */
[----:B01----:R-:W-:Y:S01]  /*35e0*/  ENDCOLLECTIVE ;  /* 0x000000000000791b */ /* 0x003fe20003800000 */
.L_x_7431:
        /* <DEDUP_REMOVED lines=11> */
.L_x_7432:
[----:B------:R-:W-:Y:S02]  /*36a0*/  IMAD.MOV.U32 R27, RZ, RZ, R47 ;  /* 0x000000ffff1b7224 */ /* 0x000fe400078e002f */
[----:B------:R-:W-:-:S07]  /*36b0*/  IMAD.MOV.U32 R44, RZ, RZ, R28 ;  /* 0x000000ffff2c7224 */ /* 0x000fce00078e001c */
[----:B------:R-:W-:Y:S05]  /*36c0*/  WARPSYNC.COLLECTIVE R24, `(.L_x_7433) ;  /* 0x0000000018087348 */ /* 0x000fea0003c00000 */
[----:B------:R0:W1:Y:S02]  /*36d0*/  SHFL.BFLY P0, R28, R27, R26, R25 ;  /* 0x0c00001a1b1c7389 */ /* 0x0000640000000019 */
[----:B01----:R-:W-:Y:S01]  /*36e0*/  ENDCOLLECTIVE ;  /* 0x000000000000791b */ /* 0x003fe20003800000 */
.L_x_7433:
[----:B------:R-:W-:Y:S01]  /*36f0*/  FSETP.GEU.FTZ.AND P1, PT, R45, R44, PT ;  /* 0x0000002c2d00720b */ /* 0x000fe20003f3e000 */
[----:B------:R-:W-:-:S12]  /*3700*/  IMAD.MOV.U32 R27, RZ, RZ, R49 ;  /* 0x000000ffff1b7224 */ /* 0x000fd800078e0031 */
[----:B------:R-:W-:Y:S01]  /*3710*/  @P1 FSETP.NEU.FTZ.AND P2, PT, R45, R44, PT ;  /* 0x0000002c2d00120b */ /* 0x000fe20003f5d000 */
[----:B------:R-:W-:-:S12]  /*3720*/  IMAD.MOV.U32 R50, RZ, RZ, R28 ;  /* 0x000000ffff327224 */ /* 0x000fd800078e001c */
[----:B------:R-:W-:Y:S05]  /*3730*/  WARPSYNC.COLLECTIVE R24, `(.L_x_7434) ;  /* 0x0000000018087348 */ /* 0x000fea0003c00000 */
[----:B------:R0:W1:Y:S02]  /*3740*/  SHFL.BFLY P0, R28, R27, R26, R25 ;  /* 0x0c00001a1b1c7389 */ /* 0x0000640000000019 */
[----:B01----:R-:W-:Y:S01]  /*3750*/  ENDCOLLECTIVE ;  /* 0x000000000000791b */ /* 0x003fe20003800000 */
.L_x_7434:
        /* <DEDUP_REMOVED lines=12> */
.L_x_7435:
[----:B------:R-:W-:Y:S02]  /*3820*/  IMAD.MOV.U32 R27, RZ, RZ, R48 ;  /* 0x000000ffff1b7224 */ /* 0x000fe400078e0030 */
[----:B------:R-:W-:-:S07]  /*3830*/  IMAD.MOV.U32 R29, RZ, RZ, R28 ;  /* 0x000000ffff1d7224 */ /* 0x000fce00078e001c */
[----:B------:R-:W-:Y:S05]  /*3840*/  WARPSYNC.COLLECTIVE R24, `(.L_x_7436) ;  /* 0x0000000018087348 */ /* 0x000fea0003c00000 */
[----:B------:R0:W1:Y:S02]  /*3850*/  SHFL.BFLY P0, R28, R27, R26, R25 ;  /* 0x0c00001a1b1c7389 */ /* 0x0000640000000019 */
[----:B01----:R-:W-:Y:S01]  /*3860*/  ENDCOLLECTIVE ;  /* 0x000000000000791b */ /* 0x003fe20003800000 */
.L_x_7436:
[----:B------:R-:W-:Y:S02]  /*3870*/  IMAD.MOV.U32 R27, RZ, RZ, R45 ;  /* 0x000000ffff1b7224 */ /* 0x000fe400078e002d */
[----:B------:R-:W-:-:S07]  /*3880*/  IMAD.MOV.U32 R49, RZ, RZ, R28 ;  /* 0x000000ffff317224 */ /* 0x000fce00078e001c */
[----:B------:R-:W-:Y:S05]  /*3890*/  WARPSYNC.COLLECTIVE R24, `(.L_x_7437) ;  /* 0x0000000018087348 */ /* 0x000fea0003c00000 */
[----:B------:R0:W1:Y:S02]  /*38a0*/  SHFL.BFLY P0, R28, R27, R26, R25 ;  /* 0x0c00001a1b1c7389 */ /* 0x0000640000000019 */
[----:B01----:R-:W-:Y:S01]  /*38b0*/  ENDCOLLECTIVE ;  /* 0x000000000000791b */ /* 0x003fe20003800000 */
.L_x_7437:
        /* <DEDUP_REMOVED lines=12> */
.L_x_7438:
[----:B------:R-:W-:Y:S02]  /*3980*/  IMAD.MOV.U32 R27, RZ, RZ, R49 ;  /* 0x000000ffff1b7224 */ /* 0x000fe400078e0031 */
[----:B------:R-:W-:-:S07]  /*3990*/  IMAD.MOV.U32 R29, RZ, RZ, R28 ;  /* 0x000000ffff1d7224 */ /* 0x000fce00078e001c */
[----:B------:R-:W-:Y:S05]  /*39a0*/  WARPSYNC.COLLECTIVE R24, `(.L_x_7439) ;  /* 0x0000000018087348 */ /* 0x000fea0003c00000 */
[----:B------:R0:W1:Y:S02]  /*39b0*/  SHFL.BFLY P0, R28, R27, R26, R25 ;  /* 0x0c00001a1b1c7389 */ /* 0x0000640000000019 */
[----:B01----:R-:W-:Y:S01]  /*39c0*/  ENDCOLLECTIVE ;  /* 0x000000000000791b */ /* 0x003fe20003800000 */
.L_x_7439:
[----:B------:R-:W-:Y:S01]  /*39d0*/  FSETP.GEU.FTZ.AND P2, PT, R50, R29, PT ;  /* 0x0000001d3200720b */ /* 0x000fe20003f5e000 */
[----:B------:R-:W-:-:S12]  /*39e0*/  IMAD.MOV.U32 R27, RZ, RZ, R45 ;  /* 0x000000ffff1b7224 */ /* 0x000fd800078e002d */
[----:B------:R-:W-:Y:S01]  /*39f0*/  @P2 FSETP.NEU.FTZ.AND P1, PT, R50, R29, PT ;  /* 0x0000001d3200220b */ /* 0x000fe20003f3d000 */
[----:B------:R-:W-:-:S12]  /*3a00*/  IMAD.MOV.U32 R44, RZ, RZ, R28 ;  /* 0x000000ffff2c7224 */ /* 0x000fd800078e001c */
[----:B------:R-:W-:Y:S05]  /*3a10*/  WARPSYNC.COLLECTIVE R24, `(.L_x_7440) ;  /* 0x0000000018087348 */ /* 0x000fea0003c00000 */
[----:B------:R0:W1:Y:S02]  /*3a20*/  SHFL.BFLY P0, R28, R27, R26, R25 ;  /* 0x0c00001a1b1c7389 */ /* 0x0000640000000019 */
[----:B01----:R-:W-:Y:S01]  /*3a30*/  ENDCOLLECTIVE ;  /* 0x000000000000791b */ /* 0x003fe20003800000 */
.L_x_7440:
        /* <DEDUP_REMOVED lines=11> */
.L_x_7441:
[----:B------:R-:W-:Y:S02]  /*3af0*/  IMAD.MOV.U32 R27, RZ, RZ, R50 ;  /* 0x000000ffff1b7224 */ /* 0x000fe400078e0032 */
[----:B------:R-:W-:-:S07]  /*3b00*/  IMAD.MOV.U32 R29, RZ, RZ, R28 ;  /* 0x000000ffff1d7224 */ /* 0x000fce00078e001c */
[----:B------:R-:W-:Y:S05]  /*3b10*/  WARPSYNC.COLLECTIVE R24, `(.L_x_7442) ;  /* 0x0000000018087348 */ /* 0x000fea0003c00000 */
[----:B------:R0:W1:Y:S02]  /*3b20*/  SHFL.BFLY P0, R28, R27, R26, R25 ;  /* 0x0c00001a1b1c7389 */ /* 0x0000640000000019 */
[----:B01----:R-:W-:Y:S01]  /*3b30*/  ENDCOLLECTIVE ;  /* 0x000000000000791b */ /* 0x003fe20003800000 */
.L_x_7442:
[----:B------:R-:W-:Y:S02]  /*3b40*/  IMAD.MOV.U32 R27, RZ, RZ, R51 ;  /* 0x000000ffff1b7224 */ /* 0x000fe400078e0033 */
[----:B------:R-:W-:-:S07]  /*3b50*/  IMAD.MOV.U32 R47, RZ, RZ, R28 ;  /* 0x000000ffff2f7224 */ /* 0x000fce00078e001c */
[----:B------:R-:W-:Y:S05]  /*3b60*/  WARPSYNC.COLLECTIVE R24, `(.L_x_7443) ;  /* 0x0000000018087348 */ /* 0x000fea0003c00000 */
[----:B------:R0:W1:Y:S02]  /*3b70*/  SHFL.BFLY P0, R28, R27, R26, R25 ;  /* 0x0c00001a1b1c7389 */ /* 0x0000640000000019 */
[----:B01----:R-:W-:Y:S01]  /*3b80*/  ENDCOLLECTIVE ;  /* 0x000000000000791b */ /* 0x003fe20003800000 */
.L_x_7443:
[----:B------:R-:W-:Y:S05]  /*3b90*/  BRA `(.L_x_7444) ;  /* 0xffffffe800207947 */ /* 0x000fea000383ffff */
.L_x_7445:
        /* <DEDUP_REMOVED lines=14> */
.L_x_12279:


//--------------------- .text._ZN4vllm3moe10topkGatingILi8ELi256ELi4ELi16ELi32Ei13__nv_bfloat16LNS0_11ScoringFuncE0EEEvPKT5_PKbPfiPT4_PiiiibPKf --------------------------
	.section	.text._ZN4vllm3moe10topkGatingILi8ELi256ELi4ELi16ELi32Ei13__nv_bfloat16LNS0_11ScoringFuncE0EEEvPKT5_PKbPfiPT4_PiiiibPKf,"ax",@progbits
	.align	128
        .global         _ZN4vllm3moe10topkGatingILi8ELi256ELi4ELi16ELi32Ei13__nv_bfloat16LNS0_11ScoringFuncE0EEEvPKT5_PKbPfiPT4_PiiiibPKf
        .type           _ZN4vllm3moe10topkGatingILi8ELi256ELi4ELi16ELi32Ei13__nv_bfloat16LNS0_11ScoringFuncE0EEEvPKT5_PKbPfiPT4_PiiiibPKf,@function
        .size           _ZN4vllm3moe10topkGatingILi8ELi256ELi4ELi16ELi32Ei13__nv_bfloat16LNS0_11ScoringFuncE0EEEvPKT5_PKbPfiPT4_PiiiibPKf,(.L_x_12280 - _ZN4vllm3moe10topkGatingILi8ELi256ELi4ELi16ELi32Ei13__nv_bfloat16LNS0_11ScoringFuncE0EEEvPKT5_PKbPfiPT4_PiiiibPKf)
        .other          _ZN4vllm3moe10topkGatingILi8ELi256ELi4ELi16ELi32Ei13__nv_bfloat16LNS0_11ScoringFuncE0EEEvPKT5_PKbPfiPT4_PiiiibPKf,@"STO_CUDA_ENTRY STV_DEFAULT"
_ZN4vllm3moe10topkGatingILi8ELi256ELi4ELi16ELi32Ei13__nv_bfloat16LNS0_11ScoringFuncE0EEEvPKT5_PKbPfiPT4_PiiiibPKf:
.text._ZN4vllm3moe10topkGatingILi8ELi256ELi4ELi16ELi32Ei13__nv_bfloat16LNS0_11ScoringFuncE0EEEvPKT5_PKbPfiPT4_PiiiibPKf:
        /* <DEDUP_REMOVED lines=168> */
.L_x_7454:
        /* <DEDUP_REMOVED lines=78> */
.L_x_7482:
        /* <DEDUP_REMOVED lines=28> */
.L_x_7450:
[----:B------:R-:W-:Y:S05]  /*1120*/  BSYNC B1 ;  /* 0x0000000000017941 */ /* 0x000fea0003800000 */
.L_x_7449:
        /* <DEDUP_REMOVED lines=36> */
.L_x_7453:
[----:B------:R-:W-:Y:S05]  /*1370*/  BSYNC B1 ;  /* 0x0000000000017941 */ /* 0x000fea0003800000 */
.L_x_7452:
[----:B------:R-:W-:Y:S05]  /*1380*/  BRA `(.L_x_7454) ;  /* 0xfffffff400bc7947 */ /* 0x000fea000383ffff */
.L_x_7447:
[----:B------:R-:W-:Y:S01]  /*1390*/  IMAD.MOV.U32 R31, RZ, RZ, RZ ;  /* 0x000000ffff1f7224 */ /* 0x000fe200078e00ff */
[----:B------:R-:W-:Y:S01]  /*13a0*/  ULDC UR10, c[0x0][0x228] ;  /* 0x00008a00000a7ab9 */ /* 0x000fe20000000800 */
[----:B------:R-:W-:Y:S01]  /*13b0*/  ULDC UR11, c[0x0][0x240] ;  /* 0x00009000000b7ab9 */ /* 0x000fe20000000800 */
[----:B------:R-:W-:Y:S01]  /*13c0*/  ULDC UR5, c[0x0][0x248] ;  /* 0x0000920000057ab9 */ /* 0x000fe20000000800 */
[----:B------:R-:W-:-:S05]  /*13d0*/  ULDC.64 UR8, c[0x0][0x240] ;  /* 0x0000900000087ab9 */ /* 0x000fca0000000a00 */
.L_x_7460:
        /* <DEDUP_REMOVED lines=78> */
.L_x_7499:
        /* <DEDUP_REMOVED lines=27> */
.L_x_7457:
[----:B------:R-:W-:Y:S05]  /*1a70*/  BSYNC B1 ;  /* 0x0000000000017941 */ /* 0x000fea0003800000 */
.L_x_7456:
        /* <DEDUP_REMOVED lines=36> */
.L_x_7459:
[----:B------:R-:W-:Y:S05]  /*1cc0*/  BSYNC B1 ;  /* 0x0000000000017941 */ /* 0x000fea0003800000 */
.L_x_7458:
[----:B------:R-:W-:Y:S05]  /*1cd0*/  BRA `(.L_x_7460) ;  /* 0xfffffff400c07947 */ /* 0x000fea000383ffff */
.L_x_7451:
[----:B------:R-:W-:Y:S05]  /*1ce0*/  BSYNC B0 ;  /* 0x0000000000007941 */ /* 0x000fea0003800000 */
.L_x_7446:
        /* <DEDUP_REMOVED lines=20> */
.L_x_7463:
        /* <DEDUP_REMOVED lines=18> */
.L_x_7462:
[----:B------:R-:W-:Y:S05]  /*1f50*/  BSYNC B0 ;  /* 0x0000000000007941 */ /* 0x000fea0003800000 */
.L_x_7461:
        /* <DEDUP_REMOVED lines=12> */
.L_x_7465:
        /* <DEDUP_REMOVED lines=11> */
.L_x_7464:
[----:B------:R-:W-:Y:S05]  /*20d0*/  EXIT ;  /* 0x000000000000794d */ /* 0x000fea0003800000 */
.L_x_7448:
        /* <DEDUP_REMOVED lines=8> */
.L_x_7467:
[----:B------:R-:W-:Y:S05]  /*2160*/  BSYNC B1 ;  /* 0x0000000000017941 */ /* 0x000fea0003800000 */
.L_x_7466:
        /* <DEDUP_REMOVED lines=9> */
.L_x_7468:
[----:B------:R-:W-:Y:S01]  /*2200*/  FSETP.GEU.FTZ.AND P2, PT, R34, R21, PT ;  /* 0x000000152200720b */ /* 0x000fe20003f5e000 */
[----:B------:R-:W-:Y:S02]  /*2210*/  IMAD.MOV.U32 R18, RZ, RZ, R36 ;  /* 0x000000ffff127224 */ /* 0x000fe400078e0024 */
[----:B------:R-:W-:-:S10]  /*2220*/  IMAD.MOV.U32 R31, RZ, RZ, R19 ;  /* 0x000000ffff1f7224 */ /* 0x000fd400078e0013 */
[----:B------:R-:W-:Y:S05]  /*2230*/  WARPSYNC.COLLECTIVE R5, `(.L_x_7469) ;  /* 0x0000000005087348 */ /* 0x000fea0003c00000 */
[----:B------:R0:W1:Y:S02]  /*2240*/  SHFL.BFLY P0, R19, R18, R17, R16 ;  /* 0x0c00001112137389 */ /* 0x0000640000000010 */
[----:B01----:R-:W-:Y:S01]  /*2250*/  ENDCOLLECTIVE ;  /* 0x000000000000791b */ /* 0x003fe20003800000 */
.L_x_7469:
        /* <DEDUP_REMOVED lines=11> */
.L_x_7470:
[----:B------:R-:W-:Y:S02]  /*2310*/  IMAD.MOV.U32 R18, RZ, RZ, R31 ;  /* 0x000000ffff127224 */ /* 0x000fe400078e001f */
[----:B------:R-:W-:-:S07]  /*2320*/  IMAD.MOV.U32 R28, RZ, RZ, R19 ;  /* 0x000000ffff1c7224 */ /* 0x000fce00078e0013 */
[----:B------:R-:W-:Y:S05]  /*2330*/  WARPSYNC.COLLECTIVE R5, `(.L_x_7471) ;  /* 0x0000000005087348 */ /* 0x000fea0003c00000 */
[----:B------:R0:W1:Y:S02]  /*2340*/  SHFL.BFLY P0, R19, R18, R17, R16 ;  /* 0x0c00001112137389 */ /* 0x0000640000000010 */
[----:B01----:R-:W-:Y:S01]  /*2350*/  ENDCOLLECTIVE ;  /* 0x000000000000791b */ /* 0x003fe20003800000 */
.L_x_7471:
[----:B------:R-:W-:Y:S01]  /*2360*/  FSETP.GEU.FTZ.AND P1, PT, R29, R28, PT ;  /* 0x0000001c1d00720b */ /* 0x000fe20003f3e000 */
[----:B------:R-:W-:-:S12]  /*2370*/  IMAD.MOV.U32 R18, RZ, RZ, R32 ;  /* 0x000000ffff127224 */ /* 0x000fd800078e0020 */
[----:B------:R-:W-:Y:S01]  /*2380*/  @P1 FSETP.NEU.FTZ.AND P2, PT, R29, R28, PT ;  /* 0x0000001c1d00120b */ /* 0x000fe20003f5d000 */
[----:B------:R-:W-:-:S12]  /*2390*/  IMAD.MOV.U32 R34, RZ, RZ, R19 ;  /* 0x000000ffff227224 */ /* 0x000fd800078e0013 */
[----:B------:R-:W-:Y:S05]  /*23a0*/  WARPSYNC.COLLECTIVE R5, `(.L_x_7472) ;  /* 0x0000000005087348 */ /* 0x000fea0003c00000 */
[----:B------:R0:W1:Y:S02]  /*23b0*/  SHFL.BFLY P0, R19, R18, R17, R16 ;  /* 0x0c00001112137389 */ /* 0x0000640000000010 */
[----:B01----:R-:W-:Y:S01]  /*23c0*/  ENDCOLLECTIVE ;  /* 0x000000000000791b */ /* 0x003fe20003800000 */
.L_x_7472:
        /* <DEDUP_REMOVED lines=12> */
.L_x_7473:
[----:B------:R-:W-:Y:S02]  /*2490*/  IMAD.MOV.U32 R18, RZ, RZ, R20 ;  /* 0x000000ffff127224 */ /* 0x000fe400078e0014 */
[----:B------:R-:W-:-:S07]  /*24a0*/  IMAD.MOV.U32 R21, RZ, RZ, R19 ;  /* 0x000000ffff157224 */ /* 0x000fce00078e0013 */
[----:B------:R-:W-:Y:S05]  /*24b0*/  WARPSYNC.COLLECTIVE R5, `(.L_x_7474) ;  /* 0x0000000005087348 */ /* 0x000fea0003c00000 */
[----:B------:R0:W1:Y:S02]  /*24c0*/  SHFL.BFLY P0, R19, R18, R17, R16 ;  /* 0x0c00001112137389 */ /* 0x0000640000000010 */
[----:B01----:R-:W-:Y:S01]  /*24d0*/  ENDCOLLECTIVE ;  /* 0x000000000000791b */ /* 0x003fe20003800000 */
.L_x_7474:
[----:B------:R-:W-:Y:S02]  /*24e0*/  IMAD.MOV.U32 R18, RZ, RZ, R29 ;  /* 0x000000ffff127224 */ /* 0x000fe400078e001d */
[----:B------:R-:W-:-:S07]  /*24f0*/  IMAD.MOV.U32 R35, RZ, RZ, R19 ;  /* 0x000000ffff237224 */ /* 0x000fce00078e0013 */
[----:B------:R-:W-:Y:S05]  /*2500*/  WARPSYNC.COLLECTIVE R5, `(.L_x_7475) ;  /* 0x0000000005087348 */ /* 0x000fea0003c00000 */
[----:B------:R0:W1:Y:S02]  /*2510*/  SHFL.BFLY P0, R19, R18, R17, R16 ;  /* 0x0c00001112137389 */ /* 0x0000640000000010 */
[----:B01----:R-:W-:Y:S01]  /*2520*/  ENDCOLLECTIVE ;  /* 0x000000000000791b */ /* 0x003fe20003800000 */
.L_x_7475:
        /* <DEDUP_REMOVED lines=12> */
.L_x_7476:
[----:B------:R-:W-:Y:S02]  /*25f0*/  IMAD.MOV.U32 R18, RZ, RZ, R35 ;  /* 0x000000ffff127224 */ /* 0x000fe400078e0023 */
[----:B------:R-:W-:-:S07]  /*2600*/  IMAD.MOV.U32 R21, RZ, RZ, R19 ;  /* 0x000000ffff157224 */ /* 0x000fce00078e0013 */
[----:B------:R-:W-:Y:S05]  /*2610*/  WARPSYNC.COLLECTIVE R5, `(.L_x_7477) ;  /* 0x0000000005087348 */ /* 0x000fea0003c00000 */
[----:B------:R0:W1:Y:S02]  /*2620*/  SHFL.BFLY P0, R19, R18, R17, R16 ;  /* 0x0c00001112137389 */ /* 0x0000640000000010 */
[----:B01----:R-:W-:Y:S01]  /*2630*/  ENDCOLLECTIVE ;  /* 0x000000000000791b */ /* 0x003fe20003800000 */
.L_x_7477:
[----:B------:R-:W-:Y:S01]  /*2640*/  FSETP.GEU.FTZ.AND P2, PT, R32, R21, PT ;  /* 0x000000152000720b */ /* 0x000fe20003f5e000 */
[----:B------:R-:W-:-:S12]  /*2650*/  IMAD.MOV.U32 R18, RZ, RZ, R34 ;  /* 0x000000ffff127224 */ /* 0x000fd800078e0022 */
[----:B------:R-:W-:Y:S01]  /*2660*/  @P2 FSETP.NEU.FTZ.AND P1, PT, R32, R21, PT ;  /* 0x000000152000220b */ /* 0x000fe20003f3d000 */
[----:B------:R-:W-:-:S12]  /*2670*/  IMAD.MOV.U32 R28, RZ, RZ, R19 ;  /* 0x000000ffff1c7224 */ /* 0x000fd800078e0013 */
[----:B------:R-:W-:Y:S05]  /*2680*/  WARPSYNC.COLLECTIVE R5, `(.L_x_7478) ;  /* 0x0000000005087348 */ /* 0x000fea0003c00000 */
[----:B------:R0:W1:Y:S02]  /*2690*/  SHFL.BFLY P0, R19, R18, R17, R16 ;  /* 0x0c00001112137389 */ /* 0x0000640000000010 */
[----:B01----:R-:W-:Y:S01]  /*26a0*/  ENDCOLLECTIVE ;  /* 0x000000000000791b */ /* 0x003fe20003800000 */
.L_x_7478:
        /* <DEDUP_REMOVED lines=11> */
.L_x_7479:
[----:B------:R-:W-:Y:S02]  /*2760*/  IMAD.MOV.U32 R18, RZ, RZ, R32 ;  /* 0x000000ffff127224 */ /* 0x000fe400078e0020 */
[----:B------:R-:W-:-:S07]  /*2770*/  IMAD.MOV.U32 R20, RZ, RZ, R19 ;  /* 0x000000ffff147224 */ /* 0x000fce00078e0013 */
[----:B------:R-:W-:Y:S05]  /*2780*/  WARPSYNC.COLLECTIVE R5, `(.L_x_7480) ;  /* 0x0000000005087348 */ /* 0x000fea0003c00000 */
[----:B------:R0:W1:Y:S02]  /*2790*/  SHFL.BFLY P0, R19, R18, R17, R16 ;  /* 0x0c00001112137389 */ /* 0x0000640000000010 */
[----:B01----:R-:W-:Y:S01]  /*27a0*/  ENDCOLLECTIVE ;  /* 0x000000000000791b */ /* 0x003fe20003800000 */
.L_x_7480:
[----:B------:R-:W-:Y:S02]  /*27b0*/  IMAD.MOV.U32 R18, RZ, RZ, R36 ;  /* 0x000000ffff127224 */ /* 0x000fe400078e0024 */
[----:B------:R-:W-:-:S07]  /*27c0*/  IMAD.MOV.U32 R31, RZ, RZ, R19 ;  /* 0x000000ffff1f7224 */ /* 0x000fce00078e0013 */
[----:B------:R-:W-:Y:S05]  /*27d0*/  WARPSYNC.COLLECTIVE R5, `(.L_x_7481) ;  /* 0x0000000005087348 */ /* 0x000fea0003c00000 */
[----:B------:R0:W1:Y:S02]  /*27e0*/  SHFL.BFLY P0, R19, R18, R17, R16 ;  /* 0x0c00001112137389 */ /* 0x0000640000000010 */
[----:B01----:R-:W-:Y:S01]  /*27f0*/  ENDCOLLECTIVE ;  /* 0x000000000000791b */ /* 0x003fe20003800000 */
.L_x_7481:
[----:B------:R-:W-:Y:S05]  /*2800*/  BRA `(.L_x_7482) ;  /* 0xffffffe400d47947 */ /* 0x000fea000383ffff */
.L_x_7455:
        /* <DEDUP_REMOVED lines=8> */
.L_x_7484:
[----:B------:R-:W-:Y:S05]  /*2890*/  BSYNC B1 ;  /* 0x0000000000017941 */ /* 0x000fea0003800000 */
.L_x_7483:
        /* <DEDUP_REMOVED lines=9> */
.L_x_7485:
[----:B------:R-:W-:Y:S01]  /*2930*/  FSETP.GEU.FTZ.AND P2, PT, R35, R20, PT ;  /* 0x000000142300720b */ /* 0x000fe20003f5e000 */
[----:B------:R-:W-:Y:S02]  /*2940*/  IMAD.MOV.U32 R18, RZ, RZ, R34 ;  /* 0x000000ffff127224 */ /* 0x000fe400078e0022 */
[----:B------:R-:W-:-:S10]  /*2950*/  IMAD.MOV.U32 R29, RZ, RZ, R19 ;  /* 0x000000ffff1d7224 */ /* 0x000fd400078e0013 */
[----:B------:R-:W-:Y:S05]  /*2960*/  WARPSYNC.COLLECTIVE R5, `(.L_x_7486) ;  /* 0x0000000005087348 */ /* 0x000fea0003c00000 */
[----:B------:R0:W1:Y:S02]  /*2970*/  SHFL.BFLY P0, R19, R18, R17, R16 ;  /* 0x0c00001112137389 */ /* 0x0000640000000010 */
[----:B01----:R-:W-:Y:S01]  /*2980*/  ENDCOLLECTIVE ;  /* 0x000000000000791b */ /* 0x003fe20003800000 */
.L_x_7486:
        /* <DEDUP_REMOVED lines=11> */
.L_x_7487:
[----:B------:R-:W-:Y:S02]  /*2a40*/  IMAD.MOV.U32 R18, RZ, RZ, R29 ;  /* 0x000000ffff127224 */ /* 0x000fe400078e001d */
[----:B------:R-:W-:-:S07]  /*2a50*/  IMAD.MOV.U32 R21, RZ, RZ, R19 ;  /* 0x000000ffff157224 */ /* 0x000fce00078e0013 */
[----:B------:R-:W-:Y:S05]  /*2a60*/  WARPSYNC.COLLECTIVE R5, `(.L_x_7488) ;  /* 0x0000000005087348 */ /* 0x000fea0003c00000 */
[----:B------:R0:W1:Y:S02]  /*2a70*/  SHFL.BFLY P0, R19, R18, R17, R16 ;  /* 0x0c00001112137389 */ /* 0x0000640000000010 */
[----:B01----:R-:W-:Y:S01]  /*2a80*/  ENDCOLLECTIVE ;  /* 0x000000000000791b */ /* 0x003fe20003800000 */
.L_x_7488:
[----:B------:R-:W-:Y:S01]  /*2a90*/  FSETP.GEU.FTZ.AND P1, PT, R28, R21, PT ;  /* 0x000000151c00720b */ /* 0x000fe20003f3e000 */
[----:B------:R-:W-:-:S12]  /*2aa0*/  IMAD.MOV.U32 R18, RZ, RZ, R33 ;  /* 0x000000ffff127224 */ /* 0x000fd800078e0021 */
[----:B------:R-:W-:Y:S01]  /*2ab0*/  @P1 FSETP.NEU.FTZ.AND P2, PT, R28, R21, PT ;  /* 0x000000151c00120b */ /* 0x000fe20003f5d000 */
[----:B------:R-:W-:-:S12]  /*2ac0*/  IMAD.MOV.U32 R34, RZ, RZ, R19 ;  /* 0x000000ffff227224 */ /* 0x000fd800078e0013 */
[----:B------:R-:W-:Y:S05]  /*2ad0*/  WARPSYNC.COLLECTIVE R5, `(.L_x_7489) ;  /* 0x0000000005087348 */ /* 0x000fea0003c00000 */
[----:B------:R0:W1:Y:S02]  /*2ae0*/  SHFL.BFLY P0, R19, R18, R17, R16 ;  /* 0x0c00001112137389 */ /* 0x0000640000000010 */
[----:B01----:R-:W-:Y:S01]  /*2af0*/  ENDCOLLECTIVE ;  /* 0x000000000000791b */ /* 0x003fe20003800000 */
.L_x_7489:
        /* <DEDUP_REMOVED lines=12> */
.L_x_7490:
[----:B------:R-:W-:Y:S02]  /*2bc0*/  IMAD.MOV.U32 R18, RZ, RZ, R32 ;  /* 0x000000ffff127224 */ /* 0x000fe400078e0020 */
[----:B------:R-:W-:-:S07]  /*2bd0*/  IMAD.MOV.U32 R20, RZ, RZ, R19 ;  /* 0x000000ffff147224 */ /* 0x000fce00078e0013 */
[----:B------:R-:W-:Y:S05]  /*2be0*/  WARPSYNC.COLLECTIVE R5, `(.L_x_7491) ;  /* 0x0000000005087348 */ /* 0x000fea0003c00000 */
[----:B------:R0:W1:Y:S02]  /*2bf0*/  SHFL.BFLY P0, R19, R18, R17, R16 ;  /* 0x0c00001112137389 */ /* 0x0000640000000010 */
[----:B01----:R-:W-:Y:S01]  /*2c00*/  ENDCOLLECTIVE ;  /* 0x000000000000791b */ /* 0x003fe20003800000 */
.L_x_7491:
[----:B------:R-:W-:Y:S02]  /*2c10*/  IMAD.MOV.U32 R18, RZ, RZ, R28 ;  /* 0x000000ffff127224 */ /* 0x000fe400078e001c */
[----:B------:R-:W-:-:S07]  /*2c20*/  IMAD.MOV.U32 R33, RZ, RZ, R19 ;  /* 0x000000ffff217224 */ /* 0x000fce00078e0013 */
[----:B------:R-:W-:Y:S05]  /*2c30*/  WARPSYNC.COLLECTIVE R5, `(.L_x_7492) ;  /* 0x0000000005087348 */ /* 0x000fea0003c00000 */
[----:B------:R0:W1:Y:S02]  /*2c40*/  SHFL.BFLY P0, R19, R18, R17, R16 ;  /* 0x0c00001112137389 */ /* 0x0000640000000010 */
[----:B01----:R-:W-:Y:S01]  /*2c50*/  ENDCOLLECTIVE ;  /* 0x000000000000791b */ /* 0x003fe20003800000 */
.L_x_7492:
        /* <DEDUP_REMOVED lines=12> */
.L_x_7493:
[----:B------:R-:W-:Y:S02]  /*2d20*/  IMAD.MOV.U32 R18, RZ, RZ, R34 ;  /* 0x000000ffff127224 */ /* 0x000fe400078e0022 */
[----:B------:R-:W-:-:S07]  /*2d30*/  IMAD.MOV.U32 R20, RZ, RZ, R19 ;  /* 0x000000ffff147224 */ /* 0x000fce00078e0013 */
[----:B------:R-:W-:Y:S05]  /*2d40*/  WARPSYNC.COLLECTIVE R5, `(.L_x_7494) ;  /* 0x0000000005087348 */ /* 0x000fea0003c00000 */
[----:B------:R0:W1:Y:S02]  /*2d50*/  SHFL.BFLY P0, R19, R18, R17, R16 ;  /* 0x0c00001112137389 */ /* 0x0000640000000010 */
[----:B01----:R-:W-:Y:S01]  /*2d60*/  ENDCOLLECTIVE ;  /* 0x000000000000791b */ /* 0x003fe20003800000 */
.L_x_7494:
[----:B------:R-:W-:Y:S01]  /*2d70*/  FSETP.GEU.FTZ.AND P2, PT, R35, R20, PT ;  /* 0x000000142300720b */ /* 0x000fe20003f5e000 */
[----:B------:R-:W-:-:S12]  /*2d80*/  IMAD.MOV.U32 R18, RZ, RZ, R28 ;  /* 0x000000ffff127224 */ /* 0x000fd800078e001c */
[----:B------:R-:W-:Y:S01]  /*2d90*/  @P2 FSETP.NEU.FTZ.AND P1, PT, R35, R20, PT ;  /* 0x000000142300220b */ /* 0x000fe20003f3d000 */
[----:B------:R-:W-:-:S12]  /*2da0*/  IMAD.MOV.U32 R21, RZ, RZ, R19 ;  /* 0x000000ffff157224 */ /* 0x000fd800078e0013 */
[----:B------:R-:W-:Y:S05]  /*2db0*/  WARPSYNC.COLLECTIVE R5, `(.L_x_7495) ;  /* 0x0000000005087348 */ /* 0x000fea0003c00000 */
[----:B------:R0:W1:Y:S02]  /*2dc0*/  SHFL.BFLY P0, R19, R18, R17, R16 ;  /* 0x0c00001112137389 */ /* 0x0000640000000010 */
[----:B01----:R-:W-:Y:S01]  /*2dd0*/  ENDCOLLECTIVE ;  /* 0x000000000000791b */ /* 0x003fe20003800000 */
.L_x_7495:
        /* <DEDUP_REMOVED lines=11> */
.L_x_7496:
[----:B------:R-:W-:Y:S02]  /*2e90*/  IMAD.MOV.U32 R18, RZ, RZ, R32 ;  /* 0x000000ffff127224 */ /* 0x000fe400078e0020 */
[----:B------:R-:W-:-:S07]  /*2ea0*/  IMAD.MOV.U32 R20, RZ, RZ, R19 ;  /* 0x000000ffff147224 */ /* 0x000fce00078e0013 */
[----:B------:R-:W-:Y:S05]  /*2eb0*/  WARPSYNC.COLLECTIVE R5, `(.L_x_7497) ;  /* 0x0000000005087348 */ /* 0x000fea0003c00000 */
[----:B------:R0:W1:Y:S02]  /*2ec0*/  SHFL.BFLY P0, R19, R18, R17, R16 ;  /* 0x0c00001112137389 */ /* 0x0000640000000010 */
[----:B01----:R-:W-:Y:S01]  /*2ed0*/  ENDCOLLECTIVE ;  /* 0x000000000000791b */ /* 0x003fe20003800000 */
.L_x_7497:
[----:B------:R-:W-:Y:S02]  /*2ee0*/  IMAD.MOV.U32 R18, RZ, RZ, R36 ;  /* 0x000000ffff127224 */ /* 0x000fe400078e0024 */
[----:B------:R-:W-:-:S07]  /*2ef0*/  IMAD.MOV.U32 R21, RZ, RZ, R19 ;  /* 0x000000ffff157224 */ /* 0x000fce00078e0013 */
[----:B------:R-:W-:Y:S05]  /*2f00*/  WARPSYNC.COLLECTIVE R5, `(.L_x_7498) ;  /* 0x0000000005087348 */ /* 0x000fea0003c00000 */
[----:B------:R0:W1:Y:S02]  /*2f10*/  SHFL.BFLY P0, R19, R18, R17, R16 ;  /* 0x0c00001112137389 */ /* 0x0000640000000010 */
[----:B01----:R-:W-:Y:S01]  /*2f20*/  ENDCOLLECTIVE ;  /* 0x000000000000791b */ /* 0x003fe20003800000 */
.L_x_7498:
[----:B------:R-:W-:Y:S05]  /*2f30*/  BRA `(.L_x_7499) ;  /* 0xffffffe800607947 */ /* 0x000fea000383ffff */
.L_x_7500:
        /* <DEDUP_REMOVED lines=12> */
.L_x_12280:


//--------------------- .text._ZN4vllm3moe10topkGatingILi8ELi128ELi4ELi16ELi32Ei13__nv_bfloat16LNS0_11ScoringFuncE0EEEvPKT5_PKbPfiPT4_PiiiibPKf --------------------------
	.section	.text._ZN4vllm3moe10topkGatingILi8ELi128ELi4ELi16ELi32Ei13__nv_bfloat16LNS0_11ScoringFuncE0EEEvPKT5_PKbPfiPT4_PiiiibPKf,"ax",@progbits
	.align	128
        .global         _ZN4vllm3moe10topkGatingILi8ELi128ELi4ELi16ELi32Ei13__nv_bfloat16LNS0_11ScoringFuncE0EEEvPKT5_PKbPfiPT4_PiiiibPKf
        .type           _ZN4vllm3moe10topkGatingILi8ELi128ELi4ELi16ELi32Ei13__nv_bfloat16LNS0_11ScoringFuncE0EEEvPKT5_PKbPfiPT4_PiiiibPKf,@function
        .size           _ZN4vllm3moe10topkGatingILi8ELi128ELi4ELi16ELi32Ei13__nv_bfloat16LNS0_11ScoringFuncE0EEEvPKT5_PKbPfiPT4_PiiiibPKf,(.L_x_12281 - _ZN4vllm3moe10topkGatingILi8ELi128ELi4ELi16ELi32Ei13__nv_bfloat16LNS0_11ScoringFuncE0EEEvPKT5_PKbPfiPT4_PiiiibPKf)
        .other          _ZN4vllm3moe10topkGatingILi8ELi128ELi4ELi16ELi32Ei13__nv_bfloat16LNS0_11ScoringFuncE0EEEvPKT5_PKbPfiPT4_PiiiibPKf,@"STO_CUDA_ENTRY STV_DEFAULT"
_ZN4vllm3moe10topkGatingILi8ELi128ELi4ELi16ELi32Ei13__nv_bfloat16LNS0_11ScoringFuncE0EEEvPKT5_PKbPfiPT4_PiiiibPKf:
.text._ZN4vllm3moe10topkGatingILi8ELi128ELi4ELi16ELi32Ei13__nv_bfloat16LNS0_11ScoringFuncE0EEEvPKT5_PKbPfiPT4_PiiiibPKf:
        /* <DEDUP_REMOVED lines=164> */
.L_x_7509:
        /* <DEDUP_REMOVED lines=68> */
.L_x_7534:
        /* <DEDUP_REMOVED lines=27> */
.L_x_7505:
[----:B------:R-:W-:Y:S05]  /*1030*/  BSYNC B1 ;  /* 0x0000000000017941 */ /* 0x000fea0003800000 */
.L_x_7504:
        /* <DEDUP_REMOVED lines=36> */
.L_x_7508:
[----:B------:R-:W-:Y:S05]  /*1280*/  BSYNC B1 ;  /* 0x0000000000017941 */ /* 0x000fea0003800000 */
.L_x_7507:
[----:B------:R-:W-:Y:S05]  /*1290*/  BRA `(.L_x_7509) ;  /* 0xfffffff400e87947 */ /* 0x000fea000383ffff */
.L_x_7502:
[----:B------:R-:W-:Y:S01]  /*12a0*/  IMAD.MOV.U32 R31, RZ, RZ, RZ ;  /* 0x000000ffff1f7224 */ /* 0x000fe200078e00ff */
[----:B------:R-:W-:Y:S01]  /*12b0*/  ULDC UR10, c[0x0][0x228] ;  /* 0x00008a00000a7ab9 */ /* 0x000fe20000000800 */
[----:B------:R-:W-:Y:S01]  /*12c0*/  ULDC UR11, c[0x0][0x240] ;  /* 0x00009000000b7ab9 */ /* 0x000fe20000000800 */
[----:B------:R-:W-:Y:S01]  /*12d0*/  ULDC UR5, c[0x0][0x248] ;  /* 0x0000920000057ab9 */ /* 0x000fe20000000800 */
[----:B------:R-:W-:-:S05]  /*12e0*/  ULDC.64 UR8, c[0x0][0x240] ;  /* 0x0000900000087ab9 */ /* 0x000fca0000000a00 */
.L_x_7515:
        /* <DEDUP_REMOVED lines=68> */
.L_x_7548:
        /* <DEDUP_REMOVED lines=26> */
.L_x_7512:
[----:B------:R-:W-:Y:S05]  /*18d0*/  BSYNC B1 ;  /* 0x0000000000017941 */ /* 0x000fea0003800000 */
.L_x_7511:
        /* <DEDUP_REMOVED lines=36> */
.L_x_7514:
[----:B------:R-:W-:Y:S05]  /*1b20*/  BSYNC B1 ;  /* 0x0000000000017941 */ /* 0x000fea0003800000 */
.L_x_7513:
[----:B------:R-:W-:Y:S05]  /*1b30*/  BRA `(.L_x_7515) ;  /* 0xfffffff400ec7947 */ /* 0x000fea000383ffff */
.L_x_7506:
[----:B------:R-:W-:Y:S05]  /*1b40*/  BSYNC B0 ;  /* 0x0000000000007941 */ /* 0x000fea0003800000 */
.L_x_7501:
        /* <DEDUP_REMOVED lines=20> */
.L_x_7518:
        /* <DEDUP_REMOVED lines=18> */
.L_x_7517:
[----:B------:R-:W-:Y:S05]  /*1db0*/  BSYNC B0 ;  /* 0x0000000000007941 */ /* 0x000fea0003800000 */
.L_x_7516:
        /* <DEDUP_REMOVED lines=13> */
.L_x_7520:
        /* <DEDUP_REMOVED lines=11> */
.L_x_7519:
[----:B------:R-:W-:Y:S05]  /*1f40*/  EXIT ;  /* 0x000000000000794d */ /* 0x000fea0003800000 */
.L_x_7503:
        /* <DEDUP_REMOVED lines=8> */
.L_x_7522:
[----:B------:R-:W-:Y:S05]  /*1fd0*/  BSYNC B1 ;  /* 0x0000000000017941 */ /* 0x000fea0003800000 */
.L_x_7521:
        /* <DEDUP_REMOVED lines=8> */
.L_x_7523:
[----:B------:R-:W-:Y:S01]  /*2060*/  FSETP.GEU.FTZ.AND P2, PT, R32, R21, PT ;  /* 0x000000152000720b */ /* 0x000fe20003f5e000 */
[----:B------:R-:W-:-:S12]  /*2070*/  IMAD.MOV.U32 R18, RZ, RZ, R34 ;  /* 0x000000ffff127224 */ /* 0x000fd800078e0022 */
[----:B------:R-:W-:Y:S01]  /*2080*/  @P2 FSETP.NEU.FTZ.AND P1, PT, R32, R21, PT ;  /* 0x000000152000220b */ /* 0x000fe20003f3d000 */
[----:B------:R-:W-:-:S12]  /*2090*/  IMAD.MOV.U32 R29, RZ, RZ, R19 ;  /* 0x000000ffff1d7224 */ /* 0x000fd800078e0013 */
[----:B------:R-:W-:Y:S05]  /*20a0*/  WARPSYNC.COLLECTIVE R5, `(.L_x_7524) ;  /* 0x0000000005087348 */ /* 0x000fea0003c00000 */
[----:B------:R0:W1:Y:S02]  /*20b0*/  SHFL.BFLY P0, R19, R18, R17, R16 ;  /* 0x0c00001112137389 */ /* 0x0000640000000010 */
[----:B01----:R-:W-:Y:S01]  /*20c0*/  ENDCOLLECTIVE ;  /* 0x000000000000791b */ /* 0x003fe20003800000 */
.L_x_7524:
        /* <DEDUP_REMOVED lines=12> */
.L_x_7525:
[----:B------:R-:W-:Y:S02]  /*2190*/  IMAD.MOV.U32 R18, RZ, RZ, R21 ;  /* 0x000000ffff127224 */ /* 0x000fe400078e0015 */
[----:B------:R-:W-:-:S07]  /*21a0*/  IMAD.MOV.U32 R31, RZ, RZ, R19 ;  /* 0x000000ffff1f7224 */ /* 0x000fce00078e0013 */
[----:B------:R-:W-:Y:S05]  /*21b0*/  WARPSYNC.COLLECTIVE R5, `(.L_x_7526) ;  /* 0x0000000005087348 */ /* 0x000fea0003c00000 */
[----:B------:R0:W1:Y:S02]  /*21c0*/  SHFL.BFLY P0, R19, R18, R17, R16 ;  /* 0x0c00001112137389 */ /* 0x0000640000000010 */
[----:B01----:R-:W-:Y:S01]  /*21d0*/  ENDCOLLECTIVE ;  /* 0x000000000000791b */ /* 0x003fe20003800000 */
.L_x_7526:
[----:B------:R-:W-:Y:S02]  /*21e0*/  IMAD.MOV.U32 R18, RZ, RZ, R28 ;  /* 0x000000ffff127224 */ /* 0x000fe400078e001c */
[----:B------:R-:W-:-:S07]  /*21f0*/  IMAD.MOV.U32 R32, RZ, RZ, R19 ;  /* 0x000000ffff207224 */ /* 0x000fce00078e0013 */
[----:B------:R-:W-:Y:S05]  /*2200*/  WARPSYNC.COLLECTIVE R5, `(.L_x_7527) ;  /* 0x0000000005087348 */ /* 0x000fea0003c00000 */
[----:B------:R0:W1:Y:S02]  /*2210*/  SHFL.BFLY P0, R19, R18, R17, R16 ;  /* 0x0c00001112137389 */ /* 0x0000640000000010 */
[----:B01----:R-:W-:Y:S01]  /*2220*/  ENDCOLLECTIVE ;  /* 0x000000000000791b */ /* 0x003fe20003800000 */
.L_x_7527:
        /* <DEDUP_REMOVED lines=12> */
.L_x_7528:
[----:B------:R-:W-:Y:S02]  /*22f0*/  IMAD.MOV.U32 R18, RZ, RZ, R35 ;  /* 0x000000ffff127224 */ /* 0x000fe400078e0023 */
[----:B------:R-:W-:-:S07]  /*2300*/  IMAD.MOV.U32 R29, RZ, RZ, R19 ;  /* 0x000000ffff1d7224 */ /* 0x000fce00078e0013 */
[----:B------:R-:W-:Y:S05]  /*2310*/  WARPSYNC.COLLECTIVE R5, `(.L_x_7529) ;  /* 0x0000000005087348 */ /* 0x000fea0003c00000 */
[----:B------:R0:W1:Y:S02]  /*2320*/  SHFL.BFLY P0, R19, R18, R17, R16 ;  /* 0x0c00001112137389 */ /* 0x0000640000000010 */
[----:B01----:R-:W-:Y:S01]  /*2330*/  ENDCOLLECTIVE ;  /* 0x000000000000791b */ /* 0x003fe20003800000 */
.L_x_7529:
[----:B------:R-:W-:Y:S01]  /*2340*/  FSETP.GEU.FTZ.AND P2, PT, R34, R29, PT ;  /* 0x0000001d2200720b */ /* 0x000fe20003f5e000 */
[----:B------:R-:W-:-:S12]  /*2350*/  IMAD.MOV.U32 R18, RZ, RZ, R28 ;  /* 0x000000ffff127224 */ /* 0x000fd800078e001c */
[----:B------:R-:W-:Y:S01]  /*2360*/  @P2 FSETP.NEU.FTZ.AND P1, PT, R34, R29, PT ;  /* 0x0000001d2200220b */ /* 0x000fe20003f3d000 */
[----:B------:R-:W-:-:S12]  /*2370*/  IMAD.MOV.U32 R20, RZ, RZ, R19 ;  /* 0x000000ffff147224 */ /* 0x000fd800078e0013 */
[----:B------:R-:W-:Y:S05]  /*2380*/  WARPSYNC.COLLECTIVE R5, `(.L_x_7530) ;  /* 0x0000000005087348 */ /* 0x000fea0003c00000 */
[----:B------:R0:W1:Y:S02]  /*2390*/  SHFL.BFLY P0, R19, R18, R17, R16 ;  /* 0x0c00001112137389 */ /* 0x0000640000000010 */
[----:B01----:R-:W-:Y:S01]  /*23a0*/  ENDCOLLECTIVE ;  /* 0x000000000000791b */ /* 0x003fe20003800000 */
.L_x_7530:
        /* <DEDUP_REMOVED lines=11> */
.L_x_7531:
[----:B------:R-:W-:Y:S02]  /*2460*/  IMAD.MOV.U32 R18, RZ, RZ, R32 ;  /* 0x000000ffff127224 */ /* 0x000fe400078e0020 */
[----:B------:R-:W-:-:S07]  /*2470*/  IMAD.MOV.U32 R20, RZ, RZ, R19 ;  /* 0x000000ffff147224 */ /* 0x000fce00078e0013 */
[----:B------:R-:W-:Y:S05]  /*2480*/  WARPSYNC.COLLECTIVE R5, `(.L_x_7532) ;  /* 0x0000000005087348 */ /* 0x000fea0003c00000 */
[----:B------:R0:W1:Y:S02]  /*2490*/  SHFL.BFLY P0, R19, R18, R17, R16 ;  /* 0x0c00001112137389 */ /* 0x0000640000000010 */
[----:B01----:R-:W-:Y:S01]  /*24a0*/  ENDCOLLECTIVE ;  /* 0x000000000000791b */ /* 0x003fe20003800000 */
.L_x_7532:
[----:B------:R-:W-:Y:S02]  /*24b0*/  IMAD.MOV.U32 R18, RZ, RZ, R34 ;  /* 0x000000ffff127224 */ /* 0x000fe400078e0022 */
[----:B------:R-:W-:-:S07]  /*24c0*/  IMAD.MOV.U32 R31, RZ, RZ, R19 ;  /* 0x000000ffff1f7224 */ /* 0x000fce00078e0013 */
[----:B------:R-:W-:Y:S05]  /*24d0*/  WARPSYNC.COLLECTIVE R5, `(.L_x_7533) ;  /* 0x0000000005087348 */ /* 0x000fea0003c00000 */
[----:B------:R0:W1:Y:S02]  /*24e0*/  SHFL.BFLY P0, R19, R18, R17, R16 ;  /* 0x0c00001112137389 */ /* 0x0000640000000010 */
[----:B01----:R-:W-:Y:S01]  /*24f0*/  ENDCOLLECTIVE ;  /* 0x000000000000791b */ /* 0x003fe20003800000 */
.L_x_7533:
[----:B------:R-:W-:Y:S01]  /*2500*/  PLOP3.LUT P0, PT, PT, PT, PT, 0x80, 0x0 ;  /* 0x000000000000781c */ /* 0x000fe20003f0f070 */
[----:B------:R-:W-:-:S12]  /*2510*/  BRA `(.L_x_7534) ;  /* 0xffffffe800587947 */ /* 0x000fd8000383ffff */
.L_x_7510:
        /* <DEDUP_REMOVED lines=8> */
.L_x_7536:
[----:B------:R-:W-:Y:S05]  /*25a0*/  BSYNC B1 ;  /* 0x0000000000017941 */ /* 0x000fea0003800000 */
.L_x_7535:
        /* <DEDUP_REMOVED lines=8> */
.L_x_7537:
[----:B------:R-:W-:Y:S01]  /*2630*/  FSETP.GEU.FTZ.AND P2, PT, R33, R20, PT ;  /* 0x000000142100720b */ /* 0x000fe20003f5e000 */
[----:B------:R-:W-:-:S12]  /*2640*/  IMAD.MOV.U32 R18, RZ, RZ, R32 ;  /* 0x000000ffff127224 */ /* 0x000fd800078e0020 */
[----:B------:R-:W-:Y:S01]  /*2650*/  @P2 FSETP.NEU.FTZ.AND P1, PT, R33, R20, PT ;  /* 0x000000142100220b */ /* 0x000fe20003f3d000 */
[----:B------:R-:W-:-:S12]  /*2660*/  IMAD.MOV.U32 R21, RZ, RZ, R19 ;  /* 0x000000ffff157224 */ /* 0x000fd800078e0013 */
[----:B------:R-:W-:Y:S05]  /*2670*/  WARPSYNC.COLLECTIVE R5, `(.L_x_7538) ;  /* 0x0000000005087348 */ /* 0x000fea0003c00000 */
[----:B------:R0:W1:Y:S02]  /*2680*/  SHFL.BFLY P0, R19, R18, R17, R16 ;  /* 0x0c00001112137389 */ /* 0x0000640000000010 */
[----:B01----:R-:W-:Y:S01]  /*2690*/  ENDCOLLECTIVE ;  /* 0x000000000000791b */ /* 0x003fe20003800000 */
.L_x_7538:
        /* <DEDUP_REMOVED lines=12> */
.L_x_7539:
[----:B------:R-:W-:Y:S02]  /*2760*/  IMAD.MOV.U32 R18, RZ, RZ, R21 ;  /* 0x000000ffff127224 */ /* 0x000fe400078e0015 */
[----:B------:R-:W-:-:S07]  /*2770*/  IMAD.MOV.U32 R29, RZ, RZ, R19 ;  /* 0x000000ffff1d7224 */ /* 0x000fce00078e0013 */
[----:B------:R-:W-:Y:S05]  /*2780*/  WARPSYNC.COLLECTIVE R5, `(.L_x_7540) ;  /* 0x0000000005087348 */ /* 0x000fea0003c00000 */
[----:B------:R0:W1:Y:S02]  /*2790*/  SHFL.BFLY P0, R19, R18, R17, R16 ;  /* 0x0c00001112137389 */ /* 0x0000640000000010 */
[----:B01----:R-:W-:Y:S01]  /*27a0*/  ENDCOLLECTIVE ;  /* 0x000000000000791b */ /* 0x003fe20003800000 */
.L_x_7540:
[----:B------:R-:W-:Y:S02]  /*27b0*/  IMAD.MOV.U32 R18, RZ, RZ, R20 ;  /* 0x000000ffff127224 */ /* 0x000fe400078e0014 */
[----:B------:R-:W-:-:S07]  /*27c0*/  IMAD.MOV.U32 R32, RZ, RZ, R19 ;  /* 0x000000ffff207224 */ /* 0x000fce00078e0013 */
[----:B------:R-:W-:Y:S05]  /*27d0*/  WARPSYNC.COLLECTIVE R5, `(.L_x_7541) ;  /* 0x0000000005087348 */ /* 0x000fea0003c00000 */
[----:B------:R0:W1:Y:S02]  /*27e0*/  SHFL.BFLY P0, R19, R18, R17, R16 ;  /* 0x0c00001112137389 */ /* 0x0000640000000010 */
[----:B01----:R-:W-:Y:S01]  /*27f0*/  ENDCOLLECTIVE ;  /* 0x000000000000791b */ /* 0x003fe20003800000 */
.L_x_7541:
        /* <DEDUP_REMOVED lines=12> */
.L_x_7542:
[----:B------:R-:W-:Y:S02]  /*28c0*/  IMAD.MOV.U32 R18, RZ, RZ, R33 ;  /* 0x000000ffff127224 */ /* 0x000fe400078e0021 */
[----:B------:R-:W-:-:S07]  /*28d0*/  IMAD.MOV.U32 R29, RZ, RZ, R19 ;  /* 0x000000ffff1d7224 */ /* 0x000fce00078e0013 */
[----:B------:R-:W-:Y:S05]  /*28e0*/  WARPSYNC.COLLECTIVE R5, `(.L_x_7543) ;  /* 0x0000000005087348 */ /* 0x000fea0003c00000 */
[----:B------:R0:W1:Y:S02]  /*28f0*/  SHFL.BFLY P0, R19, R18, R17, R16 ;  /* 0x0c00001112137389 */ /* 0x0000640000000010 */
[----:B01----:R-:W-:Y:S01]  /*2900*/  ENDCOLLECTIVE ;  /* 0x000000000000791b */ /* 0x003fe20003800000 */
.L_x_7543:
[----:B------:R-:W-:Y:S01]  /*2910*/  FSETP.GEU.FTZ.AND P2, PT, R36, R29, PT ;  /* 0x0000001d2400720b */ /* 0x000fe20003f5e000 */
[----:B------:R-:W-:-:S12]  /*2920*/  IMAD.MOV.U32 R18, RZ, RZ, R34 ;  /* 0x000000ffff127224 */ /* 0x000fd800078e0022 */
[----:B------:R-:W-:Y:S01]  /*2930*/  @P2 FSETP.NEU.FTZ.AND P1, PT, R36, R29, PT ;  /* 0x0000001d2400220b */ /* 0x000fe20003f3d000 */
[----:B------:R-:W-:-:S12]  /*2940*/  IMAD.MOV.U32 R20, RZ, RZ, R19 ;  /* 0x000000ffff147224 */ /* 0x000fd800078e0013 */
[----:B------:R-:W-:Y:S05]  /*2950*/  WARPSYNC.COLLECTIVE R5, `(.L_x_7544) ;  /* 0x0000000005087348 */ /* 0x000fea0003c00000 */
[----:B------:R0:W1:Y:S02]  /*2960*/  SHFL.BFLY P0, R19, R18, R17, R16 ;  /* 0x0c00001112137389 */ /* 0x0000640000000010 */
[----:B01----:R-:W-:Y:S01]  /*2970*/  ENDCOLLECTIVE ;  /* 0x000000000000791b */ /* 0x003fe20003800000 */
.L_x_7544:
        /* <DEDUP_REMOVED lines=11> */
.L_x_7545:
[----:B------:R-:W-:Y:S02]  /*2a30*/  IMAD.MOV.U32 R18, RZ, RZ, R32 ;  /* 0x000000ffff127224 */ /* 0x000fe400078e0020 */
[----:B------:R-:W-:-:S07]  /*2a40*/  IMAD.MOV.U32 R20, RZ, RZ, R19 ;  /* 0x000000ffff147224 */ /* 0x000fce00078e0013 */
[----:B------:R-:W-:Y:S05]  /*2a50*/  WARPSYNC.COLLECTIVE R5, `(.L_x_7546) ;  /* 0x0000000005087348 */ /* 0x000fea0003c00000 */
[----:B------:R0:W1:Y:S02]  /*2a60*/  SHFL.BFLY P0, R19, R18, R17, R16 ;  /* 0x0c00001112137389 */ /* 0x0000640000000010 */
[----:B01----:R-:W-:Y:S01]  /*2a70*/  ENDCOLLECTIVE ;  /* 0x000000000000791b */ /* 0x003fe20003800000 */
.L_x_7546:
[----:B------:R-:W-:Y:S02]  /*2a80*/  IMAD.MOV.U32 R18, RZ, RZ, R36 ;  /* 0x000000ffff127224 */ /* 0x000fe400078e0024 */
[----:B------:R-:W-:-:S07]  /*2a90*/  IMAD.MOV.U32 R21, RZ, RZ, R19 ;  /* 0x000000ffff157224 */ /* 0x000fce00078e0013 */
[----:B------:R-:W-:Y:S05]  /*2aa0*/  WARPSYNC.COLLECTIVE R5, `(.L_x_7547) ;  /* 0x0000000005087348 */ /* 0x000fea0003c00000 */
[----:B------:R0:W1:Y:S02]  /*2ab0*/  SHFL.BFLY P0, R19, R18, R17, R16 ;  /* 0x0c00001112137389 */ /* 0x0000640000000010 */
[----:B01----:R-:W-:Y:S01]  /*2ac0*/  ENDCOLLECTIVE ;  /* 0x000000000000791b */ /* 0x003fe20003800000 */
.L_x_7547:
[----:B------:R-:W-:Y:S01]  /*2ad0*/  PLOP3.LUT P0, PT, PT, PT, PT, 0x80, 0x0 ;  /* 0x000000000000781c */ /* 0x000fe20003f0f070 */
[----:B------:R-:W-:-:S12]  /*2ae0*/  BRA `(.L_x_7548) ;  /* 0xffffffec00107947 */ /* 0x000fd8000383ffff */
.L_x_7549:
        /* <DEDUP_REMOVED lines=9> */
.L_x_12281:


//--------------------- .text._ZN4vllm3moe10topkGatingILi8ELi64ELi4ELi16ELi32Ei13__nv_bfloat16LNS0_11ScoringFuncE0EEEvPKT5_PKbPfiPT4_PiiiibPKf --------------------------
	.section	.text._ZN4vllm3moe10topkGatingILi8ELi64ELi4ELi16ELi32Ei13__nv_bfloat16LNS0_11ScoringFuncE0EEEvPKT5_PKbPfiPT4_PiiiibPKf,"ax",@progbits
	.align	128
        .global         _ZN4vllm3moe10topkGatingILi8ELi64ELi4ELi16ELi32Ei13__nv_bfloat16LNS0_11ScoringFuncE0EEEvPKT5_PKbPfiPT4_PiiiibPKf
        .type           _ZN4vllm3moe10topkGatingILi8ELi64ELi4ELi16ELi32Ei13__nv_bfloat16LNS0_11ScoringFuncE0EEEvPKT5_PKbPfiPT4_PiiiibPKf,@function
        .size           _ZN4vllm3moe10topkGatingILi8ELi64ELi4ELi16ELi32Ei13__nv_bfloat16LNS0_11ScoringFuncE0EEEvPKT5_PKbPfiPT4_PiiiibPKf,(.L_x_12282 - _ZN4vllm3moe10topkGatingILi8ELi64ELi4ELi16ELi32Ei13__nv_bfloat16LNS0_11ScoringFuncE0EEEvPKT5_PKbPfiPT4_PiiiibPKf)
        .other          _ZN4vllm3moe10topkGatingILi8ELi64ELi4ELi16ELi32Ei13__nv_bfloat16LNS0_11ScoringFuncE0EEEvPKT5_PKbPfiPT4_PiiiibPKf,@"STO_CUDA_ENTRY STV_DEFAULT"
_ZN4vllm3moe10topkGatingILi8ELi64ELi4ELi16ELi32Ei13__nv_bfloat16LNS0_11ScoringFuncE0EEEvPKT5_PKbPfiPT4_PiiiibPKf:
.text._ZN4vllm3moe10topkGatingILi8ELi64ELi4ELi16ELi32Ei13__nv_bfloat16LNS0_11ScoringFuncE0EEEvPKT5_PKbPfiPT4_PiiiibPKf:
        /* <DEDUP_REMOVED lines=160> */
.L_x_7558:
        /* <DEDUP_REMOVED lines=56> */
.L_x_7580:
        /* <DEDUP_REMOVED lines=28> */
.L_x_7554:
[----:B------:R-:W-:Y:S05]  /*0f40*/  BSYNC B1 ;  /* 0x0000000000017941 */ /* 0x000fea0003800000 */
.L_x_7553:
        /* <DEDUP_REMOVED lines=36> */
.L_x_7557:
[----:B------:R-:W-:Y:S05]  /*1190*/  BSYNC B1 ;  /* 0x0000000000017941 */ /* 0x000fea0003800000 */
.L_x_7556:
[----:B------:R-:W-:Y:S05]  /*11a0*/  BRA `(.L_x_7558) ;  /* 0xfffffff800147947 */ /* 0x000fea000383ffff */
.L_x_7551:
[----:B------:R-:W-:Y:S01]  /*11b0*/  IMAD.MOV.U32 R31, RZ, RZ, RZ ;  /* 0x000000ffff1f7224 */ /* 0x000fe200078e00ff */
[----:B------:R-:W-:Y:S01]  /*11c0*/  ULDC UR10, c[0x0][0x228] ;  /* 0x00008a00000a7ab9 */ /* 0x000fe20000000800 */
[----:B------:R-:W-:Y:S01]  /*11d0*/  ULDC UR11, c[0x0][0x240] ;  /* 0x00009000000b7ab9 */ /* 0x000fe20000000800 */
[----:B------:R-:W-:Y:S01]  /*11e0*/  ULDC UR5, c[0x0][0x248] ;  /* 0x0000920000057ab9 */ /* 0x000fe20000000800 */
[----:B------:R-:W-:-:S05]  /*11f0*/  ULDC.64 UR8, c[0x0][0x240] ;  /* 0x0000900000087ab9 */ /* 0x000fca0000000a00 */
.L_x_7564:
        /* <DEDUP_REMOVED lines=56> */
.L_x_7591:
        /* <DEDUP_REMOVED lines=27> */
.L_x_7561:
[----:B------:R-:W-:Y:S05]  /*1730*/  BSYNC B1 ;  /* 0x0000000000017941 */ /* 0x000fea0003800000 */
.L_x_7560:
        /* <DEDUP_REMOVED lines=36> */
.L_x_7563:
[----:B------:R-:W-:Y:S05]  /*1980*/  BSYNC B1 ;  /* 0x0000000000017941 */ /* 0x000fea0003800000 */
.L_x_7562:
[----:B------:R-:W-:Y:S05]  /*1990*/  BRA `(.L_x_7564) ;  /* 0xfffffff800187947 */ /* 0x000fea000383ffff */
.L_x_7555:
[----:B------:R-:W-:Y:S05]  /*19a0*/  BSYNC B0 ;  /* 0x0000000000007941 */ /* 0x000fea0003800000 */
.L_x_7550:
        /* <DEDUP_REMOVED lines=20> */
.L_x_7567:
        /* <DEDUP_REMOVED lines=18> */
.L_x_7566:
[----:B------:R-:W-:Y:S05]  /*1c10*/  BSYNC B0 ;  /* 0x0000000000007941 */ /* 0x000fea0003800000 */
.L_x_7565:
        /* <DEDUP_REMOVED lines=13> */
.L_x_7569:
        /* <DEDUP_REMOVED lines=11> */
.L_x_7568:
[----:B------:R-:W-:Y:S05]  /*1da0*/  EXIT ;  /* 0x000000000000794d */ /* 0x000fea0003800000 */
.L_x_7552:
        /* <DEDUP_REMOVED lines=8> */
.L_x_7571:
[----:B------:R-:W-:Y:S05]  /*1e30*/  BSYNC B1 ;  /* 0x0000000000017941 */ /* 0x000fea0003800000 */
.L_x_7570:
        /* <DEDUP_REMOVED lines=8> */
.L_x_7572:
[----:B------:R-:W-:Y:S01]  /*1ec0*/  FSETP.GEU.FTZ.AND P2, PT, R28, R21, PT ;  /* 0x000000151c00720b */ /* 0x000fe20003f5e000 */
[----:B------:R-:W-:-:S12]  /*1ed0*/  IMAD.MOV.U32 R18, RZ, RZ, R32 ;  /* 0x000000ffff127224 */ /* 0x000fd800078e0020 */
[----:B------:R-:W-:Y:S01]  /*1ee0*/  @P2 FSETP.NEU.FTZ.AND P1, PT, R28, R21, PT ;  /* 0x000000151c00220b */ /* 0x000fe20003f3d000 */
[----:B------:R-:W-:-:S12]  /*1ef0*/  IMAD.MOV.U32 R29, RZ, RZ, R19 ;  /* 0x000000ffff1d7224 */ /* 0x000fd800078e0013 */
[----:B------:R-:W-:Y:S05]  /*1f00*/  WARPSYNC.COLLECTIVE R5, `(.L_x_7573) ;  /* 0x0000000005087348 */ /* 0x000fea0003c00000 */
[----:B------:R0:W1:Y:S02]  /*1f10*/  SHFL.BFLY P0, R19, R18, R17, R16 ;  /* 0x0c00001112137389 */ /* 0x0000640000000010 */
[----:B01----:R-:W-:Y:S01]  /*1f20*/  ENDCOLLECTIVE ;  /* 0x000000000000791b */ /* 0x003fe20003800000 */
.L_x_7573:
        /* <DEDUP_REMOVED lines=11> */
.L_x_7574:
[----:B------:R-:W-:Y:S02]  /*1fe0*/  IMAD.MOV.U32 R18, RZ, RZ, R29 ;  /* 0x000000ffff127224 */ /* 0x000fe400078e001d */
[----:B------:R-:W-:-:S07]  /*1ff0*/  IMAD.MOV.U32 R21, RZ, RZ, R19 ;  /* 0x000000ffff157224 */ /* 0x000fce00078e0013 */
[----:B------:R-:W-:Y:S05]  /*2000*/  WARPSYNC.COLLECTIVE R5, `(.L_x_7575) ;  /* 0x0000000005087348 */ /* 0x000fea0003c00000 */
[----:B------:R0:W1:Y:S02]  /*2010*/  SHFL.BFLY P0, R19, R18, R17, R16 ;  /* 0x0c00001112137389 */ /* 0x0000640000000010 */
[----:B01----:R-:W-:Y:S01]  /*2020*/  ENDCOLLECTIVE ;  /* 0x000000000000791b */ /* 0x003fe20003800000 */
.L_x_7575:
[----:B------:R-:W-:Y:S01]  /*2030*/  FSETP.GEU.FTZ.AND P2, PT, R34, R21, PT ;  /* 0x000000152200720b */ /* 0x000fe20003f5e000 */
[----:B------:R-:W-:-:S12]  /*2040*/  IMAD.MOV.U32 R18, RZ, RZ, R36 ;  /* 0x000000ffff127224 */ /* 0x000fd800078e0024 */
[----:B------:R-:W-:Y:S01]  /*2050*/  @P2 FSETP.NEU.FTZ.AND P1, PT, R34, R21, PT ;  /* 0x000000152200220b */ /* 0x000fe20003f3d000 */
[----:B------:R-:W-:-:S12]  /*2060*/  IMAD.MOV.U32 R28, RZ, RZ, R19 ;  /* 0x000000ffff1c7224 */ /* 0x000fd800078e0013 */
[----:B------:R-:W-:Y:S05]  /*2070*/  WARPSYNC.COLLECTIVE R5, `(.L_x_7576) ;  /* 0x0000000005087348 */ /* 0x000fea0003c00000 */
[----:B------:R0:W1:Y:S02]  /*2080*/  SHFL.BFLY P0, R19, R18, R17, R16 ;  /* 0x0c00001112137389 */ /* 0x0000640000000010 */
[----:B01----:R-:W-:Y:S01]  /*2090*/  ENDCOLLECTIVE ;  /* 0x000000000000791b */ /* 0x003fe20003800000 */
.L_x_7576:
        /* <DEDUP_REMOVED lines=11> */
.L_x_7577:
[----:B------:R-:W-:Y:S02]  /*2150*/  IMAD.MOV.U32 R18, RZ, RZ, R32 ;  /* 0x000000ffff127224 */ /* 0x000fe400078e0020 */
[----:B------:R-:W-:-:S07]  /*2160*/  IMAD.MOV.U32 R20, RZ, RZ, R19 ;  /* 0x000000ffff147224 */ /* 0x000fce00078e0013 */
[----:B------:R-:W-:Y:S05]  /*2170*/  WARPSYNC.COLLECTIVE R5, `(.L_x_7578) ;  /* 0x0000000005087348 */ /* 0x000fea0003c00000 */
[----:B------:R0:W1:Y:S02]  /*2180*/  SHFL.BFLY P0, R19, R18, R17, R16 ;  /* 0x0c00001112137389 */ /* 0x0000640000000010 */
[----:B01----:R-:W-:Y:S01]  /*2190*/  ENDCOLLECTIVE ;  /* 0x000000000000791b */ /* 0x003fe20003800000 */
.L_x_7578:
[----:B------:R-:W-:Y:S02]  /*21a0*/  IMAD.MOV.U32 R18, RZ, RZ, R34 ;  /* 0x000000ffff127224 */ /* 0x000fe400078e0022 */
[----:B------:R-:W-:-:S07]  /*21b0*/  IMAD.MOV.U32 R31, RZ, RZ, R19 ;  /* 0x000000ffff1f7224 */ /* 0x000fce00078e0013 */
[----:B------:R-:W-:Y:S05]  /*21c0*/  WARPSYNC.COLLECTIVE R5, `(.L_x_7579) ;  /* 0x0000000005087348 */ /* 0x000fea0003c00000 */
[----:B------:R0:W1:Y:S02]  /*21d0*/  SHFL.BFLY P0, R19, R18, R17, R16 ;  /* 0x0c00001112137389 */ /* 0x0000640000000010 */
[----:B01----:R-:W-:Y:S01]  /*21e0*/  ENDCOLLECTIVE ;  /* 0x000000000000791b */ /* 0x003fe20003800000 */
.L_x_7579:
[----:B------:R-:W-:Y:S05]  /*21f0*/  BRA `(.L_x_7580) ;  /* 0xffffffe800e07947 */ /* 0x000fea000383ffff */
.L_x_7559:
        /* <DEDUP_REMOVED lines=8> */
.L_x_7582:
[----:B------:R-:W-:Y:S05]  /*2280*/  BSYNC B1 ;  /* 0x0000000000017941 */ /* 0x000fea0003800000 */
.L_x_7581:
        /* <DEDUP_REMOVED lines=8> */
.L_x_7583:
[----:B------:R-:W-:Y:S01]  /*2310*/  FSETP.GEU.FTZ.AND P2, PT, R28, R21, PT ;  /* 0x000000151c00720b */ /* 0x000fe20003f5e000 */
[----:B------:R-:W-:-:S12]  /*2320*/  IMAD.MOV.U32 R18, RZ, RZ, R36 ;  /* 0x000000ffff127224 */ /* 0x000fd800078e0024 */
[----:B------:R-:W-:Y:S01]  /*2330*/  @P2 FSETP.NEU.FTZ.AND P1, PT, R28, R21, PT ;  /* 0x000000151c00220b */ /* 0x000fe20003f3d000 */
[----:B------:R-:W-:-:S12]  /*2340*/  IMAD.MOV.U32 R29, RZ, RZ, R19 ;  /* 0x000000ffff1d7224 */ /* 0x000fd800078e0013 */
[----:B------:R-:W-:Y:S05]  /*2350*/  WARPSYNC.COLLECTIVE R5, `(.L_x_7584) ;  /* 0x0000000005087348 */ /* 0x000fea0003c00000 */
[----:B------:R0:W1:Y:S02]  /*2360*/  SHFL.BFLY P0, R19, R18, R17, R16 ;  /* 0x0c00001112137389 */ /* 0x0000640000000010 */
[----:B01----:R-:W-:Y:S01]  /*2370*/  ENDCOLLECTIVE ;  /* 0x000000000000791b */ /* 0x003fe20003800000 */
.L_x_7584:
        /* <DEDUP_REMOVED lines=11> */
.L_x_7585:
[----:B------:R-:W-:Y:S02]  /*2430*/  IMAD.MOV.U32 R18, RZ, RZ, R29 ;  /* 0x000000ffff127224 */ /* 0x000fe400078e001d */
[----:B------:R-:W-:-:S07]  /*2440*/  IMAD.MOV.U32 R21, RZ, RZ, R19 ;  /* 0x000000ffff157224 */ /* 0x000fce00078e0013 */
[----:B------:R-:W-:Y:S05]  /*2450*/  WARPSYNC.COLLECTIVE R5, `(.L_x_7586) ;  /* 0x0000000005087348 */ /* 0x000fea0003c00000 */
[----:B------:R0:W1:Y:S02]  /*2460*/  SHFL.BFLY P0, R19, R18, R17, R16 ;  /* 0x0c00001112137389 */ /* 0x0000640000000010 */
[----:B01----:R-:W-:Y:S01]  /*2470*/  ENDCOLLECTIVE ;  /* 0x000000000000791b */ /* 0x003fe20003800000 */
.L_x_7586:
[----:B------:R-:W-:Y:S01]  /*2480*/  FSETP.GEU.FTZ.AND P2, PT, R32, R21, PT ;  /* 0x000000152000720b */ /* 0x000fe20003f5e000 */
[----:B------:R-:W-:-:S12]  /*2490*/  IMAD.MOV.U32 R18, RZ, RZ, R34 ;  /* 0x000000ffff127224 */ /* 0x000fd800078e0022 */
[----:B------:R-:W-:Y:S01]  /*24a0*/  @P2 FSETP.NEU.FTZ.AND P1, PT, R32, R21, PT ;  /* 0x000000152000220b */ /* 0x000fe20003f3d000 */
[----:B------:R-:W-:-:S12]  /*24b0*/  IMAD.MOV.U32 R28, RZ, RZ, R19 ;  /* 0x000000ffff1c7224 */ /* 0x000fd800078e0013 */
[----:B------:R-:W-:Y:S05]  /*24c0*/  WARPSYNC.COLLECTIVE R5, `(.L_x_7587) ;  /* 0x0000000005087348 */ /* 0x000fea0003c00000 */
[----:B------:R0:W1:Y:S02]  /*24d0*/  SHFL.BFLY P0, R19, R18, R17, R16 ;  /* 0x0c00001112137389 */ /* 0x0000640000000010 */
[----:B01----:R-:W-:Y:S01]  /*24e0*/  ENDCOLLECTIVE ;  /* 0x000000000000791b */ /* 0x003fe20003800000 */
.L_x_7587:
        /* <DEDUP_REMOVED lines=11> */
.L_x_7588:
[----:B------:R-:W-:Y:S02]  /*25a0*/  IMAD.MOV.U32 R18, RZ, RZ, R32 ;  /* 0x000000ffff127224 */ /* 0x000fe400078e0020 */
[----:B------:R-:W-:-:S07]  /*25b0*/  IMAD.MOV.U32 R20, RZ, RZ, R19 ;  /* 0x000000ffff147224 */ /* 0x000fce00078e0013 */
[----:B------:R-:W-:Y:S05]  /*25c0*/  WARPSYNC.COLLECTIVE R5, `(.L_x_7589) ;  /* 0x0000000005087348 */ /* 0x000fea0003c00000 */
[----:B------:R0:W1:Y:S02]  /*25d0*/  SHFL.BFLY P0, R19, R18, R17, R16 ;  /* 0x0c00001112137389 */ /* 0x0000640000000010 */
[----:B01----:R-:W-:Y:S01]  /*25e0*/  ENDCOLLECTIVE ;  /* 0x000000000000791b */ /* 0x003fe20003800000 */
.L_x_7589:
[----:B------:R-:W-:Y:S02]  /*25f0*/  IMAD.MOV.U32 R18, RZ, RZ, R36 ;  /* 0x000000ffff127224 */ /* 0x000fe400078e0024 */
[----:B------:R-:W-:-:S07]  /*2600*/  IMAD.MOV.U32 R21, RZ, RZ, R19 ;  /* 0x000000ffff157224 */ /* 0x000fce00078e0013 */
[----:B------:R-:W-:Y:S05]  /*2610*/  WARPSYNC.COLLECTIVE R5, `(.L_x_7590) ;  /* 0x0000000005087348 */ /* 0x000fea0003c00000 */
[----:B------:R0:W1:Y:S02]  /*2620*/  SHFL.BFLY P0, R19, R18, R17, R16 ;  /* 0x0c00001112137389 */ /* 0x0000640000000010 */
[----:B01----:R-:W-:Y:S01]  /*2630*/  ENDCOLLECTIVE ;  /* 0x000000000000791b */ /* 0x003fe20003800000 */
.L_x_7590:
[----:B------:R-:W-:Y:S05]  /*2640*/  BRA `(.L_x_7591) ;  /* 0xffffffec00cc7947 */ /* 0x000fea000383ffff */
.L_x_7592:
        /* <DEDUP_REMOVED lines=11> */
.L_x_12282:


//--------------------- .text._ZN4vllm3moe10topkGatingILi8ELi32ELi4ELi16ELi32Ei13__nv_bfloat16LNS0_11ScoringFuncE0EEEvPKT5_PKbPfiPT4_PiiiibPKf --------------------------
	.section	.text._ZN4vllm3moe10topkGatingILi8ELi32ELi4ELi16ELi32Ei13__nv_bfloat16LNS0_11ScoringFuncE0EEEvPKT5_PKbPfiPT4_PiiiibPKf,"ax",@progbits
	.align	128
        .global         _ZN4vllm3moe10topkGatingILi8ELi32ELi4ELi16ELi32Ei13__nv_bfloat16LNS0_11ScoringFuncE0EEEvPKT5_PKbPfiPT4_PiiiibPKf
        .type           _ZN4vllm3moe10topkGatingILi8ELi32ELi4ELi16ELi32Ei13__nv_bfloat16LNS0_11ScoringFuncE0EEEvPKT5_PKbPfiPT4_PiiiibPKf,@function
        .size           _ZN4vllm3moe10topkGatingILi8ELi32ELi4ELi16ELi32Ei13__nv_bfloat16LNS0_11ScoringFuncE0EEEvPKT5_PKbPfiPT4_PiiiibPKf,(.L_x_12283 - _ZN4vllm3moe10topkGatingILi8ELi32ELi4ELi16ELi32Ei13__nv_bfloat16LNS0_11ScoringFuncE0EEEvPKT5_PKbPfiPT4_PiiiibPKf)
        .other          _ZN4vllm3moe10topkGatingILi8ELi32ELi4ELi16ELi32Ei13__nv_bfloat16LNS0_11ScoringFuncE0EEEvPKT5_PKbPfiPT4_PiiiibPKf,@"STO_CUDA_ENTRY STV_DEFAULT"
_ZN4vllm3moe10topkGatingILi8ELi32ELi4ELi16ELi32Ei13__nv_bfloat16LNS0_11ScoringFuncE0EEEvPKT5_PKbPfiPT4_PiiiibPKf:
.text._ZN4vllm3moe10topkGatingILi8ELi32ELi4ELi16ELi32Ei13__nv_bfloat16LNS0_11ScoringFuncE0EEEvPKT5_PKbPfiPT4_PiiiibPKf:
        /* <DEDUP_REMOVED lines=156> */
.L_x_7601:
        /* <DEDUP_REMOVED lines=46> */
.L_x_7620:
        /* <DEDUP_REMOVED lines=27> */
.L_x_7597:
[----:B------:R-:W-:Y:S05]  /*0e50*/  BSYNC B1 ;  /* 0x0000000000017941 */ /* 0x000fea0003800000 */
.L_x_7596:
        /* <DEDUP_REMOVED lines=36> */
.L_x_7600:
[----:B------:R-:W-:Y:S05]  /*10a0*/  BSYNC B1 ;  /* 0x0000000000017941 */ /* 0x000fea0003800000 */
.L_x_7599:
[----:B------:R-:W-:Y:S05]  /*10b0*/  BRA `(.L_x_7601) ;  /* 0xfffffff800407947 */ /* 0x000fea000383ffff */
.L_x_7594:
[----:B------:R-:W-:Y:S01]  /*10c0*/  IMAD.MOV.U32 R31, RZ, RZ, RZ ;  /* 0x000000ffff1f7224 */ /* 0x000fe200078e00ff */
[----:B------:R-:W-:Y:S01]  /*10d0*/  ULDC UR10, c[0x0][0x228] ;  /* 0x00008a00000a7ab9 */ /* 0x000fe20000000800 */
[----:B------:R-:W-:Y:S01]  /*10e0*/  ULDC UR11, c[0x0][0x240] ;  /* 0x00009000000b7ab9 */ /* 0x000fe20000000800 */
[----:B------:R-:W-:Y:S01]  /*10f0*/  ULDC UR5, c[0x0][0x248] ;  /* 0x0000920000057ab9 */ /* 0x000fe20000000800 */
[----:B------:R-:W-:-:S05]  /*1100*/  ULDC.64 UR8, c[0x0][0x240] ;  /* 0x0000900000087ab9 */ /* 0x000fca0000000a00 */
.L_x_7607:
        /* <DEDUP_REMOVED lines=46> */
.L_x_7628:
        /* <DEDUP_REMOVED lines=26> */
.L_x_7604:
[----:B------:R-:W-:Y:S05]  /*1590*/  BSYNC B1 ;  /* 0x0000000000017941 */ /* 0x000fea0003800000 */
.L_x_7603:
        /* <DEDUP_REMOVED lines=36> */
.L_x_7606:
[----:B------:R-:W-:Y:S05]  /*17e0*/  BSYNC B1 ;  /* 0x0000000000017941 */ /* 0x000fea0003800000 */
.L_x_7605:
[----:B------:R-:W-:Y:S05]  /*17f0*/  BRA `(.L_x_7607) ;  /* 0xfffffff800447947 */ /* 0x000fea000383ffff */
.L_x_7598:
[----:B------:R-:W-:Y:S05]  /*1800*/  BSYNC B0 ;  /* 0x0000000000007941 */ /* 0x000fea0003800000 */
.L_x_7593:
        /* <DEDUP_REMOVED lines=20> */
.L_x_7610:
        /* <DEDUP_REMOVED lines=18> */
.L_x_7609:
[----:B------:R-:W-:Y:S05]  /*1a70*/  BSYNC B0 ;  /* 0x0000000000007941 */ /* 0x000fea0003800000 */
.L_x_7608:
        /* <DEDUP_REMOVED lines=13> */
.L_x_7612:
        /* <DEDUP_REMOVED lines=11> */
.L_x_7611:
[----:B------:R-:W-:Y:S05]  /*1c00*/  EXIT ;  /* 0x000000000000794d */ /* 0x000fea0003800000 */
.L_x_7595:
        /* <DEDUP_REMOVED lines=8> */
.L_x_7614:
[----:B------:R-:W-:Y:S05]  /*1c90*/  BSYNC B1 ;  /* 0x0000000000017941 */ /* 0x000fea0003800000 */
.L_x_7613:
        /* <DEDUP_REMOVED lines=8> */
.L_x_7615:
[----:B------:R-:W-:Y:S01]  /*1d20*/  FSETP.GEU.FTZ.AND P2, PT, R29, R20, PT ;  /* 0x000000141d00720b */ /* 0x000fe20003f5e000 */
[----:B------:R-:W-:-:S12]  /*1d30*/  IMAD.MOV.U32 R5, RZ, RZ, R32 ;  /* 0x000000ffff057224 */ /* 0x000fd800078e0020 */
[----:B------:R-:W-:Y:S01]  /*1d40*/  @P2 FSETP.NEU.FTZ.AND P1, PT, R29, R20, PT ;  /* 0x000000141d00220b */ /* 0x000fe20003f3d000 */
[----:B------:R-:W-:-:S12]  /*1d50*/  IMAD.MOV.U32 R21, RZ, RZ, R19 ;  /* 0x000000ffff157224 */ /* 0x000fd800078e0013 */
[----:B------:R-:W-:Y:S05]  /*1d60*/  WARPSYNC.COLLECTIVE R18, `(.L_x_7616) ;  /* 0x0000000012087348 */ /* 0x000fea0003c00000 */
[----:B------:R0:W1:Y:S02]  /*1d70*/  SHFL.BFLY P0, R19, R5, R16, R17 ;  /* 0x0c00001005137389 */ /* 0x0000640000000011 */
[----:B01----:R-:W-:Y:S01]  /*1d80*/  ENDCOLLECTIVE ;  /* 0x000000000000791b */ /* 0x003fe20003800000 */
.L_x_7616:
        /* <DEDUP_REMOVED lines=11> */
.L_x_7617:
[----:B------:R-:W-:Y:S02]  /*1e40*/  IMAD.MOV.U32 R5, RZ, RZ, R34 ;  /* 0x000000ffff057224 */ /* 0x000fe400078e0022 */
[----:B------:R-:W-:-:S07]  /*1e50*/  IMAD.MOV.U32 R20, RZ, RZ, R19 ;  /* 0x000000ffff147224 */ /* 0x000fce00078e0013 */
[----:B------:R-:W-:Y:S05]  /*1e60*/  WARPSYNC.COLLECTIVE R18, `(.L_x_7618) ;  /* 0x0000000012087348 */ /* 0x000fea0003c00000 */
[----:B------:R0:W1:Y:S02]  /*1e70*/  SHFL.BFLY P0, R19, R5, R16, R17 ;  /* 0x0c00001005137389 */ /* 0x0000640000000011 */
[----:B01----:R-:W-:Y:S01]  /*1e80*/  ENDCOLLECTIVE ;  /* 0x000000000000791b */ /* 0x003fe20003800000 */
.L_x_7618:
[----:B------:R-:W-:Y:S02]  /*1e90*/  IMAD.MOV.U32 R5, RZ, RZ, R36 ;  /* 0x000000ffff057224 */ /* 0x000fe400078e0024 */
[----:B------:R-:W-:-:S07]  /*1ea0*/  IMAD.MOV.U32 R31, RZ, RZ, R19 ;  /* 0x000000ffff1f7224 */ /* 0x000fce00078e0013 */
[----:B------:R-:W-:Y:S05]  /*1eb0*/  WARPSYNC.COLLECTIVE R18, `(.L_x_7619) ;  /* 0x0000000012087348 */ /* 0x000fea0003c00000 */
[----:B------:R0:W1:Y:S02]  /*1ec0*/  SHFL.BFLY P0, R19, R5, R16, R17 ;  /* 0x0c00001005137389 */ /* 0x0000640000000011 */
[----:B01----:R-:W-:Y:S01]  /*1ed0*/  ENDCOLLECTIVE ;  /* 0x000000000000791b */ /* 0x003fe20003800000 */
.L_x_7619:
[----:B------:R-:W-:Y:S01]  /*1ee0*/  PLOP3.LUT P0, PT, PT, PT, PT, 0x80, 0x0 ;  /* 0x000000000000781c */ /* 0x000fe20003f0f070 */
[----:B------:R-:W-:-:S12]  /*1ef0*/  BRA `(.L_x_7620) ;  /* 0xffffffec00687947 */ /* 0x000fd8000383ffff */
.L_x_7602:
        /* <DEDUP_REMOVED lines=8> */
.L_x_7622:
[----:B------:R-:W-:Y:S05]  /*1f80*/  BSYNC B1 ;  /* 0x0000000000017941 */ /* 0x000fea0003800000 */
.L_x_7621:
        /* <DEDUP_REMOVED lines=8> */
.L_x_7623:
[----:B------:R-:W-:Y:S01]  /*2010*/  FSETP.GEU.FTZ.AND P2, PT, R33, R20, PT ;  /* 0x000000142100720b */ /* 0x000fe20003f5e000 */
[----:B------:R-:W-:-:S12]  /*2020*/  IMAD.MOV.U32 R5, RZ, RZ, R36 ;  /* 0x000000ffff057224 */ /* 0x000fd800078e0024 */
[----:B------:R-:W-:Y:S01]  /*2030*/  @P2 FSETP.NEU.FTZ.AND P1, PT, R33, R20, PT ;  /* 0x000000142100220b */ /* 0x000fe20003f3d000 */
[----:B------:R-:W-:-:S12]  /*2040*/  IMAD.MOV.U32 R21, RZ, RZ, R19 ;  /* 0x000000ffff157224 */ /* 0x000fd800078e0013 */
[----:B------:R-:W-:Y:S05]  /*2050*/  WARPSYNC.COLLECTIVE R18, `(.L_x_7624) ;  /* 0x0000000012087348 */ /* 0x000fea0003c00000 */
[----:B------:R0:W1:Y:S02]  /*2060*/  SHFL.BFLY P0, R19, R5, R16, R17 ;  /* 0x0c00001005137389 */ /* 0x0000640000000011 */
[----:B01----:R-:W-:Y:S01]  /*2070*/  ENDCOLLECTIVE ;  /* 0x000000000000791b */ /* 0x003fe20003800000 */
.L_x_7624:
        /* <DEDUP_REMOVED lines=11> */
.L_x_7625:
[----:B------:R-:W-:Y:S02]  /*2130*/  IMAD.MOV.U32 R5, RZ, RZ, R32 ;  /* 0x000000ffff057224 */ /* 0x000fe400078e0020 */
[----:B------:R-:W-:-:S07]  /*2140*/  IMAD.MOV.U32 R20, RZ, RZ, R19 ;  /* 0x000000ffff147224 */ /* 0x000fce00078e0013 */
[----:B------:R-:W-:Y:S05]  /*2150*/  WARPSYNC.COLLECTIVE R18, `(.L_x_7626) ;  /* 0x0000000012087348 */ /* 0x000fea0003c00000 */
[----:B------:R0:W1:Y:S02]  /*2160*/  SHFL.BFLY P0, R19, R5, R16, R17 ;  /* 0x0c00001005137389 */ /* 0x0000640000000011 */
[----:B01----:R-:W-:Y:S01]  /*2170*/  ENDCOLLECTIVE ;  /* 0x000000000000791b */ /* 0x003fe20003800000 */
.L_x_7626:
[----:B------:R-:W-:Y:S02]  /*2180*/  IMAD.MOV.U32 R5, RZ, RZ, R34 ;  /* 0x000000ffff057224 */ /* 0x000fe400078e0022 */
[----:B------:R-:W-:-:S07]  /*2190*/  IMAD.MOV.U32 R21, RZ, RZ, R19 ;  /* 0x000000ffff157224 */ /* 0x000fce00078e0013 */
[----:B------:R-:W-:Y:S05]  /*21a0*/  WARPSYNC.COLLECTIVE R18, `(.L_x_7627) ;  /* 0x0000000012087348 */ /* 0x000fea0003c00000 */
[----:B------:R0:W1:Y:S02]  /*21b0*/  SHFL.BFLY P0, R19, R5, R16, R17 ;  /* 0x0c00001005137389 */ /* 0x0000640000000011 */
[----:B01----:R-:W-:Y:S01]  /*21c0*/  ENDCOLLECTIVE ;  /* 0x000000000000791b */ /* 0x003fe20003800000 */
.L_x_7627:
[----:B------:R-:W-:Y:S01]  /*21d0*/  PLOP3.LUT P0, PT, PT, PT, PT, 0x80, 0x0 ;  /* 0x000000000000781c */ /* 0x000fe20003f0f070 */
[----:B------:R-:W-:-:S12]  /*21e0*/  BRA `(.L_x_7628) ;  /* 0xfffffff000807947 */ /* 0x000fd8000383ffff */
.L_x_7629:
        /* <DEDUP_REMOVED lines=9> */
.L_x_12283:


//--------------------- .text._ZN4vllm3moe10topkGatingILi8ELi16ELi4ELi16ELi32Ei13__nv_bfloat16LNS0_11ScoringFuncE0EEEvPKT5_PKbPfiPT4_PiiiibPKf --------------------------
	.section	.text._ZN4vllm3moe10topkGatingILi8ELi16ELi4ELi16ELi32Ei13__nv_bfloat16LNS0_11ScoringFuncE0EEEvPKT5_PKbPfiPT4_PiiiibPKf,"ax",@progbits
	.align	128
        .global         _ZN4vllm3moe10topkGatingILi8ELi16ELi4ELi16ELi32Ei13__nv_bfloat16LNS0_11ScoringFuncE0EEEvPKT5_PKbPfiPT4_PiiiibPKf
        .type           _ZN4vllm3moe10topkGatingILi8ELi16ELi4ELi16ELi32Ei13__nv_bfloat16LNS0_11ScoringFuncE0EEEvPKT5_PKbPfiPT4_PiiiibPKf,@function
        .size           _ZN4vllm3moe10topkGatingILi8ELi16ELi4ELi16ELi32Ei13__nv_bfloat16LNS0_11ScoringFuncE0EEEvPKT5_PKbPfiPT4_PiiiibPKf,(.L_x_12284 - _ZN4vllm3moe10topkGatingILi8ELi16ELi4ELi16ELi32Ei13__nv_bfloat16LNS0_11ScoringFuncE0EEEvPKT5_PKbPfiPT4_PiiiibPKf)
        .other          _ZN4vllm3moe10topkGatingILi8ELi16ELi4ELi16ELi32Ei13__nv_bfloat16LNS0_11ScoringFuncE0EEEvPKT5_PKbPfiPT4_PiiiibPKf,@"STO_CUDA_ENTRY STV_DEFAULT"
_ZN4vllm3moe10topkGatingILi8ELi16ELi4ELi16ELi32Ei13__nv_bfloat16LNS0_11ScoringFuncE0EEEvPKT5_PKbPfiPT4_PiiiibPKf:
.text._ZN4vllm3moe10topkGatingILi8ELi16ELi4ELi16ELi32Ei13__nv_bfloat16LNS0_11ScoringFuncE0EEEvPKT5_PKbPfiPT4_PiiiibPKf:
        /* <DEDUP_REMOVED lines=152> */
.L_x_7638:
        /* <DEDUP_REMOVED lines=34> */
.L_x_7654:
        /* <DEDUP_REMOVED lines=29> */
.L_x_7634:
[----:B------:R-:W-:Y:S05]  /*0d70*/  BSYNC B1 ;  /* 0x0000000000017941 */ /* 0x000fea0003800000 */
.L_x_7633:
        /* <DEDUP_REMOVED lines=35> */
.L_x_7637:
[----:B------:R-:W-:Y:S05]  /*0fb0*/  BSYNC B1 ;  /* 0x0000000000017941 */ /* 0x000fea0003800000 */
.L_x_7636:
[----:B------:R-:W-:Y:S05]  /*0fc0*/  BRA `(.L_x_7638) ;  /* 0xfffffff8006c7947 */ /* 0x000fea000383ffff */
.L_x_7631:
[----:B------:R-:W-:Y:S01]  /*0fd0*/  IMAD.MOV.U32 R31, RZ, RZ, RZ ;  /* 0x000000ffff1f7224 */ /* 0x000fe200078e00ff */
[----:B------:R-:W-:Y:S01]  /*0fe0*/  ULDC UR10, c[0x0][0x228] ;  /* 0x00008a00000a7ab9 */ /* 0x000fe20000000800 */
[----:B------:R-:W-:Y:S01]  /*0ff0*/  ULDC UR11, c[0x0][0x240] ;  /* 0x00009000000b7ab9 */ /* 0x000fe20000000800 */
[----:B------:R-:W-:Y:S01]  /*1000*/  ULDC UR5, c[0x0][0x248] ;  /* 0x0000920000057ab9 */ /* 0x000fe20000000800 */
[----:B------:R-:W-:-:S05]  /*1010*/  ULDC.64 UR8, c[0x0][0x240] ;  /* 0x0000900000087ab9 */ /* 0x000fca0000000a00 */
.L_x_7644:
        /* <DEDUP_REMOVED lines=34> */
.L_x_7659:
        /* <DEDUP_REMOVED lines=28> */
.L_x_7641:
[----:B------:R-:W-:Y:S05]  /*1400*/  BSYNC B1 ;  /* 0x0000000000017941 */ /* 0x000fea0003800000 */
.L_x_7640:
        /* <DEDUP_REMOVED lines=35> */
.L_x_7643:
[----:B------:R-:W-:Y:S05]  /*1640*/  BSYNC B1 ;  /* 0x0000000000017941 */ /* 0x000fea0003800000 */
.L_x_7642:
[----:B------:R-:W-:Y:S05]  /*1650*/  BRA `(.L_x_7644) ;  /* 0xfffffff800707947 */ /* 0x000fea000383ffff */
.L_x_7635:
[----:B------:R-:W-:Y:S05]  /*1660*/  BSYNC B0 ;  /* 0x0000000000007941 */ /* 0x000fea0003800000 */
.L_x_7630:
        /* <DEDUP_REMOVED lines=21> */
.L_x_7647:
        /* <DEDUP_REMOVED lines=18> */
.L_x_7646:
[----:B------:R-:W-:Y:S05]  /*18e0*/  BSYNC B0 ;  /* 0x0000000000007941 */ /* 0x000fea0003800000 */
.L_x_7645:
        /* <DEDUP_REMOVED lines=13> */
.L_x_7649:
        /* <DEDUP_REMOVED lines=11> */
.L_x_7648:
[----:B------:R-:W-:Y:S05]  /*1a70*/  EXIT ;  /* 0x000000000000794d */ /* 0x000fea0003800000 */
.L_x_7632:
        /* <DEDUP_REMOVED lines=8> */
.L_x_7651:
[----:B------:R-:W-:Y:S05]  /*1b00*/  BSYNC B1 ;  /* 0x0000000000017941 */ /* 0x000fea0003800000 */
.L_x_7650:
        /* <DEDUP_REMOVED lines=8> */
.L_x_7652:
[----:B------:R-:W-:Y:S02]  /*1b90*/  IMAD.MOV.U32 R28, RZ, RZ, R17 ;  /* 0x000000ffff1c7224 */ /* 0x000fe400078e0011 */
[----:B------:R-:W-:-:S07]  /*1ba0*/  IMAD.MOV.U32 R31, RZ, RZ, R29 ;  /* 0x000000ffff1f7224 */ /* 0x000fce00078e001d */
[----:B------:R-:W-:Y:S05]  /*1bb0*/  WARPSYNC.COLLECTIVE R21, `(.L_x_7653) ;  /* 0x0000000015087348 */ /* 0x000fea0003c00000 */
[----:B------:R0:W1:Y:S02]  /*1bc0*/  SHFL.BFLY P0, R29, R28, R34, R35 ;  /* 0x0c0000221c1d7389 */ /* 0x0000640000000023 */
[----:B01----:R-:W-:Y:S01]  /*1bd0*/  ENDCOLLECTIVE ;  /* 0x000000000000791b */ /* 0x003fe20003800000 */
.L_x_7653:
[----:B------:R-:W-:Y:S01]  /*1be0*/  IMAD.MOV.U32 R16, RZ, RZ, R29 ;  /* 0x000000ffff107224 */ /* 0x000fe200078e001d */
[----:B------:R-:W-:Y:S06]  /*1bf0*/  BRA `(.L_x_7654) ;  /* 0xffffffec00e87947 */ /* 0x000fec000383ffff */
.L_x_7639:
        /* <DEDUP_REMOVED lines=8> */
.L_x_7656:
[----:B------:R-:W-:Y:S05]  /*1c80*/  BSYNC B1 ;  /* 0x0000000000017941 */ /* 0x000fea0003800000 */
.L_x_7655:
        /* <DEDUP_REMOVED lines=8> */
.L_x_7657:
[----:B------:R-:W-:Y:S02]  /*1d10*/  IMAD.MOV.U32 R28, RZ, RZ, R20 ;  /* 0x000000ffff1c7224 */ /* 0x000fe400078e0014 */
[----:B------:R-:W-:-:S07]  /*1d20*/  IMAD.MOV.U32 R17, RZ, RZ, R29 ;  /* 0x000000ffff117224 */ /* 0x000fce00078e001d */
[----:B------:R-:W-:Y:S05]  /*1d30*/  WARPSYNC.COLLECTIVE R21, `(.L_x_7658) ;  /* 0x0000000015087348 */ /* 0x000fea0003c00000 */
[----:B------:R0:W1:Y:S02]  /*1d40*/  SHFL.BFLY P0, R29, R28, R34, R35 ;  /* 0x0c0000221c1d7389 */ /* 0x0000640000000023 */
[----:B01----:R-:W-:Y:S01]  /*1d50*/  ENDCOLLECTIVE ;  /* 0x000000000000791b */ /* 0x003fe20003800000 */
.L_x_7658:
[----:B------:R-:W-:Y:S05]  /*1d60*/  BRA `(.L_x_7659) ;  /* 0xfffffff400347947 */ /* 0x000fea000383ffff */
.L_x_7660:
        /* <DEDUP_REMOVED lines=9> */
.L_x_12284:


//--------------------- .text._ZN4vllm3moe10topkGatingILi8ELi8ELi4ELi16ELi32Ei13__nv_bfloat16LNS0_11ScoringFuncE0EEEvPKT5_PKbPfiPT4_PiiiibPKf --------------------------
	.section	.text._ZN4vllm3moe10topkGatingILi8ELi8ELi4ELi16ELi32Ei13__nv_bfloat16LNS0_11ScoringFuncE0EEEvPKT5_PKbPfiPT4_PiiiibPKf,"ax",@progbits
	.align	128
        .global         _ZN4vllm3moe10topkGatingILi8ELi8ELi4ELi16ELi32Ei13__nv_bfloat16LNS0_11ScoringFuncE0EEEvPKT5_PKbPfiPT4_PiiiibPKf
        .type           _ZN4vllm3moe10topkGatingILi8ELi8ELi4ELi16ELi32Ei13__nv_bfloat16LNS0_11ScoringFuncE0EEEvPKT5_PKbPfiPT4_PiiiibPKf,@function
        .size           _ZN4vllm3moe10topkGatingILi8ELi8ELi4ELi16ELi32Ei13__nv_bfloat16LNS0_11ScoringFuncE0EEEvPKT5_PKbPfiPT4_PiiiibPKf,(.L_x_12285 - _ZN4vllm3moe10topkGatingILi8ELi8ELi4ELi16ELi32Ei13__nv_bfloat16LNS0_11ScoringFuncE0EEEvPKT5_PKbPfiPT4_PiiiibPKf)
        .other          _ZN4vllm3moe10topkGatingILi8ELi8ELi4ELi16ELi32Ei13__nv_bfloat16LNS0_11ScoringFuncE0EEEvPKT5_PKbPfiPT4_PiiiibPKf,@"STO_CUDA_ENTRY STV_DEFAULT"
_ZN4vllm3moe10topkGatingILi8ELi8ELi4ELi16ELi32Ei13__nv_bfloat16LNS0_11ScoringFuncE0EEEvPKT5_PKbPfiPT4_PiiiibPKf:
.text._ZN4vllm3moe10topkGatingILi8ELi8ELi4ELi16ELi32Ei13__nv_bfloat16LNS0_11ScoringFuncE0EEEvPKT5_PKbPfiPT4_PiiiibPKf:
        /* <DEDUP_REMOVED lines=150> */
.L_x_7666:
        /* <DEDUP_REMOVED lines=43> */
.L_x_7664:
        /* <DEDUP_REMOVED lines=83> */
.L_x_7665:
[----:B------:R-:W-:Y:S05]  /*1140*/  @P0 BRA `(.L_x_7666) ;  /* 0xfffffff800040947 */ /* 0x000fea000383ffff */
.L_x_7663:
        /* <DEDUP_REMOVED lines=51> */
.L_x_7662:
        /* <DEDUP_REMOVED lines=8> */
.L_x_7670:
        /* <DEDUP_REMOVED lines=43> */
.L_x_7668:
        /* <DEDUP_REMOVED lines=81> */
.L_x_7669:
[----:B------:R-:W-:Y:S05]  /*1cc0*/  @P0 BRA `(.L_x_7670) ;  /* 0xfffffff8000c0947 */ /* 0x000fea000383ffff */
.L_x_7667:
        /* <DEDUP_REMOVED lines=51> */
.L_x_7661:
        /* <DEDUP_REMOVED lines=22> */
.L_x_7674:
        /* <DEDUP_REMOVED lines=64> */
.L_x_7673:
        /* <DEDUP_REMOVED lines=36> */
.L_x_7675:
[----:B------:R-:W-:-:S13]  /*27a0*/  ISETP.NE.OR P0, PT, R0, RZ, P0 ;  /* 0x000000ff0000720c */ /* 0x000fda0000705670 */
[----:B------:R-:W-:Y:S05]  /*27b0*/  @!P0 BRA `(.L_x_7671) ;  /* 0x0000000000508947 */ /* 0x000fea0003800000 */
.L_x_7672:
[----:B--23--:R-:W1:Y:S01]  /*27c0*/  LDC.64 R6, c[0x0][0x220] ;  /* 0x00008800ff067b82 */ /* 0x00ce620000000a00 */
[----:B------:R2:W3:Y:S02]  /*27d0*/  MUFU.RCP R19, R27 ;  /* 0x0000001b00137308 */ /* 0x0004e40000001000 */
.L_x_7676:
        /* <DEDUP_REMOVED lines=18> */
.L_x_7671:
        /* <DEDUP_REMOVED lines=8> */
.L_x_7677:
        /* <DEDUP_REMOVED lines=11> */
.L_x_7678:
        /* <DEDUP_REMOVED lines=13> */
.L_x_12285:


//--------------------- .text._ZN4vllm3moe10topkGatingILi4ELi4ELi4ELi8ELi32Ei13__nv_bfloat16LNS0_11ScoringFuncE0EEEvPKT5_PKbPfiPT4_PiiiibPKf --------------------------
	.section	.text._ZN4vllm3moe10topkGatingILi4ELi4ELi4ELi8ELi32Ei13__nv_bfloat16LNS0_11ScoringFuncE0EEEvPKT5_PKbPfiPT4_PiiiibPKf,"ax",@progbits
	.align	128
        .global         _ZN4vllm3moe10topkGatingILi4ELi4ELi4ELi8ELi32Ei13__nv_bfloat16LNS0_11ScoringFuncE0EEEvPKT5_PKbPfiPT4_PiiiibPKf
        .type           _ZN4vllm3moe10topkGatingILi4ELi4ELi4ELi8ELi32Ei13__nv_bfloat16LNS0_11ScoringFuncE0EEEvPKT5_PKbPfiPT4_PiiiibPKf,@function
        .size           _ZN4vllm3moe10topkGatingILi4ELi4ELi4ELi8ELi32Ei13__nv_bfloat16LNS0_11ScoringFuncE0EEEvPKT5_PKbPfiPT4_PiiiibPKf,(.L_x_12286 - _ZN4vllm3moe10topkGatingILi4ELi4ELi4ELi8ELi32Ei13__nv_bfloat16LNS0_11ScoringFuncE0EEEvPKT5_PKbPfiPT4_PiiiibPKf)
        .other          _ZN4vllm3moe10topkGatingILi4ELi4ELi4ELi8ELi32Ei13__nv_bfloat16LNS0_11ScoringFuncE0EEEvPKT5_PKbPfiPT4_PiiiibPKf,@"STO_CUDA_ENTRY STV_DEFAULT"
_ZN4vllm3moe10topkGatingILi4ELi4ELi4ELi8ELi32Ei13__nv_bfloat16LNS0_11ScoringFuncE0EEEvPKT5_PKbPfiPT4_PiiiibPKf:
.text._ZN4vllm3moe10topkGatingILi4ELi4ELi4ELi8ELi32Ei13__nv_bfloat16LNS0_11ScoringFuncE0EEEvPKT5_PKbPfiPT4_PiiiibPKf:
        /* <DEDUP_REMOVED lines=101> */
.L_x_7686:
        /* <DEDUP_REMOVED lines=39> */
.L_x_7682:
        /* <DEDUP_REMOVED lines=36> */
.L_x_7683:
        /* <DEDUP_REMOVED lines=34> */
.L_x_7684:
        /* <DEDUP_REMOVED lines=38> */
.L_x_7685:
[----:B------:R-:W-:Y:S05]  /*0f80*/  @P5 BRA `(.L_x_7686) ;  /* 0xfffffff400b05947 */ /* 0x000fea000383ffff */
.L_x_7681:
        /* <DEDUP_REMOVED lines=23> */
.L_x_7688:
        /* <DEDUP_REMOVED lines=43> */
.L_x_7687:
[----:B0-----:R-:W-:Y:S02]  /*13b0*/  VIADD R19, R19, UR12 ;  /* 0x0000000c13137c36 */ /* 0x001fe40008000000 */
[----:B------:R-:W-:Y:S02]  /*13c0*/  IMAD.X R21, RZ, RZ, R21, P0 ;  /* 0x000000ffff157224 */ /* 0x000fe400000e0615 */
[----:B------:R-:W-:Y:S02]  /*13d0*/  IMAD.X R15, RZ, RZ, R15, P2 ;  /* 0x000000ffff0f7224 */ /* 0x000fe400010e060f */
[----:B------:R-:W-:Y:S01]  /*13e0*/  IMAD.X R17, RZ, RZ, R17, P3 ;  /* 0x000000ffff117224 */ /* 0x000fe200018e0611 */
[----:B------:R-:W-:Y:S06]  /*13f0*/  @!P4 BRA `(.L_x_7679) ;  /* 0x0000000c0090c947 */ /* 0x000fec0003800000 */
[----:B------:R-:W-:Y:S01]  /*1400*/  UIADD3 UR4, UR4, 0x1, URZ ;  /* 0x0000000104047890 */ /* 0x000fe2000fffe03f */
[----:B------:R-:W-:Y:S11]  /*1410*/  BRA `(.L_x_7688) ;  /* 0xfffffffc00387947 */ /* 0x000ff6000383ffff */
.L_x_7680:
        /* <DEDUP_REMOVED lines=10> */
.L_x_7694:
        /* <DEDUP_REMOVED lines=38> */
.L_x_7690:
        /* <DEDUP_REMOVED lines=35> */
.L_x_7691:
        /* <DEDUP_REMOVED lines=33> */
.L_x_7692:
        /* <DEDUP_REMOVED lines=37> */
.L_x_7693:
[----:B------:R-:W-:Y:S05]  /*1db0*/  @P5 BRA `(.L_x_7694) ;  /* 0xfffffff400c05947 */ /* 0x000fea000383ffff */
.L_x_7689:
        /* <DEDUP_REMOVED lines=24> */
.L_x_7696:
        /* <DEDUP_REMOVED lines=43> */
.L_x_7695:
[----:B------:R-:W-:Y:S02]  /*21f0*/  IMAD.X R21, RZ, RZ, R21, P0 ;  /* 0x000000ffff157224 */ /* 0x000fe400000e0615 */
[----:B------:R-:W-:Y:S02]  /*2200*/  IMAD.X R23, RZ, RZ, R23, P2 ;  /* 0x000000ffff177224 */ /* 0x000fe400010e0617 */
[----:B------:R-:W-:Y:S02]  /*2210*/  IMAD.X R17, RZ, RZ, R17, P3 ;  /* 0x000000ffff117224 */ /* 0x000fe400018e0611 */
[----:B0-----:R-:W-:Y:S01]  /*2220*/  VIADD R19, R19, UR12 ;  /* 0x0000000c13137c36 */ /* 0x001fe20008000000 */
[----:B------:R-:W-:Y:S06]  /*2230*/  @P4 BRA `(.L_x_7696) ;  /* 0xfffffffc00404947 */ /* 0x000fec000383ffff */
.L_x_7679:
        /* <DEDUP_REMOVED lines=23> */
.L_x_7700:
        /* <DEDUP_REMOVED lines=68> */
.L_x_7699:
        /* <DEDUP_REMOVED lines=38> */
.L_x_7701:
[----:B------:R-:W-:-:S13]  /*2a50*/  ISETP.NE.OR P0, PT, R3, RZ, P0 ;  /* 0x000000ff0300720c */ /* 0x000fda0000705670 */
[----:B------:R-:W-:Y:S05]  /*2a60*/  @!P0 BRA `(.L_x_7697) ;  /* 0x0000000000548947 */ /* 0x000fea0003800000 */
.L_x_7698:
[----:B--2-4-:R-:W2:Y:S01]  /*2a70*/  LDC.64 R4, c[0x0][0x220] ;  /* 0x00008800ff047b82 */ /* 0x014ea20000000a00 */
[----:B------:R3:W4:Y:S02]  /*2a80*/  MUFU.RCP R19, R2 ;  /* 0x0000000200137308 */ /* 0x0007240000001000 */
.L_x_7702:
        /* <DEDUP_REMOVED lines=19> */
.L_x_7697:
[----:B------:R-:W-:-:S13]  /*2bc0*/  ISETP.NE.AND P0, PT, R0, RZ, PT ;  /* 0x000000ff0000720c */ /* 0x000fda0003f05270 */
[----:B------:R-:W-:Y:S05]  /*2bd0*/  @!P0 EXIT ;  /* 0x000000000000894d */ /* 0x000fea0003800000 */
[----:B--2-4-:R-:W2:Y:S01]  /*2be0*/  LDC.64 R4, c[0x0][0x220] ;  /* 0x00008800ff047b82 */ /* 0x014ea20000000a00 */
[----:B0-----:R0:W3:Y:S01]  /*2bf0*/  MUFU.RCP R7, R2 ;  /* 0x0000000200077308 */ /* 0x0010e20000001000 */
[----:B------:R-:W-:-:S04]  /*2c00*/  IMAD.U32 R6, RZ, RZ, UR4 ;  /* 0x00000004ff067e24 */ /* 0x000fc8000f8e00ff */
[----:B------:R-:W-:-:S04]  /*2c10*/  IMAD R11, R11, UR8, R6 ;  /* 0x000000080b0b7c24 */ /* 0x000fc8000f8e0206 */
[----:B0-23--:R-:W-:-:S07]  /*2c20*/  IMAD.WIDE R4, R11, 0x4, R4 ;  /* 0x000000040b047825 */ /* 0x00dfce00078e0204 */
.L_x_7703:
        /* <DEDUP_REMOVED lines=11> */
.L_x_7704:
        /* <DEDUP_REMOVED lines=10> */
.L_x_12286:


//--------------------- .text._ZN4vllm3moe10topkGatingILi2ELi2ELi4ELi4ELi32Ei13__nv_bfloat16LNS0_11ScoringFuncE0EEEvPKT5_PKbPfiPT4_PiiiibPKf --------------------------
	.section	.text._ZN4vllm3moe10topkGatingILi2ELi2ELi4ELi4ELi32Ei13__nv_bfloat16LNS0_11ScoringFuncE0EEEvPKT5_PKbPfiPT4_PiiiibPKf,"ax",@progbits
	.align	128
        .global         _ZN4vllm3moe10topkGatingILi2ELi2ELi4ELi4ELi32Ei13__nv_bfloat16LNS0_11ScoringFuncE0EEEvPKT5_PKbPfiPT4_PiiiibPKf
        .type           _ZN4vllm3moe10topkGatingILi2ELi2ELi4ELi4ELi32Ei13__nv_bfloat16LNS0_11ScoringFuncE0EEEvPKT5_PKbPfiPT4_PiiiibPKf,@function
        .size           _ZN4vllm3moe10topkGatingILi2ELi2ELi4ELi4ELi32Ei13__nv_bfloat16LNS0_11ScoringFuncE0EEEvPKT5_PKbPfiPT4_PiiiibPKf,(.L_x_12287 - _ZN4vllm3moe10topkGatingILi2ELi2ELi4ELi4ELi32Ei13__nv_bfloat16LNS0_11ScoringFuncE0EEEvPKT5_PKbPfiPT4_PiiiibPKf)
        .other          _ZN4vllm3moe10topkGatingILi2ELi2ELi4ELi4ELi32Ei13__nv_bfloat16LNS0_11ScoringFuncE0EEEvPKT5_PKbPfiPT4_PiiiibPKf,@"STO_CUDA_ENTRY STV_DEFAULT"
_ZN4vllm3moe10topkGatingILi2ELi2ELi4ELi4ELi32Ei13__nv_bfloat16LNS0_11ScoringFuncE0EEEvPKT5_PKbPfiPT4_PiiiibPKf:
.text._ZN4vllm3moe10topkGatingILi2ELi2ELi4ELi4ELi32Ei13__nv_bfloat16LNS0_11ScoringFuncE0EEEvPKT5_PKbPfiPT4_PiiiibPKf:
        /* <DEDUP_REMOVED lines=75> */
.L_x_7708:
        /* <DEDUP_REMOVED lines=99> */
.L_x_7707:
        /* <DEDUP_REMOVED lines=19> */
.L_x_7709:
        /* <DEDUP_REMOVED lines=38> */
.L_x_7706:
        /* <DEDUP_REMOVED lines=9> */
.L_x_7711:
        /* <DEDUP_REMOVED lines=96> */
.L_x_7710:
        /* <DEDUP_REMOVED lines=18> */
.L_x_7712:
        /* <DEDUP_REMOVED lines=35> */
.L_x_7705:
        /* <DEDUP_REMOVED lines=21> */
.L_x_7716:
        /* <DEDUP_REMOVED lines=64> */
.L_x_7715:
        /* <DEDUP_REMOVED lines=36> */
.L_x_7717:
[----:B------:R-:W-:-:S13]  /*1fe0*/  ISETP.NE.OR P0, PT, R0, RZ, P0 ;  /* 0x000000ff0000720c */ /* 0x000fda0000705670 */
[----:B------:R-:W-:Y:S05]  /*1ff0*/  @!P0 BRA `(.L_x_7713) ;  /* 0x0000000000508947 */ /* 0x000fea0003800000 */
.L_x_7714:
[----:B--23--:R-:W1:Y:S01]  /*2000*/  LDC.64 R6, c[0x0][0x220] ;  /* 0x00008800ff067b82 */ /* 0x00ce620000000a00 */
[----:B------:R2:W3:Y:S02]  /*2010*/  MUFU.RCP R21, R9 ;  /* 0x0000000900157308 */ /* 0x0004e40000001000 */
.L_x_7718:
        /* <DEDUP_REMOVED lines=18> */
.L_x_7713:
        /* <DEDUP_REMOVED lines=8> */
.L_x_7719:
        /* <DEDUP_REMOVED lines=11> */
.L_x_7720:
        /* <DEDUP_REMOVED lines=9> */
.L_x_12287:


//--------------------- .text._ZN4vllm3moe10topkGatingILi1ELi1ELi4ELi2ELi32Ei13__nv_bfloat16LNS0_11ScoringFuncE0EEEvPKT5_PKbPfiPT4_PiiiibPKf --------------------------
	.section	.text._ZN4vllm3moe10topkGatingILi1ELi1ELi4ELi2ELi32Ei13__nv_bfloat16LNS0_11ScoringFuncE0EEEvPKT5_PKbPfiPT4_PiiiibPKf,"ax",@progbits
	.align	128
        .global         _ZN4vllm3moe10topkGatingILi1ELi1ELi4ELi2ELi32Ei13__nv_bfloat16LNS0_11ScoringFuncE0EEEvPKT5_PKbPfiPT4_PiiiibPKf
        .type           _ZN4vllm3moe10topkGatingILi1ELi1ELi4ELi2ELi32Ei13__nv_bfloat16LNS0_11ScoringFuncE0EEEvPKT5_PKbPfiPT4_PiiiibPKf,@function
        .size           _ZN4vllm3moe10topkGatingILi1ELi1ELi4ELi2ELi32Ei13__nv_bfloat16LNS0_11ScoringFuncE0EEEvPKT5_PKbPfiPT4_PiiiibPKf,(.L_x_12288 - _ZN4vllm3moe10topkGatingILi1ELi1ELi4ELi2ELi32Ei13__nv_bfloat16LNS0_11ScoringFuncE0EEEvPKT5_PKbPfiPT4_PiiiibPKf)
        .other          _ZN4vllm3moe10topkGatingILi1ELi1ELi4ELi2ELi32Ei13__nv_bfloat16LNS0_11ScoringFuncE0EEEvPKT5_PKbPfiPT4_PiiiibPKf,@"STO_CUDA_ENTRY STV_DEFAULT"
_ZN4vllm3moe10topkGatingILi1ELi1ELi4ELi2ELi32Ei13__nv_bfloat16LNS0_11ScoringFuncE0EEEvPKT5_PKbPfiPT4_PiiiibPKf:
.text._ZN4vllm3moe10topkGatingILi1ELi1ELi4ELi2ELi32Ei13__nv_bfloat16LNS0_11ScoringFuncE0EEEvPKT5_PKbPfiPT4_PiiiibPKf:
        /* <DEDUP_REMOVED lines=70> */
.L_x_7724:
        /* <DEDUP_REMOVED lines=40> */
.L_x_7723:
        /* <DEDUP_REMOVED lines=28> */
.L_x_7725:
        /* <DEDUP_REMOVED lines=21> */
.L_x_7722:
        /* <DEDUP_REMOVED lines=21> */
.L_x_7727:
        /* <DEDUP_REMOVED lines=36> */
.L_x_7726:
        /* <DEDUP_REMOVED lines=14> */
.L_x_7728:
        /* <DEDUP_REMOVED lines=13> */
.L_x_7721:
        /* <DEDUP_REMOVED lines=24> */
.L_x_7732:
        /* <DEDUP_REMOVED lines=56> */
.L_x_7731:
        /* <DEDUP_REMOVED lines=34> */
.L_x_7733:
[----:B------:R-:W-:-:S13]  /*1650*/  ISETP.NE.OR P0, PT, R7, RZ, P0 ;  /* 0x000000ff0700720c */ /* 0x000fda0000705670 */
[----:B------:R-:W-:Y:S05]  /*1660*/  @!P0 BRA `(.L_x_7729) ;  /* 0x0000000000548947 */ /* 0x000fea0003800000 */
.L_x_7730:
[----:B------:R1:W2:Y:S02]  /*1670*/  MUFU.RCP R19, R6 ;  /* 0x0000000600137308 */ /* 0x0002a40000001000 */
.L_x_7734:
        /* <DEDUP_REMOVED lines=20> */
.L_x_7729:
        /* <DEDUP_REMOVED lines=8> */
.L_x_7735:
        /* <DEDUP_REMOVED lines=11> */
.L_x_7736:
        /* <DEDUP_REMOVED lines=9> */
.L_x_12288:


//--------------------- .text._ZN4vllm3moe10topkGatingILi18ELi576ELi4ELi4ELi32El6__halfLNS0_11ScoringFuncE0EEEvPKT5_PKbPfiPT4_PiiiibPKf --------------------------
	.section	.text._ZN4vllm3moe10topkGatingILi18ELi576ELi4ELi4ELi32El6__halfLNS0_11ScoringFuncE0EEEvPKT5_PKbPfiPT4_PiiiibPKf,"ax",@progbits
	.align	128
        .global         _ZN4vllm3moe10topkGatingILi18ELi576ELi4ELi4ELi32El6__halfLNS0_11ScoringFuncE0EEEvPKT5_PKbPfiPT4_PiiiibPKf
        .type           _ZN4vllm3moe10topkGatingILi18ELi576ELi4ELi4ELi32El6__halfLNS0_11ScoringFuncE0EEEvPKT5_PKbPfiPT4_PiiiibPKf,@function
        .size           _ZN4vllm3moe10topkGatingILi18ELi576ELi4ELi4ELi32El6__halfLNS0_11ScoringFuncE0EEEvPKT5_PKbPfiPT4_PiiiibPKf,(.L_x_12289 - _ZN4vllm3moe10topkGatingILi18ELi576ELi4ELi4ELi32El6__halfLNS0_11ScoringFuncE0EEEvPKT5_PKbPfiPT4_PiiiibPKf)
        .other          _ZN4vllm3moe10topkGatingILi18ELi576ELi4ELi4ELi32El6__halfLNS0_11ScoringFuncE0EEEvPKT5_PKbPfiPT4_PiiiibPKf,@"STO_CUDA_ENTRY STV_DEFAULT"
_ZN4vllm3moe10topkGatingILi18ELi576ELi4ELi4ELi32El6__halfLNS0_11ScoringFuncE0EEEvPKT5_PKbPfiPT4_PiiiibPKf:
.text._ZN4vllm3moe10topkGatingILi18ELi576ELi4ELi4ELi32El6__halfLNS0_11ScoringFuncE0EEEvPKT5_PKbPfiPT4_PiiiibPKf:
        /* <DEDUP_REMOVED lines=26> */
[----:B------:R-:W-:Y:S01]  /*01a0*/  ISETP.NE.AND.EX P0, PT, RZ, UR5, PT, P0 ;  /* 0x00000005ff007c0c */ /* 0x000fe2000bf05300 */
[--C-:B--2---:R-:W-:Y:S02]  /*01b0*/  HADD2.F32 R3, -RZ, R8.reuse.H0_H0 ;  /* 0x20000008ff037230 */ /* 0x104fe40000004100 */
[----:B------:R-:W-:Y:S02]  /*01c0*/  HADD2.F32 R8, -RZ, R8.H1_H1 ;  /* 0x30000008ff087230 */ /* 0x000fe40000004100 */
[--C-:B---3--:R-:W-:Y:S02]  /*01d0*/  HADD2.F32 R4, -RZ, R0.reuse.H0_H0 ;  /* 0x20000000ff047230 */ /* 0x108fe40000004100 */
[----:B------:R-:W-:Y:S01]  /*01e0*/  HADD2.F32 R0, -RZ, R0.H1_H1 ;  /* 0x30000000ff007230 */ /* 0x000fe20000004100 */
[----:B------:R-:W-:Y:S01]  /*01f0*/  FMNMX.FTZ R11, R3, R8, !PT ;  /* 0x00000008030b7209 */ /* 0x000fe20007810000 */
[--C-:B----4-:R-:W-:Y:S02]  /*0200*/  HADD2.F32 R2, -RZ, R5.reuse.H0_H0 ;  /* 0x20000005ff027230 */ /* 0x110fe40000004100 */
[----:B------:R-:W-:Y:S01]  /*0210*/  HADD2.F32 R5, -RZ, R5.H1_H1 ;  /* 0x30000005ff057230 */ /* 0x000fe20000004100 */
[----:B------:R-:W-:Y:S01]  /*0220*/  FMNMX.FTZ R11, R4, R11, !PT ;  /* 0x0000000b040b7209 */ /* 0x000fe20007810000 */
[----:B-----5:R-:W-:-:S02]  /*0230*/  HADD2.F32 R6, -RZ, R9.H0_H0 ;  /* 0x20000009ff067230 */ /* 0x020fc40000004100 */
[----:B------:R-:W-:Y:S01]  /*0240*/  HADD2.F32 R7, -RZ, R9.H1_H1 ;  /* 0x30000009ff077230 */ /* 0x000fe20000004100 */
[----:B------:R-:W-:Y:S01]  /*0250*/  FMNMX.FTZ R11, R0, R11, !PT ;  /* 0x0000000b000b7209 */ /* 0x000fe20007810000 */
[--C-:B------:R-:W-:Y:S02]  /*0260*/  HADD2.F32 R9, -RZ, R10.reuse.H0_H0 ;  /* 0x2000000aff097230 */ /* 0x100fe40000004100 */
[----:B------:R-:W-:Y:S01]  /*0270*/  HADD2.F32 R10, -RZ, R10.H1_H1 ;  /* 0x3000000aff0a7230 */ /* 0x000fe20000004100 */
[----:B------:R-:W-:-:S04]  /*0280*/  FMNMX.FTZ R20, R2, R11, !PT ;  /* 0x0000000b02147209 */ /* 0x000fc80007810000 */
[----:B------:R-:W-:-:S04]  /*0290*/  FMNMX.FTZ R11, R5, R20, !PT ;  /* 0x00000014050b7209 */ /* 0x000fc80007810000 */
        /* <DEDUP_REMOVED lines=17> */
[----:B------:R-:W-:-:S04]  /*03b0*/  FMNMX.FTZ R20, R16, R19, !PT ;  /* 0x0000001310147209 */ /* 0x000fc80007810000 */
        /* <DEDUP_REMOVED lines=199> */
.L_x_7737:
        /* <DEDUP_REMOVED lines=18> */
.L_x_7738:
        /* <DEDUP_REMOVED lines=16> */
.L_x_7747:
        /* <DEDUP_REMOVED lines=118> */
.L_x_7775:
        /* <DEDUP_REMOVED lines=30> */
.L_x_7743:
[----:B------:R-:W-:Y:S05]  /*1b90*/  BSYNC B1 ;  /* 0x0000000000017941 */ /* 0x000fea0003800000 */
.L_x_7742:
        /* <DEDUP_REMOVED lines=56> */
.L_x_7746:
[----:B------:R-:W-:Y:S05]  /*1f20*/  BSYNC B1 ;  /* 0x0000000000017941 */ /* 0x000fea0003800000 */
.L_x_7745:
[----:B------:R-:W-:Y:S05]  /*1f30*/  BRA `(.L_x_7747) ;  /* 0xfffffff000c47947 */ /* 0x000fea000383ffff */
.L_x_7740:
[----:B------:R-:W-:Y:S01]  /*1f40*/  IMAD.MOV.U32 R0, RZ, RZ, RZ ;  /* 0x000000ffff007224 */ /* 0x000fe200078e00ff */
[----:B------:R-:W-:Y:S01]  /*1f50*/  ULDC UR10, c[0x0][0x228] ;  /* 0x00008a00000a7ab9 */ /* 0x000fe20000000800 */
[----:B------:R-:W-:Y:S01]  /*1f60*/  ULDC UR11, c[0x0][0x240] ;  /* 0x00009000000b7ab9 */ /* 0x000fe20000000800 */
[----:B------:R-:W-:Y:S01]  /*1f70*/  ULDC UR5, c[0x0][0x248] ;  /* 0x0000920000057ab9 */ /* 0x000fe20000000800 */
[----:B------:R-:W-:-:S05]  /*1f80*/  ULDC.64 UR8, c[0x0][0x240] ;  /* 0x0000900000087ab9 */ /* 0x000fca0000000a00 */
.L_x_7753:
        /* <DEDUP_REMOVED lines=118> */
.L_x_7792:
        /* <DEDUP_REMOVED lines=29> */
.L_x_7750:
[----:B------:R-:W-:Y:S05]  /*28c0*/  BSYNC B1 ;  /* 0x0000000000017941 */ /* 0x000fea0003800000 */
.L_x_7749:
        /* <DEDUP_REMOVED lines=56> */
.L_x_7752:
[----:B------:R-:W-:Y:S05]  /*2c50*/  BSYNC B1 ;  /* 0x0000000000017941 */ /* 0x000fea0003800000 */
.L_x_7751:
[----:B------:R-:W-:Y:S05]  /*2c60*/  BRA `(.L_x_7753) ;  /* 0xfffffff000c87947 */ /* 0x000fea000383ffff */
.L_x_7744:
[----:B------:R-:W-:Y:S05]  /*2c70*/  BSYNC B0 ;  /* 0x0000000000007941 */ /* 0x000fea0003800000 */
.L_x_7739:
        /* <DEDUP_REMOVED lines=20> */
.L_x_7756:
        /* <DEDUP_REMOVED lines=18> */
.L_x_7755:
[----:B------:R-:W-:Y:S05]  /*2ee0*/  BSYNC B0 ;  /* 0x0000000000007941 */ /* 0x000fea0003800000 */
.L_x_7754:
        /* <DEDUP_REMOVED lines=12> */
.L_x_7758:
        /* <DEDUP_REMOVED lines=11> */
.L_x_7757:
[----:B------:R-:W-:Y:S05]  /*3060*/  EXIT ;  /* 0x000000000000794d */ /* 0x000fea0003800000 */
.L_x_7741:
        /* <DEDUP_REMOVED lines=8> */
.L_x_7760:
[----:B------:R-:W-:Y:S05]  /*30f0*/  BSYNC B1 ;  /* 0x0000000000017941 */ /* 0x000fea0003800000 */
.L_x_7759:
        /* <DEDUP_REMOVED lines=9> */
.L_x_7761:
[----:B------:R-:W-:Y:S01]  /*3190*/  @P2 FSETP.NEU.FTZ.AND P1, PT, R53, R52, PT ;  /* 0x000000343500220b */ /* 0x000fe20003f3d000 */
[----:B------:R-:W-:Y:S02]  /*31a0*/  IMAD.MOV.U32 R5, RZ, RZ, R48 ;  /* 0x000000ffff057224 */ /* 0x000fe400078e0030 */
[----:B------:R-:W-:Y:S02]  /*31b0*/  IMAD.MOV.U32 R50, RZ, RZ, R2 ;  /* 0x000000ffff327224 */ /* 0x000fe400078e0002 */
[----:B------:R-:W-:-:S08]  /*31c0*/  IMAD.MOV.U32 R2, RZ, RZ, -0x1 ;  /* 0xffffffffff027424 */ /* 0x000fd000078e00ff */
[----:B------:R-:W-:Y:S05]  /*31d0*/  WARPSYNC.COLLECTIVE R2, `(.L_x_7762) ;  /* 0x0000000002087348 */ /* 0x000fea0003c00000 */
[----:B------:R0:W1:Y:S02]  /*31e0*/  SHFL.BFLY P0, R2, R5, R4, R3 ;  /* 0x0c00000405027389 */ /* 0x0000640000000003 */
[----:B01----:R-:W-:Y:S01]  /*31f0*/  ENDCOLLECTIVE ;  /* 0x000000000000791b */ /* 0x003fe20003800000 */
.L_x_7762:
        /* <DEDUP_REMOVED lines=14> */
.L_x_7763:
[----:B------:R-:W-:Y:S02]  /*32e0*/  IMAD.MOV.U32 R5, RZ, RZ, R50 ;  /* 0x000000ffff057224 */ /* 0x000fe400078e0032 */
[----:B------:R-:W-:Y:S02]  /*32f0*/  IMAD.MOV.U32 R47, RZ, RZ, R2 ;  /* 0x000000ffff2f7224 */ /* 0x000fe400078e0002 */
[----:B------:R-:W-:-:S07]  /*3300*/  IMAD.MOV.U32 R2, RZ, RZ, -0x1 ;  /* 0xffffffffff027424 */ /* 0x000fce00078e00ff */
[----:B------:R-:W-:Y:S05]  /*3310*/  WARPSYNC.COLLECTIVE R2, `(.L_x_7764) ;  /* 0x0000000002087348 */ /* 0x000fea0003c00000 */
[----:B------:R0:W1:Y:S02]  /*3320*/  SHFL.BFLY P0, R2, R5, R4, R3 ;  /* 0x0c00000405027389 */ /* 0x0000640000000003 */
[----:B01----:R-:W-:Y:S01]  /*3330*/  ENDCOLLECTIVE ;  /* 0x000000000000791b */ /* 0x003fe20003800000 */
.L_x_7764:
[----:B------:R-:W-:Y:S02]  /*3340*/  IMAD.MOV.U32 R5, RZ, RZ, R49 ;  /* 0x000000ffff057224 */ /* 0x000fe400078e0031 */
[----:B------:R-:W-:Y:S02]  /*3350*/  IMAD.MOV.U32 R53, RZ, RZ, R2 ;  /* 0x000000ffff357224 */ /* 0x000fe400078e0002 */
[----:B------:R-:W-:-:S07]  /*3360*/  IMAD.MOV.U32 R2, RZ, RZ, -0x1 ;  /* 0xffffffffff027424 */ /* 0x000fce00078e00ff */
[----:B------:R-:W-:Y:S05]  /*3370*/  WARPSYNC.COLLECTIVE R2, `(.L_x_7765) ;  /* 0x0000000002087348 */ /* 0x000fea0003c00000 */
[----:B------:R0:W1:Y:S02]  /*3380*/  SHFL.BFLY P0, R2, R5, R4, R3 ;  /* 0x0c00000405027389 */ /* 0x0000640000000003 */
[----:B01----:R-:W-:Y:S01]  /*3390*/  ENDCOLLECTIVE ;  /* 0x000000000000791b */ /* 0x003fe20003800000 */
.L_x_7765:
        /* <DEDUP_REMOVED lines=13> */
.L_x_7766:
[----:B------:R-:W-:Y:S02]  /*3470*/  IMAD.MOV.U32 R5, RZ, RZ, R53 ;  /* 0x000000ffff057224 */ /* 0x000fe400078e0035 */
[----:B------:R-:W-:Y:S02]  /*3480*/  IMAD.MOV.U32 R48, RZ, RZ, R2 ;  /* 0x000000ffff307224 */ /* 0x000fe400078e0002 */
[----:B------:R-:W-:-:S03]  /*3490*/  IMAD.MOV.U32 R2, RZ, RZ, -0x1 ;  /* 0xffffffffff027424 */ /* 0x000fc600078e00ff */
[----:B------:R-:W-:-:S13]  /*34a0*/  FSETP.GEU.FTZ.AND P1, PT, R47, R48, PT ;  /* 0x000000302f00720b */ /* 0x000fda0003f3e000 */
[----:B------:R-:W-:Y:S05]  /*34b0*/  WARPSYNC.COLLECTIVE R2, `(.L_x_7767) ;  /* 0x0000000002087348 */ /* 0x000fea0003c00000 */
[----:B------:R0:W1:Y:S02]  /*34c0*/  SHFL.BFLY P0, R2, R5, R4, R3 ;  /* 0x0c00000405027389 */ /* 0x0000640000000003 */
[----:B01----:R-:W-:Y:S01]  /*34d0*/  ENDCOLLECTIVE ;  /* 0x000000000000791b */ /* 0x003fe20003800000 */
.L_x_7767:
[----:B------:R-:W-:Y:S01]  /*34e0*/  @P1 FSETP.NEU.FTZ.AND P2, PT, R47, R48, PT ;  /* 0x000000302f00120b */ /* 0x000fe20003f5d000 */
[----:B------:R-:W-:Y:S02]  /*34f0*/  IMAD.MOV.U32 R5, RZ, RZ, R52 ;  /* 0x000000ffff057224 */ /* 0x000fe400078e0034 */
[----:B------:R-:W-:Y:S02]  /*3500*/  IMAD.MOV.U32 R49, RZ, RZ, R2 ;  /* 0x000000ffff317224 */ /* 0x000fe400078e0002 */
[----:B------:R-:W-:-:S08]  /*3510*/  IMAD.MOV.U32 R2, RZ, RZ, -0x1 ;  /* 0xffffffffff027424 */ /* 0x000fd000078e00ff */
[----:B------:R-:W-:Y:S05]  /*3520*/  WARPSYNC.COLLECTIVE R2, `(.L_x_7768) ;  /* 0x0000000002087348 */ /* 0x000fea0003c00000 */
[----:B------:R0:W1:Y:S02]  /*3530*/  SHFL.BFLY P0, R2, R5, R4, R3 ;  /* 0x0c00000405027389 */ /* 0x0000640000000003 */
[----:B01----:R-:W-:Y:S01]  /*3540*/  ENDCOLLECTIVE ;  /* 0x000000000000791b */ /* 0x003fe20003800000 */
.L_x_7768:
        /* <DEDUP_REMOVED lines=13> */
.L_x_7769:
[----:B------:R-:W-:Y:S02]  /*3620*/  IMAD.MOV.U32 R5, RZ, RZ, R49 ;  /* 0x000000ffff057224 */ /* 0x000fe400078e0031 */
[----:B------:R-:W-:Y:S02]  /*3630*/  IMAD.MOV.U32 R48, RZ, RZ, R2 ;  /* 0x000000ffff307224 */ /* 0x000fe400078e0002 */
[----:B------:R-:W-:-:S03]  /*3640*/  IMAD.MOV.U32 R2, RZ, RZ, -0x1 ;  /* 0xffffffffff027424 */ /* 0x000fc600078e00ff */
[----:B------:R-:W-:-:S13]  /*3650*/  FSETP.GEU.FTZ.AND P2, PT, R47, R48, PT ;  /* 0x000000302f00720b */ /* 0x000fda0003f5e000 */
[----:B------:R-:W-:Y:S05]  /*3660*/  WARPSYNC.COLLECTIVE R2, `(.L_x_7770) ;  /* 0x0000000002087348 */ /* 0x000fea0003c00000 */
[----:B------:R0:W1:Y:S02]  /*3670*/  SHFL.BFLY P0, R2, R5, R4, R3 ;  /* 0x0c00000405027389 */ /* 0x0000640000000003 */
[----:B01----:R-:W-:Y:S01]  /*3680*/  ENDCOLLECTIVE ;  /* 0x000000000000791b */ /* 0x003fe20003800000 */
.L_x_7770:
[----:B------:R-:W-:Y:S01]  /*3690*/  @P2 FSETP.NEU.FTZ.AND P1, PT, R47, R48, PT ;  /* 0x000000302f00220b */ /* 0x000fe20003f3d000 */
[----:B------:R-:W-:Y:S02]  /*36a0*/  IMAD.MOV.U32 R5, RZ, RZ, R52 ;  /* 0x000000ffff057224 */ /* 0x000fe400078e0034 */
[----:B------:R-:W-:Y:S02]  /*36b0*/  IMAD.MOV.U32 R50, RZ, RZ, R2 ;  /* 0x000000ffff327224 */ /* 0x000fe400078e0002 */
[----:B------:R-:W-:-:S08]  /*36c0*/  IMAD.MOV.U32 R2, RZ, RZ, -0x1 ;  /* 0xffffffffff027424 */ /* 0x000fd000078e00ff */
[----:B------:R-:W-:Y:S05]  /*36d0*/  WARPSYNC.COLLECTIVE R2, `(.L_x_7771) ;  /* 0x0000000002087348 */ /* 0x000fea0003c00000 */
[----:B------:R0:W1:Y:S02]  /*36e0*/  SHFL.BFLY P0, R2, R5, R4, R3 ;  /* 0x0c00000405027389 */ /* 0x0000640000000003 */
[----:B01----:R-:W-:Y:S01]  /*36f0*/  ENDCOLLECTIVE ;  /* 0x000000000000791b */ /* 0x003fe20003800000 */
.L_x_7771:
        /* <DEDUP_REMOVED lines=13> */
.L_x_7772:
[----:B------:R-:W-:Y:S02]  /*37d0*/  IMAD.MOV.U32 R5, RZ, RZ, R50 ;  /* 0x000000ffff057224 */ /* 0x000fe400078e0032 */
[----:B------:R-:W-:Y:S02]  /*37e0*/  IMAD.MOV.U32 R53, RZ, RZ, R2 ;  /* 0x000000ffff357224 */ /* 0x000fe400078e0002 */
[----:B------:R-:W-:-:S07]  /*37f0*/  IMAD.MOV.U32 R2, RZ, RZ, -0x1 ;  /* 0xffffffffff027424 */ /* 0x000fce00078e00ff */
[----:B------:R-:W-:Y:S05]  /*3800*/  WARPSYNC.COLLECTIVE R2, `(.L_x_7773) ;  /* 0x0000000002087348 */ /* 0x000fea0003c00000 */
[----:B------:R0:W1:Y:S02]  /*3810*/  SHFL.BFLY P0, R2, R5, R4, R3 ;  /* 0x0c00000405027389 */ /* 0x0000640000000003 */
[----:B01----:R-:W-:Y:S01]  /*3820*/  ENDCOLLECTIVE ;  /* 0x000000000000791b */ /* 0x003fe20003800000 */
.L_x_7773:
[----:B------:R-:W-:Y:S02]  /*3830*/  IMAD.MOV.U32 R5, RZ, RZ, R47 ;  /* 0x000000ffff057224 */ /* 0x000fe400078e002f */
[----:B------:R-:W-:Y:S02]  /*3840*/  IMAD.MOV.U32 R51, RZ, RZ, R2 ;  /* 0x000000ffff337224 */ /* 0x000fe400078e0002 */
[----:B------:R-:W-:-:S07]  /*3850*/  IMAD.MOV.U32 R2, RZ, RZ, -0x1 ;  /* 0xffffffffff027424 */ /* 0x000fce00078e00ff */
[----:B------:R-:W-:Y:S05]  /*3860*/  WARPSYNC.COLLECTIVE R2, `(.L_x_7774) ;  /* 0x0000000002087348 */ /* 0x000fea0003c00000 */
[----:B------:R0:W1:Y:S02]  /*3870*/  SHFL.BFLY P0, R2, R5, R4, R3 ;  /* 0x0c00000405027389 */ /* 0x0000640000000003 */
[----:B01----:R-:W-:Y:S01]  /*3880*/  ENDCOLLECTIVE ;  /* 0x000000000000791b */ /* 0x003fe20003800000 */
.L_x_7774:
[----:B------:R-:W-:Y:S01]  /*3890*/  IMAD.MOV.U32 R52, RZ, RZ, R2 ;  /* 0x000000ffff347224 */ /* 0x000fe200078e0002 */
[----:B------:R-:W-:Y:S06]  /*38a0*/  BRA `(.L_x_7775) ;  /* 0xffffffe000407947 */ /* 0x000fec000383ffff */
.L_x_7748:
        /* <DEDUP_REMOVED lines=8> */
.L_x_7777:
[----:B------:R-:W-:Y:S05]  /*3930*/  BSYNC B1 ;  /* 0x0000000000017941 */ /* 0x000fea0003800000 */
.L_x_7776:
        /* <DEDUP_REMOVED lines=9> */
.L_x_7778:
[----:B------:R-:W-:Y:S01]  /*39d0*/  @P2 FSETP.NEU.FTZ.AND P1, PT, R49, R52, PT ;  /* 0x000000343100220b */ /* 0x000fe20003f3d000 */
[----:B------:R-:W-:Y:S02]  /*39e0*/  IMAD.MOV.U32 R5, RZ, RZ, R48 ;  /* 0x000000ffff057224 */ /* 0x000fe400078e0030 */
[----:B------:R-:W-:Y:S02]  /*39f0*/  IMAD.MOV.U32 R50, RZ, RZ, R2 ;  /* 0x000000ffff327224 */ /* 0x000fe400078e0002 */
[----:B------:R-:W-:-:S08]  /*3a00*/  IMAD.MOV.U32 R2, RZ, RZ, -0x1 ;  /* 0xffffffffff027424 */ /* 0x000fd000078e00ff */
[----:B------:R-:W-:Y:S05]  /*3a10*/  WARPSYNC.COLLECTIVE R2, `(.L_x_7779) ;  /* 0x0000000002087348 */ /* 0x000fea0003c00000 */
[----:B------:R0:W1:Y:S02]  /*3a20*/  SHFL.BFLY P0, R2, R5, R4, R3 ;  /* 0x0c00000405027389 */ /* 0x0000640000000003 */
[----:B01----:R-:W-:Y:S01]  /*3a30*/  ENDCOLLECTIVE ;  /* 0x000000000000791b */ /* 0x003fe20003800000 */
.L_x_7779:
        /* <DEDUP_REMOVED lines=14> */
.L_x_7780:
[----:B------:R-:W-:Y:S02]  /*3b20*/  IMAD.MOV.U32 R5, RZ, RZ, R50 ;  /* 0x000000ffff057224 */ /* 0x000fe400078e0032 */
[----:B------:R-:W-:Y:S02]  /*3b30*/  IMAD.MOV.U32 R51, RZ, RZ, R2 ;  /* 0x000000ffff337224 */ /* 0x000fe400078e0002 */
[----:B------:R-:W-:-:S07]  /*3b40*/  IMAD.MOV.U32 R2, RZ, RZ, -0x1 ;  /* 0xffffffffff027424 */ /* 0x000fce00078e00ff */
[----:B------:R-:W-:Y:S05]  /*3b50*/  WARPSYNC.COLLECTIVE R2, `(.L_x_7781) ;  /* 0x0000000002087348 */ /* 0x000fea0003c00000 */
[----:B------:R0:W1:Y:S02]  /*3b60*/  SHFL.BFLY P0, R2, R5, R4, R3 ;  /* 0x0c00000405027389 */ /* 0x0000640000000003 */
[----:B01----:R-:W-:Y:S01]  /*3b70*/  ENDCOLLECTIVE ;  /* 0x000000000000791b */ /* 0x003fe20003800000 */
.L_x_7781:
[----:B------:R-:W-:Y:S02]  /*3b80*/  IMAD.MOV.U32 R5, RZ, RZ, R47 ;  /* 0x000000ffff057224 */ /* 0x000fe400078e002f */
[----:B------:R-:W-:Y:S02]  /*3b90*/  IMAD.MOV.U32 R49, RZ, RZ, R2 ;  /* 0x000000ffff317224 */ /* 0x000fe400078e0002 */
[----:B------:R-:W-:-:S07]  /*3ba0*/  IMAD.MOV.U32 R2, RZ, RZ, -0x1 ;  /* 0xffffffffff027424 */ /* 0x000fce00078e00ff */
[----:B------:R-:W-:Y:S05]  /*3bb0*/  WARPSYNC.COLLECTIVE R2, `(.L_x_7782) ;  /* 0x0000000002087348 */ /* 0x000fea0003c00000 */
[----:B------:R0:W1:Y:S02]  /*3bc0*/  SHFL.BFLY P0, R2, R5, R4, R3 ;  /* 0x0c00000405027389 */ /* 0x0000640000000003 */
[----:B01----:R-:W-:Y:S01]  /*3bd0*/  ENDCOLLECTIVE ;  /* 0x000000000000791b */ /* 0x003fe20003800000 */
.L_x_7782:
        /* <DEDUP_REMOVED lines=13> */
.L_x_7783:
[----:B------:R-:W-:Y:S02]  /*3cb0*/  IMAD.MOV.U32 R5, RZ, RZ, R49 ;  /* 0x000000ffff057224 */ /* 0x000fe400078e0031 */
[----:B------:R-:W-:Y:S02]  /*3cc0*/  IMAD.MOV.U32 R51, RZ, RZ, R2 ;  /* 0x000000ffff337224 */ /* 0x000fe400078e0002 */
[----:B------:R-:W-:-:S03]  /*3cd0*/  IMAD.MOV.U32 R2, RZ, RZ, -0x1 ;  /* 0xffffffffff027424 */ /* 0x000fc600078e00ff */
[----:B------:R-:W-:-:S13]  /*3ce0*/  FSETP.GEU.FTZ.AND P1, PT, R48, R51, PT ;  /* 0x000000333000720b */ /* 0x000fda0003f3e000 */
[----:B------:R-:W-:Y:S05]  /*3cf0*/  WARPSYNC.COLLECTIVE R2, `(.L_x_7784) ;  /* 0x0000000002087348 */ /* 0x000fea0003c00000 */
[----:B------:R0:W1:Y:S02]  /*3d00*/  SHFL.BFLY P0, R2, R5, R4, R3 ;  /* 0x0c00000405027389 */ /* 0x0000640000000003 */
[----:B01----:R-:W-:Y:S01]  /*3d10*/  ENDCOLLECTIVE ;  /* 0x000000000000791b */ /* 0x003fe20003800000 */
.L_x_7784:
[----:B------:R-:W-:Y:S01]  /*3d20*/  @P1 FSETP.NEU.FTZ.AND P2, PT, R48, R51, PT ;  /* 0x000000333000120b */ /* 0x000fe20003f5d000 */
[----:B------:R-:W-:Y:S02]  /*3d30*/  IMAD.MOV.U32 R5, RZ, RZ, R52 ;  /* 0x000000ffff057224 */ /* 0x000fe400078e0034 */
[----:B------:R-:W-:Y:S02]  /*3d40*/  IMAD.MOV.U32 R47, RZ, RZ, R2 ;  /* 0x000000ffff2f7224 */ /* 0x000fe400078e0002 */
[----:B------:R-:W-:-:S08]  /*3d50*/  IMAD.MOV.U32 R2, RZ, RZ, -0x1 ;  /* 0xffffffffff027424 */ /* 0x000fd000078e00ff */
[----:B------:R-:W-:Y:S05]  /*3d60*/  WARPSYNC.COLLECTIVE R2, `(.L_x_7785) ;  /* 0x0000000002087348 */ /* 0x000fea0003c00000 */
[----:B------:R0:W1:Y:S02]  /*3d70*/  SHFL.BFLY P0, R2, R5, R4, R3 ;  /* 0x0c00000405027389 */ /* 0x0000640000000003 */
[----:B01----:R-:W-:Y:S01]  /*3d80*/  ENDCOLLECTIVE ;  /* 0x000000000000791b */ /* 0x003fe20003800000 */
.L_x_7785:
        /* <DEDUP_REMOVED lines=13> */
.L_x_7786:
[----:B------:R-:W-:Y:S02]  /*3e60*/  IMAD.MOV.U32 R5, RZ, RZ, R47 ;  /* 0x000000ffff057224 */ /* 0x000fe400078e002f */
[----:B------:R-:W-:Y:S02]  /*3e70*/  IMAD.MOV.U32 R51, RZ, RZ, R2 ;  /* 0x000000ffff337224 */ /* 0x000fe400078e0002 */
[----:B------:R-:W-:-:S03]  /*3e80*/  IMAD.MOV.U32 R2, RZ, RZ, -0x1 ;  /* 0xffffffffff027424 */ /* 0x000fc600078e00ff */
[----:B------:R-:W-:-:S13]  /*3e90*/  FSETP.GEU.FTZ.AND P2, PT, R48, R51, PT ;  /* 0x000000333000720b */ /* 0x000fda0003f5e000 */
[----:B------:R-:W-:Y:S05]  /*3ea0*/  WARPSYNC.COLLECTIVE R2, `(.L_x_7787) ;  /* 0x0000000002087348 */ /* 0x000fea0003c00000 */
[----:B------:R0:W1:Y:S02]  /*3eb0*/  SHFL.BFLY P0, R2, R5, R4, R3 ;  /* 0x0c00000405027389 */ /* 0x0000640000000003 */
[----:B01----:R-:W-:Y:S01]  /*3ec0*/  ENDCOLLECTIVE ;  /* 0x000000000000791b */ /* 0x003fe20003800000 */
.L_x_7787:
[----:B------:R-:W-:Y:S01]  /*3ed0*/  @P2 FSETP.NEU.FTZ.AND P1, PT, R48, R51, PT ;  /* 0x000000333000220b */ /* 0x000fe20003f3d000 */
[----:B------:R-:W-:Y:S02]  /*3ee0*/  IMAD.MOV.U32 R5, RZ, RZ, R52 ;  /* 0x000000ffff057224 */ /* 0x000fe400078e0034 */
[----:B------:R-:W-:Y:S02]  /*3ef0*/  IMAD.MOV.U32 R50, RZ, RZ, R2 ;  /* 0x000000ffff327224 */ /* 0x000fe400078e0002 */
[----:B------:R-:W-:-:S08]  /*3f00*/  IMAD.MOV.U32 R2, RZ, RZ, -0x1 ;  /* 0xffffffffff027424 */ /* 0x000fd000078e00ff */
[----:B------:R-:W-:Y:S05]  /*3f10*/  WARPSYNC.COLLECTIVE R2, `(.L_x_7788) ;  /* 0x0000000002087348 */ /* 0x000fea0003c00000 */
[----:B------:R0:W1:Y:S02]  /*3f20*/  SHFL.BFLY P0, R2, R5, R4, R3 ;  /* 0x0c00000405027389 */ /* 0x0000640000000003 */
[----:B01----:R-:W-:Y:S01]  /*3f30*/  ENDCOLLECTIVE ;  /* 0x000000000000791b */ /* 0x003fe20003800000 */
.L_x_7788:
        /* <DEDUP_REMOVED lines=13> */
.L_x_7789:
[----:B------:R-:W-:Y:S02]  /*4010*/  IMAD.MOV.U32 R5, RZ, RZ, R50 ;  /* 0x000000ffff057224 */ /* 0x000fe400078e0032 */
[----:B------:R-:W-:Y:S02]  /*4020*/  IMAD.MOV.U32 R52, RZ, RZ, R2 ;  /* 0x000000ffff347224 */ /* 0x000fe400078e0002 */
[----:B------:R-:W-:-:S07]  /*4030*/  IMAD.MOV.U32 R2, RZ, RZ, -0x1 ;  /* 0xffffffffff027424 */ /* 0x000fce00078e00ff */
[----:B------:R-:W-:Y:S05]  /*4040*/  WARPSYNC.COLLECTIVE R2, `(.L_x_7790) ;  /* 0x0000000002087348 */ /* 0x000fea0003c00000 */
[----:B------:R0:W1:Y:S02]  /*4050*/  SHFL.BFLY P0, R2, R5, R4, R3 ;  /* 0x0c00000405027389 */ /* 0x0000640000000003 */
[----:B01----:R-:W-:Y:S01]  /*4060*/  ENDCOLLECTIVE ;  /* 0x000000000000791b */ /* 0x003fe20003800000 */
.L_x_7790:
[----:B------:R-:W-:Y:S02]  /*4070*/  IMAD.MOV.U32 R5, RZ, RZ, R48 ;  /* 0x000000ffff057224 */ /* 0x000fe400078e0030 */
[----:B------:R-:W-:Y:S02]  /*4080*/  IMAD.MOV.U32 R49, RZ, RZ, R2 ;  /* 0x000000ffff317224 */ /* 0x000fe400078e0002 */
[----:B------:R-:W-:-:S07]  /*4090*/  IMAD.MOV.U32 R2, RZ, RZ, -0x1 ;  /* 0xffffffffff027424 */ /* 0x000fce00078e00ff */
[----:B------:R-:W-:Y:S05]  /*40a0*/  WARPSYNC.COLLECTIVE R2, `(.L_x_7791) ;  /* 0x0000000002087348 */ /* 0x000fea0003c00000 */
[----:B------:R0:W1:Y:S02]  /*40b0*/  SHFL.BFLY P0, R2, R5, R4, R3 ;  /* 0x0c00000405027389 */ /* 0x0000640000000003 */
[----:B01----:R-:W-:Y:S01]  /*40c0*/  ENDCOLLECTIVE ;  /* 0x000000000000791b */ /* 0x003fe20003800000 */
.L_x_7791:
[----:B------:R-:W-:Y:S01]  /*40d0*/  IMAD.MOV.U32 R53, RZ, RZ, R2 ;  /* 0x000000ffff357224 */ /* 0x000fe200078e0002 */
[----:B------:R-:W-:Y:S06]  /*40e0*/  BRA `(.L_x_7792) ;  /* 0xffffffe400807947 */ /* 0x000fec000383ffff */
.L_x_7793:
        /* <DEDUP_REMOVED lines=9> */
.L_x_12289:


//--------------------- .text._ZN4vllm3moe10topkGatingILi14ELi448ELi4ELi4ELi32El6__halfLNS0_11ScoringFuncE0EEEvPKT5_PKbPfiPT4_PiiiibPKf --------------------------
	.section	.text._ZN4vllm3moe10topkGatingILi14ELi448ELi4ELi4ELi32El6__halfLNS0_11ScoringFuncE0EEEvPKT5_PKbPfiPT4_PiiiibPKf,"ax",@progbits
	.align	128
        .global         _ZN4vllm3moe10topkGatingILi14ELi448ELi4ELi4ELi32El6__halfLNS0_11ScoringFuncE0EEEvPKT5_PKbPfiPT4_PiiiibPKf
        .type           _ZN4vllm3moe10topkGatingILi14ELi448ELi4ELi4ELi32El6__halfLNS0_11ScoringFuncE0EEEvPKT5_PKbPfiPT4_PiiiibPKf,@function
        .size           _ZN4vllm3moe10topkGatingILi14ELi448ELi4ELi4ELi32El6__halfLNS0_11ScoringFuncE0EEEvPKT5_PKbPfiPT4_PiiiibPKf,(.L_x_12290 - _ZN4vllm3moe10topkGatingILi14ELi448ELi4ELi4ELi32El6__halfLNS0_11ScoringFuncE0EEEvPKT5_PKbPfiPT4_PiiiibPKf)
        .other          _ZN4vllm3moe10topkGatingILi14ELi448ELi4ELi4ELi32El6__halfLNS0_11ScoringFuncE0EEEvPKT5_PKbPfiPT4_PiiiibPKf,@"STO_CUDA_ENTRY STV_DEFAULT"
_ZN4vllm3moe10topkGatingILi14ELi448ELi4ELi4ELi32El6__halfLNS0_11ScoringFuncE0EEEvPKT5_PKbPfiPT4_PiiiibPKf:
.text._ZN4vllm3moe10topkGatingILi14ELi448ELi4ELi4ELi32El6__halfLNS0_11ScoringFuncE0EEEvPKT5_PKbPfiPT4_PiiiibPKf:
        /* <DEDUP_REMOVED lines=213> */
.L_x_7794:
        /* <DEDUP_REMOVED lines=14> */
.L_x_7795:
        /* <DEDUP_REMOVED lines=16> */
.L_x_7804:
        /* <DEDUP_REMOVED lines=102> */
.L_x_7832:
        /* <DEDUP_REMOVED lines=30> */
.L_x_7800:
[----:B------:R-:W-:Y:S05]  /*1770*/  BSYNC B1 ;  /* 0x0000000000017941 */ /* 0x000fea0003800000 */
.L_x_7799:
        /* <DEDUP_REMOVED lines=48> */
.L_x_7803:
[----:B------:R-:W-:Y:S05]  /*1a80*/  BSYNC B1 ;  /* 0x0000000000017941 */ /* 0x000fea0003800000 */
.L_x_7802:
[----:B------:R-:W-:Y:S05]  /*1a90*/  BRA `(.L_x_7804) ;  /* 0xfffffff400247947 */ /* 0x000fea000383ffff */
.L_x_7797:
[----:B------:R-:W-:Y:S01]  /*1aa0*/  IMAD.MOV.U32 R0, RZ, RZ, RZ ;  /* 0x000000ffff007224 */ /* 0x000fe200078e00ff */
[----:B------:R-:W-:Y:S01]  /*1ab0*/  ULDC UR10, c[0x0][0x228] ;  /* 0x00008a00000a7ab9 */ /* 0x000fe20000000800 */
[----:B------:R-:W-:Y:S01]  /*1ac0*/  ULDC UR11, c[0x0][0x240] ;  /* 0x00009000000b7ab9 */ /* 0x000fe20000000800 */
[----:B------:R-:W-:Y:S01]  /*1ad0*/  ULDC UR5, c[0x0][0x248] ;  /* 0x0000920000057ab9 */ /* 0x000fe20000000800 */
[----:B------:R-:W-:-:S05]  /*1ae0*/  ULDC.64 UR8, c[0x0][0x240] ;  /* 0x0000900000087ab9 */ /* 0x000fca0000000a00 */
.L_x_7810:
        /* <DEDUP_REMOVED lines=102> */
.L_x_7849:
        /* <DEDUP_REMOVED lines=29> */
.L_x_7807:
[----:B------:R-:W-:Y:S05]  /*2320*/  BSYNC B1 ;  /* 0x0000000000017941 */ /* 0x000fea0003800000 */
.L_x_7806:
        /* <DEDUP_REMOVED lines=48> */
.L_x_7809:
[----:B------:R-:W-:Y:S05]  /*2630*/  BSYNC B1 ;  /* 0x0000000000017941 */ /* 0x000fea0003800000 */
.L_x_7808:
[----:B------:R-:W-:Y:S05]  /*2640*/  BRA `(.L_x_7810) ;  /* 0xfffffff400287947 */ /* 0x000fea000383ffff */
.L_x_7801:
[----:B------:R-:W-:Y:S05]  /*2650*/  BSYNC B0 ;  /* 0x0000000000007941 */ /* 0x000fea0003800000 */
.L_x_7796:
        /* <DEDUP_REMOVED lines=20> */
.L_x_7813:
        /* <DEDUP_REMOVED lines=18> */
.L_x_7812:
[----:B------:R-:W-:Y:S05]  /*28c0*/  BSYNC B0 ;  /* 0x0000000000007941 */ /* 0x000fea0003800000 */
.L_x_7811:
        /* <DEDUP_REMOVED lines=12> */
.L_x_7815:
        /* <DEDUP_REMOVED lines=11> */
.L_x_7814:
[----:B------:R-:W-:Y:S05]  /*2a40*/  EXIT ;  /* 0x000000000000794d */ /* 0x000fea0003800000 */
.L_x_7798:
        /* <DEDUP_REMOVED lines=8> */
.L_x_7817:
[----:B------:R-:W-:Y:S05]  /*2ad0*/  BSYNC B1 ;  /* 0x0000000000017941 */ /* 0x000fea0003800000 */
.L_x_7816:
        /* <DEDUP_REMOVED lines=10> */
.L_x_7818:
[----:B------:R-:W-:Y:S02]  /*2b80*/  IMAD.MOV.U32 R5, RZ, RZ, R40 ;  /* 0x000000ffff057224 */ /* 0x000fe400078e0028 */
[----:B------:R-:W-:Y:S02]  /*2b90*/  IMAD.MOV.U32 R42, RZ, RZ, R2 ;  /* 0x000000ffff2a7224 */ /* 0x000fe400078e0002 */
[----:B------:R-:W-:-:S07]  /*2ba0*/  IMAD.MOV.U32 R2, RZ, RZ, -0x1 ;  /* 0xffffffffff027424 */ /* 0x000fce00078e00ff */
[----:B------:R-:W-:Y:S05]  /*2bb0*/  WARPSYNC.COLLECTIVE R2, `(.L_x_7819) ;  /* 0x0000000002087348 */ /* 0x000fea0003c00000 */
[----:B------:R0:W1:Y:S02]  /*2bc0*/  SHFL.BFLY P0, R2, R5, R4, R3 ;  /* 0x0c00000405027389 */ /* 0x0000640000000003 */
[----:B01----:R-:W-:Y:S01]  /*2bd0*/  ENDCOLLECTIVE ;  /* 0x000000000000791b */ /* 0x003fe20003800000 */
.L_x_7819:
        /* <DEDUP_REMOVED lines=13> */
.L_x_7820:
[----:B------:R-:W-:Y:S02]  /*2cb0*/  IMAD.MOV.U32 R5, RZ, RZ, R42 ;  /* 0x000000ffff057224 */ /* 0x000fe400078e002a */
[----:B------:R-:W-:Y:S02]  /*2cc0*/  IMAD.MOV.U32 R39, RZ, RZ, R2 ;  /* 0x000000ffff277224 */ /* 0x000fe400078e0002 */
[----:B------:R-:W-:-:S03]  /*2cd0*/  IMAD.MOV.U32 R2, RZ, RZ, -0x1 ;  /* 0xffffffffff027424 */ /* 0x000fc600078e00ff */
[----:B------:R-:W-:-:S13]  /*2ce0*/  FSETP.GEU.FTZ.AND P1, PT, R44, R39, PT ;  /* 0x000000272c00720b */ /* 0x000fda0003f3e000 */
[----:B------:R-:W-:Y:S05]  /*2cf0*/  WARPSYNC.COLLECTIVE R2, `(.L_x_7821) ;  /* 0x0000000002087348 */ /* 0x000fea0003c00000 */
[----:B------:R0:W1:Y:S02]  /*2d00*/  SHFL.BFLY P0, R2, R5, R4, R3 ;  /* 0x0c00000405027389 */ /* 0x0000640000000003 */
[----:B01----:R-:W-:Y:S01]  /*2d10*/  ENDCOLLECTIVE ;  /* 0x000000000000791b */ /* 0x003fe20003800000 */
.L_x_7821:
[----:B------:R-:W-:Y:S01]  /*2d20*/  @P1 FSETP.NEU.FTZ.AND P2, PT, R44, R39, PT ;  /* 0x000000272c00120b */ /* 0x000fe20003f5d000 */
[----:B------:R-:W-:Y:S02]  /*2d30*/  IMAD.MOV.U32 R5, RZ, RZ, R41 ;  /* 0x000000ffff057224 */ /* 0x000fe400078e0029 */
[----:B------:R-:W-:Y:S02]  /*2d40*/  IMAD.MOV.U32 R45, RZ, RZ, R2 ;  /* 0x000000ffff2d7224 */ /* 0x000fe400078e0002 */
[----:B------:R-:W-:-:S08]  /*2d50*/  IMAD.MOV.U32 R2, RZ, RZ, -0x1 ;  /* 0xffffffffff027424 */ /* 0x000fd000078e00ff */
[----:B------:R-:W-:Y:S05]  /*2d60*/  WARPSYNC.COLLECTIVE R2, `(.L_x_7822) ;  /* 0x0000000002087348 */ /* 0x000fea0003c00000 */
[----:B------:R0:W1:Y:S02]  /*2d70*/  SHFL.BFLY P0, R2, R5, R4, R3 ;  /* 0x0c00000405027389 */ /* 0x0000640000000003 */
[----:B01----:R-:W-:Y:S01]  /*2d80*/  ENDCOLLECTIVE ;  /* 0x000000000000791b */ /* 0x003fe20003800000 */
.L_x_7822:
        /* <DEDUP_REMOVED lines=13> */
.L_x_7823:
[----:B------:R-:W-:Y:S02]  /*2e60*/  IMAD.MOV.U32 R5, RZ, RZ, R45 ;  /* 0x000000ffff057224 */ /* 0x000fe400078e002d */
[----:B------:R-:W-:Y:S02]  /*2e70*/  IMAD.MOV.U32 R40, RZ, RZ, R2 ;  /* 0x000000ffff287224 */ /* 0x000fe400078e0002 */
[----:B------:R-:W-:-:S07]  /*2e80*/  IMAD.MOV.U32 R2, RZ, RZ, -0x1 ;  /* 0xffffffffff027424 */ /* 0x000fce00078e00ff */
[----:B------:R-:W-:Y:S05]  /*2e90*/  WARPSYNC.COLLECTIVE R2, `(.L_x_7824) ;  /* 0x0000000002087348 */ /* 0x000fea0003c00000 */
[----:B------:R0:W1:Y:S02]  /*2ea0*/  SHFL.BFLY P0, R2, R5, R4, R3 ;  /* 0x0c00000405027389 */ /* 0x0000640000000003 */
[----:B01----:R-:W-:Y:S01]  /*2eb0*/  ENDCOLLECTIVE ;  /* 0x000000000000791b */ /* 0x003fe20003800000 */
.L_x_7824:
[----:B------:R-:W-:Y:S02]  /*2ec0*/  IMAD.MOV.U32 R5, RZ, RZ, R44 ;  /* 0x000000ffff057224 */ /* 0x000fe400078e002c */
[----:B------:R-:W-:Y:S02]  /*2ed0*/  IMAD.MOV.U32 R41, RZ, RZ, R2 ;  /* 0x000000ffff297224 */ /* 0x000fe400078e0002 */
[----:B------:R-:W-:-:S07]  /*2ee0*/  IMAD.MOV.U32 R2, RZ, RZ, -0x1 ;  /* 0xffffffffff027424 */ /* 0x000fce00078e00ff */
[----:B------:R-:W-:Y:S05]  /*2ef0*/  WARPSYNC.COLLECTIVE R2, `(.L_x_7825) ;  /* 0x0000000002087348 */ /* 0x000fea0003c00000 */
[----:B------:R0:W1:Y:S02]  /*2f00*/  SHFL.BFLY P0, R2, R5, R4, R3 ;  /* 0x0c00000405027389 */ /* 0x0000640000000003 */
[----:B01----:R-:W-:Y:S01]  /*2f10*/  ENDCOLLECTIVE ;  /* 0x000000000000791b */ /* 0x003fe20003800000 */
.L_x_7825:
        /* <DEDUP_REMOVED lines=14> */
.L_x_7826:
[----:B------:R-:W-:Y:S02]  /*3000*/  IMAD.MOV.U32 R5, RZ, RZ, R41 ;  /* 0x000000ffff057224 */ /* 0x000fe400078e0029 */
[----:B------:R-:W-:Y:S02]  /*3010*/  IMAD.MOV.U32 R40, RZ, RZ, R2 ;  /* 0x000000ffff287224 */ /* 0x000fe400078e0002 */
[----:B------:R-:W-:-:S03]  /*3020*/  IMAD.MOV.U32 R2, RZ, RZ, -0x1 ;  /* 0xffffffffff027424 */ /* 0x000fc600078e00ff */
[----:B------:R-:W-:-:S13]  /*3030*/  FSETP.GEU.FTZ.AND P2, PT, R39, R40, PT ;  /* 0x000000282700720b */ /* 0x000fda0003f5e000 */
[----:B------:R-:W-:Y:S05]  /*3040*/  WARPSYNC.COLLECTIVE R2, `(.L_x_7827) ;  /* 0x0000000002087348 */ /* 0x000fea0003c00000 */
[----:B------:R0:W1:Y:S02]  /*3050*/  SHFL.BFLY P0, R2, R5, R4, R3 ;  /* 0x0c00000405027389 */ /* 0x0000640000000003 */
[----:B01----:R-:W-:Y:S01]  /*3060*/  ENDCOLLECTIVE ;  /* 0x000000000000791b */ /* 0x003fe20003800000 */
.L_x_7827:
[----:B------:R-:W-:Y:S01]  /*3070*/  @P2 FSETP.NEU.FTZ.AND P1, PT, R39, R40, PT ;  /* 0x000000282700220b */ /* 0x000fe20003f3d000 */
[----:B------:R-:W-:Y:S02]  /*3080*/  IMAD.MOV.U32 R5, RZ, RZ, R44 ;  /* 0x000000ffff057224 */ /* 0x000fe400078e002c */
[----:B------:R-:W-:Y:S02]  /*3090*/  IMAD.MOV.U32 R42, RZ, RZ, R2 ;  /* 0x000000ffff2a7224 */ /* 0x000fe400078e0002 */
[----:B------:R-:W-:-:S08]  /*30a0*/  IMAD.MOV.U32 R2, RZ, RZ, -0x1 ;  /* 0xffffffffff027424 */ /* 0x000fd000078e00ff */
[----:B------:R-:W-:Y:S05]  /*30b0*/  WARPSYNC.COLLECTIVE R2, `(.L_x_7828) ;  /* 0x0000000002087348 */ /* 0x000fea0003c00000 */
[----:B------:R0:W1:Y:S02]  /*30c0*/  SHFL.BFLY P0, R2, R5, R4, R3 ;  /* 0x0c00000405027389 */ /* 0x0000640000000003 */
[----:B01----:R-:W-:Y:S01]  /*30d0*/  ENDCOLLECTIVE ;  /* 0x000000000000791b */ /* 0x003fe20003800000 */
.L_x_7828:
        /* <DEDUP_REMOVED lines=13> */
.L_x_7829:
[----:B------:R-:W-:Y:S02]  /*31b0*/  IMAD.MOV.U32 R5, RZ, RZ, R42 ;  /* 0x000000ffff057224 */ /* 0x000fe400078e002a */
[----:B------:R-:W-:Y:S02]  /*31c0*/  IMAD.MOV.U32 R45, RZ, RZ, R2 ;  /* 0x000000ffff2d7224 */ /* 0x000fe400078e0002 */
[----:B------:R-:W-:-:S07]  /*31d0*/  IMAD.MOV.U32 R2, RZ, RZ, -0x1 ;  /* 0xffffffffff027424 */ /* 0x000fce00078e00ff */
[----:B------:R-:W-:Y:S05]  /*31e0*/  WARPSYNC.COLLECTIVE R2, `(.L_x_7830) ;  /* 0x0000000002087348 */ /* 0x000fea0003c00000 */
[----:B------:R0:W1:Y:S02]  /*31f0*/  SHFL.BFLY P0, R2, R5, R4, R3 ;  /* 0x0c00000405027389 */ /* 0x0000640000000003 */
[----:B01----:R-:W-:Y:S01]  /*3200*/  ENDCOLLECTIVE ;  /* 0x000000000000791b */ /* 0x003fe20003800000 */
.L_x_7830:
[----:B------:R-:W-:Y:S02]  /*3210*/  IMAD.MOV.U32 R5, RZ, RZ, R39 ;  /* 0x000000ffff057224 */ /* 0x000fe400078e0027 */
[----:B------:R-:W-:Y:S02]  /*3220*/  IMAD.MOV.U32 R43, RZ, RZ, R2 ;  /* 0x000000ffff2b7224 */ /* 0x000fe400078e0002 */
[----:B------:R-:W-:-:S07]  /*3230*/  IMAD.MOV.U32 R2, RZ, RZ, -0x1 ;  /* 0xffffffffff027424 */ /* 0x000fce00078e00ff */
[----:B------:R-:W-:Y:S05]  /*3240*/  WARPSYNC.COLLECTIVE R2, `(.L_x_7831) ;  /* 0x0000000002087348 */ /* 0x000fea0003c00000 */
[----:B------:R0:W1:Y:S02]  /*3250*/  SHFL.BFLY P0, R2, R5, R4, R3 ;  /* 0x0c00000405027389 */ /* 0x0000640000000003 */
[----:B01----:R-:W-:Y:S01]  /*3260*/  ENDCOLLECTIVE ;  /* 0x000000000000791b */ /* 0x003fe20003800000 */
.L_x_7831:
[----:B------:R-:W-:Y:S01]  /*3270*/  IMAD.MOV.U32 R44, RZ, RZ, R2 ;  /* 0x000000ffff2c7224 */ /* 0x000fe200078e0002 */
[----:B------:R-:W-:Y:S06]  /*3280*/  BRA `(.L_x_7832) ;  /* 0xffffffe000c07947 */ /* 0x000fec000383ffff */
.L_x_7805:
        /* <DEDUP_REMOVED lines=8> */
.L_x_7834:
[----:B------:R-:W-:Y:S05]  /*3310*/  BSYNC B1 ;  /* 0x0000000000017941 */ /* 0x000fea0003800000 */
.L_x_7833:
        /* <DEDUP_REMOVED lines=10> */
.L_x_7835:
[----:B------:R-:W-:Y:S02]  /*33c0*/  IMAD.MOV.U32 R5, RZ, RZ, R40 ;  /* 0x000000ffff057224 */ /* 0x000fe400078e0028 */
[----:B------:R-:W-:Y:S02]  /*33d0*/  IMAD.MOV.U32 R42, RZ, RZ, R2 ;  /* 0x000000ffff2a7224 */ /* 0x000fe400078e0002 */
[----:B------:R-:W-:-:S07]  /*33e0*/  IMAD.MOV.U32 R2, RZ, RZ, -0x1 ;  /* 0xffffffffff027424 */ /* 0x000fce00078e00ff */
[----:B------:R-:W-:Y:S05]  /*33f0*/  WARPSYNC.COLLECTIVE R2, `(.L_x_7836) ;  /* 0x0000000002087348 */ /* 0x000fea0003c00000 */
[----:B------:R0:W1:Y:S02]  /*3400*/  SHFL.BFLY P0, R2, R5, R4, R3 ;  /* 0x0c00000405027389 */ /* 0x0000640000000003 */
[----:B01----:R-:W-:Y:S01]  /*3410*/  ENDCOLLECTIVE ;  /* 0x000000000000791b */ /* 0x003fe20003800000 */
.L_x_7836:
        /* <DEDUP_REMOVED lines=13> */
.L_x_7837:
[----:B------:R-:W-:Y:S02]  /*34f0*/  IMAD.MOV.U32 R5, RZ, RZ, R42 ;  /* 0x000000ffff057224 */ /* 0x000fe400078e002a */
[----:B------:R-:W-:Y:S02]  /*3500*/  IMAD.MOV.U32 R43, RZ, RZ, R2 ;  /* 0x000000ffff2b7224 */ /* 0x000fe400078e0002 */
[----:B------:R-:W-:-:S03]  /*3510*/  IMAD.MOV.U32 R2, RZ, RZ, -0x1 ;  /* 0xffffffffff027424 */ /* 0x000fc600078e00ff */
[----:B------:R-:W-:-:S13]  /*3520*/  FSETP.GEU.FTZ.AND P1, PT, R44, R43, PT ;  /* 0x0000002b2c00720b */ /* 0x000fda0003f3e000 */
[----:B------:R-:W-:Y:S05]  /*3530*/  WARPSYNC.COLLECTIVE R2, `(.L_x_7838) ;  /* 0x0000000002087348 */ /* 0x000fea0003c00000 */
[----:B------:R0:W1:Y:S02]  /*3540*/  SHFL.BFLY P0, R2, R5, R4, R3 ;  /* 0x0c00000405027389 */ /* 0x0000640000000003 */
[----:B01----:R-:W-:Y:S01]  /*3550*/  ENDCOLLECTIVE ;  /* 0x000000000000791b */ /* 0x003fe20003800000 */
.L_x_7838:
[----:B------:R-:W-:Y:S01]  /*3560*/  @P1 FSETP.NEU.FTZ.AND P2, PT, R44, R43, PT ;  /* 0x0000002b2c00120b */ /* 0x000fe20003f5d000 */
[----:B------:R-:W-:Y:S02]  /*3570*/  IMAD.MOV.U32 R5, RZ, RZ, R39 ;  /* 0x000000ffff057224 */ /* 0x000fe400078e0027 */
[----:B------:R-:W-:Y:S02]  /*3580*/  IMAD.MOV.U32 R41, RZ, RZ, R2 ;  /* 0x000000ffff297224 */ /* 0x000fe400078e0002 */
[----:B------:R-:W-:-:S08]  /*3590*/  IMAD.MOV.U32 R2, RZ, RZ, -0x1 ;  /* 0xffffffffff027424 */ /* 0x000fd000078e00ff */
[----:B------:R-:W-:Y:S05]  /*35a0*/  WARPSYNC.COLLECTIVE R2, `(.L_x_7839) ;  /* 0x0000000002087348 */ /* 0x000fea0003c00000 */
[----:B------:R0:W1:Y:S02]  /*35b0*/  SHFL.BFLY P0, R2, R5, R4, R3 ;  /* 0x0c00000405027389 */ /* 0x0000640000000003 */
[----:B01----:R-:W-:Y:S01]  /*35c0*/  ENDCOLLECTIVE ;  /* 0x000000000000791b */ /* 0x003fe20003800000 */
.L_x_7839:
        /* <DEDUP_REMOVED lines=13> */
.L_x_7840:
[----:B------:R-:W-:Y:S02]  /*36a0*/  IMAD.MOV.U32 R5, RZ, RZ, R41 ;  /* 0x000000ffff057224 */ /* 0x000fe400078e0029 */
[----:B------:R-:W-:Y:S02]  /*36b0*/  IMAD.MOV.U32 R43, RZ, RZ, R2 ;  /* 0x000000ffff2b7224 */ /* 0x000fe400078e0002 */
[----:B------:R-:W-:-:S07]  /*36c0*/  IMAD.MOV.U32 R2, RZ, RZ, -0x1 ;  /* 0xffffffffff027424 */ /* 0x000fce00078e00ff */
[----:B------:R-:W-:Y:S05]  /*36d0*/  WARPSYNC.COLLECTIVE R2, `(.L_x_7841) ;  /* 0x0000000002087348 */ /* 0x000fea0003c00000 */
[----:B------:R0:W1:Y:S02]  /*36e0*/  SHFL.BFLY P0, R2, R5, R4, R3 ;  /* 0x0c00000405027389 */ /* 0x0000640000000003 */
[----:B01----:R-:W-:Y:S01]  /*36f0*/  ENDCOLLECTIVE ;  /* 0x000000000000791b */ /* 0x003fe20003800000 */
.L_x_7841:
[----:B------:R-:W-:Y:S02]  /*3700*/  IMAD.MOV.U32 R5, RZ, RZ, R44 ;  /* 0x000000ffff057224 */ /* 0x000fe400078e002c */
[----:B------:R-:W-:Y:S02]  /*3710*/  IMAD.MOV.U32 R39, RZ, RZ, R2 ;  /* 0x000000ffff277224 */ /* 0x000fe400078e0002 */
[----:B------:R-:W-:-:S07]  /*3720*/  IMAD.MOV.U32 R2, RZ, RZ, -0x1 ;  /* 0xffffffffff027424 */ /* 0x000fce00078e00ff */
[----:B------:R-:W-:Y:S05]  /*3730*/  WARPSYNC.COLLECTIVE R2, `(.L_x_7842) ;  /* 0x0000000002087348 */ /* 0x000fea0003c00000 */
[----:B------:R0:W1:Y:S02]  /*3740*/  SHFL.BFLY P0, R2, R5, R4, R3 ;  /* 0x0c00000405027389 */ /* 0x0000640000000003 */
[----:B01----:R-:W-:Y:S01]  /*3750*/  ENDCOLLECTIVE ;  /* 0x000000000000791b */ /* 0x003fe20003800000 */
.L_x_7842:
        /* <DEDUP_REMOVED lines=14> */
.L_x_7843:
[----:B------:R-:W-:Y:S02]  /*3840*/  IMAD.MOV.U32 R5, RZ, RZ, R39 ;  /* 0x000000ffff057224 */ /* 0x000fe400078e0027 */
[----:B------:R-:W-:Y:S02]  /*3850*/  IMAD.MOV.U32 R43, RZ, RZ, R2 ;  /* 0x000000ffff2b7224 */ /* 0x000fe400078e0002 */
[----:B------:R-:W-:-:S03]  /*3860*/  IMAD.MOV.U32 R2, RZ, RZ, -0x1 ;  /* 0xffffffffff027424 */ /* 0x000fc600078e00ff */
[----:B------:R-:W-:-:S13]  /*3870*/  FSETP.GEU.FTZ.AND P2, PT, R40, R43, PT ;  /* 0x0000002b2800720b */ /* 0x000fda0003f5e000 */
[----:B------:R-:W-:Y:S05]  /*3880*/  WARPSYNC.COLLECTIVE R2, `(.L_x_7844) ;  /* 0x0000000002087348 */ /* 0x000fea0003c00000 */
[----:B------:R0:W1:Y:S02]  /*3890*/  SHFL.BFLY P0, R2, R5, R4, R3 ;  /* 0x0c00000405027389 */ /* 0x0000640000000003 */
[----:B01----:R-:W-:Y:S01]  /*38a0*/  ENDCOLLECTIVE ;  /* 0x000000000000791b */ /* 0x003fe20003800000 */
.L_x_7844:
[----:B------:R-:W-:Y:S01]  /*38b0*/  @P2 FSETP.NEU.FTZ.AND P1, PT, R40, R43, PT ;  /* 0x0000002b2800220b */ /* 0x000fe20003f3d000 */
[----:B------:R-:W-:Y:S02]  /*38c0*/  IMAD.MOV.U32 R5, RZ, RZ, R44 ;  /* 0x000000ffff057224 */ /* 0x000fe400078e002c */
[----:B------:R-:W-:Y:S02]  /*38d0*/  IMAD.MOV.U32 R42, RZ, RZ, R2 ;  /* 0x000000ffff2a7224 */ /* 0x000fe400078e0002 */
[----:B------:R-:W-:-:S08]  /*38e0*/  IMAD.MOV.U32 R2, RZ, RZ, -0x1 ;  /* 0xffffffffff027424 */ /* 0x000fd000078e00ff */
[----:B------:R-:W-:Y:S05]  /*38f0*/  WARPSYNC.COLLECTIVE R2, `(.L_x_7845) ;  /* 0x0000000002087348 */ /* 0x000fea0003c00000 */
[----:B------:R0:W1:Y:S02]  /*3900*/  SHFL.BFLY P0, R2, R5, R4, R3 ;  /* 0x0c00000405027389 */ /* 0x0000640000000003 */
[----:B01----:R-:W-:Y:S01]  /*3910*/  ENDCOLLECTIVE ;  /* 0x000000000000791b */ /* 0x003fe20003800000 */
.L_x_7845:
        /* <DEDUP_REMOVED lines=13> */
.L_x_7846:
[----:B------:R-:W-:Y:S02]  /*39f0*/  IMAD.MOV.U32 R5, RZ, RZ, R42 ;  /* 0x000000ffff057224 */ /* 0x000fe400078e002a */
[----:B------:R-:W-:Y:S02]  /*3a00*/  IMAD.MOV.U32 R40, RZ, RZ, R2 ;  /* 0x000000ffff287224 */ /* 0x000fe400078e0002 */
[----:B------:R-:W-:-:S07]  /*3a10*/  IMAD.MOV.U32 R2, RZ, RZ, -0x1 ;  /* 0xffffffffff027424 */ /* 0x000fce00078e00ff */
[----:B------:R-:W-:Y:S05]  /*3a20*/  WARPSYNC.COLLECTIVE R2, `(.L_x_7847) ;  /* 0x0000000002087348 */ /* 0x000fea0003c00000 */
[----:B------:R0:W1:Y:S02]  /*3a30*/  SHFL.BFLY P0, R2, R5, R4, R3 ;  /* 0x0c00000405027389 */ /* 0x0000640000000003 */
[----:B01----:R-:W-:Y:S01]  /*3a40*/  ENDCOLLECTIVE ;  /* 0x000000000000791b */ /* 0x003fe20003800000 */
.L_x_7847:
[----:B------:R-:W-:Y:S02]  /*3a50*/  IMAD.MOV.U32 R5, RZ, RZ, R41 ;  /* 0x000000ffff057224 */ /* 0x000fe400078e0029 */
[----:B------:R-:W-:Y:S02]  /*3a60*/  IMAD.MOV.U32 R45, RZ, RZ, R2 ;  /* 0x000000ffff2d7224 */ /* 0x000fe400078e0002 */
[----:B------:R-:W-:-:S07]  /*3a70*/  IMAD.MOV.U32 R2, RZ, RZ, -0x1 ;  /* 0xffffffffff027424 */ /* 0x000fce00078e00ff */
[----:B------:R-:W-:Y:S05]  /*3a80*/  WARPSYNC.COLLECTIVE R2, `(.L_x_7848) ;  /* 0x0000000002087348 */ /* 0x000fea0003c00000 */
[----:B------:R0:W1:Y:S02]  /*3a90*/  SHFL.BFLY P0, R2, R5, R4, R3 ;  /* 0x0c00000405027389 */ /* 0x0000640000000003 */
[----:B01----:R-:W-:Y:S01]  /*3aa0*/  ENDCOLLECTIVE ;  /* 0x000000000000791b */ /* 0x003fe20003800000 */
.L_x_7848:
[----:B------:R-:W-:Y:S01]  /*3ab0*/  IMAD.MOV.U32 R44, RZ, RZ, R2 ;  /* 0x000000ffff2c7224 */ /* 0x000fe200078e0002 */
[----:B------:R-:W-:Y:S06]  /*3ac0*/  BRA `(.L_x_7849) ;  /* 0xffffffe400a07947 */ /* 0x000fec000383ffff */
.L_x_7850:
        /* <DEDUP_REMOVED lines=11> */
.L_x_12290:


//--------------------- .text._ZN4vllm3moe10topkGatingILi12ELi384ELi4ELi4ELi32El6__halfLNS0_11ScoringFuncE0EEEvPKT5_PKbPfiPT4_PiiiibPKf --------------------------
	.section	.text._ZN4vllm3moe10topkGatingILi12ELi384ELi4ELi4ELi32El6__halfLNS0_11ScoringFuncE0EEEvPKT5_PKbPfiPT4_PiiiibPKf,"ax",@progbits
	.align	128
        .global         _ZN4vllm3moe10topkGatingILi12ELi384ELi4ELi4ELi32El6__halfLNS0_11ScoringFuncE0EEEvPKT5_PKbPfiPT4_PiiiibPKf
        .type           _ZN4vllm3moe10topkGatingILi12ELi384ELi4ELi4ELi32El6__halfLNS0_11ScoringFuncE0EEEvPKT5_PKbPfiPT4_PiiiibPKf,@function
        .size           _ZN4vllm3moe10topkGatingILi12ELi384ELi4ELi4ELi32El6__halfLNS0_11ScoringFuncE0EEEvPKT5_PKbPfiPT4_PiiiibPKf,(.L_x_12291 - _ZN4vllm3moe10topkGatingILi12ELi384ELi4ELi4ELi32El6__halfLNS0_11ScoringFuncE0EEEvPKT5_PKbPfiPT4_PiiiibPKf)
        .other          _ZN4vllm3moe10topkGatingILi12ELi384ELi4ELi4ELi32El6__halfLNS0_11ScoringFuncE0EEEvPKT5_PKbPfiPT4_PiiiibPKf,@"STO_CUDA_ENTRY STV_DEFAULT"
_ZN4vllm3moe10topkGatingILi12ELi384ELi4ELi4ELi32El6__halfLNS0_11ScoringFuncE0EEEvPKT5_PKbPfiPT4_PiiiibPKf:
.text._ZN4vllm3moe10topkGatingILi12ELi384ELi4ELi4ELi32El6__halfLNS0_11ScoringFuncE0EEEvPKT5_PKbPfiPT4_PiiiibPKf:
        /* <DEDUP_REMOVED lines=28> */
[----:B------:R-:W-:-:S04]  /*01c0*/  FMNMX.FTZ R5, R16, R9, !PT ;  /* 0x0000000910057209 */ /* 0x000fc80007810000 */
[----:B------:R-:W-:Y:S01]  /*01d0*/  FMNMX.FTZ R15, R6, R5, !PT ;  /* 0x00000005060f7209 */ /* 0x000fe20007810000 */
[--C-:B----4-:R-:W-:Y:S02]  /*01e0*/  HADD2.F32 R5, -RZ, R7.reuse.H0_H0 ;  /* 0x20000007ff057230 */ /* 0x110fe40000004100 */
[----:B------:R-:W-:Y:S01]  /*01f0*/  HADD2.F32 R7, -RZ, R7.H1_H1 ;  /* 0x30000007ff077230 */ /* 0x000fe20000004100 */
[----:B------:R-:W-:Y:S01]  /*0200*/  FMNMX.FTZ R8, R4, R15, !PT ;  /* 0x0000000f04087209 */ /* 0x000fe20007810000 */
[----:B-----5:R-:W-:-:S03]  /*0210*/  HADD2.F32 R10, -RZ, R12.H1_H1 ;  /* 0x3000000cff0a7230 */ /* 0x020fc60000004100 */
[----:B------:R-:W-:Y:S01]  /*0220*/  FMNMX.FTZ R18, R5, R8, !PT ;  /* 0x0000000805127209 */ /* 0x000fe20007810000 */
[----:B------:R-:W-:Y:S02]  /*0230*/  HADD2.F32 R8, -RZ, R12.H0_H0 ;  /* 0x2000000cff087230 */ /* 0x000fe40000004100 */
[----:B------:R-:W-:Y:S01]  /*0240*/  HADD2.F32 R12, -RZ, R13.H1_H1 ;  /* 0x3000000dff0c7230 */ /* 0x000fe20000004100 */
[----:B------:R-:W-:-:S04]  /*0250*/  FMNMX.FTZ R11, R7, R18, !PT ;  /* 0x00000012070b7209 */ /* 0x000fc80007810000 */
[----:B------:R-:W-:Y:S01]  /*0260*/  FMNMX.FTZ R15, R8, R11, !PT ;  /* 0x0000000b080f7209 */ /* 0x000fe20007810000 */
[----:B------:R-:W-:Y:S02]  /*0270*/  HADD2.F32 R11, -RZ, R13.H0_H0 ;  /* 0x2000000dff0b7230 */ /* 0x000fe40000004100 */
[--C-:B------:R-:W-:Y:S01]  /*0280*/  HADD2.F32 R13, -RZ, R14.reuse.H0_H0 ;  /* 0x2000000eff0d7230 */ /* 0x100fe20000004100 */
[----:B------:R-:W-:Y:S01]  /*0290*/  FMNMX.FTZ R18, R10, R15, !PT ;  /* 0x0000000f0a127209 */ /* 0x000fe20007810000 */
[----:B------:R-:W-:-:S03]  /*02a0*/  HADD2.F32 R14, -RZ, R14.H1_H1 ;  /* 0x3000000eff0e7230 */ /* 0x000fc60000004100 */
[----:B------:R-:W-:-:S04]  /*02b0*/  FMNMX.FTZ R15, R11, R18, !PT ;  /* 0x000000120b0f7209 */ /* 0x000fc80007810000 */
        /* <DEDUP_REMOVED lines=146> */
.L_x_7851:
        /* <DEDUP_REMOVED lines=12> */
.L_x_7852:
        /* <DEDUP_REMOVED lines=16> */
.L_x_7861:
        /* <DEDUP_REMOVED lines=94> */
.L_x_7889:
        /* <DEDUP_REMOVED lines=30> */
.L_x_7857:
[----:B------:R-:W-:Y:S05]  /*1560*/  BSYNC B1 ;  /* 0x0000000000017941 */ /* 0x000fea0003800000 */
.L_x_7856:
        /* <DEDUP_REMOVED lines=44> */
.L_x_7860:
[----:B------:R-:W-:Y:S05]  /*1830*/  BSYNC B1 ;  /* 0x0000000000017941 */ /* 0x000fea0003800000 */
.L_x_7859:
[----:B------:R-:W-:Y:S05]  /*1840*/  BRA `(.L_x_7861) ;  /* 0xfffffff400547947 */ /* 0x000fea000383ffff */
.L_x_7854:
[----:B------:R-:W-:Y:S01]  /*1850*/  IMAD.MOV.U32 R39, RZ, RZ, RZ ;  /* 0x000000ffff277224 */ /* 0x000fe200078e00ff */
[----:B------:R-:W-:Y:S01]  /*1860*/  ULDC UR10, c[0x0][0x228] ;  /* 0x00008a00000a7ab9 */ /* 0x000fe20000000800 */
[----:B------:R-:W-:Y:S01]  /*1870*/  ULDC UR11, c[0x0][0x240] ;  /* 0x00009000000b7ab9 */ /* 0x000fe20000000800 */
[----:B------:R-:W-:Y:S01]  /*1880*/  ULDC UR5, c[0x0][0x248] ;  /* 0x0000920000057ab9 */ /* 0x000fe20000000800 */
[----:B------:R-:W-:-:S05]  /*1890*/  ULDC.64 UR8, c[0x0][0x240] ;  /* 0x0000900000087ab9 */ /* 0x000fca0000000a00 */
.L_x_7867:
        /* <DEDUP_REMOVED lines=94> */
.L_x_7906:
        /* <DEDUP_REMOVED lines=29> */
.L_x_7864:
[----:B------:R-:W-:Y:S05]  /*2050*/  BSYNC B1 ;  /* 0x0000000000017941 */ /* 0x000fea0003800000 */
.L_x_7863:
        /* <DEDUP_REMOVED lines=44> */
.L_x_7866:
[----:B------:R-:W-:Y:S05]  /*2320*/  BSYNC B1 ;  /* 0x0000000000017941 */ /* 0x000fea0003800000 */
.L_x_7865:
[----:B------:R-:W-:Y:S05]  /*2330*/  BRA `(.L_x_7867) ;  /* 0xfffffff400587947 */ /* 0x000fea000383ffff */
.L_x_7858:
[----:B------:R-:W-:Y:S05]  /*2340*/  BSYNC B0 ;  /* 0x0000000000007941 */ /* 0x000fea0003800000 */
.L_x_7853:
        /* <DEDUP_REMOVED lines=20> */
.L_x_7870:
        /* <DEDUP_REMOVED lines=18> */
.L_x_7869:
[----:B------:R-:W-:Y:S05]  /*25b0*/  BSYNC B0 ;  /* 0x0000000000007941 */ /* 0x000fea0003800000 */
.L_x_7868:
        /* <DEDUP_REMOVED lines=12> */
.L_x_7872:
        /* <DEDUP_REMOVED lines=11> */
.L_x_7871:
[----:B------:R-:W-:Y:S05]  /*2730*/  EXIT ;  /* 0x000000000000794d */ /* 0x000fea0003800000 */
.L_x_7855:
        /* <DEDUP_REMOVED lines=8> */
.L_x_7874:
[----:B------:R-:W-:Y:S05]  /*27c0*/  BSYNC B1 ;  /* 0x0000000000017941 */ /* 0x000fea0003800000 */
.L_x_7873:
        /* <DEDUP_REMOVED lines=9> */
.L_x_7875:
[----:B------:R-:W-:Y:S01]  /*2860*/  FSETP.GEU.FTZ.AND P2, PT, R43, R36, PT ;  /* 0x000000242b00720b */ /* 0x000fe20003f5e000 */
[----:B------:R-:W-:Y:S02]  /*2870*/  IMAD.MOV.U32 R23, RZ, RZ, R45 ;  /* 0x000000ffff177224 */ /* 0x000fe400078e002d */
[----:B------:R-:W-:-:S10]  /*2880*/  IMAD.MOV.U32 R40, RZ, RZ, R24 ;  /* 0x000000ffff287224 */ /* 0x000fd400078e0018 */
[----:B------:R-:W-:Y:S05]  /*2890*/  WARPSYNC.COLLECTIVE R20, `(.L_x_7876) ;  /* 0x0000000014087348 */ /* 0x000fea0003c00000 */
[----:B------:R0:W1:Y:S02]  /*28a0*/  SHFL.BFLY P0, R24, R23, R22, R21 ;  /* 0x0c00001617187389 */ /* 0x0000640000000015 */
[----:B01----:R-:W-:Y:S01]  /*28b0*/  ENDCOLLECTIVE ;  /* 0x000000000000791b */ /* 0x003fe20003800000 */
.L_x_7876:
        /* <DEDUP_REMOVED lines=11> */
.L_x_7877:
[----:B------:R-:W-:Y:S02]  /*2970*/  IMAD.MOV.U32 R23, RZ, RZ, R40 ;  /* 0x000000ffff177224 */ /* 0x000fe400078e0028 */
[----:B------:R-:W-:-:S07]  /*2980*/  IMAD.MOV.U32 R37, RZ, RZ, R24 ;  /* 0x000000ffff257224 */ /* 0x000fce00078e0018 */
[----:B------:R-:W-:Y:S05]  /*2990*/  WARPSYNC.COLLECTIVE R20, `(.L_x_7878) ;  /* 0x0000000014087348 */ /* 0x000fea0003c00000 */
[----:B------:R0:W1:Y:S02]  /*29a0*/  SHFL.BFLY P0, R24, R23, R22, R21 ;  /* 0x0c00001617187389 */ /* 0x0000640000000015 */
[----:B01----:R-:W-:Y:S01]  /*29b0*/  ENDCOLLECTIVE ;  /* 0x000000000000791b */ /* 0x003fe20003800000 */
.L_x_7878:
[----:B------:R-:W-:Y:S01]  /*29c0*/  FSETP.GEU.FTZ.AND P1, PT, R38, R37, PT ;  /* 0x000000252600720b */ /* 0x000fe20003f3e000 */
[----:B------:R-:W-:-:S12]  /*29d0*/  IMAD.MOV.U32 R23, RZ, RZ, R41 ;  /* 0x000000ffff177224 */ /* 0x000fd800078e0029 */
[----:B------:R-:W-:Y:S01]  /*29e0*/  @P1 FSETP.NEU.FTZ.AND P2, PT, R38, R37, PT ;  /* 0x000000252600120b */ /* 0x000fe20003f5d000 */
[----:B------:R-:W-:-:S12]  /*29f0*/  IMAD.MOV.U32 R43, RZ, RZ, R24 ;  /* 0x000000ffff2b7224 */ /* 0x000fd800078e0018 */
[----:B------:R-:W-:Y:S05]  /*2a00*/  WARPSYNC.COLLECTIVE R20, `(.L_x_7879) ;  /* 0x0000000014087348 */ /* 0x000fea0003c00000 */
[----:B------:R0:W1:Y:S02]  /*2a10*/  SHFL.BFLY P0, R24, R23, R22, R21 ;  /* 0x0c00001617187389 */ /* 0x0000640000000015 */
[----:B01----:R-:W-:Y:S01]  /*2a20*/  ENDCOLLECTIVE ;  /* 0x000000000000791b */ /* 0x003fe20003800000 */
.L_x_7879:
        /* <DEDUP_REMOVED lines=12> */
.L_x_7880:
[----:B------:R-:W-:Y:S02]  /*2af0*/  IMAD.MOV.U32 R23, RZ, RZ, R25 ;  /* 0x000000ffff177224 */ /* 0x000fe400078e0019 */
[----:B------:R-:W-:-:S07]  /*2b00*/  IMAD.MOV.U32 R36, RZ, RZ, R24 ;  /* 0x000000ffff247224 */ /* 0x000fce00078e0018 */
[----:B------:R-:W-:Y:S05]  /*2b10*/  WARPSYNC.COLLECTIVE R20, `(.L_x_7881) ;  /* 0x0000000014087348 */ /* 0x000fea0003c00000 */
[----:B------:R0:W1:Y:S02]  /*2b20*/  SHFL.BFLY P0, R24, R23, R22, R21 ;  /* 0x0c00001617187389 */ /* 0x0000640000000015 */
[----:B01----:R-:W-:Y:S01]  /*2b30*/  ENDCOLLECTIVE ;  /* 0x000000000000791b */ /* 0x003fe20003800000 */
.L_x_7881:
[----:B------:R-:W-:Y:S02]  /*2b40*/  IMAD.MOV.U32 R23, RZ, RZ, R38 ;  /* 0x000000ffff177224 */ /* 0x000fe400078e0026 */
[----:B------:R-:W-:-:S07]  /*2b50*/  IMAD.MOV.U32 R42, RZ, RZ, R24 ;  /* 0x000000ffff2a7224 */ /* 0x000fce00078e0018 */
[----:B------:R-:W-:Y:S05]  /*2b60*/  WARPSYNC.COLLECTIVE R20, `(.L_x_7882) ;  /* 0x0000000014087348 */ /* 0x000fea0003c00000 */
[----:B------:R0:W1:Y:S02]  /*2b70*/  SHFL.BFLY P0, R24, R23, R22, R21 ;  /* 0x0c00001617187389 */ /* 0x0000640000000015 */
[----:B01----:R-:W-:Y:S01]  /*2b80*/  ENDCOLLECTIVE ;  /* 0x000000000000791b */ /* 0x003fe20003800000 */
.L_x_7882:
        /* <DEDUP_REMOVED lines=12> */
.L_x_7883:
[----:B------:R-:W-:Y:S02]  /*2c50*/  IMAD.MOV.U32 R23, RZ, RZ, R42 ;  /* 0x000000ffff177224 */ /* 0x000fe400078e002a */
[----:B------:R-:W-:-:S07]  /*2c60*/  IMAD.MOV.U32 R36, RZ, RZ, R24 ;  /* 0x000000ffff247224 */ /* 0x000fce00078e0018 */
[----:B------:R-:W-:Y:S05]  /*2c70*/  WARPSYNC.COLLECTIVE R20, `(.L_x_7884) ;  /* 0x0000000014087348 */ /* 0x000fea0003c00000 */
[----:B------:R0:W1:Y:S02]  /*2c80*/  SHFL.BFLY P0, R24, R23, R22, R21 ;  /* 0x0c00001617187389 */ /* 0x0000640000000015 */
[----:B01----:R-:W-:Y:S01]  /*2c90*/  ENDCOLLECTIVE ;  /* 0x000000000000791b */ /* 0x003fe20003800000 */
.L_x_7884:
[----:B------:R-:W-:Y:S01]  /*2ca0*/  FSETP.GEU.FTZ.AND P2, PT, R41, R36, PT ;  /* 0x000000242900720b */ /* 0x000fe20003f5e000 */
[----:B------:R-:W-:-:S12]  /*2cb0*/  IMAD.MOV.U32 R23, RZ, RZ, R43 ;  /* 0x000000ffff177224 */ /* 0x000fd800078e002b */
[----:B------:R-:W-:Y:S01]  /*2cc0*/  @P2 FSETP.NEU.FTZ.AND P1, PT, R41, R36, PT ;  /* 0x000000242900220b */ /* 0x000fe20003f3d000 */
[----:B------:R-:W-:-:S12]  /*2cd0*/  IMAD.MOV.U32 R37, RZ, RZ, R24 ;  /* 0x000000ffff257224 */ /* 0x000fd800078e0018 */
[----:B------:R-:W-:Y:S05]  /*2ce0*/  WARPSYNC.COLLECTIVE R20, `(.L_x_7885) ;  /* 0x0000000014087348 */ /* 0x000fea0003c00000 */
[----:B------:R0:W1:Y:S02]  /*2cf0*/  SHFL.BFLY P0, R24, R23, R22, R21 ;  /* 0x0c00001617187389 */ /* 0x0000640000000015 */
[----:B01----:R-:W-:Y:S01]  /*2d00*/  ENDCOLLECTIVE ;  /* 0x000000000000791b */ /* 0x003fe20003800000 */
.L_x_7885:
        /* <DEDUP_REMOVED lines=11> */
.L_x_7886:
[----:B------:R-:W-:Y:S02]  /*2dc0*/  IMAD.MOV.U32 R23, RZ, RZ, R41 ;  /* 0x000000ffff177224 */ /* 0x000fe400078e0029 */
[----:B------:R-:W-:-:S07]  /*2dd0*/  IMAD.MOV.U32 R25, RZ, RZ, R24 ;  /* 0x000000ffff197224 */ /* 0x000fce00078e0018 */
[----:B------:R-:W-:Y:S05]  /*2de0*/  WARPSYNC.COLLECTIVE R20, `(.L_x_7887) ;  /* 0x0000000014087348 */ /* 0x000fea0003c00000 */
[----:B------:R0:W1:Y:S02]  /*2df0*/  SHFL.BFLY P0, R24, R23, R22, R21 ;  /* 0x0c00001617187389 */ /* 0x0000640000000015 */
[----:B01----:R-:W-:Y:S01]  /*2e00*/  ENDCOLLECTIVE ;  /* 0x000000000000791b */ /* 0x003fe20003800000 */
.L_x_7887:
[----:B------:R-:W-:Y:S02]  /*2e10*/  IMAD.MOV.U32 R23, RZ, RZ, R45 ;  /* 0x000000ffff177224 */ /* 0x000fe400078e002d */
[----:B------:R-:W-:-:S07]  /*2e20*/  IMAD.MOV.U32 R40, RZ, RZ, R24 ;  /* 0x000000ffff287224 */ /* 0x000fce00078e0018 */
[----:B------:R-:W-:Y:S05]  /*2e30*/  WARPSYNC.COLLECTIVE R20, `(.L_x_7888) ;  /* 0x0000000014087348 */ /* 0x000fea0003c00000 */
[----:B------:R0:W1:Y:S02]  /*2e40*/  SHFL.BFLY P0, R24, R23, R22, R21 ;  /* 0x0c00001617187389 */ /* 0x0000640000000015 */
[----:B01----:R-:W-:Y:S01]  /*2e50*/  ENDCOLLECTIVE ;  /* 0x000000000000791b */ /* 0x003fe20003800000 */
.L_x_7888:
[----:B------:R-:W-:Y:S05]  /*2e60*/  BRA `(.L_x_7889) ;  /* 0xffffffe400447947 */ /* 0x000fea000383ffff */
.L_x_7862:
        /* <DEDUP_REMOVED lines=8> */
.L_x_7891:
[----:B------:R-:W-:Y:S05]  /*2ef0*/  BSYNC B1 ;  /* 0x0000000000017941 */ /* 0x000fea0003800000 */
.L_x_7890:
        /* <DEDUP_REMOVED lines=9> */
.L_x_7892:
[----:B------:R-:W-:Y:S01]  /*2f90*/  FSETP.GEU.FTZ.AND P2, PT, R42, R25, PT ;  /* 0x000000192a00720b */ /* 0x000fe20003f5e000 */
[----:B------:R-:W-:Y:S02]  /*2fa0*/  IMAD.MOV.U32 R23, RZ, RZ, R43 ;  /* 0x000000ffff177224 */ /* 0x000fe400078e002b */
[----:B------:R-:W-:-:S10]  /*2fb0*/  IMAD.MOV.U32 R38, RZ, RZ, R24 ;  /* 0x000000ffff267224 */ /* 0x000fd400078e0018 */
[----:B------:R-:W-:Y:S05]  /*2fc0*/  WARPSYNC.COLLECTIVE R20, `(.L_x_7893) ;  /* 0x0000000014087348 */ /* 0x000fea0003c00000 */
[----:B------:R0:W1:Y:S02]  /*2fd0*/  SHFL.BFLY P0, R24, R23, R22, R21 ;  /* 0x0c00001617187389 */ /* 0x0000640000000015 */
[----:B01----:R-:W-:Y:S01]  /*2fe0*/  ENDCOLLECTIVE ;  /* 0x000000000000791b */ /* 0x003fe20003800000 */
.L_x_7893:
        /* <DEDUP_REMOVED lines=11> */
.L_x_7894:
[----:B------:R-:W-:Y:S02]  /*30a0*/  IMAD.MOV.U32 R23, RZ, RZ, R38 ;  /* 0x000000ffff177224 */ /* 0x000fe400078e0026 */
[----:B------:R-:W-:-:S07]  /*30b0*/  IMAD.MOV.U32 R36, RZ, RZ, R24 ;  /* 0x000000ffff247224 */ /* 0x000fce00078e0018 */
[----:B------:R-:W-:Y:S05]  /*30c0*/  WARPSYNC.COLLECTIVE R20, `(.L_x_7895) ;  /* 0x0000000014087348 */ /* 0x000fea0003c00000 */
[----:B------:R0:W1:Y:S02]  /*30d0*/  SHFL.BFLY P0, R24, R23, R22, R21 ;  /* 0x0c00001617187389 */ /* 0x0000640000000015 */
[----:B01----:R-:W-:Y:S01]  /*30e0*/  ENDCOLLECTIVE ;  /* 0x000000000000791b */ /* 0x003fe20003800000 */
.L_x_7895:
[----:B------:R-:W-:Y:S01]  /*30f0*/  FSETP.GEU.FTZ.AND P1, PT, R37, R36, PT ;  /* 0x000000242500720b */ /* 0x000fe20003f3e000 */
[----:B------:R-:W-:-:S12]  /*3100*/  IMAD.MOV.U32 R23, RZ, RZ, R40 ;  /* 0x000000ffff177224 */ /* 0x000fd800078e0028 */
[----:B------:R-:W-:Y:S01]  /*3110*/  @P1 FSETP.NEU.FTZ.AND P2, PT, R37, R36, PT ;  /* 0x000000242500120b */ /* 0x000fe20003f5d000 */
[----:B------:R-:W-:-:S12]  /*3120*/  IMAD.MOV.U32 R43, RZ, RZ, R24 ;  /* 0x000000ffff2b7224 */ /* 0x000fd800078e0018 */
[----:B------:R-:W-:Y:S05]  /*3130*/  WARPSYNC.COLLECTIVE R20, `(.L_x_7896) ;  /* 0x0000000014087348 */ /* 0x000fea0003c00000 */
[----:B------:R0:W1:Y:S02]  /*3140*/  SHFL.BFLY P0, R24, R23, R22, R21 ;  /* 0x0c00001617187389 */ /* 0x0000640000000015 */
[----:B01----:R-:W-:Y:S01]  /*3150*/  ENDCOLLECTIVE ;  /* 0x000000000000791b */ /* 0x003fe20003800000 */
.L_x_7896:
        /* <DEDUP_REMOVED lines=12> */
.L_x_7897:
[----:B------:R-:W-:Y:S02]  /*3220*/  IMAD.MOV.U32 R23, RZ, RZ, R41 ;  /* 0x000000ffff177224 */ /* 0x000fe400078e0029 */
[----:B------:R-:W-:-:S07]  /*3230*/  IMAD.MOV.U32 R25, RZ, RZ, R24 ;  /* 0x000000ffff197224 */ /* 0x000fce00078e0018 */
[----:B------:R-:W-:Y:S05]  /*3240*/  WARPSYNC.COLLECTIVE R20, `(.L_x_7898) ;  /* 0x0000000014087348 */ /* 0x000fea0003c00000 */
[----:B------:R0:W1:Y:S02]  /*3250*/  SHFL.BFLY P0, R24, R23, R22, R21 ;  /* 0x0c00001617187389 */ /* 0x0000640000000015 */
[----:B01----:R-:W-:Y:S01]  /*3260*/  ENDCOLLECTIVE ;  /* 0x000000000000791b */ /* 0x003fe20003800000 */
.L_x_7898:
[----:B------:R-:W-:Y:S02]  /*3270*/  IMAD.MOV.U32 R23, RZ, RZ, R37 ;  /* 0x000000ffff177224 */ /* 0x000fe400078e0025 */
[----:B------:R-:W-:-:S07]  /*3280*/  IMAD.MOV.U32 R40, RZ, RZ, R24 ;  /* 0x000000ffff287224 */ /* 0x000fce00078e0018 */
[----:B------:R-:W-:Y:S05]  /*3290*/  WARPSYNC.COLLECTIVE R20, `(.L_x_7899) ;  /* 0x0000000014087348 */ /* 0x000fea0003c00000 */
[----:B------:R0:W1:Y:S02]  /*32a0*/  SHFL.BFLY P0, R24, R23, R22, R21 ;  /* 0x0c00001617187389 */ /* 0x0000640000000015 */
[----:B01----:R-:W-:Y:S01]  /*32b0*/  ENDCOLLECTIVE ;  /* 0x000000000000791b */ /* 0x003fe20003800000 */
.L_x_7899:
        /* <DEDUP_REMOVED lines=12> */
.L_x_7900:
[----:B------:R-:W-:Y:S02]  /*3380*/  IMAD.MOV.U32 R23, RZ, RZ, R43 ;  /* 0x000000ffff177224 */ /* 0x000fe400078e002b */
[----:B------:R-:W-:-:S07]  /*3390*/  IMAD.MOV.U32 R25, RZ, RZ, R24 ;  /* 0x000000ffff197224 */ /* 0x000fce00078e0018 */
[----:B------:R-:W-:Y:S05]  /*33a0*/  WARPSYNC.COLLECTIVE R20, `(.L_x_7901) ;  /* 0x0000000014087348 */ /* 0x000fea0003c00000 */
[----:B------:R0:W1:Y:S02]  /*33b0*/  SHFL.BFLY P0, R24, R23, R22, R21 ;  /* 0x0c00001617187389 */ /* 0x0000640000000015 */
[----:B01----:R-:W-:Y:S01]  /*33c0*/  ENDCOLLECTIVE ;  /* 0x000000000000791b */ /* 0x003fe20003800000 */
.L_x_7901:
[----:B------:R-:W-:Y:S01]  /*33d0*/  FSETP.GEU.FTZ.AND P2, PT, R42, R25, PT ;  /* 0x000000192a00720b */ /* 0x000fe20003f5e000 */
[----:B------:R-:W-:-:S12]  /*33e0*/  IMAD.MOV.U32 R23, RZ, RZ, R37 ;  /* 0x000000ffff177224 */ /* 0x000fd800078e0025 */
[----:B------:R-:W-:Y:S01]  /*33f0*/  @P2 FSETP.NEU.FTZ.AND P1, PT, R42, R25, PT ;  /* 0x000000192a00220b */ /* 0x000fe20003f3d000 */
[----:B------:R-:W-:-:S12]  /*3400*/  IMAD.MOV.U32 R36, RZ, RZ, R24 ;  /* 0x000000ffff247224 */ /* 0x000fd800078e0018 */
[----:B------:R-:W-:Y:S05]  /*3410*/  WARPSYNC.COLLECTIVE R20, `(.L_x_7902) ;  /* 0x0000000014087348 */ /* 0x000fea0003c00000 */
[----:B------:R0:W1:Y:S02]  /*3420*/  SHFL.BFLY P0, R24, R23, R22, R21 ;  /* 0x0c00001617187389 */ /* 0x0000640000000015 */
[----:B01----:R-:W-:Y:S01]  /*3430*/  ENDCOLLECTIVE ;  /* 0x000000000000791b */ /* 0x003fe20003800000 */
.L_x_7902:
        /* <DEDUP_REMOVED lines=11> */
.L_x_7903:
[----:B------:R-:W-:Y:S02]  /*34f0*/  IMAD.MOV.U32 R23, RZ, RZ, R41 ;  /* 0x000000ffff177224 */ /* 0x000fe400078e0029 */
[----:B------:R-:W-:-:S07]  /*3500*/  IMAD.MOV.U32 R25, RZ, RZ, R24 ;  /* 0x000000ffff197224 */ /* 0x000fce00078e0018 */
[----:B------:R-:W-:Y:S05]  /*3510*/  WARPSYNC.COLLECTIVE R20, `(.L_x_7904) ;  /* 0x0000000014087348 */ /* 0x000fea0003c00000 */
[----:B------:R0:W1:Y:S02]  /*3520*/  SHFL.BFLY P0, R24, R23, R22, R21 ;  /* 0x0c00001617187389 */ /* 0x0000640000000015 */
[----:B01----:R-:W-:Y:S01]  /*3530*/  ENDCOLLECTIVE ;  /* 0x000000000000791b */ /* 0x003fe20003800000 */
.L_x_7904:
[----:B------:R-:W-:Y:S02]  /*3540*/  IMAD.MOV.U32 R23, RZ, RZ, R45 ;  /* 0x000000ffff177224 */ /* 0x000fe400078e002d */
[----:B------:R-:W-:-:S07]  /*3550*/  IMAD.MOV.U32 R38, RZ, RZ, R24 ;  /* 0x000000ffff267224 */ /* 0x000fce00078e0018 */
[----:B------:R-:W-:Y:S05]  /*3560*/  WARPSYNC.COLLECTIVE R20, `(.L_x_7905) ;  /* 0x0000000014087348 */ /* 0x000fea0003c00000 */
[----:B------:R0:W1:Y:S02]  /*3570*/  SHFL.BFLY P0, R24, R23, R22, R21 ;  /* 0x0c00001617187389 */ /* 0x0000640000000015 */
[----:B01----:R-:W-:Y:S01]  /*3580*/  ENDCOLLECTIVE ;  /* 0x000000000000791b */ /* 0x003fe20003800000 */
.L_x_7905:
[----:B------:R-:W-:Y:S05]  /*3590*/  BRA `(.L_x_7906) ;  /* 0xffffffe800387947 */ /* 0x000fea000383ffff */
.L_x_7907:
        /* <DEDUP_REMOVED lines=14> */
.L_x_12291:


//--------------------- .text._ZN4vllm3moe10topkGatingILi10ELi320ELi4ELi4ELi32El6__halfLNS0_11ScoringFuncE0EEEvPKT5_PKbPfiPT4_PiiiibPKf --------------------------
	.section	.text._ZN4vllm3moe10topkGatingILi10ELi320ELi4ELi4ELi32El6__halfLNS0_11ScoringFuncE0EEEvPKT5_PKbPfiPT4_PiiiibPKf,"ax",@progbits
	.align	128
        .global         _ZN4vllm3moe10topkGatingILi10ELi320ELi4ELi4ELi32El6__halfLNS0_11ScoringFuncE0EEEvPKT5_PKbPfiPT4_PiiiibPKf
        .type           _ZN4vllm3moe10topkGatingILi10ELi320ELi4ELi4ELi32El6__halfLNS0_11ScoringFuncE0EEEvPKT5_PKbPfiPT4_PiiiibPKf,@function
        .size           _ZN4vllm3moe10topkGatingILi10ELi320ELi4ELi4ELi32El6__halfLNS0_11ScoringFuncE0EEEvPKT5_PKbPfiPT4_PiiiibPKf,(.L_x_12292 - _ZN4vllm3moe10topkGatingILi10ELi320ELi4ELi4ELi32El6__halfLNS0_11ScoringFuncE0EEEvPKT5_PKbPfiPT4_PiiiibPKf)
        .other          _ZN4vllm3moe10topkGatingILi10ELi320ELi4ELi4ELi32El6__halfLNS0_11ScoringFuncE0EEEvPKT5_PKbPfiPT4_PiiiibPKf,@"STO_CUDA_ENTRY STV_DEFAULT"
_ZN4vllm3moe10topkGatingILi10ELi320ELi4ELi4ELi32El6__halfLNS0_11ScoringFuncE0EEEvPKT5_PKbPfiPT4_PiiiibPKf:
.text._ZN4vllm3moe10topkGatingILi10ELi320ELi4ELi4ELi32El6__halfLNS0_11ScoringFuncE0EEEvPKT5_PKbPfiPT4_PiiiibPKf:
        /* <DEDUP_REMOVED lines=167> */
.L_x_7908:
        /* <DEDUP_REMOVED lines=10> */
.L_x_7909:
        /* <DEDUP_REMOVED lines=16> */
.L_x_7918:
        /* <DEDUP_REMOVED lines=86> */
.L_x_7946:
        /* <DEDUP_REMOVED lines=30> */
.L_x_7914:
[----:B------:R-:W-:Y:S05]  /*1350*/  BSYNC B1 ;  /* 0x0000000000017941 */ /* 0x000fea0003800000 */
.L_x_7913:
        /* <DEDUP_REMOVED lines=40> */
.L_x_7917:
[----:B------:R-:W-:Y:S05]  /*15e0*/  BSYNC B1 ;  /* 0x0000000000017941 */ /* 0x000fea0003800000 */
.L_x_7916:
[----:B------:R-:W-:Y:S05]  /*15f0*/  BRA `(.L_x_7918) ;  /* 0xfffffff400847947 */ /* 0x000fea000383ffff */
.L_x_7911:
[----:B------:R-:W-:Y:S01]  /*1600*/  IMAD.MOV.U32 R0, RZ, RZ, RZ ;  /* 0x000000ffff007224 */ /* 0x000fe200078e00ff */
[----:B------:R-:W-:Y:S01]  /*1610*/  ULDC UR10, c[0x0][0x228] ;  /* 0x00008a00000a7ab9 */ /* 0x000fe20000000800 */
[----:B------:R-:W-:Y:S01]  /*1620*/  ULDC UR11, c[0x0][0x240] ;  /* 0x00009000000b7ab9 */ /* 0x000fe20000000800 */
[----:B------:R-:W-:Y:S01]  /*1630*/  ULDC UR5, c[0x0][0x248] ;  /* 0x0000920000057ab9 */ /* 0x000fe20000000800 */
[----:B------:R-:W-:-:S05]  /*1640*/  ULDC.64 UR8, c[0x0][0x240] ;  /* 0x0000900000087ab9 */ /* 0x000fca0000000a00 */
.L_x_7924:
        /* <DEDUP_REMOVED lines=86> */
.L_x_7963:
        /* <DEDUP_REMOVED lines=29> */
.L_x_7921:
[----:B------:R-:W-:Y:S05]  /*1d80*/  BSYNC B1 ;  /* 0x0000000000017941 */ /* 0x000fea0003800000 */
.L_x_7920:
        /* <DEDUP_REMOVED lines=40> */
.L_x_7923:
[----:B------:R-:W-:Y:S05]  /*2010*/  BSYNC B1 ;  /* 0x0000000000017941 */ /* 0x000fea0003800000 */
.L_x_7922:
[----:B------:R-:W-:Y:S05]  /*2020*/  BRA `(.L_x_7924) ;  /* 0xfffffff400887947 */ /* 0x000fea000383ffff */
.L_x_7915:
[----:B------:R-:W-:Y:S05]  /*2030*/  BSYNC B0 ;  /* 0x0000000000007941 */ /* 0x000fea0003800000 */
.L_x_7910:
        /* <DEDUP_REMOVED lines=20> */
.L_x_7927:
        /* <DEDUP_REMOVED lines=18> */
.L_x_7926:
[----:B------:R-:W-:Y:S05]  /*22a0*/  BSYNC B0 ;  /* 0x0000000000007941 */ /* 0x000fea0003800000 */
.L_x_7925:
        /* <DEDUP_REMOVED lines=12> */
.L_x_7929:
        /* <DEDUP_REMOVED lines=11> */
.L_x_7928:
[----:B------:R-:W-:Y:S05]  /*2420*/  EXIT ;  /* 0x000000000000794d */ /* 0x000fea0003800000 */
.L_x_7912:
        /* <DEDUP_REMOVED lines=8> */
.L_x_7931:
[----:B------:R-:W-:Y:S05]  /*24b0*/  BSYNC B1 ;  /* 0x0000000000017941 */ /* 0x000fea0003800000 */
.L_x_7930:
        /* <DEDUP_REMOVED lines=10> */
.L_x_7932:
[----:B------:R-:W-:Y:S02]  /*2560*/  IMAD.MOV.U32 R5, RZ, RZ, R32 ;  /* 0x000000ffff057224 */ /* 0x000fe400078e0020 */
[----:B------:R-:W-:Y:S02]  /*2570*/  IMAD.MOV.U32 R34, RZ, RZ, R2 ;  /* 0x000000ffff227224 */ /* 0x000fe400078e0002 */
[----:B------:R-:W-:-:S07]  /*2580*/  IMAD.MOV.U32 R2, RZ, RZ, -0x1 ;  /* 0xffffffffff027424 */ /* 0x000fce00078e00ff */
[----:B------:R-:W-:Y:S05]  /*2590*/  WARPSYNC.COLLECTIVE R2, `(.L_x_7933) ;  /* 0x0000000002087348 */ /* 0x000fea0003c00000 */
[----:B------:R0:W1:Y:S02]  /*25a0*/  SHFL.BFLY P0, R2, R5, R4, R3 ;  /* 0x0c00000405027389 */ /* 0x0000640000000003 */
[----:B01----:R-:W-:Y:S01]  /*25b0*/  ENDCOLLECTIVE ;  /* 0x000000000000791b */ /* 0x003fe20003800000 */
.L_x_7933:
        /* <DEDUP_REMOVED lines=13> */
.L_x_7934:
[----:B------:R-:W-:Y:S02]  /*2690*/  IMAD.MOV.U32 R5, RZ, RZ, R34 ;  /* 0x000000ffff057224 */ /* 0x000fe400078e0022 */
[----:B------:R-:W-:Y:S02]  /*26a0*/  IMAD.MOV.U32 R31, RZ, RZ, R2 ;  /* 0x000000ffff1f7224 */ /* 0x000fe400078e0002 */
[----:B------:R-:W-:-:S03]  /*26b0*/  IMAD.MOV.U32 R2, RZ, RZ, -0x1 ;  /* 0xffffffffff027424 */ /* 0x000fc600078e00ff */
[----:B------:R-:W-:-:S13]  /*26c0*/  FSETP.GEU.FTZ.AND P1, PT, R36, R31, PT ;  /* 0x0000001f2400720b */ /* 0x000fda0003f3e000 */
[----:B------:R-:W-:Y:S05]  /*26d0*/  WARPSYNC.COLLECTIVE R2, `(.L_x_7935) ;  /* 0x0000000002087348 */ /* 0x000fea0003c00000 */
[----:B------:R0:W1:Y:S02]  /*26e0*/  SHFL.BFLY P0, R2, R5, R4, R3 ;  /* 0x0c00000405027389 */ /* 0x0000640000000003 */
[----:B01----:R-:W-:Y:S01]  /*26f0*/  ENDCOLLECTIVE ;  /* 0x000000000000791b */ /* 0x003fe20003800000 */
.L_x_7935:
[----:B------:R-:W-:Y:S01]  /*2700*/  @P1 FSETP.NEU.FTZ.AND P2, PT, R36, R31, PT ;  /* 0x0000001f2400120b */ /* 0x000fe20003f5d000 */
[----:B------:R-:W-:Y:S02]  /*2710*/  IMAD.MOV.U32 R5, RZ, RZ, R33 ;  /* 0x000000ffff057224 */ /* 0x000fe400078e0021 */
[----:B------:R-:W-:Y:S02]  /*2720*/  IMAD.MOV.U32 R37, RZ, RZ, R2 ;  /* 0x000000ffff257224 */ /* 0x000fe400078e0002 */
[----:B------:R-:W-:-:S08]  /*2730*/  IMAD.MOV.U32 R2, RZ, RZ, -0x1 ;  /* 0xffffffffff027424 */ /* 0x000fd000078e00ff */
[----:B------:R-:W-:Y:S05]  /*2740*/  WARPSYNC.COLLECTIVE R2, `(.L_x_7936) ;  /* 0x0000000002087348 */ /* 0x000fea0003c00000 */
[----:B------:R0:W1:Y:S02]  /*2750*/  SHFL.BFLY P0, R2, R5, R4, R3 ;  /* 0x0c00000405027389 */ /* 0x0000640000000003 */
[----:B01----:R-:W-:Y:S01]  /*2760*/  ENDCOLLECTIVE ;  /* 0x000000000000791b */ /* 0x003fe20003800000 */
.L_x_7936:
        /* <DEDUP_REMOVED lines=13> */
.L_x_7937:
[----:B------:R-:W-:Y:S02]  /*2840*/  IMAD.MOV.U32 R5, RZ, RZ, R37 ;  /* 0x000000ffff057224 */ /* 0x000fe400078e0025 */
[----:B------:R-:W-:Y:S02]  /*2850*/  IMAD.MOV.U32 R32, RZ, RZ, R2 ;  /* 0x000000ffff207224 */ /* 0x000fe400078e0002 */
[----:B------:R-:W-:-:S07]  /*2860*/  IMAD.MOV.U32 R2, RZ, RZ, -0x1 ;  /* 0xffffffffff027424 */ /* 0x000fce00078e00ff */
[----:B------:R-:W-:Y:S05]  /*2870*/  WARPSYNC.COLLECTIVE R2, `(.L_x_7938) ;  /* 0x0000000002087348 */ /* 0x000fea0003c00000 */
[----:B------:R0:W1:Y:S02]  /*2880*/  SHFL.BFLY P0, R2, R5, R4, R3 ;  /* 0x0c00000405027389 */ /* 0x0000640000000003 */
[----:B01----:R-:W-:Y:S01]  /*2890*/  ENDCOLLECTIVE ;  /* 0x000000000000791b */ /* 0x003fe20003800000 */
.L_x_7938:
[----:B------:R-:W-:Y:S02]  /*28a0*/  IMAD.MOV.U32 R5, RZ, RZ, R36 ;  /* 0x000000ffff057224 */ /* 0x000fe400078e0024 */
[----:B------:R-:W-:Y:S02]  /*28b0*/  IMAD.MOV.U32 R33, RZ, RZ, R2 ;  /* 0x000000ffff217224 */ /* 0x000fe400078e0002 */
[----:B------:R-:W-:-:S07]  /*28c0*/  IMAD.MOV.U32 R2, RZ, RZ, -0x1 ;  /* 0xffffffffff027424 */ /* 0x000fce00078e00ff */
[----:B------:R-:W-:Y:S05]  /*28d0*/  WARPSYNC.COLLECTIVE R2, `(.L_x_7939) ;  /* 0x0000000002087348 */ /* 0x000fea0003c00000 */
[----:B------:R0:W1:Y:S02]  /*28e0*/  SHFL.BFLY P0, R2, R5, R4, R3 ;  /* 0x0c00000405027389 */ /* 0x0000640000000003 */
[----:B01----:R-:W-:Y:S01]  /*28f0*/  ENDCOLLECTIVE ;  /* 0x000000000000791b */ /* 0x003fe20003800000 */
.L_x_7939:
        /* <DEDUP_REMOVED lines=14> */
.L_x_7940:
[----:B------:R-:W-:Y:S02]  /*29e0*/  IMAD.MOV.U32 R5, RZ, RZ, R33 ;  /* 0x000000ffff057224 */ /* 0x000fe400078e0021 */
[----:B------:R-:W-:Y:S02]  /*29f0*/  IMAD.MOV.U32 R32, RZ, RZ, R2 ;  /* 0x000000ffff207224 */ /* 0x000fe400078e0002 */
[----:B------:R-:W-:-:S03]  /*2a00*/  IMAD.MOV.U32 R2, RZ, RZ, -0x1 ;  /* 0xffffffffff027424 */ /* 0x000fc600078e00ff */
[----:B------:R-:W-:-:S13]  /*2a10*/  FSETP.GEU.FTZ.AND P2, PT, R31, R32, PT ;  /* 0x000000201f00720b */ /* 0x000fda0003f5e000 */
[----:B------:R-:W-:Y:S05]  /*2a20*/  WARPSYNC.COLLECTIVE R2, `(.L_x_7941) ;  /* 0x0000000002087348 */ /* 0x000fea0003c00000 */
[----:B------:R0:W1:Y:S02]  /*2a30*/  SHFL.BFLY P0, R2, R5, R4, R3 ;  /* 0x0c00000405027389 */ /* 0x0000640000000003 */
[----:B01----:R-:W-:Y:S01]  /*2a40*/  ENDCOLLECTIVE ;  /* 0x000000000000791b */ /* 0x003fe20003800000 */
.L_x_7941:
[----:B------:R-:W-:Y:S01]  /*2a50*/  @P2 FSETP.NEU.FTZ.AND P1, PT, R31, R32, PT ;  /* 0x000000201f00220b */ /* 0x000fe20003f3d000 */
[----:B------:R-:W-:Y:S02]  /*2a60*/  IMAD.MOV.U32 R5, RZ, RZ, R36 ;  /* 0x000000ffff057224 */ /* 0x000fe400078e0024 */
[----:B------:R-:W-:Y:S02]  /*2a70*/  IMAD.MOV.U32 R34, RZ, RZ, R2 ;  /* 0x000000ffff227224 */ /* 0x000fe400078e0002 */
[----:B------:R-:W-:-:S08]  /*2a80*/  IMAD.MOV.U32 R2, RZ, RZ, -0x1 ;  /* 0xffffffffff027424 */ /* 0x000fd000078e00ff */
[----:B------:R-:W-:Y:S05]  /*2a90*/  WARPSYNC.COLLECTIVE R2, `(.L_x_7942) ;  /* 0x0000000002087348 */ /* 0x000fea0003c00000 */
[----:B------:R0:W1:Y:S02]  /*2aa0*/  SHFL.BFLY P0, R2, R5, R4, R3 ;  /* 0x0c00000405027389 */ /* 0x0000640000000003 */
[----:B01----:R-:W-:Y:S01]  /*2ab0*/  ENDCOLLECTIVE ;  /* 0x000000000000791b */ /* 0x003fe20003800000 */
.L_x_7942:
        /* <DEDUP_REMOVED lines=13> */
.L_x_7943:
[----:B------:R-:W-:Y:S02]  /*2b90*/  IMAD.MOV.U32 R5, RZ, RZ, R34 ;  /* 0x000000ffff057224 */ /* 0x000fe400078e0022 */
[----:B------:R-:W-:Y:S02]  /*2ba0*/  IMAD.MOV.U32 R37, RZ, RZ, R2 ;  /* 0x000000ffff257224 */ /* 0x000fe400078e0002 */
[----:B------:R-:W-:-:S07]  /*2bb0*/  IMAD.MOV.U32 R2, RZ, RZ, -0x1 ;  /* 0xffffffffff027424 */ /* 0x000fce00078e00ff */
[----:B------:R-:W-:Y:S05]  /*2bc0*/  WARPSYNC.COLLECTIVE R2, `(.L_x_7944) ;  /* 0x0000000002087348 */ /* 0x000fea0003c00000 */
[----:B------:R0:W1:Y:S02]  /*2bd0*/  SHFL.BFLY P0, R2, R5, R4, R3 ;  /* 0x0c00000405027389 */ /* 0x0000640000000003 */
[----:B01----:R-:W-:Y:S01]  /*2be0*/  ENDCOLLECTIVE ;  /* 0x000000000000791b */ /* 0x003fe20003800000 */
.L_x_7944:
[----:B------:R-:W-:Y:S02]  /*2bf0*/  IMAD.MOV.U32 R5, RZ, RZ, R31 ;  /* 0x000000ffff057224 */ /* 0x000fe400078e001f */
[----:B------:R-:W-:Y:S02]  /*2c00*/  IMAD.MOV.U32 R35, RZ, RZ, R2 ;  /* 0x000000ffff237224 */ /* 0x000fe400078e0002 */
[----:B------:R-:W-:-:S07]  /*2c10*/  IMAD.MOV.U32 R2, RZ, RZ, -0x1 ;  /* 0xffffffffff027424 */ /* 0x000fce00078e00ff */
[----:B------:R-:W-:Y:S05]  /*2c20*/  WARPSYNC.COLLECTIVE R2, `(.L_x_7945) ;  /* 0x0000000002087348 */ /* 0x000fea0003c00000 */
[----:B------:R0:W1:Y:S02]  /*2c30*/  SHFL.BFLY P0, R2, R5, R4, R3 ;  /* 0x0c00000405027389 */ /* 0x0000640000000003 */
[----:B01----:R-:W-:Y:S01]  /*2c40*/  ENDCOLLECTIVE ;  /* 0x000000000000791b */ /* 0x003fe20003800000 */
.L_x_7945:
[----:B------:R-:W-:Y:S01]  /*2c50*/  IMAD.MOV.U32 R36, RZ, RZ, R2 ;  /* 0x000000ffff247224 */ /* 0x000fe200078e0002 */
[----:B------:R-:W-:Y:S06]  /*2c60*/  BRA `(.L_x_7946) ;  /* 0xffffffe400407947 */ /* 0x000fec000383ffff */
.L_x_7919:
        /* <DEDUP_REMOVED lines=8> */
.L_x_7948:
[----:B------:R-:W-:Y:S05]  /*2cf0*/  BSYNC B1 ;  /* 0x0000000000017941 */ /* 0x000fea0003800000 */
.L_x_7947:
        /* <DEDUP_REMOVED lines=10> */
.L_x_7949:
[----:B------:R-:W-:Y:S02]  /*2da0*/  IMAD.MOV.U32 R5, RZ, RZ, R32 ;  /* 0x000000ffff057224 */ /* 0x000fe400078e0020 */
[----:B------:R-:W-:Y:S02]  /*2db0*/  IMAD.MOV.U32 R34, RZ, RZ, R2 ;  /* 0x000000ffff227224 */ /* 0x000fe400078e0002 */
[----:B------:R-:W-:-:S07]  /*2dc0*/  IMAD.MOV.U32 R2, RZ, RZ, -0x1 ;  /* 0xffffffffff027424 */ /* 0x000fce00078e00ff */
[----:B------:R-:W-:Y:S05]  /*2dd0*/  WARPSYNC.COLLECTIVE R2, `(.L_x_7950) ;  /* 0x0000000002087348 */ /* 0x000fea0003c00000 */
[----:B------:R0:W1:Y:S02]  /*2de0*/  SHFL.BFLY P0, R2, R5, R4, R3 ;  /* 0x0c00000405027389 */ /* 0x0000640000000003 */
[----:B01----:R-:W-:Y:S01]  /*2df0*/  ENDCOLLECTIVE ;  /* 0x000000000000791b */ /* 0x003fe20003800000 */
.L_x_7950:
        /* <DEDUP_REMOVED lines=13> */
.L_x_7951:
[----:B------:R-:W-:Y:S02]  /*2ed0*/  IMAD.MOV.U32 R5, RZ, RZ, R34 ;  /* 0x000000ffff057224 */ /* 0x000fe400078e0022 */
[----:B------:R-:W-:Y:S02]  /*2ee0*/  IMAD.MOV.U32 R35, RZ, RZ, R2 ;  /* 0x000000ffff237224 */ /* 0x000fe400078e0002 */
[----:B------:R-:W-:-:S03]  /*2ef0*/  IMAD.MOV.U32 R2, RZ, RZ, -0x1 ;  /* 0xffffffffff027424 */ /* 0x000fc600078e00ff */
[----:B------:R-:W-:-:S13]  /*2f00*/  FSETP.GEU.FTZ.AND P1, PT, R36, R35, PT ;  /* 0x000000232400720b */ /* 0x000fda0003f3e000 */
[----:B------:R-:W-:Y:S05]  /*2f10*/  WARPSYNC.COLLECTIVE R2, `(.L_x_7952) ;  /* 0x0000000002087348 */ /* 0x000fea0003c00000 */
[----:B------:R0:W1:Y:S02]  /*2f20*/  SHFL.BFLY P0, R2, R5, R4, R3 ;  /* 0x0c00000405027389 */ /* 0x0000640000000003 */
[----:B01----:R-:W-:Y:S01]  /*2f30*/  ENDCOLLECTIVE ;  /* 0x000000000000791b */ /* 0x003fe20003800000 */
.L_x_7952:
[----:B------:R-:W-:Y:S01]  /*2f40*/  @P1 FSETP.NEU.FTZ.AND P2, PT, R36, R35, PT ;  /* 0x000000232400120b */ /* 0x000fe20003f5d000 */
[----:B------:R-:W-:Y:S02]  /*2f50*/  IMAD.MOV.U32 R5, RZ, RZ, R31 ;  /* 0x000000ffff057224 */ /* 0x000fe400078e001f */
[----:B------:R-:W-:Y:S02]  /*2f60*/  IMAD.MOV.U32 R33, RZ, RZ, R2 ;  /* 0x000000ffff217224 */ /* 0x000fe400078e0002 */
[----:B------:R-:W-:-:S08]  /*2f70*/  IMAD.MOV.U32 R2, RZ, RZ, -0x1 ;  /* 0xffffffffff027424 */ /* 0x000fd000078e00ff */
[----:B------:R-:W-:Y:S05]  /*2f80*/  WARPSYNC.COLLECTIVE R2, `(.L_x_7953) ;  /* 0x0000000002087348 */ /* 0x000fea0003c00000 */
[----:B------:R0:W1:Y:S02]  /*2f90*/  SHFL.BFLY P0, R2, R5, R4, R3 ;  /* 0x0c00000405027389 */ /* 0x0000640000000003 */
[----:B01----:R-:W-:Y:S01]  /*2fa0*/  ENDCOLLECTIVE ;  /* 0x000000000000791b */ /* 0x003fe20003800000 */
.L_x_7953:
        /* <DEDUP_REMOVED lines=13> */
.L_x_7954:
[----:B------:R-:W-:Y:S02]  /*3080*/  IMAD.MOV.U32 R5, RZ, RZ, R33 ;  /* 0x000000ffff057224 */ /* 0x000fe400078e0021 */
[----:B------:R-:W-:Y:S02]  /*3090*/  IMAD.MOV.U32 R35, RZ, RZ, R2 ;  /* 0x000000ffff237224 */ /* 0x000fe400078e0002 */
[----:B------:R-:W-:-:S07]  /*30a0*/  IMAD.MOV.U32 R2, RZ, RZ, -0x1 ;  /* 0xffffffffff027424 */ /* 0x000fce00078e00ff */
[----:B------:R-:W-:Y:S05]  /*30b0*/  WARPSYNC.COLLECTIVE R2, `(.L_x_7955) ;  /* 0x0000000002087348 */ /* 0x000fea0003c00000 */
[----:B------:R0:W1:Y:S02]  /*30c0*/  SHFL.BFLY P0, R2, R5, R4, R3 ;  /* 0x0c00000405027389 */ /* 0x0000640000000003 */
[----:B01----:R-:W-:Y:S01]  /*30d0*/  ENDCOLLECTIVE ;  /* 0x000000000000791b */ /* 0x003fe20003800000 */
.L_x_7955:
[----:B------:R-:W-:Y:S02]  /*30e0*/  IMAD.MOV.U32 R5, RZ, RZ, R36 ;  /* 0x000000ffff057224 */ /* 0x000fe400078e0024 */
[----:B------:R-:W-:Y:S02]  /*30f0*/  IMAD.MOV.U32 R31, RZ, RZ, R2 ;  /* 0x000000ffff1f7224 */ /* 0x000fe400078e0002 */
[----:B------:R-:W-:-:S07]  /*3100*/  IMAD.MOV.U32 R2, RZ, RZ, -0x1 ;  /* 0xffffffffff027424 */ /* 0x000fce00078e00ff */
[----:B------:R-:W-:Y:S05]  /*3110*/  WARPSYNC.COLLECTIVE R2, `(.L_x_7956) ;  /* 0x0000000002087348 */ /* 0x000fea0003c00000 */
[----:B------:R0:W1:Y:S02]  /*3120*/  SHFL.BFLY P0, R2, R5, R4, R3 ;  /* 0x0c00000405027389 */ /* 0x0000640000000003 */
[----:B01----:R-:W-:Y:S01]  /*3130*/  ENDCOLLECTIVE ;  /* 0x000000000000791b */ /* 0x003fe20003800000 */
.L_x_7956:
        /* <DEDUP_REMOVED lines=14> */
.L_x_7957:
[----:B------:R-:W-:Y:S02]  /*3220*/  IMAD.MOV.U32 R5, RZ, RZ, R31 ;  /* 0x000000ffff057224 */ /* 0x000fe400078e001f */
[----:B------:R-:W-:Y:S02]  /*3230*/  IMAD.MOV.U32 R35, RZ, RZ, R2 ;  /* 0x000000ffff237224 */ /* 0x000fe400078e0002 */
[----:B------:R-:W-:-:S03]  /*3240*/  IMAD.MOV.U32 R2, RZ, RZ, -0x1 ;  /* 0xffffffffff027424 */ /* 0x000fc600078e00ff */
[----:B------:R-:W-:-:S13]  /*3250*/  FSETP.GEU.FTZ.AND P2, PT, R32, R35, PT ;  /* 0x000000232000720b */ /* 0x000fda0003f5e000 */
[----:B------:R-:W-:Y:S05]  /*3260*/  WARPSYNC.COLLECTIVE R2, `(.L_x_7958) ;  /* 0x0000000002087348 */ /* 0x000fea0003c00000 */
[----:B------:R0:W1:Y:S02]  /*3270*/  SHFL.BFLY P0, R2, R5, R4, R3 ;  /* 0x0c00000405027389 */ /* 0x0000640000000003 */
[----:B01----:R-:W-:Y:S01]  /*3280*/  ENDCOLLECTIVE ;  /* 0x000000000000791b */ /* 0x003fe20003800000 */
.L_x_7958:
[----:B------:R-:W-:Y:S01]  /*3290*/  @P2 FSETP.NEU.FTZ.AND P1, PT, R32, R35, PT ;  /* 0x000000232000220b */ /* 0x000fe20003f3d000 */
[----:B------:R-:W-:Y:S02]  /*32a0*/  IMAD.MOV.U32 R5, RZ, RZ, R36 ;  /* 0x000000ffff057224 */ /* 0x000fe400078e0024 */
[----:B------:R-:W-:Y:S02]  /*32b0*/  IMAD.MOV.U32 R34, RZ, RZ, R2 ;  /* 0x000000ffff227224 */ /* 0x000fe400078e0002 */
[----:B------:R-:W-:-:S08]  /*32c0*/  IMAD.MOV.U32 R2, RZ, RZ, -0x1 ;  /* 0xffffffffff027424 */ /* 0x000fd000078e00ff */
[----:B------:R-:W-:Y:S05]  /*32d0*/  WARPSYNC.COLLECTIVE R2, `(.L_x_7959) ;  /* 0x0000000002087348 */ /* 0x000fea0003c00000 */
[----:B------:R0:W1:Y:S02]  /*32e0*/  SHFL.BFLY P0, R2, R5, R4, R3 ;  /* 0x0c00000405027389 */ /* 0x0000640000000003 */
[----:B01----:R-:W-:Y:S01]  /*32f0*/  ENDCOLLECTIVE ;  /* 0x000000000000791b */ /* 0x003fe20003800000 */
.L_x_7959:
        /* <DEDUP_REMOVED lines=13> */
.L_x_7960:
[----:B------:R-:W-:Y:S02]  /*33d0*/  IMAD.MOV.U32 R5, RZ, RZ, R34 ;  /* 0x000000ffff057224 */ /* 0x000fe400078e0022 */
[----:B------:R-:W-:Y:S02]  /*33e0*/  IMAD.MOV.U32 R32, RZ, RZ, R2 ;  /* 0x000000ffff207224 */ /* 0x000fe400078e0002 */
[----:B------:R-:W-:-:S07]  /*33f0*/  IMAD.MOV.U32 R2, RZ, RZ, -0x1 ;  /* 0xffffffffff027424 */ /* 0x000fce00078e00ff */
[----:B------:R-:W-:Y:S05]  /*3400*/  WARPSYNC.COLLECTIVE R2, `(.L_x_7961) ;  /* 0x0000000002087348 */ /* 0x000fea0003c00000 */
[----:B------:R0:W1:Y:S02]  /*3410*/  SHFL.BFLY P0, R2, R5, R4, R3 ;  /* 0x0c00000405027389 */ /* 0x0000640000000003 */
[----:B01----:R-:W-:Y:S01]  /*3420*/  ENDCOLLECTIVE ;  /* 0x000000000000791b */ /* 0x003fe20003800000 */
.L_x_7961:
[----:B------:R-:W-:Y:S02]  /*3430*/  IMAD.MOV.U32 R5, RZ, RZ, R33 ;  /* 0x000000ffff057224 */ /* 0x000fe400078e0021 */
[----:B------:R-:W-:Y:S02]  /*3440*/  IMAD.MOV.U32 R37, RZ, RZ, R2 ;  /* 0x000000ffff257224 */ /* 0x000fe400078e0002 */
[----:B------:R-:W-:-:S07]  /*3450*/  IMAD.MOV.U32 R2, RZ, RZ, -0x1 ;  /* 0xffffffffff027424 */ /* 0x000fce00078e00ff */
[----:B------:R-:W-:Y:S05]  /*3460*/  WARPSYNC.COLLECTIVE R2, `(.L_x_7962) ;  /* 0x0000000002087348 */ /* 0x000fea0003c00000 */
[----:B------:R0:W1:Y:S02]  /*3470*/  SHFL.BFLY P0, R2, R5, R4, R3 ;  /* 0x0c00000405027389 */ /* 0x0000640000000003 */
[----:B01----:R-:W-:Y:S01]  /*3480*/  ENDCOLLECTIVE ;  /* 0x000000000000791b */ /* 0x003fe20003800000 */
.L_x_7962:
[----:B------:R-:W-:Y:S01]  /*3490*/  IMAD.MOV.U32 R36, RZ, RZ, R2 ;  /* 0x000000ffff247224 */ /* 0x000fe200078e0002 */
[----:B------:R-:W-:Y:S06]  /*34a0*/  BRA `(.L_x_7963) ;  /* 0xffffffe400c07947 */ /* 0x000fec000383ffff */
.L_x_7964:
        /* <DEDUP_REMOVED lines=13> */
.L_x_12292:


//--------------------- .text._ZN4vllm3moe10topkGatingILi6ELi192ELi4ELi4ELi32El6__halfLNS0_11ScoringFuncE0EEEvPKT5_PKbPfiPT4_PiiiibPKf --------------------------
	.section	.text._ZN4vllm3moe10topkGatingILi6ELi192ELi4ELi4ELi32El6__halfLNS0_11ScoringFuncE0EEEvPKT5_PKbPfiPT4_PiiiibPKf,"ax",@progbits
	.align	128
        .global         _ZN4vllm3moe10topkGatingILi6ELi192ELi4ELi4ELi32El6__halfLNS0_11ScoringFuncE0EEEvPKT5_PKbPfiPT4_PiiiibPKf
        .type           _ZN4vllm3moe10topkGatingILi6ELi192ELi4ELi4ELi32El6__halfLNS0_11ScoringFuncE0EEEvPKT5_PKbPfiPT4_PiiiibPKf,@function
        .size           _ZN4vllm3moe10topkGatingILi6ELi192ELi4ELi4ELi32El6__halfLNS0_11ScoringFuncE0EEEvPKT5_PKbPfiPT4_PiiiibPKf,(.L_x_12293 - _ZN4vllm3moe10topkGatingILi6ELi192ELi4ELi4ELi32El6__halfLNS0_11ScoringFuncE0EEEvPKT5_PKbPfiPT4_PiiiibPKf)
        .other          _ZN4vllm3moe10topkGatingILi6ELi192ELi4ELi4ELi32El6__halfLNS0_11ScoringFuncE0EEEvPKT5_PKbPfiPT4_PiiiibPKf,@"STO_CUDA_ENTRY STV_DEFAULT"
_ZN4vllm3moe10topkGatingILi6ELi192ELi4ELi4ELi32El6__halfLNS0_11ScoringFuncE0EEEvPKT5_PKbPfiPT4_PiiiibPKf:
.text._ZN4vllm3moe10topkGatingILi6ELi192ELi4ELi4ELi32El6__halfLNS0_11ScoringFuncE0EEEvPKT5_PKbPfiPT4_PiiiibPKf:
        /* <DEDUP_REMOVED lines=28> */
[--C-:B--2---:R-:W-:Y:S02]  /*01c0*/  HADD2.F32 R12, -RZ, R15.reuse.H0_H0 ;  /* 0x2000000fff0c7230 */ /* 0x104fe40000004100 */
[----:B------:R-:W-:Y:S02]  /*01d0*/  HADD2.F32 R15, -RZ, R15.H1_H1 ;  /* 0x3000000fff0f7230 */ /* 0x000fe40000004100 */
[--C-:B---3--:R-:W-:Y:S02]  /*01e0*/  HADD2.F32 R0, -RZ, R6.reuse.H0_H0 ;  /* 0x20000006ff007230 */ /* 0x108fe40000004100 */
[----:B------:R-:W-:Y:S01]  /*01f0*/  HADD2.F32 R6, -RZ, R6.H1_H1 ;  /* 0x30000006ff067230 */ /* 0x000fe20000004100 */
[----:B------:R-:W-:Y:S01]  /*0200*/  FMNMX.FTZ R5, R12, R15, !PT ;  /* 0x0000000f0c057209 */ /* 0x000fe20007810000 */
[--C-:B----4-:R-:W-:Y:S02]  /*0210*/  HADD2.F32 R7, -RZ, R13.reuse.H0_H0 ;  /* 0x2000000dff077230 */ /* 0x110fe40000004100 */
[----:B------:R-:W-:Y:S01]  /*0220*/  HADD2.F32 R13, -RZ, R13.H1_H1 ;  /* 0x3000000dff0d7230 */ /* 0x000fe20000004100 */
        /* <DEDUP_REMOVED lines=106> */
.L_x_7973:
        /* <DEDUP_REMOVED lines=70> */
.L_x_8001:
        /* <DEDUP_REMOVED lines=30> */
.L_x_7969:
[----:B------:R-:W-:Y:S05]  /*0f10*/  BSYNC B1 ;  /* 0x0000000000017941 */ /* 0x000fea0003800000 */
.L_x_7968:
        /* <DEDUP_REMOVED lines=32> */
.L_x_7972:
[----:B------:R-:W-:Y:S05]  /*1120*/  BSYNC B1 ;  /* 0x0000000000017941 */ /* 0x000fea0003800000 */
.L_x_7971:
[----:B------:R-:W-:Y:S05]  /*1130*/  BRA `(.L_x_7973) ;  /* 0xfffffff400e47947 */ /* 0x000fea000383ffff */
.L_x_7966:
[----:B------:R-:W-:Y:S01]  /*1140*/  IMAD.MOV.U32 R0, RZ, RZ, RZ ;  /* 0x000000ffff007224 */ /* 0x000fe200078e00ff */
[----:B------:R-:W-:Y:S01]  /*1150*/  ULDC UR10, c[0x0][0x228] ;  /* 0x00008a00000a7ab9 */ /* 0x000fe20000000800 */
[----:B------:R-:W-:Y:S01]  /*1160*/  ULDC UR11, c[0x0][0x240] ;  /* 0x00009000000b7ab9 */ /* 0x000fe20000000800 */
[----:B------:R-:W-:Y:S01]  /*1170*/  ULDC UR5, c[0x0][0x248] ;  /* 0x0000920000057ab9 */ /* 0x000fe20000000800 */
[----:B------:R-:W-:-:S05]  /*1180*/  ULDC.64 UR8, c[0x0][0x240] ;  /* 0x0000900000087ab9 */ /* 0x000fca0000000a00 */
.L_x_7979:
        /* <DEDUP_REMOVED lines=70> */
.L_x_8018:
        /* <DEDUP_REMOVED lines=29> */
.L_x_7976:
[----:B------:R-:W-:Y:S05]  /*17c0*/  BSYNC B1 ;  /* 0x0000000000017941 */ /* 0x000fea0003800000 */
.L_x_7975:
        /* <DEDUP_REMOVED lines=32> */
.L_x_7978:
[----:B------:R-:W-:Y:S05]  /*19d0*/  BSYNC B1 ;  /* 0x0000000000017941 */ /* 0x000fea0003800000 */
.L_x_7977:
[----:B------:R-:W-:Y:S05]  /*19e0*/  BRA `(.L_x_7979) ;  /* 0xfffffff400e87947 */ /* 0x000fea000383ffff */
.L_x_7970:
[----:B------:R-:W-:Y:S05]  /*19f0*/  BSYNC B0 ;  /* 0x0000000000007941 */ /* 0x000fea0003800000 */
.L_x_7965:
        /* <DEDUP_REMOVED lines=18> */
.L_x_7982:
        /* <DEDUP_REMOVED lines=18> */
.L_x_7981:
[----:B------:R-:W-:Y:S05]  /*1c40*/  BSYNC B0 ;  /* 0x0000000000007941 */ /* 0x000fea0003800000 */
.L_x_7980:
        /* <DEDUP_REMOVED lines=13> */
.L_x_7984:
        /* <DEDUP_REMOVED lines=11> */
.L_x_7983:
[----:B------:R-:W-:Y:S05]  /*1dd0*/  EXIT ;  /* 0x000000000000794d */ /* 0x000fea0003800000 */
.L_x_7967:
        /* <DEDUP_REMOVED lines=8> */
.L_x_7986:
[----:B------:R-:W-:Y:S05]  /*1e60*/  BSYNC B1 ;  /* 0x0000000000017941 */ /* 0x000fea0003800000 */
.L_x_7985:
        /* <DEDUP_REMOVED lines=10> */
.L_x_7987:
[----:B------:R-:W-:Y:S02]  /*1f10*/  IMAD.MOV.U32 R5, RZ, RZ, R24 ;  /* 0x000000ffff057224 */ /* 0x000fe400078e0018 */
[----:B------:R-:W-:Y:S02]  /*1f20*/  IMAD.MOV.U32 R26, RZ, RZ, R2 ;  /* 0x000000ffff1a7224 */ /* 0x000fe400078e0002 */
[----:B------:R-:W-:-:S07]  /*1f30*/  IMAD.MOV.U32 R2, RZ, RZ, -0x1 ;  /* 0xffffffffff027424 */ /* 0x000fce00078e00ff */
[----:B------:R-:W-:Y:S05]  /*1f40*/  WARPSYNC.COLLECTIVE R2, `(.L_x_7988) ;  /* 0x0000000002087348 */ /* 0x000fea0003c00000 */
[----:B------:R0:W1:Y:S02]  /*1f50*/  SHFL.BFLY P0, R2, R5, R4, R3 ;  /* 0x0c00000405027389 */ /* 0x0000640000000003 */
[----:B01----:R-:W-:Y:S01]  /*1f60*/  ENDCOLLECTIVE ;  /* 0x000000000000791b */ /* 0x003fe20003800000 */
.L_x_7988:
        /* <DEDUP_REMOVED lines=13> */
.L_x_7989:
[----:B------:R-:W-:Y:S02]  /*2040*/  IMAD.MOV.U32 R5, RZ, RZ, R26 ;  /* 0x000000ffff057224 */ /* 0x000fe400078e001a */
[----:B------:R-:W-:Y:S02]  /*2050*/  IMAD.MOV.U32 R23, RZ, RZ, R2 ;  /* 0x000000ffff177224 */ /* 0x000fe400078e0002 */
[----:B------:R-:W-:-:S03]  /*2060*/  IMAD.MOV.U32 R2, RZ, RZ, -0x1 ;  /* 0xffffffffff027424 */ /* 0x000fc600078e00ff */
[----:B------:R-:W-:-:S13]  /*2070*/  FSETP.GEU.FTZ.AND P1, PT, R28, R23, PT ;  /* 0x000000171c00720b */ /* 0x000fda0003f3e000 */
[----:B------:R-:W-:Y:S05]  /*2080*/  WARPSYNC.COLLECTIVE R2, `(.L_x_7990) ;  /* 0x0000000002087348 */ /* 0x000fea0003c00000 */
[----:B------:R0:W1:Y:S02]  /*2090*/  SHFL.BFLY P0, R2, R5, R4, R3 ;  /* 0x0c00000405027389 */ /* 0x0000640000000003 */
[----:B01----:R-:W-:Y:S01]  /*20a0*/  ENDCOLLECTIVE ;  /* 0x000000000000791b */ /* 0x003fe20003800000 */
.L_x_7990:
[----:B------:R-:W-:Y:S01]  /*20b0*/  @P1 FSETP.NEU.FTZ.AND P3, PT, R28, R23, PT ;  /* 0x000000171c00120b */ /* 0x000fe20003f7d000 */
[----:B------:R-:W-:Y:S02]  /*20c0*/  IMAD.MOV.U32 R5, RZ, RZ, R25 ;  /* 0x000000ffff057224 */ /* 0x000fe400078e0019 */
[----:B------:R-:W-:Y:S02]  /*20d0*/  IMAD.MOV.U32 R29, RZ, RZ, R2 ;  /* 0x000000ffff1d7224 */ /* 0x000fe400078e0002 */
[----:B------:R-:W-:-:S08]  /*20e0*/  IMAD.MOV.U32 R2, RZ, RZ, -0x1 ;  /* 0xffffffffff027424 */ /* 0x000fd000078e00ff */
[----:B------:R-:W-:Y:S05]  /*20f0*/  WARPSYNC.COLLECTIVE R2, `(.L_x_7991) ;  /* 0x0000000002087348 */ /* 0x000fea0003c00000 */
[----:B------:R0:W1:Y:S02]  /*2100*/  SHFL.BFLY P0, R2, R5, R4, R3 ;  /* 0x0c00000405027389 */ /* 0x0000640000000003 */
[----:B01----:R-:W-:Y:S01]  /*2110*/  ENDCOLLECTIVE ;  /* 0x000000000000791b */ /* 0x003fe20003800000 */
.L_x_7991:
        /* <DEDUP_REMOVED lines=13> */
.L_x_7992:
[----:B------:R-:W-:Y:S02]  /*21f0*/  IMAD.MOV.U32 R5, RZ, RZ, R29 ;  /* 0x000000ffff057224 */ /* 0x000fe400078e001d */
[----:B------:R-:W-:Y:S02]  /*2200*/  IMAD.MOV.U32 R24, RZ, RZ, R2 ;  /* 0x000000ffff187224 */ /* 0x000fe400078e0002 */
[----:B------:R-:W-:-:S07]  /*2210*/  IMAD.MOV.U32 R2, RZ, RZ, -0x1 ;  /* 0xffffffffff027424 */ /* 0x000fce00078e00ff */
[----:B------:R-:W-:Y:S05]  /*2220*/  WARPSYNC.COLLECTIVE R2, `(.L_x_7993) ;  /* 0x0000000002087348 */ /* 0x000fea0003c00000 */
[----:B------:R0:W1:Y:S02]  /*2230*/  SHFL.BFLY P0, R2, R5, R4, R3 ;  /* 0x0c00000405027389 */ /* 0x0000640000000003 */
[----:B01----:R-:W-:Y:S01]  /*2240*/  ENDCOLLECTIVE ;  /* 0x000000000000791b */ /* 0x003fe20003800000 */
.L_x_7993:
[----:B------:R-:W-:Y:S02]  /*2250*/  IMAD.MOV.U32 R5, RZ, RZ, R28 ;  /* 0x000000ffff057224 */ /* 0x000fe400078e001c */
[----:B------:R-:W-:Y:S02]  /*2260*/  IMAD.MOV.U32 R25, RZ, RZ, R2 ;  /* 0x000000ffff197224 */ /* 0x000fe400078e0002 */
[----:B------:R-:W-:-:S07]  /*2270*/  IMAD.MOV.U32 R2, RZ, RZ, -0x1 ;  /* 0xffffffffff027424 */ /* 0x000fce00078e00ff */
[----:B------:R-:W-:Y:S05]  /*2280*/  WARPSYNC.COLLECTIVE R2, `(.L_x_7994) ;  /* 0x0000000002087348 */ /* 0x000fea0003c00000 */
[----:B------:R0:W1:Y:S02]  /*2290*/  SHFL.BFLY P0, R2, R5, R4, R3 ;  /* 0x0c00000405027389 */ /* 0x0000640000000003 */
[----:B01----:R-:W-:Y:S01]  /*22a0*/  ENDCOLLECTIVE ;  /* 0x000000000000791b */ /* 0x003fe20003800000 */
.L_x_7994:
        /* <DEDUP_REMOVED lines=14> */
.L_x_7995:
[----:B------:R-:W-:Y:S02]  /*2390*/  IMAD.MOV.U32 R5, RZ, RZ, R25 ;  /* 0x000000ffff057224 */ /* 0x000fe400078e0019 */
[----:B------:R-:W-:Y:S02]  /*23a0*/  IMAD.MOV.U32 R24, RZ, RZ, R2 ;  /* 0x000000ffff187224 */ /* 0x000fe400078e0002 */
[----:B------:R-:W-:-:S03]  /*23b0*/  IMAD.MOV.U32 R2, RZ, RZ, -0x1 ;  /* 0xffffffffff027424 */ /* 0x000fc600078e00ff */
[----:B------:R-:W-:-:S13]  /*23c0*/  FSETP.GEU.FTZ.AND P3, PT, R23, R24, PT ;  /* 0x000000181700720b */ /* 0x000fda0003f7e000 */
[----:B------:R-:W-:Y:S05]  /*23d0*/  WARPSYNC.COLLECTIVE R2, `(.L_x_7996) ;  /* 0x0000000002087348 */ /* 0x000fea0003c00000 */
[----:B------:R0:W1:Y:S02]  /*23e0*/  SHFL.BFLY P0, R2, R5, R4, R3 ;  /* 0x0c00000405027389 */ /* 0x0000640000000003 */
[----:B01----:R-:W-:Y:S01]  /*23f0*/  ENDCOLLECTIVE ;  /* 0x000000000000791b */ /* 0x003fe20003800000 */
.L_x_7996:
[----:B------:R-:W-:Y:S01]  /*2400*/  @P3 FSETP.NEU.FTZ.AND P1, PT, R23, R24, PT ;  /* 0x000000181700320b */ /* 0x000fe20003f3d000 */
[----:B------:R-:W-:Y:S02]  /*2410*/  IMAD.MOV.U32 R5, RZ, RZ, R28 ;  /* 0x000000ffff057224 */ /* 0x000fe400078e001c */
[----:B------:R-:W-:Y:S02]  /*2420*/  IMAD.MOV.U32 R26, RZ, RZ, R2 ;  /* 0x000000ffff1a7224 */ /* 0x000fe400078e0002 */
[----:B------:R-:W-:-:S08]  /*2430*/  IMAD.MOV.U32 R2, RZ, RZ, -0x1 ;  /* 0xffffffffff027424 */ /* 0x000fd000078e00ff */
[----:B------:R-:W-:Y:S05]  /*2440*/  WARPSYNC.COLLECTIVE R2, `(.L_x_7997) ;  /* 0x0000000002087348 */ /* 0x000fea0003c00000 */
[----:B------:R0:W1:Y:S02]  /*2450*/  SHFL.BFLY P0, R2, R5, R4, R3 ;  /* 0x0c00000405027389 */ /* 0x0000640000000003 */
[----:B01----:R-:W-:Y:S01]  /*2460*/  ENDCOLLECTIVE ;  /* 0x000000000000791b */ /* 0x003fe20003800000 */
.L_x_7997:
        /* <DEDUP_REMOVED lines=12> */
.L_x_7998:
[----:B------:R-:W-:Y:S02]  /*2530*/  IMAD.MOV.U32 R5, RZ, RZ, R27 ;  /* 0x000000ffff057224 */ /* 0x000fe400078e001b */
[----:B------:R-:W-:Y:S02]  /*2540*/  IMAD.MOV.U32 R29, RZ, RZ, R2 ;  /* 0x000000ffff1d7224 */ /* 0x000fe400078e0002 */
[----:B------:R-:W-:-:S07]  /*2550*/  IMAD.MOV.U32 R2, RZ, RZ, -0x1 ;  /* 0xffffffffff027424 */ /* 0x000fce00078e00ff */
[----:B------:R-:W-:Y:S05]  /*2560*/  WARPSYNC.COLLECTIVE R2, `(.L_x_7999) ;  /* 0x0000000002087348 */ /* 0x000fea0003c00000 */
[----:B------:R0:W1:Y:S02]  /*2570*/  SHFL.BFLY P0, R2, R5, R4, R3 ;  /* 0x0c00000405027389 */ /* 0x0000640000000003 */
[----:B01----:R-:W-:Y:S01]  /*2580*/  ENDCOLLECTIVE ;  /* 0x000000000000791b */ /* 0x003fe20003800000 */
.L_x_7999:
[----:B------:R-:W-:Y:S02]  /*2590*/  IMAD.MOV.U32 R5, RZ, RZ, R23 ;  /* 0x000000ffff057224 */ /* 0x000fe400078e0017 */
[----:B------:R-:W-:Y:S02]  /*25a0*/  IMAD.MOV.U32 R26, RZ, RZ, R2 ;  /* 0x000000ffff1a7224 */ /* 0x000fe400078e0002 */
[----:B------:R-:W-:-:S07]  /*25b0*/  IMAD.MOV.U32 R2, RZ, RZ, -0x1 ;  /* 0xffffffffff027424 */ /* 0x000fce00078e00ff */
[----:B------:R-:W-:Y:S05]  /*25c0*/  WARPSYNC.COLLECTIVE R2, `(.L_x_8000) ;  /* 0x0000000002087348 */ /* 0x000fea0003c00000 */
[----:B------:R0:W1:Y:S02]  /*25d0*/  SHFL.BFLY P0, R2, R5, R4, R3 ;  /* 0x0c00000405027389 */ /* 0x0000640000000003 */
[----:B01----:R-:W-:Y:S01]  /*25e0*/  ENDCOLLECTIVE ;  /* 0x000000000000791b */ /* 0x003fe20003800000 */
.L_x_8000:
[----:B------:R-:W-:Y:S01]  /*25f0*/  IMAD.MOV.U32 R28, RZ, RZ, R2 ;  /* 0x000000ffff1c7224 */ /* 0x000fe200078e0002 */
[----:B------:R-:W-:Y:S06]  /*2600*/  BRA `(.L_x_8001) ;  /* 0xffffffe400c87947 */ /* 0x000fec000383ffff */
.L_x_7974:
        /* <DEDUP_REMOVED lines=8> */
.L_x_8003:
[----:B------:R-:W-:Y:S05]  /*2690*/  BSYNC B1 ;  /* 0x0000000000017941 */ /* 0x000fea0003800000 */
.L_x_8002:
        /* <DEDUP_REMOVED lines=10> */
.L_x_8004:
[----:B------:R-:W-:Y:S02]  /*2740*/  IMAD.MOV.U32 R5, RZ, RZ, R24 ;  /* 0x000000ffff057224 */ /* 0x000fe400078e0018 */
[----:B------:R-:W-:Y:S02]  /*2750*/  IMAD.MOV.U32 R26, RZ, RZ, R2 ;  /* 0x000000ffff1a7224 */ /* 0x000fe400078e0002 */
[----:B------:R-:W-:-:S07]  /*2760*/  IMAD.MOV.U32 R2, RZ, RZ, -0x1 ;  /* 0xffffffffff027424 */ /* 0x000fce00078e00ff */
[----:B------:R-:W-:Y:S05]  /*2770*/  WARPSYNC.COLLECTIVE R2, `(.L_x_8005) ;  /* 0x0000000002087348 */ /* 0x000fea0003c00000 */
[----:B------:R0:W1:Y:S02]  /*2780*/  SHFL.BFLY P0, R2, R5, R4, R3 ;  /* 0x0c00000405027389 */ /* 0x0000640000000003 */
[----:B01----:R-:W-:Y:S01]  /*2790*/  ENDCOLLECTIVE ;  /* 0x000000000000791b */ /* 0x003fe20003800000 */
.L_x_8005:
        /* <DEDUP_REMOVED lines=13> */
.L_x_8006:
[----:B------:R-:W-:Y:S02]  /*2870*/  IMAD.MOV.U32 R5, RZ, RZ, R26 ;  /* 0x000000ffff057224 */ /* 0x000fe400078e001a */
[----:B------:R-:W-:Y:S02]  /*2880*/  IMAD.MOV.U32 R27, RZ, RZ, R2 ;  /* 0x000000ffff1b7224 */ /* 0x000fe400078e0002 */
[----:B------:R-:W-:-:S03]  /*2890*/  IMAD.MOV.U32 R2, RZ, RZ, -0x1 ;  /* 0xffffffffff027424 */ /* 0x000fc600078e00ff */
[----:B------:R-:W-:-:S13]  /*28a0*/  FSETP.GEU.FTZ.AND P1, PT, R28, R27, PT ;  /* 0x0000001b1c00720b */ /* 0x000fda0003f3e000 */
[----:B------:R-:W-:Y:S05]  /*28b0*/  WARPSYNC.COLLECTIVE R2, `(.L_x_8007) ;  /* 0x0000000002087348 */ /* 0x000fea0003c00000 */
[----:B------:R0:W1:Y:S02]  /*28c0*/  SHFL.BFLY P0, R2, R5, R4, R3 ;  /* 0x0c00000405027389 */ /* 0x0000640000000003 */
[----:B01----:R-:W-:Y:S01]  /*28d0*/  ENDCOLLECTIVE ;  /* 0x000000000000791b */ /* 0x003fe20003800000 */
.L_x_8007:
[----:B------:R-:W-:Y:S01]  /*28e0*/  @P1 FSETP.NEU.FTZ.AND P3, PT, R28, R27, PT ;  /* 0x0000001b1c00120b */ /* 0x000fe20003f7d000 */
[----:B------:R-:W-:Y:S02]  /*28f0*/  IMAD.MOV.U32 R5, RZ, RZ, R23 ;  /* 0x000000ffff057224 */ /* 0x000fe400078e0017 */
[----:B------:R-:W-:Y:S02]  /*2900*/  IMAD.MOV.U32 R25, RZ, RZ, R2 ;  /* 0x000000ffff197224 */ /* 0x000fe400078e0002 */
[----:B------:R-:W-:-:S08]  /*2910*/  IMAD.MOV.U32 R2, RZ, RZ, -0x1 ;  /* 0xffffffffff027424 */ /* 0x000fd000078e00ff */
[----:B------:R-:W-:Y:S05]  /*2920*/  WARPSYNC.COLLECTIVE R2, `(.L_x_8008) ;  /* 0x0000000002087348 */ /* 0x000fea0003c00000 */
[----:B------:R0:W1:Y:S02]  /*2930*/  SHFL.BFLY P0, R2, R5, R4, R3 ;  /* 0x0c00000405027389 */ /* 0x0000640000000003 */
[----:B01----:R-:W-:Y:S01]  /*2940*/  ENDCOLLECTIVE ;  /* 0x000000000000791b */ /* 0x003fe20003800000 */
.L_x_8008:
        /* <DEDUP_REMOVED lines=13> */
.L_x_8009:
[----:B------:R-:W-:Y:S02]  /*2a20*/  IMAD.MOV.U32 R5, RZ, RZ, R25 ;  /* 0x000000ffff057224 */ /* 0x000fe400078e0019 */
[----:B------:R-:W-:Y:S02]  /*2a30*/  IMAD.MOV.U32 R27, RZ, RZ, R2 ;  /* 0x000000ffff1b7224 */ /* 0x000fe400078e0002 */
[----:B------:R-:W-:-:S07]  /*2a40*/  IMAD.MOV.U32 R2, RZ, RZ, -0x1 ;  /* 0xffffffffff027424 */ /* 0x000fce00078e00ff */
[----:B------:R-:W-:Y:S05]  /*2a50*/  WARPSYNC.COLLECTIVE R2, `(.L_x_8010) ;  /* 0x0000000002087348 */ /* 0x000fea0003c00000 */
[----:B------:R0:W1:Y:S02]  /*2a60*/  SHFL.BFLY P0, R2, R5, R4, R3 ;  /* 0x0c00000405027389 */ /* 0x0000640000000003 */
[----:B01----:R-:W-:Y:S01]  /*2a70*/  ENDCOLLECTIVE ;  /* 0x000000000000791b */ /* 0x003fe20003800000 */
.L_x_8010:
[----:B------:R-:W-:Y:S02]  /*2a80*/  IMAD.MOV.U32 R5, RZ, RZ, R28 ;  /* 0x000000ffff057224 */ /* 0x000fe400078e001c */
[----:B------:R-:W-:Y:S02]  /*2a90*/  IMAD.MOV.U32 R23, RZ, RZ, R2 ;  /* 0x000000ffff177224 */ /* 0x000fe400078e0002 */
[----:B------:R-:W-:-:S07]  /*2aa0*/  IMAD.MOV.U32 R2, RZ, RZ, -0x1 ;  /* 0xffffffffff027424 */ /* 0x000fce00078e00ff */
[----:B------:R-:W-:Y:S05]  /*2ab0*/  WARPSYNC.COLLECTIVE R2, `(.L_x_8011) ;  /* 0x0000000002087348 */ /* 0x000fea0003c00000 */
[----:B------:R0:W1:Y:S02]  /*2ac0*/  SHFL.BFLY P0, R2, R5, R4, R3 ;  /* 0x0c00000405027389 */ /* 0x0000640000000003 */
[----:B01----:R-:W-:Y:S01]  /*2ad0*/  ENDCOLLECTIVE ;  /* 0x000000000000791b */ /* 0x003fe20003800000 */
.L_x_8011:
        /* <DEDUP_REMOVED lines=14> */
.L_x_8012:
[----:B------:R-:W-:Y:S02]  /*2bc0*/  IMAD.MOV.U32 R5, RZ, RZ, R23 ;  /* 0x000000ffff057224 */ /* 0x000fe400078e0017 */
[----:B------:R-:W-:Y:S02]  /*2bd0*/  IMAD.MOV.U32 R27, RZ, RZ, R2 ;  /* 0x000000ffff1b7224 */ /* 0x000fe400078e0002 */
[----:B------:R-:W-:-:S03]  /*2be0*/  IMAD.MOV.U32 R2, RZ, RZ, -0x1 ;  /* 0xffffffffff027424 */ /* 0x000fc600078e00ff */
[----:B------:R-:W-:-:S13]  /*2bf0*/  FSETP.GEU.FTZ.AND P3, PT, R24, R27, PT ;  /* 0x0000001b1800720b */ /* 0x000fda0003f7e000 */
[----:B------:R-:W-:Y:S05]  /*2c00*/  WARPSYNC.COLLECTIVE R2, `(.L_x_8013) ;  /* 0x0000000002087348 */ /* 0x000fea0003c00000 */
[----:B------:R0:W1:Y:S02]  /*2c10*/  SHFL.BFLY P0, R2, R5, R4, R3 ;  /* 0x0c00000405027389 */ /* 0x0000640000000003 */
[----:B01----:R-:W-:Y:S01]  /*2c20*/  ENDCOLLECTIVE ;  /* 0x000000000000791b */ /* 0x003fe20003800000 */
.L_x_8013:
[----:B------:R-:W-:Y:S01]  /*2c30*/  @P3 FSETP.NEU.FTZ.AND P1, PT, R24, R27, PT ;  /* 0x0000001b1800320b */ /* 0x000fe20003f3d000 */
[----:B------:R-:W-:Y:S02]  /*2c40*/  IMAD.MOV.U32 R5, RZ, RZ, R28 ;  /* 0x000000ffff057224 */ /* 0x000fe400078e001c */
[----:B------:R-:W-:Y:S02]  /*2c50*/  IMAD.MOV.U32 R26, RZ, RZ, R2 ;  /* 0x000000ffff1a7224 */ /* 0x000fe400078e0002 */
[----:B------:R-:W-:-:S08]  /*2c60*/  IMAD.MOV.U32 R2, RZ, RZ, -0x1 ;  /* 0xffffffffff027424 */ /* 0x000fd000078e00ff */
[----:B------:R-:W-:Y:S05]  /*2c70*/  WARPSYNC.COLLECTIVE R2, `(.L_x_8014) ;  /* 0x0000000002087348 */ /* 0x000fea0003c00000 */
[----:B------:R0:W1:Y:S02]  /*2c80*/  SHFL.BFLY P0, R2, R5, R4, R3 ;  /* 0x0c00000405027389 */ /* 0x0000640000000003 */
[----:B01----:R-:W-:Y:S01]  /*2c90*/  ENDCOLLECTIVE ;  /* 0x000000000000791b */ /* 0x003fe20003800000 */
.L_x_8014:
        /* <DEDUP_REMOVED lines=13> */
.L_x_8015:
[----:B------:R-:W-:Y:S02]  /*2d70*/  IMAD.MOV.U32 R5, RZ, RZ, R25 ;  /* 0x000000ffff057224 */ /* 0x000fe400078e0019 */
[----:B------:R-:W-:Y:S02]  /*2d80*/  IMAD.MOV.U32 R24, RZ, RZ, R2 ;  /* 0x000000ffff187224 */ /* 0x000fe400078e0002 */
[----:B------:R-:W-:-:S07]  /*2d90*/  IMAD.MOV.U32 R2, RZ, RZ, -0x1 ;  /* 0xffffffffff027424 */ /* 0x000fce00078e00ff */
[----:B------:R-:W-:Y:S05]  /*2da0*/  WARPSYNC.COLLECTIVE R2, `(.L_x_8016) ;  /* 0x0000000002087348 */ /* 0x000fea0003c00000 */
[----:B------:R0:W1:Y:S02]  /*2db0*/  SHFL.BFLY P0, R2, R5, R4, R3 ;  /* 0x0c00000405027389 */ /* 0x0000640000000003 */
[----:B01----:R-:W-:Y:S01]  /*2dc0*/  ENDCOLLECTIVE ;  /* 0x000000000000791b */ /* 0x003fe20003800000 */
.L_x_8016:
[----:B------:R-:W-:Y:S02]  /*2dd0*/  IMAD.MOV.U32 R5, RZ, RZ, R26 ;  /* 0x000000ffff057224 */ /* 0x000fe400078e001a */
[----:B------:R-:W-:Y:S02]  /*2de0*/  IMAD.MOV.U32 R28, RZ, RZ, R2 ;  /* 0x000000ffff1c7224 */ /* 0x000fe400078e0002 */
[----:B------:R-:W-:-:S07]  /*2df0*/  IMAD.MOV.U32 R2, RZ, RZ, -0x1 ;  /* 0xffffffffff027424 */ /* 0x000fce00078e00ff */
[----:B------:R-:W-:Y:S05]  /*2e00*/  WARPSYNC.COLLECTIVE R2, `(.L_x_8017) ;  /* 0x0000000002087348 */ /* 0x000fea0003c00000 */
[----:B------:R0:W1:Y:S02]  /*2e10*/  SHFL.BFLY P0, R2, R5, R4, R3 ;  /* 0x0c00000405027389 */ /* 0x0000640000000003 */
[----:B01----:R-:W-:Y:S01]  /*2e20*/  ENDCOLLECTIVE ;  /* 0x000000000000791b */ /* 0x003fe20003800000 */
.L_x_8017:
[----:B------:R-:W-:Y:S01]  /*2e30*/  IMAD.MOV.U32 R29, RZ, RZ, R2 ;  /* 0x000000ffff1d7224 */ /* 0x000fe200078e0002 */
[----:B------:R-:W-:Y:S06]  /*2e40*/  BRA `(.L_x_8018) ;  /* 0xffffffe400e87947 */ /* 0x000fec000383ffff */
.L_x_8019:
        /* <DEDUP_REMOVED lines=11> */
.L_x_12293:


//--------------------- .text._ZN4vllm3moe10topkGatingILi16ELi512ELi4ELi16ELi32El6__halfLNS0_11ScoringFuncE0EEEvPKT5_PKbPfiPT4_PiiiibPKf --------------------------
	.section	.text._ZN4vllm3moe10topkGatingILi16ELi512ELi4ELi16ELi32El6__halfLNS0_11ScoringFuncE0EEEvPKT5_PKbPfiPT4_PiiiibPKf,"ax",@progbits
	.align	128
        .global         _ZN4vllm3moe10topkGatingILi16ELi512ELi4ELi16ELi32El6__halfLNS0_11ScoringFuncE0EEEvPKT5_PKbPfiPT4_PiiiibPKf
        .type           _ZN4vllm3moe10topkGatingILi16ELi512ELi4ELi16ELi32El6__halfLNS0_11ScoringFuncE0EEEvPKT5_PKbPfiPT4_PiiiibPKf,@function
        .size           _ZN4vllm3moe10topkGatingILi16ELi512ELi4ELi16ELi32El6__halfLNS0_11ScoringFuncE0EEEvPKT5_PKbPfiPT4_PiiiibPKf,(.L_x_12294 - _ZN4vllm3moe10topkGatingILi16ELi512ELi4ELi16ELi32El6__halfLNS0_11ScoringFuncE0EEEvPKT5_PKbPfiPT4_PiiiibPKf)
        .other          _ZN4vllm3moe10topkGatingILi16ELi512ELi4ELi16ELi32El6__halfLNS0_11ScoringFuncE0EEEvPKT5_PKbPfiPT4_PiiiibPKf,@"STO_CUDA_ENTRY STV_DEFAULT"
_ZN4vllm3moe10topkGatingILi16ELi512ELi4ELi16ELi32El6__halfLNS0_11ScoringFuncE0EEEvPKT5_PKbPfiPT4_PiiiibPKf:
.text._ZN4vllm3moe10topkGatingILi16ELi512ELi4ELi16ELi32El6__halfLNS0_11ScoringFuncE0EEEvPKT5_PKbPfiPT4_PiiiibPKf:
        /* <DEDUP_REMOVED lines=17> */
[----:B------:R-:W3:Y:S01]  /*0110*/  LDG.E.128 R4, desc[UR6][R16.64+0x200] ;  /* 0x0002000610047981 */ /* 0x000ee2000c1e1d00 */
[----:B------:R-:W-:-:S04]  /*0120*/  ISETP.NE.U32.AND P0, PT, RZ, UR4, PT ;  /* 0x00000004ff007c0c */ /* 0x000fc8000bf05070 */
[----:B------:R-:W-:Y:S01]  /*0130*/  ISETP.NE.AND.EX P0, PT, RZ, UR5, PT, P0 ;  /* 0x00000005ff007c0c */ /* 0x000fe2000bf05300 */
[--C-:B--2---:R-:W-:Y:S02]  /*0140*/  HADD2.F32 R12, -RZ, R8.reuse.H0_H0 ;  /* 0x20000008ff0c7230 */ /* 0x104fe40000004100 */
[----:B------:R-:W-:Y:S02]  /*0150*/  HADD2.F32 R15, -RZ, R8.H1_H1 ;  /* 0x30000008ff0f7230 */ /* 0x000fe40000004100 */
[--C-:B------:R-:W-:Y:S02]  /*0160*/  HADD2.F32 R13, -RZ, R9.reuse.H0_H0 ;  /* 0x20000009ff0d7230 */ /* 0x100fe40000004100 */
[----:B------:R-:W-:Y:S01]  /*0170*/  HADD2.F32 R9, -RZ, R9.H1_H1 ;  /* 0x30000009ff097230 */ /* 0x000fe20000004100 */
[----:B------:R-:W-:Y:S01]  /*0180*/  FMNMX.FTZ R8, R12, R15, !PT ;  /* 0x0000000f0c087209 */ /* 0x000fe20007810000 */
[--C-:B---3--:R-:W-:Y:S02]  /*0190*/  HADD2.F32 R16, -RZ, R4.reuse.H0_H0 ;  /* 0x20000004ff107230 */ /* 0x108fe40000004100 */
[----:B------:R-:W-:Y:S01]  /*01a0*/  HADD2.F32 R4, -RZ, R4.H1_H1 ;  /* 0x30000004ff047230 */ /* 0x000fe20000004100 */
[----:B------:R-:W-:Y:S01]  /*01b0*/  FMNMX.FTZ R14, R13, R8, !PT ;  /* 0x000000080d0e7209 */ /* 0x000fe20007810000 */
[----:B------:R-:W-:-:S02]  /*01c0*/  HADD2.F32 R8, -RZ, R10.H0_H0 ;  /* 0x2000000aff087230 */ /* 0x000fc40000004100 */
[----:B------:R-:W-:Y:S01]  /*01d0*/  HADD2.F32 R10, -RZ, R10.H1_H1 ;  /* 0x3000000aff0a7230 */ /* 0x000fe20000004100 */
[----:B------:R-:W-:Y:S01]  /*01e0*/  FMNMX.FTZ R19, R9, R14, !PT ;  /* 0x0000000e09137209 */ /* 0x000fe20007810000 */
[--C-:B------:R-:W-:Y:S02]  /*01f0*/  HADD2.F32 R14, -RZ, R11.reuse.H0_H0 ;  /* 0x2000000bff0e7230 */ /* 0x100fe40000004100 */
[----:B------:R-:W-:Y:S01]  /*0200*/  HADD2.F32 R11, -RZ, R11.H1_H1 ;  /* 0x3000000bff0b7230 */ /* 0x000fe20000004100 */
[----:B------:R-:W-:-:S04]  /*0210*/  FMNMX.FTZ R19, R8, R19, !PT ;  /* 0x0000001308137209 */ /* 0x000fc80007810000 */
[----:B------:R-:W-:-:S04]  /*0220*/  FMNMX.FTZ R19, R10, R19, !PT ;  /* 0x000000130a137209 */ /* 0x000fc80007810000 */
[----:B------:R-:W-:-:S04]  /*0230*/  FMNMX.FTZ R18, R14, R19, !PT ;  /* 0x000000130e127209 */ /* 0x000fc80007810000 */
[----:B------:R-:W-:Y:S01]  /*0240*/  FMNMX.FTZ R17, R11, R18, !PT ;  /* 0x000000120b117209 */ /* 0x000fe20007810000 */
[----:B------:R-:W-:-:S03]  /*0250*/  HADD2.F32 R18, -RZ, R5.H1_H1 ;  /* 0x30000005ff127230 */ /* 0x000fc60000004100 */
[----:B------:R-:W-:Y:S01]  /*0260*/  FMNMX.FTZ R19, R16, R17, !PT ;  /* 0x0000001110137209 */ /* 0x000fe20007810000 */
[----:B------:R-:W-:Y:S02]  /*0270*/  HADD2.F32 R17, -RZ, R5.H0_H0 ;  /* 0x20000005ff117230 */ /* 0x000fe40000004100 */
[--C-:B------:R-:W-:Y:S01]  /*0280*/  HADD2.F32 R5, -RZ, R6.reuse.H0_H0 ;  /* 0x20000006ff057230 */ /* 0x100fe20000004100 */
[----:B------:R-:W-:Y:S01]  /*0290*/  FMNMX.FTZ R20, R4, R19, !PT ;  /* 0x0000001304147209 */ /* 0x000fe20007810000 */
[----:B------:R-:W-:-:S03]  /*02a0*/  HADD2.F32 R6, -RZ, R6.H1_H1 ;  /* 0x30000006ff067230 */ /* 0x000fc60000004100 */
        /* <DEDUP_REMOVED lines=26> */
[--C-:B------:R-:W-:Y:S01]  /*0450*/  FADD.FTZ R24, R13, -R21.reuse ;  /* 0x800000150d187221 */ /* 0x100fe20000010000 */
[----:B-1----:R-:W-:-:S03]  /*0460*/  FADD.FTZ R22, R8, -R21 ;  /* 0x8000001508167221 */ /* 0x002fc60000010000 */
[----:B------:R-:W0:Y:S01]  /*0470*/  MUFU.EX2 R12, R12 ;  /* 0x0000000c000c7308 */ /* 0x000e220000000800 */
[----:B------:R-:W-:Y:S01]  /*0480*/  FMUL.FTZ R24, R24, 1.4426950216293334961 ;  /* 0x3fb8aa3b18187820 */ /* 0x000fe20000410000 */
[--C-:B------:R-:W-:Y:S01]  /*0490*/  FADD.FTZ R25, R9, -R21.reuse ;  /* 0x8000001509197221 */ /* 0x100fe20000010000 */
[----:B------:R-:W-:Y:S01]  /*04a0*/  FMUL.FTZ R22, R22, 1.4426950216293334961 ;  /* 0x3fb8aa3b16167820 */ /* 0x000fe20000410000 */
[----:B------:R-:W-:-:S04]  /*04b0*/  FADD.FTZ R4, R4, -R21 ;  /* 0x8000001504047221 */ /* 0x000fc80000010000 */
[----:B------:R1:W3:Y:S01]  /*04c0*/  MUFU.EX2 R13, R15 ;  /* 0x0000000f000d7308 */ /* 0x0002e20000000800 */
[----:B------:R-:W-:Y:S01]  /*04d0*/  FMUL.FTZ R25, R25, 1.4426950216293334961 ;  /* 0x3fb8aa3b19197820 */ /* 0x000fe20000410000 */
[----:B------:R-:W-:-:S06]  /*04e0*/  FADD.FTZ R23, R10, -R21 ;  /* 0x800000150a177221 */ /* 0x000fcc0000010000 */
[----:B------:R-:W4:Y:S01]  /*04f0*/  MUFU.EX2 R9, R24 ;  /* 0x0000001800097308 */ /* 0x000f220000000800 */
[----:B-1----:R-:W-:Y:S01]  /*0500*/  FADD.FTZ R15, R14, -R21 ;  /* 0x800000150e0f7221 */ /* 0x002fe20000010000 */
[----:B------:R-:W-:-:S06]  /*0510*/  FMUL.FTZ R23, R23, 1.4426950216293334961 ;  /* 0x3fb8aa3b17177820 */ /* 0x000fcc0000410000 */
[----:B------:R1:W-:Y:S01]  /*0520*/  MUFU.EX2 R10, R22 ;  /* 0x00000016000a7308 */ /* 0x0003e20000000800 */
[----:B------:R-:W-:Y:S01]  /*0530*/  FMUL.FTZ R26, R15, 1.4426950216293334961 ;  /* 0x3fb8aa3b0f1a7820 */ /* 0x000fe20000410000 */
[----:B------:R-:W-:-:S06]  /*0540*/  FADD.FTZ R15, R11, -R21 ;  /* 0x800000150b0f7221 */ /* 0x000fcc0000010000 */
[----:B------:R-:W5:Y:S01]  /*0550*/  MUFU.EX2 R8, R25 ;  /* 0x0000001900087308 */ /* 0x000f620000000800 */
[----:B-1----:R-:W-:Y:S01]  /*0560*/  FMUL.FTZ R22, R4, 1.4426950216293334961 ;  /* 0x3fb8aa3b04167820 */ /* 0x002fe20000410000 */
[----:B------:R-:W-:-:S04]  /*0570*/  FADD.FTZ R4, R17, -R21 ;  /* 0x8000001511047221 */ /* 0x000fc80000010000 */
[----:B------:R-:W-:Y:S01]  /*0580*/  FMUL.FTZ R24, R4, 1.4426950216293334961 ;  /* 0x3fb8aa3b04187820 */ /* 0x000fe20000410000 */
[----:B0-----:R-:W-:Y:S01]  /*0590*/  FADD.FTZ R4, RZ, R12 ;  /* 0x0000000cff047221 */ /* 0x001fe20000010000 */
[----:B------:R0:W1:Y:S01]  /*05a0*/  MUFU.EX2 R14, R23 ;  /* 0x00000017000e7308 */ /* 0x0000620000000800 */
[----:B------:R-:W-:Y:S01]  /*05b0*/  FMUL.FTZ R15, R15, 1.4426950216293334961 ;  /* 0x3fb8aa3b0f0f7820 */ /* 0x000fe20000410000 */
[----:B------:R-:W-:Y:S01]  /*05c0*/  FADD.FTZ R16, R16, -R21 ;  /* 0x8000001510107221 */ /* 0x000fe20000010000 */
[----:B---3--:R-:W-:Y:S01]  /*05d0*/  FADD.FTZ R4, R4, R13 ;  /* 0x0000000d04047221 */ /* 0x008fe20000010000 */
[----:B0-----:R-:W-:-:S04]  /*05e0*/  FADD.FTZ R23, R18, -R21 ;  /* 0x8000001512177221 */ /* 0x001fc80000010000 */
[----:B------:R0:W3:Y:S01]  /*05f0*/  MUFU.EX2 R11, R26 ;  /* 0x0000001a000b7308 */ /* 0x0000e20000000800 */
[----:B------:R-:W-:Y:S01]  /*0600*/  FMUL.FTZ R16, R16, 1.4426950216293334961 ;  /* 0x3fb8aa3b10107820 */ /* 0x000fe20000410000 */
[----:B------:R-:W-:Y:S01]  /*0610*/  FMUL.FTZ R25, R23, 1.4426950216293334961 ;  /* 0x3fb8aa3b17197820 */ /* 0x000fe20000410000 */
[----:B----4-:R-:W-:-:S05]  /*0620*/  FADD.FTZ R23, R4, R9 ;  /* 0x0000000904177221 */ /* 0x010fca0000010000 */
[----:B------:R-:W4:Y:S01]  /*0630*/  MUFU.EX2 R15, R15 ;  /* 0x0000000f000f7308 */ /* 0x000f220000000800 */
[----:B-----5:R-:W-:Y:S01]  /*0640*/  FADD.FTZ R23, R23, R8 ;  /* 0x0000000817177221 */ /* 0x020fe20000010000 */
[----:B------:R-:W-:-:S03]  /*0650*/  FADD.FTZ R4, R5, -R21 ;  /* 0x8000001505047221 */ /* 0x000fc60000010000 */
[----:B------:R-:W-:-:S03]  /*0660*/  FADD.FTZ R23, R23, R10 ;  /* 0x0000000a17177221 */ /* 0x000fc60000010000 */
[----:B------:R-:W5:Y:S08]  /*0670*/  MUFU.EX2 R16, R16 ;  /* 0x0000001000107308 */ /* 0x000f700000000800 */
[----:B------:R1:W5:Y:S01]  /*0680*/  MUFU.EX2 R17, R22 ;  /* 0x0000001600117308 */ /* 0x0003620000000800 */
[----:B0-----:R-:W-:Y:S01]  /*0690*/  FADD.FTZ R26, R6, -R21 ;  /* 0x80000015061a7221 */ /* 0x001fe20000010000 */
[----:B-1----:R-:W-:Y:S01]  /*06a0*/  FMUL.FTZ R22, R4, 1.4426950216293334961 ;  /* 0x3fb8aa3b04167820 */ /* 0x002fe20000410000 */
[----:B------:R-:W-:-:S05]  /*06b0*/  FADD.FTZ R4, R23, R14 ;  /* 0x0000000e17047221 */ /* 0x000fca0000010000 */
[----:B------:R0:W1:Y:S01]  /*06c0*/  MUFU.EX2 R18, R24 ;  /* 0x0000001800127308 */ /* 0x0000620000000800 */
[----:B---3--:R-:W-:Y:S01]  /*06d0*/  FADD.FTZ R4, R4, R11 ;  /* 0x0000000b04047221 */ /* 0x008fe20000010000 */
[----:B------:R-:W-:-:S03]  /*06e0*/  FMUL.FTZ R26, R26, 1.4426950216293334961 ;  /* 0x3fb8aa3b1a1a7820 */ /* 0x000fc60000410000 */
[----:B----4-:R-:W-:-:S03]  /*06f0*/  FADD.FTZ R23, R4, R15 ;  /* 0x0000000f04177221 */ /* 0x010fc60000010000 */
[----:B------:R-:W3:Y:S01]  /*0700*/  MUFU.EX2 R5, R25 ;  /* 0x0000001900057308 */ /* 0x000ee20000000800 */
[--C-:B0-----:R-:W-:Y:S01]  /*0710*/  FADD.FTZ R24, R19, -R21.reuse ;  /* 0x8000001513187221 */ /* 0x101fe20000010000 */
[----:B-----5:R-:W-:Y:S01]  /*0720*/  FADD.FTZ R4, R23, R16 ;  /* 0x0000001017047221 */ /* 0x020fe20000010000 */
[----:B------:R-:W-:-:S05]  /*0730*/  FADD.FTZ R23, R7, -R21 ;  /* 0x8000001507177221 */ /* 0x000fca0000010000 */
[----:B------:R0:W4:Y:S01]  /*0740*/  MUFU.EX2 R6, R22 ;  /* 0x0000001600067308 */ /* 0x0001220000000800 */
[----:B------:R-:W-:Y:S01]  /*0750*/  FMUL.FTZ R24, R24, 1.4426950216293334961 ;  /* 0x3fb8aa3b18187820 */ /* 0x000fe20000410000 */
[----:B------:R-:W-:-:S06]  /*0760*/  FADD.FTZ R21, R4, R17 ;  /* 0x0000001104157221 */ /* 0x000fcc0000010000 */
[----:B------:R-:W5:Y:S01]  /*0770*/  MUFU.EX2 R19, R26 ;  /* 0x0000001a00137308 */ /* 0x000f620000000800 */
[----:B0-----:R-:W-:Y:S01]  /*0780*/  FMUL.FTZ R22, R23, 1.4426950216293334961 ;  /* 0x3fb8aa3b17167820 */ /* 0x001fe20000410000 */
[----:B-1----:R-:W-:-:S06]  /*0790*/  FADD.FTZ R4, R21, R18 ;  /* 0x0000001215047221 */ /* 0x002fcc0000010000 */
[----:B------:R-:W0:Y:S01]  /*07a0*/  MUFU.EX2 R7, R24 ;  /* 0x0000001800077308 */ /* 0x000e220000000800 */
[----:B---3--:R-:W-:-:S07]  /*07b0*/  FADD.FTZ R23, R4, R5 ;  /* 0x0000000504177221 */ /* 0x008fce0000010000 */
[----:B------:R-:W1:Y:S01]  /*07c0*/  MUFU.EX2 R21, R22 ;  /* 0x0000001600157308 */ /* 0x000e620000000800 */
[----:B----4-:R-:W-:-:S04]  /*07d0*/  FADD.FTZ R4, R23, R6 ;  /* 0x0000000617047221 */ /* 0x010fc80000010000 */
[----:B-----5:R-:W-:-:S04]  /*07e0*/  FADD.FTZ R4, R4, R19 ;  /* 0x0000001304047221 */ /* 0x020fc80000010000 */
        /* <DEDUP_REMOVED lines=36> */
[-C--:B------:R-:W-:Y:S01]  /*0a30*/  FMUL.FTZ R24, R7, R26.reuse ;  /* 0x0000001a07187220 */ /* 0x080fe20000410000 */
[----:B------:R-:W-:Y:S01]  /*0a40*/  FSETP.GEU.FTZ.AND P6, PT, |R10|, +INF , PT ;  /* 0x7f8000000a00780b */ /* 0x000fe20003fde200 */
[-C--:B------:R-:W-:Y:S01]  /*0a50*/  FMUL.FTZ R19, R19, R26.reuse ;  /* 0x0000001a13137220 */ /* 0x080fe20000410000 */
[----:B------:R-:W-:Y:S01]  /*0a60*/  FSEL R6, R13, RZ, !P3 ;  /* 0x000000ff0d067208 */ /* 0x000fe20005800000 */
[----:B------:R-:W-:Y:S01]  /*0a70*/  FMUL.FTZ R21, R21, R26 ;  /* 0x0000001a15157220 */ /* 0x000fe20000410000 */
[----:B------:R-:W-:-:S02]  /*0a80*/  FSETP.GEU.FTZ.AND P1, PT, |R14|, +INF , PT ;  /* 0x7f8000000e00780b */ /* 0x000fc40003f3e200 */
[----:B------:R-:W-:Y:S02]  /*0a90*/  FSEL R5, R12, RZ, !P2 ;  /* 0x000000ff0c057208 */ /* 0x000fe40005000000 */
[----:B------:R-:W-:Y:S02]  /*0aa0*/  FSETP.GEU.FTZ.AND P3, PT, |R15|, +INF , PT ;  /* 0x7f8000000f00780b */ /* 0x000fe40003f7e200 */
[----:B------:R-:W-:Y:S02]  /*0ab0*/  FSEL R7, R9, RZ, !P4 ;  /* 0x000000ff09077208 */ /* 0x000fe40006000000 */
[----:B------:R-:W-:Y:S02]  /*0ac0*/  FSEL R8, R8, RZ, !P5 ;  /* 0x000000ff08087208 */ /* 0x000fe40006800000 */
[----:B------:R-:W-:Y:S02]  /*0ad0*/  FSETP.GEU.FTZ.AND P2, PT, |R11|, +INF , PT ;  /* 0x7f8000000b00780b */ /* 0x000fe40003f5e200 */
[----:B------:R-:W-:-:S02]  /*0ae0*/  FSETP.GEU.FTZ.AND P4, PT, |R16|, +INF , PT ;  /* 0x7f8000001000780b */ /* 0x000fc40003f9e200 */
[----:B------:R-:W-:Y:S02]  /*0af0*/  FSETP.GEU.FTZ.AND P5, PT, |R17|, +INF , PT ;  /* 0x7f8000001100780b */ /* 0x000fe40003fbe200 */
[----:B------:R-:W-:Y:S02]  /*0b00*/  FSEL R9, R10, RZ, !P6 ;  /* 0x000000ff0a097208 */ /* 0x000fe40007000000 */
[----:B------:R-:W-:Y:S02]  /*0b10*/  FSETP.GEU.FTZ.AND P6, PT, |R18|, +INF , PT ;  /* 0x7f8000001200780b */ /* 0x000fe40003fde200 */
[----:B------:R-:W-:Y:S02]  /*0b20*/  FSEL R10, R14, RZ, !P1 ;  /* 0x000000ff0e0a7208 */ /* 0x000fe40004800000 */
[----:B------:R-:W-:Y:S02]  /*0b30*/  FSEL R12, R15, RZ, !P3 ;  /* 0x000000ff0f0c7208 */ /* 0x000fe40005800000 */
[----:B------:R-:W-:-:S02]  /*0b40*/  FSEL R11, R11, RZ, !P2 ;  /* 0x000000ff0b0b7208 */ /* 0x000fc40005000000 */
[----:B------:R-:W-:Y:S02]  /*0b50*/  FSETP.GEU.FTZ.AND P3, PT, |R19|, +INF , PT ;  /* 0x7f8000001300780b */ /* 0x000fe40003f7e200 */
[----:B------:R-:W-:Y:S02]  /*0b60*/  FSEL R13, R16, RZ, !P4 ;  /* 0x000000ff100d7208 */ /* 0x000fe40006000000 */
[----:B------:R-:W-:Y:S02]  /*0b70*/  FSEL R14, R17, RZ, !P5 ;  /* 0x000000ff110e7208 */ /* 0x000fe40006800000 */
        /* <DEDUP_REMOVED lines=46> */
.L_x_8020:
        /* <DEDUP_REMOVED lines=16> */
.L_x_8021:
        /* <DEDUP_REMOVED lines=16> */
.L_x_8030:
        /* <DEDUP_REMOVED lines=110> */
.L_x_8058:
        /* <DEDUP_REMOVED lines=30> */
.L_x_8026:
[----:B------:R-:W-:Y:S05]  /*1920*/  BSYNC B1 ;  /* 0x0000000000017941 */ /* 0x000fea0003800000 */
.L_x_8025:
        /* <DEDUP_REMOVED lines=52> */
.L_x_8029:
[----:B------:R-:W-:Y:S05]  /*1c70*/  BSYNC B1 ;  /* 0x0000000000017941 */ /* 0x000fea0003800000 */
.L_x_8028:
[----:B------:R-:W-:Y:S05]  /*1c80*/  BRA `(.L_x_8030) ;  /* 0xfffffff000f47947 */ /* 0x000fea000383ffff */
.L_x_8023:
[----:B------:R-:W-:Y:S01]  /*1c90*/  IMAD.MOV.U32 R47, RZ, RZ, RZ ;  /* 0x000000ffff2f7224 */ /* 0x000fe200078e00ff */
[----:B------:R-:W-:Y:S01]  /*1ca0*/  ULDC UR10, c[0x0][0x228] ;  /* 0x00008a00000a7ab9 */ /* 0x000fe20000000800 */
[----:B------:R-:W-:Y:S01]  /*1cb0*/  ULDC UR11, c[0x0][0x240] ;  /* 0x00009000000b7ab9 */ /* 0x000fe20000000800 */
[----:B------:R-:W-:Y:S01]  /*1cc0*/  ULDC UR5, c[0x0][0x248] ;  /* 0x0000920000057ab9 */ /* 0x000fe20000000800 */
[----:B------:R-:W-:-:S05]  /*1cd0*/  ULDC.64 UR8, c[0x0][0x240] ;  /* 0x0000900000087ab9 */ /* 0x000fca0000000a00 */
.L_x_8036:
        /* <DEDUP_REMOVED lines=110> */
.L_x_8075:
        /* <DEDUP_REMOVED lines=29> */
.L_x_8033:
[----:B------:R-:W-:Y:S05]  /*2590*/  BSYNC B1 ;  /* 0x0000000000017941 */ /* 0x000fea0003800000 */
.L_x_8032:
        /* <DEDUP_REMOVED lines=52> */
.L_x_8035:
[----:B------:R-:W-:Y:S05]  /*28e0*/  BSYNC B1 ;  /* 0x0000000000017941 */ /* 0x000fea0003800000 */
.L_x_8034:
[----:B------:R-:W-:Y:S05]  /*28f0*/  BRA `(.L_x_8036) ;  /* 0xfffffff000f87947 */ /* 0x000fea000383ffff */
.L_x_8027:
[----:B------:R-:W-:Y:S05]  /*2900*/  BSYNC B0 ;  /* 0x0000000000007941 */ /* 0x000fea0003800000 */
.L_x_8022:
        /* <DEDUP_REMOVED lines=20> */
.L_x_8039:
        /* <DEDUP_REMOVED lines=18> */
.L_x_8038:
[----:B------:R-:W-:Y:S05]  /*2b70*/  BSYNC B0 ;  /* 0x0000000000007941 */ /* 0x000fea0003800000 */
.L_x_8037:
        /* <DEDUP_REMOVED lines=12> */
.L_x_8041:
        /* <DEDUP_REMOVED lines=11> */
.L_x_8040:
[----:B------:R-:W-:Y:S05]  /*2cf0*/  EXIT ;  /* 0x000000000000794d */ /* 0x000fea0003800000 */
.L_x_8024:
        /* <DEDUP_REMOVED lines=8> */
.L_x_8043:
[----:B------:R-:W-:Y:S05]  /*2d80*/  BSYNC B1 ;  /* 0x0000000000017941 */ /* 0x000fea0003800000 */
.L_x_8042:
        /* <DEDUP_REMOVED lines=9> */
.L_x_8044:
[----:B------:R-:W-:Y:S01]  /*2e20*/  FSETP.GEU.FTZ.AND P2, PT, R50, R43, PT ;  /* 0x0000002b3200720b */ /* 0x000fe20003f5e000 */
[----:B------:R-:W-:Y:S02]  /*2e30*/  IMAD.MOV.U32 R27, RZ, RZ, R45 ;  /* 0x000000ffff1b7224 */ /* 0x000fe400078e002d */
[----:B------:R-:W-:-:S10]  /*2e40*/  IMAD.MOV.U32 R48, RZ, RZ, R28 ;  /* 0x000000ffff307224 */ /* 0x000fd400078e001c */
[----:B------:R-:W-:Y:S05]  /*2e50*/  WARPSYNC.COLLECTIVE R24, `(.L_x_8045) ;  /* 0x0000000018087348 */ /* 0x000fea0003c00000 */
[----:B------:R0:W1:Y:S02]  /*2e60*/  SHFL.BFLY P0, R28, R27, R26, R25 ;  /* 0x0c00001a1b1c7389 */ /* 0x0000640000000019 */
[----:B01----:R-:W-:Y:S01]  /*2e70*/  ENDCOLLECTIVE ;  /* 0x000000000000791b */ /* 0x003fe20003800000 */
.L_x_8045:
        /* <DEDUP_REMOVED lines=11> */
.L_x_8046:
[----:B------:R-:W-:Y:S02]  /*2f30*/  IMAD.MOV.U32 R27, RZ, RZ, R48 ;  /* 0x000000ffff1b7224 */ /* 0x000fe400078e0030 */
[----:B------:R-:W-:-:S07]  /*2f40*/  IMAD.MOV.U32 R44, RZ, RZ, R28 ;  /* 0x000000ffff2c7224 */ /* 0x000fce00078e001c */
[----:B------:R-:W-:Y:S05]  /*2f50*/  WARPSYNC.COLLECTIVE R24, `(.L_x_8047) ;  /* 0x0000000018087348 */ /* 0x000fea0003c00000 */
[----:B------:R0:W1:Y:S02]  /*2f60*/  SHFL.BFLY P0, R28, R27, R26, R25 ;  /* 0x0c00001a1b1c7389 */ /* 0x0000640000000019 */
[----:B01----:R-:W-:Y:S01]  /*2f70*/  ENDCOLLECTIVE ;  /* 0x000000000000791b */ /* 0x003fe20003800000 */
.L_x_8047:
[----:B------:R-:W-:Y:S01]  /*2f80*/  FSETP.GEU.FTZ.AND P1, PT, R53, R44, PT ;  /* 0x0000002c3500720b */ /* 0x000fe20003f3e000 */
[----:B------:R-:W-:-:S12]  /*2f90*/  IMAD.MOV.U32 R27, RZ, RZ, R47 ;  /* 0x000000ffff1b7224 */ /* 0x000fd800078e002f */
[----:B------:R-:W-:Y:S01]  /*2fa0*/  @P1 FSETP.NEU.FTZ.AND P2, PT, R53, R44, PT ;  /* 0x0000002c3500120b */ /* 0x000fe20003f5d000 */
[----:B------:R-:W-:-:S12]  /*2fb0*/  IMAD.MOV.U32 R51, RZ, RZ, R28 ;  /* 0x000000ffff337224 */ /* 0x000fd800078e001c */
[----:B------:R-:W-:Y:S05]  /*2fc0*/  WARPSYNC.COLLECTIVE R24, `(.L_x_8048) ;  /* 0x0000000018087348 */ /* 0x000fea0003c00000 */
[----:B------:R0:W1:Y:S02]  /*2fd0*/  SHFL.BFLY P0, R28, R27, R26, R25 ;  /* 0x0c00001a1b1c7389 */ /* 0x0000640000000019 */
[----:B01----:R-:W-:Y:S01]  /*2fe0*/  ENDCOLLECTIVE ;  /* 0x000000000000791b */ /* 0x003fe20003800000 */
.L_x_8048:
        /* <DEDUP_REMOVED lines=12> */
.L_x_8049:
[----:B------:R-:W-:Y:S02]  /*30b0*/  IMAD.MOV.U32 R27, RZ, RZ, R29 ;  /* 0x000000ffff1b7224 */ /* 0x000fe400078e001d */
[----:B------:R-:W-:-:S07]  /*30c0*/  IMAD.MOV.U32 R43, RZ, RZ, R28 ;  /* 0x000000ffff2b7224 */ /* 0x000fce00078e001c */
[----:B------:R-:W-:Y:S05]  /*30d0*/  WARPSYNC.COLLECTIVE R24, `(.L_x_8050) ;  /* 0x0000000018087348 */ /* 0x000fea0003c00000 */
[----:B------:R0:W1:Y:S02]  /*30e0*/  SHFL.BFLY P0, R28, R27, R26, R25 ;  /* 0x0c00001a1b1c7389 */ /* 0x0000640000000019 */
[----:B01----:R-:W-:Y:S01]  /*30f0*/  ENDCOLLECTIVE ;  /* 0x000000000000791b */ /* 0x003fe20003800000 */
.L_x_8050:
[----:B------:R-:W-:Y:S02]  /*3100*/  IMAD.MOV.U32 R27, RZ, RZ, R45 ;  /* 0x000000ffff1b7224 */ /* 0x000fe400078e002d */
[----:B------:R-:W-:-:S07]  /*3110*/  IMAD.MOV.U32 R50, RZ, RZ, R28 ;  /* 0x000000ffff327224 */ /* 0x000fce00078e001c */
[----:B------:R-:W-:Y:S05]  /*3120*/  WARPSYNC.COLLECTIVE R24, `(.L_x_8051) ;  /* 0x0000000018087348 */ /* 0x000fea0003c00000 */
[----:B------:R0:W1:Y:S02]  /*3130*/  SHFL.BFLY P0, R28, R27, R26, R25 ;  /* 0x0c00001a1b1c7389 */ /* 0x0000640000000019 */
[----:B01----:R-:W-:Y:S01]  /*3140*/  ENDCOLLECTIVE ;  /* 0x000000000000791b */ /* 0x003fe20003800000 */
.L_x_8051:
        /* <DEDUP_REMOVED lines=12> */
.L_x_8052:
[----:B------:R-:W-:Y:S02]  /*3210*/  IMAD.MOV.U32 R27, RZ, RZ, R51 ;  /* 0x000000ffff1b7224 */ /* 0x000fe400078e0033 */
[----:B------:R-:W-:-:S07]  /*3220*/  IMAD.MOV.U32 R43, RZ, RZ, R28 ;  /* 0x000000ffff2b7224 */ /* 0x000fce00078e001c */
[----:B------:R-:W-:Y:S05]  /*3230*/  WARPSYNC.COLLECTIVE R24, `(.L_x_8053) ;  /* 0x0000000018087348 */ /* 0x000fea0003c00000 */
[----:B------:R0:W1:Y:S02]  /*3240*/  SHFL.BFLY P0, R28, R27, R26, R25 ;  /* 0x0c00001a1b1c7389 */ /* 0x0000640000000019 */
[----:B01----:R-:W-:Y:S01]  /*3250*/  ENDCOLLECTIVE ;  /* 0x000000000000791b */ /* 0x003fe20003800000 */
.L_x_8053:
[----:B------:R-:W-:Y:S01]  /*3260*/  FSETP.GEU.FTZ.AND P2, PT, R52, R43, PT ;  /* 0x0000002b3400720b */ /* 0x000fe20003f5e000 */
[----:B------:R-:W-:-:S12]  /*3270*/  IMAD.MOV.U32 R27, RZ, RZ, R45 ;  /* 0x000000ffff1b7224 */ /* 0x000fd800078e002d */
[----:B------:R-:W-:Y:S01]  /*3280*/  @P2 FSETP.NEU.FTZ.AND P1, PT, R52, R43, PT ;  /* 0x0000002b3400220b */ /* 0x000fe20003f3d000 */
[----:B------:R-:W-:-:S12]  /*3290*/  IMAD.MOV.U32 R44, RZ, RZ, R28 ;  /* 0x000000ffff2c7224 */ /* 0x000fd800078e001c */
[----:B------:R-:W-:Y:S05]  /*32a0*/  WARPSYNC.COLLECTIVE R24, `(.L_x_8054) ;  /* 0x0000000018087348 */ /* 0x000fea0003c00000 */
[----:B------:R0:W1:Y:S02]  /*32b0*/  SHFL.BFLY P0, R28, R27, R26, R25 ;  /* 0x0c00001a1b1c7389 */ /* 0x0000640000000019 */
[----:B01----:R-:W-:Y:S01]  /*32c0*/  ENDCOLLECTIVE ;  /* 0x000000000000791b */ /* 0x003fe20003800000 */
.L_x_8054:
        /* <DEDUP_REMOVED lines=11> */
.L_x_8055:
[----:B------:R-:W-:Y:S02]  /*3380*/  IMAD.MOV.U32 R27, RZ, RZ, R50 ;  /* 0x000000ffff1b7224 */ /* 0x000fe400078e0032 */
[----:B------:R-:W-:-:S07]  /*3390*/  IMAD.MOV.U32 R29, RZ, RZ, R28 ;  /* 0x000000ffff1d7224 */ /* 0x000fce00078e001c */
[----:B------:R-:W-:Y:S05]  /*33a0*/  WARPSYNC.COLLECTIVE R24, `(.L_x_8056) ;  /* 0x0000000018087348 */ /* 0x000fea0003c00000 */
[----:B------:R0:W1:Y:S02]  /*33b0*/  SHFL.BFLY P0, R28, R27, R26, R25 ;  /* 0x0c00001a1b1c7389 */ /* 0x0000640000000019 */
[----:B01----:R-:W-:Y:S01]  /*33c0*/  ENDCOLLECTIVE ;  /* 0x000000000000791b */ /* 0x003fe20003800000 */
.L_x_8056:
[----:B------:R-:W-:Y:S02]  /*33d0*/  IMAD.MOV.U32 R27, RZ, RZ, R43 ;  /* 0x000000ffff1b7224 */ /* 0x000fe400078e002b */
[----:B------:R-:W-:-:S07]  /*33e0*/  IMAD.MOV.U32 R47, RZ, RZ, R28 ;  /* 0x000000ffff2f7224 */ /* 0x000fce00078e001c */
[----:B------:R-:W-:Y:S05]  /*33f0*/  WARPSYNC.COLLECTIVE R24, `(.L_x_8057) ;  /* 0x0000000018087348 */ /* 0x000fea0003c00000 */
[----:B------:R0:W1:Y:S02]  /*3400*/  SHFL.BFLY P0, R28, R27, R26, R25 ;  /* 0x0c00001a1b1c7389 */ /* 0x0000640000000019 */
[----:B01----:R-:W-:Y:S01]  /*3410*/  ENDCOLLECTIVE ;  /* 0x000000000000791b */ /* 0x003fe20003800000 */
.L_x_8057:
[----:B------:R-:W-:Y:S05]  /*3420*/  BRA `(.L_x_8058) ;  /* 0xffffffe000c47947 */ /* 0x000fea000383ffff */
.L_x_8031:
        /* <DEDUP_REMOVED lines=8> */
.L_x_8060:
[----:B------:R-:W-:Y:S05]  /*34b0*/  BSYNC B1 ;  /* 0x0000000000017941 */ /* 0x000fea0003800000 */
.L_x_8059:
        /* <DEDUP_REMOVED lines=9> */
.L_x_8061:
[----:B------:R-:W-:Y:S01]  /*3550*/  FSETP.GEU.FTZ.AND P2, PT, R50, R29, PT ;  /* 0x0000001d3200720b */ /* 0x000fe20003f5e000 */
[----:B------:R-:W-:Y:S02]  /*3560*/  IMAD.MOV.U32 R27, RZ, RZ, R51 ;  /* 0x000000ffff1b7224 */ /* 0x000fe400078e0033 */
[----:B------:R-:W-:-:S10]  /*3570*/  IMAD.MOV.U32 R45, RZ, RZ, R28 ;  /* 0x000000ffff2d7224 */ /* 0x000fd400078e001c */
[----:B------:R-:W-:Y:S05]  /*3580*/  WARPSYNC.COLLECTIVE R24, `(.L_x_8062) ;  /* 0x0000000018087348 */ /* 0x000fea0003c00000 */
[----:B------:R0:W1:Y:S02]  /*3590*/  SHFL.BFLY P0, R28, R27, R26, R25 ;  /* 0x0c00001a1b1c7389 */ /* 0x0000640000000019 */
[----:B01----:R-:W-:Y:S01]  /*35a0*/  ENDCOLLECTIVE ;  /* 0x000000000000791b */ /* 0x003fe20003800000 */
.L_x_8062:
        /* <DEDUP_REMOVED lines=11> */
.L_x_8063:
[----:B------:R-:W-:Y:S02]  /*3660*/  IMAD.MOV.U32 R27, RZ, RZ, R45 ;  /* 0x000000ffff1b7224 */ /* 0x000fe400078e002d */
[----:B------:R-:W-:-:S07]  /*3670*/  IMAD.MOV.U32 R44, RZ, RZ, R28 ;  /* 0x000000ffff2c7224 */ /* 0x000fce00078e001c */
[----:B------:R-:W-:Y:S05]  /*3680*/  WARPSYNC.COLLECTIVE R24, `(.L_x_8064) ;  /* 0x0000000018087348 */ /* 0x000fea0003c00000 */
[----:B------:R0:W1:Y:S02]  /*3690*/  SHFL.BFLY P0, R28, R27, R26, R25 ;  /* 0x0c00001a1b1c7389 */ /* 0x0000640000000019 */
[----:B01----:R-:W-:Y:S01]  /*36a0*/  ENDCOLLECTIVE ;  /* 0x000000000000791b */ /* 0x003fe20003800000 */
.L_x_8064:
[----:B------:R-:W-:Y:S01]  /*36b0*/  FSETP.GEU.FTZ.AND P1, PT, R43, R44, PT ;  /* 0x0000002c2b00720b */ /* 0x000fe20003f3e000 */
[----:B------:R-:W-:-:S12]  /*36c0*/  IMAD.MOV.U32 R27, RZ, RZ, R49 ;  /* 0x000000ffff1b7224 */ /* 0x000fd800078e0031 */
[----:B------:R-:W-:Y:S01]  /*36d0*/  @P1 FSETP.NEU.FTZ.AND P2, PT, R43, R44, PT ;  /* 0x0000002c2b00120b */ /* 0x000fe20003f5d000 */
[----:B------:R-:W-:-:S12]  /*36e0*/  IMAD.MOV.U32 R50, RZ, RZ, R28 ;  /* 0x000000ffff327224 */ /* 0x000fd800078e001c */
[----:B------:R-:W-:Y:S05]  /*36f0*/  WARPSYNC.COLLECTIVE R24, `(.L_x_8065) ;  /* 0x0000000018087348 */ /* 0x000fea0003c00000 */
[----:B------:R0:W1:Y:S02]  /*3700*/  SHFL.BFLY P0, R28, R27, R26, R25 ;  /* 0x0c00001a1b1c7389 */ /* 0x0000640000000019 */
[----:B01----:R-:W-:Y:S01]  /*3710*/  ENDCOLLECTIVE ;  /* 0x000000000000791b */ /* 0x003fe20003800000 */
.L_x_8065:
        /* <DEDUP_REMOVED lines=12> */
.L_x_8066:
[----:B------:R-:W-:Y:S02]  /*37e0*/  IMAD.MOV.U32 R27, RZ, RZ, R48 ;  /* 0x000000ffff1b7224 */ /* 0x000fe400078e0030 */
[----:B------:R-:W-:-:S07]  /*37f0*/  IMAD.MOV.U32 R29, RZ, RZ, R28 ;  /* 0x000000ffff1d7224 */ /* 0x000fce00078e001c */
[----:B------:R-:W-:Y:S05]  /*3800*/  WARPSYNC.COLLECTIVE R24, `(.L_x_8067) ;  /* 0x0000000018087348 */ /* 0x000fea0003c00000 */
[----:B------:R0:W1:Y:S02]  /*3810*/  SHFL.BFLY P0, R28, R27, R26, R25 ;  /* 0x0c00001a1b1c7389 */ /* 0x0000640000000019 */
[----:B01----:R-:W-:Y:S01]  /*3820*/  ENDCOLLECTIVE ;  /* 0x000000000000791b */ /* 0x003fe20003800000 */
.L_x_8067:
[----:B------:R-:W-:Y:S02]  /*3830*/  IMAD.MOV.U32 R27, RZ, RZ, R43 ;  /* 0x000000ffff1b7224 */ /* 0x000fe400078e002b */
[----:B------:R-:W-:-:S07]  /*3840*/  IMAD.MOV.U32 R49, RZ, RZ, R28 ;  /* 0x000000ffff317224 */ /* 0x000fce00078e001c */
[----:B------:R-:W-:Y:S05]  /*3850*/  WARPSYNC.COLLECTIVE R24, `(.L_x_8068) ;  /* 0x0000000018087348 */ /* 0x000fea0003c00000 */
[----:B------:R0:W1:Y:S02]  /*3860*/  SHFL.BFLY P0, R28, R27, R26, R25 ;  /* 0x0c00001a1b1c7389 */ /* 0x0000640000000019 */
[----:B01----:R-:W-:Y:S01]  /*3870*/  ENDCOLLECTIVE ;  /* 0x000000000000791b */ /* 0x003fe20003800000 */
.L_x_8068:
        /* <DEDUP_REMOVED lines=12> */
.L_x_8069:
[----:B------:R-:W-:Y:S02]  /*3940*/  IMAD.MOV.U32 R27, RZ, RZ, R50 ;  /* 0x000000ffff1b7224 */ /* 0x000fe400078e0032 */
[----:B------:R-:W-:-:S07]  /*3950*/  IMAD.MOV.U32 R29, RZ, RZ, R28 ;  /* 0x000000ffff1d7224 */ /* 0x000fce00078e001c */
[----:B------:R-:W-:Y:S05]  /*3960*/  WARPSYNC.COLLECTIVE R24, `(.L_x_8070) ;  /* 0x0000000018087348 */ /* 0x000fea0003c00000 */
[----:B------:R0:W1:Y:S02]  /*3970*/  SHFL.BFLY P0, R28, R27, R26, R25 ;  /* 0x0c00001a1b1c7389 */ /* 0x0000640000000019 */
[----:B01----:R-:W-:Y:S01]  /*3980*/  ENDCOLLECTIVE ;  /* 0x000000000000791b */ /* 0x003fe20003800000 */
.L_x_8070:
[----:B------:R-:W-:Y:S01]  /*3990*/  FSETP.GEU.FTZ.AND P2, PT, R44, R29, PT ;  /* 0x0000001d2c00720b */ /* 0x000fe20003f5e000 */
[----:B------:R-:W-:-:S12]  /*39a0*/  IMAD.MOV.U32 R27, RZ, RZ, R51 ;  /* 0x000000ffff1b7224 */ /* 0x000fd800078e0033 */
[----:B------:R-:W-:Y:S01]  /*39b0*/  @P2 FSETP.NEU.FTZ.AND P1, PT, R44, R29, PT ;  /* 0x0000001d2c00220b */ /* 0x000fe20003f3d000 */
[----:B------:R-:W-:-:S12]  /*39c0*/  IMAD.MOV.U32 R43, RZ, RZ, R28 ;  /* 0x000000ffff2b7224 */ /* 0x000fd800078e001c */
[----:B------:R-:W-:Y:S05]  /*39d0*/  WARPSYNC.COLLECTIVE R24, `(.L_x_8071) ;  /* 0x0000000018087348 */ /* 0x000fea0003c00000 */
[----:B------:R0:W1:Y:S02]  /*39e0*/  SHFL.BFLY P0, R28, R27, R26, R25 ;  /* 0x0c00001a1b1c7389 */ /* 0x0000640000000019 */
[----:B01----:R-:W-:Y:S01]  /*39f0*/  ENDCOLLECTIVE ;  /* 0x000000000000791b */ /* 0x003fe20003800000 */
.L_x_8071:
        /* <DEDUP_REMOVED lines=11> */
.L_x_8072:
[----:B------:R-:W-:Y:S02]  /*3ab0*/  IMAD.MOV.U32 R27, RZ, RZ, R52 ;  /* 0x000000ffff1b7224 */ /* 0x000fe400078e0034 */
[----:B------:R-:W-:-:S07]  /*3ac0*/  IMAD.MOV.U32 R29, RZ, RZ, R28 ;  /* 0x000000ffff1d7224 */ /* 0x000fce00078e001c */
[----:B------:R-:W-:Y:S05]  /*3ad0*/  WARPSYNC.COLLECTIVE R24, `(.L_x_8073) ;  /* 0x0000000018087348 */ /* 0x000fea0003c00000 */
[----:B------:R0:W1:Y:S02]  /*3ae0*/  SHFL.BFLY P0, R28, R27, R26, R25 ;  /* 0x0c00001a1b1c7389 */ /* 0x0000640000000019 */
[----:B01----:R-:W-:Y:S01]  /*3af0*/  ENDCOLLECTIVE ;  /* 0x000000000000791b */ /* 0x003fe20003800000 */
.L_x_8073:
[----:B------:R-:W-:Y:S02]  /*3b00*/  IMAD.MOV.U32 R27, RZ, RZ, R49 ;  /* 0x000000ffff1b7224 */ /* 0x000fe400078e0031 */
[----:B------:R-:W-:-:S07]  /*3b10*/  IMAD.MOV.U32 R45, RZ, RZ, R28 ;  /* 0x000000ffff2d7224 */ /* 0x000fce00078e001c */
[----:B------:R-:W-:Y:S05]  /*3b20*/  WARPSYNC.COLLECTIVE R24, `(.L_x_8074) ;  /* 0x0000000018087348 */ /* 0x000fea0003c00000 */
[----:B------:R0:W1:Y:S02]  /*3b30*/  SHFL.BFLY P0, R28, R27, R26, R25 ;  /* 0x0c00001a1b1c7389 */ /* 0x0000640000000019 */
[----:B01----:R-:W-:Y:S01]  /*3b40*/  ENDCOLLECTIVE ;  /* 0x000000000000791b */ /* 0x003fe20003800000 */
.L_x_8074:
[----:B------:R-:W-:Y:S05]  /*3b50*/  BRA `(.L_x_8075) ;  /* 0xffffffe800187947 */ /* 0x000fea000383ffff */
.L_x_8076:
        /* <DEDUP_REMOVED lines=10> */
.L_x_12294:


//--------------------- .text._ZN4vllm3moe10topkGatingILi8ELi256ELi4ELi16ELi32El6__halfLNS0_11ScoringFuncE0EEEvPKT5_PKbPfiPT4_PiiiibPKf --------------------------
	.section	.text._ZN4vllm3moe10topkGatingILi8ELi256ELi4ELi16ELi32El6__halfLNS0_11ScoringFuncE0EEEvPKT5_PKbPfiPT4_PiiiibPKf,"ax",@progbits
	.align	128
        .global         _ZN4vllm3moe10topkGatingILi8ELi256ELi4ELi16ELi32El6__halfLNS0_11ScoringFuncE0EEEvPKT5_PKbPfiPT4_PiiiibPKf
        .type           _ZN4vllm3moe10topkGatingILi8ELi256ELi4ELi16ELi32El6__halfLNS0_11ScoringFuncE0EEEvPKT5_PKbPfiPT4_PiiiibPKf,@function
        .size           _ZN4vllm3moe10topkGatingILi8ELi256ELi4ELi16ELi32El6__halfLNS0_11ScoringFuncE0EEEvPKT5_PKbPfiPT4_PiiiibPKf,(.L_x_12295 - _ZN4vllm3moe10topkGatingILi8ELi256ELi4ELi16ELi32El6__halfLNS0_11ScoringFuncE0EEEvPKT5_PKbPfiPT4_PiiiibPKf)
        .other          _ZN4vllm3moe10topkGatingILi8ELi256ELi4ELi16ELi32El6__halfLNS0_11ScoringFuncE0EEEvPKT5_PKbPfiPT4_PiiiibPKf,@"STO_CUDA_ENTRY STV_DEFAULT"
_ZN4vllm3moe10topkGatingILi8ELi256ELi4ELi16ELi32El6__halfLNS0_11ScoringFuncE0EEEvPKT5_PKbPfiPT4_PiiiibPKf:
.text._ZN4vllm3moe10topkGatingILi8ELi256ELi4ELi16ELi32El6__halfLNS0_11ScoringFuncE0EEEvPKT5_PKbPfiPT4_PiiiibPKf:
        /* <DEDUP_REMOVED lines=26> */
[--C-:B--2---:R-:W-:Y:S02]  /*01a0*/  HADD2.F32 R11, -RZ, R4.reuse.H0_H0 ;  /* 0x20000004ff0b7230 */ /* 0x104fe40000004100 */
[----:B------:R-:W-:Y:S02]  /*01b0*/  HADD2.F32 R12, -RZ, R4.H1_H1 ;  /* 0x30000004ff0c7230 */ /* 0x000fe40000004100 */
[--C-:B------:R-:W-:Y:S02]  /*01c0*/  HADD2.F32 R8, -RZ, R5.reuse.H0_H0 ;  /* 0x20000005ff087230 */ /* 0x100fe40000004100 */
        /* <DEDUP_REMOVED lines=39> */
[----:B---3--:R-:W-:Y:S01]  /*0440*/  FMUL.FTZ R5, R24, 1.4426950216293334961 ;  /* 0x3fb8aa3b18057820 */ /* 0x008fe20000410000 */
[----:B------:R-:W-:Y:S01]  /*0450*/  FMUL.FTZ R9, R9, 1.4426950216293334961 ;  /* 0x3fb8aa3b09097820 */ /* 0x000fe20000410000 */
[----:B------:R-:W-:-:S05]  /*0460*/  FADD.FTZ R10, R10, -R21 ;  /* 0x800000150a0a7221 */ /* 0x000fca0000010000 */
[----:B------:R-:W1:Y:S01]  /*0470*/  MUFU.EX2 R8, R12 ;  /* 0x0000000c00087308 */ /* 0x000e620000000800 */
[--C-:B------:R-:W-:Y:S01]  /*0480*/  FADD.FTZ R4, R6, -R21.reuse ;  /* 0x8000001506047221 */ /* 0x100fe20000010000 */
[----:B------:R-:W-:Y:S01]  /*0490*/  FMUL.FTZ R24, R10, 1.4426950216293334961 ;  /* 0x3fb8aa3b0a187820 */ /* 0x000fe20000410000 */
[----:B------:R-:W-:-:S05]  /*04a0*/  FADD.FTZ R13, R13, -R21 ;  /* 0x800000150d0d7221 */ /* 0x000fca0000010000 */
        /* <DEDUP_REMOVED lines=89> */
.L_x_8085:
        /* <DEDUP_REMOVED lines=78> */
.L_x_8113:
        /* <DEDUP_REMOVED lines=30> */
.L_x_8081:
[----:B------:R-:W-:Y:S05]  /*1100*/  BSYNC B1 ;  /* 0x0000000000017941 */ /* 0x000fea0003800000 */
.L_x_8080:
        /* <DEDUP_REMOVED lines=36> */
.L_x_8084:
[----:B------:R-:W-:Y:S05]  /*1350*/  BSYNC B1 ;  /* 0x0000000000017941 */ /* 0x000fea0003800000 */
.L_x_8083:
[----:B------:R-:W-:Y:S05]  /*1360*/  BRA `(.L_x_8085) ;  /* 0xfffffff400b47947 */ /* 0x000fea000383ffff */
.L_x_8078:
[----:B------:R-:W-:Y:S01]  /*1370*/  IMAD.MOV.U32 R31, RZ, RZ, RZ ;  /* 0x000000ffff1f7224 */ /* 0x000fe200078e00ff */
[----:B------:R-:W-:Y:S01]  /*1380*/  ULDC UR10, c[0x0][0x228] ;  /* 0x00008a00000a7ab9 */ /* 0x000fe20000000800 */
[----:B------:R-:W-:Y:S01]  /*1390*/  ULDC UR11, c[0x0][0x240] ;  /* 0x00009000000b7ab9 */ /* 0x000fe20000000800 */
[----:B------:R-:W-:Y:S01]  /*13a0*/  ULDC UR5, c[0x0][0x248] ;  /* 0x0000920000057ab9 */ /* 0x000fe20000000800 */
[----:B------:R-:W-:-:S05]  /*13b0*/  ULDC.64 UR8, c[0x0][0x240] ;  /* 0x0000900000087ab9 */ /* 0x000fca0000000a00 */
.L_x_8091:
        /* <DEDUP_REMOVED lines=78> */
.L_x_8130:
        /* <DEDUP_REMOVED lines=29> */
.L_x_8088:
[----:B------:R-:W-:Y:S05]  /*1a70*/  BSYNC B1 ;  /* 0x0000000000017941 */ /* 0x000fea0003800000 */
.L_x_8087:
        /* <DEDUP_REMOVED lines=36> */
.L_x_8090:
[----:B------:R-:W-:Y:S05]  /*1cc0*/  BSYNC B1 ;  /* 0x0000000000017941 */ /* 0x000fea0003800000 */
.L_x_8089:
[----:B------:R-:W-:Y:S05]  /*1cd0*/  BRA `(.L_x_8091) ;  /* 0xfffffff400b87947 */ /* 0x000fea000383ffff */
.L_x_8082:
[----:B------:R-:W-:Y:S05]  /*1ce0*/  BSYNC B0 ;  /* 0x0000000000007941 */ /* 0x000fea0003800000 */
.L_x_8077:
        /* <DEDUP_REMOVED lines=20> */
.L_x_8094:
        /* <DEDUP_REMOVED lines=18> */
.L_x_8093:
[----:B------:R-:W-:Y:S05]  /*1f50*/  BSYNC B0 ;  /* 0x0000000000007941 */ /* 0x000fea0003800000 */
.L_x_8092:
        /* <DEDUP_REMOVED lines=12> */
.L_x_8096:
        /* <DEDUP_REMOVED lines=11> */
.L_x_8095:
[----:B------:R-:W-:Y:S05]  /*20d0*/  EXIT ;  /* 0x000000000000794d */ /* 0x000fea0003800000 */
.L_x_8079:
        /* <DEDUP_REMOVED lines=8> */
.L_x_8098:
[----:B------:R-:W-:Y:S05]  /*2160*/  BSYNC B1 ;  /* 0x0000000000017941 */ /* 0x000fea0003800000 */
.L_x_8097:
        /* <DEDUP_REMOVED lines=9> */
.L_x_8099:
[----:B------:R-:W-:Y:S01]  /*2200*/  FSETP.GEU.FTZ.AND P2, PT, R35, R28, PT ;  /* 0x0000001c2300720b */ /* 0x000fe20003f5e000 */
[----:B------:R-:W-:Y:S02]  /*2210*/  IMAD.MOV.U32 R19, RZ, RZ, R37 ;  /* 0x000000ffff137224 */ /* 0x000fe400078e0025 */
[----:B------:R-:W-:-:S10]  /*2220*/  IMAD.MOV.U32 R32, RZ, RZ, R20 ;  /* 0x000000ffff207224 */ /* 0x000fd400078e0014 */
[----:B------:R-:W-:Y:S05]  /*2230*/  WARPSYNC.COLLECTIVE R16, `(.L_x_8100) ;  /* 0x0000000010087348 */ /* 0x000fea0003c00000 */
[----:B------:R0:W1:Y:S02]  /*2240*/  SHFL.BFLY P0, R20, R19, R18, R17 ;  /* 0x0c00001213147389 */ /* 0x0000640000000011 */
[----:B01----:R-:W-:Y:S01]  /*2250*/  ENDCOLLECTIVE ;  /* 0x000000000000791b */ /* 0x003fe20003800000 */
.L_x_8100:
        /* <DEDUP_REMOVED lines=11> */
.L_x_8101:
[----:B------:R-:W-:Y:S02]  /*2310*/  IMAD.MOV.U32 R19, RZ, RZ, R32 ;  /* 0x000000ffff137224 */ /* 0x000fe400078e0020 */
[----:B------:R-:W-:-:S07]  /*2320*/  IMAD.MOV.U32 R29, RZ, RZ, R20 ;  /* 0x000000ffff1d7224 */ /* 0x000fce00078e0014 */
[----:B------:R-:W-:Y:S05]  /*2330*/  WARPSYNC.COLLECTIVE R16, `(.L_x_8102) ;  /* 0x0000000010087348 */ /* 0x000fea0003c00000 */
[----:B------:R0:W1:Y:S02]  /*2340*/  SHFL.BFLY P0, R20, R19, R18, R17 ;  /* 0x0c00001213147389 */ /* 0x0000640000000011 */
[----:B01----:R-:W-:Y:S01]  /*2350*/  ENDCOLLECTIVE ;  /* 0x000000000000791b */ /* 0x003fe20003800000 */
.L_x_8102:
[----:B------:R-:W-:Y:S01]  /*2360*/  FSETP.GEU.FTZ.AND P1, PT, R30, R29, PT ;  /* 0x0000001d1e00720b */ /* 0x000fe20003f3e000 */
[----:B------:R-:W-:-:S12]  /*2370*/  IMAD.MOV.U32 R19, RZ, RZ, R33 ;  /* 0x000000ffff137224 */ /* 0x000fd800078e0021 */
[----:B------:R-:W-:Y:S01]  /*2380*/  @P1 FSETP.NEU.FTZ.AND P2, PT, R30, R29, PT ;  /* 0x0000001d1e00120b */ /* 0x000fe20003f5d000 */
[----:B------:R-:W-:-:S12]  /*2390*/  IMAD.MOV.U32 R35, RZ, RZ, R20 ;  /* 0x000000ffff237224 */ /* 0x000fd800078e0014 */
[----:B------:R-:W-:Y:S05]  /*23a0*/  WARPSYNC.COLLECTIVE R16, `(.L_x_8103) ;  /* 0x0000000010087348 */ /* 0x000fea0003c00000 */
[----:B------:R0:W1:Y:S02]  /*23b0*/  SHFL.BFLY P0, R20, R19, R18, R17 ;  /* 0x0c00001213147389 */ /* 0x0000640000000011 */
[----:B01----:R-:W-:Y:S01]  /*23c0*/  ENDCOLLECTIVE ;  /* 0x000000000000791b */ /* 0x003fe20003800000 */
.L_x_8103:
        /* <DEDUP_REMOVED lines=12> */
.L_x_8104:
[----:B------:R-:W-:Y:S02]  /*2490*/  IMAD.MOV.U32 R19, RZ, RZ, R21 ;  /* 0x000000ffff137224 */ /* 0x000fe400078e0015 */
[----:B------:R-:W-:-:S07]  /*24a0*/  IMAD.MOV.U32 R28, RZ, RZ, R20 ;  /* 0x000000ffff1c7224 */ /* 0x000fce00078e0014 */
[----:B------:R-:W-:Y:S05]  /*24b0*/  WARPSYNC.COLLECTIVE R16, `(.L_x_8105) ;  /* 0x0000000010087348 */ /* 0x000fea0003c00000 */
[----:B------:R0:W1:Y:S02]  /*24c0*/  SHFL.BFLY P0, R20, R19, R18, R17 ;  /* 0x0c00001213147389 */ /* 0x0000640000000011 */
[----:B01----:R-:W-:Y:S01]  /*24d0*/  ENDCOLLECTIVE ;  /* 0x000000000000791b */ /* 0x003fe20003800000 */
.L_x_8105:
[----:B------:R-:W-:Y:S02]  /*24e0*/  IMAD.MOV.U32 R19, RZ, RZ, R30 ;  /* 0x000000ffff137224 */ /* 0x000fe400078e001e */
[----:B------:R-:W-:-:S07]  /*24f0*/  IMAD.MOV.U32 R34, RZ, RZ, R20 ;  /* 0x000000ffff227224 */ /* 0x000fce00078e0014 */
[----:B------:R-:W-:Y:S05]  /*2500*/  WARPSYNC.COLLECTIVE R16, `(.L_x_8106) ;  /* 0x0000000010087348 */ /* 0x000fea0003c00000 */
[----:B------:R0:W1:Y:S02]  /*2510*/  SHFL.BFLY P0, R20, R19, R18, R17 ;  /* 0x0c00001213147389 */ /* 0x0000640000000011 */
[----:B01----:R-:W-:Y:S01]  /*2520*/  ENDCOLLECTIVE ;  /* 0x000000000000791b */ /* 0x003fe20003800000 */
.L_x_8106:
        /* <DEDUP_REMOVED lines=12> */
.L_x_8107:
[----:B------:R-:W-:Y:S02]  /*25f0*/  IMAD.MOV.U32 R19, RZ, RZ, R34 ;  /* 0x000000ffff137224 */ /* 0x000fe400078e0022 */
[----:B------:R-:W-:-:S07]  /*2600*/  IMAD.MOV.U32 R28, RZ, RZ, R20 ;  /* 0x000000ffff1c7224 */ /* 0x000fce00078e0014 */
[----:B------:R-:W-:Y:S05]  /*2610*/  WARPSYNC.COLLECTIVE R16, `(.L_x_8108) ;  /* 0x0000000010087348 */ /* 0x000fea0003c00000 */
[----:B------:R0:W1:Y:S02]  /*2620*/  SHFL.BFLY P0, R20, R19, R18, R17 ;  /* 0x0c00001213147389 */ /* 0x0000640000000011 */
[----:B01----:R-:W-:Y:S01]  /*2630*/  ENDCOLLECTIVE ;  /* 0x000000000000791b */ /* 0x003fe20003800000 */
.L_x_8108:
[----:B------:R-:W-:Y:S01]  /*2640*/  FSETP.GEU.FTZ.AND P2, PT, R33, R28, PT ;  /* 0x0000001c2100720b */ /* 0x000fe20003f5e000 */
[----:B------:R-:W-:-:S12]  /*2650*/  IMAD.MOV.U32 R19, RZ, RZ, R35 ;  /* 0x000000ffff137224 */ /* 0x000fd800078e0023 */
[----:B------:R-:W-:Y:S01]  /*2660*/  @P2 FSETP.NEU.FTZ.AND P1, PT, R33, R28, PT ;  /* 0x0000001c2100220b */ /* 0x000fe20003f3d000 */
[----:B------:R-:W-:-:S12]  /*2670*/  IMAD.MOV.U32 R29, RZ, RZ, R20 ;  /* 0x000000ffff1d7224 */ /* 0x000fd800078e0014 */
[----:B------:R-:W-:Y:S05]  /*2680*/  WARPSYNC.COLLECTIVE R16, `(.L_x_8109) ;  /* 0x0000000010087348 */ /* 0x000fea0003c00000 */
[----:B------:R0:W1:Y:S02]  /*2690*/  SHFL.BFLY P0, R20, R19, R18, R17 ;  /* 0x0c00001213147389 */ /* 0x0000640000000011 */
[----:B01----:R-:W-:Y:S01]  /*26a0*/  ENDCOLLECTIVE ;  /* 0x000000000000791b */ /* 0x003fe20003800000 */
.L_x_8109:
        /* <DEDUP_REMOVED lines=11> */
.L_x_8110:
[----:B------:R-:W-:Y:S02]  /*2760*/  IMAD.MOV.U32 R19, RZ, RZ, R33 ;  /* 0x000000ffff137224 */ /* 0x000fe400078e0021 */
[----:B------:R-:W-:-:S07]  /*2770*/  IMAD.MOV.U32 R21, RZ, RZ, R20 ;  /* 0x000000ffff157224 */ /* 0x000fce00078e0014 */
[----:B------:R-:W-:Y:S05]  /*2780*/  WARPSYNC.COLLECTIVE R16, `(.L_x_8111) ;  /* 0x0000000010087348 */ /* 0x000fea0003c00000 */
[----:B------:R0:W1:Y:S02]  /*2790*/  SHFL.BFLY P0, R20, R19, R18, R17 ;  /* 0x0c00001213147389 */ /* 0x0000640000000011 */
[----:B01----:R-:W-:Y:S01]  /*27a0*/  ENDCOLLECTIVE ;  /* 0x000000000000791b */ /* 0x003fe20003800000 */
.L_x_8111:
[----:B------:R-:W-:Y:S02]  /*27b0*/  IMAD.MOV.U32 R19, RZ, RZ, R37 ;  /* 0x000000ffff137224 */ /* 0x000fe400078e0025 */
[----:B------:R-:W-:-:S07]  /*27c0*/  IMAD.MOV.U32 R32, RZ, RZ, R20 ;  /* 0x000000ffff207224 */ /* 0x000fce00078e0014 */
[----:B------:R-:W-:Y:S05]  /*27d0*/  WARPSYNC.COLLECTIVE R16, `(.L_x_8112) ;  /* 0x0000000010087348 */ /* 0x000fea0003c00000 */
[----:B------:R0:W1:Y:S02]  /*27e0*/  SHFL.BFLY P0, R20, R19, R18, R17 ;  /* 0x0c00001213147389 */ /* 0x0000640000000011 */
[----:B01----:R-:W-:Y:S01]  /*27f0*/  ENDCOLLECTIVE ;  /* 0x000000000000791b */ /* 0x003fe20003800000 */
.L_x_8112:
[----:B------:R-:W-:Y:S05]  /*2800*/  BRA `(.L_x_8113) ;  /* 0xffffffe400c47947 */ /* 0x000fea000383ffff */
.L_x_8086:
        /* <DEDUP_REMOVED lines=8> */
.L_x_8115:
[----:B------:R-:W-:Y:S05]  /*2890*/  BSYNC B1 ;  /* 0x0000000000017941 */ /* 0x000fea0003800000 */
.L_x_8114:
        /* <DEDUP_REMOVED lines=9> */
.L_x_8116:
[----:B------:R-:W-:Y:S01]  /*2930*/  FSETP.GEU.FTZ.AND P2, PT, R34, R21, PT ;  /* 0x000000152200720b */ /* 0x000fe20003f5e000 */
[----:B------:R-:W-:Y:S02]  /*2940*/  IMAD.MOV.U32 R19, RZ, RZ, R35 ;  /* 0x000000ffff137224 */ /* 0x000fe400078e0023 */
[----:B------:R-:W-:-:S10]  /*2950*/  IMAD.MOV.U32 R30, RZ, RZ, R20 ;  /* 0x000000ffff1e7224 */ /* 0x000fd400078e0014 */
[----:B------:R-:W-:Y:S05]  /*2960*/  WARPSYNC.COLLECTIVE R16, `(.L_x_8117) ;  /* 0x0000000010087348 */ /* 0x000fea0003c00000 */
[----:B------:R0:W1:Y:S02]  /*2970*/  SHFL.BFLY P0, R20, R19, R18, R17 ;  /* 0x0c00001213147389 */ /* 0x0000640000000011 */
[----:B01----:R-:W-:Y:S01]  /*2980*/  ENDCOLLECTIVE ;  /* 0x000000000000791b */ /* 0x003fe20003800000 */
.L_x_8117:
        /* <DEDUP_REMOVED lines=11> */
.L_x_8118:
[----:B------:R-:W-:Y:S02]  /*2a40*/  IMAD.MOV.U32 R19, RZ, RZ, R30 ;  /* 0x000000ffff137224 */ /* 0x000fe400078e001e */
[----:B------:R-:W-:-:S07]  /*2a50*/  IMAD.MOV.U32 R28, RZ, RZ, R20 ;  /* 0x000000ffff1c7224 */ /* 0x000fce00078e0014 */
[----:B------:R-:W-:Y:S05]  /*2a60*/  WARPSYNC.COLLECTIVE R16, `(.L_x_8119) ;  /* 0x0000000010087348 */ /* 0x000fea0003c00000 */
[----:B------:R0:W1:Y:S02]  /*2a70*/  SHFL.BFLY P0, R20, R19, R18, R17 ;  /* 0x0c00001213147389 */ /* 0x0000640000000011 */
[----:B01----:R-:W-:Y:S01]  /*2a80*/  ENDCOLLECTIVE ;  /* 0x000000000000791b */ /* 0x003fe20003800000 */
.L_x_8119:
[----:B------:R-:W-:Y:S01]  /*2a90*/  FSETP.GEU.FTZ.AND P1, PT, R29, R28, PT ;  /* 0x0000001c1d00720b */ /* 0x000fe20003f3e000 */
[----:B------:R-:W-:-:S12]  /*2aa0*/  IMAD.MOV.U32 R19, RZ, RZ, R32 ;  /* 0x000000ffff137224 */ /* 0x000fd800078e0020 */
[----:B------:R-:W-:Y:S01]  /*2ab0*/  @P1 FSETP.NEU.FTZ.AND P2, PT, R29, R28, PT ;  /* 0x0000001c1d00120b */ /* 0x000fe20003f5d000 */
[----:B------:R-:W-:-:S12]  /*2ac0*/  IMAD.MOV.U32 R35, RZ, RZ, R20 ;  /* 0x000000ffff237224 */ /* 0x000fd800078e0014 */
[----:B------:R-:W-:Y:S05]  /*2ad0*/  WARPSYNC.COLLECTIVE R16, `(.L_x_8120) ;  /* 0x0000000010087348 */ /* 0x000fea0003c00000 */
[----:B------:R0:W1:Y:S02]  /*2ae0*/  SHFL.BFLY P0, R20, R19, R18, R17 ;  /* 0x0c00001213147389 */ /* 0x0000640000000011 */
[----:B01----:R-:W-:Y:S01]  /*2af0*/  ENDCOLLECTIVE ;  /* 0x000000000000791b */ /* 0x003fe20003800000 */
.L_x_8120:
        /* <DEDUP_REMOVED lines=12> */
.L_x_8121:
[----:B------:R-:W-:Y:S02]  /*2bc0*/  IMAD.MOV.U32 R19, RZ, RZ, R33 ;  /* 0x000000ffff137224 */ /* 0x000fe400078e0021 */
[----:B------:R-:W-:-:S07]  /*2bd0*/  IMAD.MOV.U32 R21, RZ, RZ, R20 ;  /* 0x000000ffff157224 */ /* 0x000fce00078e0014 */
[----:B------:R-:W-:Y:S05]  /*2be0*/  WARPSYNC.COLLECTIVE R16, `(.L_x_8122) ;  /* 0x0000000010087348 */ /* 0x000fea0003c00000 */
[----:B------:R0:W1:Y:S02]  /*2bf0*/  SHFL.BFLY P0, R20, R19, R18, R17 ;  /* 0x0c00001213147389 */ /* 0x0000640000000011 */
[----:B01----:R-:W-:Y:S01]  /*2c00*/  ENDCOLLECTIVE ;  /* 0x000000000000791b */ /* 0x003fe20003800000 */
.L_x_8122:
[----:B------:R-:W-:Y:S02]  /*2c10*/  IMAD.MOV.U32 R19, RZ, RZ, R29 ;  /* 0x000000ffff137224 */ /* 0x000fe400078e001d */
[----:B------:R-:W-:-:S07]  /*2c20*/  IMAD.MOV.U32 R32, RZ, RZ, R20 ;  /* 0x000000ffff207224 */ /* 0x000fce00078e0014 */
[----:B------:R-:W-:Y:S05]  /*2c30*/  WARPSYNC.COLLECTIVE R16, `(.L_x_8123) ;  /* 0x0000000010087348 */ /* 0x000fea0003c00000 */
[----:B------:R0:W1:Y:S02]  /*2c40*/  SHFL.BFLY P0, R20, R19, R18, R17 ;  /* 0x0c00001213147389 */ /* 0x0000640000000011 */
[----:B01----:R-:W-:Y:S01]  /*2c50*/  ENDCOLLECTIVE ;  /* 0x000000000000791b */ /* 0x003fe20003800000 */
.L_x_8123:
        /* <DEDUP_REMOVED lines=12> */
.L_x_8124:
[----:B------:R-:W-:Y:S02]  /*2d20*/  IMAD.MOV.U32 R19, RZ, RZ, R35 ;  /* 0x000000ffff137224 */ /* 0x000fe400078e0023 */
[----:B------:R-:W-:-:S07]  /*2d30*/  IMAD.MOV.U32 R21, RZ, RZ, R20 ;  /* 0x000000ffff157224 */ /* 0x000fce00078e0014 */
[----:B------:R-:W-:Y:S05]  /*2d40*/  WARPSYNC.COLLECTIVE R16, `(.L_x_8125) ;  /* 0x0000000010087348 */ /* 0x000fea0003c00000 */
[----:B------:R0:W1:Y:S02]  /*2d50*/  SHFL.BFLY P0, R20, R19, R18, R17 ;  /* 0x0c00001213147389 */ /* 0x0000640000000011 */
[----:B01----:R-:W-:Y:S01]  /*2d60*/  ENDCOLLECTIVE ;  /* 0x000000000000791b */ /* 0x003fe20003800000 */
.L_x_8125:
[----:B------:R-:W-:Y:S01]  /*2d70*/  FSETP.GEU.FTZ.AND P2, PT, R34, R21, PT ;  /* 0x000000152200720b */ /* 0x000fe20003f5e000 */
[----:B------:R-:W-:-:S12]  /*2d80*/  IMAD.MOV.U32 R19, RZ, RZ, R29 ;  /* 0x000000ffff137224 */ /* 0x000fd800078e001d */
[----:B------:R-:W-:Y:S01]  /*2d90*/  @P2 FSETP.NEU.FTZ.AND P1, PT, R34, R21, PT ;  /* 0x000000152200220b */ /* 0x000fe20003f3d000 */
[----:B------:R-:W-:-:S12]  /*2da0*/  IMAD.MOV.U32 R28, RZ, RZ, R20 ;  /* 0x000000ffff1c7224 */ /* 0x000fd800078e0014 */
[----:B------:R-:W-:Y:S05]  /*2db0*/  WARPSYNC.COLLECTIVE R16, `(.L_x_8126) ;  /* 0x0000000010087348 */ /* 0x000fea0003c00000 */
[----:B------:R0:W1:Y:S02]  /*2dc0*/  SHFL.BFLY P0, R20, R19, R18, R17 ;  /* 0x0c00001213147389 */ /* 0x0000640000000011 */
[----:B01----:R-:W-:Y:S01]  /*2dd0*/  ENDCOLLECTIVE ;  /* 0x000000000000791b */ /* 0x003fe20003800000 */
.L_x_8126:
        /* <DEDUP_REMOVED lines=11> */
.L_x_8127:
[----:B------:R-:W-:Y:S02]  /*2e90*/  IMAD.MOV.U32 R19, RZ, RZ, R33 ;  /* 0x000000ffff137224 */ /* 0x000fe400078e0021 */
[----:B------:R-:W-:-:S07]  /*2ea0*/  IMAD.MOV.U32 R21, RZ, RZ, R20 ;  /* 0x000000ffff157224 */ /* 0x000fce00078e0014 */
[----:B------:R-:W-:Y:S05]  /*2eb0*/  WARPSYNC.COLLECTIVE R16, `(.L_x_8128) ;  /* 0x0000000010087348 */ /* 0x000fea0003c00000 */
[----:B------:R0:W1:Y:S02]  /*2ec0*/  SHFL.BFLY P0, R20, R19, R18, R17 ;  /* 0x0c00001213147389 */ /* 0x0000640000000011 */
[----:B01----:R-:W-:Y:S01]  /*2ed0*/  ENDCOLLECTIVE ;  /* 0x000000000000791b */ /* 0x003fe20003800000 */
.L_x_8128:
[----:B------:R-:W-:Y:S02]  /*2ee0*/  IMAD.MOV.U32 R19, RZ, RZ, R37 ;  /* 0x000000ffff137224 */ /* 0x000fe400078e0025 */
[----:B------:R-:W-:-:S07]  /*2ef0*/  IMAD.MOV.U32 R30, RZ, RZ, R20 ;  /* 0x000000ffff1e7224 */ /* 0x000fce00078e0014 */
[----:B------:R-:W-:Y:S05]  /*2f00*/  WARPSYNC.COLLECTIVE R16, `(.L_x_8129) ;  /* 0x0000000010087348 */ /* 0x000fea0003c00000 */
[----:B------:R0:W1:Y:S02]  /*2f10*/  SHFL.BFLY P0, R20, R19, R18, R17 ;  /* 0x0c00001213147389 */ /* 0x0000640000000011 */
[----:B01----:R-:W-:Y:S01]  /*2f20*/  ENDCOLLECTIVE ;  /* 0x000000000000791b */ /* 0x003fe20003800000 */
.L_x_8129:
[----:B------:R-:W-:Y:S05]  /*2f30*/  BRA `(.L_x_8130) ;  /* 0xffffffe800587947 */ /* 0x000fea000383ffff */
.L_x_8131:
        /* <DEDUP_REMOVED lines=12> */
.L_x_12295:


//--------------------- .text._ZN4vllm3moe10topkGatingILi8ELi128ELi4ELi16ELi32El6__halfLNS0_11ScoringFuncE0EEEvPKT5_PKbPfiPT4_PiiiibPKf --------------------------
	.section	.text._ZN4vllm3moe10topkGatingILi8ELi128ELi4ELi16ELi32El6__halfLNS0_11ScoringFuncE0EEEvPKT5_PKbPfiPT4_PiiiibPKf,"ax",@progbits
	.align	128
        .global         _ZN4vllm3moe10topkGatingILi8ELi128ELi4ELi16ELi32El6__halfLNS0_11ScoringFuncE0EEEvPKT5_PKbPfiPT4_PiiiibPKf
        .type           _ZN4vllm3moe10topkGatingILi8ELi128ELi4ELi16ELi32El6__halfLNS0_11ScoringFuncE0EEEvPKT5_PKbPfiPT4_PiiiibPKf,@function
        .size           _ZN4vllm3moe10topkGatingILi8ELi128ELi4ELi16ELi32El6__halfLNS0_11ScoringFuncE0EEEvPKT5_PKbPfiPT4_PiiiibPKf,(.L_x_12296 - _ZN4vllm3moe10topkGatingILi8ELi128ELi4ELi16ELi32El6__halfLNS0_11ScoringFuncE0EEEvPKT5_PKbPfiPT4_PiiiibPKf)
        .other          _ZN4vllm3moe10topkGatingILi8ELi128ELi4ELi16ELi32El6__halfLNS0_11ScoringFuncE0EEEvPKT5_PKbPfiPT4_PiiiibPKf,@"STO_CUDA_ENTRY STV_DEFAULT"
_ZN4vllm3moe10topkGatingILi8ELi128ELi4ELi16ELi32El6__halfLNS0_11ScoringFuncE0EEEvPKT5_PKbPfiPT4_PiiiibPKf:
.text._ZN4vllm3moe10topkGatingILi8ELi128ELi4ELi16ELi32El6__halfLNS0_11ScoringFuncE0EEEvPKT5_PKbPfiPT4_PiiiibPKf:
        /* <DEDUP_REMOVED lines=25> */
[----:B------:R-:W-:Y:S01]  /*0190*/  @P1 LEA.HI.X.SX32 R25, R2, UR5, 0x1, P2 ;  /* 0x0000000502191c11 */ /* 0x000fe200090f0eff */
        /* <DEDUP_REMOVED lines=13> */
[----:B------:R-:W-:Y:S02]  /*0270*/  FMNMX.FTZ R4, R12, R13, !PT ;  /* 0x0000000d0c047209 */ /* 0x000fe40007810000 */
[----:B------:R0:W2:Y:S02]  /*0280*/  @P1 LDG.E.U8 R13, desc[UR6][R24.64] ;  /* 0x00000006180d1981 */ /* 0x0000a4000c1e1100 */
[----:B------:R-:W-:Y:S02]  /*0290*/  FMNMX.FTZ R16, R7, R4, !PT ;  /* 0x0000000407107209 */ /* 0x000fe40007810000 */
[----:B------:R-:W1:Y:S03]  /*02a0*/  @P0 LDC.64 R4, c[0x0][0x250] ;  /* 0x00009400ff040b82 */ /* 0x000e660000000a00 */
[----:B------:R-:W3:Y:S01]  /*02b0*/  SHFL.BFLY PT, R15, R16, 0x8, 0x101f ;  /* 0x0d101f00100f7f89 */ /* 0x000ee200000e0000 */
[----:B-1----:R-:W-:Y:S01]  /*02c0*/  @P0 IMAD.WIDE.U32 R4, R3, 0x4, R4 ;  /* 0x0000000403040825 */ /* 0x002fe200078e0004 */
[----:B---3--:R-:W-:-:S04]  /*02d0*/  FMNMX.FTZ R21, R16, R15, !PT ;  /* 0x0000000f10157209 */ /* 0x008fc80007810000 */
[----:B------:R-:W3:Y:S04]  /*02e0*/  @P0 LDG.E R14, desc[UR6][R4.64+0xc] ;  /* 0x00000c06040e0981 */ /* 0x000ee8000c1e1900 */
        /* <DEDUP_REMOVED lines=20> */
[----:B------:R-:W-:Y:S01]  /*0430*/  FMUL.FTZ R8, R8, 1.4426950216293334961 ;  /* 0x3fb8aa3b08087820 */ /* 0x000fe20000410000 */
[----:B------:R-:W-:Y:S01]  /*0440*/  FMUL.FTZ R9, R9, 1.4426950216293334961 ;  /* 0x3fb8aa3b09097820 */ /* 0x000fe20000410000 */
[----:B------:R-:W-:-:S05]  /*0450*/  FADD.FTZ R10, R10, -R21 ;  /* 0x800000150a0a7221 */ /* 0x000fca0000010000 */
[----:B------:R1:W0:Y:S01]  /*0460*/  MUFU.EX2 R5, R20 ;  /* 0x0000001400057308 */ /* 0x0002220000000800 */
[--C-:B------:R-:W-:Y:S01]  /*0470*/  FADD.FTZ R4, R6, -R21.reuse ;  /* 0x8000001506047221 */ /* 0x100fe20000010000 */
[----:B------:R-:W-:Y:S01]  /*0480*/  FMUL.FTZ R24, R10, 1.4426950216293334961 ;  /* 0x3fb8aa3b0a187820 */ /* 0x000fe20000410000 */
[----:B------:R-:W-:-:S05]  /*0490*/  FADD.FTZ R12, R12, -R21 ;  /* 0x800000150c0c7221 */ /* 0x000fca0000010000 */
[----:B------:R-:W0:Y:S01]  /*04a0*/  MUFU.EX2 R8, R8 ;  /* 0x0000000800087308 */ /* 0x000e220000000800 */
[----:B------:R-:W-:Y:S01]  /*04b0*/  FMUL.FTZ R10, R4, 1.4426950216293334961 ;  /* 0x3fb8aa3b040a7820 */ /* 0x000fe20000410000 */
[----:B-1----:R-:W-:Y:S01]  /*04c0*/  FMUL.FTZ R20, R12, 1.4426950216293334961 ;  /* 0x3fb8aa3b0c147820 */ /* 0x002fe20000410000 */
[----:B0-----:R-:W-:-:S05]  /*04d0*/  FADD.FTZ R4, RZ, R11 ;  /* 0x0000000bff047221 */ /* 0x001fca0000010000 */
[----:B------:R-:W0:Y:S01]  /*04e0*/  MUFU.EX2 R9, R9 ;  /* 0x0000000900097308 */ /* 0x000e220000000800 */
[----:B------:R-:W-:Y:S01]  /*04f0*/  FADD.FTZ R12, R7, -R21 ;  /* 0x80000015070c7221 */ /* 0x000fe20000010000 */
[----:B------:R-:W-:-:S06]  /*0500*/  FADD.FTZ R21, R4, R5 ;  /* 0x0000000504157221 */ /* 0x000fcc0000010000 */
[----:B------:R-:W1:Y:S01]  /*0510*/  MUFU.EX2 R6, R24 ;  /* 0x0000001800067308 */ /* 0x000e620000000800 */
[----:B------:R-:W-:Y:S01]  /*0520*/  FMUL.FTZ R12, R12, 1.4426950216293334961 ;  /* 0x3fb8aa3b0c0c7820 */ /* 0x000fe20000410000 */
[----:B------:R-:W-:-:S06]  /*0530*/  FADD.FTZ R4, R21, R8 ;  /* 0x0000000815047221 */ /* 0x000fcc0000010000 */
[----:B------:R-:W1:Y:S01]  /*0540*/  MUFU.EX2 R10, R10 ;  /* 0x0000000a000a7308 */ /* 0x000e620000000800 */
[----:B0-----:R-:W-:-:S07]  /*0550*/  FADD.FTZ R21, R4, R9 ;  /* 0x0000000904157221 */ /* 0x001fce0000010000 */
[----:B------:R-:W0:Y:S01]  /*0560*/  MUFU.EX2 R7, R20 ;  /* 0x0000001400077308 */ /* 0x000e220000000800 */
[----:B-1----:R-:W-:-:S07]  /*0570*/  FADD.FTZ R21, R21, R6 ;  /* 0x0000000615157221 */ /* 0x002fce0000010000 */
[----:B------:R-:W1:Y:S01]  /*0580*/  MUFU.EX2 R12, R12 ;  /* 0x0000000c000c7308 */ /* 0x000e620000000800 */
[----:B------:R-:W-:-:S04]  /*0590*/  FADD.FTZ R4, R21, R10 ;  /* 0x0000000a15047221 */ /* 0x000fc80000010000 */
        /* <DEDUP_REMOVED lines=11> */
[----:B0-----:R-:W-:-:S06]  /*0650*/  FADD.FTZ R27, R24, R27 ;  /* 0x0000001b181b7221 */ /* 0x001fcc0000010000 */
[----:B------:R-:W0:Y:S01]  /*0660*/  MUFU.RCP R27, R27 ;  /* 0x0000001b001b7308 */ /* 0x000e220000001000 */
        /* <DEDUP_REMOVED lines=28> */
[----:B---3--:R-:W-:Y:S01]  /*0830*/  @P0 FADD.FTZ R14, R9, R14 ;  /* 0x0000000e090e0221 */ /* 0x008fe20000010000 */
        /* <DEDUP_REMOVED lines=28> */
.L_x_8140:
        /* <DEDUP_REMOVED lines=68> */
.L_x_8165:
        /* <DEDUP_REMOVED lines=29> */
.L_x_8136:
[----:B------:R-:W-:Y:S05]  /*1010*/  BSYNC B1 ;  /* 0x0000000000017941 */ /* 0x000fea0003800000 */
.L_x_8135:
        /* <DEDUP_REMOVED lines=36> */
.L_x_8139:
[----:B------:R-:W-:Y:S05]  /*1260*/  BSYNC B1 ;  /* 0x0000000000017941 */ /* 0x000fea0003800000 */
.L_x_8138:
[----:B------:R-:W-:Y:S05]  /*1270*/  BRA `(.L_x_8140) ;  /* 0xfffffff400e07947 */ /* 0x000fea000383ffff */
.L_x_8133:
[----:B------:R-:W-:Y:S01]  /*1280*/  IMAD.MOV.U32 R31, RZ, RZ, RZ ;  /* 0x000000ffff1f7224 */ /* 0x000fe200078e00ff */
[----:B------:R-:W-:Y:S01]  /*1290*/  ULDC UR10, c[0x0][0x228] ;  /* 0x00008a00000a7ab9 */ /* 0x000fe20000000800 */
[----:B------:R-:W-:Y:S01]  /*12a0*/  ULDC UR11, c[0x0][0x240] ;  /* 0x00009000000b7ab9 */ /* 0x000fe20000000800 */
[----:B------:R-:W-:Y:S01]  /*12b0*/  ULDC UR5, c[0x0][0x248] ;  /* 0x0000920000057ab9 */ /* 0x000fe20000000800 */
[----:B------:R-:W-:-:S05]  /*12c0*/  ULDC.64 UR8, c[0x0][0x240] ;  /* 0x0000900000087ab9 */ /* 0x000fca0000000a00 */
.L_x_8146:
        /* <DEDUP_REMOVED lines=68> */
.L_x_8179:
        /* <DEDUP_REMOVED lines=28> */
.L_x_8143:
[----:B------:R-:W-:Y:S05]  /*18d0*/  BSYNC B1 ;  /* 0x0000000000017941 */ /* 0x000fea0003800000 */
.L_x_8142:
        /* <DEDUP_REMOVED lines=36> */
.L_x_8145:
[----:B------:R-:W-:Y:S05]  /*1b20*/  BSYNC B1 ;  /* 0x0000000000017941 */ /* 0x000fea0003800000 */
.L_x_8144:
[----:B------:R-:W-:Y:S05]  /*1b30*/  BRA `(.L_x_8146) ;  /* 0xfffffff400e47947 */ /* 0x000fea000383ffff */
.L_x_8137:
[----:B------:R-:W-:Y:S05]  /*1b40*/  BSYNC B0 ;  /* 0x0000000000007941 */ /* 0x000fea0003800000 */
.L_x_8132:
        /* <DEDUP_REMOVED lines=20> */
.L_x_8149:
        /* <DEDUP_REMOVED lines=18> */
.L_x_8148:
[----:B------:R-:W-:Y:S05]  /*1db0*/  BSYNC B0 ;  /* 0x0000000000007941 */ /* 0x000fea0003800000 */
.L_x_8147:
        /* <DEDUP_REMOVED lines=13> */
.L_x_8151:
        /* <DEDUP_REMOVED lines=11> */
.L_x_8150:
[----:B------:R-:W-:Y:S05]  /*1f40*/  EXIT ;  /* 0x000000000000794d */ /* 0x000fea0003800000 */
.L_x_8134:
        /* <DEDUP_REMOVED lines=8> */
.L_x_8153:
[----:B------:R-:W-:Y:S05]  /*1fd0*/  BSYNC B1 ;  /* 0x0000000000017941 */ /* 0x000fea0003800000 */
.L_x_8152:
        /* <DEDUP_REMOVED lines=8> */
.L_x_8154:
[----:B------:R-:W-:Y:S01]  /*2060*/  FSETP.GEU.FTZ.AND P2, PT, R33, R28, PT ;  /* 0x0000001c2100720b */ /* 0x000fe20003f5e000 */
[----:B------:R-:W-:-:S12]  /*2070*/  IMAD.MOV.U32 R19, RZ, RZ, R35 ;  /* 0x000000ffff137224 */ /* 0x000fd800078e0023 */
[----:B------:R-:W-:Y:S01]  /*2080*/  @P2 FSETP.NEU.FTZ.AND P1, PT, R33, R28, PT ;  /* 0x0000001c2100220b */ /* 0x000fe20003f3d000 */
[----:B------:R-:W-:-:S12]  /*2090*/  IMAD.MOV.U32 R30, RZ, RZ, R20 ;  /* 0x000000ffff1e7224 */ /* 0x000fd800078e0014 */
[----:B------:R-:W-:Y:S05]  /*20a0*/  WARPSYNC.COLLECTIVE R16, `(.L_x_8155) ;  /* 0x0000000010087348 */ /* 0x000fea0003c00000 */
[----:B------:R0:W1:Y:S02]  /*20b0*/  SHFL.BFLY P0, R20, R19, R18, R17 ;  /* 0x0c00001213147389 */ /* 0x0000640000000011 */
[----:B01----:R-:W-:Y:S01]  /*20c0*/  ENDCOLLECTIVE ;  /* 0x000000000000791b */ /* 0x003fe20003800000 */
.L_x_8155:
        /* <DEDUP_REMOVED lines=12> */
.L_x_8156:
[----:B------:R-:W-:Y:S02]  /*2190*/  IMAD.MOV.U32 R19, RZ, RZ, R28 ;  /* 0x000000ffff137224 */ /* 0x000fe400078e001c */
[----:B------:R-:W-:-:S07]  /*21a0*/  IMAD.MOV.U32 R32, RZ, RZ, R20 ;  /* 0x000000ffff207224 */ /* 0x000fce00078e0014 */
[----:B------:R-:W-:Y:S05]  /*21b0*/  WARPSYNC.COLLECTIVE R16, `(.L_x_8157) ;  /* 0x0000000010087348 */ /* 0x000fea0003c00000 */
[----:B------:R0:W1:Y:S02]  /*21c0*/  SHFL.BFLY P0, R20, R19, R18, R17 ;  /* 0x0c00001213147389 */ /* 0x0000640000000011 */
[----:B01----:R-:W-:Y:S01]  /*21d0*/  ENDCOLLECTIVE ;  /* 0x000000000000791b */ /* 0x003fe20003800000 */
.L_x_8157:
[----:B------:R-:W-:Y:S02]  /*21e0*/  IMAD.MOV.U32 R19, RZ, RZ, R29 ;  /* 0x000000ffff137224 */ /* 0x000fe400078e001d */
[----:B------:R-:W-:-:S07]  /*21f0*/  IMAD.MOV.U32 R33, RZ, RZ, R20 ;  /* 0x000000ffff217224 */ /* 0x000fce00078e0014 */
[----:B------:R-:W-:Y:S05]  /*2200*/  WARPSYNC.COLLECTIVE R16, `(.L_x_8158) ;  /* 0x0000000010087348 */ /* 0x000fea0003c00000 */
[----:B------:R0:W1:Y:S02]  /*2210*/  SHFL.BFLY P0, R20, R19, R18, R17 ;  /* 0x0c00001213147389 */ /* 0x0000640000000011 */
[----:B01----:R-:W-:Y:S01]  /*2220*/  ENDCOLLECTIVE ;  /* 0x000000000000791b */ /* 0x003fe20003800000 */
.L_x_8158:
        /* <DEDUP_REMOVED lines=12> */
.L_x_8159:
[----:B------:R-:W-:Y:S02]  /*22f0*/  IMAD.MOV.U32 R19, RZ, RZ, R34 ;  /* 0x000000ffff137224 */ /* 0x000fe400078e0022 */
[----:B------:R-:W-:-:S07]  /*2300*/  IMAD.MOV.U32 R30, RZ, RZ, R20 ;  /* 0x000000ffff1e7224 */ /* 0x000fce00078e0014 */
[----:B------:R-:W-:Y:S05]  /*2310*/  WARPSYNC.COLLECTIVE R16, `(.L_x_8160) ;  /* 0x0000000010087348 */ /* 0x000fea0003c00000 */
[----:B------:R0:W1:Y:S02]  /*2320*/  SHFL.BFLY P0, R20, R19, R18, R17 ;  /* 0x0c00001213147389 */ /* 0x0000640000000011 */
[----:B01----:R-:W-:Y:S01]  /*2330*/  ENDCOLLECTIVE ;  /* 0x000000000000791b */ /* 0x003fe20003800000 */
.L_x_8160:
[----:B------:R-:W-:Y:S01]  /*2340*/  FSETP.GEU.FTZ.AND P2, PT, R35, R30, PT ;  /* 0x0000001e2300720b */ /* 0x000fe20003f5e000 */
[----:B------:R-:W-:-:S12]  /*2350*/  IMAD.MOV.U32 R19, RZ, RZ, R29 ;  /* 0x000000ffff137224 */ /* 0x000fd800078e001d */
[----:B------:R-:W-:Y:S01]  /*2360*/  @P2 FSETP.NEU.FTZ.AND P1, PT, R35, R30, PT ;  /* 0x0000001e2300220b */ /* 0x000fe20003f3d000 */
[----:B------:R-:W-:-:S12]  /*2370*/  IMAD.MOV.U32 R21, RZ, RZ, R20 ;  /* 0x000000ffff157224 */ /* 0x000fd800078e0014 */
[----:B------:R-:W-:Y:S05]  /*2380*/  WARPSYNC.COLLECTIVE R16, `(.L_x_8161) ;  /* 0x0000000010087348 */ /* 0x000fea0003c00000 */
[----:B------:R0:W1:Y:S02]  /*2390*/  SHFL.BFLY P0, R20, R19, R18, R17 ;  /* 0x0c00001213147389 */ /* 0x0000640000000011 */
[----:B01----:R-:W-:Y:S01]  /*23a0*/  ENDCOLLECTIVE ;  /* 0x000000000000791b */ /* 0x003fe20003800000 */
.L_x_8161:
        /* <DEDUP_REMOVED lines=11> */
.L_x_8162:
[----:B------:R-:W-:Y:S02]  /*2460*/  IMAD.MOV.U32 R19, RZ, RZ, R33 ;  /* 0x000000ffff137224 */ /* 0x000fe400078e0021 */
[----:B------:R-:W-:-:S07]  /*2470*/  IMAD.MOV.U32 R21, RZ, RZ, R20 ;  /* 0x000000ffff157224 */ /* 0x000fce00078e0014 */
[----:B------:R-:W-:Y:S05]  /*2480*/  WARPSYNC.COLLECTIVE R16, `(.L_x_8163) ;  /* 0x0000000010087348 */ /* 0x000fea0003c00000 */
[----:B------:R0:W1:Y:S02]  /*2490*/  SHFL.BFLY P0, R20, R19, R18, R17 ;  /* 0x0c00001213147389 */ /* 0x0000640000000011 */
[----:B01----:R-:W-:Y:S01]  /*24a0*/  ENDCOLLECTIVE ;  /* 0x000000000000791b */ /* 0x003fe20003800000 */
.L_x_8163:
[----:B------:R-:W-:Y:S02]  /*24b0*/  IMAD.MOV.U32 R19, RZ, RZ, R35 ;  /* 0x000000ffff137224 */ /* 0x000fe400078e0023 */
[----:B------:R-:W-:-:S07]  /*24c0*/  IMAD.MOV.U32 R32, RZ, RZ, R20 ;  /* 0x000000ffff207224 */ /* 0x000fce00078e0014 */
[----:B------:R-:W-:Y:S05]  /*24d0*/  WARPSYNC.COLLECTIVE R16, `(.L_x_8164) ;  /* 0x0000000010087348 */ /* 0x000fea0003c00000 */
[----:B------:R0:W1:Y:S02]  /*24e0*/  SHFL.BFLY P0, R20, R19, R18, R17 ;  /* 0x0c00001213147389 */ /* 0x0000640000000011 */
[----:B01----:R-:W-:Y:S01]  /*24f0*/  ENDCOLLECTIVE ;  /* 0x000000000000791b */ /* 0x003fe20003800000 */
.L_x_8164:
[----:B------:R-:W-:Y:S01]  /*2500*/  PLOP3.LUT P0, PT, PT, PT, PT, 0x80, 0x0 ;  /* 0x000000000000781c */ /* 0x000fe20003f0f070 */
[----:B------:R-:W-:-:S12]  /*2510*/  BRA `(.L_x_8165) ;  /* 0xffffffe800487947 */ /* 0x000fd8000383ffff */
.L_x_8141:
        /* <DEDUP_REMOVED lines=8> */
.L_x_8167:
[----:B------:R-:W-:Y:S05]  /*25a0*/  BSYNC B1 ;  /* 0x0000000000017941 */ /* 0x000fea0003800000 */
.L_x_8166:
        /* <DEDUP_REMOVED lines=8> */
.L_x_8168:
[----:B------:R-:W-:Y:S01]  /*2630*/  FSETP.GEU.FTZ.AND P2, PT, R32, R21, PT ;  /* 0x000000152000720b */ /* 0x000fe20003f5e000 */
[----:B------:R-:W-:-:S12]  /*2640*/  IMAD.MOV.U32 R19, RZ, RZ, R33 ;  /* 0x000000ffff137224 */ /* 0x000fd800078e0021 */
[----:B------:R-:W-:Y:S01]  /*2650*/  @P2 FSETP.NEU.FTZ.AND P1, PT, R32, R21, PT ;  /* 0x000000152000220b */ /* 0x000fe20003f3d000 */
[----:B------:R-:W-:-:S12]  /*2660*/  IMAD.MOV.U32 R28, RZ, RZ, R20 ;  /* 0x000000ffff1c7224 */ /* 0x000fd800078e0014 */
[----:B------:R-:W-:Y:S05]  /*2670*/  WARPSYNC.COLLECTIVE R16, `(.L_x_8169) ;  /* 0x0000000010087348 */ /* 0x000fea0003c00000 */
[----:B------:R0:W1:Y:S02]  /*2680*/  SHFL.BFLY P0, R20, R19, R18, R17 ;  /* 0x0c00001213147389 */ /* 0x0000640000000011 */
[----:B01----:R-:W-:Y:S01]  /*2690*/  ENDCOLLECTIVE ;  /* 0x000000000000791b */ /* 0x003fe20003800000 */
.L_x_8169:
        /* <DEDUP_REMOVED lines=12> */
.L_x_8170:
[----:B------:R-:W-:Y:S02]  /*2760*/  IMAD.MOV.U32 R19, RZ, RZ, R28 ;  /* 0x000000ffff137224 */ /* 0x000fe400078e001c */
[----:B------:R-:W-:-:S07]  /*2770*/  IMAD.MOV.U32 R30, RZ, RZ, R20 ;  /* 0x000000ffff1e7224 */ /* 0x000fce00078e0014 */
[----:B------:R-:W-:Y:S05]  /*2780*/  WARPSYNC.COLLECTIVE R16, `(.L_x_8171) ;  /* 0x0000000010087348 */ /* 0x000fea0003c00000 */
[----:B------:R0:W1:Y:S02]  /*2790*/  SHFL.BFLY P0, R20, R19, R18, R17 ;  /* 0x0c00001213147389 */ /* 0x0000640000000011 */
[----:B01----:R-:W-:Y:S01]  /*27a0*/  ENDCOLLECTIVE ;  /* 0x000000000000791b */ /* 0x003fe20003800000 */
.L_x_8171:
[----:B------:R-:W-:Y:S02]  /*27b0*/  IMAD.MOV.U32 R19, RZ, RZ, R21 ;  /* 0x000000ffff137224 */ /* 0x000fe400078e0015 */
[----:B------:R-:W-:-:S07]  /*27c0*/  IMAD.MOV.U32 R33, RZ, RZ, R20 ;  /* 0x000000ffff217224 */ /* 0x000fce00078e0014 */
[----:B------:R-:W-:Y:S05]  /*27d0*/  WARPSYNC.COLLECTIVE R16, `(.L_x_8172) ;  /* 0x0000000010087348 */ /* 0x000fea0003c00000 */
[----:B------:R0:W1:Y:S02]  /*27e0*/  SHFL.BFLY P0, R20, R19, R18, R17 ;  /* 0x0c00001213147389 */ /* 0x0000640000000011 */
[----:B01----:R-:W-:Y:S01]  /*27f0*/  ENDCOLLECTIVE ;  /* 0x000000000000791b */ /* 0x003fe20003800000 */
.L_x_8172:
        /* <DEDUP_REMOVED lines=12> */
.L_x_8173:
[----:B------:R-:W-:Y:S02]  /*28c0*/  IMAD.MOV.U32 R19, RZ, RZ, R32 ;  /* 0x000000ffff137224 */ /* 0x000fe400078e0020 */
[----:B------:R-:W-:-:S07]  /*28d0*/  IMAD.MOV.U32 R30, RZ, RZ, R20 ;  /* 0x000000ffff1e7224 */ /* 0x000fce00078e0014 */
[----:B------:R-:W-:Y:S05]  /*28e0*/  WARPSYNC.COLLECTIVE R16, `(.L_x_8174) ;  /* 0x0000000010087348 */ /* 0x000fea0003c00000 */
[----:B------:R0:W1:Y:S02]  /*28f0*/  SHFL.BFLY P0, R20, R19, R18, R17 ;  /* 0x0c00001213147389 */ /* 0x0000640000000011 */
[----:B01----:R-:W-:Y:S01]  /*2900*/  ENDCOLLECTIVE ;  /* 0x000000000000791b */ /* 0x003fe20003800000 */
.L_x_8174:
[----:B------:R-:W-:Y:S01]  /*2910*/  FSETP.GEU.FTZ.AND P2, PT, R37, R30, PT ;  /* 0x0000001e2500720b */ /* 0x000fe20003f5e000 */
[----:B------:R-:W-:-:S12]  /*2920*/  IMAD.MOV.U32 R19, RZ, RZ, R35 ;  /* 0x000000ffff137224 */ /* 0x000fd800078e0023 */
[----:B------:R-:W-:Y:S01]  /*2930*/  @P2 FSETP.NEU.FTZ.AND P1, PT, R37, R30, PT ;  /* 0x0000001e2500220b */ /* 0x000fe20003f3d000 */
[----:B------:R-:W-:-:S12]  /*2940*/  IMAD.MOV.U32 R21, RZ, RZ, R20 ;  /* 0x000000ffff157224 */ /* 0x000fd800078e0014 */
[----:B------:R-:W-:Y:S05]  /*2950*/  WARPSYNC.COLLECTIVE R16, `(.L_x_8175) ;  /* 0x0000000010087348 */ /* 0x000fea0003c00000 */
[----:B------:R0:W1:Y:S02]  /*2960*/  SHFL.BFLY P0, R20, R19, R18, R17 ;  /* 0x0c00001213147389 */ /* 0x0000640000000011 */
[----:B01----:R-:W-:Y:S01]  /*2970*/  ENDCOLLECTIVE ;  /* 0x000000000000791b */ /* 0x003fe20003800000 */
.L_x_8175:
        /* <DEDUP_REMOVED lines=11> */
.L_x_8176:
[----:B------:R-:W-:Y:S02]  /*2a30*/  IMAD.MOV.U32 R19, RZ, RZ, R33 ;  /* 0x000000ffff137224 */ /* 0x000fe400078e0021 */
[----:B------:R-:W-:-:S07]  /*2a40*/  IMAD.MOV.U32 R21, RZ, RZ, R20 ;  /* 0x000000ffff157224 */ /* 0x000fce00078e0014 */
[----:B------:R-:W-:Y:S05]  /*2a50*/  WARPSYNC.COLLECTIVE R16, `(.L_x_8177) ;  /* 0x0000000010087348 */ /* 0x000fea0003c00000 */
[----:B------:R0:W1:Y:S02]  /*2a60*/  SHFL.BFLY P0, R20, R19, R18, R17 ;  /* 0x0c00001213147389 */ /* 0x0000640000000011 */
[----:B01----:R-:W-:Y:S01]  /*2a70*/  ENDCOLLECTIVE ;  /* 0x000000000000791b */ /* 0x003fe20003800000 */
.L_x_8177:
[----:B------:R-:W-:Y:S02]  /*2a80*/  IMAD.MOV.U32 R19, RZ, RZ, R37 ;  /* 0x000000ffff137224 */ /* 0x000fe400078e0025 */
[----:B------:R-:W-:-:S07]  /*2a90*/  IMAD.MOV.U32 R30, RZ, RZ, R20 ;  /* 0x000000ffff1e7224 */ /* 0x000fce00078e0014 */
[----:B------:R-:W-:Y:S05]  /*2aa0*/  WARPSYNC.COLLECTIVE R16, `(.L_x_8178) ;  /* 0x0000000010087348 */ /* 0x000fea0003c00000 */
[----:B------:R0:W1:Y:S02]  /*2ab0*/  SHFL.BFLY P0, R20, R19, R18, R17 ;  /* 0x0c00001213147389 */ /* 0x0000640000000011 */
[----:B01----:R-:W-:Y:S01]  /*2ac0*/  ENDCOLLECTIVE ;  /* 0x000000000000791b */ /* 0x003fe20003800000 */
.L_x_8178:
[----:B------:R-:W-:Y:S01]  /*2ad0*/  PLOP3.LUT P0, PT, PT, PT, PT, 0x80, 0x0 ;  /* 0x000000000000781c */ /* 0x000fe20003f0f070 */
[----:B------:R-:W-:-:S12]  /*2ae0*/  BRA `(.L_x_8179) ;  /* 0xffffffec00087947 */ /* 0x000fd8000383ffff */
.L_x_8180:
        /* <DEDUP_REMOVED lines=9> */
.L_x_12296:


//--------------------- .text._ZN4vllm3moe10topkGatingILi8ELi64ELi4ELi16ELi32El6__halfLNS0_11ScoringFuncE0EEEvPKT5_PKbPfiPT4_PiiiibPKf --------------------------
	.section	.text._ZN4vllm3moe10topkGatingILi8ELi64ELi4ELi16ELi32El6__halfLNS0_11ScoringFuncE0EEEvPKT5_PKbPfiPT4_PiiiibPKf,"ax",@progbits
	.align	128
        .global         _ZN4vllm3moe10topkGatingILi8ELi64ELi4ELi16ELi32El6__halfLNS0_11ScoringFuncE0EEEvPKT5_PKbPfiPT4_PiiiibPKf
        .type           _ZN4vllm3moe10topkGatingILi8ELi64ELi4ELi16ELi32El6__halfLNS0_11ScoringFuncE0EEEvPKT5_PKbPfiPT4_PiiiibPKf,@function
        .size           _ZN4vllm3moe10topkGatingILi8ELi64ELi4ELi16ELi32El6__halfLNS0_11ScoringFuncE0EEEvPKT5_PKbPfiPT4_PiiiibPKf,(.L_x_12297 - _ZN4vllm3moe10topkGatingILi8ELi64ELi4ELi16ELi32El6__halfLNS0_11ScoringFuncE0EEEvPKT5_PKbPfiPT4_PiiiibPKf)
        .other          _ZN4vllm3moe10topkGatingILi8ELi64ELi4ELi16ELi32El6__halfLNS0_11ScoringFuncE0EEEvPKT5_PKbPfiPT4_PiiiibPKf,@"STO_CUDA_ENTRY STV_DEFAULT"
_ZN4vllm3moe10topkGatingILi8ELi64ELi4ELi16ELi32El6__halfLNS0_11ScoringFuncE0EEEvPKT5_PKbPfiPT4_PiiiibPKf:
.text._ZN4vllm3moe10topkGatingILi8ELi64ELi4ELi16ELi32El6__halfLNS0_11ScoringFuncE0EEEvPKT5_PKbPfiPT4_PiiiibPKf:
        /* <DEDUP_REMOVED lines=28> */
[--C-:B--2---:R-:W-:Y:S02]  /*01c0*/  HADD2.F32 R11, -RZ, R4.reuse.H0_H0 ;  /* 0x20000004ff0b7230 */ /* 0x104fe40000004100 */
[----:B------:R-:W-:Y:S02]  /*01d0*/  HADD2.F32 R12, -RZ, R4.H1_H1 ;  /* 0x30000004ff0c7230 */ /* 0x000fe40000004100 */
[--C-:B------:R-:W-:Y:S02]  /*01e0*/  HADD2.F32 R9, -RZ, R5.reuse.H0_H0 ;  /* 0x20000005ff097230 */ /* 0x100fe40000004100 */
[----:B------:R-:W-:Y:S01]  /*01f0*/  HADD2.F32 R10, -RZ, R5.H1_H1 ;  /* 0x30000005ff0a7230 */ /* 0x000fe20000004100 */
[----:B------:R-:W-:Y:S01]  /*0200*/  FMNMX.FTZ R4, R11, R12, !PT ;  /* 0x0000000c0b047209 */ /* 0x000fe20007810000 */
[--C-:B------:R-:W-:Y:S02]  /*0210*/  HADD2.F32 R13, -RZ, R6.reuse.H0_H0 ;  /* 0x20000006ff0d7230 */ /* 0x100fe40000004100 */
[----:B------:R-:W-:Y:S01]  /*0220*/  HADD2.F32 R6, -RZ, R6.H1_H1 ;  /* 0x30000006ff067230 */ /* 0x000fe20000004100 */
[----:B------:R-:W-:Y:S01]  /*0230*/  FMNMX.FTZ R19, R9, R4, !PT ;  /* 0x0000000409137209 */ /* 0x000fe20007810000 */
[----:B0-----:R-:W-:-:S03]  /*0240*/  @P0 IMAD.WIDE.U32 R4, R3, 0x4, R16 ;  /* 0x0000000403040825 */ /* 0x001fc600078e0010 */
[----:B------:R-:W-:Y:S01]  /*0250*/  FMNMX.FTZ R16, R10, R19, !PT ;  /* 0x000000130a107209 */ /* 0x000fe20007810000 */
[--C-:B------:R-:W-:Y:S01]  /*0260*/  HADD2.F32 R20, -RZ, R7.reuse.H0_H0 ;  /* 0x20000007ff147230 */ /* 0x100fe20000004100 */
[----:B------:R-:W2:Y:S01]  /*0270*/  @P0 LDG.E R14, desc[UR6][R4.64+0xc] ;  /* 0x00000c06040e0981 */ /* 0x000ea2000c1e1900 */
[----:B------:R-:W-:Y:S01]  /*0280*/  HADD2.F32 R7, -RZ, R7.H1_H1 ;  /* 0x30000007ff077230 */ /* 0x000fe20000004100 */
[----:B------:R-:W-:Y:S02]  /*0290*/  FMNMX.FTZ R17, R13, R16, !PT ;  /* 0x000000100d117209 */ /* 0x000fe40007810000 */
[----:B------:R-:W4:Y:S02]  /*02a0*/  @P0 LDG.E R15, desc[UR6][R4.64+0x8] ;  /* 0x00000806040f0981 */ /* 0x000f24000c1e1900 */
[----:B------:R-:W-:Y:S02]  /*02b0*/  FMNMX.FTZ R21, R6, R17, !PT ;  /* 0x0000001106157209 */ /* 0x000fe40007810000 */
[----:B------:R-:W5:Y:S04]  /*02c0*/  @P0 LDG.E R22, desc[UR6][R4.64+0x4] ;  /* 0x0000040604160981 */ /* 0x000f68000c1e1900 */
[----:B------:R-:W5:Y:S04]  /*02d0*/  @P0 LDG.E R23, desc[UR6][R4.64] ;  /* 0x0000000604170981 */ /* 0x000f68000c1e1900 */
[----:B------:R-:W5:Y:S04]  /*02e0*/  @P0 LDG.E R19, desc[UR6][R4.64+0x10] ;  /* 0x0000100604130981 */ /* 0x000f68000c1e1900 */
[----:B------:R-:W5:Y:S04]  /*02f0*/  @P0 LDG.E R16, desc[UR6][R4.64+0x14] ;  /* 0x0000140604100981 */ /* 0x000f68000c1e1900 */
[----:B------:R-:W5:Y:S04]  /*0300*/  @P0 LDG.E R17, desc[UR6][R4.64+0x18] ;  /* 0x0000180604110981 */ /* 0x000f68000c1e1900 */
[----:B------:R0:W5:Y:S01]  /*0310*/  @P0 LDG.E R18, desc[UR6][R4.64+0x1c] ;  /* 0x00001c0604120981 */ /* 0x000162000c1e1900 */
[----:B------:R-:W-:-:S04]  /*0320*/  FMNMX.FTZ R24, R20, R21, !PT ;  /* 0x0000001514187209 */ /* 0x000fc80007810000 */
        /* <DEDUP_REMOVED lines=8> */
[----:B------:R-:W-:-:S03]  /*03b0*/  FADD.FTZ R12, R12, -R21 ;  /* 0x800000150c0c7221 */ /* 0x000fc60000010000 */
[----:B------:R-:W-:Y:S01]  /*03c0*/  FMUL.FTZ R27, R11, 1.4426950216293334961 ;  /* 0x3fb8aa3b0b1b7820 */ /* 0x000fe20000410000 */
[----:B------:R-:W-:Y:S01]  /*03d0*/  FMUL.FTZ R12, R12, 1.4426950216293334961 ;  /* 0x3fb8aa3b0c0c7820 */ /* 0x000fe20000410000 */
[--C-:B0-----:R-:W-:Y:S02]  /*03e0*/  FADD.FTZ R4, R9, -R21.reuse ;  /* 0x8000001509047221 */ /* 0x101fe40000010000 */
[----:B------:R-:W0:Y:S01]  /*03f0*/  MUFU.EX2 R5, R27 ;  /* 0x0000001b00057308 */ /* 0x000e220000000800 */
[--C-:B------:R-:W-:Y:S01]  /*0400*/  FADD.FTZ R11, R10, -R21.reuse ;  /* 0x800000150a0b7221 */ /* 0x100fe20000010000 */
[----:B------:R-:W-:Y:S01]  /*0410*/  FMUL.FTZ R4, R4, 1.4426950216293334961 ;  /* 0x3fb8aa3b04047820 */ /* 0x000fe20000410000 */
[----:B------:R-:W-:Y:S02]  /*0420*/  FADD.FTZ R13, R13, -R21 ;  /* 0x800000150d0d7221 */ /* 0x000fe40000010000 */
[----:B------:R-:W-:-:S03]  /*0430*/  FMUL.FTZ R11, R11, 1.4426950216293334961 ;  /* 0x3fb8aa3b0b0b7820 */ /* 0x000fc60000410000 */
[----:B------:R-:W1:Y:S01]  /*0440*/  MUFU.EX2 R9, R12 ;  /* 0x0000000c00097308 */ /* 0x000e620000000800 */
[----:B------:R-:W-:Y:S01]  /*0450*/  FMUL.FTZ R24, R13, 1.4426950216293334961 ;  /* 0x3fb8aa3b0d187820 */ /* 0x000fe20000410000 */
[----:B------:R-:W-:-:S06]  /*0460*/  FADD.FTZ R13, R6, -R21 ;  /* 0x80000015060d7221 */ /* 0x000fcc0000010000 */
[----:B------:R0:W3:Y:S01]  /*0470*/  MUFU.EX2 R10, R4 ;  /* 0x00000004000a7308 */ /* 0x0000e20000000800 */
[----:B------:R-:W-:Y:S01]  /*0480*/  FMUL.FTZ R25, R13, 1.4426950216293334961 ;  /* 0x3fb8aa3b0d197820 */ /* 0x000fe20000410000 */
[----:B------:R-:W-:-:S06]  /*0490*/  FADD.FTZ R20, R20, -R21 ;  /* 0x8000001514147221 */ /* 0x000fcc0000010000 */
[----:B------:R-:W3:Y:S01]  /*04a0*/  MUFU.EX2 R11, R11 ;  /* 0x0000000b000b7308 */ /* 0x000ee20000000800 */
[----:B0-----:R-:W-:Y:S01]  /*04b0*/  FADD.FTZ R4, RZ, R5 ;  /* 0x00000005ff047221 */ /* 0x001fe20000010000 */
[----:B------:R-:W-:Y:S01]  /*04c0*/  FMUL.FTZ R20, R20, 1.4426950216293334961 ;  /* 0x3fb8aa3b14147820 */ /* 0x000fe20000410000 */
[----:B------:R-:W-:-:S05]  /*04d0*/  FADD.FTZ R21, R7, -R21 ;  /* 0x8000001507157221 */ /* 0x000fca0000010000 */
[----:B------:R-:W0:Y:S01]  /*04e0*/  MUFU.EX2 R6, R24 ;  /* 0x0000001800067308 */ /* 0x000e220000000800 */
[----:B-1----:R-:W-:Y:S01]  /*04f0*/  FADD.FTZ R13, R4, R9 ;  /* 0x00000009040d7221 */ /* 0x002fe20000010000 */
[----:B------:R-:W-:-:S06]  /*0500*/  FMUL.FTZ R26, R21, 1.4426950216293334961 ;  /* 0x3fb8aa3b151a7820 */ /* 0x000fcc0000410000 */
[----:B------:R-:W1:Y:S01]  /*0510*/  MUFU.EX2 R12, R25 ;  /* 0x00000019000c7308 */ /* 0x000e620000000800 */
[----:B---3--:R-:W-:-:S07]  /*0520*/  FADD.FTZ R4, R13, R10 ;  /* 0x0000000a0d047221 */ /* 0x008fce0000010000 */
[----:B------:R-:W3:Y:S01]  /*0530*/  MUFU.EX2 R7, R20 ;  /* 0x0000001400077308 */ /* 0x000ee20000000800 */
[----:B------:R-:W-:-:S07]  /*0540*/  FADD.FTZ R21, R4, R11 ;  /* 0x0000000b04157221 */ /* 0x000fce0000010000 */
[----:B------:R-:W3:Y:S01]  /*0550*/  MUFU.EX2 R13, R26 ;  /* 0x0000001a000d7308 */ /* 0x000ee20000000800 */
[----:B0-----:R-:W-:-:S04]  /*0560*/  FADD.FTZ R21, R21, R6 ;  /* 0x0000000615157221 */ /* 0x001fc80000010000 */
[----:B-1----:R-:W-:-:S04]  /*0570*/  FADD.FTZ R4, R21, R12 ;  /* 0x0000000c15047221 */ /* 0x002fc80000010000 */
[----:B---3--:R-:W-:-:S04]  /*0580*/  FADD.FTZ R4, R4, R7 ;  /* 0x0000000704047221 */ /* 0x008fc80000010000 */
[----:B------:R-:W-:-:S05]  /*0590*/  FADD.FTZ R21, R4, R13 ;  /* 0x0000000d04157221 */ /* 0x000fca0000010000 */
        /* <DEDUP_REMOVED lines=24> */
[----:B------:R-:W-:Y:S02]  /*0720*/  FSETP.GEU.FTZ.AND P2, PT, |R11|, +INF , PT ;  /* 0x7f8000000b00780b */ /* 0x000fe40003f5e200 */
[----:B------:R-:W-:Y:S02]  /*0730*/  FSEL R6, R20, RZ, !P3 ;  /* 0x000000ff14067208 */ /* 0x000fe40005800000 */
[----:B------:R-:W-:Y:S02]  /*0740*/  FSETP.GEU.FTZ.AND P3, PT, |R12|, +INF , PT ;  /* 0x7f8000000c00780b */ /* 0x000fe40003f7e200 */
[----:B------:R-:W-:Y:S02]  /*0750*/  FSEL R7, R9, RZ, !P6 ;  /* 0x000000ff09077208 */ /* 0x000fe40007000000 */
[----:B------:R-:W-:-:S02]  /*0760*/  FSEL R8, R10, RZ, !P5 ;  /* 0x000000ff0a087208 */ /* 0x000fc40006800000 */
        /* <DEDUP_REMOVED lines=37> */
.L_x_8189:
        /* <DEDUP_REMOVED lines=56> */
.L_x_8211:
        /* <DEDUP_REMOVED lines=30> */
.L_x_8185:
[----:B------:R-:W-:Y:S05]  /*0f20*/  BSYNC B1 ;  /* 0x0000000000017941 */ /* 0x000fea0003800000 */
.L_x_8184:
        /* <DEDUP_REMOVED lines=36> */
.L_x_8188:
[----:B------:R-:W-:Y:S05]  /*1170*/  BSYNC B1 ;  /* 0x0000000000017941 */ /* 0x000fea0003800000 */
.L_x_8187:
[----:B------:R-:W-:Y:S05]  /*1180*/  BRA `(.L_x_8189) ;  /* 0xfffffff8000c7947 */ /* 0x000fea000383ffff */
.L_x_8182:
[----:B------:R-:W-:Y:S01]  /*1190*/  IMAD.MOV.U32 R31, RZ, RZ, RZ ;  /* 0x000000ffff1f7224 */ /* 0x000fe200078e00ff */
[----:B------:R-:W-:Y:S01]  /*11a0*/  ULDC UR10, c[0x0][0x228] ;  /* 0x00008a00000a7ab9 */ /* 0x000fe20000000800 */
[----:B------:R-:W-:Y:S01]  /*11b0*/  ULDC UR11, c[0x0][0x240] ;  /* 0x00009000000b7ab9 */ /* 0x000fe20000000800 */
[----:B------:R-:W-:Y:S01]  /*11c0*/  ULDC UR5, c[0x0][0x248] ;  /* 0x0000920000057ab9 */ /* 0x000fe20000000800 */
[----:B------:R-:W-:-:S05]  /*11d0*/  ULDC.64 UR8, c[0x0][0x240] ;  /* 0x0000900000087ab9 */ /* 0x000fca0000000a00 */
.L_x_8195:
        /* <DEDUP_REMOVED lines=56> */
.L_x_8222:
        /* <DEDUP_REMOVED lines=29> */
.L_x_8192:
[----:B------:R-:W-:Y:S05]  /*1730*/  BSYNC B1 ;  /* 0x0000000000017941 */ /* 0x000fea0003800000 */
.L_x_8191:
        /* <DEDUP_REMOVED lines=36> */
.L_x_8194:
[----:B------:R-:W-:Y:S05]  /*1980*/  BSYNC B1 ;  /* 0x0000000000017941 */ /* 0x000fea0003800000 */
.L_x_8193:
[----:B------:R-:W-:Y:S05]  /*1990*/  BRA `(.L_x_8195) ;  /* 0xfffffff800107947 */ /* 0x000fea000383ffff */
.L_x_8186:
[----:B------:R-:W-:Y:S05]  /*19a0*/  BSYNC B0 ;  /* 0x0000000000007941 */ /* 0x000fea0003800000 */
.L_x_8181:
        /* <DEDUP_REMOVED lines=20> */
.L_x_8198:
        /* <DEDUP_REMOVED lines=18> */
.L_x_8197:
[----:B------:R-:W-:Y:S05]  /*1c10*/  BSYNC B0 ;  /* 0x0000000000007941 */ /* 0x000fea0003800000 */
.L_x_8196:
        /* <DEDUP_REMOVED lines=13> */
.L_x_8200:
        /* <DEDUP_REMOVED lines=11> */
.L_x_8199:
[----:B------:R-:W-:Y:S05]  /*1da0*/  EXIT ;  /* 0x000000000000794d */ /* 0x000fea0003800000 */
.L_x_8183:
        /* <DEDUP_REMOVED lines=8> */
.L_x_8202:
[----:B------:R-:W-:Y:S05]  /*1e30*/  BSYNC B1 ;  /* 0x0000000000017941 */ /* 0x000fea0003800000 */
.L_x_8201:
        /* <DEDUP_REMOVED lines=8> */
.L_x_8203:
[----:B------:R-:W-:Y:S01]  /*1ec0*/  FSETP.GEU.FTZ.AND P2, PT, R29, R28, PT ;  /* 0x0000001c1d00720b */ /* 0x000fe20003f5e000 */
[----:B------:R-:W-:-:S12]  /*1ed0*/  IMAD.MOV.U32 R19, RZ, RZ, R33 ;  /* 0x000000ffff137224 */ /* 0x000fd800078e0021 */
[----:B------:R-:W-:Y:S01]  /*1ee0*/  @P2 FSETP.NEU.FTZ.AND P1, PT, R29, R28, PT ;  /* 0x0000001c1d00220b */ /* 0x000fe20003f3d000 */
[----:B------:R-:W-:-:S12]  /*1ef0*/  IMAD.MOV.U32 R30, RZ, RZ, R20 ;  /* 0x000000ffff1e7224 */ /* 0x000fd800078e0014 */
[----:B------:R-:W-:Y:S05]  /*1f00*/  WARPSYNC.COLLECTIVE R16, `(.L_x_8204) ;  /* 0x0000000010087348 */ /* 0x000fea0003c00000 */
[----:B------:R0:W1:Y:S02]  /*1f10*/  SHFL.BFLY P0, R20, R19, R18, R17 ;  /* 0x0c00001213147389 */ /* 0x0000640000000011 */
[----:B01----:R-:W-:Y:S01]  /*1f20*/  ENDCOLLECTIVE ;  /* 0x000000000000791b */ /* 0x003fe20003800000 */
.L_x_8204:
        /* <DEDUP_REMOVED lines=11> */
.L_x_8205:
[----:B------:R-:W-:Y:S02]  /*1fe0*/  IMAD.MOV.U32 R19, RZ, RZ, R30 ;  /* 0x000000ffff137224 */ /* 0x000fe400078e001e */
[----:B------:R-:W-:-:S07]  /*1ff0*/  IMAD.MOV.U32 R28, RZ, RZ, R20 ;  /* 0x000000ffff1c7224 */ /* 0x000fce00078e0014 */
[----:B------:R-:W-:Y:S05]  /*2000*/  WARPSYNC.COLLECTIVE R16, `(.L_x_8206) ;  /* 0x0000000010087348 */ /* 0x000fea0003c00000 */
[----:B------:R0:W1:Y:S02]  /*2010*/  SHFL.BFLY P0, R20, R19, R18, R17 ;  /* 0x0c00001213147389 */ /* 0x0000640000000011 */
[----:B01----:R-:W-:Y:S01]  /*2020*/  ENDCOLLECTIVE ;  /* 0x000000000000791b */ /* 0x003fe20003800000 */
.L_x_8206:
[----:B------:R-:W-:Y:S01]  /*2030*/  FSETP.GEU.FTZ.AND P2, PT, R35, R28, PT ;  /* 0x0000001c2300720b */ /* 0x000fe20003f5e000 */
[----:B------:R-:W-:-:S12]  /*2040*/  IMAD.MOV.U32 R19, RZ, RZ, R37 ;  /* 0x000000ffff137224 */ /* 0x000fd800078e0025 */
[----:B------:R-:W-:Y:S01]  /*2050*/  @P2 FSETP.NEU.FTZ.AND P1, PT, R35, R28, PT ;  /* 0x0000001c2300220b */ /* 0x000fe20003f3d000 */
[----:B------:R-:W-:-:S12]  /*2060*/  IMAD.MOV.U32 R29, RZ, RZ, R20 ;  /* 0x000000ffff1d7224 */ /* 0x000fd800078e0014 */
[----:B------:R-:W-:Y:S05]  /*2070*/  WARPSYNC.COLLECTIVE R16, `(.L_x_8207) ;  /* 0x0000000010087348 */ /* 0x000fea0003c00000 */
[----:B------:R0:W1:Y:S02]  /*2080*/  SHFL.BFLY P0, R20, R19, R18, R17 ;  /* 0x0c00001213147389 */ /* 0x0000640000000011 */
[----:B01----:R-:W-:Y:S01]  /*2090*/  ENDCOLLECTIVE ;  /* 0x000000000000791b */ /* 0x003fe20003800000 */
.L_x_8207:
        /* <DEDUP_REMOVED lines=11> */
.L_x_8208:
[----:B------:R-:W-:Y:S02]  /*2150*/  IMAD.MOV.U32 R19, RZ, RZ, R33 ;  /* 0x000000ffff137224 */ /* 0x000fe400078e0021 */
[----:B------:R-:W-:-:S07]  /*2160*/  IMAD.MOV.U32 R21, RZ, RZ, R20 ;  /* 0x000000ffff157224 */ /* 0x000fce00078e0014 */
[----:B------:R-:W-:Y:S05]  /*2170*/  WARPSYNC.COLLECTIVE R16, `(.L_x_8209) ;  /* 0x0000000010087348 */ /* 0x000fea0003c00000 */
[----:B------:R0:W1:Y:S02]  /*2180*/  SHFL.BFLY P0, R20, R19, R18, R17 ;  /* 0x0c00001213147389 */ /* 0x0000640000000011 */
[----:B01----:R-:W-:Y:S01]  /*2190*/  ENDCOLLECTIVE ;  /* 0x000000000000791b */ /* 0x003fe20003800000 */
.L_x_8209:
[----:B------:R-:W-:Y:S02]  /*21a0*/  IMAD.MOV.U32 R19, RZ, RZ, R35 ;  /* 0x000000ffff137224 */ /* 0x000fe400078e0023 */
[----:B------:R-:W-:-:S07]  /*21b0*/  IMAD.MOV.U32 R32, RZ, RZ, R20 ;  /* 0x000000ffff207224 */ /* 0x000fce00078e0014 */
[----:B------:R-:W-:Y:S05]  /*21c0*/  WARPSYNC.COLLECTIVE R16, `(.L_x_8210) ;  /* 0x0000000010087348 */ /* 0x000fea0003c00000 */
[----:B------:R0:W1:Y:S02]  /*21d0*/  SHFL.BFLY P0, R20, R19, R18, R17 ;  /* 0x0c00001213147389 */ /* 0x0000640000000011 */
[----:B01----:R-:W-:Y:S01]  /*21e0*/  ENDCOLLECTIVE ;  /* 0x000000000000791b */ /* 0x003fe20003800000 */
.L_x_8210:
[----:B------:R-:W-:Y:S05]  /*21f0*/  BRA `(.L_x_8211) ;  /* 0xffffffe800d07947 */ /* 0x000fea000383ffff */
.L_x_8190:
        /* <DEDUP_REMOVED lines=8> */
.L_x_8213:
[----:B------:R-:W-:Y:S05]  /*2280*/  BSYNC B1 ;  /* 0x0000000000017941 */ /* 0x000fea0003800000 */
.L_x_8212:
        /* <DEDUP_REMOVED lines=8> */
.L_x_8214:
[----:B------:R-:W-:Y:S01]  /*2310*/  FSETP.GEU.FTZ.AND P2, PT, R29, R28, PT ;  /* 0x0000001c1d00720b */ /* 0x000fe20003f5e000 */
[----:B------:R-:W-:-:S12]  /*2320*/  IMAD.MOV.U32 R19, RZ, RZ, R37 ;  /* 0x000000ffff137224 */ /* 0x000fd800078e0025 */
[----:B------:R-:W-:Y:S01]  /*2330*/  @P2 FSETP.NEU.FTZ.AND P1, PT, R29, R28, PT ;  /* 0x0000001c1d00220b */ /* 0x000fe20003f3d000 */
[----:B------:R-:W-:-:S12]  /*2340*/  IMAD.MOV.U32 R30, RZ, RZ, R20 ;  /* 0x000000ffff1e7224 */ /* 0x000fd800078e0014 */
[----:B------:R-:W-:Y:S05]  /*2350*/  WARPSYNC.COLLECTIVE R16, `(.L_x_8215) ;  /* 0x0000000010087348 */ /* 0x000fea0003c00000 */
[----:B------:R0:W1:Y:S02]  /*2360*/  SHFL.BFLY P0, R20, R19, R18, R17 ;  /* 0x0c00001213147389 */ /* 0x0000640000000011 */
[----:B01----:R-:W-:Y:S01]  /*2370*/  ENDCOLLECTIVE ;  /* 0x000000000000791b */ /* 0x003fe20003800000 */
.L_x_8215:
        /* <DEDUP_REMOVED lines=11> */
.L_x_8216:
[----:B------:R-:W-:Y:S02]  /*2430*/  IMAD.MOV.U32 R19, RZ, RZ, R32 ;  /* 0x000000ffff137224 */ /* 0x000fe400078e0020 */
[----:B------:R-:W-:-:S07]  /*2440*/  IMAD.MOV.U32 R28, RZ, RZ, R20 ;  /* 0x000000ffff1c7224 */ /* 0x000fce00078e0014 */
[----:B------:R-:W-:Y:S05]  /*2450*/  WARPSYNC.COLLECTIVE R16, `(.L_x_8217) ;  /* 0x0000000010087348 */ /* 0x000fea0003c00000 */
[----:B------:R0:W1:Y:S02]  /*2460*/  SHFL.BFLY P0, R20, R19, R18, R17 ;  /* 0x0c00001213147389 */ /* 0x0000640000000011 */
[----:B01----:R-:W-:Y:S01]  /*2470*/  ENDCOLLECTIVE ;  /* 0x000000000000791b */ /* 0x003fe20003800000 */
.L_x_8217:
[----:B------:R-:W-:Y:S01]  /*2480*/  FSETP.GEU.FTZ.AND P2, PT, R33, R28, PT ;  /* 0x0000001c2100720b */ /* 0x000fe20003f5e000 */
[----:B------:R-:W-:-:S12]  /*2490*/  IMAD.MOV.U32 R19, RZ, RZ, R35 ;  /* 0x000000ffff137224 */ /* 0x000fd800078e0023 */
[----:B------:R-:W-:Y:S01]  /*24a0*/  @P2 FSETP.NEU.FTZ.AND P1, PT, R33, R28, PT ;  /* 0x0000001c2100220b */ /* 0x000fe20003f3d000 */
[----:B------:R-:W-:-:S12]  /*24b0*/  IMAD.MOV.U32 R29, RZ, RZ, R20 ;  /* 0x000000ffff1d7224 */ /* 0x000fd800078e0014 */
[----:B------:R-:W-:Y:S05]  /*24c0*/  WARPSYNC.COLLECTIVE R16, `(.L_x_8218) ;  /* 0x0000000010087348 */ /* 0x000fea0003c00000 */
[----:B------:R0:W1:Y:S02]  /*24d0*/  SHFL.BFLY P0, R20, R19, R18, R17 ;  /* 0x0c00001213147389 */ /* 0x0000640000000011 */
[----:B01----:R-:W-:Y:S01]  /*24e0*/  ENDCOLLECTIVE ;  /* 0x000000000000791b */ /* 0x003fe20003800000 */
.L_x_8218:
        /* <DEDUP_REMOVED lines=11> */
.L_x_8219:
[----:B------:R-:W-:Y:S02]  /*25a0*/  IMAD.MOV.U32 R19, RZ, RZ, R33 ;  /* 0x000000ffff137224 */ /* 0x000fe400078e0021 */
[----:B------:R-:W-:-:S07]  /*25b0*/  IMAD.MOV.U32 R21, RZ, RZ, R20 ;  /* 0x000000ffff157224 */ /* 0x000fce00078e0014 */
[----:B------:R-:W-:Y:S05]  /*25c0*/  WARPSYNC.COLLECTIVE R16, `(.L_x_8220) ;  /* 0x0000000010087348 */ /* 0x000fea0003c00000 */
[----:B------:R0:W1:Y:S02]  /*25d0*/  SHFL.BFLY P0, R20, R19, R18, R17 ;  /* 0x0c00001213147389 */ /* 0x0000640000000011 */
[----:B01----:R-:W-:Y:S01]  /*25e0*/  ENDCOLLECTIVE ;  /* 0x000000000000791b */ /* 0x003fe20003800000 */
.L_x_8220:
[----:B------:R-:W-:Y:S02]  /*25f0*/  IMAD.MOV.U32 R19, RZ, RZ, R37 ;  /* 0x000000ffff137224 */ /* 0x000fe400078e0025 */
[----:B------:R-:W-:-:S07]  /*2600*/  IMAD.MOV.U32 R30, RZ, RZ, R20 ;  /* 0x000000ffff1e7224 */ /* 0x000fce00078e0014 */
[----:B------:R-:W-:Y:S05]  /*2610*/  WARPSYNC.COLLECTIVE R16, `(.L_x_8221) ;  /* 0x0000000010087348 */ /* 0x000fea0003c00000 */
[----:B------:R0:W1:Y:S02]  /*2620*/  SHFL.BFLY P0, R20, R19, R18, R17 ;  /* 0x0c00001213147389 */ /* 0x0000640000000011 */
[----:B01----:R-:W-:Y:S01]  /*2630*/  ENDCOLLECTIVE ;  /* 0x000000000000791b */ /* 0x003fe20003800000 */
.L_x_8221:
[----:B------:R-:W-:Y:S05]  /*2640*/  BRA `(.L_x_8222) ;  /* 0xffffffec00c47947 */ /* 0x000fea000383ffff */
.L_x_8223:
        /* <DEDUP_REMOVED lines=11> */
.L_x_12297:


//--------------------- .text._ZN4vllm3moe10topkGatingILi8ELi32ELi4ELi16ELi32El6__halfLNS0_11ScoringFuncE0EEEvPKT5_PKbPfiPT4_PiiiibPKf --------------------------
	.section	.text._ZN4vllm3moe10topkGatingILi8ELi32ELi4ELi16ELi32El6__halfLNS0_11ScoringFuncE0EEEvPKT5_PKbPfiPT4_PiiiibPKf,"ax",@progbits
	.align	128
        .global         _ZN4vllm3moe10topkGatingILi8ELi32ELi4ELi16ELi32El6__halfLNS0_11ScoringFuncE0EEEvPKT5_PKbPfiPT4_PiiiibPKf
        .type           _ZN4vllm3moe10topkGatingILi8ELi32ELi4ELi16ELi32El6__halfLNS0_11ScoringFuncE0EEEvPKT5_PKbPfiPT4_PiiiibPKf,@function
        .size           _ZN4vllm3moe10topkGatingILi8ELi32ELi4ELi16ELi32El6__halfLNS0_11ScoringFuncE0EEEvPKT5_PKbPfiPT4_PiiiibPKf,(.L_x_12298 - _ZN4vllm3moe10topkGatingILi8ELi32ELi4ELi16ELi32El6__halfLNS0_11ScoringFuncE0EEEvPKT5_PKbPfiPT4_PiiiibPKf)
        .other          _ZN4vllm3moe10topkGatingILi8ELi32ELi4ELi16ELi32El6__halfLNS0_11ScoringFuncE0EEEvPKT5_PKbPfiPT4_PiiiibPKf,@"STO_CUDA_ENTRY STV_DEFAULT"
_ZN4vllm3moe10topkGatingILi8ELi32ELi4ELi16ELi32El6__halfLNS0_11ScoringFuncE0EEEvPKT5_PKbPfiPT4_PiiiibPKf:
.text._ZN4vllm3moe10topkGatingILi8ELi32ELi4ELi16ELi32El6__halfLNS0_11ScoringFuncE0EEEvPKT5_PKbPfiPT4_PiiiibPKf:
        /* <DEDUP_REMOVED lines=38> */
[----:B------:R-:W-:Y:S02]  /*0260*/  HADD2.F32 R20, -RZ, R4.H1_H1 ;  /* 0x30000004ff147230 */ /* 0x000fe40000004100 */
[--C-:B------:R-:W-:Y:S02]  /*0270*/  HADD2.F32 R4, -RZ, R5.reuse.H0_H0 ;  /* 0x20000005ff047230 */ /* 0x100fe40000004100 */
[----:B------:R-:W-:Y:S01]  /*0280*/  HADD2.F32 R5, -RZ, R5.H1_H1 ;  /* 0x30000005ff057230 */ /* 0x000fe20000004100 */
[----:B-1----:R-:W-:Y:S01]  /*0290*/  FMNMX.FTZ R9, R12, R20, !PT ;  /* 0x000000140c097209 */ /* 0x002fe20007810000 */
[--C-:B0-----:R-:W-:Y:S02]  /*02a0*/  HADD2.F32 R10, -RZ, R7.reuse.H0_H0 ;  /* 0x20000007ff0a7230 */ /* 0x101fe40000004100 */
[----:B------:R-:W-:Y:S01]  /*02b0*/  HADD2.F32 R7, -RZ, R7.H1_H1 ;  /* 0x30000007ff077230 */ /* 0x000fe20000004100 */
[----:B------:R-:W-:Y:S01]  /*02c0*/  FMNMX.FTZ R24, R4, R9, !PT ;  /* 0x0000000904187209 */ /* 0x000fe20007810000 */
[----:B------:R-:W-:-:S02]  /*02d0*/  HADD2.F32 R9, -RZ, R6.H0_H0 ;  /* 0x20000006ff097230 */ /* 0x000fc40000004100 */
[----:B------:R-:W-:Y:S01]  /*02e0*/  HADD2.F32 R6, -RZ, R6.H1_H1 ;  /* 0x30000006ff067230 */ /* 0x000fe20000004100 */
[----:B------:R-:W-:-:S04]  /*02f0*/  FMNMX.FTZ R24, R5, R24, !PT ;  /* 0x0000001805187209 */ /* 0x000fc80007810000 */
[----:B------:R-:W-:-:S04]  /*0300*/  FMNMX.FTZ R13, R9, R24, !PT ;  /* 0x00000018090d7209 */ /* 0x000fc80007810000 */
[----:B------:R-:W-:-:S04]  /*0310*/  FMNMX.FTZ R13, R6, R13, !PT ;  /* 0x0000000d060d7209 */ /* 0x000fc80007810000 */
[----:B------:R-:W-:Y:S02]  /*0320*/  FMNMX.FTZ R24, R10, R13, !PT ;  /* 0x0000000d0a187209 */ /* 0x000fe40007810000 */
[----:B---3--:R-:W-:Y:S02]  /*0330*/  @P1 ISETP.NE.AND P2, PT, R8, RZ, PT ;  /* 0x000000ff0800120c */ /* 0x008fe40003f45270 */
[----:B------:R-:W-:Y:S02]  /*0340*/  FMNMX.FTZ R24, R7, R24, !PT ;  /* 0x0000001807187209 */ /* 0x000fe40007810000 */
[----:B------:R-:W-:-:S03]  /*0350*/  @P1 SEL R8, RZ, 0x1, P2 ;  /* 0x00000001ff081807 */ /* 0x000fc60001000000 */
        /* <DEDUP_REMOVED lines=11> */
[--C-:B------:R-:W-:Y:S01]  /*0410*/  FADD.FTZ R20, R5, -R13.reuse ;  /* 0x8000000d05147221 */ /* 0x100fe20000010000 */
[----:B------:R-:W-:Y:S01]  /*0420*/  FMUL.FTZ R24, R21, 1.4426950216293334961 ;  /* 0x3fb8aa3b15187820 */ /* 0x000fe20000410000 */
[----:B------:R-:W-:Y:S01]  /*0430*/  FADD.FTZ R21, R6, -R13 ;  /* 0x8000000d06157221 */ /* 0x000fe20000010000 */
[----:B------:R-:W0:Y:S01]  /*0440*/  MUFU.EX2 R11, R11 ;  /* 0x0000000b000b7308 */ /* 0x000e220000000800 */
[----:B------:R-:W-:-:S02]  /*0450*/  FMUL.FTZ R20, R20, 1.4426950216293334961 ;  /* 0x3fb8aa3b14147820 */ /* 0x000fc40000410000 */
[----:B------:R-:W-:Y:S01]  /*0460*/  FMUL.FTZ R25, R21, 1.4426950216293334961 ;  /* 0x3fb8aa3b15197820 */ /* 0x000fe20000410000 */
[--C-:B------:R-:W-:Y:S01]  /*0470*/  FADD.FTZ R21, R10, -R13.reuse ;  /* 0x8000000d0a157221 */ /* 0x100fe20000010000 */
[----:B------:R-:W-:-:S03]  /*0480*/  FADD.FTZ R13, R7, -R13 ;  /* 0x8000000d070d7221 */ /* 0x000fc60000010000 */
[----:B------:R-:W1:Y:S01]  /*0490*/  MUFU.EX2 R12, R12 ;  /* 0x0000000c000c7308 */ /* 0x000e620000000800 */
[----:B------:R-:W-:Y:S01]  /*04a0*/  FMUL.FTZ R26, R21, 1.4426950216293334961 ;  /* 0x3fb8aa3b151a7820 */ /* 0x000fe20000410000 */
[----:B------:R-:W-:-:S06]  /*04b0*/  FMUL.FTZ R13, R13, 1.4426950216293334961 ;  /* 0x3fb8aa3b0d0d7820 */ /* 0x000fcc0000410000 */
[----:B------:R1:W2:Y:S01]  /*04c0*/  MUFU.EX2 R5, R4 ;  /* 0x0000000400057308 */ /* 0x0002a20000000800 */
[----:B0-----:R-:W-:-:S07]  /*04d0*/  FADD.FTZ R21, RZ, R11 ;  /* 0x0000000bff157221 */ /* 0x001fce0000010000 */
        /* <DEDUP_REMOVED lines=12> */
[----:B------:R-:W-:-:S04]  /*05a0*/  IMAD.MOV.U32 R4, RZ, RZ, 0x1 ;  /* 0x00000001ff047424 */ /* 0x000fc800078e00ff */
[----:B------:R-:W0:Y:S01]  /*05b0*/  SHFL.BFLY PT, R21, R20, 0x2, 0x1c1f ;  /* 0x0c5c1f0014157f89 */ /* 0x000e2200000e0000 */
[----:B------:R-:W-:Y:S01]  /*05c0*/  @P1 PRMT R4, R8, 0x7610, R4 ;  /* 0x0000761008041816 */ /* 0x000fe20000000004 */
[----:B0-----:R-:W-:-:S05]  /*05d0*/  FADD.FTZ R24, R20, R21 ;  /* 0x0000001514187221 */ /* 0x001fca0000010000 */
[----:B------:R-:W0:Y:S02]  /*05e0*/  SHFL.BFLY PT, R21, R24, 0x1, 0x1c1f ;  /* 0x0c3c1f0018157f89 */ /* 0x000e2400000e0000 */
[----:B0-----:R-:W-:Y:S01]  /*05f0*/  FADD.FTZ R25, R24, R21 ;  /* 0x0000001518197221 */ /* 0x001fe20000010000 */
[----:B------:R-:W-:-:S03]  /*0600*/  IMAD.U32 R21, RZ, RZ, UR4 ;  /* 0x00000004ff157e24 */ /* 0x000fc6000f8e00ff */
[----:B------:R-:W0:Y:S02]  /*0610*/  MUFU.RCP R26, R25 ;  /* 0x00000019001a7308 */ /* 0x000e240000001000 */
        /* <DEDUP_REMOVED lines=9> */
[----:B------:R-:W-:Y:S01]  /*06b0*/  FSETP.GEU.FTZ.AND P3, PT, |R11|, +INF , PT ;  /* 0x7f8000000b00780b */ /* 0x000fe20003f7e200 */
[----:B------:R-:W-:Y:S01]  /*06c0*/  IMAD.MOV.U32 R5, RZ, RZ, RZ ;  /* 0x000000ffff057224 */ /* 0x000fe200078e00ff */
[----:B------:R-:W-:-:S02]  /*06d0*/  FSETP.GEU.FTZ.AND P6, PT, |R12|, +INF , PT ;  /* 0x7f8000000c00780b */ /* 0x000fc40003fde200 */
        /* <DEDUP_REMOVED lines=42> */
.L_x_8232:
        /* <DEDUP_REMOVED lines=46> */
.L_x_8251:
        /* <DEDUP_REMOVED lines=29> */
.L_x_8228:
[----:B------:R-:W-:Y:S05]  /*0e30*/  BSYNC B1 ;  /* 0x0000000000017941 */ /* 0x000fea0003800000 */
.L_x_8227:
        /* <DEDUP_REMOVED lines=36> */
.L_x_8231:
[----:B------:R-:W-:Y:S05]  /*1080*/  BSYNC B1 ;  /* 0x0000000000017941 */ /* 0x000fea0003800000 */
.L_x_8230:
[----:B------:R-:W-:Y:S05]  /*1090*/  BRA `(.L_x_8232) ;  /* 0xfffffff800387947 */ /* 0x000fea000383ffff */
.L_x_8225:
[----:B------:R-:W-:Y:S01]  /*10a0*/  IMAD.MOV.U32 R31, RZ, RZ, RZ ;  /* 0x000000ffff1f7224 */ /* 0x000fe200078e00ff */
[----:B------:R-:W-:Y:S01]  /*10b0*/  ULDC UR10, c[0x0][0x228] ;  /* 0x00008a00000a7ab9 */ /* 0x000fe20000000800 */
[----:B------:R-:W-:Y:S01]  /*10c0*/  ULDC UR11, c[0x0][0x240] ;  /* 0x00009000000b7ab9 */ /* 0x000fe20000000800 */
[----:B------:R-:W-:Y:S01]  /*10d0*/  ULDC UR5, c[0x0][0x248] ;  /* 0x0000920000057ab9 */ /* 0x000fe20000000800 */
[----:B------:R-:W-:-:S05]  /*10e0*/  ULDC.64 UR8, c[0x0][0x240] ;  /* 0x0000900000087ab9 */ /* 0x000fca0000000a00 */
.L_x_8238:
        /* <DEDUP_REMOVED lines=46> */
.L_x_8259:
        /* <DEDUP_REMOVED lines=28> */
.L_x_8235:
[----:B------:R-:W-:Y:S05]  /*1590*/  BSYNC B1 ;  /* 0x0000000000017941 */ /* 0x000fea0003800000 */
.L_x_8234:
        /* <DEDUP_REMOVED lines=36> */
.L_x_8237:
[----:B------:R-:W-:Y:S05]  /*17e0*/  BSYNC B1 ;  /* 0x0000000000017941 */ /* 0x000fea0003800000 */
.L_x_8236:
[----:B------:R-:W-:Y:S05]  /*17f0*/  BRA `(.L_x_8238) ;  /* 0xfffffff8003c7947 */ /* 0x000fea000383ffff */
.L_x_8229:
[----:B------:R-:W-:Y:S05]  /*1800*/  BSYNC B0 ;  /* 0x0000000000007941 */ /* 0x000fea0003800000 */
.L_x_8224:
        /* <DEDUP_REMOVED lines=20> */
.L_x_8241:
        /* <DEDUP_REMOVED lines=18> */
.L_x_8240:
[----:B------:R-:W-:Y:S05]  /*1a70*/  BSYNC B0 ;  /* 0x0000000000007941 */ /* 0x000fea0003800000 */
.L_x_8239:
        /* <DEDUP_REMOVED lines=13> */
.L_x_8243:
        /* <DEDUP_REMOVED lines=11> */
.L_x_8242:
[----:B------:R-:W-:Y:S05]  /*1c00*/  EXIT ;  /* 0x000000000000794d */ /* 0x000fea0003800000 */
.L_x_8226:
        /* <DEDUP_REMOVED lines=8> */
.L_x_8245:
[----:B------:R-:W-:Y:S05]  /*1c90*/  BSYNC B1 ;  /* 0x0000000000017941 */ /* 0x000fea0003800000 */
.L_x_8244:
        /* <DEDUP_REMOVED lines=8> */
.L_x_8246:
[----:B------:R-:W-:Y:S01]  /*1d20*/  FSETP.GEU.FTZ.AND P2, PT, R30, R21, PT ;  /* 0x000000151e00720b */ /* 0x000fe20003f5e000 */
[----:B------:R-:W-:-:S12]  /*1d30*/  IMAD.MOV.U32 R16, RZ, RZ, R33 ;  /* 0x000000ffff107224 */ /* 0x000fd800078e0021 */
[----:B------:R-:W-:Y:S01]  /*1d40*/  @P2 FSETP.NEU.FTZ.AND P1, PT, R30, R21, PT ;  /* 0x000000151e00220b */ /* 0x000fe20003f3d000 */
[----:B------:R-:W-:-:S12]  /*1d50*/  IMAD.MOV.U32 R28, RZ, RZ, R20 ;  /* 0x000000ffff1c7224 */ /* 0x000fd800078e0014 */
[----:B------:R-:W-:Y:S05]  /*1d60*/  WARPSYNC.COLLECTIVE R19, `(.L_x_8247) ;  /* 0x0000000013087348 */ /* 0x000fea0003c00000 */
[----:B------:R0:W1:Y:S02]  /*1d70*/  SHFL.BFLY P0, R20, R16, R17, R18 ;  /* 0x0c00001110147389 */ /* 0x0000640000000012 */
[----:B01----:R-:W-:Y:S01]  /*1d80*/  ENDCOLLECTIVE ;  /* 0x000000000000791b */ /* 0x003fe20003800000 */
.L_x_8247:
        /* <DEDUP_REMOVED lines=11> */
.L_x_8248:
[----:B------:R-:W-:Y:S02]  /*1e40*/  IMAD.MOV.U32 R16, RZ, RZ, R35 ;  /* 0x000000ffff107224 */ /* 0x000fe400078e0023 */
[----:B------:R-:W-:-:S07]  /*1e50*/  IMAD.MOV.U32 R21, RZ, RZ, R20 ;  /* 0x000000ffff157224 */ /* 0x000fce00078e0014 */
[----:B------:R-:W-:Y:S05]  /*1e60*/  WARPSYNC.COLLECTIVE R19, `(.L_x_8249) ;  /* 0x0000000013087348 */ /* 0x000fea0003c00000 */
[----:B------:R0:W1:Y:S02]  /*1e70*/  SHFL.BFLY P0, R20, R16, R17, R18 ;  /* 0x0c00001110147389 */ /* 0x0000640000000012 */
[----:B01----:R-:W-:Y:S01]  /*1e80*/  ENDCOLLECTIVE ;  /* 0x000000000000791b */ /* 0x003fe20003800000 */
.L_x_8249:
[----:B------:R-:W-:Y:S02]  /*1e90*/  IMAD.MOV.U32 R16, RZ, RZ, R37 ;  /* 0x000000ffff107224 */ /* 0x000fe400078e0025 */
[----:B------:R-:W-:-:S07]  /*1ea0*/  IMAD.MOV.U32 R32, RZ, RZ, R20 ;  /* 0x000000ffff207224 */ /* 0x000fce00078e0014 */
[----:B------:R-:W-:Y:S05]  /*1eb0*/  WARPSYNC.COLLECTIVE R19, `(.L_x_8250) ;  /* 0x0000000013087348 */ /* 0x000fea0003c00000 */
[----:B------:R0:W1:Y:S02]  /*1ec0*/  SHFL.BFLY P0, R20, R16, R17, R18 ;  /* 0x0c00001110147389 */ /* 0x0000640000000012 */
[----:B01----:R-:W-:Y:S01]  /*1ed0*/  ENDCOLLECTIVE ;  /* 0x000000000000791b */ /* 0x003fe20003800000 */
.L_x_8250:
[----:B------:R-:W-:Y:S01]  /*1ee0*/  PLOP3.LUT P0, PT, PT, PT, PT, 0x80, 0x0 ;  /* 0x000000000000781c */ /* 0x000fe20003f0f070 */
[----:B------:R-:W-:-:S12]  /*1ef0*/  BRA `(.L_x_8251) ;  /* 0xffffffec00587947 */ /* 0x000fd8000383ffff */
.L_x_8233:
        /* <DEDUP_REMOVED lines=8> */
.L_x_8253:
[----:B------:R-:W-:Y:S05]  /*1f80*/  BSYNC B1 ;  /* 0x0000000000017941 */ /* 0x000fea0003800000 */
.L_x_8252:
        /* <DEDUP_REMOVED lines=8> */
.L_x_8254:
[----:B------:R-:W-:Y:S01]  /*2010*/  FSETP.GEU.FTZ.AND P2, PT, R30, R21, PT ;  /* 0x000000151e00720b */ /* 0x000fe20003f5e000 */
[----:B------:R-:W-:-:S12]  /*2020*/  IMAD.MOV.U32 R16, RZ, RZ, R37 ;  /* 0x000000ffff107224 */ /* 0x000fd800078e0025 */
[----:B------:R-:W-:Y:S01]  /*2030*/  @P2 FSETP.NEU.FTZ.AND P1, PT, R30, R21, PT ;  /* 0x000000151e00220b */ /* 0x000fe20003f3d000 */
[----:B------:R-:W-:-:S12]  /*2040*/  IMAD.MOV.U32 R28, RZ, RZ, R20 ;  /* 0x000000ffff1c7224 */ /* 0x000fd800078e0014 */
[----:B------:R-:W-:Y:S05]  /*2050*/  WARPSYNC.COLLECTIVE R19, `(.L_x_8255) ;  /* 0x0000000013087348 */ /* 0x000fea0003c00000 */
[----:B------:R0:W1:Y:S02]  /*2060*/  SHFL.BFLY P0, R20, R16, R17, R18 ;  /* 0x0c00001110147389 */ /* 0x0000640000000012 */
[----:B01----:R-:W-:Y:S01]  /*2070*/  ENDCOLLECTIVE ;  /* 0x000000000000791b */ /* 0x003fe20003800000 */
.L_x_8255:
        /* <DEDUP_REMOVED lines=11> */
.L_x_8256:
[----:B------:R-:W-:Y:S02]  /*2130*/  IMAD.MOV.U32 R16, RZ, RZ, R33 ;  /* 0x000000ffff107224 */ /* 0x000fe400078e0021 */
[----:B------:R-:W-:-:S07]  /*2140*/  IMAD.MOV.U32 R21, RZ, RZ, R20 ;  /* 0x000000ffff157224 */ /* 0x000fce00078e0014 */
[----:B------:R-:W-:Y:S05]  /*2150*/  WARPSYNC.COLLECTIVE R19, `(.L_x_8257) ;  /* 0x0000000013087348 */ /* 0x000fea0003c00000 */
[----:B------:R0:W1:Y:S02]  /*2160*/  SHFL.BFLY P0, R20, R16, R17, R18 ;  /* 0x0c00001110147389 */ /* 0x0000640000000012 */
[----:B01----:R-:W-:Y:S01]  /*2170*/  ENDCOLLECTIVE ;  /* 0x000000000000791b */ /* 0x003fe20003800000 */
.L_x_8257:
[----:B------:R-:W-:Y:S02]  /*2180*/  IMAD.MOV.U32 R16, RZ, RZ, R35 ;  /* 0x000000ffff107224 */ /* 0x000fe400078e0023 */
[----:B------:R-:W-:-:S07]  /*2190*/  IMAD.MOV.U32 R30, RZ, RZ, R20 ;  /* 0x000000ffff1e7224 */ /* 0x000fce00078e0014 */
[----:B------:R-:W-:Y:S05]  /*21a0*/  WARPSYNC.COLLECTIVE R19, `(.L_x_8258) ;  /* 0x0000000013087348 */ /* 0x000fea0003c00000 */
[----:B------:R0:W1:Y:S02]  /*21b0*/  SHFL.BFLY P0, R20, R16, R17, R18 ;  /* 0x0c00001110147389 */ /* 0x0000640000000012 */
[----:B01----:R-:W-:Y:S01]  /*21c0*/  ENDCOLLECTIVE ;  /* 0x000000000000791b */ /* 0x003fe20003800000 */
.L_x_8258:
[----:B------:R-:W-:Y:S01]  /*21d0*/  PLOP3.LUT P0, PT, PT, PT, PT, 0x80, 0x0 ;  /* 0x000000000000781c */ /* 0x000fe20003f0f070 */
[----:B------:R-:W-:-:S12]  /*21e0*/  BRA `(.L_x_8259) ;  /* 0xfffffff000787947 */ /* 0x000fd8000383ffff */
.L_x_8260:
        /* <DEDUP_REMOVED lines=9> */
.L_x_12298:


//--------------------- .text._ZN4vllm3moe10topkGatingILi8ELi16ELi4ELi16ELi32El6__halfLNS0_11ScoringFuncE0EEEvPKT5_PKbPfiPT4_PiiiibPKf --------------------------
	.section	.text._ZN4vllm3moe10topkGatingILi8ELi16ELi4ELi16ELi32El6__halfLNS0_11ScoringFuncE0EEEvPKT5_PKbPfiPT4_PiiiibPKf,"ax",@progbits
	.align	128
        .global         _ZN4vllm3moe10topkGatingILi8ELi16ELi4ELi16ELi32El6__halfLNS0_11ScoringFuncE0EEEvPKT5_PKbPfiPT4_PiiiibPKf
        .type           _ZN4vllm3moe10topkGatingILi8ELi16ELi4ELi16ELi32El6__halfLNS0_11ScoringFuncE0EEEvPKT5_PKbPfiPT4_PiiiibPKf,@function
        .size           _ZN4vllm3moe10topkGatingILi8ELi16ELi4ELi16ELi32El6__halfLNS0_11ScoringFuncE0EEEvPKT5_PKbPfiPT4_PiiiibPKf,(.L_x_12299 - _ZN4vllm3moe10topkGatingILi8ELi16ELi4ELi16ELi32El6__halfLNS0_11ScoringFuncE0EEEvPKT5_PKbPfiPT4_PiiiibPKf)
        .other          _ZN4vllm3moe10topkGatingILi8ELi16ELi4ELi16ELi32El6__halfLNS0_11ScoringFuncE0EEEvPKT5_PKbPfiPT4_PiiiibPKf,@"STO_CUDA_ENTRY STV_DEFAULT"
_ZN4vllm3moe10topkGatingILi8ELi16ELi4ELi16ELi32El6__halfLNS0_11ScoringFuncE0EEEvPKT5_PKbPfiPT4_PiiiibPKf:
.text._ZN4vllm3moe10topkGatingILi8ELi16ELi4ELi16ELi32El6__halfLNS0_11ScoringFuncE0EEEvPKT5_PKbPfiPT4_PiiiibPKf:
        /* <DEDUP_REMOVED lines=41> */
[----:B------:R-:W-:-:S04]  /*0290*/  FMNMX.FTZ R4, R13, R19, !PT ;  /* 0x000000130d047209 */ /* 0x000fc80007810000 */
[----:B------:R-:W-:Y:S01]  /*02a0*/  FMNMX.FTZ R12, R25, R4, !PT ;  /* 0x00000004190c7209 */ /* 0x000fe20007810000 */
[--C-:B------:R-:W-:Y:S02]  /*02b0*/  HADD2.F32 R4, -RZ, R6.reuse.H0_H0 ;  /* 0x20000006ff047230 */ /* 0x100fe40000004100 */
[----:B------:R-:W-:Y:S01]  /*02c0*/  HADD2.F32 R6, -RZ, R6.H1_H1 ;  /* 0x30000006ff067230 */ /* 0x000fe20000004100 */
[----:B-1----:R-:W-:-:S04]  /*02d0*/  FMNMX.FTZ R9, R5, R12, !PT ;  /* 0x0000000c05097209 */ /* 0x002fc80007810000 */
[----:B------:R-:W-:Y:S01]  /*02e0*/  FMNMX.FTZ R27, R4, R9, !PT ;  /* 0x00000009041b7209 */ /* 0x000fe20007810000 */
[--C-:B------:R-:W-:Y:S02]  /*02f0*/  HADD2.F32 R9, -RZ, R7.reuse.H0_H0 ;  /* 0x20000007ff097230 */ /* 0x100fe40000004100 */
[----:B------:R-:W-:Y:S01]  /*0300*/  HADD2.F32 R7, -RZ, R7.H1_H1 ;  /* 0x30000007ff077230 */ /* 0x000fe20000004100 */
[----:B0-----:R-:W-:-:S04]  /*0310*/  FMNMX.FTZ R10, R6, R27, !PT ;  /* 0x0000001b060a7209 */ /* 0x001fc80007810000 */
[----:B------:R-:W-:Y:S02]  /*0320*/  FMNMX.FTZ R10, R9, R10, !PT ;  /* 0x0000000a090a7209 */ /* 0x000fe40007810000 */
[----:B---3--:R-:W-:Y:S02]  /*0330*/  @P1 ISETP.NE.AND P2, PT, R8, RZ, PT ;  /* 0x000000ff0800120c */ /* 0x008fe40003f45270 */
[----:B------:R-:W-:Y:S02]  /*0340*/  FMNMX.FTZ R20, R7, R10, !PT ;  /* 0x0000000a07147209 */ /* 0x000fe40007810000 */
[----:B------:R-:W-:-:S03]  /*0350*/  @P1 SEL R8, RZ, 0x1, P2 ;  /* 0x00000001ff081807 */ /* 0x000fc60001000000 */
        /* <DEDUP_REMOVED lines=8> */
[--C-:B------:R-:W-:Y:S01]  /*03e0*/  FADD.FTZ R13, R5, -R12.reuse ;  /* 0x8000000c050d7221 */ /* 0x100fe20000010000 */
[----:B------:R-:W-:Y:S01]  /*03f0*/  FMUL.FTZ R25, R25, 1.4426950216293334961 ;  /* 0x3fb8aa3b19197820 */ /* 0x000fe20000410000 */
        /* <DEDUP_REMOVED lines=10> */
[----:B------:R-:W2:Y:S01]  /*04a0*/  MUFU.EX2 R5, R25 ;  /* 0x0000001900057308 */ /* 0x000ea20000000800 */
[----:B0-----:R-:W-:-:S07]  /*04b0*/  FADD.FTZ R4, RZ, R10 ;  /* 0x0000000aff047221 */ /* 0x001fce0000010000 */
[----:B------:R-:W0:Y:S01]  /*04c0*/  MUFU.EX2 R13, R13 ;  /* 0x0000000d000d7308 */ /* 0x000e220000000800 */
[----:B-1----:R-:W-:-:S07]  /*04d0*/  FADD.FTZ R4, R4, R11 ;  /* 0x0000000b04047221 */ /* 0x002fce0000010000 */
[----:B------:R0:W1:Y:S01]  /*04e0*/  MUFU.EX2 R6, R19 ;  /* 0x0000001300067308 */ /* 0x0000620000000800 */
[----:B--2---:R-:W-:-:S07]  /*04f0*/  FADD.FTZ R4, R4, R5 ;  /* 0x0000000504047221 */ /* 0x004fce0000010000 */
        /* <DEDUP_REMOVED lines=46> */
[----:B------:R-:W-:Y:S01]  /*07e0*/  @!P0 IMAD.MOV.U32 R14, RZ, RZ, R9 ;  /* 0x000000ffff0e8224 */ /* 0x000fe200078e0009 */
        /* <DEDUP_REMOVED lines=21> */
.L_x_8269:
        /* <DEDUP_REMOVED lines=34> */
.L_x_8285:
        /* <DEDUP_REMOVED lines=31> */
.L_x_8265:
[----:B------:R-:W-:Y:S05]  /*0d50*/  BSYNC B1 ;  /* 0x0000000000017941 */ /* 0x000fea0003800000 */
.L_x_8264:
        /* <DEDUP_REMOVED lines=35> */
.L_x_8268:
[----:B------:R-:W-:Y:S05]  /*0f90*/  BSYNC B1 ;  /* 0x0000000000017941 */ /* 0x000fea0003800000 */
.L_x_8267:
[----:B------:R-:W-:Y:S05]  /*0fa0*/  BRA `(.L_x_8269) ;  /* 0xfffffff800647947 */ /* 0x000fea000383ffff */
.L_x_8262:
[----:B------:R-:W-:Y:S01]  /*0fb0*/  IMAD.MOV.U32 R31, RZ, RZ, RZ ;  /* 0x000000ffff1f7224 */ /* 0x000fe200078e00ff */
[----:B------:R-:W-:Y:S01]  /*0fc0*/  ULDC UR10, c[0x0][0x228] ;  /* 0x00008a00000a7ab9 */ /* 0x000fe20000000800 */
[----:B------:R-:W-:Y:S01]  /*0fd0*/  ULDC UR11, c[0x0][0x240] ;  /* 0x00009000000b7ab9 */ /* 0x000fe20000000800 */
[----:B------:R-:W-:Y:S01]  /*0fe0*/  ULDC UR5, c[0x0][0x248] ;  /* 0x0000920000057ab9 */ /* 0x000fe20000000800 */
[----:B------:R-:W-:-:S05]  /*0ff0*/  ULDC.64 UR8, c[0x0][0x240] ;  /* 0x0000900000087ab9 */ /* 0x000fca0000000a00 */
.L_x_8275:
        /* <DEDUP_REMOVED lines=34> */
.L_x_8290:
        /* <DEDUP_REMOVED lines=30> */
.L_x_8272:
[----:B------:R-:W-:Y:S05]  /*1400*/  BSYNC B1 ;  /* 0x0000000000017941 */ /* 0x000fea0003800000 */
.L_x_8271:
        /* <DEDUP_REMOVED lines=35> */
.L_x_8274:
[----:B------:R-:W-:Y:S05]  /*1640*/  BSYNC B1 ;  /* 0x0000000000017941 */ /* 0x000fea0003800000 */
.L_x_8273:
[----:B------:R-:W-:Y:S05]  /*1650*/  BRA `(.L_x_8275) ;  /* 0xfffffff800687947 */ /* 0x000fea000383ffff */
.L_x_8266:
[----:B------:R-:W-:Y:S05]  /*1660*/  BSYNC B0 ;  /* 0x0000000000007941 */ /* 0x000fea0003800000 */
.L_x_8261:
        /* <DEDUP_REMOVED lines=21> */
.L_x_8278:
        /* <DEDUP_REMOVED lines=18> */
.L_x_8277:
[----:B------:R-:W-:Y:S05]  /*18e0*/  BSYNC B0 ;  /* 0x0000000000007941 */ /* 0x000fea0003800000 */
.L_x_8276:
        /* <DEDUP_REMOVED lines=13> */
.L_x_8280:
        /* <DEDUP_REMOVED lines=11> */
.L_x_8279:
[----:B------:R-:W-:Y:S05]  /*1a70*/  EXIT ;  /* 0x000000000000794d */ /* 0x000fea0003800000 */
.L_x_8263:
        /* <DEDUP_REMOVED lines=8> */
.L_x_8282:
[----:B------:R-:W-:Y:S05]  /*1b00*/  BSYNC B1 ;  /* 0x0000000000017941 */ /* 0x000fea0003800000 */
.L_x_8281:
        /* <DEDUP_REMOVED lines=8> */
.L_x_8283:
[----:B------:R-:W-:Y:S02]  /*1b90*/  IMAD.MOV.U32 R29, RZ, RZ, R21 ;  /* 0x000000ffff1d7224 */ /* 0x000fe400078e0015 */
[----:B------:R-:W-:-:S07]  /*1ba0*/  IMAD.MOV.U32 R32, RZ, RZ, R28 ;  /* 0x000000ffff207224 */ /* 0x000fce00078e001c */
[----:B------:R-:W-:Y:S05]  /*1bb0*/  WARPSYNC.COLLECTIVE R20, `(.L_x_8284) ;  /* 0x0000000014087348 */ /* 0x000fea0003c00000 */
[----:B------:R0:W1:Y:S02]  /*1bc0*/  SHFL.BFLY P0, R28, R29, R33, R34 ;  /* 0x0c0000211d1c7389 */ /* 0x0000640000000022 */
[----:B01----:R-:W-:Y:S01]  /*1bd0*/  ENDCOLLECTIVE ;  /* 0x000000000000791b */ /* 0x003fe20003800000 */
.L_x_8284:
[----:B------:R-:W-:Y:S05]  /*1be0*/  BRA `(.L_x_8285) ;  /* 0xffffffec00dc7947 */ /* 0x000fea000383ffff */
.L_x_8270:
        /* <DEDUP_REMOVED lines=8> */
.L_x_8287:
[----:B------:R-:W-:Y:S05]  /*1c70*/  BSYNC B1 ;  /* 0x0000000000017941 */ /* 0x000fea0003800000 */
.L_x_8286:
        /* <DEDUP_REMOVED lines=8> */
.L_x_8288:
[----:B------:R-:W-:Y:S02]  /*1d00*/  IMAD.MOV.U32 R29, RZ, RZ, R21 ;  /* 0x000000ffff1d7224 */ /* 0x000fe400078e0015 */
[----:B------:R-:W-:-:S07]  /*1d10*/  IMAD.MOV.U32 R17, RZ, RZ, R28 ;  /* 0x000000ffff117224 */ /* 0x000fce00078e001c */
[----:B------:R-:W-:Y:S05]  /*1d20*/  WARPSYNC.COLLECTIVE R20, `(.L_x_8289) ;  /* 0x0000000014087348 */ /* 0x000fea0003c00000 */
[----:B------:R0:W1:Y:S02]  /*1d30*/  SHFL.BFLY P0, R28, R29, R33, R34 ;  /* 0x0c0000211d1c7389 */ /* 0x0000640000000022 */
[----:B01----:R-:W-:Y:S01]  /*1d40*/  ENDCOLLECTIVE ;  /* 0x000000000000791b */ /* 0x003fe20003800000 */
.L_x_8289:
[----:B------:R-:W-:Y:S01]  /*1d50*/  IMAD.MOV.U32 R30, RZ, RZ, R28 ;  /* 0x000000ffff1e7224 */ /* 0x000fe200078e001c */
[----:B------:R-:W-:Y:S06]  /*1d60*/  BRA `(.L_x_8290) ;  /* 0xfffffff4002c7947 */ /* 0x000fec000383ffff */
.L_x_8291:
        /* <DEDUP_REMOVED lines=9> */
.L_x_12299:


//--------------------- .text._ZN4vllm3moe10topkGatingILi8ELi8ELi4ELi16ELi32El6__halfLNS0_11ScoringFuncE0EEEvPKT5_PKbPfiPT4_PiiiibPKf --------------------------
	.section	.text._ZN4vllm3moe10topkGatingILi8ELi8ELi4ELi16ELi32El6__halfLNS0_11ScoringFuncE0EEEvPKT5_PKbPfiPT4_PiiiibPKf,"ax",@progbits
	.align	128
        .global         _ZN4vllm3moe10topkGatingILi8ELi8ELi4ELi16ELi32El6__halfLNS0_11ScoringFuncE0EEEvPKT5_PKbPfiPT4_PiiiibPKf
        .type           _ZN4vllm3moe10topkGatingILi8ELi8ELi4ELi16ELi32El6__halfLNS0_11ScoringFuncE0EEEvPKT5_PKbPfiPT4_PiiiibPKf,@function
        .size           _ZN4vllm3moe10topkGatingILi8ELi8ELi4ELi16ELi32El6__halfLNS0_11ScoringFuncE0EEEvPKT5_PKbPfiPT4_PiiiibPKf,(.L_x_12300 - _ZN4vllm3moe10topkGatingILi8ELi8ELi4ELi16ELi32El6__halfLNS0_11ScoringFuncE0EEEvPKT5_PKbPfiPT4_PiiiibPKf)
        .other          _ZN4vllm3moe10topkGatingILi8ELi8ELi4ELi16ELi32El6__halfLNS0_11ScoringFuncE0EEEvPKT5_PKbPfiPT4_PiiiibPKf,@"STO_CUDA_ENTRY STV_DEFAULT"
_ZN4vllm3moe10topkGatingILi8ELi8ELi4ELi16ELi32El6__halfLNS0_11ScoringFuncE0EEEvPKT5_PKbPfiPT4_PiiiibPKf:
.text._ZN4vllm3moe10topkGatingILi8ELi8ELi4ELi16ELi32El6__halfLNS0_11ScoringFuncE0EEEvPKT5_PKbPfiPT4_PiiiibPKf:
        /* <DEDUP_REMOVED lines=33> */
[----:B--2---:R-:W-:-:S02]  /*0210*/  HADD2.F32 R13, -RZ, R4.H0_H0 ;  /* 0x20000004ff0d7230 */ /* 0x004fc40000004100 */
[----:B------:R-:W-:Y:S02]  /*0220*/  HADD2.F32 R4, -RZ, R4.H1_H1 ;  /* 0x30000004ff047230 */ /* 0x000fe40000004100 */
[----:B-1----:R-:W-:-:S03]  /*0230*/  HADD2.F32 R9, -RZ, R5.H0_H0 ;  /* 0x20000005ff097230 */ /* 0x002fc60000004100 */
[----:B------:R-:W-:Y:S01]  /*0240*/  FMNMX.FTZ R12, R13, R4, !PT ;  /* 0x000000040d0c7209 */ /* 0x000fe20007810000 */
[----:B------:R-:W-:-:S03]  /*0250*/  HADD2.F32 R15, -RZ, R5.H1_H1 ;  /* 0x30000005ff0f7230 */ /* 0x000fc60000004100 */
[----:B------:R-:W-:Y:S01]  /*0260*/  FMNMX.FTZ R12, R9, R12, !PT ;  /* 0x0000000c090c7209 */ /* 0x000fe20007810000 */
[----:B------:R-:W-:-:S03]  /*0270*/  HADD2.F32 R25, -RZ, R6.H0_H0 ;  /* 0x20000006ff197230 */ /* 0x000fc60000004100 */
[----:B------:R-:W-:Y:S01]  /*0280*/  FMNMX.FTZ R12, R15, R12, !PT ;  /* 0x0000000c0f0c7209 */ /* 0x000fe20007810000 */
[----:B------:R-:W-:-:S03]  /*0290*/  HADD2.F32 R6, -RZ, R6.H1_H1 ;  /* 0x30000006ff067230 */ /* 0x000fc60000004100 */
[----:B------:R-:W-:Y:S01]  /*02a0*/  FMNMX.FTZ R27, R25, R12, !PT ;  /* 0x0000000c191b7209 */ /* 0x000fe20007810000 */
[----:B------:R-:W-:-:S03]  /*02b0*/  HADD2.F32 R5, -RZ, R7.H0_H0 ;  /* 0x20000007ff057230 */ /* 0x000fc60000004100 */
[----:B0-----:R-:W-:Y:S01]  /*02c0*/  FMNMX.FTZ R10, R6, R27, !PT ;  /* 0x0000001b060a7209 */ /* 0x001fe20007810000 */
[----:B------:R-:W-:-:S03]  /*02d0*/  HADD2.F32 R7, -RZ, R7.H1_H1 ;  /* 0x30000007ff077230 */ /* 0x000fc60000004100 */
[----:B------:R-:W-:-:S04]  /*02e0*/  FMNMX.FTZ R10, R5, R10, !PT ;  /* 0x0000000a050a7209 */ /* 0x000fc80007810000 */
[----:B------:R-:W-:-:S05]  /*02f0*/  FMNMX.FTZ R10, R7, R10, !PT ;  /* 0x0000000a070a7209 */ /* 0x000fca0007810000 */
[--C-:B------:R-:W-:Y:S01]  /*0300*/  FADD.FTZ R13, R13, -R10.reuse ;  /* 0x8000000a0d0d7221 */ /* 0x100fe20000010000 */
[----:B------:R-:W-:-:S03]  /*0310*/  FADD.FTZ R11, R4, -R10 ;  /* 0x8000000a040b7221 */ /* 0x000fc60000010000 */
[----:B------:R-:W-:Y:S01]  /*0320*/  FMUL.FTZ R13, R13, 1.4426950216293334961 ;  /* 0x3fb8aa3b0d0d7820 */ /* 0x000fe20000410000 */
[----:B------:R-:W-:Y:S01]  /*0330*/  FMUL.FTZ R14, R11, 1.4426950216293334961 ;  /* 0x3fb8aa3b0b0e7820 */ /* 0x000fe20000410000 */
[--C-:B------:R-:W-:Y:S02]  /*0340*/  FADD.FTZ R11, R9, -R10.reuse ;  /* 0x8000000a090b7221 */ /* 0x100fe40000010000 */
[----:B------:R0:W1:Y:S01]  /*0350*/  MUFU.EX2 R4, R13 ;  /* 0x0000000d00047308 */ /* 0x0000620000000800 */
[--C-:B------:R-:W-:Y:S01]  /*0360*/  FADD.FTZ R15, R15, -R10.reuse ;  /* 0x8000000a0f0f7221 */ /* 0x100fe20000010000 */
[----:B------:R-:W-:Y:S01]  /*0370*/  FMUL.FTZ R11, R11, 1.4426950216293334961 ;  /* 0x3fb8aa3b0b0b7820 */ /* 0x000fe20000410000 */
[----:B------:R-:W-:Y:S02]  /*0380*/  FADD.FTZ R25, R25, -R10 ;  /* 0x8000000a19197221 */ /* 0x000fe40000010000 */
[----:B------:R-:W-:-:S03]  /*0390*/  FMUL.FTZ R12, R15, 1.4426950216293334961 ;  /* 0x3fb8aa3b0f0c7820 */ /* 0x000fc60000410000 */
[----:B------:R1:W2:Y:S01]  /*03a0*/  MUFU.EX2 R9, R14 ;  /* 0x0000000e00097308 */ /* 0x0002a20000000800 */
[----:B0-----:R-:W-:Y:S01]  /*03b0*/  FADD.FTZ R13, R6, -R10 ;  /* 0x8000000a060d7221 */ /* 0x001fe20000010000 */
[----:B------:R-:W-:-:S06]  /*03c0*/  FMUL.FTZ R25, R25, 1.4426950216293334961 ;  /* 0x3fb8aa3b19197820 */ /* 0x000fcc0000410000 */
[----:B------:R-:W0:Y:S01]  /*03d0*/  MUFU.EX2 R11, R11 ;  /* 0x0000000b000b7308 */ /* 0x000e220000000800 */
[----:B------:R-:W-:Y:S01]  /*03e0*/  FMUL.FTZ R15, R13, 1.4426950216293334961 ;  /* 0x3fb8aa3b0d0f7820 */ /* 0x000fe20000410000 */
[----:B------:R-:W-:Y:S01]  /*03f0*/  FADD.FTZ R13, R5, -R10 ;  /* 0x8000000a050d7221 */ /* 0x000fe20000010000 */
[----:B-1----:R-:W-:-:S05]  /*0400*/  FADD.FTZ R14, RZ, R4 ;  /* 0x00000004ff0e7221 */ /* 0x002fca0000010000 */
[----:B------:R-:W1:Y:S01]  /*0410*/  MUFU.EX2 R12, R12 ;  /* 0x0000000c000c7308 */ /* 0x000e620000000800 */
[----:B------:R-:W-:Y:S01]  /*0420*/  FMUL.FTZ R16, R13, 1.4426950216293334961 ;  /* 0x3fb8aa3b0d107820 */ /* 0x000fe20000410000 */
[----:B------:R-:W-:Y:S01]  /*0430*/  FADD.FTZ R10, R7, -R10 ;  /* 0x8000000a070a7221 */ /* 0x000fe20000010000 */
[----:B--2---:R-:W-:-:S05]  /*0440*/  FADD.FTZ R14, R14, R9 ;  /* 0x000000090e0e7221 */ /* 0x004fca0000010000 */
[----:B------:R-:W2:Y:S01]  /*0450*/  MUFU.EX2 R6, R25 ;  /* 0x0000001900067308 */ /* 0x000ea20000000800 */
[----:B------:R-:W-:Y:S01]  /*0460*/  FMUL.FTZ R20, R10, 1.4426950216293334961 ;  /* 0x3fb8aa3b0a147820 */ /* 0x000fe20000410000 */
[----:B0-----:R-:W-:-:S06]  /*0470*/  FADD.FTZ R13, R14, R11 ;  /* 0x0000000b0e0d7221 */ /* 0x001fcc0000010000 */
[----:B------:R-:W0:Y:S01]  /*0480*/  MUFU.EX2 R5, R15 ;  /* 0x0000000f00057308 */ /* 0x000e220000000800 */
[----:B-1----:R-:W-:-:S07]  /*0490*/  FADD.FTZ R13, R13, R12 ;  /* 0x0000000c0d0d7221 */ /* 0x002fce0000010000 */
[----:B------:R-:W1:Y:S01]  /*04a0*/  MUFU.EX2 R7, R16 ;  /* 0x0000001000077308 */ /* 0x000e620000000800 */
[----:B--2---:R-:W-:-:S07]  /*04b0*/  FADD.FTZ R10, R13, R6 ;  /* 0x000000060d0a7221 */ /* 0x004fce0000010000 */
[----:B------:R-:W2:Y:S01]  /*04c0*/  MUFU.EX2 R25, R20 ;  /* 0x0000001400197308 */ /* 0x000ea20000000800 */
[----:B0-----:R-:W-:-:S04]  /*04d0*/  FADD.FTZ R10, R10, R5 ;  /* 0x000000050a0a7221 */ /* 0x001fc80000010000 */
[----:B-1----:R-:W-:-:S04]  /*04e0*/  FADD.FTZ R10, R10, R7 ;  /* 0x000000070a0a7221 */ /* 0x002fc80000010000 */
[----:B--2---:R-:W-:-:S06]  /*04f0*/  FADD.FTZ R10, R10, R25 ;  /* 0x000000190a0a7221 */ /* 0x004fcc0000010000 */
[----:B------:R-:W0:Y:S01]  /*0500*/  MUFU.RCP R10, R10 ;  /* 0x0000000a000a7308 */ /* 0x000e220000001000 */
[----:B---3--:R-:W-:Y:S01]  /*0510*/  @P1 ISETP.NE.AND P2, PT, R8, RZ, PT ;  /* 0x000000ff0800120c */ /* 0x008fe20003f45270 */
[----:B------:R-:W-:-:S03]  /*0520*/  IMAD.MOV.U32 R15, RZ, RZ, 0x1 ;  /* 0x00000001ff0f7424 */ /* 0x000fc600078e00ff */
        /* <DEDUP_REMOVED lines=18> */
[----:B------:R-:W-:Y:S02]  /*0650*/  FSETP.GEU.FTZ.AND P6, PT, |R7|, +INF , PT ;  /* 0x7f8000000700780b */ /* 0x000fe40003fde200 */
        /* <DEDUP_REMOVED lines=42> */
.L_x_8297:
        /* <DEDUP_REMOVED lines=44> */
.L_x_8295:
        /* <DEDUP_REMOVED lines=86> */
.L_x_8296:
[----:B------:R-:W-:Y:S05]  /*1120*/  @P0 BRA `(.L_x_8297) ;  /* 0xfffffff400f40947 */ /* 0x000fea000383ffff */
.L_x_8294:
        /* <DEDUP_REMOVED lines=53> */
.L_x_8293:
        /* <DEDUP_REMOVED lines=8> */
.L_x_8301:
        /* <DEDUP_REMOVED lines=43> */
.L_x_8299:
        /* <DEDUP_REMOVED lines=85> */
.L_x_8300:
[----:B------:R-:W-:Y:S05]  /*1d00*/  @P0 BRA `(.L_x_8301) ;  /* 0xfffffff400fc0947 */ /* 0x000fea000383ffff */
.L_x_8298:
        /* <DEDUP_REMOVED lines=53> */
.L_x_8292:
        /* <DEDUP_REMOVED lines=22> */
.L_x_8305:
        /* <DEDUP_REMOVED lines=64> */
.L_x_8304:
        /* <DEDUP_REMOVED lines=36> */
.L_x_8306:
[----:B------:R-:W-:-:S13]  /*2800*/  ISETP.NE.OR P0, PT, R0, RZ, P0 ;  /* 0x000000ff0000720c */ /* 0x000fda0000705670 */
[----:B------:R-:W-:Y:S05]  /*2810*/  @!P0 BRA `(.L_x_8302) ;  /* 0x0000000000508947 */ /* 0x000fea0003800000 */
.L_x_8303:
[----:B--23--:R-:W1:Y:S01]  /*2820*/  LDC.64 R4, c[0x0][0x220] ;  /* 0x00008800ff047b82 */ /* 0x00ce620000000a00 */
[----:B------:R2:W3:Y:S02]  /*2830*/  MUFU.RCP R17, R27 ;  /* 0x0000001b00117308 */ /* 0x0004e40000001000 */
.L_x_8307:
        /* <DEDUP_REMOVED lines=18> */
.L_x_8302:
        /* <DEDUP_REMOVED lines=8> */
.L_x_8308:
        /* <DEDUP_REMOVED lines=11> */
.L_x_8309:
        /* <DEDUP_REMOVED lines=15> */
.L_x_12300:


//--------------------- .text._ZN4vllm3moe10topkGatingILi4ELi4ELi4ELi8ELi32El6__halfLNS0_11ScoringFuncE0EEEvPKT5_PKbPfiPT4_PiiiibPKf --------------------------
	.section	.text._ZN4vllm3moe10topkGatingILi4ELi4ELi4ELi8ELi32El6__halfLNS0_11ScoringFuncE0EEEvPKT5_PKbPfiPT4_PiiiibPKf,"ax",@progbits
	.align	128
        .global         _ZN4vllm3moe10topkGatingILi4ELi4ELi4ELi8ELi32El6__halfLNS0_11ScoringFuncE0EEEvPKT5_PKbPfiPT4_PiiiibPKf
        .type           _ZN4vllm3moe10topkGatingILi4ELi4ELi4ELi8ELi32El6__halfLNS0_11ScoringFuncE0EEEvPKT5_PKbPfiPT4_PiiiibPKf,@function
        .size           _ZN4vllm3moe10topkGatingILi4ELi4ELi4ELi8ELi32El6__halfLNS0_11ScoringFuncE0EEEvPKT5_PKbPfiPT4_PiiiibPKf,(.L_x_12301 - _ZN4vllm3moe10topkGatingILi4ELi4ELi4ELi8ELi32El6__halfLNS0_11ScoringFuncE0EEEvPKT5_PKbPfiPT4_PiiiibPKf)
        .other          _ZN4vllm3moe10topkGatingILi4ELi4ELi4ELi8ELi32El6__halfLNS0_11ScoringFuncE0EEEvPKT5_PKbPfiPT4_PiiiibPKf,@"STO_CUDA_ENTRY STV_DEFAULT"
_ZN4vllm3moe10topkGatingILi4ELi4ELi4ELi8ELi32El6__halfLNS0_11ScoringFuncE0EEEvPKT5_PKbPfiPT4_PiiiibPKf:
.text._ZN4vllm3moe10topkGatingILi4ELi4ELi4ELi8ELi32El6__halfLNS0_11ScoringFuncE0EEEvPKT5_PKbPfiPT4_PiiiibPKf:
        /* <DEDUP_REMOVED lines=28> */
[----:B------:R0:W5:Y:S01]  /*01c0*/  @P0 LDG.E R12, desc[UR10][R6.64+0xc] ;  /* 0x00000c0a060c0981 */ /* 0x000162000c1e1900 */
[----:B------:R-:W-:Y:S01]  /*01d0*/  UISETP.GE.AND UP0, UPT, UR8, 0x1, UPT ;  /* 0x000000010800788c */ /* 0x000fe2000bf06270 */
[----:B--2---:R-:W-:-:S02]  /*01e0*/  HADD2.F32 R8, -RZ, R2.H0_H0 ;  /* 0x20000002ff087230 */ /* 0x004fc40000004100 */
[----:B------:R-:W-:Y:S02]  /*01f0*/  HADD2.F32 R9, -RZ, R2.H1_H1 ;  /* 0x30000002ff097230 */ /* 0x000fe40000004100 */
[--C-:B------:R-:W-:Y:S02]  /*0200*/  HADD2.F32 R2, -RZ, R3.reuse.H0_H0 ;  /* 0x20000003ff027230 */ /* 0x100fe40000004100 */
[----:B------:R-:W-:Y:S01]  /*0210*/  HADD2.F32 R3, -RZ, R3.H1_H1 ;  /* 0x30000003ff037230 */ /* 0x000fe20000004100 */
[----:B------:R-:W-:-:S04]  /*0220*/  FMNMX.FTZ R17, R8, R9, !PT ;  /* 0x0000000908117209 */ /* 0x000fc80007810000 */
[----:B------:R-:W-:-:S04]  /*0230*/  FMNMX.FTZ R14, R2, R17, !PT ;  /* 0x00000011020e7209 */ /* 0x000fc80007810000 */
[----:B------:R-:W-:-:S05]  /*0240*/  FMNMX.FTZ R14, R3, R14, !PT ;  /* 0x0000000e030e7209 */ /* 0x000fca0007810000 */
[--C-:B------:R-:W-:Y:S01]  /*0250*/  FADD.FTZ R8, R8, -R14.reuse ;  /* 0x8000000e08087221 */ /* 0x100fe20000010000 */
[--C-:B------:R-:W-:Y:S01]  /*0260*/  FADD.FTZ R9, R9, -R14.reuse ;  /* 0x8000000e09097221 */ /* 0x100fe20000010000 */
[--C-:B------:R-:W-:Y:S01]  /*0270*/  FADD.FTZ R2, R2, -R14.reuse ;  /* 0x8000000e02027221 */ /* 0x100fe20000010000 */
[----:B------:R-:W-:Y:S01]  /*0280*/  FADD.FTZ R14, R3, -R14 ;  /* 0x8000000e030e7221 */ /* 0x000fe20000010000 */
[----:B------:R-:W-:Y:S01]  /*0290*/  FMUL.FTZ R8, R8, 1.4426950216293334961 ;  /* 0x3fb8aa3b08087820 */ /* 0x000fe20000410000 */
[----:B------:R-:W-:Y:S01]  /*02a0*/  FMUL.FTZ R9, R9, 1.4426950216293334961 ;  /* 0x3fb8aa3b09097820 */ /* 0x000fe20000410000 */
[----:B0-----:R-:W-:Y:S01]  /*02b0*/  FMUL.FTZ R6, R2, 1.4426950216293334961 ;  /* 0x3fb8aa3b02067820 */ /* 0x001fe20000410000 */
[----:B------:R-:W-:Y:S01]  /*02c0*/  FMUL.FTZ R14, R14, 1.4426950216293334961 ;  /* 0x3fb8aa3b0e0e7820 */ /* 0x000fe20000410000 */
[----:B---3--:R-:W-:Y:S01]  /*02d0*/  @P1 ISETP.NE.AND P2, PT, R4, RZ, PT ;  /* 0x000000ff0400120c */ /* 0x008fe20003f45270 */
[----:B------:R0:W-:Y:S08]  /*02e0*/  MUFU.EX2 R5, R9 ;  /* 0x0000000900057308 */ /* 0x0001f00000000800 */
[----:B------:R-:W1:Y:S01]  /*02f0*/  MUFU.EX2 R8, R8 ;  /* 0x0000000800087308 */ /* 0x000e620000000800 */
[----:B0-----:R-:W-:-:S07]  /*0300*/  IMAD.MOV.U32 R9, RZ, RZ, 0x1 ;  /* 0x00000001ff097424 */ /* 0x001fce00078e00ff */
[----:B------:R-:W0:Y:S08]  /*0310*/  MUFU.EX2 R3, R6 ;  /* 0x0000000600037308 */ /* 0x000e300000000800 */
[----:B------:R-:W2:Y:S01]  /*0320*/  MUFU.EX2 R7, R14 ;  /* 0x0000000e00077308 */ /* 0x000ea20000000800 */
[----:B-1----:R-:W-:-:S04]  /*0330*/  FADD.FTZ R2, RZ, R8 ;  /* 0x00000008ff027221 */ /* 0x002fc80000010000 */
[----:B------:R-:W-:-:S04]  /*0340*/  FADD.FTZ R2, R2, R5 ;  /* 0x0000000502027221 */ /* 0x000fc80000010000 */
[----:B0-----:R-:W-:-:S04]  /*0350*/  FADD.FTZ R2, R2, R3 ;  /* 0x0000000302027221 */ /* 0x001fc80000010000 */
[----:B--2---:R-:W-:Y:S01]  /*0360*/  FADD.FTZ R16, R2, R7 ;  /* 0x0000000702107221 */ /* 0x004fe20000010000 */
        /* <DEDUP_REMOVED lines=19> */
[----:B------:R-:W-:Y:S02]  /*04a0*/  IMAD.MOV.U32 R2, RZ, RZ, RZ ;  /* 0x000000ffff027224 */ /* 0x000fe400078e00ff */
[----:B------:R-:W-:Y:S01]  /*04b0*/  @P0 FADD.FTZ R4, R6, R13 ;  /* 0x0000000d06040221 */ /* 0x000fe20000010000 */
[----:B------:R-:W-:Y:S02]  /*04c0*/  @!P0 IMAD.MOV.U32 R21, RZ, RZ, R7 ;  /* 0x000000ffff158224 */ /* 0x000fe400078e0007 */
        /* <DEDUP_REMOVED lines=22> */
.L_x_8317:
        /* <DEDUP_REMOVED lines=41> */
.L_x_8313:
        /* <DEDUP_REMOVED lines=38> */
.L_x_8314:
        /* <DEDUP_REMOVED lines=36> */
.L_x_8315:
        /* <DEDUP_REMOVED lines=40> */
.L_x_8316:
[----:B------:R-:W-:Y:S05]  /*0fe0*/  @P5 BRA `(.L_x_8317) ;  /* 0xfffffff400905947 */ /* 0x000fea000383ffff */
.L_x_8312:
        /* <DEDUP_REMOVED lines=25> */
.L_x_8319:
        /* <DEDUP_REMOVED lines=43> */
.L_x_8318:
        /* <DEDUP_REMOVED lines=8> */
.L_x_8311:
        /* <DEDUP_REMOVED lines=10> */
.L_x_8325:
        /* <DEDUP_REMOVED lines=40> */
.L_x_8321:
        /* <DEDUP_REMOVED lines=37> */
.L_x_8322:
        /* <DEDUP_REMOVED lines=35> */
.L_x_8323:
        /* <DEDUP_REMOVED lines=39> */
.L_x_8324:
[----:B------:R-:W-:Y:S05]  /*1ec0*/  @P5 BRA `(.L_x_8325) ;  /* 0xfffffff400a05947 */ /* 0x000fea000383ffff */
.L_x_8320:
        /* <DEDUP_REMOVED lines=24> */
.L_x_8327:
        /* <DEDUP_REMOVED lines=45> */
.L_x_8326:
[----:B------:R-:W-:Y:S02]  /*2320*/  IMAD.X R17, RZ, RZ, R17, P0 ;  /* 0x000000ffff117224 */ /* 0x000fe400000e0611 */
[----:B------:R-:W-:Y:S02]  /*2330*/  IMAD.X R11, RZ, RZ, R11, P2 ;  /* 0x000000ffff0b7224 */ /* 0x000fe400010e060b */
[----:B------:R-:W-:Y:S02]  /*2340*/  IMAD.X R18, RZ, RZ, R18, P3 ;  /* 0x000000ffff127224 */ /* 0x000fe400018e0612 */
[----:B0-----:R-:W-:Y:S01]  /*2350*/  VIADD R20, R20, UR12 ;  /* 0x0000000c14147c36 */ /* 0x001fe20008000000 */
[----:B------:R-:W-:Y:S06]  /*2360*/  @P4 BRA `(.L_x_8327) ;  /* 0xfffffffc00384947 */ /* 0x000fec000383ffff */
.L_x_8310:
        /* <DEDUP_REMOVED lines=23> */
.L_x_8331:
        /* <DEDUP_REMOVED lines=68> */
.L_x_8330:
        /* <DEDUP_REMOVED lines=38> */
.L_x_8332:
[----:B------:R-:W-:-:S13]  /*2b80*/  ISETP.NE.OR P0, PT, R3, RZ, P0 ;  /* 0x000000ff0300720c */ /* 0x000fda0000705670 */
[----:B------:R-:W-:Y:S05]  /*2b90*/  @!P0 BRA `(.L_x_8328) ;  /* 0x0000000000548947 */ /* 0x000fea0003800000 */
.L_x_8329:
[----:B--23--:R-:W2:Y:S01]  /*2ba0*/  LDC.64 R4, c[0x0][0x220] ;  /* 0x00008800ff047b82 */ /* 0x00cea20000000a00 */
[----:B0-----:R0:W3:Y:S02]  /*2bb0*/  MUFU.RCP R17, R2 ;  /* 0x0000000200117308 */ /* 0x0010e40000001000 */
.L_x_8333:
        /* <DEDUP_REMOVED lines=19> */
.L_x_8328:
[----:B------:R-:W-:-:S13]  /*2cf0*/  ISETP.NE.AND P0, PT, R0, RZ, PT ;  /* 0x000000ff0000720c */ /* 0x000fda0003f05270 */
[----:B------:R-:W-:Y:S05]  /*2d00*/  @!P0 EXIT ;  /* 0x000000000000894d */ /* 0x000fea0003800000 */
[----:B--23--:R-:W2:Y:S01]  /*2d10*/  LDC.64 R4, c[0x0][0x220] ;  /* 0x00008800ff047b82 */ /* 0x00cea20000000a00 */
[----:B------:R3:W4:Y:S01]  /*2d20*/  MUFU.RCP R7, R2 ;  /* 0x0000000200077308 */ /* 0x0007220000001000 */
[----:B------:R-:W-:-:S04]  /*2d30*/  IMAD.U32 R3, RZ, RZ, UR4 ;  /* 0x00000004ff037e24 */ /* 0x000fc8000f8e00ff */
[----:B------:R-:W-:-:S04]  /*2d40*/  IMAD R3, R10, UR8, R3 ;  /* 0x000000080a037c24 */ /* 0x000fc8000f8e0203 */
[----:B--234-:R-:W-:-:S07]  /*2d50*/  IMAD.WIDE R4, R3, 0x4, R4 ;  /* 0x0000000403047825 */ /* 0x01cfce00078e0204 */
.L_x_8334:
        /* <DEDUP_REMOVED lines=11> */
.L_x_8335:
        /* <DEDUP_REMOVED lines=15> */
.L_x_12301:


//--------------------- .text._ZN4vllm3moe10topkGatingILi2ELi2ELi4ELi4ELi32El6__halfLNS0_11ScoringFuncE0EEEvPKT5_PKbPfiPT4_PiiiibPKf --------------------------
	.section	.text._ZN4vllm3moe10topkGatingILi2ELi2ELi4ELi4ELi32El6__halfLNS0_11ScoringFuncE0EEEvPKT5_PKbPfiPT4_PiiiibPKf,"ax",@progbits
	.align	128
        .global         _ZN4vllm3moe10topkGatingILi2ELi2ELi4ELi4ELi32El6__halfLNS0_11ScoringFuncE0EEEvPKT5_PKbPfiPT4_PiiiibPKf
        .type           _ZN4vllm3moe10topkGatingILi2ELi2ELi4ELi4ELi32El6__halfLNS0_11ScoringFuncE0EEEvPKT5_PKbPfiPT4_PiiiibPKf,@function
        .size           _ZN4vllm3moe10topkGatingILi2ELi2ELi4ELi4ELi32El6__halfLNS0_11ScoringFuncE0EEEvPKT5_PKbPfiPT4_PiiiibPKf,(.L_x_12302 - _ZN4vllm3moe10topkGatingILi2ELi2ELi4ELi4ELi32El6__halfLNS0_11ScoringFuncE0EEEvPKT5_PKbPfiPT4_PiiiibPKf)
        .other          _ZN4vllm3moe10topkGatingILi2ELi2ELi4ELi4ELi32El6__halfLNS0_11ScoringFuncE0EEEvPKT5_PKbPfiPT4_PiiiibPKf,@"STO_CUDA_ENTRY STV_DEFAULT"
_ZN4vllm3moe10topkGatingILi2ELi2ELi4ELi4ELi32El6__halfLNS0_11ScoringFuncE0EEEvPKT5_PKbPfiPT4_PiiiibPKf:
.text._ZN4vllm3moe10topkGatingILi2ELi2ELi4ELi4ELi32El6__halfLNS0_11ScoringFuncE0EEEvPKT5_PKbPfiPT4_PiiiibPKf:
        /* <DEDUP_REMOVED lines=27> */
[----:B------:R-:W-:Y:S02]  /*01b0*/  IMAD.U32 R16, RZ, RZ, UR4 ;  /* 0x00000004ff107e24 */ /* 0x000fe4000f8e00ff */
[----:B0-----:R-:W-:-:S02]  /*01c0*/  IMAD.MOV.U32 R7, RZ, RZ, 0x1 ;  /* 0x00000001ff077424 */ /* 0x001fc400078e00ff */
[--C-:B--2---:R-:W-:Y:S02]  /*01d0*/  HADD2.F32 R5, -RZ, R4.reuse.H0_H0 ;  /* 0x20000004ff057230 */ /* 0x104fe40000004100 */
[----:B------:R-:W-:-:S05]  /*01e0*/  HADD2.F32 R4, -RZ, R4.H1_H1 ;  /* 0x30000004ff047230 */ /* 0x000fca0000004100 */
[----:B------:R-:W-:-:S05]  /*01f0*/  FMNMX.FTZ R10, R5, R4, !PT ;  /* 0x00000004050a7209 */ /* 0x000fca0007810000 */
[--C-:B------:R-:W-:Y:S01]  /*0200*/  FADD.FTZ R5, R5, -R10.reuse ;  /* 0x8000000a05057221 */ /* 0x100fe20000010000 */
[----:B------:R-:W-:-:S03]  /*0210*/  FADD.FTZ R4, R4, -R10 ;  /* 0x8000000a04047221 */ /* 0x000fc60000010000 */
[----:B------:R-:W-:Y:S01]  /*0220*/  FMUL.FTZ R5, R5, 1.4426950216293334961 ;  /* 0x3fb8aa3b05057820 */ /* 0x000fe20000410000 */
[----:B------:R-:W-:-:S04]  /*0230*/  FMUL.FTZ R10, R4, 1.4426950216293334961 ;  /* 0x3fb8aa3b040a7820 */ /* 0x000fc80000410000 */
[----:B------:R-:W-:Y:S08]  /*0240*/  MUFU.EX2 R9, R10 ;  /* 0x0000000a00097308 */ /* 0x000ff00000000800 */
[----:B------:R-:W0:Y:S01]  /*0250*/  MUFU.EX2 R5, R5 ;  /* 0x0000000500057308 */ /* 0x000e220000000800 */
[----:B---3--:R-:W-:Y:S01]  /*0260*/  @P2 ISETP.NE.AND P3, PT, R8, RZ, PT ;  /* 0x000000ff0800220c */ /* 0x008fe20003f65270 */
[----:B0-----:R-:W-:-:S04]  /*0270*/  FADD.FTZ R4, RZ, R5 ;  /* 0x00000005ff047221 */ /* 0x001fc80000010000 */
[----:B------:R-:W-:-:S06]  /*0280*/  FADD.FTZ R6, R4, R9 ;  /* 0x0000000904067221 */ /* 0x000fcc0000010000 */
[----:B------:R-:W0:Y:S02]  /*0290*/  MUFU.RCP R6, R6 ;  /* 0x0000000600067308 */ /* 0x000e240000001000 */
[-C--:B0-----:R-:W-:Y:S01]  /*02a0*/  FMUL.FTZ R4, R5, R6.reuse ;  /* 0x0000000605047220 */ /* 0x081fe20000410000 */
[----:B------:R-:W-:Y:S01]  /*02b0*/  FMUL.FTZ R9, R9, R6 ;  /* 0x0000000609097220 */ /* 0x000fe20000410000 */
[----:B------:R-:W-:-:S03]  /*02c0*/  PRMT R6, R7, 0x7610, R6 ;  /* 0x0000761007067816 */ /* 0x000fc60000000006 */
[C---:B------:R-:W-:Y:S02]  /*02d0*/  FSETP.GEU.FTZ.AND P1, PT, |R4|.reuse, +INF , PT ;  /* 0x7f8000000400780b */ /* 0x040fe40003f3e200 */
[C---:B------:R-:W-:Y:S02]  /*02e0*/  FSETP.GEU.FTZ.AND P4, PT, |R9|.reuse, +INF , PT ;  /* 0x7f8000000900780b */ /* 0x040fe40003f9e200 */
        /* <DEDUP_REMOVED lines=8> */
[----:B------:R-:W-:Y:S01]  /*0370*/  HFMA2.MMA R9, -RZ, RZ, 0, 0 ;  /* 0x00000000ff097435 */ /* 0x000fe200000001ff */
[----:B------:R-:W-:-:S03]  /*0380*/  @!P0 IMAD.MOV.U32 R8, RZ, RZ, R5 ;  /* 0x000000ffff088224 */ /* 0x000fc600078e0005 */
[----:B------:R-:W-:Y:S07]  /*0390*/  @!P1 BRA `(.L_x_8336) ;  /* 0x0000001400889947 */ /* 0x000fee0003800000 */
        /* <DEDUP_REMOVED lines=16> */
.L_x_8339:
[----:B0-----:R-:W0:Y:S01]  /*04a0*/  LDC.64 R16, c[0x0][0x240] ;  /* 0x00009000ff107b82 */ /* 0x001e220000000a00 */
[----:B------:R-:W-:Y:S01]  /*04b0*/  VIADD R11, R23, 0x1 ;  /* 0x00000001170b7836 */ /* 0x000fe20000000000 */
[-C--:B------:R-:W-:Y:S01]  /*04c0*/  FSETP.GT.FTZ.AND P5, PT, R8, R7.reuse, PT ;  /* 0x000000070800720b */ /* 0x080fe20003fb4000 */
[----:B------:R-:W-:Y:S01]  /*04d0*/  IMAD.MOV.U32 R24, RZ, RZ, R8 ;  /* 0x000000ffff187224 */ /* 0x000fe200078e0008 */
[----:B------:R-:W-:Y:S01]  /*04e0*/  MOV R27, R7 ;  /* 0x00000007001b7202 */ /* 0x000fe20000000f00 */
[----:B------:R-:W-:Y:S01]  /*04f0*/  VIADD R21, R21, 0xfffffffc ;  /* 0xfffffffc15157836 */ /* 0x000fe20000000000 */
[----:B------:R-:W-:Y:S02]  /*0500*/  SEL R14, RZ, 0x1, !P5 ;  /* 0x00000001ff0e7807 */ /* 0x000fe40006800000 */
        /* <DEDUP_REMOVED lines=10> */
[C---:B------:R-:W-:Y:S01]  /*05b0*/  @!P2 IMAD.SHL.U32 R10, R14.reuse, 0x4, RZ ;  /* 0x000000040e0aa824 */ /* 0x040fe200078e00ff */
[----:B------:R0:W-:Y:S01]  /*05c0*/  STG.E desc[UR6][R12.64], R22 ;  /* 0x000000160c007986 */ /* 0x0001e2000c101906 */
[----:B------:R-:W-:Y:S02]  /*05d0*/  IMAD.IADD R14, R14, 0x1, -R17 ;  /* 0x000000010e0e7824 */ /* 0x000fe400078e0a11 */
        /* <DEDUP_REMOVED lines=9> */
[----:B------:R-:W-:Y:S02]  /*0670*/  @P3 IMAD.MOV.U32 R8, RZ, RZ, -0x39e3c000 ;  /* 0xc61c4000ff083424 */ /* 0x000fe400078e00ff */
[----:B------:R-:W-:Y:S02]  /*0680*/  @!P2 IMAD.MOV.U32 R27, RZ, RZ, R7 ;  /* 0x000000ffff1ba224 */ /* 0x000fe400078e0007 */
[----:B------:R-:W-:-:S05]  /*0690*/  @!P2 IMAD.MOV.U32 R24, RZ, RZ, R8 ;  /* 0x000000ffff18a224 */ /* 0x000fca00078e0008 */
[----:B------:R-:W-:-:S04]  /*06a0*/  FSETP.GT.FTZ.AND P0, PT, R24, R27, PT ;  /* 0x0000001b1800720b */ /* 0x000fc80003f14000 */
[----:B0-----:R-:W-:Y:S01]  /*06b0*/  SEL R22, RZ, 0x1, !P0 ;  /* 0x00000001ff167807 */ /* 0x001fe20004000000 */
[----:B-1----:R-:W-:Y:S01]  /*06c0*/  IMAD.WIDE R10, R25, 0x4, R10 ;  /* 0x00000004190a7825 */ /* 0x002fe200078e020a */
[----:B------:R-:W-:Y:S02]  /*06d0*/  FSEL R29, R5, R4, P0 ;  /* 0x00000004051d7208 */ /* 0x000fe40000000000 */
[CC--:B------:R-:W-:Y:S01]  /*06e0*/  ISETP.GE.AND P0, PT, R22.reuse, R17.reuse, PT ;  /* 0x000000111600720c */ /* 0x0c0fe20003f06270 */
[C---:B------:R-:W-:Y:S01]  /*06f0*/  IMAD R25, R23.reuse, UR5, R3 ;  /* 0x0000000517197c24 */ /* 0x040fe2000f8e0203 */
[----:B--2---:R-:W-:Y:S01]  /*0700*/  IADD3 R14, R22, -R17, RZ ;  /* 0x80000011160e7210 */ /* 0x004fe20007ffe0ff */
[----:B------:R-:W-:Y:S01]  /*0710*/  FADD.FTZ R9, R26, R29 ;  /* 0x0000001d1a097221 */ /* 0x000fe20000010000 */
[----:B------:R-:W-:Y:S01]  /*0720*/  ISETP.LT.AND P0, PT, R22, UR4, P0 ;  /* 0x0000000416007c0c */ /* 0x000fe20008701270 */
[----:B------:R-:W-:Y:S01]  /*0730*/  VIADD R26, R23, 0x2 ;  /* 0x00000002171a7836 */ /* 0x000fe20000000000 */
[----:B------:R-:W-:Y:S01]  /*0740*/  SHF.R.S32.HI R15, RZ, 0x1f, R14 ;  /* 0x0000001fff0f7819 */ /* 0x000fe2000001140e */
[----:B------:R0:W-:Y:S01]  /*0750*/  STG.E desc[UR6][R10.64], R25 ;  /* 0x000000190a007986 */ /* 0x0001e2000c101906 */
[----:B------:R-:W-:-:S03]  /*0760*/  ISETP.NE.AND P0, PT, R20, RZ, P0 ;  /* 0x000000ff1400720c */ /* 0x000fc60000705270 */
[----:B------:R1:W-:Y:S01]  /*0770*/  STG.E desc[UR6][R12.64+0x4], R29 ;  /* 0x0000041d0c007986 */ /* 0x0003e2000c101906 */
[----:B------:R-:W-:Y:S02]  /*0780*/  SEL R14, R14, 0x2, P0 ;  /* 0x000000020e0e7807 */ /* 0x000fe40000000000 */
[----:B------:R-:W-:Y:S02]  /*0790*/  SEL R15, R15, RZ, P0 ;  /* 0x000000ff0f0f7207 */ /* 0x000fe40000000000 */
[----:B------:R-:W-:-:S03]  /*07a0*/  ISETP.GE.AND P0, PT, R26, R16, PT ;  /* 0x000000101a00720c */ /* 0x000fc60003f06270 */
[----:B------:R2:W-:Y:S01]  /*07b0*/  STG.E.64 desc[UR6][R18.64+0x8], R14 ;  /* 0x0000080e12007986 */ /* 0x0005e2000c101b06 */
[----:B0-----:R-:W-:Y:S02]  /*07c0*/  VIADD R25, R25, UR5 ;  /* 0x0000000519197c36 */ /* 0x001fe40008000000 */
[C---:B-1----:R-:W-:Y:S02]  /*07d0*/  VIADD R29, R23.reuse, 0x3 ;  /* 0x00000003171d7836 */ /* 0x042fe40000000000 */
[----:B------:R-:W-:Y:S01]  /*07e0*/  VIADD R23, R23, 0x4 ;  /* 0x0000000417177836 */ /* 0x000fe20000000000 */
[----:B------:R0:W-:Y:S04]  /*07f0*/  STG.E desc[UR6][R10.64+0x4], R25 ;  /* 0x000004190a007986 */ /* 0x0001e8000c101906 */
        /* <DEDUP_REMOVED lines=21> */
[----:B------:R-:W-:-:S05]  /*0950*/  @!P0 IMAD.SHL.U32 R22, R22, 0x4, RZ ;  /* 0x0000000416168824 */ /* 0x000fca00078e00ff */
[C---:B------:R-:W-:Y:S02]  /*0960*/  ISETP.EQ.AND P3, PT, R22.reuse, 0x4, !P0 ;  /* 0x000000041600780c */ /* 0x040fe40004762270 */
[----:B------:R-:W-:-:S11]  /*0970*/  ISETP.EQ.AND P2, PT, R22, RZ, !P0 ;  /* 0x000000ff1600720c */ /* 0x000fd60004742270 */
[----:B------:R-:W-:Y:S02]  /*0980*/  @P3 MOV R8, 0xc61c4000 ;  /* 0xc61c400000083802 */ /* 0x000fe40000000f00 */
[----:B------:R-:W-:Y:S01]  /*0990*/  @P2 IMAD.MOV.U32 R7, RZ, RZ, -0x39e3c000 ;  /* 0xc61c4000ff072424 */ /* 0x000fe200078e00ff */
[----:B------:R-:W-:Y:S02]  /*09a0*/  ISETP.GE.AND P2, PT, R23, R16, PT ;  /* 0x000000101700720c */ /* 0x000fe40003f46270 */
[----:B------:R-:W-:Y:S02]  /*09b0*/  @!P0 IMAD.MOV.U32 R24, RZ, RZ, R8 ;  /* 0x000000ffff188224 */ /* 0x000fe400078e0008 */
[----:B------:R-:W-:-:S05]  /*09c0*/  @!P0 IMAD.MOV.U32 R27, RZ, RZ, R7 ;  /* 0x000000ffff1b8224 */ /* 0x000fca00078e0007 */
[----:B------:R-:W-:Y:S01]  /*09d0*/  FSETP.GT.FTZ.AND P3, PT, R24, R27, PT ;  /* 0x0000001b1800720b */ /* 0x000fe20003f74000 */
[----:B------:R-:W-:-:S03]  /*09e0*/  VIADD R27, R25, UR5 ;  /* 0x00000005191b7c36 */ /* 0x000fc60008000000 */
[----:B------:R-:W-:Y:S02]  /*09f0*/  SEL R22, RZ, 0x1, !P3 ;  /* 0x00000001ff167807 */ /* 0x000fe40005800000 */
[----:B0-----:R-:W-:Y:S01]  /*0a00*/  IADD3 R25, R27, UR5, RZ ;  /* 0x000000051b197c10 */ /* 0x001fe2000fffe0ff */
[----:B------:R0:W-:Y:S01]  /*0a10*/  STG.E desc[UR6][R10.64+0x8], R27 ;  /* 0x0000081b0a007986 */ /* 0x0001e2000c101906 */
[C---:B------:R-:W-:Y:S01]  /*0a20*/  ISETP.GE.AND P0, PT, R22.reuse, R17, PT ;  /* 0x000000111600720c */ /* 0x040fe20003f06270 */
[C---:B-1----:R-:W-:Y:S01]  /*0a30*/  IMAD.IADD R14, R22.reuse, 0x1, -R17 ;  /* 0x00000001160e7824 */ /* 0x042fe200078e0a11 */
[----:B------:R-:W-:Y:S02]  /*0a40*/  FSEL R17, R5, R4, P3 ;  /* 0x0000000405117208 */ /* 0x000fe40001800000 */
[C---:B------:R-:W-:Y:S01]  /*0a50*/  ISETP.LT.AND P0, PT, R22.reuse, UR4, P0 ;  /* 0x0000000416007c0c */ /* 0x040fe20008701270 */
[----:B------:R-:W-:Y:S01]  /*0a60*/  @!P2 IMAD.SHL.U32 R22, R22, 0x4, RZ ;  /* 0x000000041616a824 */ /* 0x000fe200078e00ff */
[----:B------:R-:W-:Y:S01]  /*0a70*/  SHF.R.S32.HI R15, RZ, 0x1f, R14 ;  /* 0x0000001fff0f7819 */ /* 0x000fe2000001140e */
[----:B------:R0:W-:Y:S01]  /*0a80*/  STG.E desc[UR6][R12.64+0xc], R17 ;  /* 0x00000c110c007986 */ /* 0x0001e2000c101906 */
[----:B------:R-:W-:Y:S01]  /*0a90*/  ISETP.NE.AND P0, PT, R20, RZ, P0 ;  /* 0x000000ff1400720c */ /* 0x000fe20000705270 */
[----:B------:R-:W-:Y:S01]  /*0aa0*/  FADD.FTZ R9, R9, R17 ;  /* 0x0000001109097221 */ /* 0x000fe20000010000 */
        /* <DEDUP_REMOVED lines=10> */
.L_x_8338:
        /* <DEDUP_REMOVED lines=9> */
[----:B------:R-:W-:Y:S02]  /*0be0*/  ULDC UR8, c[0x0][0x248] ;  /* 0x0000920000087ab9 */ /* 0x000fe40000000800 */
[----:B------:R-:W2:Y:S01]  /*0bf0*/  LDC.64 R10, c[0x0][0x238] ;  /* 0x00008e00ff0a7b82 */ /* 0x000ea20000000a00 */
[----:B------:R-:W-:-:S07]  /*0c00*/  LEA R19, R2, R19, 0x7 ;  /* 0x0000001302137211 */ /* 0x000fce00078e38ff */
        /* <DEDUP_REMOVED lines=10> */
.L_x_8340:
        /* <DEDUP_REMOVED lines=25> */
[----:B------:R-:W-:Y:S02]  /*0e40*/  IADD3 R24, P4, R2, 0x4, RZ ;  /* 0x0000000402187810 */ /* 0x000fe40007f9e0ff */
[----:B------:R-:W-:Y:S01]  /*0e50*/  IADD3 R19, P5, R19, 0x8, RZ ;  /* 0x0000000813137810 */ /* 0x000fe20007fbe0ff */
[----:B------:R0:W-:Y:S01]  /*0e60*/  STG.E.64 desc[UR6][R12.64], R10 ;  /* 0x0000000a0c007986 */ /* 0x0001e2000c101b06 */
[----:B------:R-:W-:-:S03]  /*0e70*/  IADD3 R2, R0, UR9, RZ ;  /* 0x0000000900027c10 */ /* 0x000fc6000fffe0ff */
[----:B------:R2:W-:Y:S01]  /*0e80*/  STG.E desc[UR6][R20.64], R0 ;  /* 0x0000000014007986 */ /* 0x0005e2000c101906 */
[----:B------:R-:W-:Y:S01]  /*0e90*/  IMAD.X R22, RZ, RZ, R22, P5 ;  /* 0x000000ffff167224 */ /* 0x000fe200028e0616 */
[----:B------:R-:W-:Y:S01]  /*0ea0*/  @P2 MOV R8, 0xc61c4000 ;  /* 0xc61c400000082802 */ /* 0x000fe20000000f00 */
[----:B------:R-:W-:Y:S02]  /*0eb0*/  @P0 IMAD.MOV.U32 R7, RZ, RZ, -0x39e3c000 ;  /* 0xc61c4000ff070424 */ /* 0x000fe400078e00ff */
[----:B0-----:R-:W-:Y:S01]  /*0ec0*/  IMAD.X R10, RZ, RZ, R21, P4 ;  /* 0x000000ffff0a7224 */ /* 0x001fe200020e0615 */
[----:B------:R-:W-:Y:S06]  /*0ed0*/  @!P3 BRA `(.L_x_8336) ;  /* 0x0000000800b8b947 */ /* 0x000fec0003800000 */
[----:B--2---:R-:W-:Y:S02]  /*0ee0*/  IMAD.MOV.U32 R0, RZ, RZ, R2 ;  /* 0x000000ffff007224 */ /* 0x004fe400078e0002 */
[----:B------:R-:W-:Y:S02]  /*0ef0*/  VIADD R23, R23, 0x1 ;  /* 0x0000000117177836 */ /* 0x000fe40000000000 */
[----:B------:R-:W-:Y:S02]  /*0f00*/  IMAD.MOV.U32 R2, RZ, RZ, R24 ;  /* 0x000000ffff027224 */ /* 0x000fe400078e0018 */
[----:B------:R-:W-:Y:S01]  /*0f10*/  IMAD.MOV.U32 R21, RZ, RZ, R10 ;  /* 0x000000ffff157224 */ /* 0x000fe200078e000a */
[----:B------:R-:W-:Y:S06]  /*0f20*/  BRA `(.L_x_8340) ;  /* 0xfffffffc00607947 */ /* 0x000fec000383ffff */
.L_x_8337:
[----:B------:R-:W-:Y:S01]  /*0f30*/  ISETP.GE.U32.AND P0, PT, R10, 0x3, PT ;  /* 0x000000030a00780c */ /* 0x000fe20003f06070 */
[----:B------:R-:W-:Y:S01]  /*0f40*/  HFMA2.MMA R23, -RZ, RZ, 0, 0 ;  /* 0x00000000ff177435 */ /* 0x000fe200000001ff */
[----:B------:R-:W-:-:S11]  /*0f50*/  ISETP.NE.AND P2, PT, R21, RZ, PT ;  /* 0x000000ff1500720c */ /* 0x000fd60003f45270 */
[----:B------:R-:W-:Y:S05]  /*0f60*/  @!P0 BRA `(.L_x_8341) ;  /* 0x0000000400b08947 */ /* 0x000fea0003800000 */
[----:B------:R-:W-:Y:S01]  /*0f70*/  PRMT R20, R6, 0x9910, RZ ;  /* 0x0000991006147816 */ /* 0x000fe200000000ff */
[----:B------:R-:W-:Y:S01]  /*0f80*/  IMAD.IADD R22, R16, 0x1, -R21 ;  /* 0x0000000110167824 */ /* 0x000fe200078e0a15 */
[----:B------:R-:W-:Y:S01]  /*0f90*/  ULDC UR5, c[0x0][0x228] ;  /* 0x00008a0000057ab9 */ /* 0x000fe20000000800 */
[----:B------:R-:W-:Y:S01]  /*0fa0*/  IMAD.MOV.U32 R23, RZ, RZ, RZ ;  /* 0x000000ffff177224 */ /* 0x000fe200078e00ff */
[----:B------:R-:W-:-:S06]  /*0fb0*/  ULDC UR4, c[0x0][0x248] ;  /* 0x0000920000047ab9 */ /* 0x000fcc0000000800 */
.L_x_8342:
        /* <DEDUP_REMOVED lines=18> */
[----:B------:R-:W-:Y:S01]  /*10e0*/  IADD3 R14, R14, -R17, RZ ;  /* 0x800000110e0e7210 */ /* 0x000fe20007ffe0ff */
[----:B------:R0:W-:Y:S01]  /*10f0*/  STG.E desc[UR6][R12.64], R29 ;  /* 0x0000001d0c007986 */ /* 0x0001e2000c101906 */
[----:B--2---:R-:W-:Y:S02]  /*1100*/  IMAD.WIDE R18, R27, 0x8, R18 ;  /* 0x000000081b127825 */ /* 0x004fe400078e0212 */
        /* <DEDUP_REMOVED lines=82> */
.L_x_8341:
        /* <DEDUP_REMOVED lines=21> */
.L_x_8343:
        /* <DEDUP_REMOVED lines=36> */
.L_x_8336:
        /* <DEDUP_REMOVED lines=21> */
.L_x_8347:
        /* <DEDUP_REMOVED lines=64> */
.L_x_8346:
        /* <DEDUP_REMOVED lines=36> */
.L_x_8348:
[----:B------:R-:W-:-:S13]  /*2150*/  ISETP.NE.OR P0, PT, R0, RZ, P0 ;  /* 0x000000ff0000720c */ /* 0x000fda0000705670 */
[----:B------:R-:W-:Y:S05]  /*2160*/  @!P0 BRA `(.L_x_8344) ;  /* 0x0000000000508947 */ /* 0x000fea0003800000 */
.L_x_8345:
[----:B--2-4-:R-:W2:Y:S01]  /*2170*/  LDC.64 R6, c[0x0][0x220] ;  /* 0x00008800ff067b82 */ /* 0x014ea20000000a00 */
[----:B------:R3:W4:Y:S02]  /*2180*/  MUFU.RCP R21, R9 ;  /* 0x0000000900157308 */ /* 0x0007240000001000 */
.L_x_8349:
        /* <DEDUP_REMOVED lines=18> */
.L_x_8344:
        /* <DEDUP_REMOVED lines=8> */
.L_x_8350:
        /* <DEDUP_REMOVED lines=11> */
.L_x_8351:
        /* <DEDUP_REMOVED lines=10> */
.L_x_12302:


//--------------------- .text._ZN4vllm3moe10topkGatingILi1ELi1ELi4ELi2ELi32El6__halfLNS0_11ScoringFuncE0EEEvPKT5_PKbPfiPT4_PiiiibPKf --------------------------
	.section	.text._ZN4vllm3moe10topkGatingILi1ELi1ELi4ELi2ELi32El6__halfLNS0_11ScoringFuncE0EEEvPKT5_PKbPfiPT4_PiiiibPKf,"ax",@progbits
	.align	128
        .global         _ZN4vllm3moe10topkGatingILi1ELi1ELi4ELi2ELi32El6__halfLNS0_11ScoringFuncE0EEEvPKT5_PKbPfiPT4_PiiiibPKf
        .type           _ZN4vllm3moe10topkGatingILi1ELi1ELi4ELi2ELi32El6__halfLNS0_11ScoringFuncE0EEEvPKT5_PKbPfiPT4_PiiiibPKf,@function
        .size           _ZN4vllm3moe10topkGatingILi1ELi1ELi4ELi2ELi32El6__halfLNS0_11ScoringFuncE0EEEvPKT5_PKbPfiPT4_PiiiibPKf,(.L_x_12303 - _ZN4vllm3moe10topkGatingILi1ELi1ELi4ELi2ELi32El6__halfLNS0_11ScoringFuncE0EEEvPKT5_PKbPfiPT4_PiiiibPKf)
        .other          _ZN4vllm3moe10topkGatingILi1ELi1ELi4ELi2ELi32El6__halfLNS0_11ScoringFuncE0EEEvPKT5_PKbPfiPT4_PiiiibPKf,@"STO_CUDA_ENTRY STV_DEFAULT"
_ZN4vllm3moe10topkGatingILi1ELi1ELi4ELi2ELi32El6__halfLNS0_11ScoringFuncE0EEEvPKT5_PKbPfiPT4_PiiiibPKf:
.text._ZN4vllm3moe10topkGatingILi1ELi1ELi4ELi2ELi32El6__halfLNS0_11ScoringFuncE0EEEvPKT5_PKbPfiPT4_PiiiibPKf:
        /* <DEDUP_REMOVED lines=22> */
[----:B--2---:R-:W-:-:S05]  /*0160*/  HADD2.F32 R6, -RZ, R4.H0_H0 ;  /* 0x20000004ff067230 */ /* 0x004fca0000004100 */
[----:B------:R-:W-:-:S04]  /*0170*/  FADD.FTZ R6, R6, -R6 ;  /* 0x8000000606067221 */ /* 0x000fc80000010000 */
[----:B------:R-:W-:-:S06]  /*0180*/  FMUL.FTZ R9, R6, 1.4426950216293334961 ;  /* 0x3fb8aa3b06097820 */ /* 0x000fcc0000410000 */
[----:B------:R-:W1:Y:S01]  /*0190*/  MUFU.EX2 R9, R9 ;  /* 0x0000000900097308 */ /* 0x000e620000000800 */
[----:B---3--:R-:W-:Y:S01]  /*01a0*/  @P0 ISETP.NE.AND P1, PT, R10, RZ, PT ;  /* 0x000000ff0a00020c */ /* 0x008fe20003f25270 */
[----:B------:R-:W-:-:S03]  /*01b0*/  HFMA2.MMA R10, -RZ, RZ, 0, 5.9604644775390625e-08 ;  /* 0x00000001ff0a7435 */ /* 0x000fc600000001ff */
[----:B------:R-:W-:Y:S01]  /*01c0*/  @P0 SEL R4, RZ, 0x1, P1 ;  /* 0x00000001ff040807 */ /* 0x000fe20000800000 */
[----:B-1----:R-:W-:Y:S01]  /*01d0*/  FADD.FTZ R12, RZ, R9 ;  /* 0x00000009ff0c7221 */ /* 0x002fe20000010000 */
[----:B0-----:R-:W-:Y:S02]  /*01e0*/  ISETP.GE.AND P1, PT, R5, 0x1, PT ;  /* 0x000000010500780c */ /* 0x001fe40003f26270 */
[----:B------:R-:W-:Y:S01]  /*01f0*/  @P0 PRMT R6, R4, 0x7610, R6 ;  /* 0x0000761004060816 */ /* 0x000fe20000000006 */
[----:B------:R-:W-:Y:S02]  /*0200*/  IMAD.MOV.U32 R4, RZ, RZ, RZ ;  /* 0x000000ffff047224 */ /* 0x000fe400078e00ff */
        /* <DEDUP_REMOVED lines=23> */
[----:B------:R-:W-:Y:S01]  /*0380*/  IADD3 R11, R3, R7, RZ ;  /* 0x00000007030b7210 */ /* 0x000fe20007ffe0ff */
[C---:B------:R-:W-:Y:S01]  /*0390*/  IMAD R3, R8.reuse, 0x80, R3 ;  /* 0x0000008008037824 */ /* 0x040fe200078e0203 */
[----:B------:R-:W-:Y:S01]  /*03a0*/  MOV R18, R0 ;  /* 0x0000000000127202 */ /* 0x000fe20000000f00 */
[----:B------:R-:W-:Y:S01]  /*03b0*/  IMAD.MOV R13, RZ, RZ, -R10 ;  /* 0x000000ffff0d7224 */ /* 0x000fe200078e0a0a */
[----:B------:R-:W-:Y:S01]  /*03c0*/  LEA R11, R8, R11, 0x7 ;  /* 0x0000000b080b7211 */ /* 0x000fe200078e38ff */
[----:B------:R-:W-:Y:S01]  /*03d0*/  IMAD.MOV.U32 R4, RZ, RZ, RZ ;  /* 0x000000ffff047224 */ /* 0x000fe200078e00ff */
[C---:B------:R-:W-:Y:S01]  /*03e0*/  LEA R12, R2.reuse, R3, 0x5 ;  /* 0x00000003020c7211 */ /* 0x040fe200078e28ff */
[----:B------:R-:W-:Y:S01]  /*03f0*/  UMOV UR4, URZ ;  /* 0x0000003f00047c82 */ /* 0x000fe20008000000 */
[----:B------:R-:W-:Y:S01]  /*0400*/  SHF.R.S32.HI R3, RZ, 0x1f, R13 ;  /* 0x0000001fff037819 */ /* 0x000fe2000001140d */
[----:B------:R-:W-:Y:S01]  /*0410*/  IMAD R20, R2, 0x20, R11 ;  /* 0x0000002002147824 */ /* 0x000fe200078e020b */
[----:B------:R-:W-:Y:S01]  /*0420*/  IADD3 R11, R6, -R5, RZ ;  /* 0x80000005060b7210 */ /* 0x000fe20007ffe0ff */
[--C-:B------:R-:W-:Y:S01]  /*0430*/  IMAD R19, R7, 0x2, R12.reuse ;  /* 0x0000000207137824 */ /* 0x100fe200078e020c */
[----:B------:R-:W-:Y:S01]  /*0440*/  SEL R2, R13, 0x1, P0 ;  /* 0x000000010d027807 */ /* 0x000fe20000000000 */
[----:B------:R-:W-:Y:S01]  /*0450*/  IMAD R21, R7, 0x3, R12 ;  /* 0x0000000307157824 */ /* 0x000fe200078e020c */
[----:B------:R-:W-:Y:S01]  /*0460*/  SEL R3, R3, RZ, P0 ;  /* 0x000000ff03037207 */ /* 0x000fe20000000000 */
[----:B------:R-:W-:-:S06]  /*0470*/  ULDC.64 UR8, c[0x0][0x220] ;  /* 0x0000880000087ab9 */ /* 0x000fcc0000000a00 */
.L_x_8355:
        /* <DEDUP_REMOVED lines=18> */
[----:B------:R-:W-:Y:S01]  /*05a0*/  STG.E.64 desc[UR6][R16.64], R2 ;  /* 0x0000000210007986 */ /* 0x000fe2000c101b06 */
        /* <DEDUP_REMOVED lines=21> */
.L_x_8354:
        /* <DEDUP_REMOVED lines=12> */
[----:B------:R-:W-:Y:S01]  /*07c0*/  IMAD.MOV R2, RZ, RZ, -R10 ;  /* 0x000000ffff027224 */ /* 0x000fe200078e0a0a */
[----:B------:R-:W-:Y:S01]  /*07d0*/  IADD3 R10, P4, R16, 0x4, RZ ;  /* 0x00000004100a7810 */ /* 0x000fe20007f9e0ff */
[C---:B---3--:R-:W-:Y:S01]  /*07e0*/  IMAD.WIDE R12, R11.reuse, 0x4, R12 ;  /* 0x000000040b0c7825 */ /* 0x048fe200078e020c */
[----:B------:R-:W-:Y:S02]  /*07f0*/  LEA R8, R8, R3, 0x7 ;  /* 0x0000000308087211 */ /* 0x000fe400078e38ff */
[----:B------:R-:W-:Y:S02]  /*0800*/  SHF.R.S32.HI R3, RZ, 0x1f, R2 ;  /* 0x0000001fff037819 */ /* 0x000fe40000011402 */
[----:B------:R-:W-:Y:S01]  /*0810*/  SEL R2, R2, 0x1, P0 ;  /* 0x0000000102027807 */ /* 0x000fe20000000000 */
[----:B----4-:R-:W-:Y:S01]  /*0820*/  IMAD.WIDE R14, R11, 0x8, R14 ;  /* 0x000000080b0e7825 */ /* 0x010fe200078e020e */
[----:B------:R-:W-:-:S02]  /*0830*/  SEL R3, R3, RZ, P0 ;  /* 0x000000ff03037207 */ /* 0x000fc40000000000 */
[----:B------:R-:W-:Y:S01]  /*0840*/  ISETP.NE.AND P0, PT, R6, RZ, PT ;  /* 0x000000ff0600720c */ /* 0x000fe20003f05270 */
[----:B--2---:R-:W-:Y:S01]  /*0850*/  IMAD R8, R19, 0x20, R8 ;  /* 0x0000002013087824 */ /* 0x004fe200078e0208 */
[----:B------:R-:W-:Y:S01]  /*0860*/  IADD3 R20, P2, R12, 0x4, RZ ;  /* 0x000000040c147810 */ /* 0x000fe20007f5e0ff */
[----:B------:R1:W-:Y:S01]  /*0870*/  STG.E.64 desc[UR6][R14.64], R2 ;  /* 0x000000020e007986 */ /* 0x0003e2000c101b06 */
[----:B------:R-:W-:Y:S01]  /*0880*/  IADD3 R18, P3, R14, 0x8, RZ ;  /* 0x000000080e127810 */ /* 0x000fe20007f7e0ff */
[----:B------:R-:W-:Y:S02]  /*0890*/  IMAD.X R11, RZ, RZ, R17, P4 ;  /* 0x000000ffff0b7224 */ /* 0x000fe400020e0611 */
[----:B------:R1:W-:Y:S01]  /*08a0*/  STG.E desc[UR6][R12.64], R8 ;  /* 0x000000080c007986 */ /* 0x0003e2000c101906 */
[----:B------:R-:W-:Y:S01]  /*08b0*/  IMAD.X R21, RZ, RZ, R13, P2 ;  /* 0x000000ffff157224 */ /* 0x000fe200010e060d */
[----:B------:R-:W-:-:S04]  /*08c0*/  IADD3.X R19, RZ, R15, RZ, P3, !PT ;  /* 0x0000000fff137210 */ /* 0x000fc80001ffe4ff */
[----:B------:R-:W-:Y:S05]  /*08d0*/  @!P0 BRA `(.L_x_8352) ;  /* 0x0000000400dc8947 */ /* 0x000fea0003800000 */
[----:B-1----:R-:W-:-:S07]  /*08e0*/  IADD3 R8, R8, R7, RZ ;  /* 0x0000000708087210 */ /* 0x002fce0007ffe0ff */
.L_x_8356:
[----:B------:R-:W-:Y:S01]  /*08f0*/  VIADD R6, R6, 0xffffffff ;  /* 0xffffffff06067836 */ /* 0x000fe20000000000 */
[----:B------:R-:W-:Y:S01]  /*0900*/  MOV R13, R19 ;  /* 0x00000013000d7202 */ /* 0x000fe20000000f00 */
[----:B------:R-:W-:Y:S01]  /*0910*/  IMAD.MOV.U32 R12, RZ, RZ, R18 ;  /* 0x000000ffff0c7224 */ /* 0x000fe200078e0012 */
[-C--:B------:R-:W-:Y:S01]  /*0920*/  MOV R15, R21.reuse ;  /* 0x00000015000f7202 */ /* 0x080fe20000000f00 */
[----:B------:R-:W-:Y:S01]  /*0930*/  IMAD.MOV.U32 R14, RZ, RZ, R20 ;  /* 0x000000ffff0e7224 */ /* 0x000fe200078e0014 */
[----:B------:R-:W-:Y:S01]  /*0940*/  ISETP.NE.AND P0, PT, R6, RZ, PT ;  /* 0x000000ff0600720c */ /* 0x000fe20003f05270 */
[----:B------:R0:W-:Y:S01]  /*0950*/  STG.E desc[UR6][R10.64], R9 ;  /* 0x000000090a007986 */ /* 0x0001e2000c101906 */
[----:B------:R-:W-:Y:S01]  /*0960*/  IADD3 R18, P3, R18, 0x8, RZ ;  /* 0x0000000812127810 */ /* 0x000fe20007f7e0ff */
[----:B------:R-:W-:Y:S01]  /*0970*/  FADD.FTZ R4, R9, R4 ;  /* 0x0000000409047221 */ /* 0x000fe20000010000 */
[----:B------:R-:W-:Y:S01]  /*0980*/  IADD3 R20, P2, R20, 0x4, RZ ;  /* 0x0000000414147810 */ /* 0x000fe20007f5e0ff */
[----:B------:R-:W-:Y:S02]  /*0990*/  STG.E.64 desc[UR6][R12.64], R2 ;  /* 0x000000020c007986 */ /* 0x000fe4000c101b06 */
[----:B------:R-:W-:Y:S01]  /*09a0*/  IMAD.X R19, RZ, RZ, R19, P3 ;  /* 0x000000ffff137224 */ /* 0x000fe200018e0613 */
[----:B------:R-:W-:Y:S01]  /*09b0*/  IADD3.X R21, RZ, R21, RZ, P2, !PT ;  /* 0x00000015ff157210 */ /* 0x000fe200017fe4ff */
[----:B------:R1:W-:Y:S01]  /*09c0*/  STG.E desc[UR6][R14.64], R8 ;  /* 0x000000080e007986 */ /* 0x0003e2000c101906 */
[----:B0-----:R-:W-:-:S04]  /*09d0*/  IADD3 R10, P4, R10, 0x4, RZ ;  /* 0x000000040a0a7810 */ /* 0x001fc80007f9e0ff */
[----:B------:R-:W-:Y:S01]  /*09e0*/  IADD3.X R11, RZ, R11, RZ, P4, !PT ;  /* 0x0000000bff0b7210 */ /* 0x000fe200027fe4ff */
[----:B-1----:R-:W-:Y:S01]  /*09f0*/  IMAD.IADD R8, R8, 0x1, R7 ;  /* 0x0000000108087824 */ /* 0x002fe200078e0207 */
[----:B------:R-:W-:Y:S07]  /*0a00*/  @P0 BRA `(.L_x_8356) ;  /* 0xfffffffc00b80947 */ /* 0x000fee000383ffff */
[----:B------:R-:W-:Y:S05]  /*0a10*/  BRA `(.L_x_8352) ;  /* 0x00000004008c7947 */ /* 0x000fea0003800000 */
.L_x_8353:
[----:B------:R-:W-:Y:S01]  /*0a20*/  ISETP.GE.U32.AND P2, PT, R11, 0x3, PT ;  /* 0x000000030b00780c */ /* 0x000fe20003f46070 */
[----:B------:R-:W-:Y:S01]  /*0a30*/  UMOV UR4, URZ ;  /* 0x0000003f00047c82 */ /* 0x000fe20008000000 */
[----:B------:R-:W-:-:S11]  /*0a40*/  ISETP.NE.AND P3, PT, R6, RZ, PT ;  /* 0x000000ff0600720c */ /* 0x000fd60003f65270 */
[----:B------:R-:W-:Y:S05]  /*0a50*/  @!P2 BRA `(.L_x_8357) ;  /* 0x0000000000d4a947 */ /* 0x000fea0003800000 */
[----:B------:R-:W0:Y:S01]  /*0a60*/  S2R R11, SR_TID.X ;  /* 0x00000000000b7919 */ /* 0x000e220000002100 */
[----:B------:R-:W-:Y:S01]  /*0a70*/  IMAD.MOV R2, RZ, RZ, -R10 ;  /* 0x000000ffff027224 */ /* 0x000fe200078e0a0a */
[----:B------:R-:W-:Y:S01]  /*0a80*/  IADD3 R19, R6, -R5, RZ ;  /* 0x8000000506137210 */ /* 0x000fe20007ffe0ff */
[----:B------:R-:W-:Y:S01]  /*0a90*/  UMOV UR4, URZ ;  /* 0x0000003f00047c82 */ /* 0x000fe20008000000 */
[----:B------:R-:W1:Y:S01]  /*0aa0*/  S2R R18, SR_TID.Y ;  /* 0x0000000000127919 */ /* 0x000e620000002200 */
[----:B------:R-:W-:Y:S01]  /*0ab0*/  ULDC.64 UR8, c[0x0][0x220] ;  /* 0x0000880000087ab9 */ /* 0x000fe20000000a00 */
[----:B------:R-:W-:Y:S02]  /*0ac0*/  SHF.R.S32.HI R13, RZ, 0x1f, R2 ;  /* 0x0000001fff0d7819 */ /* 0x000fe40000011402 */
[----:B------:R-:W-:Y:S02]  /*0ad0*/  SEL R2, R2, 0x1, P0 ;  /* 0x0000000102027807 */ /* 0x000fe40000000000 */
[----:B0-----:R-:W-:-:S02]  /*0ae0*/  IADD3 R3, R11, R7, RZ ;  /* 0x000000070b037210 */ /* 0x001fc40007ffe0ff */
[----:B------:R-:W-:-:S03]  /*0af0*/  LEA R11, R8, R11, 0x7 ;  /* 0x0000000b080b7211 */ /* 0x000fc600078e38ff */
[----:B------:R-:W-:Y:S01]  /*0b00*/  IMAD R3, R8, 0x80, R3 ;  /* 0x0000008008037824 */ /* 0x000fe200078e0203 */
[C---:B-1----:R-:W-:Y:S01]  /*0b10*/  LEA R12, R18.reuse, R11, 0x5 ;  /* 0x0000000b120c7211 */ /* 0x042fe200078e28ff */
[----:B------:R-:W-:Y:S02]  /*0b20*/  IMAD.MOV.U32 R11, RZ, RZ, R0 ;  /* 0x000000ffff0b7224 */ /* 0x000fe400078e0000 */
[----:B------:R-:W-:Y:S01]  /*0b30*/  IMAD R18, R18, 0x20, R3 ;  /* 0x0000002012127824 */ /* 0x000fe200078e0203 */
[----:B------:R-:W-:Y:S01]  /*0b40*/  SEL R3, R13, RZ, P0 ;  /* 0x000000ff0d037207 */ /* 0x000fe20000000000 */
[C---:B------:R-:W-:Y:S01]  /*0b50*/  IMAD R21, R7.reuse, 0x3, R12 ;  /* 0x0000000307157824 */ /* 0x040fe200078e020c */
[----:B------:R-:W-:-:S07]  /*0b60*/  LEA R20, R7, R12, 0x1 ;  /* 0x0000000c07147211 */ /* 0x000fce00078e08ff */
.L_x_8358:
        /* <DEDUP_REMOVED lines=18> */
[----:B------:R-:W-:Y:S01]  /*0c90*/  STG.E.64 desc[UR6][R16.64], R2 ;  /* 0x0000000210007986 */ /* 0x000fe2000c101b06 */
[----:B------:R-:W-:Y:S02]  /*0ca0*/  UIADD3.X UR11, URZ, UR11, URZ, UP2, !UPT ;  /* 0x0000000b3f0b7290 */ /* 0x000fe400097fe43f */
[----:B------:R-:W-:Y:S01]  /*0cb0*/  UIADD3.X UR9, URZ, UR9, URZ, UP0, !UPT ;  /* 0x000000093f097290 */ /* 0x000fe200087fe43f */
[----:B------:R0:W-:Y:S04]  /*0cc0*/  STG.E desc[UR6][R12.64], R11 ;  /* 0x0000000b0c007986 */ /* 0x0001e8000c101906 */
        /* <DEDUP_REMOVED lines=14> */
.L_x_8357:
        /* <DEDUP_REMOVED lines=9> */
[----:B------:R-:W-:Y:S02]  /*0e40*/  IMAD.MOV.U32 R18, RZ, RZ, R14 ;  /* 0x000000ffff127224 */ /* 0x000fe400078e000e */
[----:B0-----:R-:W-:Y:S02]  /*0e50*/  IMAD R11, R7, UR4, R16 ;  /* 0x00000004070b7c24 */ /* 0x001fe4000f8e0210 */
[----:B---3--:R-:W-:-:S03]  /*0e60*/  IMAD.WIDE R2, R17, 0x4, R2 ;  /* 0x0000000411027825 */ /* 0x008fc600078e0202 */
[----:B------:R-:W-:Y:S01]  /*0e70*/  LEA R8, R8, R11, 0x7 ;  /* 0x0000000b08087211 */ /* 0x000fe200078e38ff */
[----:B------:R-:W-:Y:S01]  /*0e80*/  IMAD.MOV.U32 R14, RZ, RZ, R2 ;  /* 0x000000ffff0e7224 */ /* 0x000fe200078e0002 */
[----:B------:R-:W-:Y:S01]  /*0e90*/  SHF.R.S32.HI R11, RZ, 0x1f, R10 ;  /* 0x0000001fff0b7819 */ /* 0x000fe2000001140a */
[----:B----4-:R-:W-:Y:S01]  /*0ea0*/  IMAD.WIDE R12, R17, 0x8, R12 ;  /* 0x00000008110c7825 */ /* 0x010fe200078e020c */
[----:B------:R-:W-:-:S03]  /*0eb0*/  SEL R2, R10, 0x1, P0 ;  /* 0x000000010a027807 */ /* 0x000fc60000000000 */
[----:B--2---:R-:W-:Y:S01]  /*0ec0*/  IMAD R8, R19, 0x20, R8 ;  /* 0x0000002013087824 */ /* 0x004fe200078e0208 */
[----:B------:R-:W-:Y:S01]  /*0ed0*/  MOV R19, R15 ;  /* 0x0000000f00137202 */ /* 0x000fe20000000f00 */
[----:B------:R-:W-:Y:S01]  /*0ee0*/  IMAD.MOV.U32 R16, RZ, RZ, R12 ;  /* 0x000000ffff107224 */ /* 0x000fe200078e000c */
[----:B------:R-:W-:Y:S02]  /*0ef0*/  MOV R15, R3 ;  /* 0x00000003000f7202 */ /* 0x000fe40000000f00 */
[----:B------:R-:W-:Y:S02]  /*0f00*/  MOV R17, R13 ;  /* 0x0000000d00117202 */ /* 0x000fe40000000f00 */
[----:B------:R-:W-:-:S07]  /*0f10*/  SEL R3, R11, RZ, P0 ;  /* 0x000000ff0b037207 */ /* 0x000fce0000000000 */
.L_x_8359:
[----:B------:R-:W-:Y:S01]  /*0f20*/  VIADD R6, R6, 0xffffffff ;  /* 0xffffffff06067836 */ /* 0x000fe20000000000 */
[----:B------:R-:W-:Y:S01]  /*0f30*/  MOV R13, R15 ;  /* 0x0000000f000d7202 */ /* 0x000fe20000000f00 */
[----:B------:R-:W-:Y:S01]  /*0f40*/  IMAD.MOV.U32 R12, RZ, RZ, R14 ;  /* 0x000000ffff0c7224 */ /* 0x000fe200078e000e */
[-C--:B------:R-:W-:Y:S01]  /*0f50*/  MOV R11, R17.reuse ;  /* 0x00000011000b7202 */ /* 0x080fe20000000f00 */
[----:B------:R-:W-:Y:S01]  /*0f60*/  IMAD.MOV.U32 R10, RZ, RZ, R16 ;  /* 0x000000ffff0a7224 */ /* 0x000fe200078e0010 */
[----:B------:R-:W-:Y:S02]  /*0f70*/  ISETP.NE.AND P0, PT, R6, RZ, PT ;  /* 0x000000ff0600720c */ /* 0x000fe40003f05270 */
[----:B------:R0:W-:Y:S01]  /*0f80*/  STG.E desc[UR6][R12.64], R9 ;  /* 0x000000090c007986 */ /* 0x0001e2000c101906 */
[----:B------:R-:W-:Y:S02]  /*0f90*/  IADD3 R14, P4, R14, 0x4, RZ ;  /* 0x000000040e0e7810 */ /* 0x000fe40007f9e0ff */
[----:B------:R-:W-:Y:S01]  /*0fa0*/  IADD3 R16, P3, R16, 0x8, RZ ;  /* 0x0000000810107810 */ /* 0x000fe20007f7e0ff */
[----:B------:R-:W-:Y:S02]  /*0fb0*/  STG.E.64 desc[UR6][R10.64], R2 ;  /* 0x000000020a007986 */ /* 0x000fe4000c101b06 */
[----:B------:R-:W-:Y:S01]  /*0fc0*/  IMAD.X R15, RZ, RZ, R15, P4 ;  /* 0x000000ffff0f7224 */ /* 0x000fe200020e060f */
[----:B------:R-:W-:Y:S01]  /*0fd0*/  IADD3.X R17, RZ, R17, RZ, P3, !PT ;  /* 0x00000011ff117210 */ /* 0x000fe20001ffe4ff */
[----:B0-----:R-:W-:Y:S01]  /*0fe0*/  IMAD.MOV.U32 R12, RZ, RZ, R18 ;  /* 0x000000ffff0c7224 */ /* 0x001fe200078e0012 */
[----:B------:R-:W-:-:S02]  /*0ff0*/  MOV R13, R19 ;  /* 0x00000013000d7202 */ /* 0x000fc40000000f00 */
[----:B------:R-:W-:-:S03]  /*1000*/  IADD3 R18, P2, R18, 0x4, RZ ;  /* 0x0000000412127810 */ /* 0x000fc60007f5e0ff */
[----:B------:R0:W-:Y:S01]  /*1010*/  STG.E desc[UR6][R12.64], R8 ;  /* 0x000000080c007986 */ /* 0x0001e2000c101906 */
[----:B------:R-:W-:Y:S01]  /*1020*/  IADD3.X R19, RZ, R19, RZ, P2, !PT ;  /* 0x00000013ff137210 */ /* 0x000fe200017fe4ff */
[----:B0-----:R-:W-:Y:S01]  /*1030*/  IMAD.IADD R8, R8, 0x1, R7 ;  /* 0x0000000108087824 */ /* 0x001fe200078e0207 */
[----:B------:R-:W-:Y:S07]  /*1040*/  @P0 BRA `(.L_x_8359) ;  /* 0xfffffffc00b40947 */ /* 0x000fee000383ffff */
.L_x_8352:
        /* <DEDUP_REMOVED lines=24> */
.L_x_8363:
        /* <DEDUP_REMOVED lines=56> */
.L_x_8362:
        /* <DEDUP_REMOVED lines=34> */
.L_x_8364:
[----:B------:R-:W-:-:S13]  /*1770*/  ISETP.NE.OR P0, PT, R7, RZ, P0 ;  /* 0x000000ff0700720c */ /* 0x000fda0000705670 */
[----:B------:R-:W-:Y:S05]  /*1780*/  @!P0 BRA `(.L_x_8360) ;  /* 0x0000000000548947 */ /* 0x000fea0003800000 */
.L_x_8361:
[----:B------:R1:W2:Y:S02]  /*1790*/  MUFU.RCP R19, R6 ;  /* 0x0000000600137308 */ /* 0x0002a40000001000 */
.L_x_8365:
        /* <DEDUP_REMOVED lines=17> */
[----:B--2---:R-:W-:Y:S01]  /*18b0*/  MOV R2, R8 ;  /* 0x0000000800027202 */ /* 0x004fe20000000f00 */
[----:B------:R-:W-:Y:S01]  /*18c0*/  IMAD.MOV.U32 R3, RZ, RZ, R17 ;  /* 0x000000ffff037224 */ /* 0x000fe200078e0011 */
[----:B------:R-:W-:Y:S06]  /*18d0*/  @P0 BRA `(.L_x_8365) ;  /* 0xfffffffc00b00947 */ /* 0x000fec000383ffff */
.L_x_8360:
        /* <DEDUP_REMOVED lines=8> */
.L_x_8366:
        /* <DEDUP_REMOVED lines=8> */
[----:B------:R-:W-:-:S06]  /*19e0*/  IMAD.X R7, RZ, RZ, R3, P1 ;  /* 0x000000ffff077224 */ /* 0x000fcc00008e0603 */
[----:B------:R-:W-:Y:S05]  /*19f0*/  @P0 BRA `(.L_x_8366) ;  /* 0xfffffffc00d80947 */ /* 0x000fea000383ffff */
[----:B------:R-:W-:Y:S05]  /*1a00*/  EXIT ;  /* 0x000000000000794d */ /* 0x000fea0003800000 */
.L_x_8367:
        /* <DEDUP_REMOVED lines=15> */
.L_x_12303:


//--------------------- .text._ZN4vllm3moe10topkGatingILi18ELi576ELi4ELi4ELi32Ej6__halfLNS0_11ScoringFuncE0EEEvPKT5_PKbPfiPT4_PiiiibPKf --------------------------
	.section	.text._ZN4vllm3moe10topkGatingILi18ELi576ELi4ELi4ELi32Ej6__halfLNS0_11ScoringFuncE0EEEvPKT5_PKbPfiPT4_PiiiibPKf,"ax",@progbits
	.align	128
        .global         _ZN4vllm3moe10topkGatingILi18ELi576ELi4ELi4ELi32Ej6__halfLNS0_11ScoringFuncE0EEEvPKT5_PKbPfiPT4_PiiiibPKf
        .type           _ZN4vllm3moe10topkGatingILi18ELi576ELi4ELi4ELi32Ej6__halfLNS0_11ScoringFuncE0EEEvPKT5_PKbPfiPT4_PiiiibPKf,@function
        .size           _ZN4vllm3moe10topkGatingILi18ELi576ELi4ELi4ELi32Ej6__halfLNS0_11ScoringFuncE0EEEvPKT5_PKbPfiPT4_PiiiibPKf,(.L_x_12304 - _ZN4vllm3moe10topkGatingILi18ELi576ELi4ELi4ELi32Ej6__halfLNS0_11ScoringFuncE0EEEvPKT5_PKbPfiPT4_PiiiibPKf)
        .other          _ZN4vllm3moe10topkGatingILi18ELi576ELi4ELi4ELi32Ej6__halfLNS0_11ScoringFuncE0EEEvPKT5_PKbPfiPT4_PiiiibPKf,@"STO_CUDA_ENTRY STV_DEFAULT"
_ZN4vllm3moe10topkGatingILi18ELi576ELi4ELi4ELi32Ej6__halfLNS0_11ScoringFuncE0EEEvPKT5_PKbPfiPT4_PiiiibPKf:
.text._ZN4vllm3moe10topkGatingILi18ELi576ELi4ELi4ELi32Ej6__halfLNS0_11ScoringFuncE0EEEvPKT5_PKbPfiPT4_PiiiibPKf:
        /* <DEDUP_REMOVED lines=259> */
.L_x_8368:
        /* <DEDUP_REMOVED lines=18> */
.L_x_8369:
        /* <DEDUP_REMOVED lines=16> */
.L_x_8378:
        /* <DEDUP_REMOVED lines=118> */
.L_x_8406:
        /* <DEDUP_REMOVED lines=28> */
.L_x_8374:
[----:B------:R-:W-:Y:S05]  /*1b70*/  BSYNC B1 ;  /* 0x0000000000017941 */ /* 0x000fea0003800000 */
.L_x_8373:
        /* <DEDUP_REMOVED lines=56> */
.L_x_8377:
[----:B------:R-:W-:Y:S05]  /*1f00*/  BSYNC B1 ;  /* 0x0000000000017941 */ /* 0x000fea0003800000 */
.L_x_8376:
[----:B------:R-:W-:Y:S05]  /*1f10*/  BRA `(.L_x_8378) ;  /* 0xfffffff000cc7947 */ /* 0x000fea000383ffff */
.L_x_8371:
[----:B------:R-:W-:Y:S01]  /*1f20*/  IMAD.MOV.U32 R0, RZ, RZ, RZ ;  /* 0x000000ffff007224 */ /* 0x000fe200078e00ff */
[----:B------:R-:W-:Y:S01]  /*1f30*/  ULDC UR10, c[0x0][0x228] ;  /* 0x00008a00000a7ab9 */ /* 0x000fe20000000800 */
[----:B------:R-:W-:Y:S01]  /*1f40*/  ULDC UR11, c[0x0][0x240] ;  /* 0x00009000000b7ab9 */ /* 0x000fe20000000800 */
[----:B------:R-:W-:Y:S01]  /*1f50*/  ULDC UR5, c[0x0][0x248] ;  /* 0x0000920000057ab9 */ /* 0x000fe20000000800 */
[----:B------:R-:W-:-:S05]  /*1f60*/  ULDC.64 UR8, c[0x0][0x240] ;  /* 0x0000900000087ab9 */ /* 0x000fca0000000a00 */
.L_x_8384:
        /* <DEDUP_REMOVED lines=118> */
.L_x_8423:
        /* <DEDUP_REMOVED lines=27> */
.L_x_8381:
[----:B------:R-:W-:Y:S05]  /*2880*/  BSYNC B1 ;  /* 0x0000000000017941 */ /* 0x000fea0003800000 */
.L_x_8380:
        /* <DEDUP_REMOVED lines=56> */
.L_x_8383:
[----:B------:R-:W-:Y:S05]  /*2c10*/  BSYNC B1 ;  /* 0x0000000000017941 */ /* 0x000fea0003800000 */
.L_x_8382:
[----:B------:R-:W-:Y:S05]  /*2c20*/  BRA `(.L_x_8384) ;  /* 0xfffffff000d07947 */ /* 0x000fea000383ffff */
.L_x_8375:
[----:B------:R-:W-:Y:S05]  /*2c30*/  BSYNC B0 ;  /* 0x0000000000007941 */ /* 0x000fea0003800000 */
.L_x_8370:
        /* <DEDUP_REMOVED lines=20> */
.L_x_8387:
        /* <DEDUP_REMOVED lines=18> */
.L_x_8386:
[----:B------:R-:W-:Y:S05]  /*2ea0*/  BSYNC B0 ;  /* 0x0000000000007941 */ /* 0x000fea0003800000 */
.L_x_8385:
        /* <DEDUP_REMOVED lines=12> */
.L_x_8389:
        /* <DEDUP_REMOVED lines=11> */
.L_x_8388:
[----:B------:R-:W-:Y:S05]  /*3020*/  EXIT ;  /* 0x000000000000794d */ /* 0x000fea0003800000 */
.L_x_8372:
        /* <DEDUP_REMOVED lines=8> */
.L_x_8391:
[----:B------:R-:W-:Y:S05]  /*30b0*/  BSYNC B1 ;  /* 0x0000000000017941 */ /* 0x000fea0003800000 */
.L_x_8390:
        /* <DEDUP_REMOVED lines=9> */
.L_x_8392:
[----:B------:R-:W-:Y:S01]  /*3150*/  @P2 FSETP.NEU.FTZ.AND P1, PT, R53, R52, PT ;  /* 0x000000343500220b */ /* 0x000fe20003f3d000 */
[----:B------:R-:W-:Y:S02]  /*3160*/  IMAD.MOV.U32 R5, RZ, RZ, R48 ;  /* 0x000000ffff057224 */ /* 0x000fe400078e0030 */
[----:B------:R-:W-:Y:S02]  /*3170*/  IMAD.MOV.U32 R50, RZ, RZ, R2 ;  /* 0x000000ffff327224 */ /* 0x000fe400078e0002 */
[----:B------:R-:W-:-:S08]  /*3180*/  IMAD.MOV.U32 R2, RZ, RZ, -0x1 ;  /* 0xffffffffff027424 */ /* 0x000fd000078e00ff */
[----:B------:R-:W-:Y:S05]  /*3190*/  WARPSYNC.COLLECTIVE R2, `(.L_x_8393) ;  /* 0x0000000002087348 */ /* 0x000fea0003c00000 */
[----:B------:R0:W1:Y:S02]  /*31a0*/  SHFL.BFLY P0, R2, R5, R4, R3 ;  /* 0x0c00000405027389 */ /* 0x0000640000000003 */
[----:B01----:R-:W-:Y:S01]  /*31b0*/  ENDCOLLECTIVE ;  /* 0x000000000000791b */ /* 0x003fe20003800000 */
.L_x_8393:
        /* <DEDUP_REMOVED lines=14> */
.L_x_8394:
[----:B------:R-:W-:Y:S02]  /*32a0*/  IMAD.MOV.U32 R5, RZ, RZ, R50 ;  /* 0x000000ffff057224 */ /* 0x000fe400078e0032 */
[----:B------:R-:W-:Y:S02]  /*32b0*/  IMAD.MOV.U32 R47, RZ, RZ, R2 ;  /* 0x000000ffff2f7224 */ /* 0x000fe400078e0002 */
[----:B------:R-:W-:-:S07]  /*32c0*/  IMAD.MOV.U32 R2, RZ, RZ, -0x1 ;  /* 0xffffffffff027424 */ /* 0x000fce00078e00ff */
[----:B------:R-:W-:Y:S05]  /*32d0*/  WARPSYNC.COLLECTIVE R2, `(.L_x_8395) ;  /* 0x0000000002087348 */ /* 0x000fea0003c00000 */
[----:B------:R0:W1:Y:S02]  /*32e0*/  SHFL.BFLY P0, R2, R5, R4, R3 ;  /* 0x0c00000405027389 */ /* 0x0000640000000003 */
[----:B01----:R-:W-:Y:S01]  /*32f0*/  ENDCOLLECTIVE ;  /* 0x000000000000791b */ /* 0x003fe20003800000 */
.L_x_8395:
[----:B------:R-:W-:Y:S02]  /*3300*/  IMAD.MOV.U32 R5, RZ, RZ, R49 ;  /* 0x000000ffff057224 */ /* 0x000fe400078e0031 */
[----:B------:R-:W-:Y:S02]  /*3310*/  IMAD.MOV.U32 R53, RZ, RZ, R2 ;  /* 0x000000ffff357224 */ /* 0x000fe400078e0002 */
[----:B------:R-:W-:-:S07]  /*3320*/  IMAD.MOV.U32 R2, RZ, RZ, -0x1 ;  /* 0xffffffffff027424 */ /* 0x000fce00078e00ff */
[----:B------:R-:W-:Y:S05]  /*3330*/  WARPSYNC.COLLECTIVE R2, `(.L_x_8396) ;  /* 0x0000000002087348 */ /* 0x000fea0003c00000 */
[----:B------:R0:W1:Y:S02]  /*3340*/  SHFL.BFLY P0, R2, R5, R4, R3 ;  /* 0x0c00000405027389 */ /* 0x0000640000000003 */
[----:B01----:R-:W-:Y:S01]  /*3350*/  ENDCOLLECTIVE ;  /* 0x000000000000791b */ /* 0x003fe20003800000 */
.L_x_8396:
        /* <DEDUP_REMOVED lines=13> */
.L_x_8397:
[----:B------:R-:W-:Y:S02]  /*3430*/  IMAD.MOV.U32 R5, RZ, RZ, R53 ;  /* 0x000000ffff057224 */ /* 0x000fe400078e0035 */
[----:B------:R-:W-:Y:S02]  /*3440*/  IMAD.MOV.U32 R48, RZ, RZ, R2 ;  /* 0x000000ffff307224 */ /* 0x000fe400078e0002 */
[----:B------:R-:W-:-:S03]  /*3450*/  IMAD.MOV.U32 R2, RZ, RZ, -0x1 ;  /* 0xffffffffff027424 */ /* 0x000fc600078e00ff */
[----:B------:R-:W-:-:S13]  /*3460*/  FSETP.GEU.FTZ.AND P1, PT, R47, R48, PT ;  /* 0x000000302f00720b */ /* 0x000fda0003f3e000 */
[----:B------:R-:W-:Y:S05]  /*3470*/  WARPSYNC.COLLECTIVE R2, `(.L_x_8398) ;  /* 0x0000000002087348 */ /* 0x000fea0003c00000 */
[----:B------:R0:W1:Y:S02]  /*3480*/  SHFL.BFLY P0, R2, R5, R4, R3 ;  /* 0x0c00000405027389 */ /* 0x0000640000000003 */
[----:B01----:R-:W-:Y:S01]  /*3490*/  ENDCOLLECTIVE ;  /* 0x000000000000791b */ /* 0x003fe20003800000 */
.L_x_8398:
[----:B------:R-:W-:Y:S01]  /*34a0*/  @P1 FSETP.NEU.FTZ.AND P2, PT, R47, R48, PT ;  /* 0x000000302f00120b */ /* 0x000fe20003f5d000 */
[----:B------:R-:W-:Y:S02]  /*34b0*/  IMAD.MOV.U32 R5, RZ, RZ, R52 ;  /* 0x000000ffff057224 */ /* 0x000fe400078e0034 */
[----:B------:R-:W-:Y:S02]  /*34c0*/  IMAD.MOV.U32 R49, RZ, RZ, R2 ;  /* 0x000000ffff317224 */ /* 0x000fe400078e0002 */
[----:B------:R-:W-:-:S08]  /*34d0*/  IMAD.MOV.U32 R2, RZ, RZ, -0x1 ;  /* 0xffffffffff027424 */ /* 0x000fd000078e00ff */
[----:B------:R-:W-:Y:S05]  /*34e0*/  WARPSYNC.COLLECTIVE R2, `(.L_x_8399) ;  /* 0x0000000002087348 */ /* 0x000fea0003c00000 */
[----:B------:R0:W1:Y:S02]  /*34f0*/  SHFL.BFLY P0, R2, R5, R4, R3 ;  /* 0x0c00000405027389 */ /* 0x0000640000000003 */
[----:B01----:R-:W-:Y:S01]  /*3500*/  ENDCOLLECTIVE ;  /* 0x000000000000791b */ /* 0x003fe20003800000 */
.L_x_8399:
        /* <DEDUP_REMOVED lines=13> */
.L_x_8400:
[----:B------:R-:W-:Y:S02]  /*35e0*/  IMAD.MOV.U32 R5, RZ, RZ, R49 ;  /* 0x000000ffff057224 */ /* 0x000fe400078e0031 */
[----:B------:R-:W-:Y:S02]  /*35f0*/  IMAD.MOV.U32 R48, RZ, RZ, R2 ;  /* 0x000000ffff307224 */ /* 0x000fe400078e0002 */
[----:B------:R-:W-:-:S03]  /*3600*/  IMAD.MOV.U32 R2, RZ, RZ, -0x1 ;  /* 0xffffffffff027424 */ /* 0x000fc600078e00ff */
[----:B------:R-:W-:-:S13]  /*3610*/  FSETP.GEU.FTZ.AND P2, PT, R47, R48, PT ;  /* 0x000000302f00720b */ /* 0x000fda0003f5e000 */
[----:B------:R-:W-:Y:S05]  /*3620*/  WARPSYNC.COLLECTIVE R2, `(.L_x_8401) ;  /* 0x0000000002087348 */ /* 0x000fea0003c00000 */
[----:B------:R0:W1:Y:S02]  /*3630*/  SHFL.BFLY P0, R2, R5, R4, R3 ;  /* 0x0c00000405027389 */ /* 0x0000640000000003 */
[----:B01----:R-:W-:Y:S01]  /*3640*/  ENDCOLLECTIVE ;  /* 0x000000000000791b */ /* 0x003fe20003800000 */
.L_x_8401:
[----:B------:R-:W-:Y:S01]  /*3650*/  @P2 FSETP.NEU.FTZ.AND P1, PT, R47, R48, PT ;  /* 0x000000302f00220b */ /* 0x000fe20003f3d000 */
[----:B------:R-:W-:Y:S02]  /*3660*/  IMAD.MOV.U32 R5, RZ, RZ, R52 ;  /* 0x000000ffff057224 */ /* 0x000fe400078e0034 */
[----:B------:R-:W-:Y:S02]  /*3670*/  IMAD.MOV.U32 R50, RZ, RZ, R2 ;  /* 0x000000ffff327224 */ /* 0x000fe400078e0002 */
[----:B------:R-:W-:-:S08]  /*3680*/  IMAD.MOV.U32 R2, RZ, RZ, -0x1 ;  /* 0xffffffffff027424 */ /* 0x000fd000078e00ff */
[----:B------:R-:W-:Y:S05]  /*3690*/  WARPSYNC.COLLECTIVE R2, `(.L_x_8402) ;  /* 0x0000000002087348 */ /* 0x000fea0003c00000 */
[----:B------:R0:W1:Y:S02]  /*36a0*/  SHFL.BFLY P0, R2, R5, R4, R3 ;  /* 0x0c00000405027389 */ /* 0x0000640000000003 */
[----:B01----:R-:W-:Y:S01]  /*36b0*/  ENDCOLLECTIVE ;  /* 0x000000000000791b */ /* 0x003fe20003800000 */
.L_x_8402:
        /* <DEDUP_REMOVED lines=13> */
.L_x_8403:
[----:B------:R-:W-:Y:S02]  /*3790*/  IMAD.MOV.U32 R5, RZ, RZ, R50 ;  /* 0x000000ffff057224 */ /* 0x000fe400078e0032 */
[----:B------:R-:W-:Y:S02]  /*37a0*/  IMAD.MOV.U32 R53, RZ, RZ, R2 ;  /* 0x000000ffff357224 */ /* 0x000fe400078e0002 */
[----:B------:R-:W-:-:S07]  /*37b0*/  IMAD.MOV.U32 R2, RZ, RZ, -0x1 ;  /* 0xffffffffff027424 */ /* 0x000fce00078e00ff */
[----:B------:R-:W-:Y:S05]  /*37c0*/  WARPSYNC.COLLECTIVE R2, `(.L_x_8404) ;  /* 0x0000000002087348 */ /* 0x000fea0003c00000 */
[----:B------:R0:W1:Y:S02]  /*37d0*/  SHFL.BFLY P0, R2, R5, R4, R3 ;  /* 0x0c00000405027389 */ /* 0x0000640000000003 */
[----:B01----:R-:W-:Y:S01]  /*37e0*/  ENDCOLLECTIVE ;  /* 0x000000000000791b */ /* 0x003fe20003800000 */
.L_x_8404:
[----:B------:R-:W-:Y:S02]  /*37f0*/  IMAD.MOV.U32 R5, RZ, RZ, R47 ;  /* 0x000000ffff057224 */ /* 0x000fe400078e002f */
[----:B------:R-:W-:Y:S02]  /*3800*/  IMAD.MOV.U32 R51, RZ, RZ, R2 ;  /* 0x000000ffff337224 */ /* 0x000fe400078e0002 */
[----:B------:R-:W-:-:S07]  /*3810*/  IMAD.MOV.U32 R2, RZ, RZ, -0x1 ;  /* 0xffffffffff027424 */ /* 0x000fce00078e00ff */
[----:B------:R-:W-:Y:S05]  /*3820*/  WARPSYNC.COLLECTIVE R2, `(.L_x_8405) ;  /* 0x0000000002087348 */ /* 0x000fea0003c00000 */
[----:B------:R0:W1:Y:S02]  /*3830*/  SHFL.BFLY P0, R2, R5, R4, R3 ;  /* 0x0c00000405027389 */ /* 0x0000640000000003 */
[----:B01----:R-:W-:Y:S01]  /*3840*/  ENDCOLLECTIVE ;  /* 0x000000000000791b */ /* 0x003fe20003800000 */
.L_x_8405:
[----:B------:R-:W-:Y:S01]  /*3850*/  IMAD.MOV.U32 R52, RZ, RZ, R2 ;  /* 0x000000ffff347224 */ /* 0x000fe200078e0002 */
[----:B------:R-:W-:Y:S06]  /*3860*/  BRA `(.L_x_8406) ;  /* 0xffffffe000507947 */ /* 0x000fec000383ffff */
.L_x_8379:
        /* <DEDUP_REMOVED lines=8> */
.L_x_8408:
[----:B------:R-:W-:Y:S05]  /*38f0*/  BSYNC B1 ;  /* 0x0000000000017941 */ /* 0x000fea0003800000 */
.L_x_8407:
        /* <DEDUP_REMOVED lines=9> */
.L_x_8409:
[----:B------:R-:W-:Y:S01]  /*3990*/  @P2 FSETP.NEU.FTZ.AND P1, PT, R49, R52, PT ;  /* 0x000000343100220b */ /* 0x000fe20003f3d000 */
[----:B------:R-:W-:Y:S02]  /*39a0*/  IMAD.MOV.U32 R5, RZ, RZ, R48 ;  /* 0x000000ffff057224 */ /* 0x000fe400078e0030 */
[----:B------:R-:W-:Y:S02]  /*39b0*/  IMAD.MOV.U32 R50, RZ, RZ, R2 ;  /* 0x000000ffff327224 */ /* 0x000fe400078e0002 */
[----:B------:R-:W-:-:S08]  /*39c0*/  IMAD.MOV.U32 R2, RZ, RZ, -0x1 ;  /* 0xffffffffff027424 */ /* 0x000fd000078e00ff */
[----:B------:R-:W-:Y:S05]  /*39d0*/  WARPSYNC.COLLECTIVE R2, `(.L_x_8410) ;  /* 0x0000000002087348 */ /* 0x000fea0003c00000 */
[----:B------:R0:W1:Y:S02]  /*39e0*/  SHFL.BFLY P0, R2, R5, R4, R3 ;  /* 0x0c00000405027389 */ /* 0x0000640000000003 */
[----:B01----:R-:W-:Y:S01]  /*39f0*/  ENDCOLLECTIVE ;  /* 0x000000000000791b */ /* 0x003fe20003800000 */
.L_x_8410:
        /* <DEDUP_REMOVED lines=14> */
.L_x_8411:
[----:B------:R-:W-:Y:S02]  /*3ae0*/  IMAD.MOV.U32 R5, RZ, RZ, R50 ;  /* 0x000000ffff057224 */ /* 0x000fe400078e0032 */
[----:B------:R-:W-:Y:S02]  /*3af0*/  IMAD.MOV.U32 R51, RZ, RZ, R2 ;  /* 0x000000ffff337224 */ /* 0x000fe400078e0002 */
[----:B------:R-:W-:-:S07]  /*3b00*/  IMAD.MOV.U32 R2, RZ, RZ, -0x1 ;  /* 0xffffffffff027424 */ /* 0x000fce00078e00ff */
[----:B------:R-:W-:Y:S05]  /*3b10*/  WARPSYNC.COLLECTIVE R2, `(.L_x_8412) ;  /* 0x0000000002087348 */ /* 0x000fea0003c00000 */
[----:B------:R0:W1:Y:S02]  /*3b20*/  SHFL.BFLY P0, R2, R5, R4, R3 ;  /* 0x0c00000405027389 */ /* 0x0000640000000003 */
[----:B01----:R-:W-:Y:S01]  /*3b30*/  ENDCOLLECTIVE ;  /* 0x000000000000791b */ /* 0x003fe20003800000 */
.L_x_8412:
[----:B------:R-:W-:Y:S02]  /*3b40*/  IMAD.MOV.U32 R5, RZ, RZ, R47 ;  /* 0x000000ffff057224 */ /* 0x000fe400078e002f */
[----:B------:R-:W-:Y:S02]  /*3b50*/  IMAD.MOV.U32 R49, RZ, RZ, R2 ;  /* 0x000000ffff317224 */ /* 0x000fe400078e0002 */
[----:B------:R-:W-:-:S07]  /*3b60*/  IMAD.MOV.U32 R2, RZ, RZ, -0x1 ;  /* 0xffffffffff027424 */ /* 0x000fce00078e00ff */
[----:B------:R-:W-:Y:S05]  /*3b70*/  WARPSYNC.COLLECTIVE R2, `(.L_x_8413) ;  /* 0x0000000002087348 */ /* 0x000fea0003c00000 */
[----:B------:R0:W1:Y:S02]  /*3b80*/  SHFL.BFLY P0, R2, R5, R4, R3 ;  /* 0x0c00000405027389 */ /* 0x0000640000000003 */
[----:B01----:R-:W-:Y:S01]  /*3b90*/  ENDCOLLECTIVE ;  /* 0x000000000000791b */ /* 0x003fe20003800000 */
.L_x_8413:
        /* <DEDUP_REMOVED lines=13> */
.L_x_8414:
[----:B------:R-:W-:Y:S02]  /*3c70*/  IMAD.MOV.U32 R5, RZ, RZ, R49 ;  /* 0x000000ffff057224 */ /* 0x000fe400078e0031 */
[----:B------:R-:W-:Y:S02]  /*3c80*/  IMAD.MOV.U32 R51, RZ, RZ, R2 ;  /* 0x000000ffff337224 */ /* 0x000fe400078e0002 */
[----:B------:R-:W-:-:S03]  /*3c90*/  IMAD.MOV.U32 R2, RZ, RZ, -0x1 ;  /* 0xffffffffff027424 */ /* 0x000fc600078e00ff */
[----:B------:R-:W-:-:S13]  /*3ca0*/  FSETP.GEU.FTZ.AND P1, PT, R48, R51, PT ;  /* 0x000000333000720b */ /* 0x000fda0003f3e000 */
[----:B------:R-:W-:Y:S05]  /*3cb0*/  WARPSYNC.COLLECTIVE R2, `(.L_x_8415) ;  /* 0x0000000002087348 */ /* 0x000fea0003c00000 */
[----:B------:R0:W1:Y:S02]  /*3cc0*/  SHFL.BFLY P0, R2, R5, R4, R3 ;  /* 0x0c00000405027389 */ /* 0x0000640000000003 */
[----:B01----:R-:W-:Y:S01]  /*3cd0*/  ENDCOLLECTIVE ;  /* 0x000000000000791b */ /* 0x003fe20003800000 */
.L_x_8415:
[----:B------:R-:W-:Y:S01]  /*3ce0*/  @P1 FSETP.NEU.FTZ.AND P2, PT, R48, R51, PT ;  /* 0x000000333000120b */ /* 0x000fe20003f5d000 */
[----:B------:R-:W-:Y:S02]  /*3cf0*/  IMAD.MOV.U32 R5, RZ, RZ, R52 ;  /* 0x000000ffff057224 */ /* 0x000fe400078e0034 */
[----:B------:R-:W-:Y:S02]  /*3d00*/  IMAD.MOV.U32 R47, RZ, RZ, R2 ;  /* 0x000000ffff2f7224 */ /* 0x000fe400078e0002 */
[----:B------:R-:W-:-:S08]  /*3d10*/  IMAD.MOV.U32 R2, RZ, RZ, -0x1 ;  /* 0xffffffffff027424 */ /* 0x000fd000078e00ff */
[----:B------:R-:W-:Y:S05]  /*3d20*/  WARPSYNC.COLLECTIVE R2, `(.L_x_8416) ;  /* 0x0000000002087348 */ /* 0x000fea0003c00000 */
[----:B------:R0:W1:Y:S02]  /*3d30*/  SHFL.BFLY P0, R2, R5, R4, R3 ;  /* 0x0c00000405027389 */ /* 0x0000640000000003 */
[----:B01----:R-:W-:Y:S01]  /*3d40*/  ENDCOLLECTIVE ;  /* 0x000000000000791b */ /* 0x003fe20003800000 */
.L_x_8416:
        /* <DEDUP_REMOVED lines=13> */
.L_x_8417:
[----:B------:R-:W-:Y:S02]  /*3e20*/  IMAD.MOV.U32 R5, RZ, RZ, R47 ;  /* 0x000000ffff057224 */ /* 0x000fe400078e002f */
[----:B------:R-:W-:Y:S02]  /*3e30*/  IMAD.MOV.U32 R51, RZ, RZ, R2 ;  /* 0x000000ffff337224 */ /* 0x000fe400078e0002 */
[----:B------:R-:W-:-:S03]  /*3e40*/  IMAD.MOV.U32 R2, RZ, RZ, -0x1 ;  /* 0xffffffffff027424 */ /* 0x000fc600078e00ff */
[----:B------:R-:W-:-:S13]  /*3e50*/  FSETP.GEU.FTZ.AND P2, PT, R48, R51, PT ;  /* 0x000000333000720b */ /* 0x000fda0003f5e000 */
[----:B------:R-:W-:Y:S05]  /*3e60*/  WARPSYNC.COLLECTIVE R2, `(.L_x_8418) ;  /* 0x0000000002087348 */ /* 0x000fea0003c00000 */
[----:B------:R0:W1:Y:S02]  /*3e70*/  SHFL.BFLY P0, R2, R5, R4, R3 ;  /* 0x0c00000405027389 */ /* 0x0000640000000003 */
[----:B01----:R-:W-:Y:S01]  /*3e80*/  ENDCOLLECTIVE ;  /* 0x000000000000791b */ /* 0x003fe20003800000 */
.L_x_8418:
[----:B------:R-:W-:Y:S01]  /*3e90*/  @P2 FSETP.NEU.FTZ.AND P1, PT, R48, R51, PT ;  /* 0x000000333000220b */ /* 0x000fe20003f3d000 */
[----:B------:R-:W-:Y:S02]  /*3ea0*/  IMAD.MOV.U32 R5, RZ, RZ, R52 ;  /* 0x000000ffff057224 */ /* 0x000fe400078e0034 */
[----:B------:R-:W-:Y:S02]  /*3eb0*/  IMAD.MOV.U32 R50, RZ, RZ, R2 ;  /* 0x000000ffff327224 */ /* 0x000fe400078e0002 */
[----:B------:R-:W-:-:S08]  /*3ec0*/  IMAD.MOV.U32 R2, RZ, RZ, -0x1 ;  /* 0xffffffffff027424 */ /* 0x000fd000078e00ff */
[----:B------:R-:W-:Y:S05]  /*3ed0*/  WARPSYNC.COLLECTIVE R2, `(.L_x_8419) ;  /* 0x0000000002087348 */ /* 0x000fea0003c00000 */
[----:B------:R0:W1:Y:S02]  /*3ee0*/  SHFL.BFLY P0, R2, R5, R4, R3 ;  /* 0x0c00000405027389 */ /* 0x0000640000000003 */
[----:B01----:R-:W-:Y:S01]  /*3ef0*/  ENDCOLLECTIVE ;  /* 0x000000000000791b */ /* 0x003fe20003800000 */
.L_x_8419:
        /* <DEDUP_REMOVED lines=13> */
.L_x_8420:
[----:B------:R-:W-:Y:S02]  /*3fd0*/  IMAD.MOV.U32 R5, RZ, RZ, R50 ;  /* 0x000000ffff057224 */ /* 0x000fe400078e0032 */
[----:B------:R-:W-:Y:S02]  /*3fe0*/  IMAD.MOV.U32 R52, RZ, RZ, R2 ;  /* 0x000000ffff347224 */ /* 0x000fe400078e0002 */
[----:B------:R-:W-:-:S07]  /*3ff0*/  IMAD.MOV.U32 R2, RZ, RZ, -0x1 ;  /* 0xffffffffff027424 */ /* 0x000fce00078e00ff */
[----:B------:R-:W-:Y:S05]  /*4000*/  WARPSYNC.COLLECTIVE R2, `(.L_x_8421) ;  /* 0x0000000002087348 */ /* 0x000fea0003c00000 */
[----:B------:R0:W1:Y:S02]  /*4010*/  SHFL.BFLY P0, R2, R5, R4, R3 ;  /* 0x0c00000405027389 */ /* 0x0000640000000003 */
[----:B01----:R-:W-:Y:S01]  /*4020*/  ENDCOLLECTIVE ;  /* 0x000000000000791b */ /* 0x003fe20003800000 */
.L_x_8421:
[----:B------:R-:W-:Y:S02]  /*4030*/  IMAD.MOV.U32 R5, RZ, RZ, R48 ;  /* 0x000000ffff057224 */ /* 0x000fe400078e0030 */
[----:B------:R-:W-:Y:S02]  /*4040*/  IMAD.MOV.U32 R49, RZ, RZ, R2 ;  /* 0x000000ffff317224 */ /* 0x000fe400078e0002 */
[----:B------:R-:W-:-:S07]  /*4050*/  IMAD.MOV.U32 R2, RZ, RZ, -0x1 ;  /* 0xffffffffff027424 */ /* 0x000fce00078e00ff */
[----:B------:R-:W-:Y:S05]  /*4060*/  WARPSYNC.COLLECTIVE R2, `(.L_x_8422) ;  /* 0x0000000002087348 */ /* 0x000fea0003c00000 */
[----:B------:R0:W1:Y:S02]  /*4070*/  SHFL.BFLY P0, R2, R5, R4, R3 ;  /* 0x0c00000405027389 */ /* 0x0000640000000003 */
[----:B01----:R-:W-:Y:S01]  /*4080*/  ENDCOLLECTIVE ;  /* 0x000000000000791b */ /* 0x003fe20003800000 */
.L_x_8422:
[----:B------:R-:W-:Y:S01]  /*4090*/  IMAD.MOV.U32 R53, RZ, RZ, R2 ;  /* 0x000000ffff357224 */ /* 0x000fe200078e0002 */
[----:B------:R-:W-:Y:S06]  /*40a0*/  BRA `(.L_x_8423) ;  /* 0xffffffe400887947 */ /* 0x000fec000383ffff */
.L_x_8424:
        /* <DEDUP_REMOVED lines=13> */
.L_x_12304:


//--------------------- .text._ZN4vllm3moe10topkGatingILi14ELi448ELi4ELi4ELi32Ej6__halfLNS0_11ScoringFuncE0EEEvPKT5_PKbPfiPT4_PiiiibPKf --------------------------
	.section	.text._ZN4vllm3moe10topkGatingILi14ELi448ELi4ELi4ELi32Ej6__halfLNS0_11ScoringFuncE0EEEvPKT5_PKbPfiPT4_PiiiibPKf,"ax",@progbits
	.align	128
        .global         _ZN4vllm3moe10topkGatingILi14ELi448ELi4ELi4ELi32Ej6__halfLNS0_11ScoringFuncE0EEEvPKT5_PKbPfiPT4_PiiiibPKf
        .type           _ZN4vllm3moe10topkGatingILi14ELi448ELi4ELi4ELi32Ej6__halfLNS0_11ScoringFuncE0EEEvPKT5_PKbPfiPT4_PiiiibPKf,@function
        .size           _ZN4vllm3moe10topkGatingILi14ELi448ELi4ELi4ELi32Ej6__halfLNS0_11ScoringFuncE0EEEvPKT5_PKbPfiPT4_PiiiibPKf,(.L_x_12305 - _ZN4vllm3moe10topkGatingILi14ELi448ELi4ELi4ELi32Ej6__halfLNS0_11ScoringFuncE0EEEvPKT5_PKbPfiPT4_PiiiibPKf)
        .other          _ZN4vllm3moe10topkGatingILi14ELi448ELi4ELi4ELi32Ej6__halfLNS0_11ScoringFuncE0EEEvPKT5_PKbPfiPT4_PiiiibPKf,@"STO_CUDA_ENTRY STV_DEFAULT"
_ZN4vllm3moe10topkGatingILi14ELi448ELi4ELi4ELi32Ej6__halfLNS0_11ScoringFuncE0EEEvPKT5_PKbPfiPT4_PiiiibPKf:
.text._ZN4vllm3moe10topkGatingILi14ELi448ELi4ELi4ELi32Ej6__halfLNS0_11ScoringFuncE0EEEvPKT5_PKbPfiPT4_PiiiibPKf:
        /* <DEDUP_REMOVED lines=213> */
.L_x_8425:
        /* <DEDUP_REMOVED lines=14> */
.L_x_8426:
        /* <DEDUP_REMOVED lines=16> */
.L_x_8435:
        /* <DEDUP_REMOVED lines=102> */
.L_x_8463:
        /* <DEDUP_REMOVED lines=28> */
.L_x_8431:
[----:B------:R-:W-:Y:S05]  /*1750*/  BSYNC B1 ;  /* 0x0000000000017941 */ /* 0x000fea0003800000 */
.L_x_8430:
        /* <DEDUP_REMOVED lines=48> */
.L_x_8434:
[----:B------:R-:W-:Y:S05]  /*1a60*/  BSYNC B1 ;  /* 0x0000000000017941 */ /* 0x000fea0003800000 */
.L_x_8433:
[----:B------:R-:W-:Y:S05]  /*1a70*/  BRA `(.L_x_8435) ;  /* 0xfffffff4002c7947 */ /* 0x000fea000383ffff */
.L_x_8428:
[----:B------:R-:W-:Y:S01]  /*1a80*/  IMAD.MOV.U32 R0, RZ, RZ, RZ ;  /* 0x000000ffff007224 */ /* 0x000fe200078e00ff */
[----:B------:R-:W-:Y:S01]  /*1a90*/  ULDC UR10, c[0x0][0x228] ;  /* 0x00008a00000a7ab9 */ /* 0x000fe20000000800 */
[----:B------:R-:W-:Y:S01]  /*1aa0*/  ULDC UR11, c[0x0][0x240] ;  /* 0x00009000000b7ab9 */ /* 0x000fe20000000800 */
[----:B------:R-:W-:Y:S01]  /*1ab0*/  ULDC UR5, c[0x0][0x248] ;  /* 0x0000920000057ab9 */ /* 0x000fe20000000800 */
[----:B------:R-:W-:-:S05]  /*1ac0*/  ULDC.64 UR8, c[0x0][0x240] ;  /* 0x0000900000087ab9 */ /* 0x000fca0000000a00 */
.L_x_8441:
        /* <DEDUP_REMOVED lines=102> */
.L_x_8480:
        /* <DEDUP_REMOVED lines=27> */
.L_x_8438:
[----:B------:R-:W-:Y:S05]  /*22e0*/  BSYNC B1 ;  /* 0x0000000000017941 */ /* 0x000fea0003800000 */
.L_x_8437:
        /* <DEDUP_REMOVED lines=48> */
.L_x_8440:
[----:B------:R-:W-:Y:S05]  /*25f0*/  BSYNC B1 ;  /* 0x0000000000017941 */ /* 0x000fea0003800000 */
.L_x_8439:
[----:B------:R-:W-:Y:S05]  /*2600*/  BRA `(.L_x_8441) ;  /* 0xfffffff400307947 */ /* 0x000fea000383ffff */
.L_x_8432:
[----:B------:R-:W-:Y:S05]  /*2610*/  BSYNC B0 ;  /* 0x0000000000007941 */ /* 0x000fea0003800000 */
.L_x_8427:
        /* <DEDUP_REMOVED lines=20> */
.L_x_8444:
        /* <DEDUP_REMOVED lines=18> */
.L_x_8443:
[----:B------:R-:W-:Y:S05]  /*2880*/  BSYNC B0 ;  /* 0x0000000000007941 */ /* 0x000fea0003800000 */
.L_x_8442:
        /* <DEDUP_REMOVED lines=12> */
.L_x_8446:
        /* <DEDUP_REMOVED lines=11> */
.L_x_8445:
[----:B------:R-:W-:Y:S05]  /*2a00*/  EXIT ;  /* 0x000000000000794d */ /* 0x000fea0003800000 */
.L_x_8429:
        /* <DEDUP_REMOVED lines=8> */
.L_x_8448:
[----:B------:R-:W-:Y:S05]  /*2a90*/  BSYNC B1 ;  /* 0x0000000000017941 */ /* 0x000fea0003800000 */
.L_x_8447:
        /* <DEDUP_REMOVED lines=10> */
.L_x_8449:
[----:B------:R-:W-:Y:S02]  /*2b40*/  IMAD.MOV.U32 R5, RZ, RZ, R40 ;  /* 0x000000ffff057224 */ /* 0x000fe400078e0028 */
[----:B------:R-:W-:Y:S02]  /*2b50*/  IMAD.MOV.U32 R42, RZ, RZ, R2 ;  /* 0x000000ffff2a7224 */ /* 0x000fe400078e0002 */
[----:B------:R-:W-:-:S07]  /*2b60*/  IMAD.MOV.U32 R2, RZ, RZ, -0x1 ;  /* 0xffffffffff027424 */ /* 0x000fce00078e00ff */
[----:B------:R-:W-:Y:S05]  /*2b70*/  WARPSYNC.COLLECTIVE R2, `(.L_x_8450) ;  /* 0x0000000002087348 */ /* 0x000fea0003c00000 */
[----:B------:R0:W1:Y:S02]  /*2b80*/  SHFL.BFLY P0, R2, R5, R4, R3 ;  /* 0x0c00000405027389 */ /* 0x0000640000000003 */
[----:B01----:R-:W-:Y:S01]  /*2b90*/  ENDCOLLECTIVE ;  /* 0x000000000000791b */ /* 0x003fe20003800000 */
.L_x_8450:
        /* <DEDUP_REMOVED lines=13> */
.L_x_8451:
[----:B------:R-:W-:Y:S02]  /*2c70*/  IMAD.MOV.U32 R5, RZ, RZ, R42 ;  /* 0x000000ffff057224 */ /* 0x000fe400078e002a */
[----:B------:R-:W-:Y:S02]  /*2c80*/  IMAD.MOV.U32 R39, RZ, RZ, R2 ;  /* 0x000000ffff277224 */ /* 0x000fe400078e0002 */
[----:B------:R-:W-:-:S03]  /*2c90*/  IMAD.MOV.U32 R2, RZ, RZ, -0x1 ;  /* 0xffffffffff027424 */ /* 0x000fc600078e00ff */
[----:B------:R-:W-:-:S13]  /*2ca0*/  FSETP.GEU.FTZ.AND P1, PT, R44, R39, PT ;  /* 0x000000272c00720b */ /* 0x000fda0003f3e000 */
[----:B------:R-:W-:Y:S05]  /*2cb0*/  WARPSYNC.COLLECTIVE R2, `(.L_x_8452) ;  /* 0x0000000002087348 */ /* 0x000fea0003c00000 */
[----:B------:R0:W1:Y:S02]  /*2cc0*/  SHFL.BFLY P0, R2, R5, R4, R3 ;  /* 0x0c00000405027389 */ /* 0x0000640000000003 */
[----:B01----:R-:W-:Y:S01]  /*2cd0*/  ENDCOLLECTIVE ;  /* 0x000000000000791b */ /* 0x003fe20003800000 */
.L_x_8452:
[----:B------:R-:W-:Y:S01]  /*2ce0*/  @P1 FSETP.NEU.FTZ.AND P2, PT, R44, R39, PT ;  /* 0x000000272c00120b */ /* 0x000fe20003f5d000 */
[----:B------:R-:W-:Y:S02]  /*2cf0*/  IMAD.MOV.U32 R5, RZ, RZ, R41 ;  /* 0x000000ffff057224 */ /* 0x000fe400078e0029 */
[----:B------:R-:W-:Y:S02]  /*2d00*/  IMAD.MOV.U32 R45, RZ, RZ, R2 ;  /* 0x000000ffff2d7224 */ /* 0x000fe400078e0002 */
[----:B------:R-:W-:-:S08]  /*2d10*/  IMAD.MOV.U32 R2, RZ, RZ, -0x1 ;  /* 0xffffffffff027424 */ /* 0x000fd000078e00ff */
[----:B------:R-:W-:Y:S05]  /*2d20*/  WARPSYNC.COLLECTIVE R2, `(.L_x_8453) ;  /* 0x0000000002087348 */ /* 0x000fea0003c00000 */
[----:B------:R0:W1:Y:S02]  /*2d30*/  SHFL.BFLY P0, R2, R5, R4, R3 ;  /* 0x0c00000405027389 */ /* 0x0000640000000003 */
[----:B01----:R-:W-:Y:S01]  /*2d40*/  ENDCOLLECTIVE ;  /* 0x000000000000791b */ /* 0x003fe20003800000 */
.L_x_8453:
        /* <DEDUP_REMOVED lines=13> */
.L_x_8454:
[----:B------:R-:W-:Y:S02]  /*2e20*/  IMAD.MOV.U32 R5, RZ, RZ, R45 ;  /* 0x000000ffff057224 */ /* 0x000fe400078e002d */
[----:B------:R-:W-:Y:S02]  /*2e30*/  IMAD.MOV.U32 R40, RZ, RZ, R2 ;  /* 0x000000ffff287224 */ /* 0x000fe400078e0002 */
[----:B------:R-:W-:-:S07]  /*2e40*/  IMAD.MOV.U32 R2, RZ, RZ, -0x1 ;  /* 0xffffffffff027424 */ /* 0x000fce00078e00ff */
[----:B------:R-:W-:Y:S05]  /*2e50*/  WARPSYNC.COLLECTIVE R2, `(.L_x_8455) ;  /* 0x0000000002087348 */ /* 0x000fea0003c00000 */
[----:B------:R0:W1:Y:S02]  /*2e60*/  SHFL.BFLY P0, R2, R5, R4, R3 ;  /* 0x0c00000405027389 */ /* 0x0000640000000003 */
[----:B01----:R-:W-:Y:S01]  /*2e70*/  ENDCOLLECTIVE ;  /* 0x000000000000791b */ /* 0x003fe20003800000 */
.L_x_8455:
[----:B------:R-:W-:Y:S02]  /*2e80*/  IMAD.MOV.U32 R5, RZ, RZ, R44 ;  /* 0x000000ffff057224 */ /* 0x000fe400078e002c */
[----:B------:R-:W-:Y:S02]  /*2e90*/  IMAD.MOV.U32 R41, RZ, RZ, R2 ;  /* 0x000000ffff297224 */ /* 0x000fe400078e0002 */
[----:B------:R-:W-:-:S07]  /*2ea0*/  IMAD.MOV.U32 R2, RZ, RZ, -0x1 ;  /* 0xffffffffff027424 */ /* 0x000fce00078e00ff */
[----:B------:R-:W-:Y:S05]  /*2eb0*/  WARPSYNC.COLLECTIVE R2, `(.L_x_8456) ;  /* 0x0000000002087348 */ /* 0x000fea0003c00000 */
[----:B------:R0:W1:Y:S02]  /*2ec0*/  SHFL.BFLY P0, R2, R5, R4, R3 ;  /* 0x0c00000405027389 */ /* 0x0000640000000003 */
[----:B01----:R-:W-:Y:S01]  /*2ed0*/  ENDCOLLECTIVE ;  /* 0x000000000000791b */ /* 0x003fe20003800000 */
.L_x_8456:
        /* <DEDUP_REMOVED lines=14> */
.L_x_8457:
[----:B------:R-:W-:Y:S02]  /*2fc0*/  IMAD.MOV.U32 R5, RZ, RZ, R41 ;  /* 0x000000ffff057224 */ /* 0x000fe400078e0029 */
[----:B------:R-:W-:Y:S02]  /*2fd0*/  IMAD.MOV.U32 R40, RZ, RZ, R2 ;  /* 0x000000ffff287224 */ /* 0x000fe400078e0002 */
[----:B------:R-:W-:-:S03]  /*2fe0*/  IMAD.MOV.U32 R2, RZ, RZ, -0x1 ;  /* 0xffffffffff027424 */ /* 0x000fc600078e00ff */
[----:B------:R-:W-:-:S13]  /*2ff0*/  FSETP.GEU.FTZ.AND P2, PT, R39, R40, PT ;  /* 0x000000282700720b */ /* 0x000fda0003f5e000 */
[----:B------:R-:W-:Y:S05]  /*3000*/  WARPSYNC.COLLECTIVE R2, `(.L_x_8458) ;  /* 0x0000000002087348 */ /* 0x000fea0003c00000 */
[----:B------:R0:W1:Y:S02]  /*3010*/  SHFL.BFLY P0, R2, R5, R4, R3 ;  /* 0x0c00000405027389 */ /* 0x0000640000000003 */
[----:B01----:R-:W-:Y:S01]  /*3020*/  ENDCOLLECTIVE ;  /* 0x000000000000791b */ /* 0x003fe20003800000 */
.L_x_8458:
[----:B------:R-:W-:Y:S01]  /*3030*/  @P2 FSETP.NEU.FTZ.AND P1, PT, R39, R40, PT ;  /* 0x000000282700220b */ /* 0x000fe20003f3d000 */
[----:B------:R-:W-:Y:S02]  /*3040*/  IMAD.MOV.U32 R5, RZ, RZ, R44 ;  /* 0x000000ffff057224 */ /* 0x000fe400078e002c */
[----:B------:R-:W-:Y:S02]  /*3050*/  IMAD.MOV.U32 R43, RZ, RZ, R2 ;  /* 0x000000ffff2b7224 */ /* 0x000fe400078e0002 */
[----:B------:R-:W-:-:S08]  /*3060*/  IMAD.MOV.U32 R2, RZ, RZ, -0x1 ;  /* 0xffffffffff027424 */ /* 0x000fd000078e00ff */
[----:B------:R-:W-:Y:S05]  /*3070*/  WARPSYNC.COLLECTIVE R2, `(.L_x_8459) ;  /* 0x0000000002087348 */ /* 0x000fea0003c00000 */
[----:B------:R0:W1:Y:S02]  /*3080*/  SHFL.BFLY P0, R2, R5, R4, R3 ;  /* 0x0c00000405027389 */ /* 0x0000640000000003 */
[----:B01----:R-:W-:Y:S01]  /*3090*/  ENDCOLLECTIVE ;  /* 0x000000000000791b */ /* 0x003fe20003800000 */
.L_x_8459:
        /* <DEDUP_REMOVED lines=12> */
.L_x_8460:
[----:B------:R-:W-:Y:S02]  /*3160*/  IMAD.MOV.U32 R5, RZ, RZ, R43 ;  /* 0x000000ffff057224 */ /* 0x000fe400078e002b */
[----:B------:R-:W-:Y:S02]  /*3170*/  IMAD.MOV.U32 R39, RZ, RZ, R2 ;  /* 0x000000ffff277224 */ /* 0x000fe400078e0002 */
[----:B------:R-:W-:-:S07]  /*3180*/  IMAD.MOV.U32 R2, RZ, RZ, -0x1 ;  /* 0xffffffffff027424 */ /* 0x000fce00078e00ff */
[----:B------:R-:W-:Y:S05]  /*3190*/  WARPSYNC.COLLECTIVE R2, `(.L_x_8461) ;  /* 0x0000000002087348 */ /* 0x000fea0003c00000 */
[----:B------:R0:W1:Y:S02]  /*31a0*/  SHFL.BFLY P0, R2, R5, R4, R3 ;  /* 0x0c00000405027389 */ /* 0x0000640000000003 */
[----:B01----:R-:W-:Y:S01]  /*31b0*/  ENDCOLLECTIVE ;  /* 0x000000000000791b */ /* 0x003fe20003800000 */
.L_x_8461:
[----:B------:R-:W-:Y:S02]  /*31c0*/  IMAD.MOV.U32 R5, RZ, RZ, R40 ;  /* 0x000000ffff057224 */ /* 0x000fe400078e0028 */
[----:B------:R-:W-:Y:S02]  /*31d0*/  IMAD.MOV.U32 R44, RZ, RZ, R2 ;  /* 0x000000ffff2c7224 */ /* 0x000fe400078e0002 */
[----:B------:R-:W-:-:S07]  /*31e0*/  IMAD.MOV.U32 R2, RZ, RZ, -0x1 ;  /* 0xffffffffff027424 */ /* 0x000fce00078e00ff */
[----:B------:R-:W-:Y:S05]  /*31f0*/  WARPSYNC.COLLECTIVE R2, `(.L_x_8462) ;  /* 0x0000000002087348 */ /* 0x000fea0003c00000 */
[----:B------:R0:W1:Y:S02]  /*3200*/  SHFL.BFLY P0, R2, R5, R4, R3 ;  /* 0x0c00000405027389 */ /* 0x0000640000000003 */
[----:B01----:R-:W-:Y:S01]  /*3210*/  ENDCOLLECTIVE ;  /* 0x000000000000791b */ /* 0x003fe20003800000 */
.L_x_8462:
[----:B------:R-:W-:Y:S01]  /*3220*/  IMAD.MOV.U32 R45, RZ, RZ, R2 ;  /* 0x000000ffff2d7224 */ /* 0x000fe200078e0002 */
[----:B------:R-:W-:Y:S06]  /*3230*/  BRA `(.L_x_8463) ;  /* 0xffffffe000d47947 */ /* 0x000fec000383ffff */
.L_x_8436:
        /* <DEDUP_REMOVED lines=8> */
.L_x_8465:
[----:B------:R-:W-:Y:S05]  /*32c0*/  BSYNC B1 ;  /* 0x0000000000017941 */ /* 0x000fea0003800000 */
.L_x_8464:
        /* <DEDUP_REMOVED lines=10> */
.L_x_8466:
[----:B------:R-:W-:Y:S02]  /*3370*/  IMAD.MOV.U32 R5, RZ, RZ, R40 ;  /* 0x000000ffff057224 */ /* 0x000fe400078e0028 */
[----:B------:R-:W-:Y:S02]  /*3380*/  IMAD.MOV.U32 R42, RZ, RZ, R2 ;  /* 0x000000ffff2a7224 */ /* 0x000fe400078e0002 */
[----:B------:R-:W-:-:S07]  /*3390*/  IMAD.MOV.U32 R2, RZ, RZ, -0x1 ;  /* 0xffffffffff027424 */ /* 0x000fce00078e00ff */
[----:B------:R-:W-:Y:S05]  /*33a0*/  WARPSYNC.COLLECTIVE R2, `(.L_x_8467) ;  /* 0x0000000002087348 */ /* 0x000fea0003c00000 */
[----:B------:R0:W1:Y:S02]  /*33b0*/  SHFL.BFLY P0, R2, R5, R4, R3 ;  /* 0x0c00000405027389 */ /* 0x0000640000000003 */
[----:B01----:R-:W-:Y:S01]  /*33c0*/  ENDCOLLECTIVE ;  /* 0x000000000000791b */ /* 0x003fe20003800000 */
.L_x_8467:
        /* <DEDUP_REMOVED lines=13> */
.L_x_8468:
[----:B------:R-:W-:Y:S02]  /*34a0*/  IMAD.MOV.U32 R5, RZ, RZ, R42 ;  /* 0x000000ffff057224 */ /* 0x000fe400078e002a */
[----:B------:R-:W-:Y:S02]  /*34b0*/  IMAD.MOV.U32 R43, RZ, RZ, R2 ;  /* 0x000000ffff2b7224 */ /* 0x000fe400078e0002 */
[----:B------:R-:W-:-:S03]  /*34c0*/  IMAD.MOV.U32 R2, RZ, RZ, -0x1 ;  /* 0xffffffffff027424 */ /* 0x000fc600078e00ff */
[----:B------:R-:W-:-:S13]  /*34d0*/  FSETP.GEU.FTZ.AND P1, PT, R44, R43, PT ;  /* 0x0000002b2c00720b */ /* 0x000fda0003f3e000 */
[----:B------:R-:W-:Y:S05]  /*34e0*/  WARPSYNC.COLLECTIVE R2, `(.L_x_8469) ;  /* 0x0000000002087348 */ /* 0x000fea0003c00000 */
[----:B------:R0:W1:Y:S02]  /*34f0*/  SHFL.BFLY P0, R2, R5, R4, R3 ;  /* 0x0c00000405027389 */ /* 0x0000640000000003 */
[----:B01----:R-:W-:Y:S01]  /*3500*/  ENDCOLLECTIVE ;  /* 0x000000000000791b */ /* 0x003fe20003800000 */
.L_x_8469:
[----:B------:R-:W-:Y:S01]  /*3510*/  @P1 FSETP.NEU.FTZ.AND P2, PT, R44, R43, PT ;  /* 0x0000002b2c00120b */ /* 0x000fe20003f5d000 */
[----:B------:R-:W-:Y:S02]  /*3520*/  IMAD.MOV.U32 R5, RZ, RZ, R39 ;  /* 0x000000ffff057224 */ /* 0x000fe400078e0027 */
[----:B------:R-:W-:Y:S02]  /*3530*/  IMAD.MOV.U32 R41, RZ, RZ, R2 ;  /* 0x000000ffff297224 */ /* 0x000fe400078e0002 */
[----:B------:R-:W-:-:S08]  /*3540*/  IMAD.MOV.U32 R2, RZ, RZ, -0x1 ;  /* 0xffffffffff027424 */ /* 0x000fd000078e00ff */
[----:B------:R-:W-:Y:S05]  /*3550*/  WARPSYNC.COLLECTIVE R2, `(.L_x_8470) ;  /* 0x0000000002087348 */ /* 0x000fea0003c00000 */
[----:B------:R0:W1:Y:S02]  /*3560*/  SHFL.BFLY P0, R2, R5, R4, R3 ;  /* 0x0c00000405027389 */ /* 0x0000640000000003 */
[----:B01----:R-:W-:Y:S01]  /*3570*/  ENDCOLLECTIVE ;  /* 0x000000000000791b */ /* 0x003fe20003800000 */
.L_x_8470:
        /* <DEDUP_REMOVED lines=13> */
.L_x_8471:
[----:B------:R-:W-:Y:S02]  /*3650*/  IMAD.MOV.U32 R5, RZ, RZ, R41 ;  /* 0x000000ffff057224 */ /* 0x000fe400078e0029 */
[----:B------:R-:W-:Y:S02]  /*3660*/  IMAD.MOV.U32 R43, RZ, RZ, R2 ;  /* 0x000000ffff2b7224 */ /* 0x000fe400078e0002 */
[----:B------:R-:W-:-:S07]  /*3670*/  IMAD.MOV.U32 R2, RZ, RZ, -0x1 ;  /* 0xffffffffff027424 */ /* 0x000fce00078e00ff */
[----:B------:R-:W-:Y:S05]  /*3680*/  WARPSYNC.COLLECTIVE R2, `(.L_x_8472) ;  /* 0x0000000002087348 */ /* 0x000fea0003c00000 */
[----:B------:R0:W1:Y:S02]  /*3690*/  SHFL.BFLY P0, R2, R5, R4, R3 ;  /* 0x0c00000405027389 */ /* 0x0000640000000003 */
[----:B01----:R-:W-:Y:S01]  /*36a0*/  ENDCOLLECTIVE ;  /* 0x000000000000791b */ /* 0x003fe20003800000 */
.L_x_8472:
[----:B------:R-:W-:Y:S02]  /*36b0*/  IMAD.MOV.U32 R5, RZ, RZ, R44 ;  /* 0x000000ffff057224 */ /* 0x000fe400078e002c */
[----:B------:R-:W-:Y:S02]  /*36c0*/  IMAD.MOV.U32 R39, RZ, RZ, R2 ;  /* 0x000000ffff277224 */ /* 0x000fe400078e0002 */
[----:B------:R-:W-:-:S07]  /*36d0*/  IMAD.MOV.U32 R2, RZ, RZ, -0x1 ;  /* 0xffffffffff027424 */ /* 0x000fce00078e00ff */
[----:B------:R-:W-:Y:S05]  /*36e0*/  WARPSYNC.COLLECTIVE R2, `(.L_x_8473) ;  /* 0x0000000002087348 */ /* 0x000fea0003c00000 */
[----:B------:R0:W1:Y:S02]  /*36f0*/  SHFL.BFLY P0, R2, R5, R4, R3 ;  /* 0x0c00000405027389 */ /* 0x0000640000000003 */
[----:B01----:R-:W-:Y:S01]  /*3700*/  ENDCOLLECTIVE ;  /* 0x000000000000791b */ /* 0x003fe20003800000 */
.L_x_8473:
        /* <DEDUP_REMOVED lines=14> */
.L_x_8474:
[----:B------:R-:W-:Y:S02]  /*37f0*/  IMAD.MOV.U32 R5, RZ, RZ, R39 ;  /* 0x000000ffff057224 */ /* 0x000fe400078e0027 */
[----:B------:R-:W-:Y:S02]  /*3800*/  IMAD.MOV.U32 R43, RZ, RZ, R2 ;  /* 0x000000ffff2b7224 */ /* 0x000fe400078e0002 */
[----:B------:R-:W-:-:S03]  /*3810*/  IMAD.MOV.U32 R2, RZ, RZ, -0x1 ;  /* 0xffffffffff027424 */ /* 0x000fc600078e00ff */
[----:B------:R-:W-:-:S13]  /*3820*/  FSETP.GEU.FTZ.AND P2, PT, R40, R43, PT ;  /* 0x0000002b2800720b */ /* 0x000fda0003f5e000 */
[----:B------:R-:W-:Y:S05]  /*3830*/  WARPSYNC.COLLECTIVE R2, `(.L_x_8475) ;  /* 0x0000000002087348 */ /* 0x000fea0003c00000 */
[----:B------:R0:W1:Y:S02]  /*3840*/  SHFL.BFLY P0, R2, R5, R4, R3 ;  /* 0x0c00000405027389 */ /* 0x0000640000000003 */
[----:B01----:R-:W-:Y:S01]  /*3850*/  ENDCOLLECTIVE ;  /* 0x000000000000791b */ /* 0x003fe20003800000 */
.L_x_8475:
[----:B------:R-:W-:Y:S01]  /*3860*/  @P2 FSETP.NEU.FTZ.AND P1, PT, R40, R43, PT ;  /* 0x0000002b2800220b */ /* 0x000fe20003f3d000 */
[----:B------:R-:W-:Y:S02]  /*3870*/  IMAD.MOV.U32 R5, RZ, RZ, R44 ;  /* 0x000000ffff057224 */ /* 0x000fe400078e002c */
[----:B------:R-:W-:Y:S02]  /*3880*/  IMAD.MOV.U32 R42, RZ, RZ, R2 ;  /* 0x000000ffff2a7224 */ /* 0x000fe400078e0002 */
[----:B------:R-:W-:-:S08]  /*3890*/  IMAD.MOV.U32 R2, RZ, RZ, -0x1 ;  /* 0xffffffffff027424 */ /* 0x000fd000078e00ff */
[----:B------:R-:W-:Y:S05]  /*38a0*/  WARPSYNC.COLLECTIVE R2, `(.L_x_8476) ;  /* 0x0000000002087348 */ /* 0x000fea0003c00000 */
[----:B------:R0:W1:Y:S02]  /*38b0*/  SHFL.BFLY P0, R2, R5, R4, R3 ;  /* 0x0c00000405027389 */ /* 0x0000640000000003 */
[----:B01----:R-:W-:Y:S01]  /*38c0*/  ENDCOLLECTIVE ;  /* 0x000000000000791b */ /* 0x003fe20003800000 */
.L_x_8476:
        /* <DEDUP_REMOVED lines=13> */
.L_x_8477:
[----:B------:R-:W-:Y:S02]  /*39a0*/  IMAD.MOV.U32 R5, RZ, RZ, R42 ;  /* 0x000000ffff057224 */ /* 0x000fe400078e002a */
[----:B------:R-:W-:Y:S02]  /*39b0*/  IMAD.MOV.U32 R44, RZ, RZ, R2 ;  /* 0x000000ffff2c7224 */ /* 0x000fe400078e0002 */
[----:B------:R-:W-:-:S07]  /*39c0*/  IMAD.MOV.U32 R2, RZ, RZ, -0x1 ;  /* 0xffffffffff027424 */ /* 0x000fce00078e00ff */
[----:B------:R-:W-:Y:S05]  /*39d0*/  WARPSYNC.COLLECTIVE R2, `(.L_x_8478) ;  /* 0x0000000002087348 */ /* 0x000fea0003c00000 */
[----:B------:R0:W1:Y:S02]  /*39e0*/  SHFL.BFLY P0, R2, R5, R4, R3 ;  /* 0x0c00000405027389 */ /* 0x0000640000000003 */
[----:B01----:R-:W-:Y:S01]  /*39f0*/  ENDCOLLECTIVE ;  /* 0x000000000000791b */ /* 0x003fe20003800000 */
.L_x_8478:
[----:B------:R-:W-:Y:S02]  /*3a00*/  IMAD.MOV.U32 R5, RZ, RZ, R40 ;  /* 0x000000ffff057224 */ /* 0x000fe400078e0028 */
[----:B------:R-:W-:Y:S02]  /*3a10*/  IMAD.MOV.U32 R41, RZ, RZ, R2 ;  /* 0x000000ffff297224 */ /* 0x000fe400078e0002 */
[----:B------:R-:W-:-:S07]  /*3a20*/  IMAD.MOV.U32 R2, RZ, RZ, -0x1 ;  /* 0xffffffffff027424 */ /* 0x000fce00078e00ff */
[----:B------:R-:W-:Y:S05]  /*3a30*/  WARPSYNC.COLLECTIVE R2, `(.L_x_8479) ;  /* 0x0000000002087348 */ /* 0x000fea0003c00000 */
[----:B------:R0:W1:Y:S02]  /*3a40*/  SHFL.BFLY P0, R2, R5, R4, R3 ;  /* 0x0c00000405027389 */ /* 0x0000640000000003 */
[----:B01----:R-:W-:Y:S01]  /*3a50*/  ENDCOLLECTIVE ;  /* 0x000000000000791b */ /* 0x003fe20003800000 */
.L_x_8479:
[----:B------:R-:W-:Y:S01]  /*3a60*/  IMAD.MOV.U32 R45, RZ, RZ, R2 ;  /* 0x000000ffff2d7224 */ /* 0x000fe200078e0002 */
[----:B------:R-:W-:Y:S06]  /*3a70*/  BRA `(.L_x_8480) ;  /* 0xffffffe400ac7947 */ /* 0x000fec000383ffff */
.L_x_8481:
        /* <DEDUP_REMOVED lines=16> */
.L_x_12305:


//--------------------- .text._ZN4vllm3moe10topkGatingILi12ELi384ELi4ELi4ELi32Ej6__halfLNS0_11ScoringFuncE0EEEvPKT5_PKbPfiPT4_PiiiibPKf --------------------------
	.section	.text._ZN4vllm3moe10topkGatingILi12ELi384ELi4ELi4ELi32Ej6__halfLNS0_11ScoringFuncE0EEEvPKT5_PKbPfiPT4_PiiiibPKf,"ax",@progbits
	.align	128
        .global         _ZN4vllm3moe10topkGatingILi12ELi384ELi4ELi4ELi32Ej6__halfLNS0_11ScoringFuncE0EEEvPKT5_PKbPfiPT4_PiiiibPKf
        .type           _ZN4vllm3moe10topkGatingILi12ELi384ELi4ELi4ELi32Ej6__halfLNS0_11ScoringFuncE0EEEvPKT5_PKbPfiPT4_PiiiibPKf,@function
        .size           _ZN4vllm3moe10topkGatingILi12ELi384ELi4ELi4ELi32Ej6__halfLNS0_11ScoringFuncE0EEEvPKT5_PKbPfiPT4_PiiiibPKf,(.L_x_12306 - _ZN4vllm3moe10topkGatingILi12ELi384ELi4ELi4ELi32Ej6__halfLNS0_11ScoringFuncE0EEEvPKT5_PKbPfiPT4_PiiiibPKf)
        .other          _ZN4vllm3moe10topkGatingILi12ELi384ELi4ELi4ELi32Ej6__halfLNS0_11ScoringFuncE0EEEvPKT5_PKbPfiPT4_PiiiibPKf,@"STO_CUDA_ENTRY STV_DEFAULT"
_ZN4vllm3moe10topkGatingILi12ELi384ELi4ELi4ELi32Ej6__halfLNS0_11ScoringFuncE0EEEvPKT5_PKbPfiPT4_PiiiibPKf:
.text._ZN4vllm3moe10topkGatingILi12ELi384ELi4ELi4ELi32Ej6__halfLNS0_11ScoringFuncE0EEEvPKT5_PKbPfiPT4_PiiiibPKf:
        /* <DEDUP_REMOVED lines=190> */
.L_x_8482:
        /* <DEDUP_REMOVED lines=12> */
.L_x_8483:
        /* <DEDUP_REMOVED lines=16> */
.L_x_8492:
        /* <DEDUP_REMOVED lines=94> */
.L_x_8520:
        /* <DEDUP_REMOVED lines=28> */
.L_x_8488:
[----:B------:R-:W-:Y:S05]  /*1540*/  BSYNC B1 ;  /* 0x0000000000017941 */ /* 0x000fea0003800000 */
.L_x_8487:
        /* <DEDUP_REMOVED lines=44> */
.L_x_8491:
[----:B------:R-:W-:Y:S05]  /*1810*/  BSYNC B1 ;  /* 0x0000000000017941 */ /* 0x000fea0003800000 */
.L_x_8490:
[----:B------:R-:W-:Y:S05]  /*1820*/  BRA `(.L_x_8492) ;  /* 0xfffffff4005c7947 */ /* 0x000fea000383ffff */
.L_x_8485:
[----:B------:R-:W-:Y:S01]  /*1830*/  IMAD.MOV.U32 R35, RZ, RZ, RZ ;  /* 0x000000ffff237224 */ /* 0x000fe200078e00ff */
[----:B------:R-:W-:Y:S01]  /*1840*/  ULDC UR10, c[0x0][0x228] ;  /* 0x00008a00000a7ab9 */ /* 0x000fe20000000800 */
[----:B------:R-:W-:Y:S01]  /*1850*/  ULDC UR11, c[0x0][0x240] ;  /* 0x00009000000b7ab9 */ /* 0x000fe20000000800 */
[----:B------:R-:W-:Y:S01]  /*1860*/  ULDC UR5, c[0x0][0x248] ;  /* 0x0000920000057ab9 */ /* 0x000fe20000000800 */
[----:B------:R-:W-:-:S05]  /*1870*/  ULDC.64 UR8, c[0x0][0x240] ;  /* 0x0000900000087ab9 */ /* 0x000fca0000000a00 */
.L_x_8498:
        /* <DEDUP_REMOVED lines=94> */
.L_x_8537:
        /* <DEDUP_REMOVED lines=27> */
.L_x_8495:
[----:B------:R-:W-:Y:S05]  /*2010*/  BSYNC B1 ;  /* 0x0000000000017941 */ /* 0x000fea0003800000 */
.L_x_8494:
        /* <DEDUP_REMOVED lines=44> */
.L_x_8497:
[----:B------:R-:W-:Y:S05]  /*22e0*/  BSYNC B1 ;  /* 0x0000000000017941 */ /* 0x000fea0003800000 */
.L_x_8496:
[----:B------:R-:W-:Y:S05]  /*22f0*/  BRA `(.L_x_8498) ;  /* 0xfffffff400607947 */ /* 0x000fea000383ffff */
.L_x_8489:
[----:B------:R-:W-:Y:S05]  /*2300*/  BSYNC B0 ;  /* 0x0000000000007941 */ /* 0x000fea0003800000 */
.L_x_8484:
        /* <DEDUP_REMOVED lines=20> */
.L_x_8501:
        /* <DEDUP_REMOVED lines=18> */
.L_x_8500:
[----:B------:R-:W-:Y:S05]  /*2570*/  BSYNC B0 ;  /* 0x0000000000007941 */ /* 0x000fea0003800000 */
.L_x_8499:
        /* <DEDUP_REMOVED lines=12> */
.L_x_8503:
        /* <DEDUP_REMOVED lines=11> */
.L_x_8502:
[----:B------:R-:W-:Y:S05]  /*26f0*/  EXIT ;  /* 0x000000000000794d */ /* 0x000fea0003800000 */
.L_x_8486:
        /* <DEDUP_REMOVED lines=8> */
.L_x_8505:
[----:B------:R-:W-:Y:S05]  /*2780*/  BSYNC B1 ;  /* 0x0000000000017941 */ /* 0x000fea0003800000 */
.L_x_8504:
        /* <DEDUP_REMOVED lines=9> */
.L_x_8506:
[----:B------:R-:W-:Y:S01]  /*2820*/  FSETP.GEU.FTZ.AND P2, PT, R42, R35, PT ;  /* 0x000000232a00720b */ /* 0x000fe20003f5e000 */
[----:B------:R-:W-:Y:S02]  /*2830*/  IMAD.MOV.U32 R23, RZ, RZ, R37 ;  /* 0x000000ffff177224 */ /* 0x000fe400078e0025 */
[----:B------:R-:W-:-:S10]  /*2840*/  IMAD.MOV.U32 R40, RZ, RZ, R24 ;  /* 0x000000ffff287224 */ /* 0x000fd400078e0018 */
[----:B------:R-:W-:Y:S05]  /*2850*/  WARPSYNC.COLLECTIVE R20, `(.L_x_8507) ;  /* 0x0000000014087348 */ /* 0x000fea0003c00000 */
[----:B------:R0:W1:Y:S02]  /*2860*/  SHFL.BFLY P0, R24, R23, R22, R21 ;  /* 0x0c00001617187389 */ /* 0x0000640000000015 */
[----:B01----:R-:W-:Y:S01]  /*2870*/  ENDCOLLECTIVE ;  /* 0x000000000000791b */ /* 0x003fe20003800000 */
.L_x_8507:
        /* <DEDUP_REMOVED lines=11> */
.L_x_8508:
[----:B------:R-:W-:Y:S02]  /*2930*/  IMAD.MOV.U32 R23, RZ, RZ, R40 ;  /* 0x000000ffff177224 */ /* 0x000fe400078e0028 */
[----:B------:R-:W-:-:S07]  /*2940*/  IMAD.MOV.U32 R36, RZ, RZ, R24 ;  /* 0x000000ffff247224 */ /* 0x000fce00078e0018 */
[----:B------:R-:W-:Y:S05]  /*2950*/  WARPSYNC.COLLECTIVE R20, `(.L_x_8509) ;  /* 0x0000000014087348 */ /* 0x000fea0003c00000 */
[----:B------:R0:W1:Y:S02]  /*2960*/  SHFL.BFLY P0, R24, R23, R22, R21 ;  /* 0x0c00001617187389 */ /* 0x0000640000000015 */
[----:B01----:R-:W-:Y:S01]  /*2970*/  ENDCOLLECTIVE ;  /* 0x000000000000791b */ /* 0x003fe20003800000 */
.L_x_8509:
[----:B------:R-:W-:Y:S01]  /*2980*/  FSETP.GEU.FTZ.AND P1, PT, R45, R36, PT ;  /* 0x000000242d00720b */ /* 0x000fe20003f3e000 */
[----:B------:R-:W-:-:S12]  /*2990*/  IMAD.MOV.U32 R23, RZ, RZ, R39 ;  /* 0x000000ffff177224 */ /* 0x000fd800078e0027 */
[----:B------:R-:W-:Y:S01]  /*29a0*/  @P1 FSETP.NEU.FTZ.AND P2, PT, R45, R36, PT ;  /* 0x000000242d00120b */ /* 0x000fe20003f5d000 */
[----:B------:R-:W-:-:S12]  /*29b0*/  IMAD.MOV.U32 R43, RZ, RZ, R24 ;  /* 0x000000ffff2b7224 */ /* 0x000fd800078e0018 */
[----:B------:R-:W-:Y:S05]  /*29c0*/  WARPSYNC.COLLECTIVE R20, `(.L_x_8510) ;  /* 0x0000000014087348 */ /* 0x000fea0003c00000 */
[----:B------:R0:W1:Y:S02]  /*29d0*/  SHFL.BFLY P0, R24, R23, R22, R21 ;  /* 0x0c00001617187389 */ /* 0x0000640000000015 */
[----:B01----:R-:W-:Y:S01]  /*29e0*/  ENDCOLLECTIVE ;  /* 0x000000000000791b */ /* 0x003fe20003800000 */
.L_x_8510:
        /* <DEDUP_REMOVED lines=12> */
.L_x_8511:
[----:B------:R-:W-:Y:S02]  /*2ab0*/  IMAD.MOV.U32 R23, RZ, RZ, R25 ;  /* 0x000000ffff177224 */ /* 0x000fe400078e0019 */
[----:B------:R-:W-:-:S07]  /*2ac0*/  IMAD.MOV.U32 R35, RZ, RZ, R24 ;  /* 0x000000ffff237224 */ /* 0x000fce00078e0018 */
[----:B------:R-:W-:Y:S05]  /*2ad0*/  WARPSYNC.COLLECTIVE R20, `(.L_x_8512) ;  /* 0x0000000014087348 */ /* 0x000fea0003c00000 */
[----:B------:R0:W1:Y:S02]  /*2ae0*/  SHFL.BFLY P0, R24, R23, R22, R21 ;  /* 0x0c00001617187389 */ /* 0x0000640000000015 */
[----:B01----:R-:W-:Y:S01]  /*2af0*/  ENDCOLLECTIVE ;  /* 0x000000000000791b */ /* 0x003fe20003800000 */
.L_x_8512:
[----:B------:R-:W-:Y:S02]  /*2b00*/  IMAD.MOV.U32 R23, RZ, RZ, R37 ;  /* 0x000000ffff177224 */ /* 0x000fe400078e0025 */
[----:B------:R-:W-:-:S07]  /*2b10*/  IMAD.MOV.U32 R42, RZ, RZ, R24 ;  /* 0x000000ffff2a7224 */ /* 0x000fce00078e0018 */
[----:B------:R-:W-:Y:S05]  /*2b20*/  WARPSYNC.COLLECTIVE R20, `(.L_x_8513) ;  /* 0x0000000014087348 */ /* 0x000fea0003c00000 */
[----:B------:R0:W1:Y:S02]  /*2b30*/  SHFL.BFLY P0, R24, R23, R22, R21 ;  /* 0x0c00001617187389 */ /* 0x0000640000000015 */
[----:B01----:R-:W-:Y:S01]  /*2b40*/  ENDCOLLECTIVE ;  /* 0x000000000000791b */ /* 0x003fe20003800000 */
.L_x_8513:
        /* <DEDUP_REMOVED lines=12> */
.L_x_8514:
[----:B------:R-:W-:Y:S02]  /*2c10*/  IMAD.MOV.U32 R23, RZ, RZ, R43 ;  /* 0x000000ffff177224 */ /* 0x000fe400078e002b */
[----:B------:R-:W-:-:S07]  /*2c20*/  IMAD.MOV.U32 R35, RZ, RZ, R24 ;  /* 0x000000ffff237224 */ /* 0x000fce00078e0018 */
[----:B------:R-:W-:Y:S05]  /*2c30*/  WARPSYNC.COLLECTIVE R20, `(.L_x_8515) ;  /* 0x0000000014087348 */ /* 0x000fea0003c00000 */
[----:B------:R0:W1:Y:S02]  /*2c40*/  SHFL.BFLY P0, R24, R23, R22, R21 ;  /* 0x0c00001617187389 */ /* 0x0000640000000015 */
[----:B01----:R-:W-:Y:S01]  /*2c50*/  ENDCOLLECTIVE ;  /* 0x000000000000791b */ /* 0x003fe20003800000 */
.L_x_8515:
[----:B------:R-:W-:Y:S01]  /*2c60*/  FSETP.GEU.FTZ.AND P2, PT, R44, R35, PT ;  /* 0x000000232c00720b */ /* 0x000fe20003f5e000 */
[----:B------:R-:W-:-:S12]  /*2c70*/  IMAD.MOV.U32 R23, RZ, RZ, R37 ;  /* 0x000000ffff177224 */ /* 0x000fd800078e0025 */
[----:B------:R-:W-:Y:S01]  /*2c80*/  @P2 FSETP.NEU.FTZ.AND P1, PT, R44, R35, PT ;  /* 0x000000232c00220b */ /* 0x000fe20003f3d000 */
[----:B------:R-:W-:-:S12]  /*2c90*/  IMAD.MOV.U32 R36, RZ, RZ, R24 ;  /* 0x000000ffff247224 */ /* 0x000fd800078e0018 */
[----:B------:R-:W-:Y:S05]  /*2ca0*/  WARPSYNC.COLLECTIVE R20, `(.L_x_8516) ;  /* 0x0000000014087348 */ /* 0x000fea0003c00000 */
[----:B------:R0:W1:Y:S02]  /*2cb0*/  SHFL.BFLY P0, R24, R23, R22, R21 ;  /* 0x0c00001617187389 */ /* 0x0000640000000015 */
[----:B01----:R-:W-:Y:S01]  /*2cc0*/  ENDCOLLECTIVE ;  /* 0x000000000000791b */ /* 0x003fe20003800000 */
.L_x_8516:
        /* <DEDUP_REMOVED lines=11> */
.L_x_8517:
[----:B------:R-:W-:Y:S02]  /*2d80*/  IMAD.MOV.U32 R23, RZ, RZ, R42 ;  /* 0x000000ffff177224 */ /* 0x000fe400078e002a */
[----:B------:R-:W-:-:S07]  /*2d90*/  IMAD.MOV.U32 R25, RZ, RZ, R24 ;  /* 0x000000ffff197224 */ /* 0x000fce00078e0018 */
[----:B------:R-:W-:Y:S05]  /*2da0*/  WARPSYNC.COLLECTIVE R20, `(.L_x_8518) ;  /* 0x0000000014087348 */ /* 0x000fea0003c00000 */
[----:B------:R0:W1:Y:S02]  /*2db0*/  SHFL.BFLY P0, R24, R23, R22, R21 ;  /* 0x0c00001617187389 */ /* 0x0000640000000015 */
[----:B01----:R-:W-:Y:S01]  /*2dc0*/  ENDCOLLECTIVE ;  /* 0x000000000000791b */ /* 0x003fe20003800000 */
.L_x_8518:
[----:B------:R-:W-:Y:S02]  /*2dd0*/  IMAD.MOV.U32 R23, RZ, RZ, R35 ;  /* 0x000000ffff177224 */ /* 0x000fe400078e0023 */
[----:B------:R-:W-:-:S07]  /*2de0*/  IMAD.MOV.U32 R39, RZ, RZ, R24 ;  /* 0x000000ffff277224 */ /* 0x000fce00078e0018 */
[----:B------:R-:W-:Y:S05]  /*2df0*/  WARPSYNC.COLLECTIVE R20, `(.L_x_8519) ;  /* 0x0000000014087348 */ /* 0x000fea0003c00000 */
[----:B------:R0:W1:Y:S02]  /*2e00*/  SHFL.BFLY P0, R24, R23, R22, R21 ;  /* 0x0c00001617187389 */ /* 0x0000640000000015 */
[----:B01----:R-:W-:Y:S01]  /*2e10*/  ENDCOLLECTIVE ;  /* 0x000000000000791b */ /* 0x003fe20003800000 */
.L_x_8519:
[----:B------:R-:W-:Y:S05]  /*2e20*/  BRA `(.L_x_8520) ;  /* 0xffffffe400547947 */ /* 0x000fea000383ffff */
.L_x_8493:
        /* <DEDUP_REMOVED lines=8> */
.L_x_8522:
[----:B------:R-:W-:Y:S05]  /*2eb0*/  BSYNC B1 ;  /* 0x0000000000017941 */ /* 0x000fea0003800000 */
.L_x_8521:
        /* <DEDUP_REMOVED lines=9> */
.L_x_8523:
[----:B------:R-:W-:Y:S01]  /*2f50*/  FSETP.GEU.FTZ.AND P2, PT, R42, R25, PT ;  /* 0x000000192a00720b */ /* 0x000fe20003f5e000 */
[----:B------:R-:W-:Y:S02]  /*2f60*/  IMAD.MOV.U32 R23, RZ, RZ, R43 ;  /* 0x000000ffff177224 */ /* 0x000fe400078e002b */
[----:B------:R-:W-:-:S10]  /*2f70*/  IMAD.MOV.U32 R39, RZ, RZ, R24 ;  /* 0x000000ffff277224 */ /* 0x000fd400078e0018 */
[----:B------:R-:W-:Y:S05]  /*2f80*/  WARPSYNC.COLLECTIVE R20, `(.L_x_8524) ;  /* 0x0000000014087348 */ /* 0x000fea0003c00000 */
[----:B------:R0:W1:Y:S02]  /*2f90*/  SHFL.BFLY P0, R24, R23, R22, R21 ;  /* 0x0c00001617187389 */ /* 0x0000640000000015 */
[----:B01----:R-:W-:Y:S01]  /*2fa0*/  ENDCOLLECTIVE ;  /* 0x000000000000791b */ /* 0x003fe20003800000 */
.L_x_8524:
        /* <DEDUP_REMOVED lines=11> */
.L_x_8525:
[----:B------:R-:W-:Y:S02]  /*3060*/  IMAD.MOV.U32 R23, RZ, RZ, R39 ;  /* 0x000000ffff177224 */ /* 0x000fe400078e0027 */
[----:B------:R-:W-:-:S07]  /*3070*/  IMAD.MOV.U32 R36, RZ, RZ, R24 ;  /* 0x000000ffff247224 */ /* 0x000fce00078e0018 */
[----:B------:R-:W-:Y:S05]  /*3080*/  WARPSYNC.COLLECTIVE R20, `(.L_x_8526) ;  /* 0x0000000014087348 */ /* 0x000fea0003c00000 */
[----:B------:R0:W1:Y:S02]  /*3090*/  SHFL.BFLY P0, R24, R23, R22, R21 ;  /* 0x0c00001617187389 */ /* 0x0000640000000015 */
[----:B01----:R-:W-:Y:S01]  /*30a0*/  ENDCOLLECTIVE ;  /* 0x000000000000791b */ /* 0x003fe20003800000 */
.L_x_8526:
[----:B------:R-:W-:Y:S01]  /*30b0*/  FSETP.GEU.FTZ.AND P1, PT, R37, R36, PT ;  /* 0x000000242500720b */ /* 0x000fe20003f3e000 */
[----:B------:R-:W-:-:S12]  /*30c0*/  IMAD.MOV.U32 R23, RZ, RZ, R41 ;  /* 0x000000ffff177224 */ /* 0x000fd800078e0029 */
[----:B------:R-:W-:Y:S01]  /*30d0*/  @P1 FSETP.NEU.FTZ.AND P2, PT, R37, R36, PT ;  /* 0x000000242500120b */ /* 0x000fe20003f5d000 */
[----:B------:R-:W-:-:S12]  /*30e0*/  IMAD.MOV.U32 R42, RZ, RZ, R24 ;  /* 0x000000ffff2a7224 */ /* 0x000fd800078e0018 */
[----:B------:R-:W-:Y:S05]  /*30f0*/  WARPSYNC.COLLECTIVE R20, `(.L_x_8527) ;  /* 0x0000000014087348 */ /* 0x000fea0003c00000 */
[----:B------:R0:W1:Y:S02]  /*3100*/  SHFL.BFLY P0, R24, R23, R22, R21 ;  /* 0x0c00001617187389 */ /* 0x0000640000000015 */
[----:B01----:R-:W-:Y:S01]  /*3110*/  ENDCOLLECTIVE ;  /* 0x000000000000791b */ /* 0x003fe20003800000 */
.L_x_8527:
        /* <DEDUP_REMOVED lines=12> */
.L_x_8528:
[----:B------:R-:W-:Y:S02]  /*31e0*/  IMAD.MOV.U32 R23, RZ, RZ, R40 ;  /* 0x000000ffff177224 */ /* 0x000fe400078e0028 */
[----:B------:R-:W-:-:S07]  /*31f0*/  IMAD.MOV.U32 R25, RZ, RZ, R24 ;  /* 0x000000ffff197224 */ /* 0x000fce00078e0018 */
[----:B------:R-:W-:Y:S05]  /*3200*/  WARPSYNC.COLLECTIVE R20, `(.L_x_8529) ;  /* 0x0000000014087348 */ /* 0x000fea0003c00000 */
[----:B------:R0:W1:Y:S02]  /*3210*/  SHFL.BFLY P0, R24, R23, R22, R21 ;  /* 0x0c00001617187389 */ /* 0x0000640000000015 */
[----:B01----:R-:W-:Y:S01]  /*3220*/  ENDCOLLECTIVE ;  /* 0x000000000000791b */ /* 0x003fe20003800000 */
.L_x_8529:
[----:B------:R-:W-:Y:S02]  /*3230*/  IMAD.MOV.U32 R23, RZ, RZ, R37 ;  /* 0x000000ffff177224 */ /* 0x000fe400078e0025 */
[----:B------:R-:W-:-:S07]  /*3240*/  IMAD.MOV.U32 R41, RZ, RZ, R24 ;  /* 0x000000ffff297224 */ /* 0x000fce00078e0018 */
[----:B------:R-:W-:Y:S05]  /*3250*/  WARPSYNC.COLLECTIVE R20, `(.L_x_8530) ;  /* 0x0000000014087348 */ /* 0x000fea0003c00000 */
[----:B------:R0:W1:Y:S02]  /*3260*/  SHFL.BFLY P0, R24, R23, R22, R21 ;  /* 0x0c00001617187389 */ /* 0x0000640000000015 */
[----:B01----:R-:W-:Y:S01]  /*3270*/  ENDCOLLECTIVE ;  /* 0x000000000000791b */ /* 0x003fe20003800000 */
.L_x_8530:
        /* <DEDUP_REMOVED lines=12> */
.L_x_8531:
[----:B------:R-:W-:Y:S02]  /*3340*/  IMAD.MOV.U32 R23, RZ, RZ, R41 ;  /* 0x000000ffff177224 */ /* 0x000fe400078e0029 */
[----:B------:R-:W-:-:S07]  /*3350*/  IMAD.MOV.U32 R25, RZ, RZ, R24 ;  /* 0x000000ffff197224 */ /* 0x000fce00078e0018 */
[----:B------:R-:W-:Y:S05]  /*3360*/  WARPSYNC.COLLECTIVE R20, `(.L_x_8532) ;  /* 0x0000000014087348 */ /* 0x000fea0003c00000 */
[----:B------:R0:W1:Y:S02]  /*3370*/  SHFL.BFLY P0, R24, R23, R22, R21 ;  /* 0x0c00001617187389 */ /* 0x0000640000000015 */
[----:B01----:R-:W-:Y:S01]  /*3380*/  ENDCOLLECTIVE ;  /* 0x000000000000791b */ /* 0x003fe20003800000 */
.L_x_8532:
[----:B------:R-:W-:Y:S01]  /*3390*/  FSETP.GEU.FTZ.AND P2, PT, R42, R25, PT ;  /* 0x000000192a00720b */ /* 0x000fe20003f5e000 */
[----:B------:R-:W-:-:S12]  /*33a0*/  IMAD.MOV.U32 R23, RZ, RZ, R37 ;  /* 0x000000ffff177224 */ /* 0x000fd800078e0025 */
[----:B------:R-:W-:Y:S01]  /*33b0*/  @P2 FSETP.NEU.FTZ.AND P1, PT, R42, R25, PT ;  /* 0x000000192a00220b */ /* 0x000fe20003f3d000 */
[----:B------:R-:W-:-:S12]  /*33c0*/  IMAD.MOV.U32 R36, RZ, RZ, R24 ;  /* 0x000000ffff247224 */ /* 0x000fd800078e0018 */
[----:B------:R-:W-:Y:S05]  /*33d0*/  WARPSYNC.COLLECTIVE R20, `(.L_x_8533) ;  /* 0x0000000014087348 */ /* 0x000fea0003c00000 */
[----:B------:R0:W1:Y:S02]  /*33e0*/  SHFL.BFLY P0, R24, R23, R22, R21 ;  /* 0x0c00001617187389 */ /* 0x0000640000000015 */
[----:B01----:R-:W-:Y:S01]  /*33f0*/  ENDCOLLECTIVE ;  /* 0x000000000000791b */ /* 0x003fe20003800000 */
.L_x_8533:
        /* <DEDUP_REMOVED lines=11> */
.L_x_8534:
[----:B------:R-:W-:Y:S02]  /*34b0*/  IMAD.MOV.U32 R23, RZ, RZ, R42 ;  /* 0x000000ffff177224 */ /* 0x000fe400078e002a */
[----:B------:R-:W-:-:S07]  /*34c0*/  IMAD.MOV.U32 R25, RZ, RZ, R24 ;  /* 0x000000ffff197224 */ /* 0x000fce00078e0018 */
[----:B------:R-:W-:Y:S05]  /*34d0*/  WARPSYNC.COLLECTIVE R20, `(.L_x_8535) ;  /* 0x0000000014087348 */ /* 0x000fea0003c00000 */
[----:B------:R0:W1:Y:S02]  /*34e0*/  SHFL.BFLY P0, R24, R23, R22, R21 ;  /* 0x0c00001617187389 */ /* 0x0000640000000015 */
[----:B01----:R-:W-:Y:S01]  /*34f0*/  ENDCOLLECTIVE ;  /* 0x000000000000791b */ /* 0x003fe20003800000 */
.L_x_8535:
[----:B------:R-:W-:Y:S02]  /*3500*/  IMAD.MOV.U32 R23, RZ, RZ, R43 ;  /* 0x000000ffff177224 */ /* 0x000fe400078e002b */
[----:B------:R-:W-:-:S07]  /*3510*/  IMAD.MOV.U32 R39, RZ, RZ, R24 ;  /* 0x000000ffff277224 */ /* 0x000fce00078e0018 */
[----:B------:R-:W-:Y:S05]  /*3520*/  WARPSYNC.COLLECTIVE R20, `(.L_x_8536) ;  /* 0x0000000014087348 */ /* 0x000fea0003c00000 */
[----:B------:R0:W1:Y:S02]  /*3530*/  SHFL.BFLY P0, R24, R23, R22, R21 ;  /* 0x0c00001617187389 */ /* 0x0000640000000015 */
[----:B01----:R-:W-:Y:S01]  /*3540*/  ENDCOLLECTIVE ;  /* 0x000000000000791b */ /* 0x003fe20003800000 */
.L_x_8536:
[----:B------:R-:W-:Y:S05]  /*3550*/  BRA `(.L_x_8537) ;  /* 0xffffffe800407947 */ /* 0x000fea000383ffff */
.L_x_8538:
        /* <DEDUP_REMOVED lines=10> */
.L_x_12306:


//--------------------- .text._ZN4vllm3moe10topkGatingILi10ELi320ELi4ELi4ELi32Ej6__halfLNS0_11ScoringFuncE0EEEvPKT5_PKbPfiPT4_PiiiibPKf --------------------------
	.section	.text._ZN4vllm3moe10topkGatingILi10ELi320ELi4ELi4ELi32Ej6__halfLNS0_11ScoringFuncE0EEEvPKT5_PKbPfiPT4_PiiiibPKf,"ax",@progbits
	.align	128
        .global         _ZN4vllm3moe10topkGatingILi10ELi320ELi4ELi4ELi32Ej6__halfLNS0_11ScoringFuncE0EEEvPKT5_PKbPfiPT4_PiiiibPKf
        .type           _ZN4vllm3moe10topkGatingILi10ELi320ELi4ELi4ELi32Ej6__halfLNS0_11ScoringFuncE0EEEvPKT5_PKbPfiPT4_PiiiibPKf,@function
        .size           _ZN4vllm3moe10topkGatingILi10ELi320ELi4ELi4ELi32Ej6__halfLNS0_11ScoringFuncE0EEEvPKT5_PKbPfiPT4_PiiiibPKf,(.L_x_12307 - _ZN4vllm3moe10topkGatingILi10ELi320ELi4ELi4ELi32Ej6__halfLNS0_11ScoringFuncE0EEEvPKT5_PKbPfiPT4_PiiiibPKf)
        .other          _ZN4vllm3moe10topkGatingILi10ELi320ELi4ELi4ELi32Ej6__halfLNS0_11ScoringFuncE0EEEvPKT5_PKbPfiPT4_PiiiibPKf,@"STO_CUDA_ENTRY STV_DEFAULT"
_ZN4vllm3moe10topkGatingILi10ELi320ELi4ELi4ELi32Ej6__halfLNS0_11ScoringFuncE0EEEvPKT5_PKbPfiPT4_PiiiibPKf:
.text._ZN4vllm3moe10topkGatingILi10ELi320ELi4ELi4ELi32Ej6__halfLNS0_11ScoringFuncE0EEEvPKT5_PKbPfiPT4_PiiiibPKf:
        /* <DEDUP_REMOVED lines=167> */
.L_x_8539:
        /* <DEDUP_REMOVED lines=10> */
.L_x_8540:
        /* <DEDUP_REMOVED lines=16> */
.L_x_8549:
        /* <DEDUP_REMOVED lines=86> */
.L_x_8577:
        /* <DEDUP_REMOVED lines=28> */
.L_x_8545:
[----:B------:R-:W-:Y:S05]  /*1330*/  BSYNC B1 ;  /* 0x0000000000017941 */ /* 0x000fea0003800000 */
.L_x_8544:
        /* <DEDUP_REMOVED lines=40> */
.L_x_8548:
[----:B------:R-:W-:Y:S05]  /*15c0*/  BSYNC B1 ;  /* 0x0000000000017941 */ /* 0x000fea0003800000 */
.L_x_8547:
[----:B------:R-:W-:Y:S05]  /*15d0*/  BRA `(.L_x_8549) ;  /* 0xfffffff4008c7947 */ /* 0x000fea000383ffff */
.L_x_8542:
[----:B------:R-:W-:Y:S01]  /*15e0*/  IMAD.MOV.U32 R0, RZ, RZ, RZ ;  /* 0x000000ffff007224 */ /* 0x000fe200078e00ff */
[----:B------:R-:W-:Y:S01]  /*15f0*/  ULDC UR10, c[0x0][0x228] ;  /* 0x00008a00000a7ab9 */ /* 0x000fe20000000800 */
[----:B------:R-:W-:Y:S01]  /*1600*/  ULDC UR11, c[0x0][0x240] ;  /* 0x00009000000b7ab9 */ /* 0x000fe20000000800 */
[----:B------:R-:W-:Y:S01]  /*1610*/  ULDC UR5, c[0x0][0x248] ;  /* 0x0000920000057ab9 */ /* 0x000fe20000000800 */
[----:B------:R-:W-:-:S05]  /*1620*/  ULDC.64 UR8, c[0x0][0x240] ;  /* 0x0000900000087ab9 */ /* 0x000fca0000000a00 */
.L_x_8555:
        /* <DEDUP_REMOVED lines=86> */
.L_x_8594:
        /* <DEDUP_REMOVED lines=27> */
.L_x_8552:
[----:B------:R-:W-:Y:S05]  /*1d40*/  BSYNC B1 ;  /* 0x0000000000017941 */ /* 0x000fea0003800000 */
.L_x_8551:
        /* <DEDUP_REMOVED lines=40> */
.L_x_8554:
[----:B------:R-:W-:Y:S05]  /*1fd0*/  BSYNC B1 ;  /* 0x0000000000017941 */ /* 0x000fea0003800000 */
.L_x_8553:
[----:B------:R-:W-:Y:S05]  /*1fe0*/  BRA `(.L_x_8555) ;  /* 0xfffffff400907947 */ /* 0x000fea000383ffff */
.L_x_8546:
[----:B------:R-:W-:Y:S05]  /*1ff0*/  BSYNC B0 ;  /* 0x0000000000007941 */ /* 0x000fea0003800000 */
.L_x_8541:
        /* <DEDUP_REMOVED lines=20> */
.L_x_8558:
        /* <DEDUP_REMOVED lines=18> */
.L_x_8557:
[----:B------:R-:W-:Y:S05]  /*2260*/  BSYNC B0 ;  /* 0x0000000000007941 */ /* 0x000fea0003800000 */
.L_x_8556:
        /* <DEDUP_REMOVED lines=12> */
.L_x_8560:
        /* <DEDUP_REMOVED lines=11> */
.L_x_8559:
[----:B------:R-:W-:Y:S05]  /*23e0*/  EXIT ;  /* 0x000000000000794d */ /* 0x000fea0003800000 */
.L_x_8543:
        /* <DEDUP_REMOVED lines=8> */
.L_x_8562:
[----:B------:R-:W-:Y:S05]  /*2470*/  BSYNC B1 ;  /* 0x0000000000017941 */ /* 0x000fea0003800000 */
.L_x_8561:
        /* <DEDUP_REMOVED lines=10> */
.L_x_8563:
[----:B------:R-:W-:Y:S02]  /*2520*/  IMAD.MOV.U32 R5, RZ, RZ, R32 ;  /* 0x000000ffff057224 */ /* 0x000fe400078e0020 */
[----:B------:R-:W-:Y:S02]  /*2530*/  IMAD.MOV.U32 R34, RZ, RZ, R2 ;  /* 0x000000ffff227224 */ /* 0x000fe400078e0002 */
[----:B------:R-:W-:-:S07]  /*2540*/  IMAD.MOV.U32 R2, RZ, RZ, -0x1 ;  /* 0xffffffffff027424 */ /* 0x000fce00078e00ff */
[----:B------:R-:W-:Y:S05]  /*2550*/  WARPSYNC.COLLECTIVE R2, `(.L_x_8564) ;  /* 0x0000000002087348 */ /* 0x000fea0003c00000 */
[----:B------:R0:W1:Y:S02]  /*2560*/  SHFL.BFLY P0, R2, R5, R4, R3 ;  /* 0x0c00000405027389 */ /* 0x0000640000000003 */
[----:B01----:R-:W-:Y:S01]  /*2570*/  ENDCOLLECTIVE ;  /* 0x000000000000791b */ /* 0x003fe20003800000 */
.L_x_8564:
        /* <DEDUP_REMOVED lines=13> */
.L_x_8565:
[----:B------:R-:W-:Y:S02]  /*2650*/  IMAD.MOV.U32 R5, RZ, RZ, R34 ;  /* 0x000000ffff057224 */ /* 0x000fe400078e0022 */
[----:B------:R-:W-:Y:S02]  /*2660*/  IMAD.MOV.U32 R31, RZ, RZ, R2 ;  /* 0x000000ffff1f7224 */ /* 0x000fe400078e0002 */
[----:B------:R-:W-:-:S03]  /*2670*/  IMAD.MOV.U32 R2, RZ, RZ, -0x1 ;  /* 0xffffffffff027424 */ /* 0x000fc600078e00ff */
[----:B------:R-:W-:-:S13]  /*2680*/  FSETP.GEU.FTZ.AND P1, PT, R36, R31, PT ;  /* 0x0000001f2400720b */ /* 0x000fda0003f3e000 */
[----:B------:R-:W-:Y:S05]  /*2690*/  WARPSYNC.COLLECTIVE R2, `(.L_x_8566) ;  /* 0x0000000002087348 */ /* 0x000fea0003c00000 */
[----:B------:R0:W1:Y:S02]  /*26a0*/  SHFL.BFLY P0, R2, R5, R4, R3 ;  /* 0x0c00000405027389 */ /* 0x0000640000000003 */
[----:B01----:R-:W-:Y:S01]  /*26b0*/  ENDCOLLECTIVE ;  /* 0x000000000000791b */ /* 0x003fe20003800000 */
.L_x_8566:
[----:B------:R-:W-:Y:S01]  /*26c0*/  @P1 FSETP.NEU.FTZ.AND P2, PT, R36, R31, PT ;  /* 0x0000001f2400120b */ /* 0x000fe20003f5d000 */
[----:B------:R-:W-:Y:S02]  /*26d0*/  IMAD.MOV.U32 R5, RZ, RZ, R33 ;  /* 0x000000ffff057224 */ /* 0x000fe400078e0021 */
[----:B------:R-:W-:Y:S02]  /*26e0*/  IMAD.MOV.U32 R37, RZ, RZ, R2 ;  /* 0x000000ffff257224 */ /* 0x000fe400078e0002 */
[----:B------:R-:W-:-:S08]  /*26f0*/  IMAD.MOV.U32 R2, RZ, RZ, -0x1 ;  /* 0xffffffffff027424 */ /* 0x000fd000078e00ff */
[----:B------:R-:W-:Y:S05]  /*2700*/  WARPSYNC.COLLECTIVE R2, `(.L_x_8567) ;  /* 0x0000000002087348 */ /* 0x000fea0003c00000 */
[----:B------:R0:W1:Y:S02]  /*2710*/  SHFL.BFLY P0, R2, R5, R4, R3 ;  /* 0x0c00000405027389 */ /* 0x0000640000000003 */
[----:B01----:R-:W-:Y:S01]  /*2720*/  ENDCOLLECTIVE ;  /* 0x000000000000791b */ /* 0x003fe20003800000 */
.L_x_8567:
        /* <DEDUP_REMOVED lines=13> */
.L_x_8568:
[----:B------:R-:W-:Y:S02]  /*2800*/  IMAD.MOV.U32 R5, RZ, RZ, R37 ;  /* 0x000000ffff057224 */ /* 0x000fe400078e0025 */
[----:B------:R-:W-:Y:S02]  /*2810*/  IMAD.MOV.U32 R32, RZ, RZ, R2 ;  /* 0x000000ffff207224 */ /* 0x000fe400078e0002 */
[----:B------:R-:W-:-:S07]  /*2820*/  IMAD.MOV.U32 R2, RZ, RZ, -0x1 ;  /* 0xffffffffff027424 */ /* 0x000fce00078e00ff */
[----:B------:R-:W-:Y:S05]  /*2830*/  WARPSYNC.COLLECTIVE R2, `(.L_x_8569) ;  /* 0x0000000002087348 */ /* 0x000fea0003c00000 */
[----:B------:R0:W1:Y:S02]  /*2840*/  SHFL.BFLY P0, R2, R5, R4, R3 ;  /* 0x0c00000405027389 */ /* 0x0000640000000003 */
[----:B01----:R-:W-:Y:S01]  /*2850*/  ENDCOLLECTIVE ;  /* 0x000000000000791b */ /* 0x003fe20003800000 */
.L_x_8569:
[----:B------:R-:W-:Y:S02]  /*2860*/  IMAD.MOV.U32 R5, RZ, RZ, R36 ;  /* 0x000000ffff057224 */ /* 0x000fe400078e0024 */
[----:B------:R-:W-:Y:S02]  /*2870*/  IMAD.MOV.U32 R33, RZ, RZ, R2 ;  /* 0x000000ffff217224 */ /* 0x000fe400078e0002 */
[----:B------:R-:W-:-:S07]  /*2880*/  IMAD.MOV.U32 R2, RZ, RZ, -0x1 ;  /* 0xffffffffff027424 */ /* 0x000fce00078e00ff */
[----:B------:R-:W-:Y:S05]  /*2890*/  WARPSYNC.COLLECTIVE R2, `(.L_x_8570) ;  /* 0x0000000002087348 */ /* 0x000fea0003c00000 */
[----:B------:R0:W1:Y:S02]  /*28a0*/  SHFL.BFLY P0, R2, R5, R4, R3 ;  /* 0x0c00000405027389 */ /* 0x0000640000000003 */
[----:B01----:R-:W-:Y:S01]  /*28b0*/  ENDCOLLECTIVE ;  /* 0x000000000000791b */ /* 0x003fe20003800000 */
.L_x_8570:
        /* <DEDUP_REMOVED lines=14> */
.L_x_8571:
[----:B------:R-:W-:Y:S02]  /*29a0*/  IMAD.MOV.U32 R5, RZ, RZ, R33 ;  /* 0x000000ffff057224 */ /* 0x000fe400078e0021 */
[----:B------:R-:W-:Y:S02]  /*29b0*/  IMAD.MOV.U32 R32, RZ, RZ, R2 ;  /* 0x000000ffff207224 */ /* 0x000fe400078e0002 */
[----:B------:R-:W-:-:S03]  /*29c0*/  IMAD.MOV.U32 R2, RZ, RZ, -0x1 ;  /* 0xffffffffff027424 */ /* 0x000fc600078e00ff */
[----:B------:R-:W-:-:S13]  /*29d0*/  FSETP.GEU.FTZ.AND P2, PT, R31, R32, PT ;  /* 0x000000201f00720b */ /* 0x000fda0003f5e000 */
[----:B------:R-:W-:Y:S05]  /*29e0*/  WARPSYNC.COLLECTIVE R2, `(.L_x_8572) ;  /* 0x0000000002087348 */ /* 0x000fea0003c00000 */
[----:B------:R0:W1:Y:S02]  /*29f0*/  SHFL.BFLY P0, R2, R5, R4, R3 ;  /* 0x0c00000405027389 */ /* 0x0000640000000003 */
[----:B01----:R-:W-:Y:S01]  /*2a00*/  ENDCOLLECTIVE ;  /* 0x000000000000791b */ /* 0x003fe20003800000 */
.L_x_8572:
[----:B------:R-:W-:Y:S01]  /*2a10*/  @P2 FSETP.NEU.FTZ.AND P1, PT, R31, R32, PT ;  /* 0x000000201f00220b */ /* 0x000fe20003f3d000 */
[----:B------:R-:W-:Y:S02]  /*2a20*/  IMAD.MOV.U32 R5, RZ, RZ, R36 ;  /* 0x000000ffff057224 */ /* 0x000fe400078e0024 */
[----:B------:R-:W-:Y:S02]  /*2a30*/  IMAD.MOV.U32 R35, RZ, RZ, R2 ;  /* 0x000000ffff237224 */ /* 0x000fe400078e0002 */
[----:B------:R-:W-:-:S08]  /*2a40*/  IMAD.MOV.U32 R2, RZ, RZ, -0x1 ;  /* 0xffffffffff027424 */ /* 0x000fd000078e00ff */
[----:B------:R-:W-:Y:S05]  /*2a50*/  WARPSYNC.COLLECTIVE R2, `(.L_x_8573) ;  /* 0x0000000002087348 */ /* 0x000fea0003c00000 */
[----:B------:R0:W1:Y:S02]  /*2a60*/  SHFL.BFLY P0, R2, R5, R4, R3 ;  /* 0x0c00000405027389 */ /* 0x0000640000000003 */
[----:B01----:R-:W-:Y:S01]  /*2a70*/  ENDCOLLECTIVE ;  /* 0x000000000000791b */ /* 0x003fe20003800000 */
.L_x_8573:
        /* <DEDUP_REMOVED lines=12> */
.L_x_8574:
[----:B------:R-:W-:Y:S02]  /*2b40*/  IMAD.MOV.U32 R5, RZ, RZ, R35 ;  /* 0x000000ffff057224 */ /* 0x000fe400078e0023 */
[----:B------:R-:W-:Y:S02]  /*2b50*/  IMAD.MOV.U32 R31, RZ, RZ, R2 ;  /* 0x000000ffff1f7224 */ /* 0x000fe400078e0002 */
[----:B------:R-:W-:-:S07]  /*2b60*/  IMAD.MOV.U32 R2, RZ, RZ, -0x1 ;  /* 0xffffffffff027424 */ /* 0x000fce00078e00ff */
[----:B------:R-:W-:Y:S05]  /*2b70*/  WARPSYNC.COLLECTIVE R2, `(.L_x_8575) ;  /* 0x0000000002087348 */ /* 0x000fea0003c00000 */
[----:B------:R0:W1:Y:S02]  /*2b80*/  SHFL.BFLY P0, R2, R5, R4, R3 ;  /* 0x0c00000405027389 */ /* 0x0000640000000003 */
[----:B01----:R-:W-:Y:S01]  /*2b90*/  ENDCOLLECTIVE ;  /* 0x000000000000791b */ /* 0x003fe20003800000 */
.L_x_8575:
[----:B------:R-:W-:Y:S02]  /*2ba0*/  IMAD.MOV.U32 R5, RZ, RZ, R32 ;  /* 0x000000ffff057224 */ /* 0x000fe400078e0020 */
[----:B------:R-:W-:Y:S02]  /*2bb0*/  IMAD.MOV.U32 R36, RZ, RZ, R2 ;  /* 0x000000ffff247224 */ /* 0x000fe400078e0002 */
[----:B------:R-:W-:-:S07]  /*2bc0*/  IMAD.MOV.U32 R2, RZ, RZ, -0x1 ;  /* 0xffffffffff027424 */ /* 0x000fce00078e00ff */
[----:B------:R-:W-:Y:S05]  /*2bd0*/  WARPSYNC.COLLECTIVE R2, `(.L_x_8576) ;  /* 0x0000000002087348 */ /* 0x000fea0003c00000 */
[----:B------:R0:W1:Y:S02]  /*2be0*/  SHFL.BFLY P0, R2, R5, R4, R3 ;  /* 0x0c00000405027389 */ /* 0x0000640000000003 */
[----:B01----:R-:W-:Y:S01]  /*2bf0*/  ENDCOLLECTIVE ;  /* 0x000000000000791b */ /* 0x003fe20003800000 */
.L_x_8576:
[----:B------:R-:W-:Y:S01]  /*2c00*/  IMAD.MOV.U32 R37, RZ, RZ, R2 ;  /* 0x000000ffff257224 */ /* 0x000fe200078e0002 */
[----:B------:R-:W-:Y:S06]  /*2c10*/  BRA `(.L_x_8577) ;  /* 0xffffffe400547947 */ /* 0x000fec000383ffff */
.L_x_8550:
        /* <DEDUP_REMOVED lines=8> */
.L_x_8579:
[----:B------:R-:W-:Y:S05]  /*2ca0*/  BSYNC B1 ;  /* 0x0000000000017941 */ /* 0x000fea0003800000 */
.L_x_8578:
        /* <DEDUP_REMOVED lines=10> */
.L_x_8580:
[----:B------:R-:W-:Y:S02]  /*2d50*/  IMAD.MOV.U32 R5, RZ, RZ, R32 ;  /* 0x000000ffff057224 */ /* 0x000fe400078e0020 */
[----:B------:R-:W-:Y:S02]  /*2d60*/  IMAD.MOV.U32 R34, RZ, RZ, R2 ;  /* 0x000000ffff227224 */ /* 0x000fe400078e0002 */
[----:B------:R-:W-:-:S07]  /*2d70*/  IMAD.MOV.U32 R2, RZ, RZ, -0x1 ;  /* 0xffffffffff027424 */ /* 0x000fce00078e00ff */
[----:B------:R-:W-:Y:S05]  /*2d80*/  WARPSYNC.COLLECTIVE R2, `(.L_x_8581) ;  /* 0x0000000002087348 */ /* 0x000fea0003c00000 */
[----:B------:R0:W1:Y:S02]  /*2d90*/  SHFL.BFLY P0, R2, R5, R4, R3 ;  /* 0x0c00000405027389 */ /* 0x0000640000000003 */
[----:B01----:R-:W-:Y:S01]  /*2da0*/  ENDCOLLECTIVE ;  /* 0x000000000000791b */ /* 0x003fe20003800000 */
.L_x_8581:
        /* <DEDUP_REMOVED lines=13> */
.L_x_8582:
[----:B------:R-:W-:Y:S02]  /*2e80*/  IMAD.MOV.U32 R5, RZ, RZ, R34 ;  /* 0x000000ffff057224 */ /* 0x000fe400078e0022 */
[----:B------:R-:W-:Y:S02]  /*2e90*/  IMAD.MOV.U32 R35, RZ, RZ, R2 ;  /* 0x000000ffff237224 */ /* 0x000fe400078e0002 */
[----:B------:R-:W-:-:S03]  /*2ea0*/  IMAD.MOV.U32 R2, RZ, RZ, -0x1 ;  /* 0xffffffffff027424 */ /* 0x000fc600078e00ff */
[----:B------:R-:W-:-:S13]  /*2eb0*/  FSETP.GEU.FTZ.AND P1, PT, R36, R35, PT ;  /* 0x000000232400720b */ /* 0x000fda0003f3e000 */
[----:B------:R-:W-:Y:S05]  /*2ec0*/  WARPSYNC.COLLECTIVE R2, `(.L_x_8583) ;  /* 0x0000000002087348 */ /* 0x000fea0003c00000 */
[----:B------:R0:W1:Y:S02]  /*2ed0*/  SHFL.BFLY P0, R2, R5, R4, R3 ;  /* 0x0c00000405027389 */ /* 0x0000640000000003 */
[----:B01----:R-:W-:Y:S01]  /*2ee0*/  ENDCOLLECTIVE ;  /* 0x000000000000791b */ /* 0x003fe20003800000 */
.L_x_8583:
[----:B------:R-:W-:Y:S01]  /*2ef0*/  @P1 FSETP.NEU.FTZ.AND P2, PT, R36, R35, PT ;  /* 0x000000232400120b */ /* 0x000fe20003f5d000 */
[----:B------:R-:W-:Y:S02]  /*2f00*/  IMAD.MOV.U32 R5, RZ, RZ, R31 ;  /* 0x000000ffff057224 */ /* 0x000fe400078e001f */
[----:B------:R-:W-:Y:S02]  /*2f10*/  IMAD.MOV.U32 R33, RZ, RZ, R2 ;  /* 0x000000ffff217224 */ /* 0x000fe400078e0002 */
[----:B------:R-:W-:-:S08]  /*2f20*/  IMAD.MOV.U32 R2, RZ, RZ, -0x1 ;  /* 0xffffffffff027424 */ /* 0x000fd000078e00ff */
[----:B------:R-:W-:Y:S05]  /*2f30*/  WARPSYNC.COLLECTIVE R2, `(.L_x_8584) ;  /* 0x0000000002087348 */ /* 0x000fea0003c00000 */
[----:B------:R0:W1:Y:S02]  /*2f40*/  SHFL.BFLY P0, R2, R5, R4, R3 ;  /* 0x0c00000405027389 */ /* 0x0000640000000003 */
[----:B01----:R-:W-:Y:S01]  /*2f50*/  ENDCOLLECTIVE ;  /* 0x000000000000791b */ /* 0x003fe20003800000 */
.L_x_8584:
        /* <DEDUP_REMOVED lines=13> */
.L_x_8585:
[----:B------:R-:W-:Y:S02]  /*3030*/  IMAD.MOV.U32 R5, RZ, RZ, R33 ;  /* 0x000000ffff057224 */ /* 0x000fe400078e0021 */
[----:B------:R-:W-:Y:S02]  /*3040*/  IMAD.MOV.U32 R35, RZ, RZ, R2 ;  /* 0x000000ffff237224 */ /* 0x000fe400078e0002 */
[----:B------:R-:W-:-:S07]  /*3050*/  IMAD.MOV.U32 R2, RZ, RZ, -0x1 ;  /* 0xffffffffff027424 */ /* 0x000fce00078e00ff */
[----:B------:R-:W-:Y:S05]  /*3060*/  WARPSYNC.COLLECTIVE R2, `(.L_x_8586) ;  /* 0x0000000002087348 */ /* 0x000fea0003c00000 */
[----:B------:R0:W1:Y:S02]  /*3070*/  SHFL.BFLY P0, R2, R5, R4, R3 ;  /* 0x0c00000405027389 */ /* 0x0000640000000003 */
[----:B01----:R-:W-:Y:S01]  /*3080*/  ENDCOLLECTIVE ;  /* 0x000000000000791b */ /* 0x003fe20003800000 */
.L_x_8586:
[----:B------:R-:W-:Y:S02]  /*3090*/  IMAD.MOV.U32 R5, RZ, RZ, R36 ;  /* 0x000000ffff057224 */ /* 0x000fe400078e0024 */
[----:B------:R-:W-:Y:S02]  /*30a0*/  IMAD.MOV.U32 R31, RZ, RZ, R2 ;  /* 0x000000ffff1f7224 */ /* 0x000fe400078e0002 */
[----:B------:R-:W-:-:S07]  /*30b0*/  IMAD.MOV.U32 R2, RZ, RZ, -0x1 ;  /* 0xffffffffff027424 */ /* 0x000fce00078e00ff */
[----:B------:R-:W-:Y:S05]  /*30c0*/  WARPSYNC.COLLECTIVE R2, `(.L_x_8587) ;  /* 0x0000000002087348 */ /* 0x000fea0003c00000 */
[----:B------:R0:W1:Y:S02]  /*30d0*/  SHFL.BFLY P0, R2, R5, R4, R3 ;  /* 0x0c00000405027389 */ /* 0x0000640000000003 */
[----:B01----:R-:W-:Y:S01]  /*30e0*/  ENDCOLLECTIVE ;  /* 0x000000000000791b */ /* 0x003fe20003800000 */
.L_x_8587:
        /* <DEDUP_REMOVED lines=14> */
.L_x_8588:
[----:B------:R-:W-:Y:S02]  /*31d0*/  IMAD.MOV.U32 R5, RZ, RZ, R31 ;  /* 0x000000ffff057224 */ /* 0x000fe400078e001f */
[----:B------:R-:W-:Y:S02]  /*31e0*/  IMAD.MOV.U32 R35, RZ, RZ, R2 ;  /* 0x000000ffff237224 */ /* 0x000fe400078e0002 */
[----:B------:R-:W-:-:S03]  /*31f0*/  IMAD.MOV.U32 R2, RZ, RZ, -0x1 ;  /* 0xffffffffff027424 */ /* 0x000fc600078e00ff */
[----:B------:R-:W-:-:S13]  /*3200*/  FSETP.GEU.FTZ.AND P2, PT, R32, R35, PT ;  /* 0x000000232000720b */ /* 0x000fda0003f5e000 */
[----:B------:R-:W-:Y:S05]  /*3210*/  WARPSYNC.COLLECTIVE R2, `(.L_x_8589) ;  /* 0x0000000002087348 */ /* 0x000fea0003c00000 */
[----:B------:R0:W1:Y:S02]  /*3220*/  SHFL.BFLY P0, R2, R5, R4, R3 ;  /* 0x0c00000405027389 */ /* 0x0000640000000003 */
[----:B01----:R-:W-:Y:S01]  /*3230*/  ENDCOLLECTIVE ;  /* 0x000000000000791b */ /* 0x003fe20003800000 */
.L_x_8589:
[----:B------:R-:W-:Y:S01]  /*3240*/  @P2 FSETP.NEU.FTZ.AND P1, PT, R32, R35, PT ;  /* 0x000000232000220b */ /* 0x000fe20003f3d000 */
[----:B------:R-:W-:Y:S02]  /*3250*/  IMAD.MOV.U32 R5, RZ, RZ, R36 ;  /* 0x000000ffff057224 */ /* 0x000fe400078e0024 */
[----:B------:R-:W-:Y:S02]  /*3260*/  IMAD.MOV.U32 R34, RZ, RZ, R2 ;  /* 0x000000ffff227224 */ /* 0x000fe400078e0002 */
[----:B------:R-:W-:-:S08]  /*3270*/  IMAD.MOV.U32 R2, RZ, RZ, -0x1 ;  /* 0xffffffffff027424 */ /* 0x000fd000078e00ff */
[----:B------:R-:W-:Y:S05]  /*3280*/  WARPSYNC.COLLECTIVE R2, `(.L_x_8590) ;  /* 0x0000000002087348 */ /* 0x000fea0003c00000 */
[----:B------:R0:W1:Y:S02]  /*3290*/  SHFL.BFLY P0, R2, R5, R4, R3 ;  /* 0x0c00000405027389 */ /* 0x0000640000000003 */
[----:B01----:R-:W-:Y:S01]  /*32a0*/  ENDCOLLECTIVE ;  /* 0x000000000000791b */ /* 0x003fe20003800000 */
.L_x_8590:
        /* <DEDUP_REMOVED lines=13> */
.L_x_8591:
[----:B------:R-:W-:Y:S02]  /*3380*/  IMAD.MOV.U32 R5, RZ, RZ, R34 ;  /* 0x000000ffff057224 */ /* 0x000fe400078e0022 */
[----:B------:R-:W-:Y:S02]  /*3390*/  IMAD.MOV.U32 R36, RZ, RZ, R2 ;  /* 0x000000ffff247224 */ /* 0x000fe400078e0002 */
[----:B------:R-:W-:-:S07]  /*33a0*/  IMAD.MOV.U32 R2, RZ, RZ, -0x1 ;  /* 0xffffffffff027424 */ /* 0x000fce00078e00ff */
[----:B------:R-:W-:Y:S05]  /*33b0*/  WARPSYNC.COLLECTIVE R2, `(.L_x_8592) ;  /* 0x0000000002087348 */ /* 0x000fea0003c00000 */
[----:B------:R0:W1:Y:S02]  /*33c0*/  SHFL.BFLY P0, R2, R5, R4, R3 ;  /* 0x0c00000405027389 */ /* 0x0000640000000003 */
[----:B01----:R-:W-:Y:S01]  /*33d0*/  ENDCOLLECTIVE ;  /* 0x000000000000791b */ /* 0x003fe20003800000 */
.L_x_8592:
[----:B------:R-:W-:Y:S02]  /*33e0*/  IMAD.MOV.U32 R5, RZ, RZ, R32 ;  /* 0x000000ffff057224 */ /* 0x000fe400078e0020 */
[----:B------:R-:W-:Y:S02]  /*33f0*/  IMAD.MOV.U32 R33, RZ, RZ, R2 ;  /* 0x000000ffff217224 */ /* 0x000fe400078e0002 */
[----:B------:R-:W-:-:S07]  /*3400*/  IMAD.MOV.U32 R2, RZ, RZ, -0x1 ;  /* 0xffffffffff027424 */ /* 0x000fce00078e00ff */
[----:B------:R-:W-:Y:S05]  /*3410*/  WARPSYNC.COLLECTIVE R2, `(.L_x_8593) ;  /* 0x0000000002087348 */ /* 0x000fea0003c00000 */
[----:B------:R0:W1:Y:S02]  /*3420*/  SHFL.BFLY P0, R2, R5, R4, R3 ;  /* 0x0c00000405027389 */ /* 0x0000640000000003 */
[----:B01----:R-:W-:Y:S01]  /*3430*/  ENDCOLLECTIVE ;  /* 0x000000000000791b */ /* 0x003fe20003800000 */
.L_x_8593:
[----:B------:R-:W-:Y:S01]  /*3440*/  IMAD.MOV.U32 R37, RZ, RZ, R2 ;  /* 0x000000ffff257224 */ /* 0x000fe200078e0002 */
[----:B------:R-:W-:Y:S06]  /*3450*/  BRA `(.L_x_8594) ;  /* 0xffffffe400cc7947 */ /* 0x000fec000383ffff */
.L_x_8595:
        /* <DEDUP_REMOVED lines=10> */
.L_x_12307:


//--------------------- .text._ZN4vllm3moe10topkGatingILi6ELi192ELi4ELi4ELi32Ej6__halfLNS0_11ScoringFuncE0EEEvPKT5_PKbPfiPT4_PiiiibPKf --------------------------
	.section	.text._ZN4vllm3moe10topkGatingILi6ELi192ELi4ELi4ELi32Ej6__halfLNS0_11ScoringFuncE0EEEvPKT5_PKbPfiPT4_PiiiibPKf,"ax",@progbits
	.align	128
        .global         _ZN4vllm3moe10topkGatingILi6ELi192ELi4ELi4ELi32Ej6__halfLNS0_11ScoringFuncE0EEEvPKT5_PKbPfiPT4_PiiiibPKf
        .type           _ZN4vllm3moe10topkGatingILi6ELi192ELi4ELi4ELi32Ej6__halfLNS0_11ScoringFuncE0EEEvPKT5_PKbPfiPT4_PiiiibPKf,@function
        .size           _ZN4vllm3moe10topkGatingILi6ELi192ELi4ELi4ELi32Ej6__halfLNS0_11ScoringFuncE0EEEvPKT5_PKbPfiPT4_PiiiibPKf,(.L_x_12308 - _ZN4vllm3moe10topkGatingILi6ELi192ELi4ELi4ELi32Ej6__halfLNS0_11ScoringFuncE0EEEvPKT5_PKbPfiPT4_PiiiibPKf)
        .other          _ZN4vllm3moe10topkGatingILi6ELi192ELi4ELi4ELi32Ej6__halfLNS0_11ScoringFuncE0EEEvPKT5_PKbPfiPT4_PiiiibPKf,@"STO_CUDA_ENTRY STV_DEFAULT"
_ZN4vllm3moe10topkGatingILi6ELi192ELi4ELi4ELi32Ej6__halfLNS0_11ScoringFuncE0EEEvPKT5_PKbPfiPT4_PiiiibPKf:
.text._ZN4vllm3moe10topkGatingILi6ELi192ELi4ELi4ELi32Ej6__halfLNS0_11ScoringFuncE0EEEvPKT5_PKbPfiPT4_PiiiibPKf:
        /* <DEDUP_REMOVED lines=141> */
.L_x_8604:
        /* <DEDUP_REMOVED lines=70> */
.L_x_8632:
        /* <DEDUP_REMOVED lines=28> */
.L_x_8600:
[----:B------:R-:W-:Y:S05]  /*0ef0*/  BSYNC B1 ;  /* 0x0000000000017941 */ /* 0x000fea0003800000 */
.L_x_8599:
        /* <DEDUP_REMOVED lines=32> */
.L_x_8603:
[----:B------:R-:W-:Y:S05]  /*1100*/  BSYNC B1 ;  /* 0x0000000000017941 */ /* 0x000fea0003800000 */
.L_x_8602:
[----:B------:R-:W-:Y:S05]  /*1110*/  BRA `(.L_x_8604) ;  /* 0xfffffff400ec7947 */ /* 0x000fea000383ffff */
.L_x_8597:
[----:B------:R-:W-:Y:S01]  /*1120*/  IMAD.MOV.U32 R0, RZ, RZ, RZ ;  /* 0x000000ffff007224 */ /* 0x000fe200078e00ff */
[----:B------:R-:W-:Y:S01]  /*1130*/  ULDC UR10, c[0x0][0x228] ;  /* 0x00008a00000a7ab9 */ /* 0x000fe20000000800 */
[----:B------:R-:W-:Y:S01]  /*1140*/  ULDC UR11, c[0x0][0x240] ;  /* 0x00009000000b7ab9 */ /* 0x000fe20000000800 */
[----:B------:R-:W-:Y:S01]  /*1150*/  ULDC UR5, c[0x0][0x248] ;  /* 0x0000920000057ab9 */ /* 0x000fe20000000800 */
[----:B------:R-:W-:-:S05]  /*1160*/  ULDC.64 UR8, c[0x0][0x240] ;  /* 0x0000900000087ab9 */ /* 0x000fca0000000a00 */
.L_x_8610:
        /* <DEDUP_REMOVED lines=70> */
.L_x_8649:
        /* <DEDUP_REMOVED lines=27> */
.L_x_8607:
[----:B------:R-:W-:Y:S05]  /*1780*/  BSYNC B1 ;  /* 0x0000000000017941 */ /* 0x000fea0003800000 */
.L_x_8606:
        /* <DEDUP_REMOVED lines=32> */
.L_x_8609:
[----:B------:R-:W-:Y:S05]  /*1990*/  BSYNC B1 ;  /* 0x0000000000017941 */ /* 0x000fea0003800000 */
.L_x_8608:
[----:B------:R-:W-:Y:S05]  /*19a0*/  BRA `(.L_x_8610) ;  /* 0xfffffff400f07947 */ /* 0x000fea000383ffff */
.L_x_8601:
[----:B------:R-:W-:Y:S05]  /*19b0*/  BSYNC B0 ;  /* 0x0000000000007941 */ /* 0x000fea0003800000 */
.L_x_8596:
        /* <DEDUP_REMOVED lines=18> */
.L_x_8613:
        /* <DEDUP_REMOVED lines=18> */
.L_x_8612:
[----:B------:R-:W-:Y:S05]  /*1c00*/  BSYNC B0 ;  /* 0x0000000000007941 */ /* 0x000fea0003800000 */
.L_x_8611:
        /* <DEDUP_REMOVED lines=13> */
.L_x_8615:
        /* <DEDUP_REMOVED lines=11> */
.L_x_8614:
[----:B------:R-:W-:Y:S05]  /*1d90*/  EXIT ;  /* 0x000000000000794d */ /* 0x000fea0003800000 */
.L_x_8598:
        /* <DEDUP_REMOVED lines=8> */
.L_x_8617:
[----:B------:R-:W-:Y:S05]  /*1e20*/  BSYNC B1 ;  /* 0x0000000000017941 */ /* 0x000fea0003800000 */
.L_x_8616:
        /* <DEDUP_REMOVED lines=10> */
.L_x_8618:
[----:B------:R-:W-:Y:S02]  /*1ed0*/  IMAD.MOV.U32 R5, RZ, RZ, R24 ;  /* 0x000000ffff057224 */ /* 0x000fe400078e0018 */
[----:B------:R-:W-:Y:S02]  /*1ee0*/  IMAD.MOV.U32 R26, RZ, RZ, R2 ;  /* 0x000000ffff1a7224 */ /* 0x000fe400078e0002 */
[----:B------:R-:W-:-:S07]  /*1ef0*/  IMAD.MOV.U32 R2, RZ, RZ, -0x1 ;  /* 0xffffffffff027424 */ /* 0x000fce00078e00ff */
[----:B------:R-:W-:Y:S05]  /*1f00*/  WARPSYNC.COLLECTIVE R2, `(.L_x_8619) ;  /* 0x0000000002087348 */ /* 0x000fea0003c00000 */
[----:B------:R0:W1:Y:S02]  /*1f10*/  SHFL.BFLY P0, R2, R5, R4, R3 ;  /* 0x0c00000405027389 */ /* 0x0000640000000003 */
[----:B01----:R-:W-:Y:S01]  /*1f20*/  ENDCOLLECTIVE ;  /* 0x000000000000791b */ /* 0x003fe20003800000 */
.L_x_8619:
        /* <DEDUP_REMOVED lines=13> */
.L_x_8620:
[----:B------:R-:W-:Y:S02]  /*2000*/  IMAD.MOV.U32 R5, RZ, RZ, R26 ;  /* 0x000000ffff057224 */ /* 0x000fe400078e001a */
[----:B------:R-:W-:Y:S02]  /*2010*/  IMAD.MOV.U32 R23, RZ, RZ, R2 ;  /* 0x000000ffff177224 */ /* 0x000fe400078e0002 */
[----:B------:R-:W-:-:S03]  /*2020*/  IMAD.MOV.U32 R2, RZ, RZ, -0x1 ;  /* 0xffffffffff027424 */ /* 0x000fc600078e00ff */
[----:B------:R-:W-:-:S13]  /*2030*/  FSETP.GEU.FTZ.AND P1, PT, R28, R23, PT ;  /* 0x000000171c00720b */ /* 0x000fda0003f3e000 */
[----:B------:R-:W-:Y:S05]  /*2040*/  WARPSYNC.COLLECTIVE R2, `(.L_x_8621) ;  /* 0x0000000002087348 */ /* 0x000fea0003c00000 */
[----:B------:R0:W1:Y:S02]  /*2050*/  SHFL.BFLY P0, R2, R5, R4, R3 ;  /* 0x0c00000405027389 */ /* 0x0000640000000003 */
[----:B01----:R-:W-:Y:S01]  /*2060*/  ENDCOLLECTIVE ;  /* 0x000000000000791b */ /* 0x003fe20003800000 */
.L_x_8621:
[----:B------:R-:W-:Y:S01]  /*2070*/  @P1 FSETP.NEU.FTZ.AND P3, PT, R28, R23, PT ;  /* 0x000000171c00120b */ /* 0x000fe20003f7d000 */
[----:B------:R-:W-:Y:S02]  /*2080*/  IMAD.MOV.U32 R5, RZ, RZ, R25 ;  /* 0x000000ffff057224 */ /* 0x000fe400078e0019 */
[----:B------:R-:W-:Y:S02]  /*2090*/  IMAD.MOV.U32 R29, RZ, RZ, R2 ;  /* 0x000000ffff1d7224 */ /* 0x000fe400078e0002 */
[----:B------:R-:W-:-:S08]  /*20a0*/  IMAD.MOV.U32 R2, RZ, RZ, -0x1 ;  /* 0xffffffffff027424 */ /* 0x000fd000078e00ff */
[----:B------:R-:W-:Y:S05]  /*20b0*/  WARPSYNC.COLLECTIVE R2, `(.L_x_8622) ;  /* 0x0000000002087348 */ /* 0x000fea0003c00000 */
[----:B------:R0:W1:Y:S02]  /*20c0*/  SHFL.BFLY P0, R2, R5, R4, R3 ;  /* 0x0c00000405027389 */ /* 0x0000640000000003 */
[----:B01----:R-:W-:Y:S01]  /*20d0*/  ENDCOLLECTIVE ;  /* 0x000000000000791b */ /* 0x003fe20003800000 */
.L_x_8622:
        /* <DEDUP_REMOVED lines=13> */
.L_x_8623:
[----:B------:R-:W-:Y:S02]  /*21b0*/  IMAD.MOV.U32 R5, RZ, RZ, R29 ;  /* 0x000000ffff057224 */ /* 0x000fe400078e001d */
[----:B------:R-:W-:Y:S02]  /*21c0*/  IMAD.MOV.U32 R24, RZ, RZ, R2 ;  /* 0x000000ffff187224 */ /* 0x000fe400078e0002 */
[----:B------:R-:W-:-:S07]  /*21d0*/  IMAD.MOV.U32 R2, RZ, RZ, -0x1 ;  /* 0xffffffffff027424 */ /* 0x000fce00078e00ff */
[----:B------:R-:W-:Y:S05]  /*21e0*/  WARPSYNC.COLLECTIVE R2, `(.L_x_8624) ;  /* 0x0000000002087348 */ /* 0x000fea0003c00000 */
[----:B------:R0:W1:Y:S02]  /*21f0*/  SHFL.BFLY P0, R2, R5, R4, R3 ;  /* 0x0c00000405027389 */ /* 0x0000640000000003 */
[----:B01----:R-:W-:Y:S01]  /*2200*/  ENDCOLLECTIVE ;  /* 0x000000000000791b */ /* 0x003fe20003800000 */
.L_x_8624:
[----:B------:R-:W-:Y:S02]  /*2210*/  IMAD.MOV.U32 R5, RZ, RZ, R28 ;  /* 0x000000ffff057224 */ /* 0x000fe400078e001c */
[----:B------:R-:W-:Y:S02]  /*2220*/  IMAD.MOV.U32 R25, RZ, RZ, R2 ;  /* 0x000000ffff197224 */ /* 0x000fe400078e0002 */
[----:B------:R-:W-:-:S07]  /*2230*/  IMAD.MOV.U32 R2, RZ, RZ, -0x1 ;  /* 0xffffffffff027424 */ /* 0x000fce00078e00ff */
[----:B------:R-:W-:Y:S05]  /*2240*/  WARPSYNC.COLLECTIVE R2, `(.L_x_8625) ;  /* 0x0000000002087348 */ /* 0x000fea0003c00000 */
[----:B------:R0:W1:Y:S02]  /*2250*/  SHFL.BFLY P0, R2, R5, R4, R3 ;  /* 0x0c00000405027389 */ /* 0x0000640000000003 */
[----:B01----:R-:W-:Y:S01]  /*2260*/  ENDCOLLECTIVE ;  /* 0x000000000000791b */ /* 0x003fe20003800000 */
.L_x_8625:
        /* <DEDUP_REMOVED lines=14> */
.L_x_8626:
[----:B------:R-:W-:Y:S02]  /*2350*/  IMAD.MOV.U32 R5, RZ, RZ, R25 ;  /* 0x000000ffff057224 */ /* 0x000fe400078e0019 */
[----:B------:R-:W-:Y:S02]  /*2360*/  IMAD.MOV.U32 R24, RZ, RZ, R2 ;  /* 0x000000ffff187224 */ /* 0x000fe400078e0002 */
[----:B------:R-:W-:-:S03]  /*2370*/  IMAD.MOV.U32 R2, RZ, RZ, -0x1 ;  /* 0xffffffffff027424 */ /* 0x000fc600078e00ff */
[----:B------:R-:W-:-:S13]  /*2380*/  FSETP.GEU.FTZ.AND P3, PT, R23, R24, PT ;  /* 0x000000181700720b */ /* 0x000fda0003f7e000 */
[----:B------:R-:W-:Y:S05]  /*2390*/  WARPSYNC.COLLECTIVE R2, `(.L_x_8627) ;  /* 0x0000000002087348 */ /* 0x000fea0003c00000 */
[----:B------:R0:W1:Y:S02]  /*23a0*/  SHFL.BFLY P0, R2, R5, R4, R3 ;  /* 0x0c00000405027389 */ /* 0x0000640000000003 */
[----:B01----:R-:W-:Y:S01]  /*23b0*/  ENDCOLLECTIVE ;  /* 0x000000000000791b */ /* 0x003fe20003800000 */
.L_x_8627:
[----:B------:R-:W-:Y:S01]  /*23c0*/  @P3 FSETP.NEU.FTZ.AND P1, PT, R23, R24, PT ;  /* 0x000000181700320b */ /* 0x000fe20003f3d000 */
[----:B------:R-:W-:Y:S02]  /*23d0*/  IMAD.MOV.U32 R5, RZ, RZ, R28 ;  /* 0x000000ffff057224 */ /* 0x000fe400078e001c */
[----:B------:R-:W-:Y:S02]  /*23e0*/  IMAD.MOV.U32 R26, RZ, RZ, R2 ;  /* 0x000000ffff1a7224 */ /* 0x000fe400078e0002 */
[----:B------:R-:W-:-:S08]  /*23f0*/  IMAD.MOV.U32 R2, RZ, RZ, -0x1 ;  /* 0xffffffffff027424 */ /* 0x000fd000078e00ff */
[----:B------:R-:W-:Y:S05]  /*2400*/  WARPSYNC.COLLECTIVE R2, `(.L_x_8628) ;  /* 0x0000000002087348 */ /* 0x000fea0003c00000 */
[----:B------:R0:W1:Y:S02]  /*2410*/  SHFL.BFLY P0, R2, R5, R4, R3 ;  /* 0x0c00000405027389 */ /* 0x0000640000000003 */
[----:B01----:R-:W-:Y:S01]  /*2420*/  ENDCOLLECTIVE ;  /* 0x000000000000791b */ /* 0x003fe20003800000 */
.L_x_8628:
        /* <DEDUP_REMOVED lines=12> */
.L_x_8629:
[----:B------:R-:W-:Y:S02]  /*24f0*/  IMAD.MOV.U32 R5, RZ, RZ, R26 ;  /* 0x000000ffff057224 */ /* 0x000fe400078e001a */
[----:B------:R-:W-:Y:S02]  /*2500*/  IMAD.MOV.U32 R28, RZ, RZ, R2 ;  /* 0x000000ffff1c7224 */ /* 0x000fe400078e0002 */
[----:B------:R-:W-:-:S07]  /*2510*/  IMAD.MOV.U32 R2, RZ, RZ, -0x1 ;  /* 0xffffffffff027424 */ /* 0x000fce00078e00ff */
[----:B------:R-:W-:Y:S05]  /*2520*/  WARPSYNC.COLLECTIVE R2, `(.L_x_8630) ;  /* 0x0000000002087348 */ /* 0x000fea0003c00000 */
[----:B------:R0:W1:Y:S02]  /*2530*/  SHFL.BFLY P0, R2, R5, R4, R3 ;  /* 0x0c00000405027389 */ /* 0x0000640000000003 */
[----:B01----:R-:W-:Y:S01]  /*2540*/  ENDCOLLECTIVE ;  /* 0x000000000000791b */ /* 0x003fe20003800000 */
.L_x_8630:
[----:B------:R-:W-:Y:S02]  /*2550*/  IMAD.MOV.U32 R5, RZ, RZ, R24 ;  /* 0x000000ffff057224 */ /* 0x000fe400078e0018 */
[----:B------:R-:W-:Y:S02]  /*2560*/  IMAD.MOV.U32 R29, RZ, RZ, R2 ;  /* 0x000000ffff1d7224 */ /* 0x000fe400078e0002 */
[----:B------:R-:W-:-:S07]  /*2570*/  IMAD.MOV.U32 R2, RZ, RZ, -0x1 ;  /* 0xffffffffff027424 */ /* 0x000fce00078e00ff */
[----:B------:R-:W-:Y:S05]  /*2580*/  WARPSYNC.COLLECTIVE R2, `(.L_x_8631) ;  /* 0x0000000002087348 */ /* 0x000fea0003c00000 */
[----:B------:R0:W1:Y:S02]  /*2590*/  SHFL.BFLY P0, R2, R5, R4, R3 ;  /* 0x0c00000405027389 */ /* 0x0000640000000003 */
[----:B01----:R-:W-:Y:S01]  /*25a0*/  ENDCOLLECTIVE ;  /* 0x000000000000791b */ /* 0x003fe20003800000 */
.L_x_8631:
[----:B------:R-:W-:Y:S05]  /*25b0*/  BRA `(.L_x_8632) ;  /* 0xffffffe400dc7947 */ /* 0x000fea000383ffff */
.L_x_8605:
        /* <DEDUP_REMOVED lines=8> */
.L_x_8634:
[----:B------:R-:W-:Y:S05]  /*2640*/  BSYNC B1 ;  /* 0x0000000000017941 */ /* 0x000fea0003800000 */
.L_x_8633:
        /* <DEDUP_REMOVED lines=10> */
.L_x_8635:
[----:B------:R-:W-:Y:S02]  /*26f0*/  IMAD.MOV.U32 R5, RZ, RZ, R24 ;  /* 0x000000ffff057224 */ /* 0x000fe400078e0018 */
[----:B------:R-:W-:Y:S02]  /*2700*/  IMAD.MOV.U32 R26, RZ, RZ, R2 ;  /* 0x000000ffff1a7224 */ /* 0x000fe400078e0002 */
[----:B------:R-:W-:-:S07]  /*2710*/  IMAD.MOV.U32 R2, RZ, RZ, -0x1 ;  /* 0xffffffffff027424 */ /* 0x000fce00078e00ff */
[----:B------:R-:W-:Y:S05]  /*2720*/  WARPSYNC.COLLECTIVE R2, `(.L_x_8636) ;  /* 0x0000000002087348 */ /* 0x000fea0003c00000 */
[----:B------:R0:W1:Y:S02]  /*2730*/  SHFL.BFLY P0, R2, R5, R4, R3 ;  /* 0x0c00000405027389 */ /* 0x0000640000000003 */
[----:B01----:R-:W-:Y:S01]  /*2740*/  ENDCOLLECTIVE ;  /* 0x000000000000791b */ /* 0x003fe20003800000 */
.L_x_8636:
        /* <DEDUP_REMOVED lines=13> */
.L_x_8637:
[----:B------:R-:W-:Y:S02]  /*2820*/  IMAD.MOV.U32 R5, RZ, RZ, R26 ;  /* 0x000000ffff057224 */ /* 0x000fe400078e001a */
[----:B------:R-:W-:Y:S02]  /*2830*/  IMAD.MOV.U32 R27, RZ, RZ, R2 ;  /* 0x000000ffff1b7224 */ /* 0x000fe400078e0002 */
[----:B------:R-:W-:-:S03]  /*2840*/  IMAD.MOV.U32 R2, RZ, RZ, -0x1 ;  /* 0xffffffffff027424 */ /* 0x000fc600078e00ff */
[----:B------:R-:W-:-:S13]  /*2850*/  FSETP.GEU.FTZ.AND P1, PT, R28, R27, PT ;  /* 0x0000001b1c00720b */ /* 0x000fda0003f3e000 */
[----:B------:R-:W-:Y:S05]  /*2860*/  WARPSYNC.COLLECTIVE R2, `(.L_x_8638) ;  /* 0x0000000002087348 */ /* 0x000fea0003c00000 */
[----:B------:R0:W1:Y:S02]  /*2870*/  SHFL.BFLY P0, R2, R5, R4, R3 ;  /* 0x0c00000405027389 */ /* 0x0000640000000003 */
[----:B01----:R-:W-:Y:S01]  /*2880*/  ENDCOLLECTIVE ;  /* 0x000000000000791b */ /* 0x003fe20003800000 */
.L_x_8638:
[----:B------:R-:W-:Y:S01]  /*2890*/  @P1 FSETP.NEU.FTZ.AND P3, PT, R28, R27, PT ;  /* 0x0000001b1c00120b */ /* 0x000fe20003f7d000 */
[----:B------:R-:W-:Y:S02]  /*28a0*/  IMAD.MOV.U32 R5, RZ, RZ, R23 ;  /* 0x000000ffff057224 */ /* 0x000fe400078e0017 */
[----:B------:R-:W-:Y:S02]  /*28b0*/  IMAD.MOV.U32 R25, RZ, RZ, R2 ;  /* 0x000000ffff197224 */ /* 0x000fe400078e0002 */
[----:B------:R-:W-:-:S08]  /*28c0*/  IMAD.MOV.U32 R2, RZ, RZ, -0x1 ;  /* 0xffffffffff027424 */ /* 0x000fd000078e00ff */
[----:B------:R-:W-:Y:S05]  /*28d0*/  WARPSYNC.COLLECTIVE R2, `(.L_x_8639) ;  /* 0x0000000002087348 */ /* 0x000fea0003c00000 */
[----:B------:R0:W1:Y:S02]  /*28e0*/  SHFL.BFLY P0, R2, R5, R4, R3 ;  /* 0x0c00000405027389 */ /* 0x0000640000000003 */
[----:B01----:R-:W-:Y:S01]  /*28f0*/  ENDCOLLECTIVE ;  /* 0x000000000000791b */ /* 0x003fe20003800000 */
.L_x_8639:
        /* <DEDUP_REMOVED lines=13> */
.L_x_8640:
[----:B------:R-:W-:Y:S02]  /*29d0*/  IMAD.MOV.U32 R5, RZ, RZ, R25 ;  /* 0x000000ffff057224 */ /* 0x000fe400078e0019 */
[----:B------:R-:W-:Y:S02]  /*29e0*/  IMAD.MOV.U32 R27, RZ, RZ, R2 ;  /* 0x000000ffff1b7224 */ /* 0x000fe400078e0002 */
[----:B------:R-:W-:-:S07]  /*29f0*/  IMAD.MOV.U32 R2, RZ, RZ, -0x1 ;  /* 0xffffffffff027424 */ /* 0x000fce00078e00ff */
[----:B------:R-:W-:Y:S05]  /*2a00*/  WARPSYNC.COLLECTIVE R2, `(.L_x_8641) ;  /* 0x0000000002087348 */ /* 0x000fea0003c00000 */
[----:B------:R0:W1:Y:S02]  /*2a10*/  SHFL.BFLY P0, R2, R5, R4, R3 ;  /* 0x0c00000405027389 */ /* 0x0000640000000003 */
[----:B01----:R-:W-:Y:S01]  /*2a20*/  ENDCOLLECTIVE ;  /* 0x000000000000791b */ /* 0x003fe20003800000 */
.L_x_8641:
[----:B------:R-:W-:Y:S02]  /*2a30*/  IMAD.MOV.U32 R5, RZ, RZ, R28 ;  /* 0x000000ffff057224 */ /* 0x000fe400078e001c */
[----:B------:R-:W-:Y:S02]  /*2a40*/  IMAD.MOV.U32 R23, RZ, RZ, R2 ;  /* 0x000000ffff177224 */ /* 0x000fe400078e0002 */
[----:B------:R-:W-:-:S07]  /*2a50*/  IMAD.MOV.U32 R2, RZ, RZ, -0x1 ;  /* 0xffffffffff027424 */ /* 0x000fce00078e00ff */
[----:B------:R-:W-:Y:S05]  /*2a60*/  WARPSYNC.COLLECTIVE R2, `(.L_x_8642) ;  /* 0x0000000002087348 */ /* 0x000fea0003c00000 */
[----:B------:R0:W1:Y:S02]  /*2a70*/  SHFL.BFLY P0, R2, R5, R4, R3 ;  /* 0x0c00000405027389 */ /* 0x0000640000000003 */
[----:B01----:R-:W-:Y:S01]  /*2a80*/  ENDCOLLECTIVE ;  /* 0x000000000000791b */ /* 0x003fe20003800000 */
.L_x_8642:
        /* <DEDUP_REMOVED lines=14> */
.L_x_8643:
[----:B------:R-:W-:Y:S02]  /*2b70*/  IMAD.MOV.U32 R5, RZ, RZ, R23 ;  /* 0x000000ffff057224 */ /* 0x000fe400078e0017 */
[----:B------:R-:W-:Y:S02]  /*2b80*/  IMAD.MOV.U32 R27, RZ, RZ, R2 ;  /* 0x000000ffff1b7224 */ /* 0x000fe400078e0002 */
[----:B------:R-:W-:-:S03]  /*2b90*/  IMAD.MOV.U32 R2, RZ, RZ, -0x1 ;  /* 0xffffffffff027424 */ /* 0x000fc600078e00ff */
[----:B------:R-:W-:-:S13]  /*2ba0*/  FSETP.GEU.FTZ.AND P3, PT, R24, R27, PT ;  /* 0x0000001b1800720b */ /* 0x000fda0003f7e000 */
[----:B------:R-:W-:Y:S05]  /*2bb0*/  WARPSYNC.COLLECTIVE R2, `(.L_x_8644) ;  /* 0x0000000002087348 */ /* 0x000fea0003c00000 */
[----:B------:R0:W1:Y:S02]  /*2bc0*/  SHFL.BFLY P0, R2, R5, R4, R3 ;  /* 0x0c00000405027389 */ /* 0x0000640000000003 */
[----:B01----:R-:W-:Y:S01]  /*2bd0*/  ENDCOLLECTIVE ;  /* 0x000000000000791b */ /* 0x003fe20003800000 */
.L_x_8644:
[----:B------:R-:W-:Y:S01]  /*2be0*/  @P3 FSETP.NEU.FTZ.AND P1, PT, R24, R27, PT ;  /* 0x0000001b1800320b */ /* 0x000fe20003f3d000 */
[----:B------:R-:W-:Y:S02]  /*2bf0*/  IMAD.MOV.U32 R5, RZ, RZ, R28 ;  /* 0x000000ffff057224 */ /* 0x000fe400078e001c */
[----:B------:R-:W-:Y:S02]  /*2c00*/  IMAD.MOV.U32 R26, RZ, RZ, R2 ;  /* 0x000000ffff1a7224 */ /* 0x000fe400078e0002 */
[----:B------:R-:W-:-:S08]  /*2c10*/  IMAD.MOV.U32 R2, RZ, RZ, -0x1 ;  /* 0xffffffffff027424 */ /* 0x000fd000078e00ff */
[----:B------:R-:W-:Y:S05]  /*2c20*/  WARPSYNC.COLLECTIVE R2, `(.L_x_8645) ;  /* 0x0000000002087348 */ /* 0x000fea0003c00000 */
[----:B------:R0:W1:Y:S02]  /*2c30*/  SHFL.BFLY P0, R2, R5, R4, R3 ;  /* 0x0c00000405027389 */ /* 0x0000640000000003 */
[----:B01----:R-:W-:Y:S01]  /*2c40*/  ENDCOLLECTIVE ;  /* 0x000000000000791b */ /* 0x003fe20003800000 */
.L_x_8645:
        /* <DEDUP_REMOVED lines=13> */
.L_x_8646:
[----:B------:R-:W-:Y:S02]  /*2d20*/  IMAD.MOV.U32 R5, RZ, RZ, R24 ;  /* 0x000000ffff057224 */ /* 0x000fe400078e0018 */
[----:B------:R-:W-:Y:S02]  /*2d30*/  IMAD.MOV.U32 R26, RZ, RZ, R2 ;  /* 0x000000ffff1a7224 */ /* 0x000fe400078e0002 */
[----:B------:R-:W-:-:S07]  /*2d40*/  IMAD.MOV.U32 R2, RZ, RZ, -0x1 ;  /* 0xffffffffff027424 */ /* 0x000fce00078e00ff */
[----:B------:R-:W-:Y:S05]  /*2d50*/  WARPSYNC.COLLECTIVE R2, `(.L_x_8647) ;  /* 0x0000000002087348 */ /* 0x000fea0003c00000 */
[----:B------:R0:W1:Y:S02]  /*2d60*/  SHFL.BFLY P0, R2, R5, R4, R3 ;  /* 0x0c00000405027389 */ /* 0x0000640000000003 */
[----:B01----:R-:W-:Y:S01]  /*2d70*/  ENDCOLLECTIVE ;  /* 0x000000000000791b */ /* 0x003fe20003800000 */
.L_x_8647:
[----:B------:R-:W-:Y:S02]  /*2d80*/  IMAD.MOV.U32 R5, RZ, RZ, R25 ;  /* 0x000000ffff057224 */ /* 0x000fe400078e0019 */
[----:B------:R-:W-:Y:S02]  /*2d90*/  IMAD.MOV.U32 R29, RZ, RZ, R2 ;  /* 0x000000ffff1d7224 */ /* 0x000fe400078e0002 */
[----:B------:R-:W-:-:S07]  /*2da0*/  IMAD.MOV.U32 R2, RZ, RZ, -0x1 ;  /* 0xffffffffff027424 */ /* 0x000fce00078e00ff */
[----:B------:R-:W-:Y:S05]  /*2db0*/  WARPSYNC.COLLECTIVE R2, `(.L_x_8648) ;  /* 0x0000000002087348 */ /* 0x000fea0003c00000 */
[----:B------:R0:W1:Y:S02]  /*2dc0*/  SHFL.BFLY P0, R2, R5, R4, R3 ;  /* 0x0c00000405027389 */ /* 0x0000640000000003 */
[----:B01----:R-:W-:Y:S01]  /*2dd0*/  ENDCOLLECTIVE ;  /* 0x000000000000791b */ /* 0x003fe20003800000 */
.L_x_8648:
[----:B------:R-:W-:Y:S01]  /*2de0*/  IMAD.MOV.U32 R28, RZ, RZ, R2 ;  /* 0x000000ffff1c7224 */ /* 0x000fe200078e0002 */
[----:B------:R-:W-:Y:S06]  /*2df0*/  BRA `(.L_x_8649) ;  /* 0xffffffe400f47947 */ /* 0x000fec000383ffff */
.L_x_8650:
        /* <DEDUP_REMOVED lines=16> */
.L_x_12308:


//--------------------- .text._ZN4vllm3moe10topkGatingILi16ELi512ELi4ELi16ELi32Ej6__halfLNS0_11ScoringFuncE0EEEvPKT5_PKbPfiPT4_PiiiibPKf --------------------------
	.section	.text._ZN4vllm3moe10topkGatingILi16ELi512ELi4ELi16ELi32Ej6__halfLNS0_11ScoringFuncE0EEEvPKT5_PKbPfiPT4_PiiiibPKf,"ax",@progbits
	.align	128
        .global         _ZN4vllm3moe10topkGatingILi16ELi512ELi4ELi16ELi32Ej6__halfLNS0_11ScoringFuncE0EEEvPKT5_PKbPfiPT4_PiiiibPKf
        .type           _ZN4vllm3moe10topkGatingILi16ELi512ELi4ELi16ELi32Ej6__halfLNS0_11ScoringFuncE0EEEvPKT5_PKbPfiPT4_PiiiibPKf,@function
        .size           _ZN4vllm3moe10topkGatingILi16ELi512ELi4ELi16ELi32Ej6__halfLNS0_11ScoringFuncE0EEEvPKT5_PKbPfiPT4_PiiiibPKf,(.L_x_12309 - _ZN4vllm3moe10topkGatingILi16ELi512ELi4ELi16ELi32Ej6__halfLNS0_11ScoringFuncE0EEEvPKT5_PKbPfiPT4_PiiiibPKf)
        .other          _ZN4vllm3moe10topkGatingILi16ELi512ELi4ELi16ELi32Ej6__halfLNS0_11ScoringFuncE0EEEvPKT5_PKbPfiPT4_PiiiibPKf,@"STO_CUDA_ENTRY STV_DEFAULT"
_ZN4vllm3moe10topkGatingILi16ELi512ELi4ELi16ELi32Ej6__halfLNS0_11ScoringFuncE0EEEvPKT5_PKbPfiPT4_PiiiibPKf:
.text._ZN4vllm3moe10topkGatingILi16ELi512ELi4ELi16ELi32Ej6__halfLNS0_11ScoringFuncE0EEEvPKT5_PKbPfiPT4_PiiiibPKf:
        /* <DEDUP_REMOVED lines=230> */
.L_x_8651:
        /* <DEDUP_REMOVED lines=16> */
.L_x_8652:
        /* <DEDUP_REMOVED lines=16> */
.L_x_8661:
        /* <DEDUP_REMOVED lines=110> */
.L_x_8689:
        /* <DEDUP_REMOVED lines=28> */
.L_x_8657:
[----:B------:R-:W-:Y:S05]  /*1900*/  BSYNC B1 ;  /* 0x0000000000017941 */ /* 0x000fea0003800000 */
.L_x_8656:
        /* <DEDUP_REMOVED lines=52> */
.L_x_8660:
[----:B------:R-:W-:Y:S05]  /*1c50*/  BSYNC B1 ;  /* 0x0000000000017941 */ /* 0x000fea0003800000 */
.L_x_8659:
[----:B------:R-:W-:Y:S05]  /*1c60*/  BRA `(.L_x_8661) ;  /* 0xfffffff000fc7947 */ /* 0x000fea000383ffff */
.L_x_8654:
[----:B------:R-:W-:Y:S01]  /*1c70*/  IMAD.MOV.U32 R43, RZ, RZ, RZ ;  /* 0x000000ffff2b7224 */ /* 0x000fe200078e00ff */
[----:B------:R-:W-:Y:S01]  /*1c80*/  ULDC UR10, c[0x0][0x228] ;  /* 0x00008a00000a7ab9 */ /* 0x000fe20000000800 */
[----:B------:R-:W-:Y:S01]  /*1c90*/  ULDC UR11, c[0x0][0x240] ;  /* 0x00009000000b7ab9 */ /* 0x000fe20000000800 */
[----:B------:R-:W-:Y:S01]  /*1ca0*/  ULDC UR5, c[0x0][0x248] ;  /* 0x0000920000057ab9 */ /* 0x000fe20000000800 */
[----:B------:R-:W-:-:S05]  /*1cb0*/  ULDC.64 UR8, c[0x0][0x240] ;  /* 0x0000900000087ab9 */ /* 0x000fca0000000a00 */
.L_x_8667:
        /* <DEDUP_REMOVED lines=110> */
.L_x_8706:
        /* <DEDUP_REMOVED lines=27> */
.L_x_8664:
[----:B------:R-:W-:Y:S05]  /*2550*/  BSYNC B1 ;  /* 0x0000000000017941 */ /* 0x000fea0003800000 */
.L_x_8663:
        /* <DEDUP_REMOVED lines=52> */
.L_x_8666:
[----:B------:R-:W-:Y:S05]  /*28a0*/  BSYNC B1 ;  /* 0x0000000000017941 */ /* 0x000fea0003800000 */
.L_x_8665:
[----:B------:R-:W-:Y:S05]  /*28b0*/  BRA `(.L_x_8667) ;  /* 0xfffffff400007947 */ /* 0x000fea000383ffff */
.L_x_8658:
[----:B------:R-:W-:Y:S05]  /*28c0*/  BSYNC B0 ;  /* 0x0000000000007941 */ /* 0x000fea0003800000 */
.L_x_8653:
        /* <DEDUP_REMOVED lines=20> */
.L_x_8670:
        /* <DEDUP_REMOVED lines=18> */
.L_x_8669:
[----:B------:R-:W-:Y:S05]  /*2b30*/  BSYNC B0 ;  /* 0x0000000000007941 */ /* 0x000fea0003800000 */
.L_x_8668:
        /* <DEDUP_REMOVED lines=12> */
.L_x_8672:
        /* <DEDUP_REMOVED lines=11> */
.L_x_8671:
[----:B------:R-:W-:Y:S05]  /*2cb0*/  EXIT ;  /* 0x000000000000794d */ /* 0x000fea0003800000 */
.L_x_8655:
        /* <DEDUP_REMOVED lines=8> */
.L_x_8674:
[----:B------:R-:W-:Y:S05]  /*2d40*/  BSYNC B1 ;  /* 0x0000000000017941 */ /* 0x000fea0003800000 */
.L_x_8673:
        /* <DEDUP_REMOVED lines=9> */
.L_x_8675:
[----:B------:R-:W-:Y:S01]  /*2de0*/  FSETP.GEU.FTZ.AND P2, PT, R50, R43, PT ;  /* 0x0000002b3200720b */ /* 0x000fe20003f5e000 */
[----:B------:R-:W-:Y:S02]  /*2df0*/  IMAD.MOV.U32 R27, RZ, RZ, R45 ;  /* 0x000000ffff1b7224 */ /* 0x000fe400078e002d */
[----:B------:R-:W-:-:S10]  /*2e00*/  IMAD.MOV.U32 R48, RZ, RZ, R28 ;  /* 0x000000ffff307224 */ /* 0x000fd400078e001c */
[----:B------:R-:W-:Y:S05]  /*2e10*/  WARPSYNC.COLLECTIVE R24, `(.L_x_8676) ;  /* 0x0000000018087348 */ /* 0x000fea0003c00000 */
[----:B------:R0:W1:Y:S02]  /*2e20*/  SHFL.BFLY P0, R28, R27, R26, R25 ;  /* 0x0c00001a1b1c7389 */ /* 0x0000640000000019 */
[----:B01----:R-:W-:Y:S01]  /*2e30*/  ENDCOLLECTIVE ;  /* 0x000000000000791b */ /* 0x003fe20003800000 */
.L_x_8676:
        /* <DEDUP_REMOVED lines=11> */
.L_x_8677:
[----:B------:R-:W-:Y:S02]  /*2ef0*/  IMAD.MOV.U32 R27, RZ, RZ, R48 ;  /* 0x000000ffff1b7224 */ /* 0x000fe400078e0030 */
[----:B------:R-:W-:-:S07]  /*2f00*/  IMAD.MOV.U32 R44, RZ, RZ, R28 ;  /* 0x000000ffff2c7224 */ /* 0x000fce00078e001c */
[----:B------:R-:W-:Y:S05]  /*2f10*/  WARPSYNC.COLLECTIVE R24, `(.L_x_8678) ;  /* 0x0000000018087348 */ /* 0x000fea0003c00000 */
[----:B------:R0:W1:Y:S02]  /*2f20*/  SHFL.BFLY P0, R28, R27, R26, R25 ;  /* 0x0c00001a1b1c7389 */ /* 0x0000640000000019 */
[----:B01----:R-:W-:Y:S01]  /*2f30*/  ENDCOLLECTIVE ;  /* 0x000000000000791b */ /* 0x003fe20003800000 */
.L_x_8678:
[----:B------:R-:W-:Y:S01]  /*2f40*/  FSETP.GEU.FTZ.AND P1, PT, R53, R44, PT ;  /* 0x0000002c3500720b */ /* 0x000fe20003f3e000 */
[----:B------:R-:W-:-:S12]  /*2f50*/  IMAD.MOV.U32 R27, RZ, RZ, R47 ;  /* 0x000000ffff1b7224 */ /* 0x000fd800078e002f */
[----:B------:R-:W-:Y:S01]  /*2f60*/  @P1 FSETP.NEU.FTZ.AND P2, PT, R53, R44, PT ;  /* 0x0000002c3500120b */ /* 0x000fe20003f5d000 */
[----:B------:R-:W-:-:S12]  /*2f70*/  IMAD.MOV.U32 R51, RZ, RZ, R28 ;  /* 0x000000ffff337224 */ /* 0x000fd800078e001c */
[----:B------:R-:W-:Y:S05]  /*2f80*/  WARPSYNC.COLLECTIVE R24, `(.L_x_8679) ;  /* 0x0000000018087348 */ /* 0x000fea0003c00000 */
[----:B------:R0:W1:Y:S02]  /*2f90*/  SHFL.BFLY P0, R28, R27, R26, R25 ;  /* 0x0c00001a1b1c7389 */ /* 0x0000640000000019 */
[----:B01----:R-:W-:Y:S01]  /*2fa0*/  ENDCOLLECTIVE ;  /* 0x000000000000791b */ /* 0x003fe20003800000 */
.L_x_8679:
        /* <DEDUP_REMOVED lines=12> */
.L_x_8680:
[----:B------:R-:W-:Y:S02]  /*3070*/  IMAD.MOV.U32 R27, RZ, RZ, R29 ;  /* 0x000000ffff1b7224 */ /* 0x000fe400078e001d */
[----:B------:R-:W-:-:S07]  /*3080*/  IMAD.MOV.U32 R43, RZ, RZ, R28 ;  /* 0x000000ffff2b7224 */ /* 0x000fce00078e001c */
[----:B------:R-:W-:Y:S05]  /*3090*/  WARPSYNC.COLLECTIVE R24, `(.L_x_8681) ;  /* 0x0000000018087348 */ /* 0x000fea0003c00000 */
[----:B------:R0:W1:Y:S02]  /*30a0*/  SHFL.BFLY P0, R28, R27, R26, R25 ;  /* 0x0c00001a1b1c7389 */ /* 0x0000640000000019 */
[----:B01----:R-:W-:Y:S01]  /*30b0*/  ENDCOLLECTIVE ;  /* 0x000000000000791b */ /* 0x003fe20003800000 */
.L_x_8681:
[----:B------:R-:W-:Y:S02]  /*30c0*/  IMAD.MOV.U32 R27, RZ, RZ, R45 ;  /* 0x000000ffff1b7224 */ /* 0x000fe400078e002d */
[----:B------:R-:W-:-:S07]  /*30d0*/  IMAD.MOV.U32 R50, RZ, RZ, R28 ;  /* 0x000000ffff327224 */ /* 0x000fce00078e001c */
[----:B------:R-:W-:Y:S05]  /*30e0*/  WARPSYNC.COLLECTIVE R24, `(.L_x_8682) ;  /* 0x0000000018087348 */ /* 0x000fea0003c00000 */
[----:B------:R0:W1:Y:S02]  /*30f0*/  SHFL.BFLY P0, R28, R27, R26, R25 ;  /* 0x0c00001a1b1c7389 */ /* 0x0000640000000019 */
[----:B01----:R-:W-:Y:S01]  /*3100*/  ENDCOLLECTIVE ;  /* 0x000000000000791b */ /* 0x003fe20003800000 */
.L_x_8682:
        /* <DEDUP_REMOVED lines=12> */
.L_x_8683:
[----:B------:R-:W-:Y:S02]  /*31d0*/  IMAD.MOV.U32 R27, RZ, RZ, R51 ;  /* 0x000000ffff1b7224 */ /* 0x000fe400078e0033 */
[----:B------:R-:W-:-:S07]  /*31e0*/  IMAD.MOV.U32 R43, RZ, RZ, R28 ;  /* 0x000000ffff2b7224 */ /* 0x000fce00078e001c */
[----:B------:R-:W-:Y:S05]  /*31f0*/  WARPSYNC.COLLECTIVE R24, `(.L_x_8684) ;  /* 0x0000000018087348 */ /* 0x000fea0003c00000 */
[----:B------:R0:W1:Y:S02]  /*3200*/  SHFL.BFLY P0, R28, R27, R26, R25 ;  /* 0x0c00001a1b1c7389 */ /* 0x0000640000000019 */
[----:B01----:R-:W-:Y:S01]  /*3210*/  ENDCOLLECTIVE ;  /* 0x000000000000791b */ /* 0x003fe20003800000 */
.L_x_8684:
[----:B------:R-:W-:Y:S01]  /*3220*/  FSETP.GEU.FTZ.AND P2, PT, R52, R43, PT ;  /* 0x0000002b3400720b */ /* 0x000fe20003f5e000 */
[----:B------:R-:W-:-:S12]  /*3230*/  IMAD.MOV.U32 R27, RZ, RZ, R45 ;  /* 0x000000ffff1b7224 */ /* 0x000fd800078e002d */
[----:B------:R-:W-:Y:S01]  /*3240*/  @P2 FSETP.NEU.FTZ.AND P1, PT, R52, R43, PT ;  /* 0x0000002b3400220b */ /* 0x000fe20003f3d000 */
[----:B------:R-:W-:-:S12]  /*3250*/  IMAD.MOV.U32 R44, RZ, RZ, R28 ;  /* 0x000000ffff2c7224 */ /* 0x000fd800078e001c */
[----:B------:R-:W-:Y:S05]  /*3260*/  WARPSYNC.COLLECTIVE R24, `(.L_x_8685) ;  /* 0x0000000018087348 */ /* 0x000fea0003c00000 */
[----:B------:R0:W1:Y:S02]  /*3270*/  SHFL.BFLY P0, R28, R27, R26, R25 ;  /* 0x0c00001a1b1c7389 */ /* 0x0000640000000019 */
[----:B01----:R-:W-:Y:S01]  /*3280*/  ENDCOLLECTIVE ;  /* 0x000000000000791b */ /* 0x003fe20003800000 */
.L_x_8685:
        /* <DEDUP_REMOVED lines=11> */
.L_x_8686:
[----:B------:R-:W-:Y:S02]  /*3340*/  IMAD.MOV.U32 R27, RZ, RZ, R50 ;  /* 0x000000ffff1b7224 */ /* 0x000fe400078e0032 */
[----:B------:R-:W-:-:S07]  /*3350*/  IMAD.MOV.U32 R29, RZ, RZ, R28 ;  /* 0x000000ffff1d7224 */ /* 0x000fce00078e001c */
[----:B------:R-:W-:Y:S05]  /*3360*/  WARPSYNC.COLLECTIVE R24, `(.L_x_8687) ;  /* 0x0000000018087348 */ /* 0x000fea0003c00000 */
[----:B------:R0:W1:Y:S02]  /*3370*/  SHFL.BFLY P0, R28, R27, R26, R25 ;  /* 0x0c00001a1b1c7389 */ /* 0x0000640000000019 */
[----:B01----:R-:W-:Y:S01]  /*3380*/  ENDCOLLECTIVE ;  /* 0x000000000000791b */ /* 0x003fe20003800000 */
.L_x_8687:
[----:B------:R-:W-:Y:S02]  /*3390*/  IMAD.MOV.U32 R27, RZ, RZ, R43 ;  /* 0x000000ffff1b7224 */ /* 0x000fe400078e002b */
[----:B------:R-:W-:-:S07]  /*33a0*/  IMAD.MOV.U32 R47, RZ, RZ, R28 ;  /* 0x000000ffff2f7224 */ /* 0x000fce00078e001c */
[----:B------:R-:W-:Y:S05]  /*33b0*/  WARPSYNC.COLLECTIVE R24, `(.L_x_8688) ;  /* 0x0000000018087348 */ /* 0x000fea0003c00000 */
[----:B------:R0:W1:Y:S02]  /*33c0*/  SHFL.BFLY P0, R28, R27, R26, R25 ;  /* 0x0c00001a1b1c7389 */ /* 0x0000640000000019 */
[----:B01----:R-:W-:Y:S01]  /*33d0*/  ENDCOLLECTIVE ;  /* 0x000000000000791b */ /* 0x003fe20003800000 */
.L_x_8688:
[----:B------:R-:W-:Y:S05]  /*33e0*/  BRA `(.L_x_8689) ;  /* 0xffffffe000d47947 */ /* 0x000fea000383ffff */
.L_x_8662:
        /* <DEDUP_REMOVED lines=8> */
.L_x_8691:
[----:B------:R-:W-:Y:S05]  /*3470*/  BSYNC B1 ;  /* 0x0000000000017941 */ /* 0x000fea0003800000 */
.L_x_8690:
        /* <DEDUP_REMOVED lines=9> */
.L_x_8692:
[----:B------:R-:W-:Y:S01]  /*3510*/  FSETP.GEU.FTZ.AND P2, PT, R50, R29, PT ;  /* 0x0000001d3200720b */ /* 0x000fe20003f5e000 */
[----:B------:R-:W-:Y:S02]  /*3520*/  IMAD.MOV.U32 R27, RZ, RZ, R51 ;  /* 0x000000ffff1b7224 */ /* 0x000fe400078e0033 */
[----:B------:R-:W-:-:S10]  /*3530*/  IMAD.MOV.U32 R47, RZ, RZ, R28 ;  /* 0x000000ffff2f7224 */ /* 0x000fd400078e001c */
[----:B------:R-:W-:Y:S05]  /*3540*/  WARPSYNC.COLLECTIVE R24, `(.L_x_8693) ;  /* 0x0000000018087348 */ /* 0x000fea0003c00000 */
[----:B------:R0:W1:Y:S02]  /*3550*/  SHFL.BFLY P0, R28, R27, R26, R25 ;  /* 0x0c00001a1b1c7389 */ /* 0x0000640000000019 */
[----:B01----:R-:W-:Y:S01]  /*3560*/  ENDCOLLECTIVE ;  /* 0x000000000000791b */ /* 0x003fe20003800000 */
.L_x_8693:
        /* <DEDUP_REMOVED lines=11> */
.L_x_8694:
[----:B------:R-:W-:Y:S02]  /*3620*/  IMAD.MOV.U32 R27, RZ, RZ, R47 ;  /* 0x000000ffff1b7224 */ /* 0x000fe400078e002f */
[----:B------:R-:W-:-:S07]  /*3630*/  IMAD.MOV.U32 R44, RZ, RZ, R28 ;  /* 0x000000ffff2c7224 */ /* 0x000fce00078e001c */
[----:B------:R-:W-:Y:S05]  /*3640*/  WARPSYNC.COLLECTIVE R24, `(.L_x_8695) ;  /* 0x0000000018087348 */ /* 0x000fea0003c00000 */
[----:B------:R0:W1:Y:S02]  /*3650*/  SHFL.BFLY P0, R28, R27, R26, R25 ;  /* 0x0c00001a1b1c7389 */ /* 0x0000640000000019 */
[----:B01----:R-:W-:Y:S01]  /*3660*/  ENDCOLLECTIVE ;  /* 0x000000000000791b */ /* 0x003fe20003800000 */
.L_x_8695:
[----:B------:R-:W-:Y:S01]  /*3670*/  FSETP.GEU.FTZ.AND P1, PT, R45, R44, PT ;  /* 0x0000002c2d00720b */ /* 0x000fe20003f3e000 */
[----:B------:R-:W-:-:S12]  /*3680*/  IMAD.MOV.U32 R27, RZ, RZ, R49 ;  /* 0x000000ffff1b7224 */ /* 0x000fd800078e0031 */
[----:B------:R-:W-:Y:S01]  /*3690*/  @P1 FSETP.NEU.FTZ.AND P2, PT, R45, R44, PT ;  /* 0x0000002c2d00120b */ /* 0x000fe20003f5d000 */
[----:B------:R-:W-:-:S12]  /*36a0*/  IMAD.MOV.U32 R50, RZ, RZ, R28 ;  /* 0x000000ffff327224 */ /* 0x000fd800078e001c */
[----:B------:R-:W-:Y:S05]  /*36b0*/  WARPSYNC.COLLECTIVE R24, `(.L_x_8696) ;  /* 0x0000000018087348 */ /* 0x000fea0003c00000 */
[----:B------:R0:W1:Y:S02]  /*36c0*/  SHFL.BFLY P0, R28, R27, R26, R25 ;  /* 0x0c00001a1b1c7389 */ /* 0x0000640000000019 */
[----:B01----:R-:W-:Y:S01]  /*36d0*/  ENDCOLLECTIVE ;  /* 0x000000000000791b */ /* 0x003fe20003800000 */
.L_x_8696:
        /* <DEDUP_REMOVED lines=12> */
.L_x_8697:
[----:B------:R-:W-:Y:S02]  /*37a0*/  IMAD.MOV.U32 R27, RZ, RZ, R48 ;  /* 0x000000ffff1b7224 */ /* 0x000fe400078e0030 */
[----:B------:R-:W-:-:S07]  /*37b0*/  IMAD.MOV.U32 R29, RZ, RZ, R28 ;  /* 0x000000ffff1d7224 */ /* 0x000fce00078e001c */
[----:B------:R-:W-:Y:S05]  /*37c0*/  WARPSYNC.COLLECTIVE R24, `(.L_x_8698) ;  /* 0x0000000018087348 */ /* 0x000fea0003c00000 */
[----:B------:R0:W1:Y:S02]  /*37d0*/  SHFL.BFLY P0, R28, R27, R26, R25 ;  /* 0x0c00001a1b1c7389 */ /* 0x0000640000000019 */
[----:B01----:R-:W-:Y:S01]  /*37e0*/  ENDCOLLECTIVE ;  /* 0x000000000000791b */ /* 0x003fe20003800000 */
.L_x_8698:
[----:B------:R-:W-:Y:S02]  /*37f0*/  IMAD.MOV.U32 R27, RZ, RZ, R45 ;  /* 0x000000ffff1b7224 */ /* 0x000fe400078e002d */
[----:B------:R-:W-:-:S07]  /*3800*/  IMAD.MOV.U32 R49, RZ, RZ, R28 ;  /* 0x000000ffff317224 */ /* 0x000fce00078e001c */
[----:B------:R-:W-:Y:S05]  /*3810*/  WARPSYNC.COLLECTIVE R24, `(.L_x_8699) ;  /* 0x0000000018087348 */ /* 0x000fea0003c00000 */
[----:B------:R0:W1:Y:S02]  /*3820*/  SHFL.BFLY P0, R28, R27, R26, R25 ;  /* 0x0c00001a1b1c7389 */ /* 0x0000640000000019 */
[----:B01----:R-:W-:Y:S01]  /*3830*/  ENDCOLLECTIVE ;  /* 0x000000000000791b */ /* 0x003fe20003800000 */
.L_x_8699:
        /* <DEDUP_REMOVED lines=12> */
.L_x_8700:
[----:B------:R-:W-:Y:S02]  /*3900*/  IMAD.MOV.U32 R27, RZ, RZ, R49 ;  /* 0x000000ffff1b7224 */ /* 0x000fe400078e0031 */
[----:B------:R-:W-:-:S07]  /*3910*/  IMAD.MOV.U32 R29, RZ, RZ, R28 ;  /* 0x000000ffff1d7224 */ /* 0x000fce00078e001c */
[----:B------:R-:W-:Y:S05]  /*3920*/  WARPSYNC.COLLECTIVE R24, `(.L_x_8701) ;  /* 0x0000000018087348 */ /* 0x000fea0003c00000 */
[----:B------:R0:W1:Y:S02]  /*3930*/  SHFL.BFLY P0, R28, R27, R26, R25 ;  /* 0x0c00001a1b1c7389 */ /* 0x0000640000000019 */
[----:B01----:R-:W-:Y:S01]  /*3940*/  ENDCOLLECTIVE ;  /* 0x000000000000791b */ /* 0x003fe20003800000 */
.L_x_8701:
[----:B------:R-:W-:Y:S01]  /*3950*/  FSETP.GEU.FTZ.AND P2, PT, R50, R29, PT ;  /* 0x0000001d3200720b */ /* 0x000fe20003f5e000 */
[----:B------:R-:W-:-:S12]  /*3960*/  IMAD.MOV.U32 R27, RZ, RZ, R45 ;  /* 0x000000ffff1b7224 */ /* 0x000fd800078e002d */
[----:B------:R-:W-:Y:S01]  /*3970*/  @P2 FSETP.NEU.FTZ.AND P1, PT, R50, R29, PT ;  /* 0x0000001d3200220b */ /* 0x000fe20003f3d000 */
[----:B------:R-:W-:-:S12]  /*3980*/  IMAD.MOV.U32 R44, RZ, RZ, R28 ;  /* 0x000000ffff2c7224 */ /* 0x000fd800078e001c */
[----:B------:R-:W-:Y:S05]  /*3990*/  WARPSYNC.COLLECTIVE R24, `(.L_x_8702) ;  /* 0x0000000018087348 */ /* 0x000fea0003c00000 */
[----:B------:R0:W1:Y:S02]  /*39a0*/  SHFL.BFLY P0, R28, R27, R26, R25 ;  /* 0x0c00001a1b1c7389 */ /* 0x0000640000000019 */
[----:B01----:R-:W-:Y:S01]  /*39b0*/  ENDCOLLECTIVE ;  /* 0x000000000000791b */ /* 0x003fe20003800000 */
.L_x_8702:
        /* <DEDUP_REMOVED lines=11> */
.L_x_8703:
[----:B------:R-:W-:Y:S02]  /*3a70*/  IMAD.MOV.U32 R27, RZ, RZ, R50 ;  /* 0x000000ffff1b7224 */ /* 0x000fe400078e0032 */
[----:B------:R-:W-:-:S07]  /*3a80*/  IMAD.MOV.U32 R29, RZ, RZ, R28 ;  /* 0x000000ffff1d7224 */ /* 0x000fce00078e001c */
[----:B------:R-:W-:Y:S05]  /*3a90*/  WARPSYNC.COLLECTIVE R24, `(.L_x_8704) ;  /* 0x0000000018087348 */ /* 0x000fea0003c00000 */
[----:B------:R0:W1:Y:S02]  /*3aa0*/  SHFL.BFLY P0, R28, R27, R26, R25 ;  /* 0x0c00001a1b1c7389 */ /* 0x0000640000000019 */
[----:B01----:R-:W-:Y:S01]  /*3ab0*/  ENDCOLLECTIVE ;  /* 0x000000000000791b */ /* 0x003fe20003800000 */
.L_x_8704:
[----:B------:R-:W-:Y:S02]  /*3ac0*/  IMAD.MOV.U32 R27, RZ, RZ, R51 ;  /* 0x000000ffff1b7224 */ /* 0x000fe400078e0033 */
[----:B------:R-:W-:-:S07]  /*3ad0*/  IMAD.MOV.U32 R47, RZ, RZ, R28 ;  /* 0x000000ffff2f7224 */ /* 0x000fce00078e001c */
[----:B------:R-:W-:Y:S05]  /*3ae0*/  WARPSYNC.COLLECTIVE R24, `(.L_x_8705) ;  /* 0x0000000018087348 */ /* 0x000fea0003c00000 */
[----:B------:R0:W1:Y:S02]  /*3af0*/  SHFL.BFLY P0, R28, R27, R26, R25 ;  /* 0x0c00001a1b1c7389 */ /* 0x0000640000000019 */
[----:B01----:R-:W-:Y:S01]  /*3b00*/  ENDCOLLECTIVE ;  /* 0x000000000000791b */ /* 0x003fe20003800000 */
.L_x_8705:
[----:B------:R-:W-:Y:S05]  /*3b10*/  BRA `(.L_x_8706) ;  /* 0xffffffe800207947 */ /* 0x000fea000383ffff */
.L_x_8707:
        /* <DEDUP_REMOVED lines=14> */
.L_x_12309:


//--------------------- .text._ZN4vllm3moe10topkGatingILi8ELi256ELi4ELi16ELi32Ej6__halfLNS0_11ScoringFuncE0EEEvPKT5_PKbPfiPT4_PiiiibPKf --------------------------
	.section	.text._ZN4vllm3moe10topkGatingILi8ELi256ELi4ELi16ELi32Ej6__halfLNS0_11ScoringFuncE0EEEvPKT5_PKbPfiPT4_PiiiibPKf,"ax",@progbits
	.align	128
        .global         _ZN4vllm3moe10topkGatingILi8ELi256ELi4ELi16ELi32Ej6__halfLNS0_11ScoringFuncE0EEEvPKT5_PKbPfiPT4_PiiiibPKf
        .type           _ZN4vllm3moe10topkGatingILi8ELi256ELi4ELi16ELi32Ej6__halfLNS0_11ScoringFuncE0EEEvPKT5_PKbPfiPT4_PiiiibPKf,@function
        .size           _ZN4vllm3moe10topkGatingILi8ELi256ELi4ELi16ELi32Ej6__halfLNS0_11ScoringFuncE0EEEvPKT5_PKbPfiPT4_PiiiibPKf,(.L_x_12310 - _ZN4vllm3moe10topkGatingILi8ELi256ELi4ELi16ELi32Ej6__halfLNS0_11ScoringFuncE0EEEvPKT5_PKbPfiPT4_PiiiibPKf)
        .other          _ZN4vllm3moe10topkGatingILi8ELi256ELi4ELi16ELi32Ej6__halfLNS0_11ScoringFuncE0EEEvPKT5_PKbPfiPT4_PiiiibPKf,@"STO_CUDA_ENTRY STV_DEFAULT"
_ZN4vllm3moe10topkGatingILi8ELi256ELi4ELi16ELi32Ej6__halfLNS0_11ScoringFuncE0EEEvPKT5_PKbPfiPT4_PiiiibPKf:
.text._ZN4vllm3moe10topkGatingILi8ELi256ELi4ELi16ELi32Ej6__halfLNS0_11ScoringFuncE0EEEvPKT5_PKbPfiPT4_PiiiibPKf:
        /* <DEDUP_REMOVED lines=164> */
.L_x_8716:
        /* <DEDUP_REMOVED lines=78> */
.L_x_8744:
        /* <DEDUP_REMOVED lines=28> */
.L_x_8712:
[----:B------:R-:W-:Y:S05]  /*10e0*/  BSYNC B1 ;  /* 0x0000000000017941 */ /* 0x000fea0003800000 */
.L_x_8711:
        /* <DEDUP_REMOVED lines=36> */
.L_x_8715:
[----:B------:R-:W-:Y:S05]  /*1330*/  BSYNC B1 ;  /* 0x0000000000017941 */ /* 0x000fea0003800000 */
.L_x_8714:
[----:B------:R-:W-:Y:S05]  /*1340*/  BRA `(.L_x_8716) ;  /* 0xfffffff400bc7947 */ /* 0x000fea000383ffff */
.L_x_8709:
[----:B------:R-:W-:Y:S01]  /*1350*/  IMAD.MOV.U32 R31, RZ, RZ, RZ ;  /* 0x000000ffff1f7224 */ /* 0x000fe200078e00ff */
[----:B------:R-:W-:Y:S01]  /*1360*/  ULDC UR10, c[0x0][0x228] ;  /* 0x00008a00000a7ab9 */ /* 0x000fe20000000800 */
[----:B------:R-:W-:Y:S01]  /*1370*/  ULDC UR11, c[0x0][0x240] ;  /* 0x00009000000b7ab9 */ /* 0x000fe20000000800 */
[----:B------:R-:W-:Y:S01]  /*1380*/  ULDC UR5, c[0x0][0x248] ;  /* 0x0000920000057ab9 */ /* 0x000fe20000000800 */
[----:B------:R-:W-:-:S05]  /*1390*/  ULDC.64 UR8, c[0x0][0x240] ;  /* 0x0000900000087ab9 */ /* 0x000fca0000000a00 */
.L_x_8722:
        /* <DEDUP_REMOVED lines=78> */
.L_x_8761:
        /* <DEDUP_REMOVED lines=27> */
.L_x_8719:
[----:B------:R-:W-:Y:S05]  /*1a30*/  BSYNC B1 ;  /* 0x0000000000017941 */ /* 0x000fea0003800000 */
.L_x_8718:
        /* <DEDUP_REMOVED lines=36> */
.L_x_8721:
[----:B------:R-:W-:Y:S05]  /*1c80*/  BSYNC B1 ;  /* 0x0000000000017941 */ /* 0x000fea0003800000 */
.L_x_8720:
[----:B------:R-:W-:Y:S05]  /*1c90*/  BRA `(.L_x_8722) ;  /* 0xfffffff400c07947 */ /* 0x000fea000383ffff */
.L_x_8713:
[----:B------:R-:W-:Y:S05]  /*1ca0*/  BSYNC B0 ;  /* 0x0000000000007941 */ /* 0x000fea0003800000 */
.L_x_8708:
        /* <DEDUP_REMOVED lines=20> */
.L_x_8725:
        /* <DEDUP_REMOVED lines=18> */
.L_x_8724:
[----:B------:R-:W-:Y:S05]  /*1f10*/  BSYNC B0 ;  /* 0x0000000000007941 */ /* 0x000fea0003800000 */
.L_x_8723:
        /* <DEDUP_REMOVED lines=12> */
.L_x_8727:
        /* <DEDUP_REMOVED lines=11> */
.L_x_8726:
[----:B------:R-:W-:Y:S05]  /*2090*/  EXIT ;  /* 0x000000000000794d */ /* 0x000fea0003800000 */
.L_x_8710:
        /* <DEDUP_REMOVED lines=8> */
.L_x_8729:
[----:B------:R-:W-:Y:S05]  /*2120*/  BSYNC B1 ;  /* 0x0000000000017941 */ /* 0x000fea0003800000 */
.L_x_8728:
        /* <DEDUP_REMOVED lines=9> */
.L_x_8730:
[----:B------:R-:W-:Y:S01]  /*21c0*/  FSETP.GEU.FTZ.AND P2, PT, R34, R21, PT ;  /* 0x000000152200720b */ /* 0x000fe20003f5e000 */
[----:B------:R-:W-:Y:S02]  /*21d0*/  IMAD.MOV.U32 R18, RZ, RZ, R36 ;  /* 0x000000ffff127224 */ /* 0x000fe400078e0024 */
[----:B------:R-:W-:-:S10]  /*21e0*/  IMAD.MOV.U32 R31, RZ, RZ, R19 ;  /* 0x000000ffff1f7224 */ /* 0x000fd400078e0013 */
[----:B------:R-:W-:Y:S05]  /*21f0*/  WARPSYNC.COLLECTIVE R5, `(.L_x_8731) ;  /* 0x0000000005087348 */ /* 0x000fea0003c00000 */
[----:B------:R0:W1:Y:S02]  /*2200*/  SHFL.BFLY P0, R19, R18, R17, R16 ;  /* 0x0c00001112137389 */ /* 0x0000640000000010 */
[----:B01----:R-:W-:Y:S01]  /*2210*/  ENDCOLLECTIVE ;  /* 0x000000000000791b */ /* 0x003fe20003800000 */
.L_x_8731:
        /* <DEDUP_REMOVED lines=11> */
.L_x_8732:
[----:B------:R-:W-:Y:S02]  /*22d0*/  IMAD.MOV.U32 R18, RZ, RZ, R31 ;  /* 0x000000ffff127224 */ /* 0x000fe400078e001f */
[----:B------:R-:W-:-:S07]  /*22e0*/  IMAD.MOV.U32 R28, RZ, RZ, R19 ;  /* 0x000000ffff1c7224 */ /* 0x000fce00078e0013 */
[----:B------:R-:W-:Y:S05]  /*22f0*/  WARPSYNC.COLLECTIVE R5, `(.L_x_8733) ;  /* 0x0000000005087348 */ /* 0x000fea0003c00000 */
[----:B------:R0:W1:Y:S02]  /*2300*/  SHFL.BFLY P0, R19, R18, R17, R16 ;  /* 0x0c00001112137389 */ /* 0x0000640000000010 */
[----:B01----:R-:W-:Y:S01]  /*2310*/  ENDCOLLECTIVE ;  /* 0x000000000000791b */ /* 0x003fe20003800000 */
.L_x_8733:
[----:B------:R-:W-:Y:S01]  /*2320*/  FSETP.GEU.FTZ.AND P1, PT, R29, R28, PT ;  /* 0x0000001c1d00720b */ /* 0x000fe20003f3e000 */
[----:B------:R-:W-:-:S12]  /*2330*/  IMAD.MOV.U32 R18, RZ, RZ, R32 ;  /* 0x000000ffff127224 */ /* 0x000fd800078e0020 */
[----:B------:R-:W-:Y:S01]  /*2340*/  @P1 FSETP.NEU.FTZ.AND P2, PT, R29, R28, PT ;  /* 0x0000001c1d00120b */ /* 0x000fe20003f5d000 */
[----:B------:R-:W-:-:S12]  /*2350*/  IMAD.MOV.U32 R34, RZ, RZ, R19 ;  /* 0x000000ffff227224 */ /* 0x000fd800078e0013 */
[----:B------:R-:W-:Y:S05]  /*2360*/  WARPSYNC.COLLECTIVE R5, `(.L_x_8734) ;  /* 0x0000000005087348 */ /* 0x000fea0003c00000 */
[----:B------:R0:W1:Y:S02]  /*2370*/  SHFL.BFLY P0, R19, R18, R17, R16 ;  /* 0x0c00001112137389 */ /* 0x0000640000000010 */
[----:B01----:R-:W-:Y:S01]  /*2380*/  ENDCOLLECTIVE ;  /* 0x000000000000791b */ /* 0x003fe20003800000 */
.L_x_8734:
        /* <DEDUP_REMOVED lines=12> */
.L_x_8735:
[----:B------:R-:W-:Y:S02]  /*2450*/  IMAD.MOV.U32 R18, RZ, RZ, R20 ;  /* 0x000000ffff127224 */ /* 0x000fe400078e0014 */
[----:B------:R-:W-:-:S07]  /*2460*/  IMAD.MOV.U32 R21, RZ, RZ, R19 ;  /* 0x000000ffff157224 */ /* 0x000fce00078e0013 */
[----:B------:R-:W-:Y:S05]  /*2470*/  WARPSYNC.COLLECTIVE R5, `(.L_x_8736) ;  /* 0x0000000005087348 */ /* 0x000fea0003c00000 */
[----:B------:R0:W1:Y:S02]  /*2480*/  SHFL.BFLY P0, R19, R18, R17, R16 ;  /* 0x0c00001112137389 */ /* 0x0000640000000010 */
[----:B01----:R-:W-:Y:S01]  /*2490*/  ENDCOLLECTIVE ;  /* 0x000000000000791b */ /* 0x003fe20003800000 */
.L_x_8736:
[----:B------:R-:W-:Y:S02]  /*24a0*/  IMAD.MOV.U32 R18, RZ, RZ, R29 ;  /* 0x000000ffff127224 */ /* 0x000fe400078e001d */
[----:B------:R-:W-:-:S07]  /*24b0*/  IMAD.MOV.U32 R35, RZ, RZ, R19 ;  /* 0x000000ffff237224 */ /* 0x000fce00078e0013 */
[----:B------:R-:W-:Y:S05]  /*24c0*/  WARPSYNC.COLLECTIVE R5, `(.L_x_8737) ;  /* 0x0000000005087348 */ /* 0x000fea0003c00000 */
[----:B------:R0:W1:Y:S02]  /*24d0*/  SHFL.BFLY P0, R19, R18, R17, R16 ;  /* 0x0c00001112137389 */ /* 0x0000640000000010 */
[----:B01----:R-:W-:Y:S01]  /*24e0*/  ENDCOLLECTIVE ;  /* 0x000000000000791b */ /* 0x003fe20003800000 */
.L_x_8737:
        /* <DEDUP_REMOVED lines=12> */
.L_x_8738:
[----:B------:R-:W-:Y:S02]  /*25b0*/  IMAD.MOV.U32 R18, RZ, RZ, R35 ;  /* 0x000000ffff127224 */ /* 0x000fe400078e0023 */
[----:B------:R-:W-:-:S07]  /*25c0*/  IMAD.MOV.U32 R21, RZ, RZ, R19 ;  /* 0x000000ffff157224 */ /* 0x000fce00078e0013 */
[----:B------:R-:W-:Y:S05]  /*25d0*/  WARPSYNC.COLLECTIVE R5, `(.L_x_8739) ;  /* 0x0000000005087348 */ /* 0x000fea0003c00000 */
[----:B------:R0:W1:Y:S02]  /*25e0*/  SHFL.BFLY P0, R19, R18, R17, R16 ;  /* 0x0c00001112137389 */ /* 0x0000640000000010 */
[----:B01----:R-:W-:Y:S01]  /*25f0*/  ENDCOLLECTIVE ;  /* 0x000000000000791b */ /* 0x003fe20003800000 */
.L_x_8739:
[----:B------:R-:W-:Y:S01]  /*2600*/  FSETP.GEU.FTZ.AND P2, PT, R32, R21, PT ;  /* 0x000000152000720b */ /* 0x000fe20003f5e000 */
[----:B------:R-:W-:-:S12]  /*2610*/  IMAD.MOV.U32 R18, RZ, RZ, R34 ;  /* 0x000000ffff127224 */ /* 0x000fd800078e0022 */
[----:B------:R-:W-:Y:S01]  /*2620*/  @P2 FSETP.NEU.FTZ.AND P1, PT, R32, R21, PT ;  /* 0x000000152000220b */ /* 0x000fe20003f3d000 */
[----:B------:R-:W-:-:S12]  /*2630*/  IMAD.MOV.U32 R28, RZ, RZ, R19 ;  /* 0x000000ffff1c7224 */ /* 0x000fd800078e0013 */
[----:B------:R-:W-:Y:S05]  /*2640*/  WARPSYNC.COLLECTIVE R5, `(.L_x_8740) ;  /* 0x0000000005087348 */ /* 0x000fea0003c00000 */
[----:B------:R0:W1:Y:S02]  /*2650*/  SHFL.BFLY P0, R19, R18, R17, R16 ;  /* 0x0c00001112137389 */ /* 0x0000640000000010 */
[----:B01----:R-:W-:Y:S01]  /*2660*/  ENDCOLLECTIVE ;  /* 0x000000000000791b */ /* 0x003fe20003800000 */
.L_x_8740:
        /* <DEDUP_REMOVED lines=11> */
.L_x_8741:
[----:B------:R-:W-:Y:S02]  /*2720*/  IMAD.MOV.U32 R18, RZ, RZ, R32 ;  /* 0x000000ffff127224 */ /* 0x000fe400078e0020 */
[----:B------:R-:W-:-:S07]  /*2730*/  IMAD.MOV.U32 R20, RZ, RZ, R19 ;  /* 0x000000ffff147224 */ /* 0x000fce00078e0013 */
[----:B------:R-:W-:Y:S05]  /*2740*/  WARPSYNC.COLLECTIVE R5, `(.L_x_8742) ;  /* 0x0000000005087348 */ /* 0x000fea0003c00000 */
[----:B------:R0:W1:Y:S02]  /*2750*/  SHFL.BFLY P0, R19, R18, R17, R16 ;  /* 0x0c00001112137389 */ /* 0x0000640000000010 */
[----:B01----:R-:W-:Y:S01]  /*2760*/  ENDCOLLECTIVE ;  /* 0x000000000000791b */ /* 0x003fe20003800000 */
.L_x_8742:
[----:B------:R-:W-:Y:S02]  /*2770*/  IMAD.MOV.U32 R18, RZ, RZ, R36 ;  /* 0x000000ffff127224 */ /* 0x000fe400078e0024 */
[----:B------:R-:W-:-:S07]  /*2780*/  IMAD.MOV.U32 R31, RZ, RZ, R19 ;  /* 0x000000ffff1f7224 */ /* 0x000fce00078e0013 */
[----:B------:R-:W-:Y:S05]  /*2790*/  WARPSYNC.COLLECTIVE R5, `(.L_x_8743) ;  /* 0x0000000005087348 */ /* 0x000fea0003c00000 */
[----:B------:R0:W1:Y:S02]  /*27a0*/  SHFL.BFLY P0, R19, R18, R17, R16 ;  /* 0x0c00001112137389 */ /* 0x0000640000000010 */
[----:B01----:R-:W-:Y:S01]  /*27b0*/  ENDCOLLECTIVE ;  /* 0x000000000000791b */ /* 0x003fe20003800000 */
.L_x_8743:
[----:B------:R-:W-:Y:S05]  /*27c0*/  BRA `(.L_x_8744) ;  /* 0xffffffe400d47947 */ /* 0x000fea000383ffff */
.L_x_8717:
        /* <DEDUP_REMOVED lines=8> */
.L_x_8746:
[----:B------:R-:W-:Y:S05]  /*2850*/  BSYNC B1 ;  /* 0x0000000000017941 */ /* 0x000fea0003800000 */
.L_x_8745:
        /* <DEDUP_REMOVED lines=9> */
.L_x_8747:
[----:B------:R-:W-:Y:S01]  /*28f0*/  FSETP.GEU.FTZ.AND P2, PT, R35, R20, PT ;  /* 0x000000142300720b */ /* 0x000fe20003f5e000 */
[----:B------:R-:W-:Y:S02]  /*2900*/  IMAD.MOV.U32 R18, RZ, RZ, R34 ;  /* 0x000000ffff127224 */ /* 0x000fe400078e0022 */
[----:B------:R-:W-:-:S10]  /*2910*/  IMAD.MOV.U32 R29, RZ, RZ, R19 ;  /* 0x000000ffff1d7224 */ /* 0x000fd400078e0013 */
[----:B------:R-:W-:Y:S05]  /*2920*/  WARPSYNC.COLLECTIVE R5, `(.L_x_8748) ;  /* 0x0000000005087348 */ /* 0x000fea0003c00000 */
[----:B------:R0:W1:Y:S02]  /*2930*/  SHFL.BFLY P0, R19, R18, R17, R16 ;  /* 0x0c00001112137389 */ /* 0x0000640000000010 */
[----:B01----:R-:W-:Y:S01]  /*2940*/  ENDCOLLECTIVE ;  /* 0x000000000000791b */ /* 0x003fe20003800000 */
.L_x_8748:
        /* <DEDUP_REMOVED lines=11> */
.L_x_8749:
[----:B------:R-:W-:Y:S02]  /*2a00*/  IMAD.MOV.U32 R18, RZ, RZ, R29 ;  /* 0x000000ffff127224 */ /* 0x000fe400078e001d */
[----:B------:R-:W-:-:S07]  /*2a10*/  IMAD.MOV.U32 R21, RZ, RZ, R19 ;  /* 0x000000ffff157224 */ /* 0x000fce00078e0013 */
[----:B------:R-:W-:Y:S05]  /*2a20*/  WARPSYNC.COLLECTIVE R5, `(.L_x_8750) ;  /* 0x0000000005087348 */ /* 0x000fea0003c00000 */
[----:B------:R0:W1:Y:S02]  /*2a30*/  SHFL.BFLY P0, R19, R18, R17, R16 ;  /* 0x0c00001112137389 */ /* 0x0000640000000010 */
[----:B01----:R-:W-:Y:S01]  /*2a40*/  ENDCOLLECTIVE ;  /* 0x000000000000791b */ /* 0x003fe20003800000 */
.L_x_8750:
[----:B------:R-:W-:Y:S01]  /*2a50*/  FSETP.GEU.FTZ.AND P1, PT, R28, R21, PT ;  /* 0x000000151c00720b */ /* 0x000fe20003f3e000 */
[----:B------:R-:W-:-:S12]  /*2a60*/  IMAD.MOV.U32 R18, RZ, RZ, R33 ;  /* 0x000000ffff127224 */ /* 0x000fd800078e0021 */
[----:B------:R-:W-:Y:S01]  /*2a70*/  @P1 FSETP.NEU.FTZ.AND P2, PT, R28, R21, PT ;  /* 0x000000151c00120b */ /* 0x000fe20003f5d000 */
[----:B------:R-:W-:-:S12]  /*2a80*/  IMAD.MOV.U32 R34, RZ, RZ, R19 ;  /* 0x000000ffff227224 */ /* 0x000fd800078e0013 */
[----:B------:R-:W-:Y:S05]  /*2a90*/  WARPSYNC.COLLECTIVE R5, `(.L_x_8751) ;  /* 0x0000000005087348 */ /* 0x000fea0003c00000 */
[----:B------:R0:W1:Y:S02]  /*2aa0*/  SHFL.BFLY P0, R19, R18, R17, R16 ;  /* 0x0c00001112137389 */ /* 0x0000640000000010 */
[----:B01----:R-:W-:Y:S01]  /*2ab0*/  ENDCOLLECTIVE ;  /* 0x000000000000791b */ /* 0x003fe20003800000 */
.L_x_8751:
        /* <DEDUP_REMOVED lines=12> */
.L_x_8752:
[----:B------:R-:W-:Y:S02]  /*2b80*/  IMAD.MOV.U32 R18, RZ, RZ, R32 ;  /* 0x000000ffff127224 */ /* 0x000fe400078e0020 */
[----:B------:R-:W-:-:S07]  /*2b90*/  IMAD.MOV.U32 R20, RZ, RZ, R19 ;  /* 0x000000ffff147224 */ /* 0x000fce00078e0013 */
[----:B------:R-:W-:Y:S05]  /*2ba0*/  WARPSYNC.COLLECTIVE R5, `(.L_x_8753) ;  /* 0x0000000005087348 */ /* 0x000fea0003c00000 */
[----:B------:R0:W1:Y:S02]  /*2bb0*/  SHFL.BFLY P0, R19, R18, R17, R16 ;  /* 0x0c00001112137389 */ /* 0x0000640000000010 */
[----:B01----:R-:W-:Y:S01]  /*2bc0*/  ENDCOLLECTIVE ;  /* 0x000000000000791b */ /* 0x003fe20003800000 */
.L_x_8753:
[----:B------:R-:W-:Y:S02]  /*2bd0*/  IMAD.MOV.U32 R18, RZ, RZ, R28 ;  /* 0x000000ffff127224 */ /* 0x000fe400078e001c */
[----:B------:R-:W-:-:S07]  /*2be0*/  IMAD.MOV.U32 R33, RZ, RZ, R19 ;  /* 0x000000ffff217224 */ /* 0x000fce00078e0013 */
[----:B------:R-:W-:Y:S05]  /*2bf0*/  WARPSYNC.COLLECTIVE R5, `(.L_x_8754) ;  /* 0x0000000005087348 */ /* 0x000fea0003c00000 */
[----:B------:R0:W1:Y:S02]  /*2c00*/  SHFL.BFLY P0, R19, R18, R17, R16 ;  /* 0x0c00001112137389 */ /* 0x0000640000000010 */
[----:B01----:R-:W-:Y:S01]  /*2c10*/  ENDCOLLECTIVE ;  /* 0x000000000000791b */ /* 0x003fe20003800000 */
.L_x_8754:
        /* <DEDUP_REMOVED lines=12> */
.L_x_8755:
[----:B------:R-:W-:Y:S02]  /*2ce0*/  IMAD.MOV.U32 R18, RZ, RZ, R34 ;  /* 0x000000ffff127224 */ /* 0x000fe400078e0022 */
[----:B------:R-:W-:-:S07]  /*2cf0*/  IMAD.MOV.U32 R20, RZ, RZ, R19 ;  /* 0x000000ffff147224 */ /* 0x000fce00078e0013 */
[----:B------:R-:W-:Y:S05]  /*2d00*/  WARPSYNC.COLLECTIVE R5, `(.L_x_8756) ;  /* 0x0000000005087348 */ /* 0x000fea0003c00000 */
[----:B------:R0:W1:Y:S02]  /*2d10*/  SHFL.BFLY P0, R19, R18, R17, R16 ;  /* 0x0c00001112137389 */ /* 0x0000640000000010 */
[----:B01----:R-:W-:Y:S01]  /*2d20*/  ENDCOLLECTIVE ;  /* 0x000000000000791b */ /* 0x003fe20003800000 */
.L_x_8756:
[----:B------:R-:W-:Y:S01]  /*2d30*/  FSETP.GEU.FTZ.AND P2, PT, R35, R20, PT ;  /* 0x000000142300720b */ /* 0x000fe20003f5e000 */
[----:B------:R-:W-:-:S12]  /*2d40*/  IMAD.MOV.U32 R18, RZ, RZ, R28 ;  /* 0x000000ffff127224 */ /* 0x000fd800078e001c */
[----:B------:R-:W-:Y:S01]  /*2d50*/  @P2 FSETP.NEU.FTZ.AND P1, PT, R35, R20, PT ;  /* 0x000000142300220b */ /* 0x000fe20003f3d000 */
[----:B------:R-:W-:-:S12]  /*2d60*/  IMAD.MOV.U32 R21, RZ, RZ, R19 ;  /* 0x000000ffff157224 */ /* 0x000fd800078e0013 */
[----:B------:R-:W-:Y:S05]  /*2d70*/  WARPSYNC.COLLECTIVE R5, `(.L_x_8757) ;  /* 0x0000000005087348 */ /* 0x000fea0003c00000 */
[----:B------:R0:W1:Y:S02]  /*2d80*/  SHFL.BFLY P0, R19, R18, R17, R16 ;  /* 0x0c00001112137389 */ /* 0x0000640000000010 */
[----:B01----:R-:W-:Y:S01]  /*2d90*/  ENDCOLLECTIVE ;  /* 0x000000000000791b */ /* 0x003fe20003800000 */
.L_x_8757:
        /* <DEDUP_REMOVED lines=11> */
.L_x_8758:
[----:B------:R-:W-:Y:S02]  /*2e50*/  IMAD.MOV.U32 R18, RZ, RZ, R32 ;  /* 0x000000ffff127224 */ /* 0x000fe400078e0020 */
[----:B------:R-:W-:-:S07]  /*2e60*/  IMAD.MOV.U32 R20, RZ, RZ, R19 ;  /* 0x000000ffff147224 */ /* 0x000fce00078e0013 */
[----:B------:R-:W-:Y:S05]  /*2e70*/  WARPSYNC.COLLECTIVE R5, `(.L_x_8759) ;  /* 0x0000000005087348 */ /* 0x000fea0003c00000 */
[----:B------:R0:W1:Y:S02]  /*2e80*/  SHFL.BFLY P0, R19, R18, R17, R16 ;  /* 0x0c00001112137389 */ /* 0x0000640000000010 */
[----:B01----:R-:W-:Y:S01]  /*2e90*/  ENDCOLLECTIVE ;  /* 0x000000000000791b */ /* 0x003fe20003800000 */
.L_x_8759:
[----:B------:R-:W-:Y:S02]  /*2ea0*/  IMAD.MOV.U32 R18, RZ, RZ, R36 ;  /* 0x000000ffff127224 */ /* 0x000fe400078e0024 */
[----:B------:R-:W-:-:S07]  /*2eb0*/  IMAD.MOV.U32 R21, RZ, RZ, R19 ;  /* 0x000000ffff157224 */ /* 0x000fce00078e0013 */
[----:B------:R-:W-:Y:S05]  /*2ec0*/  WARPSYNC.COLLECTIVE R5, `(.L_x_8760) ;  /* 0x0000000005087348 */ /* 0x000fea0003c00000 */
[----:B------:R0:W1:Y:S02]  /*2ed0*/  SHFL.BFLY P0, R19, R18, R17, R16 ;  /* 0x0c00001112137389 */ /* 0x0000640000000010 */
[----:B01----:R-:W-:Y:S01]  /*2ee0*/  ENDCOLLECTIVE ;  /* 0x000000000000791b */ /* 0x003fe20003800000 */
.L_x_8760:
[----:B------:R-:W-:Y:S05]  /*2ef0*/  BRA `(.L_x_8761) ;  /* 0xffffffe800607947 */ /* 0x000fea000383ffff */
.L_x_8762:
        /* <DEDUP_REMOVED lines=16> */
.L_x_12310:


//--------------------- .text._ZN4vllm3moe10topkGatingILi8ELi128ELi4ELi16ELi32Ej6__halfLNS0_11ScoringFuncE0EEEvPKT5_PKbPfiPT4_PiiiibPKf --------------------------
	.section	.text._ZN4vllm3moe10topkGatingILi8ELi128ELi4ELi16ELi32Ej6__halfLNS0_11ScoringFuncE0EEEvPKT5_PKbPfiPT4_PiiiibPKf,"ax",@progbits
	.align	128
        .global         _ZN4vllm3moe10topkGatingILi8ELi128ELi4ELi16ELi32Ej6__halfLNS0_11ScoringFuncE0EEEvPKT5_PKbPfiPT4_PiiiibPKf
        .type           _ZN4vllm3moe10topkGatingILi8ELi128ELi4ELi16ELi32Ej6__halfLNS0_11ScoringFuncE0EEEvPKT5_PKbPfiPT4_PiiiibPKf,@function
        .size           _ZN4vllm3moe10topkGatingILi8ELi128ELi4ELi16ELi32Ej6__halfLNS0_11ScoringFuncE0EEEvPKT5_PKbPfiPT4_PiiiibPKf,(.L_x_12311 - _ZN4vllm3moe10topkGatingILi8ELi128ELi4ELi16ELi32Ej6__halfLNS0_11ScoringFuncE0EEEvPKT5_PKbPfiPT4_PiiiibPKf)
        .other          _ZN4vllm3moe10topkGatingILi8ELi128ELi4ELi16ELi32Ej6__halfLNS0_11ScoringFuncE0EEEvPKT5_PKbPfiPT4_PiiiibPKf,@"STO_CUDA_ENTRY STV_DEFAULT"
_ZN4vllm3moe10topkGatingILi8ELi128ELi4ELi16ELi32Ej6__halfLNS0_11ScoringFuncE0EEEvPKT5_PKbPfiPT4_PiiiibPKf:
.text._ZN4vllm3moe10topkGatingILi8ELi128ELi4ELi16ELi32Ej6__halfLNS0_11ScoringFuncE0EEEvPKT5_PKbPfiPT4_PiiiibPKf:
        /* <DEDUP_REMOVED lines=160> */
.L_x_8771:
        /* <DEDUP_REMOVED lines=68> */
.L_x_8796:
        /* <DEDUP_REMOVED lines=27> */
.L_x_8767:
[----:B------:R-:W-:Y:S05]  /*0ff0*/  BSYNC B1 ;  /* 0x0000000000017941 */ /* 0x000fea0003800000 */
.L_x_8766:
        /* <DEDUP_REMOVED lines=36> */
.L_x_8770:
[----:B------:R-:W-:Y:S05]  /*1240*/  BSYNC B1 ;  /* 0x0000000000017941 */ /* 0x000fea0003800000 */
.L_x_8769:
[----:B------:R-:W-:Y:S05]  /*1250*/  BRA `(.L_x_8771) ;  /* 0xfffffff400e87947 */ /* 0x000fea000383ffff */
.L_x_8764:
[----:B------:R-:W-:Y:S01]  /*1260*/  IMAD.MOV.U32 R31, RZ, RZ, RZ ;  /* 0x000000ffff1f7224 */ /* 0x000fe200078e00ff */
[----:B------:R-:W-:Y:S01]  /*1270*/  ULDC UR10, c[0x0][0x228] ;  /* 0x00008a00000a7ab9 */ /* 0x000fe20000000800 */
[----:B------:R-:W-:Y:S01]  /*1280*/  ULDC UR11, c[0x0][0x240] ;  /* 0x00009000000b7ab9 */ /* 0x000fe20000000800 */
[----:B------:R-:W-:Y:S01]  /*1290*/  ULDC UR5, c[0x0][0x248] ;  /* 0x0000920000057ab9 */ /* 0x000fe20000000800 */
[----:B------:R-:W-:-:S05]  /*12a0*/  ULDC.64 UR8, c[0x0][0x240] ;  /* 0x0000900000087ab9 */ /* 0x000fca0000000a00 */
.L_x_8777:
        /* <DEDUP_REMOVED lines=68> */
.L_x_8810:
        /* <DEDUP_REMOVED lines=26> */
.L_x_8774:
[----:B------:R-:W-:Y:S05]  /*1890*/  BSYNC B1 ;  /* 0x0000000000017941 */ /* 0x000fea0003800000 */
.L_x_8773:
        /* <DEDUP_REMOVED lines=36> */
.L_x_8776:
[----:B------:R-:W-:Y:S05]  /*1ae0*/  BSYNC B1 ;  /* 0x0000000000017941 */ /* 0x000fea0003800000 */
.L_x_8775:
[----:B------:R-:W-:Y:S05]  /*1af0*/  BRA `(.L_x_8777) ;  /* 0xfffffff400ec7947 */ /* 0x000fea000383ffff */
.L_x_8768:
[----:B------:R-:W-:Y:S05]  /*1b00*/  BSYNC B0 ;  /* 0x0000000000007941 */ /* 0x000fea0003800000 */
.L_x_8763:
        /* <DEDUP_REMOVED lines=20> */
.L_x_8780:
        /* <DEDUP_REMOVED lines=18> */
.L_x_8779:
[----:B------:R-:W-:Y:S05]  /*1d70*/  BSYNC B0 ;  /* 0x0000000000007941 */ /* 0x000fea0003800000 */
.L_x_8778:
        /* <DEDUP_REMOVED lines=13> */
.L_x_8782:
        /* <DEDUP_REMOVED lines=11> */
.L_x_8781:
[----:B------:R-:W-:Y:S05]  /*1f00*/  EXIT ;  /* 0x000000000000794d */ /* 0x000fea0003800000 */
.L_x_8765:
        /* <DEDUP_REMOVED lines=8> */
.L_x_8784:
[----:B------:R-:W-:Y:S05]  /*1f90*/  BSYNC B1 ;  /* 0x0000000000017941 */ /* 0x000fea0003800000 */
.L_x_8783:
        /* <DEDUP_REMOVED lines=8> */
.L_x_8785:
[----:B------:R-:W-:Y:S01]  /*2020*/  FSETP.GEU.FTZ.AND P2, PT, R32, R21, PT ;  /* 0x000000152000720b */ /* 0x000fe20003f5e000 */
[----:B------:R-:W-:-:S12]  /*2030*/  IMAD.MOV.U32 R18, RZ, RZ, R34 ;  /* 0x000000ffff127224 */ /* 0x000fd800078e0022 */
[----:B------:R-:W-:Y:S01]  /*2040*/  @P2 FSETP.NEU.FTZ.AND P1, PT, R32, R21, PT ;  /* 0x000000152000220b */ /* 0x000fe20003f3d000 */
[----:B------:R-:W-:-:S12]  /*2050*/  IMAD.MOV.U32 R29, RZ, RZ, R19 ;  /* 0x000000ffff1d7224 */ /* 0x000fd800078e0013 */
[----:B------:R-:W-:Y:S05]  /*2060*/  WARPSYNC.COLLECTIVE R5, `(.L_x_8786) ;  /* 0x0000000005087348 */ /* 0x000fea0003c00000 */
[----:B------:R0:W1:Y:S02]  /*2070*/  SHFL.BFLY P0, R19, R18, R17, R16 ;  /* 0x0c00001112137389 */ /* 0x0000640000000010 */
[----:B01----:R-:W-:Y:S01]  /*2080*/  ENDCOLLECTIVE ;  /* 0x000000000000791b */ /* 0x003fe20003800000 */
.L_x_8786:
        /* <DEDUP_REMOVED lines=12> */
.L_x_8787:
[----:B------:R-:W-:Y:S02]  /*2150*/  IMAD.MOV.U32 R18, RZ, RZ, R21 ;  /* 0x000000ffff127224 */ /* 0x000fe400078e0015 */
[----:B------:R-:W-:-:S07]  /*2160*/  IMAD.MOV.U32 R31, RZ, RZ, R19 ;  /* 0x000000ffff1f7224 */ /* 0x000fce00078e0013 */
[----:B------:R-:W-:Y:S05]  /*2170*/  WARPSYNC.COLLECTIVE R5, `(.L_x_8788) ;  /* 0x0000000005087348 */ /* 0x000fea0003c00000 */
[----:B------:R0:W1:Y:S02]  /*2180*/  SHFL.BFLY P0, R19, R18, R17, R16 ;  /* 0x0c00001112137389 */ /* 0x0000640000000010 */
[----:B01----:R-:W-:Y:S01]  /*2190*/  ENDCOLLECTIVE ;  /* 0x000000000000791b */ /* 0x003fe20003800000 */
.L_x_8788:
[----:B------:R-:W-:Y:S02]  /*21a0*/  IMAD.MOV.U32 R18, RZ, RZ, R28 ;  /* 0x000000ffff127224 */ /* 0x000fe400078e001c */
[----:B------:R-:W-:-:S07]  /*21b0*/  IMAD.MOV.U32 R32, RZ, RZ, R19 ;  /* 0x000000ffff207224 */ /* 0x000fce00078e0013 */
[----:B------:R-:W-:Y:S05]  /*21c0*/  WARPSYNC.COLLECTIVE R5, `(.L_x_8789) ;  /* 0x0000000005087348 */ /* 0x000fea0003c00000 */
[----:B------:R0:W1:Y:S02]  /*21d0*/  SHFL.BFLY P0, R19, R18, R17, R16 ;  /* 0x0c00001112137389 */ /* 0x0000640000000010 */
[----:B01----:R-:W-:Y:S01]  /*21e0*/  ENDCOLLECTIVE ;  /* 0x000000000000791b */ /* 0x003fe20003800000 */
.L_x_8789:
        /* <DEDUP_REMOVED lines=12> */
.L_x_8790:
[----:B------:R-:W-:Y:S02]  /*22b0*/  IMAD.MOV.U32 R18, RZ, RZ, R35 ;  /* 0x000000ffff127224 */ /* 0x000fe400078e0023 */
[----:B------:R-:W-:-:S07]  /*22c0*/  IMAD.MOV.U32 R29, RZ, RZ, R19 ;  /* 0x000000ffff1d7224 */ /* 0x000fce00078e0013 */
[----:B------:R-:W-:Y:S05]  /*22d0*/  WARPSYNC.COLLECTIVE R5, `(.L_x_8791) ;  /* 0x0000000005087348 */ /* 0x000fea0003c00000 */
[----:B------:R0:W1:Y:S02]  /*22e0*/  SHFL.BFLY P0, R19, R18, R17, R16 ;  /* 0x0c00001112137389 */ /* 0x0000640000000010 */
[----:B01----:R-:W-:Y:S01]  /*22f0*/  ENDCOLLECTIVE ;  /* 0x000000000000791b */ /* 0x003fe20003800000 */
.L_x_8791:
[----:B------:R-:W-:Y:S01]  /*2300*/  FSETP.GEU.FTZ.AND P2, PT, R34, R29, PT ;  /* 0x0000001d2200720b */ /* 0x000fe20003f5e000 */
[----:B------:R-:W-:-:S12]  /*2310*/  IMAD.MOV.U32 R18, RZ, RZ, R28 ;  /* 0x000000ffff127224 */ /* 0x000fd800078e001c */
[----:B------:R-:W-:Y:S01]  /*2320*/  @P2 FSETP.NEU.FTZ.AND P1, PT, R34, R29, PT ;  /* 0x0000001d2200220b */ /* 0x000fe20003f3d000 */
[----:B------:R-:W-:-:S12]  /*2330*/  IMAD.MOV.U32 R20, RZ, RZ, R19 ;  /* 0x000000ffff147224 */ /* 0x000fd800078e0013 */
[----:B------:R-:W-:Y:S05]  /*2340*/  WARPSYNC.COLLECTIVE R5, `(.L_x_8792) ;  /* 0x0000000005087348 */ /* 0x000fea0003c00000 */
[----:B------:R0:W1:Y:S02]  /*2350*/  SHFL.BFLY P0, R19, R18, R17, R16 ;  /* 0x0c00001112137389 */ /* 0x0000640000000010 */
[----:B01----:R-:W-:Y:S01]  /*2360*/  ENDCOLLECTIVE ;  /* 0x000000000000791b */ /* 0x003fe20003800000 */
.L_x_8792:
        /* <DEDUP_REMOVED lines=11> */
.L_x_8793:
[----:B------:R-:W-:Y:S02]  /*2420*/  IMAD.MOV.U32 R18, RZ, RZ, R32 ;  /* 0x000000ffff127224 */ /* 0x000fe400078e0020 */
[----:B------:R-:W-:-:S07]  /*2430*/  IMAD.MOV.U32 R20, RZ, RZ, R19 ;  /* 0x000000ffff147224 */ /* 0x000fce00078e0013 */
[----:B------:R-:W-:Y:S05]  /*2440*/  WARPSYNC.COLLECTIVE R5, `(.L_x_8794) ;  /* 0x0000000005087348 */ /* 0x000fea0003c00000 */
[----:B------:R0:W1:Y:S02]  /*2450*/  SHFL.BFLY P0, R19, R18, R17, R16 ;  /* 0x0c00001112137389 */ /* 0x0000640000000010 */
[----:B01----:R-:W-:Y:S01]  /*2460*/  ENDCOLLECTIVE ;  /* 0x000000000000791b */ /* 0x003fe20003800000 */
.L_x_8794:
[----:B------:R-:W-:Y:S02]  /*2470*/  IMAD.MOV.U32 R18, RZ, RZ, R34 ;  /* 0x000000ffff127224 */ /* 0x000fe400078e0022 */
[----:B------:R-:W-:-:S07]  /*2480*/  IMAD.MOV.U32 R31, RZ, RZ, R19 ;  /* 0x000000ffff1f7224 */ /* 0x000fce00078e0013 */
[----:B------:R-:W-:Y:S05]  /*2490*/  WARPSYNC.COLLECTIVE R5, `(.L_x_8795) ;  /* 0x0000000005087348 */ /* 0x000fea0003c00000 */
[----:B------:R0:W1:Y:S02]  /*24a0*/  SHFL.BFLY P0, R19, R18, R17, R16 ;  /* 0x0c00001112137389 */ /* 0x0000640000000010 */
[----:B01----:R-:W-:Y:S01]  /*24b0*/  ENDCOLLECTIVE ;  /* 0x000000000000791b */ /* 0x003fe20003800000 */
.L_x_8795:
[----:B------:R-:W-:Y:S01]  /*24c0*/  PLOP3.LUT P0, PT, PT, PT, PT, 0x80, 0x0 ;  /* 0x000000000000781c */ /* 0x000fe20003f0f070 */
[----:B------:R-:W-:-:S12]  /*24d0*/  BRA `(.L_x_8796) ;  /* 0xffffffe800587947 */ /* 0x000fd8000383ffff */
.L_x_8772:
        /* <DEDUP_REMOVED lines=8> */
.L_x_8798:
[----:B------:R-:W-:Y:S05]  /*2560*/  BSYNC B1 ;  /* 0x0000000000017941 */ /* 0x000fea0003800000 */
.L_x_8797:
        /* <DEDUP_REMOVED lines=8> */
.L_x_8799:
[----:B------:R-:W-:Y:S01]  /*25f0*/  FSETP.GEU.FTZ.AND P2, PT, R33, R20, PT ;  /* 0x000000142100720b */ /* 0x000fe20003f5e000 */
[----:B------:R-:W-:-:S12]  /*2600*/  IMAD.MOV.U32 R18, RZ, RZ, R32 ;  /* 0x000000ffff127224 */ /* 0x000fd800078e0020 */
[----:B------:R-:W-:Y:S01]  /*2610*/  @P2 FSETP.NEU.FTZ.AND P1, PT, R33, R20, PT ;  /* 0x000000142100220b */ /* 0x000fe20003f3d000 */
[----:B------:R-:W-:-:S12]  /*2620*/  IMAD.MOV.U32 R21, RZ, RZ, R19 ;  /* 0x000000ffff157224 */ /* 0x000fd800078e0013 */
[----:B------:R-:W-:Y:S05]  /*2630*/  WARPSYNC.COLLECTIVE R5, `(.L_x_8800) ;  /* 0x0000000005087348 */ /* 0x000fea0003c00000 */
[----:B------:R0:W1:Y:S02]  /*2640*/  SHFL.BFLY P0, R19, R18, R17, R16 ;  /* 0x0c00001112137389 */ /* 0x0000640000000010 */
[----:B01----:R-:W-:Y:S01]  /*2650*/  ENDCOLLECTIVE ;  /* 0x000000000000791b */ /* 0x003fe20003800000 */
.L_x_8800:
        /* <DEDUP_REMOVED lines=12> */
.L_x_8801:
[----:B------:R-:W-:Y:S02]  /*2720*/  IMAD.MOV.U32 R18, RZ, RZ, R21 ;  /* 0x000000ffff127224 */ /* 0x000fe400078e0015 */
[----:B------:R-:W-:-:S07]  /*2730*/  IMAD.MOV.U32 R29, RZ, RZ, R19 ;  /* 0x000000ffff1d7224 */ /* 0x000fce00078e0013 */
[----:B------:R-:W-:Y:S05]  /*2740*/  WARPSYNC.COLLECTIVE R5, `(.L_x_8802) ;  /* 0x0000000005087348 */ /* 0x000fea0003c00000 */
[----:B------:R0:W1:Y:S02]  /*2750*/  SHFL.BFLY P0, R19, R18, R17, R16 ;  /* 0x0c00001112137389 */ /* 0x0000640000000010 */
[----:B01----:R-:W-:Y:S01]  /*2760*/  ENDCOLLECTIVE ;  /* 0x000000000000791b */ /* 0x003fe20003800000 */
.L_x_8802:
[----:B------:R-:W-:Y:S02]  /*2770*/  IMAD.MOV.U32 R18, RZ, RZ, R20 ;  /* 0x000000ffff127224 */ /* 0x000fe400078e0014 */
[----:B------:R-:W-:-:S07]  /*2780*/  IMAD.MOV.U32 R32, RZ, RZ, R19 ;  /* 0x000000ffff207224 */ /* 0x000fce00078e0013 */
[----:B------:R-:W-:Y:S05]  /*2790*/  WARPSYNC.COLLECTIVE R5, `(.L_x_8803) ;  /* 0x0000000005087348 */ /* 0x000fea0003c00000 */
[----:B------:R0:W1:Y:S02]  /*27a0*/  SHFL.BFLY P0, R19, R18, R17, R16 ;  /* 0x0c00001112137389 */ /* 0x0000640000000010 */
[----:B01----:R-:W-:Y:S01]  /*27b0*/  ENDCOLLECTIVE ;  /* 0x000000000000791b */ /* 0x003fe20003800000 */
.L_x_8803:
        /* <DEDUP_REMOVED lines=12> */
.L_x_8804:
[----:B------:R-:W-:Y:S02]  /*2880*/  IMAD.MOV.U32 R18, RZ, RZ, R33 ;  /* 0x000000ffff127224 */ /* 0x000fe400078e0021 */
[----:B------:R-:W-:-:S07]  /*2890*/  IMAD.MOV.U32 R29, RZ, RZ, R19 ;  /* 0x000000ffff1d7224 */ /* 0x000fce00078e0013 */
[----:B------:R-:W-:Y:S05]  /*28a0*/  WARPSYNC.COLLECTIVE R5, `(.L_x_8805) ;  /* 0x0000000005087348 */ /* 0x000fea0003c00000 */
[----:B------:R0:W1:Y:S02]  /*28b0*/  SHFL.BFLY P0, R19, R18, R17, R16 ;  /* 0x0c00001112137389 */ /* 0x0000640000000010 */
[----:B01----:R-:W-:Y:S01]  /*28c0*/  ENDCOLLECTIVE ;  /* 0x000000000000791b */ /* 0x003fe20003800000 */
.L_x_8805:
[----:B------:R-:W-:Y:S01]  /*28d0*/  FSETP.GEU.FTZ.AND P2, PT, R36, R29, PT ;  /* 0x0000001d2400720b */ /* 0x000fe20003f5e000 */
[----:B------:R-:W-:-:S12]  /*28e0*/  IMAD.MOV.U32 R18, RZ, RZ, R34 ;  /* 0x000000ffff127224 */ /* 0x000fd800078e0022 */
[----:B------:R-:W-:Y:S01]  /*28f0*/  @P2 FSETP.NEU.FTZ.AND P1, PT, R36, R29, PT ;  /* 0x0000001d2400220b */ /* 0x000fe20003f3d000 */
[----:B------:R-:W-:-:S12]  /*2900*/  IMAD.MOV.U32 R20, RZ, RZ, R19 ;  /* 0x000000ffff147224 */ /* 0x000fd800078e0013 */
[----:B------:R-:W-:Y:S05]  /*2910*/  WARPSYNC.COLLECTIVE R5, `(.L_x_8806) ;  /* 0x0000000005087348 */ /* 0x000fea0003c00000 */
[----:B------:R0:W1:Y:S02]  /*2920*/  SHFL.BFLY P0, R19, R18, R17, R16 ;  /* 0x0c00001112137389 */ /* 0x0000640000000010 */
[----:B01----:R-:W-:Y:S01]  /*2930*/  ENDCOLLECTIVE ;  /* 0x000000000000791b */ /* 0x003fe20003800000 */
.L_x_8806:
        /* <DEDUP_REMOVED lines=11> */
.L_x_8807:
[----:B------:R-:W-:Y:S02]  /*29f0*/  IMAD.MOV.U32 R18, RZ, RZ, R32 ;  /* 0x000000ffff127224 */ /* 0x000fe400078e0020 */
[----:B------:R-:W-:-:S07]  /*2a00*/  IMAD.MOV.U32 R20, RZ, RZ, R19 ;  /* 0x000000ffff147224 */ /* 0x000fce00078e0013 */
[----:B------:R-:W-:Y:S05]  /*2a10*/  WARPSYNC.COLLECTIVE R5, `(.L_x_8808) ;  /* 0x0000000005087348 */ /* 0x000fea0003c00000 */
[----:B------:R0:W1:Y:S02]  /*2a20*/  SHFL.BFLY P0, R19, R18, R17, R16 ;  /* 0x0c00001112137389 */ /* 0x0000640000000010 */
[----:B01----:R-:W-:Y:S01]  /*2a30*/  ENDCOLLECTIVE ;  /* 0x000000000000791b */ /* 0x003fe20003800000 */
.L_x_8808:
[----:B------:R-:W-:Y:S02]  /*2a40*/  IMAD.MOV.U32 R18, RZ, RZ, R36 ;  /* 0x000000ffff127224 */ /* 0x000fe400078e0024 */
[----:B------:R-:W-:-:S07]  /*2a50*/  IMAD.MOV.U32 R21, RZ, RZ, R19 ;  /* 0x000000ffff157224 */ /* 0x000fce00078e0013 */
[----:B------:R-:W-:Y:S05]  /*2a60*/  WARPSYNC.COLLECTIVE R5, `(.L_x_8809) ;  /* 0x0000000005087348 */ /* 0x000fea0003c00000 */
[----:B------:R0:W1:Y:S02]  /*2a70*/  SHFL.BFLY P0, R19, R18, R17, R16 ;  /* 0x0c00001112137389 */ /* 0x0000640000000010 */
[----:B01----:R-:W-:Y:S01]  /*2a80*/  ENDCOLLECTIVE ;  /* 0x000000000000791b */ /* 0x003fe20003800000 */
.L_x_8809:
[----:B------:R-:W-:Y:S01]  /*2a90*/  PLOP3.LUT P0, PT, PT, PT, PT, 0x80, 0x0 ;  /* 0x000000000000781c */ /* 0x000fe20003f0f070 */
[----:B------:R-:W-:-:S12]  /*2aa0*/  BRA `(.L_x_8810) ;  /* 0xffffffec00107947 */ /* 0x000fd8000383ffff */
.L_x_8811:
        /* <DEDUP_REMOVED lines=13> */
.L_x_12311:


//--------------------- .text._ZN4vllm3moe10topkGatingILi8ELi64ELi4ELi16ELi32Ej6__halfLNS0_11ScoringFuncE0EEEvPKT5_PKbPfiPT4_PiiiibPKf --------------------------
	.section	.text._ZN4vllm3moe10topkGatingILi8ELi64ELi4ELi16ELi32Ej6__halfLNS0_11ScoringFuncE0EEEvPKT5_PKbPfiPT4_PiiiibPKf,"ax",@progbits
	.align	128
        .global         _ZN4vllm3moe10topkGatingILi8ELi64ELi4ELi16ELi32Ej6__halfLNS0_11ScoringFuncE0EEEvPKT5_PKbPfiPT4_PiiiibPKf
        .type           _ZN4vllm3moe10topkGatingILi8ELi64ELi4ELi16ELi32Ej6__halfLNS0_11ScoringFuncE0EEEvPKT5_PKbPfiPT4_PiiiibPKf,@function
        .size           _ZN4vllm3moe10topkGatingILi8ELi64ELi4ELi16ELi32Ej6__halfLNS0_11ScoringFuncE0EEEvPKT5_PKbPfiPT4_PiiiibPKf,(.L_x_12312 - _ZN4vllm3moe10topkGatingILi8ELi64ELi4ELi16ELi32Ej6__halfLNS0_11ScoringFuncE0EEEvPKT5_PKbPfiPT4_PiiiibPKf)
        .other          _ZN4vllm3moe10topkGatingILi8ELi64ELi4ELi16ELi32Ej6__halfLNS0_11ScoringFuncE0EEEvPKT5_PKbPfiPT4_PiiiibPKf,@"STO_CUDA_ENTRY STV_DEFAULT"
_ZN4vllm3moe10topkGatingILi8ELi64ELi4ELi16ELi32Ej6__halfLNS0_11ScoringFuncE0EEEvPKT5_PKbPfiPT4_PiiiibPKf:
.text._ZN4vllm3moe10topkGatingILi8ELi64ELi4ELi16ELi32Ej6__halfLNS0_11ScoringFuncE0EEEvPKT5_PKbPfiPT4_PiiiibPKf:
        /* <DEDUP_REMOVED lines=156> */
.L_x_8820:
        /* <DEDUP_REMOVED lines=56> */
.L_x_8842:
        /* <DEDUP_REMOVED lines=28> */
.L_x_8816:
[----:B------:R-:W-:Y:S05]  /*0f00*/  BSYNC B1 ;  /* 0x0000000000017941 */ /* 0x000fea0003800000 */
.L_x_8815:
        /* <DEDUP_REMOVED lines=36> */
.L_x_8819:
[----:B------:R-:W-:Y:S05]  /*1150*/  BSYNC B1 ;  /* 0x0000000000017941 */ /* 0x000fea0003800000 */
.L_x_8818:
[----:B------:R-:W-:Y:S05]  /*1160*/  BRA `(.L_x_8820) ;  /* 0xfffffff800147947 */ /* 0x000fea000383ffff */
.L_x_8813:
[----:B------:R-:W-:Y:S01]  /*1170*/  IMAD.MOV.U32 R31, RZ, RZ, RZ ;  /* 0x000000ffff1f7224 */ /* 0x000fe200078e00ff */
[----:B------:R-:W-:Y:S01]  /*1180*/  ULDC UR10, c[0x0][0x228] ;  /* 0x00008a00000a7ab9 */ /* 0x000fe20000000800 */
[----:B------:R-:W-:Y:S01]  /*1190*/  ULDC UR11, c[0x0][0x240] ;  /* 0x00009000000b7ab9 */ /* 0x000fe20000000800 */
[----:B------:R-:W-:Y:S01]  /*11a0*/  ULDC UR5, c[0x0][0x248] ;  /* 0x0000920000057ab9 */ /* 0x000fe20000000800 */
[----:B------:R-:W-:-:S05]  /*11b0*/  ULDC.64 UR8, c[0x0][0x240] ;  /* 0x0000900000087ab9 */ /* 0x000fca0000000a00 */
.L_x_8826:
        /* <DEDUP_REMOVED lines=56> */
.L_x_8853:
        /* <DEDUP_REMOVED lines=27> */
.L_x_8823:
[----:B------:R-:W-:Y:S05]  /*16f0*/  BSYNC B1 ;  /* 0x0000000000017941 */ /* 0x000fea0003800000 */
.L_x_8822:
        /* <DEDUP_REMOVED lines=36> */
.L_x_8825:
[----:B------:R-:W-:Y:S05]  /*1940*/  BSYNC B1 ;  /* 0x0000000000017941 */ /* 0x000fea0003800000 */
.L_x_8824:
[----:B------:R-:W-:Y:S05]  /*1950*/  BRA `(.L_x_8826) ;  /* 0xfffffff800187947 */ /* 0x000fea000383ffff */
.L_x_8817:
[----:B------:R-:W-:Y:S05]  /*1960*/  BSYNC B0 ;  /* 0x0000000000007941 */ /* 0x000fea0003800000 */
.L_x_8812:
        /* <DEDUP_REMOVED lines=20> */
.L_x_8829:
        /* <DEDUP_REMOVED lines=18> */
.L_x_8828:
[----:B------:R-:W-:Y:S05]  /*1bd0*/  BSYNC B0 ;  /* 0x0000000000007941 */ /* 0x000fea0003800000 */
.L_x_8827:
        /* <DEDUP_REMOVED lines=13> */
.L_x_8831:
        /* <DEDUP_REMOVED lines=11> */
.L_x_8830:
[----:B------:R-:W-:Y:S05]  /*1d60*/  EXIT ;  /* 0x000000000000794d */ /* 0x000fea0003800000 */
.L_x_8814:
        /* <DEDUP_REMOVED lines=8> */
.L_x_8833:
[----:B------:R-:W-:Y:S05]  /*1df0*/  BSYNC B1 ;  /* 0x0000000000017941 */ /* 0x000fea0003800000 */
.L_x_8832:
        /* <DEDUP_REMOVED lines=8> */
.L_x_8834:
[----:B------:R-:W-:Y:S01]  /*1e80*/  FSETP.GEU.FTZ.AND P2, PT, R28, R21, PT ;  /* 0x000000151c00720b */ /* 0x000fe20003f5e000 */
[----:B------:R-:W-:-:S12]  /*1e90*/  IMAD.MOV.U32 R18, RZ, RZ, R32 ;  /* 0x000000ffff127224 */ /* 0x000fd800078e0020 */
[----:B------:R-:W-:Y:S01]  /*1ea0*/  @P2 FSETP.NEU.FTZ.AND P1, PT, R28, R21, PT ;  /* 0x000000151c00220b */ /* 0x000fe20003f3d000 */
[----:B------:R-:W-:-:S12]  /*1eb0*/  IMAD.MOV.U32 R29, RZ, RZ, R19 ;  /* 0x000000ffff1d7224 */ /* 0x000fd800078e0013 */
[----:B------:R-:W-:Y:S05]  /*1ec0*/  WARPSYNC.COLLECTIVE R5, `(.L_x_8835) ;  /* 0x0000000005087348 */ /* 0x000fea0003c00000 */
[----:B------:R0:W1:Y:S02]  /*1ed0*/  SHFL.BFLY P0, R19, R18, R17, R16 ;  /* 0x0c00001112137389 */ /* 0x0000640000000010 */
[----:B01----:R-:W-:Y:S01]  /*1ee0*/  ENDCOLLECTIVE ;  /* 0x000000000000791b */ /* 0x003fe20003800000 */
.L_x_8835:
        /* <DEDUP_REMOVED lines=11> */
.L_x_8836:
[----:B------:R-:W-:Y:S02]  /*1fa0*/  IMAD.MOV.U32 R18, RZ, RZ, R29 ;  /* 0x000000ffff127224 */ /* 0x000fe400078e001d */
[----:B------:R-:W-:-:S07]  /*1fb0*/  IMAD.MOV.U32 R21, RZ, RZ, R19 ;  /* 0x000000ffff157224 */ /* 0x000fce00078e0013 */
[----:B------:R-:W-:Y:S05]  /*1fc0*/  WARPSYNC.COLLECTIVE R5, `(.L_x_8837) ;  /* 0x0000000005087348 */ /* 0x000fea0003c00000 */
[----:B------:R0:W1:Y:S02]  /*1fd0*/  SHFL.BFLY P0, R19, R18, R17, R16 ;  /* 0x0c00001112137389 */ /* 0x0000640000000010 */
[----:B01----:R-:W-:Y:S01]  /*1fe0*/  ENDCOLLECTIVE ;  /* 0x000000000000791b */ /* 0x003fe20003800000 */
.L_x_8837:
[----:B------:R-:W-:Y:S01]  /*1ff0*/  FSETP.GEU.FTZ.AND P2, PT, R34, R21, PT ;  /* 0x000000152200720b */ /* 0x000fe20003f5e000 */
[----:B------:R-:W-:-:S12]  /*2000*/  IMAD.MOV.U32 R18, RZ, RZ, R36 ;  /* 0x000000ffff127224 */ /* 0x000fd800078e0024 */
[----:B------:R-:W-:Y:S01]  /*2010*/  @P2 FSETP.NEU.FTZ.AND P1, PT, R34, R21, PT ;  /* 0x000000152200220b */ /* 0x000fe20003f3d000 */
[----:B------:R-:W-:-:S12]  /*2020*/  IMAD.MOV.U32 R28, RZ, RZ, R19 ;  /* 0x000000ffff1c7224 */ /* 0x000fd800078e0013 */
[----:B------:R-:W-:Y:S05]  /*2030*/  WARPSYNC.COLLECTIVE R5, `(.L_x_8838) ;  /* 0x0000000005087348 */ /* 0x000fea0003c00000 */
[----:B------:R0:W1:Y:S02]  /*2040*/  SHFL.BFLY P0, R19, R18, R17, R16 ;  /* 0x0c00001112137389 */ /* 0x0000640000000010 */
[----:B01----:R-:W-:Y:S01]  /*2050*/  ENDCOLLECTIVE ;  /* 0x000000000000791b */ /* 0x003fe20003800000 */
.L_x_8838:
        /* <DEDUP_REMOVED lines=11> */
.L_x_8839:
[----:B------:R-:W-:Y:S02]  /*2110*/  IMAD.MOV.U32 R18, RZ, RZ, R32 ;  /* 0x000000ffff127224 */ /* 0x000fe400078e0020 */
[----:B------:R-:W-:-:S07]  /*2120*/  IMAD.MOV.U32 R20, RZ, RZ, R19 ;  /* 0x000000ffff147224 */ /* 0x000fce00078e0013 */
[----:B------:R-:W-:Y:S05]  /*2130*/  WARPSYNC.COLLECTIVE R5, `(.L_x_8840) ;  /* 0x0000000005087348 */ /* 0x000fea0003c00000 */
[----:B------:R0:W1:Y:S02]  /*2140*/  SHFL.BFLY P0, R19, R18, R17, R16 ;  /* 0x0c00001112137389 */ /* 0x0000640000000010 */
[----:B01----:R-:W-:Y:S01]  /*2150*/  ENDCOLLECTIVE ;  /* 0x000000000000791b */ /* 0x003fe20003800000 */
.L_x_8840:
[----:B------:R-:W-:Y:S02]  /*2160*/  IMAD.MOV.U32 R18, RZ, RZ, R34 ;  /* 0x000000ffff127224 */ /* 0x000fe400078e0022 */
[----:B------:R-:W-:-:S07]  /*2170*/  IMAD.MOV.U32 R31, RZ, RZ, R19 ;  /* 0x000000ffff1f7224 */ /* 0x000fce00078e0013 */
[----:B------:R-:W-:Y:S05]  /*2180*/  WARPSYNC.COLLECTIVE R5, `(.L_x_8841) ;  /* 0x0000000005087348 */ /* 0x000fea0003c00000 */
[----:B------:R0:W1:Y:S02]  /*2190*/  SHFL.BFLY P0, R19, R18, R17, R16 ;  /* 0x0c00001112137389 */ /* 0x0000640000000010 */
[----:B01----:R-:W-:Y:S01]  /*21a0*/  ENDCOLLECTIVE ;  /* 0x000000000000791b */ /* 0x003fe20003800000 */
.L_x_8841:
[----:B------:R-:W-:Y:S05]  /*21b0*/  BRA `(.L_x_8842) ;  /* 0xffffffe800e07947 */ /* 0x000fea000383ffff */
.L_x_8821:
        /* <DEDUP_REMOVED lines=8> */
.L_x_8844:
[----:B------:R-:W-:Y:S05]  /*2240*/  BSYNC B1 ;  /* 0x0000000000017941 */ /* 0x000fea0003800000 */
.L_x_8843:
        /* <DEDUP_REMOVED lines=8> */
.L_x_8845:
[----:B------:R-:W-:Y:S01]  /*22d0*/  FSETP.GEU.FTZ.AND P2, PT, R28, R21, PT ;  /* 0x000000151c00720b */ /* 0x000fe20003f5e000 */
[----:B------:R-:W-:-:S12]  /*22e0*/  IMAD.MOV.U32 R18, RZ, RZ, R36 ;  /* 0x000000ffff127224 */ /* 0x000fd800078e0024 */
[----:B------:R-:W-:Y:S01]  /*22f0*/  @P2 FSETP.NEU.FTZ.AND P1, PT, R28, R21, PT ;  /* 0x000000151c00220b */ /* 0x000fe20003f3d000 */
[----:B------:R-:W-:-:S12]  /*2300*/  IMAD.MOV.U32 R29, RZ, RZ, R19 ;  /* 0x000000ffff1d7224 */ /* 0x000fd800078e0013 */
[----:B------:R-:W-:Y:S05]  /*2310*/  WARPSYNC.COLLECTIVE R5, `(.L_x_8846) ;  /* 0x0000000005087348 */ /* 0x000fea0003c00000 */
[----:B------:R0:W1:Y:S02]  /*2320*/  SHFL.BFLY P0, R19, R18, R17, R16 ;  /* 0x0c00001112137389 */ /* 0x0000640000000010 */
[----:B01----:R-:W-:Y:S01]  /*2330*/  ENDCOLLECTIVE ;  /* 0x000000000000791b */ /* 0x003fe20003800000 */
.L_x_8846:
        /* <DEDUP_REMOVED lines=11> */
.L_x_8847:
[----:B------:R-:W-:Y:S02]  /*23f0*/  IMAD.MOV.U32 R18, RZ, RZ, R29 ;  /* 0x000000ffff127224 */ /* 0x000fe400078e001d */
[----:B------:R-:W-:-:S07]  /*2400*/  IMAD.MOV.U32 R21, RZ, RZ, R19 ;  /* 0x000000ffff157224 */ /* 0x000fce00078e0013 */
[----:B------:R-:W-:Y:S05]  /*2410*/  WARPSYNC.COLLECTIVE R5, `(.L_x_8848) ;  /* 0x0000000005087348 */ /* 0x000fea0003c00000 */
[----:B------:R0:W1:Y:S02]  /*2420*/  SHFL.BFLY P0, R19, R18, R17, R16 ;  /* 0x0c00001112137389 */ /* 0x0000640000000010 */
[----:B01----:R-:W-:Y:S01]  /*2430*/  ENDCOLLECTIVE ;  /* 0x000000000000791b */ /* 0x003fe20003800000 */
.L_x_8848:
[----:B------:R-:W-:Y:S01]  /*2440*/  FSETP.GEU.FTZ.AND P2, PT, R32, R21, PT ;  /* 0x000000152000720b */ /* 0x000fe20003f5e000 */
[----:B------:R-:W-:-:S12]  /*2450*/  IMAD.MOV.U32 R18, RZ, RZ, R34 ;  /* 0x000000ffff127224 */ /* 0x000fd800078e0022 */
[----:B------:R-:W-:Y:S01]  /*2460*/  @P2 FSETP.NEU.FTZ.AND P1, PT, R32, R21, PT ;  /* 0x000000152000220b */ /* 0x000fe20003f3d000 */
[----:B------:R-:W-:-:S12]  /*2470*/  IMAD.MOV.U32 R28, RZ, RZ, R19 ;  /* 0x000000ffff1c7224 */ /* 0x000fd800078e0013 */
[----:B------:R-:W-:Y:S05]  /*2480*/  WARPSYNC.COLLECTIVE R5, `(.L_x_8849) ;  /* 0x0000000005087348 */ /* 0x000fea0003c00000 */
[----:B------:R0:W1:Y:S02]  /*2490*/  SHFL.BFLY P0, R19, R18, R17, R16 ;  /* 0x0c00001112137389 */ /* 0x0000640000000010 */
[----:B01----:R-:W-:Y:S01]  /*24a0*/  ENDCOLLECTIVE ;  /* 0x000000000000791b */ /* 0x003fe20003800000 */
.L_x_8849:
        /* <DEDUP_REMOVED lines=11> */
.L_x_8850:
[----:B------:R-:W-:Y:S02]  /*2560*/  IMAD.MOV.U32 R18, RZ, RZ, R32 ;  /* 0x000000ffff127224 */ /* 0x000fe400078e0020 */
[----:B------:R-:W-:-:S07]  /*2570*/  IMAD.MOV.U32 R20, RZ, RZ, R19 ;  /* 0x000000ffff147224 */ /* 0x000fce00078e0013 */
[----:B------:R-:W-:Y:S05]  /*2580*/  WARPSYNC.COLLECTIVE R5, `(.L_x_8851) ;  /* 0x0000000005087348 */ /* 0x000fea0003c00000 */
[----:B------:R0:W1:Y:S02]  /*2590*/  SHFL.BFLY P0, R19, R18, R17, R16 ;  /* 0x0c00001112137389 */ /* 0x0000640000000010 */
[----:B01----:R-:W-:Y:S01]  /*25a0*/  ENDCOLLECTIVE ;  /* 0x000000000000791b */ /* 0x003fe20003800000 */
.L_x_8851:
[----:B------:R-:W-:Y:S02]  /*25b0*/  IMAD.MOV.U32 R18, RZ, RZ, R36 ;  /* 0x000000ffff127224 */ /* 0x000fe400078e0024 */
[----:B------:R-:W-:-:S07]  /*25c0*/  IMAD.MOV.U32 R21, RZ, RZ, R19 ;  /* 0x000000ffff157224 */ /* 0x000fce00078e0013 */
[----:B------:R-:W-:Y:S05]  /*25d0*/  WARPSYNC.COLLECTIVE R5, `(.L_x_8852) ;  /* 0x0000000005087348 */ /* 0x000fea0003c00000 */
[----:B------:R0:W1:Y:S02]  /*25e0*/  SHFL.BFLY P0, R19, R18, R17, R16 ;  /* 0x0c00001112137389 */ /* 0x0000640000000010 */
[----:B01----:R-:W-:Y:S01]  /*25f0*/  ENDCOLLECTIVE ;  /* 0x000000000000791b */ /* 0x003fe20003800000 */
.L_x_8852:
[----:B------:R-:W-:Y:S05]  /*2600*/  BRA `(.L_x_8853) ;  /* 0xffffffec00cc7947 */ /* 0x000fea000383ffff */
.L_x_8854:
        /* <DEDUP_REMOVED lines=15> */
.L_x_12312:


//--------------------- .text._ZN4vllm3moe10topkGatingILi8ELi32ELi4ELi16ELi32Ej6__halfLNS0_11ScoringFuncE0EEEvPKT5_PKbPfiPT4_PiiiibPKf --------------------------
	.section	.text._ZN4vllm3moe10topkGatingILi8ELi32ELi4ELi16ELi32Ej6__halfLNS0_11ScoringFuncE0EEEvPKT5_PKbPfiPT4_PiiiibPKf,"ax",@progbits
	.align	128
        .global         _ZN4vllm3moe10topkGatingILi8ELi32ELi4ELi16ELi32Ej6__halfLNS0_11ScoringFuncE0EEEvPKT5_PKbPfiPT4_PiiiibPKf
        .type           _ZN4vllm3moe10topkGatingILi8ELi32ELi4ELi16ELi32Ej6__halfLNS0_11ScoringFuncE0EEEvPKT5_PKbPfiPT4_PiiiibPKf,@function
        .size           _ZN4vllm3moe10topkGatingILi8ELi32ELi4ELi16ELi32Ej6__halfLNS0_11ScoringFuncE0EEEvPKT5_PKbPfiPT4_PiiiibPKf,(.L_x_12313 - _ZN4vllm3moe10topkGatingILi8ELi32ELi4ELi16ELi32Ej6__halfLNS0_11ScoringFuncE0EEEvPKT5_PKbPfiPT4_PiiiibPKf)
        .other          _ZN4vllm3moe10topkGatingILi8ELi32ELi4ELi16ELi32Ej6__halfLNS0_11ScoringFuncE0EEEvPKT5_PKbPfiPT4_PiiiibPKf,@"STO_CUDA_ENTRY STV_DEFAULT"
_ZN4vllm3moe10topkGatingILi8ELi32ELi4ELi16ELi32Ej6__halfLNS0_11ScoringFuncE0EEEvPKT5_PKbPfiPT4_PiiiibPKf:
.text._ZN4vllm3moe10topkGatingILi8ELi32ELi4ELi16ELi32Ej6__halfLNS0_11ScoringFuncE0EEEvPKT5_PKbPfiPT4_PiiiibPKf:
        /* <DEDUP_REMOVED lines=152> */
.L_x_8863:
        /* <DEDUP_REMOVED lines=46> */
.L_x_8882:
        /* <DEDUP_REMOVED lines=27> */
.L_x_8859:
[----:B------:R-:W-:Y:S05]  /*0e10*/  BSYNC B1 ;  /* 0x0000000000017941 */ /* 0x000fea0003800000 */
.L_x_8858:
        /* <DEDUP_REMOVED lines=36> */
.L_x_8862:
[----:B------:R-:W-:Y:S05]  /*1060*/  BSYNC B1 ;  /* 0x0000000000017941 */ /* 0x000fea0003800000 */
.L_x_8861:
[----:B------:R-:W-:Y:S05]  /*1070*/  BRA `(.L_x_8863) ;  /* 0xfffffff800407947 */ /* 0x000fea000383ffff */
.L_x_8856:
[----:B------:R-:W-:Y:S01]  /*1080*/  IMAD.MOV.U32 R31, RZ, RZ, RZ ;  /* 0x000000ffff1f7224 */ /* 0x000fe200078e00ff */
[----:B------:R-:W-:Y:S01]  /*1090*/  ULDC UR10, c[0x0][0x228] ;  /* 0x00008a00000a7ab9 */ /* 0x000fe20000000800 */
[----:B------:R-:W-:Y:S01]  /*10a0*/  ULDC UR11, c[0x0][0x240] ;  /* 0x00009000000b7ab9 */ /* 0x000fe20000000800 */
[----:B------:R-:W-:Y:S01]  /*10b0*/  ULDC UR5, c[0x0][0x248] ;  /* 0x0000920000057ab9 */ /* 0x000fe20000000800 */
[----:B------:R-:W-:-:S05]  /*10c0*/  ULDC.64 UR8, c[0x0][0x240] ;  /* 0x0000900000087ab9 */ /* 0x000fca0000000a00 */
.L_x_8869:
        /* <DEDUP_REMOVED lines=46> */
.L_x_8890:
        /* <DEDUP_REMOVED lines=26> */
.L_x_8866:
[----:B------:R-:W-:Y:S05]  /*1550*/  BSYNC B1 ;  /* 0x0000000000017941 */ /* 0x000fea0003800000 */
.L_x_8865:
        /* <DEDUP_REMOVED lines=36> */
.L_x_8868:
[----:B------:R-:W-:Y:S05]  /*17a0*/  BSYNC B1 ;  /* 0x0000000000017941 */ /* 0x000fea0003800000 */
.L_x_8867:
[----:B------:R-:W-:Y:S05]  /*17b0*/  BRA `(.L_x_8869) ;  /* 0xfffffff800447947 */ /* 0x000fea000383ffff */
.L_x_8860:
[----:B------:R-:W-:Y:S05]  /*17c0*/  BSYNC B0 ;  /* 0x0000000000007941 */ /* 0x000fea0003800000 */
.L_x_8855:
        /* <DEDUP_REMOVED lines=20> */
.L_x_8872:
        /* <DEDUP_REMOVED lines=18> */
.L_x_8871:
[----:B------:R-:W-:Y:S05]  /*1a30*/  BSYNC B0 ;  /* 0x0000000000007941 */ /* 0x000fea0003800000 */
.L_x_8870:
        /* <DEDUP_REMOVED lines=13> */
.L_x_8874:
        /* <DEDUP_REMOVED lines=11> */
.L_x_8873:
[----:B------:R-:W-:Y:S05]  /*1bc0*/  EXIT ;  /* 0x000000000000794d */ /* 0x000fea0003800000 */
.L_x_8857:
        /* <DEDUP_REMOVED lines=8> */
.L_x_8876:
[----:B------:R-:W-:Y:S05]  /*1c50*/  BSYNC B1 ;  /* 0x0000000000017941 */ /* 0x000fea0003800000 */
.L_x_8875:
        /* <DEDUP_REMOVED lines=8> */
.L_x_8877:
[----:B------:R-:W-:Y:S01]  /*1ce0*/  FSETP.GEU.FTZ.AND P2, PT, R29, R20, PT ;  /* 0x000000141d00720b */ /* 0x000fe20003f5e000 */
[----:B------:R-:W-:-:S12]  /*1cf0*/  IMAD.MOV.U32 R5, RZ, RZ, R32 ;  /* 0x000000ffff057224 */ /* 0x000fd800078e0020 */
[----:B------:R-:W-:Y:S01]  /*1d00*/  @P2 FSETP.NEU.FTZ.AND P1, PT, R29, R20, PT ;  /* 0x000000141d00220b */ /* 0x000fe20003f3d000 */
[----:B------:R-:W-:-:S12]  /*1d10*/  IMAD.MOV.U32 R21, RZ, RZ, R19 ;  /* 0x000000ffff157224 */ /* 0x000fd800078e0013 */
[----:B------:R-:W-:Y:S05]  /*1d20*/  WARPSYNC.COLLECTIVE R18, `(.L_x_8878) ;  /* 0x0000000012087348 */ /* 0x000fea0003c00000 */
[----:B------:R0:W1:Y:S02]  /*1d30*/  SHFL.BFLY P0, R19, R5, R16, R17 ;  /* 0x0c00001005137389 */ /* 0x0000640000000011 */
[----:B01----:R-:W-:Y:S01]  /*1d40*/  ENDCOLLECTIVE ;  /* 0x000000000000791b */ /* 0x003fe20003800000 */
.L_x_8878:
        /* <DEDUP_REMOVED lines=11> */
.L_x_8879:
[----:B------:R-:W-:Y:S02]  /*1e00*/  IMAD.MOV.U32 R5, RZ, RZ, R34 ;  /* 0x000000ffff057224 */ /* 0x000fe400078e0022 */
[----:B------:R-:W-:-:S07]  /*1e10*/  IMAD.MOV.U32 R20, RZ, RZ, R19 ;  /* 0x000000ffff147224 */ /* 0x000fce00078e0013 */
[----:B------:R-:W-:Y:S05]  /*1e20*/  WARPSYNC.COLLECTIVE R18, `(.L_x_8880) ;  /* 0x0000000012087348 */ /* 0x000fea0003c00000 */
[----:B------:R0:W1:Y:S02]  /*1e30*/  SHFL.BFLY P0, R19, R5, R16, R17 ;  /* 0x0c00001005137389 */ /* 0x0000640000000011 */
[----:B01----:R-:W-:Y:S01]  /*1e40*/  ENDCOLLECTIVE ;  /* 0x000000000000791b */ /* 0x003fe20003800000 */
.L_x_8880:
[----:B------:R-:W-:Y:S02]  /*1e50*/  IMAD.MOV.U32 R5, RZ, RZ, R36 ;  /* 0x000000ffff057224 */ /* 0x000fe400078e0024 */
[----:B------:R-:W-:-:S07]  /*1e60*/  IMAD.MOV.U32 R31, RZ, RZ, R19 ;  /* 0x000000ffff1f7224 */ /* 0x000fce00078e0013 */
[----:B------:R-:W-:Y:S05]  /*1e70*/  WARPSYNC.COLLECTIVE R18, `(.L_x_8881) ;  /* 0x0000000012087348 */ /* 0x000fea0003c00000 */
[----:B------:R0:W1:Y:S02]  /*1e80*/  SHFL.BFLY P0, R19, R5, R16, R17 ;  /* 0x0c00001005137389 */ /* 0x0000640000000011 */
[----:B01----:R-:W-:Y:S01]  /*1e90*/  ENDCOLLECTIVE ;  /* 0x000000000000791b */ /* 0x003fe20003800000 */
.L_x_8881:
[----:B------:R-:W-:Y:S01]  /*1ea0*/  PLOP3.LUT P0, PT, PT, PT, PT, 0x80, 0x0 ;  /* 0x000000000000781c */ /* 0x000fe20003f0f070 */
[----:B------:R-:W-:-:S12]  /*1eb0*/  BRA `(.L_x_8882) ;  /* 0xffffffec00687947 */ /* 0x000fd8000383ffff */
.L_x_8864:
        /* <DEDUP_REMOVED lines=8> */
.L_x_8884:
[----:B------:R-:W-:Y:S05]  /*1f40*/  BSYNC B1 ;  /* 0x0000000000017941 */ /* 0x000fea0003800000 */
.L_x_8883:
        /* <DEDUP_REMOVED lines=8> */
.L_x_8885:
[----:B------:R-:W-:Y:S01]  /*1fd0*/  FSETP.GEU.FTZ.AND P2, PT, R33, R20, PT ;  /* 0x000000142100720b */ /* 0x000fe20003f5e000 */
[----:B------:R-:W-:-:S12]  /*1fe0*/  IMAD.MOV.U32 R5, RZ, RZ, R36 ;  /* 0x000000ffff057224 */ /* 0x000fd800078e0024 */
[----:B------:R-:W-:Y:S01]  /*1ff0*/  @P2 FSETP.NEU.FTZ.AND P1, PT, R33, R20, PT ;  /* 0x000000142100220b */ /* 0x000fe20003f3d000 */
[----:B------:R-:W-:-:S12]  /*2000*/  IMAD.MOV.U32 R21, RZ, RZ, R19 ;  /* 0x000000ffff157224 */ /* 0x000fd800078e0013 */
[----:B------:R-:W-:Y:S05]  /*2010*/  WARPSYNC.COLLECTIVE R18, `(.L_x_8886) ;  /* 0x0000000012087348 */ /* 0x000fea0003c00000 */
[----:B------:R0:W1:Y:S02]  /*2020*/  SHFL.BFLY P0, R19, R5, R16, R17 ;  /* 0x0c00001005137389 */ /* 0x0000640000000011 */
[----:B01----:R-:W-:Y:S01]  /*2030*/  ENDCOLLECTIVE ;  /* 0x000000000000791b */ /* 0x003fe20003800000 */
.L_x_8886:
        /* <DEDUP_REMOVED lines=11> */
.L_x_8887:
[----:B------:R-:W-:Y:S02]  /*20f0*/  IMAD.MOV.U32 R5, RZ, RZ, R32 ;  /* 0x000000ffff057224 */ /* 0x000fe400078e0020 */
[----:B------:R-:W-:-:S07]  /*2100*/  IMAD.MOV.U32 R20, RZ, RZ, R19 ;  /* 0x000000ffff147224 */ /* 0x000fce00078e0013 */
[----:B------:R-:W-:Y:S05]  /*2110*/  WARPSYNC.COLLECTIVE R18, `(.L_x_8888) ;  /* 0x0000000012087348 */ /* 0x000fea0003c00000 */
[----:B------:R0:W1:Y:S02]  /*2120*/  SHFL.BFLY P0, R19, R5, R16, R17 ;  /* 0x0c00001005137389 */ /* 0x0000640000000011 */
[----:B01----:R-:W-:Y:S01]  /*2130*/  ENDCOLLECTIVE ;  /* 0x000000000000791b */ /* 0x003fe20003800000 */
.L_x_8888:
[----:B------:R-:W-:Y:S02]  /*2140*/  IMAD.MOV.U32 R5, RZ, RZ, R34 ;  /* 0x000000ffff057224 */ /* 0x000fe400078e0022 */
[----:B------:R-:W-:-:S07]  /*2150*/  IMAD.MOV.U32 R21, RZ, RZ, R19 ;  /* 0x000000ffff157224 */ /* 0x000fce00078e0013 */
[----:B------:R-:W-:Y:S05]  /*2160*/  WARPSYNC.COLLECTIVE R18, `(.L_x_8889) ;  /* 0x0000000012087348 */ /* 0x000fea0003c00000 */
[----:B------:R0:W1:Y:S02]  /*2170*/  SHFL.BFLY P0, R19, R5, R16, R17 ;  /* 0x0c00001005137389 */ /* 0x0000640000000011 */
[----:B01----:R-:W-:Y:S01]  /*2180*/  ENDCOLLECTIVE ;  /* 0x000000000000791b */ /* 0x003fe20003800000 */
.L_x_8889:
[----:B------:R-:W-:Y:S01]  /*2190*/  PLOP3.LUT P0, PT, PT, PT, PT, 0x80, 0x0 ;  /* 0x000000000000781c */ /* 0x000fe20003f0f070 */
[----:B------:R-:W-:-:S12]  /*21a0*/  BRA `(.L_x_8890) ;  /* 0xfffffff000807947 */ /* 0x000fd8000383ffff */
.L_x_8891:
        /* <DEDUP_REMOVED lines=13> */
.L_x_12313:


//--------------------- .text._ZN4vllm3moe10topkGatingILi8ELi16ELi4ELi16ELi32Ej6__halfLNS0_11ScoringFuncE0EEEvPKT5_PKbPfiPT4_PiiiibPKf --------------------------
	.section	.text._ZN4vllm3moe10topkGatingILi8ELi16ELi4ELi16ELi32Ej6__halfLNS0_11ScoringFuncE0EEEvPKT5_PKbPfiPT4_PiiiibPKf,"ax",@progbits
	.align	128
        .global         _ZN4vllm3moe10topkGatingILi8ELi16ELi4ELi16ELi32Ej6__halfLNS0_11ScoringFuncE0EEEvPKT5_PKbPfiPT4_PiiiibPKf
        .type           _ZN4vllm3moe10topkGatingILi8ELi16ELi4ELi16ELi32Ej6__halfLNS0_11ScoringFuncE0EEEvPKT5_PKbPfiPT4_PiiiibPKf,@function
        .size           _ZN4vllm3moe10topkGatingILi8ELi16ELi4ELi16ELi32Ej6__halfLNS0_11ScoringFuncE0EEEvPKT5_PKbPfiPT4_PiiiibPKf,(.L_x_12314 - _ZN4vllm3moe10topkGatingILi8ELi16ELi4ELi16ELi32Ej6__halfLNS0_11ScoringFuncE0EEEvPKT5_PKbPfiPT4_PiiiibPKf)
        .other          _ZN4vllm3moe10topkGatingILi8ELi16ELi4ELi16ELi32Ej6__halfLNS0_11ScoringFuncE0EEEvPKT5_PKbPfiPT4_PiiiibPKf,@"STO_CUDA_ENTRY STV_DEFAULT"
_ZN4vllm3moe10topkGatingILi8ELi16ELi4ELi16ELi32Ej6__halfLNS0_11ScoringFuncE0EEEvPKT5_PKbPfiPT4_PiiiibPKf:
.text._ZN4vllm3moe10topkGatingILi8ELi16ELi4ELi16ELi32Ej6__halfLNS0_11ScoringFuncE0EEEvPKT5_PKbPfiPT4_PiiiibPKf:
        /* <DEDUP_REMOVED lines=148> */
.L_x_8900:
        /* <DEDUP_REMOVED lines=34> */
.L_x_8916:
        /* <DEDUP_REMOVED lines=29> */
.L_x_8896:
[----:B------:R-:W-:Y:S05]  /*0d30*/  BSYNC B1 ;  /* 0x0000000000017941 */ /* 0x000fea0003800000 */
.L_x_8895:
        /* <DEDUP_REMOVED lines=35> */
.L_x_8899:
[----:B------:R-:W-:Y:S05]  /*0f70*/  BSYNC B1 ;  /* 0x0000000000017941 */ /* 0x000fea0003800000 */
.L_x_8898:
[----:B------:R-:W-:Y:S05]  /*0f80*/  BRA `(.L_x_8900) ;  /* 0xfffffff8006c7947 */ /* 0x000fea000383ffff */
.L_x_8893:
[----:B------:R-:W-:Y:S01]  /*0f90*/  IMAD.MOV.U32 R31, RZ, RZ, RZ ;  /* 0x000000ffff1f7224 */ /* 0x000fe200078e00ff */
[----:B------:R-:W-:Y:S01]  /*0fa0*/  ULDC UR10, c[0x0][0x228] ;  /* 0x00008a00000a7ab9 */ /* 0x000fe20000000800 */
[----:B------:R-:W-:Y:S01]  /*0fb0*/  ULDC UR11, c[0x0][0x240] ;  /* 0x00009000000b7ab9 */ /* 0x000fe20000000800 */
[----:B------:R-:W-:Y:S01]  /*0fc0*/  ULDC UR5, c[0x0][0x248] ;  /* 0x0000920000057ab9 */ /* 0x000fe20000000800 */
[----:B------:R-:W-:-:S05]  /*0fd0*/  ULDC.64 UR8, c[0x0][0x240] ;  /* 0x0000900000087ab9 */ /* 0x000fca0000000a00 */
.L_x_8906:
        /* <DEDUP_REMOVED lines=34> */
.L_x_8921:
        /* <DEDUP_REMOVED lines=28> */
.L_x_8903:
[----:B------:R-:W-:Y:S05]  /*13c0*/  BSYNC B1 ;  /* 0x0000000000017941 */ /* 0x000fea0003800000 */
.L_x_8902:
        /* <DEDUP_REMOVED lines=35> */
.L_x_8905:
[----:B------:R-:W-:Y:S05]  /*1600*/  BSYNC B1 ;  /* 0x0000000000017941 */ /* 0x000fea0003800000 */
.L_x_8904:
[----:B------:R-:W-:Y:S05]  /*1610*/  BRA `(.L_x_8906) ;  /* 0xfffffff800707947 */ /* 0x000fea000383ffff */
.L_x_8897:
[----:B------:R-:W-:Y:S05]  /*1620*/  BSYNC B0 ;  /* 0x0000000000007941 */ /* 0x000fea0003800000 */
.L_x_8892:
        /* <DEDUP_REMOVED lines=21> */
.L_x_8909:
        /* <DEDUP_REMOVED lines=18> */
.L_x_8908:
[----:B------:R-:W-:Y:S05]  /*18a0*/  BSYNC B0 ;  /* 0x0000000000007941 */ /* 0x000fea0003800000 */
.L_x_8907:
        /* <DEDUP_REMOVED lines=13> */
.L_x_8911:
        /* <DEDUP_REMOVED lines=11> */
.L_x_8910:
[----:B------:R-:W-:Y:S05]  /*1a30*/  EXIT ;  /* 0x000000000000794d */ /* 0x000fea0003800000 */
.L_x_8894:
        /* <DEDUP_REMOVED lines=8> */
.L_x_8913:
[----:B------:R-:W-:Y:S05]  /*1ac0*/  BSYNC B1 ;  /* 0x0000000000017941 */ /* 0x000fea0003800000 */
.L_x_8912:
        /* <DEDUP_REMOVED lines=8> */
.L_x_8914:
[----:B------:R-:W-:Y:S02]  /*1b50*/  IMAD.MOV.U32 R28, RZ, RZ, R17 ;  /* 0x000000ffff1c7224 */ /* 0x000fe400078e0011 */
[----:B------:R-:W-:-:S07]  /*1b60*/  IMAD.MOV.U32 R31, RZ, RZ, R29 ;  /* 0x000000ffff1f7224 */ /* 0x000fce00078e001d */
[----:B------:R-:W-:Y:S05]  /*1b70*/  WARPSYNC.COLLECTIVE R21, `(.L_x_8915) ;  /* 0x0000000015087348 */ /* 0x000fea0003c00000 */
[----:B------:R0:W1:Y:S02]  /*1b80*/  SHFL.BFLY P0, R29, R28, R34, R35 ;  /* 0x0c0000221c1d7389 */ /* 0x0000640000000023 */
[----:B01----:R-:W-:Y:S01]  /*1b90*/  ENDCOLLECTIVE ;  /* 0x000000000000791b */ /* 0x003fe20003800000 */
.L_x_8915:
[----:B------:R-:W-:Y:S01]  /*1ba0*/  IMAD.MOV.U32 R16, RZ, RZ, R29 ;  /* 0x000000ffff107224 */ /* 0x000fe200078e001d */
[----:B------:R-:W-:Y:S06]  /*1bb0*/  BRA `(.L_x_8916) ;  /* 0xffffffec00e87947 */ /* 0x000fec000383ffff */
.L_x_8901:
        /* <DEDUP_REMOVED lines=8> */
.L_x_8918:
[----:B------:R-:W-:Y:S05]  /*1c40*/  BSYNC B1 ;  /* 0x0000000000017941 */ /* 0x000fea0003800000 */
.L_x_8917:
        /* <DEDUP_REMOVED lines=8> */
.L_x_8919:
[----:B------:R-:W-:Y:S02]  /*1cd0*/  IMAD.MOV.U32 R28, RZ, RZ, R20 ;  /* 0x000000ffff1c7224 */ /* 0x000fe400078e0014 */
[----:B------:R-:W-:-:S07]  /*1ce0*/  IMAD.MOV.U32 R17, RZ, RZ, R29 ;  /* 0x000000ffff117224 */ /* 0x000fce00078e001d */
[----:B------:R-:W-:Y:S05]  /*1cf0*/  WARPSYNC.COLLECTIVE R21, `(.L_x_8920) ;  /* 0x0000000015087348 */ /* 0x000fea0003c00000 */
[----:B------:R0:W1:Y:S02]  /*1d00*/  SHFL.BFLY P0, R29, R28, R34, R35 ;  /* 0x0c0000221c1d7389 */ /* 0x0000640000000023 */
[----:B01----:R-:W-:Y:S01]  /*1d10*/  ENDCOLLECTIVE ;  /* 0x000000000000791b */ /* 0x003fe20003800000 */
.L_x_8920:
[----:B------:R-:W-:Y:S05]  /*1d20*/  BRA `(.L_x_8921) ;  /* 0xfffffff400347947 */ /* 0x000fea000383ffff */
.L_x_8922:
        /* <DEDUP_REMOVED lines=13> */
.L_x_12314:


//--------------------- .text._ZN4vllm3moe10topkGatingILi8ELi8ELi4ELi16ELi32Ej6__halfLNS0_11ScoringFuncE0EEEvPKT5_PKbPfiPT4_PiiiibPKf --------------------------
	.section	.text._ZN4vllm3moe10topkGatingILi8ELi8ELi4ELi16ELi32Ej6__halfLNS0_11ScoringFuncE0EEEvPKT5_PKbPfiPT4_PiiiibPKf,"ax",@progbits
	.align	128
        .global         _ZN4vllm3moe10topkGatingILi8ELi8ELi4ELi16ELi32Ej6__halfLNS0_11ScoringFuncE0EEEvPKT5_PKbPfiPT4_PiiiibPKf
        .type           _ZN4vllm3moe10topkGatingILi8ELi8ELi4ELi16ELi32Ej6__halfLNS0_11ScoringFuncE0EEEvPKT5_PKbPfiPT4_PiiiibPKf,@function
        .size           _ZN4vllm3moe10topkGatingILi8ELi8ELi4ELi16ELi32Ej6__halfLNS0_11ScoringFuncE0EEEvPKT5_PKbPfiPT4_PiiiibPKf,(.L_x_12315 - _ZN4vllm3moe10topkGatingILi8ELi8ELi4ELi16ELi32Ej6__halfLNS0_11ScoringFuncE0EEEvPKT5_PKbPfiPT4_PiiiibPKf)
        .other          _ZN4vllm3moe10topkGatingILi8ELi8ELi4ELi16ELi32Ej6__halfLNS0_11ScoringFuncE0EEEvPKT5_PKbPfiPT4_PiiiibPKf,@"STO_CUDA_ENTRY STV_DEFAULT"
_ZN4vllm3moe10topkGatingILi8ELi8ELi4ELi16ELi32Ej6__halfLNS0_11ScoringFuncE0EEEvPKT5_PKbPfiPT4_PiiiibPKf:
.text._ZN4vllm3moe10topkGatingILi8ELi8ELi4ELi16ELi32Ej6__halfLNS0_11ScoringFuncE0EEEvPKT5_PKbPfiPT4_PiiiibPKf:
        /* <DEDUP_REMOVED lines=34> */
[--C-:B--2---:R-:W-:Y:S02]  /*0220*/  HADD2.F32 R2, -RZ, R4.reuse.H0_H0 ;  /* 0x20000004ff027230 */ /* 0x104fe40000004100 */
[----:B------:R-:W-:Y:S02]  /*0230*/  HADD2.F32 R10, -RZ, R4.H1_H1 ;  /* 0x30000004ff0a7230 */ /* 0x000fe40000004100 */
[----:B------:R-:W-:-:S03]  /*0240*/  HADD2.F32 R12, -RZ, R5.H0_H0 ;  /* 0x20000005ff0c7230 */ /* 0x000fc60000004100 */
[----:B------:R-:W-:Y:S01]  /*0250*/  FMNMX.FTZ R21, R2, R10, !PT ;  /* 0x0000000a02157209 */ /* 0x000fe20007810000 */
[----:B------:R-:W-:-:S03]  /*0260*/  HADD2.F32 R18, -RZ, R5.H1_H1 ;  /* 0x30000005ff127230 */ /* 0x000fc60000004100 */
[----:B------:R-:W-:Y:S01]  /*0270*/  FMNMX.FTZ R21, R12, R21, !PT ;  /* 0x000000150c157209 */ /* 0x000fe20007810000 */
[----:B-1----:R-:W-:-:S03]  /*0280*/  HADD2.F32 R22, -RZ, R6.H0_H0 ;  /* 0x20000006ff167230 */ /* 0x002fc60000004100 */
[----:B------:R-:W-:Y:S01]  /*0290*/  FMNMX.FTZ R21, R18, R21, !PT ;  /* 0x0000001512157209 */ /* 0x000fe20007810000 */
[----:B------:R-:W-:-:S03]  /*02a0*/  HADD2.F32 R6, -RZ, R6.H1_H1 ;  /* 0x30000006ff067230 */ /* 0x000fc60000004100 */
[----:B------:R-:W-:Y:S01]  /*02b0*/  FMNMX.FTZ R21, R22, R21, !PT ;  /* 0x0000001516157209 */ /* 0x000fe20007810000 */
[----:B------:R-:W-:-:S03]  /*02c0*/  HADD2.F32 R4, -RZ, R7.H0_H0 ;  /* 0x20000007ff047230 */ /* 0x000fc60000004100 */
[----:B------:R-:W-:Y:S01]  /*02d0*/  FMNMX.FTZ R21, R6, R21, !PT ;  /* 0x0000001506157209 */ /* 0x000fe20007810000 */
[----:B------:R-:W-:-:S03]  /*02e0*/  HADD2.F32 R7, -RZ, R7.H1_H1 ;  /* 0x30000007ff077230 */ /* 0x000fc60000004100 */
[----:B0-----:R-:W-:-:S04]  /*02f0*/  FMNMX.FTZ R8, R4, R21, !PT ;  /* 0x0000001504087209 */ /* 0x001fc80007810000 */
        /* <DEDUP_REMOVED lines=9> */
[----:B------:R-:W-:Y:S01]  /*0390*/  FMUL.FTZ R10, R18, 1.4426950216293334961 ;  /* 0x3fb8aa3b120a7820 */ /* 0x000fe20000410000 */
[--C-:B------:R-:W-:Y:S01]  /*03a0*/  FADD.FTZ R12, R6, -R9.reuse ;  /* 0x80000009060c7221 */ /* 0x100fe20000010000 */
        /* <DEDUP_REMOVED lines=21> */
[----:B-1----:R-:W-:-:S04]  /*0500*/  FADD.FTZ R12, R12, R23 ;  /* 0x000000170c0c7221 */ /* 0x002fc80000010000 */
[----:B------:R-:W0:Y:S01]  /*0510*/  MUFU.RCP R25, R12 ;  /* 0x0000000c00197308 */ /* 0x000e220000001000 */
[----:B------:R-:W-:Y:S01]  /*0520*/  IMAD.MOV.U32 R9, RZ, RZ, 0x1 ;  /* 0x00000001ff097424 */ /* 0x000fe200078e00ff */
[----:B---3--:R-:W-:Y:S01]  /*0530*/  @P1 ISETP.NE.AND P2, PT, R0, RZ, PT ;  /* 0x000000ff0000120c */ /* 0x008fe20003f45270 */
        /* <DEDUP_REMOVED lines=62> */
.L_x_8928:
        /* <DEDUP_REMOVED lines=43> */
.L_x_8926:
        /* <DEDUP_REMOVED lines=83> */
.L_x_8927:
[----:B------:R-:W-:Y:S05]  /*1100*/  @P0 BRA `(.L_x_8928) ;  /* 0xfffffff800040947 */ /* 0x000fea000383ffff */
.L_x_8925:
        /* <DEDUP_REMOVED lines=51> */
.L_x_8924:
        /* <DEDUP_REMOVED lines=8> */
.L_x_8932:
        /* <DEDUP_REMOVED lines=43> */
.L_x_8930:
        /* <DEDUP_REMOVED lines=81> */
.L_x_8931:
[----:B------:R-:W-:Y:S05]  /*1c80*/  @P0 BRA `(.L_x_8932) ;  /* 0xfffffff8000c0947 */ /* 0x000fea000383ffff */
.L_x_8929:
        /* <DEDUP_REMOVED lines=51> */
.L_x_8923:
        /* <DEDUP_REMOVED lines=22> */
.L_x_8936:
        /* <DEDUP_REMOVED lines=64> */
.L_x_8935:
        /* <DEDUP_REMOVED lines=36> */
.L_x_8937:
[----:B------:R-:W-:-:S13]  /*2760*/  ISETP.NE.OR P0, PT, R0, RZ, P0 ;  /* 0x000000ff0000720c */ /* 0x000fda0000705670 */
[----:B------:R-:W-:Y:S05]  /*2770*/  @!P0 BRA `(.L_x_8933) ;  /* 0x0000000000508947 */ /* 0x000fea0003800000 */
.L_x_8934:
[----:B--23--:R-:W1:Y:S01]  /*2780*/  LDC.64 R6, c[0x0][0x220] ;  /* 0x00008800ff067b82 */ /* 0x00ce620000000a00 */
[----:B------:R2:W3:Y:S02]  /*2790*/  MUFU.RCP R19, R27 ;  /* 0x0000001b00137308 */ /* 0x0004e40000001000 */
.L_x_8938:
        /* <DEDUP_REMOVED lines=18> */
.L_x_8933:
        /* <DEDUP_REMOVED lines=8> */
.L_x_8939:
        /* <DEDUP_REMOVED lines=11> */
.L_x_8940:
        /* <DEDUP_REMOVED lines=9> */
.L_x_12315:


//--------------------- .text._ZN4vllm3moe10topkGatingILi4ELi4ELi4ELi8ELi32Ej6__halfLNS0_11ScoringFuncE0EEEvPKT5_PKbPfiPT4_PiiiibPKf --------------------------
	.section	.text._ZN4vllm3moe10topkGatingILi4ELi4ELi4ELi8ELi32Ej6__halfLNS0_11ScoringFuncE0EEEvPKT5_PKbPfiPT4_PiiiibPKf,"ax",@progbits
	.align	128
        .global         _ZN4vllm3moe10topkGatingILi4ELi4ELi4ELi8ELi32Ej6__halfLNS0_11ScoringFuncE0EEEvPKT5_PKbPfiPT4_PiiiibPKf
        .type           _ZN4vllm3moe10topkGatingILi4ELi4ELi4ELi8ELi32Ej6__halfLNS0_11ScoringFuncE0EEEvPKT5_PKbPfiPT4_PiiiibPKf,@function
        .size           _ZN4vllm3moe10topkGatingILi4ELi4ELi4ELi8ELi32Ej6__halfLNS0_11ScoringFuncE0EEEvPKT5_PKbPfiPT4_PiiiibPKf,(.L_x_12316 - _ZN4vllm3moe10topkGatingILi4ELi4ELi4ELi8ELi32Ej6__halfLNS0_11ScoringFuncE0EEEvPKT5_PKbPfiPT4_PiiiibPKf)
        .other          _ZN4vllm3moe10topkGatingILi4ELi4ELi4ELi8ELi32Ej6__halfLNS0_11ScoringFuncE0EEEvPKT5_PKbPfiPT4_PiiiibPKf,@"STO_CUDA_ENTRY STV_DEFAULT"
_ZN4vllm3moe10topkGatingILi4ELi4ELi4ELi8ELi32Ej6__halfLNS0_11ScoringFuncE0EEEvPKT5_PKbPfiPT4_PiiiibPKf:
.text._ZN4vllm3moe10topkGatingILi4ELi4ELi4ELi8ELi32Ej6__halfLNS0_11ScoringFuncE0EEEvPKT5_PKbPfiPT4_PiiiibPKf:
        /* <DEDUP_REMOVED lines=99> */
.L_x_8948:
        /* <DEDUP_REMOVED lines=39> */
.L_x_8944:
        /* <DEDUP_REMOVED lines=36> */
.L_x_8945:
        /* <DEDUP_REMOVED lines=34> */
.L_x_8946:
        /* <DEDUP_REMOVED lines=38> */
.L_x_8947:
[----:B------:R-:W-:Y:S05]  /*0f60*/  @P5 BRA `(.L_x_8948) ;  /* 0xfffffff400b05947 */ /* 0x000fea000383ffff */
.L_x_8943:
        /* <DEDUP_REMOVED lines=23> */
.L_x_8950:
        /* <DEDUP_REMOVED lines=43> */
.L_x_8949:
[----:B0-----:R-:W-:Y:S02]  /*1390*/  VIADD R19, R19, UR12 ;  /* 0x0000000c13137c36 */ /* 0x001fe40008000000 */
[----:B------:R-:W-:Y:S02]  /*13a0*/  IMAD.X R21, RZ, RZ, R21, P0 ;  /* 0x000000ffff157224 */ /* 0x000fe400000e0615 */
[----:B------:R-:W-:Y:S02]  /*13b0*/  IMAD.X R15, RZ, RZ, R15, P2 ;  /* 0x000000ffff0f7224 */ /* 0x000fe400010e060f */
[----:B------:R-:W-:Y:S01]  /*13c0*/  IMAD.X R17, RZ, RZ, R17, P3 ;  /* 0x000000ffff117224 */ /* 0x000fe200018e0611 */
[----:B------:R-:W-:Y:S06]  /*13d0*/  @!P4 BRA `(.L_x_8941) ;  /* 0x0000000c0090c947 */ /* 0x000fec0003800000 */
[----:B------:R-:W-:Y:S01]  /*13e0*/  UIADD3 UR4, UR4, 0x1, URZ ;  /* 0x0000000104047890 */ /* 0x000fe2000fffe03f */
[----:B------:R-:W-:Y:S11]  /*13f0*/  BRA `(.L_x_8950) ;  /* 0xfffffffc00387947 */ /* 0x000ff6000383ffff */
.L_x_8942:
        /* <DEDUP_REMOVED lines=10> */
.L_x_8956:
        /* <DEDUP_REMOVED lines=38> */
.L_x_8952:
        /* <DEDUP_REMOVED lines=35> */
.L_x_8953:
        /* <DEDUP_REMOVED lines=33> */
.L_x_8954:
        /* <DEDUP_REMOVED lines=37> */
.L_x_8955:
[----:B------:R-:W-:Y:S05]  /*1d90*/  @P5 BRA `(.L_x_8956) ;  /* 0xfffffff400c05947 */ /* 0x000fea000383ffff */
.L_x_8951:
        /* <DEDUP_REMOVED lines=24> */
.L_x_8958:
        /* <DEDUP_REMOVED lines=43> */
.L_x_8957:
[----:B------:R-:W-:Y:S02]  /*21d0*/  IMAD.X R21, RZ, RZ, R21, P0 ;  /* 0x000000ffff157224 */ /* 0x000fe400000e0615 */
[----:B------:R-:W-:Y:S02]  /*21e0*/  IMAD.X R23, RZ, RZ, R23, P2 ;  /* 0x000000ffff177224 */ /* 0x000fe400010e0617 */
[----:B------:R-:W-:Y:S02]  /*21f0*/  IMAD.X R17, RZ, RZ, R17, P3 ;  /* 0x000000ffff117224 */ /* 0x000fe400018e0611 */
[----:B0-----:R-:W-:Y:S01]  /*2200*/  VIADD R19, R19, UR12 ;  /* 0x0000000c13137c36 */ /* 0x001fe20008000000 */
[----:B------:R-:W-:Y:S06]  /*2210*/  @P4 BRA `(.L_x_8958) ;  /* 0xfffffffc00404947 */ /* 0x000fec000383ffff */
.L_x_8941:
        /* <DEDUP_REMOVED lines=23> */
.L_x_8962:
        /* <DEDUP_REMOVED lines=68> */
.L_x_8961:
        /* <DEDUP_REMOVED lines=38> */
.L_x_8963:
[----:B------:R-:W-:-:S13]  /*2a30*/  ISETP.NE.OR P0, PT, R3, RZ, P0 ;  /* 0x000000ff0300720c */ /* 0x000fda0000705670 */
[----:B------:R-:W-:Y:S05]  /*2a40*/  @!P0 BRA `(.L_x_8959) ;  /* 0x0000000000548947 */ /* 0x000fea0003800000 */
.L_x_8960:
[----:B--2-4-:R-:W2:Y:S01]  /*2a50*/  LDC.64 R4, c[0x0][0x220] ;  /* 0x00008800ff047b82 */ /* 0x014ea20000000a00 */
[----:B------:R3:W4:Y:S02]  /*2a60*/  MUFU.RCP R19, R2 ;  /* 0x0000000200137308 */ /* 0x0007240000001000 */
.L_x_8964:
        /* <DEDUP_REMOVED lines=19> */
.L_x_8959:
[----:B------:R-:W-:-:S13]  /*2ba0*/  ISETP.NE.AND P0, PT, R0, RZ, PT ;  /* 0x000000ff0000720c */ /* 0x000fda0003f05270 */
[----:B------:R-:W-:Y:S05]  /*2bb0*/  @!P0 EXIT ;  /* 0x000000000000894d */ /* 0x000fea0003800000 */
[----:B--2-4-:R-:W2:Y:S01]  /*2bc0*/  LDC.64 R4, c[0x0][0x220] ;  /* 0x00008800ff047b82 */ /* 0x014ea20000000a00 */
[----:B0-----:R0:W3:Y:S01]  /*2bd0*/  MUFU.RCP R7, R2 ;  /* 0x0000000200077308 */ /* 0x0010e20000001000 */
[----:B------:R-:W-:-:S04]  /*2be0*/  IMAD.U32 R6, RZ, RZ, UR4 ;  /* 0x00000004ff067e24 */ /* 0x000fc8000f8e00ff */
[----:B------:R-:W-:-:S04]  /*2bf0*/  IMAD R11, R11, UR8, R6 ;  /* 0x000000080b0b7c24 */ /* 0x000fc8000f8e0206 */
[----:B0-23--:R-:W-:-:S07]  /*2c00*/  IMAD.WIDE R4, R11, 0x4, R4 ;  /* 0x000000040b047825 */ /* 0x00dfce00078e0204 */
.L_x_8965:
        /* <DEDUP_REMOVED lines=11> */
.L_x_8966:
        /* <DEDUP_REMOVED lines=12> */
.L_x_12316:


//--------------------- .text._ZN4vllm3moe10topkGatingILi2ELi2ELi4ELi4ELi32Ej6__halfLNS0_11ScoringFuncE0EEEvPKT5_PKbPfiPT4_PiiiibPKf --------------------------
	.section	.text._ZN4vllm3moe10topkGatingILi2ELi2ELi4ELi4ELi32Ej6__halfLNS0_11ScoringFuncE0EEEvPKT5_PKbPfiPT4_PiiiibPKf,"ax",@progbits
	.align	128
        .global         _ZN4vllm3moe10topkGatingILi2ELi2ELi4ELi4ELi32Ej6__halfLNS0_11ScoringFuncE0EEEvPKT5_PKbPfiPT4_PiiiibPKf
        .type           _ZN4vllm3moe10topkGatingILi2ELi2ELi4ELi4ELi32Ej6__halfLNS0_11ScoringFuncE0EEEvPKT5_PKbPfiPT4_PiiiibPKf,@function
        .size           _ZN4vllm3moe10topkGatingILi2ELi2ELi4ELi4ELi32Ej6__halfLNS0_11ScoringFuncE0EEEvPKT5_PKbPfiPT4_PiiiibPKf,(.L_x_12317 - _ZN4vllm3moe10topkGatingILi2ELi2ELi4ELi4ELi32Ej6__halfLNS0_11ScoringFuncE0EEEvPKT5_PKbPfiPT4_PiiiibPKf)
        .other          _ZN4vllm3moe10topkGatingILi2ELi2ELi4ELi4ELi32Ej6__halfLNS0_11ScoringFuncE0EEEvPKT5_PKbPfiPT4_PiiiibPKf,@"STO_CUDA_ENTRY STV_DEFAULT"
_ZN4vllm3moe10topkGatingILi2ELi2ELi4ELi4ELi32Ej6__halfLNS0_11ScoringFuncE0EEEvPKT5_PKbPfiPT4_PiiiibPKf:
.text._ZN4vllm3moe10topkGatingILi2ELi2ELi4ELi4ELi32Ej6__halfLNS0_11ScoringFuncE0EEEvPKT5_PKbPfiPT4_PiiiibPKf:
        /* <DEDUP_REMOVED lines=26> */
[----:B------:R0:W5:Y:S02]  /*01a0*/  @P0 LDG.E R12, desc[UR6][R8.64+0x4] ;  /* 0x00000406080c0981 */ /* 0x000164000c1e1900 */
[----:B0-----:R-:W-:Y:S01]  /*01b0*/  HFMA2.MMA R9, -RZ, RZ, 0, 5.9604644775390625e-08 ;  /* 0x00000001ff097435 */ /* 0x001fe200000001ff */
[----:B--2---:R-:W-:-:S02]  /*01c0*/  HADD2.F32 R5, -RZ, R4.H0_H0 ;  /* 0x20000004ff057230 */ /* 0x004fc40000004100 */
[----:B------:R-:W-:-:S05]  /*01d0*/  HADD2.F32 R4, -RZ, R4.H1_H1 ;  /* 0x30000004ff047230 */ /* 0x000fca0000004100 */
[----:B------:R-:W-:-:S05]  /*01e0*/  FMNMX.FTZ R6, R5, R4, !PT ;  /* 0x0000000405067209 */ /* 0x000fca0007810000 */
[--C-:B------:R-:W-:Y:S01]  /*01f0*/  FADD.FTZ R5, R5, -R6.reuse ;  /* 0x8000000605057221 */ /* 0x100fe20000010000 */
[----:B------:R-:W-:-:S03]  /*0200*/  FADD.FTZ R4, R4, -R6 ;  /* 0x8000000604047221 */ /* 0x000fc60000010000 */
[----:B------:R-:W-:Y:S01]  /*0210*/  FMUL.FTZ R5, R5, 1.4426950216293334961 ;  /* 0x3fb8aa3b05057820 */ /* 0x000fe20000410000 */
[----:B------:R-:W-:-:S04]  /*0220*/  FMUL.FTZ R6, R4, 1.4426950216293334961 ;  /* 0x3fb8aa3b04067820 */ /* 0x000fc80000410000 */
[----:B------:R0:W-:Y:S01]  /*0230*/  MUFU.EX2 R11, R6 ;  /* 0x00000006000b7308 */ /* 0x0001e20000000800 */
[----:B---3--:R-:W-:Y:S01]  /*0240*/  @P2 ISETP.NE.AND P3, PT, R10, RZ, PT ;  /* 0x000000ff0a00220c */ /* 0x008fe20003f65270 */
[----:B------:R-:W-:-:S06]  /*0250*/  IMAD.U32 R10, RZ, RZ, UR4 ;  /* 0x00000004ff0a7e24 */ /* 0x000fcc000f8e00ff */
        /* <DEDUP_REMOVED lines=18> */
[----:B------:R-:W-:-:S05]  /*0380*/  @!P0 MOV R8, R5 ;  /* 0x0000000500088202 */ /* 0x000fca0000000f00 */
        /* <DEDUP_REMOVED lines=17> */
.L_x_8970:
        /* <DEDUP_REMOVED lines=99> */
.L_x_8969:
        /* <DEDUP_REMOVED lines=19> */
.L_x_8971:
        /* <DEDUP_REMOVED lines=38> */
.L_x_8968:
        /* <DEDUP_REMOVED lines=9> */
.L_x_8973:
        /* <DEDUP_REMOVED lines=96> */
.L_x_8972:
        /* <DEDUP_REMOVED lines=18> */
.L_x_8974:
        /* <DEDUP_REMOVED lines=35> */
.L_x_8967:
        /* <DEDUP_REMOVED lines=21> */
.L_x_8978:
        /* <DEDUP_REMOVED lines=64> */
.L_x_8977:
        /* <DEDUP_REMOVED lines=26> */
[----:B------:R-:W-:Y:S01]  /*1f30*/  UIADD3 UR4, UR4, 0x8, URZ ;  /* 0x0000000804047890 */ /* 0x000fe2000fffe03f */
[----:B------:R-:W-:Y:S01]  /*1f40*/  IADD3 R0, R0, -0x8, RZ ;  /* 0xfffffff800007810 */ /* 0x000fe20007ffe0ff */
        /* <DEDUP_REMOVED lines=8> */
.L_x_8979:
[----:B------:R-:W-:-:S13]  /*1fd0*/  ISETP.NE.OR P0, PT, R0, RZ, P0 ;  /* 0x000000ff0000720c */ /* 0x000fda0000705670 */
[----:B------:R-:W-:Y:S05]  /*1fe0*/  @!P0 BRA `(.L_x_8975) ;  /* 0x0000000000508947 */ /* 0x000fea0003800000 */
.L_x_8976:
[----:B--23--:R-:W1:Y:S01]  /*1ff0*/  LDC.64 R6, c[0x0][0x220] ;  /* 0x00008800ff067b82 */ /* 0x00ce620000000a00 */
[----:B------:R2:W3:Y:S02]  /*2000*/  MUFU.RCP R21, R9 ;  /* 0x0000000900157308 */ /* 0x0004e40000001000 */
.L_x_8980:
        /* <DEDUP_REMOVED lines=18> */
.L_x_8975:
[----:B------:R-:W-:-:S13]  /*2130*/  ISETP.NE.AND P0, PT, R5, RZ, PT ;  /* 0x000000ff0500720c */ /* 0x000fda0003f05270 */
[----:B------:R-:W-:Y:S05]  /*2140*/  @!P0 EXIT ;  /* 0x000000000000894d */ /* 0x000fea0003800000 */
[----:B--23--:R-:W1:Y:S01]  /*2150*/  LDC.64 R6, c[0x0][0x220] ;  /* 0x00008800ff067b82 */ /* 0x00ce620000000a00 */
[----:B0-----:R-:W0:Y:S01]  /*2160*/  MUFU.RCP R9, R9 ;  /* 0x0000000900097308 */ /* 0x001e220000001000 */
[----:B------:R-:W-:-:S04]  /*2170*/  IMAD R3, R3, R10, UR4 ;  /* 0x0000000403037e24 */ /* 0x000fc8000f8e020a */
[----:B-1----:R-:W-:-:S04]  /*2180*/  IMAD.WIDE R2, R3, 0x4, R6 ;  /* 0x0000000403027825 */ /* 0x002fc800078e0206 */
[----:B------:R-:W-:Y:S01]  /*2190*/  IMAD.MOV.U32 R0, RZ, RZ, R2 ;  /* 0x000000ffff007224 */ /* 0x000fe200078e0002 */
[----:B0---4-:R-:W-:-:S07]  /*21a0*/  MOV R11, R3 ;  /* 0x00000003000b7202 */ /* 0x011fce0000000f00 */
.L_x_8981:
[----:B0-----:R-:W-:Y:S02]  /*21b0*/  IMAD.MOV.U32 R2, RZ, RZ, R0 ;  /* 0x000000ffff027224 */ /* 0x001fe400078e0000 */
        /* <DEDUP_REMOVED lines=10> */
.L_x_8982:
        /* <DEDUP_REMOVED lines=10> */
.L_x_12317:


//--------------------- .text._ZN4vllm3moe10topkGatingILi1ELi1ELi4ELi2ELi32Ej6__halfLNS0_11ScoringFuncE0EEEvPKT5_PKbPfiPT4_PiiiibPKf --------------------------
	.section	.text._ZN4vllm3moe10topkGatingILi1ELi1ELi4ELi2ELi32Ej6__halfLNS0_11ScoringFuncE0EEEvPKT5_PKbPfiPT4_PiiiibPKf,"ax",@progbits
	.align	128
        .global         _ZN4vllm3moe10topkGatingILi1ELi1ELi4ELi2ELi32Ej6__halfLNS0_11ScoringFuncE0EEEvPKT5_PKbPfiPT4_PiiiibPKf
        .type           _ZN4vllm3moe10topkGatingILi1ELi1ELi4ELi2ELi32Ej6__halfLNS0_11ScoringFuncE0EEEvPKT5_PKbPfiPT4_PiiiibPKf,@function
        .size           _ZN4vllm3moe10topkGatingILi1ELi1ELi4ELi2ELi32Ej6__halfLNS0_11ScoringFuncE0EEEvPKT5_PKbPfiPT4_PiiiibPKf,(.L_x_12318 - _ZN4vllm3moe10topkGatingILi1ELi1ELi4ELi2ELi32Ej6__halfLNS0_11ScoringFuncE0EEEvPKT5_PKbPfiPT4_PiiiibPKf)
        .other          _ZN4vllm3moe10topkGatingILi1ELi1ELi4ELi2ELi32Ej6__halfLNS0_11ScoringFuncE0EEEvPKT5_PKbPfiPT4_PiiiibPKf,@"STO_CUDA_ENTRY STV_DEFAULT"
_ZN4vllm3moe10topkGatingILi1ELi1ELi4ELi2ELi32Ej6__halfLNS0_11ScoringFuncE0EEEvPKT5_PKbPfiPT4_PiiiibPKf:
.text._ZN4vllm3moe10topkGatingILi1ELi1ELi4ELi2ELi32Ej6__halfLNS0_11ScoringFuncE0EEEvPKT5_PKbPfiPT4_PiiiibPKf:
        /* <DEDUP_REMOVED lines=19> */
[----:B--2---:R-:W-:-:S05]  /*0130*/  HADD2.F32 R3, -RZ, R8.H0_H0 ;  /* 0x20000008ff037230 */ /* 0x004fca0000004100 */
[----:B------:R-:W-:-:S04]  /*0140*/  FADD.FTZ R3, R3, -R3 ;  /* 0x8000000303037221 */ /* 0x000fc80000010000 */
[----:B------:R-:W-:Y:S02]  /*0150*/  FMUL.FTZ R6, R3, 1.4426950216293334961 ;  /* 0x3fb8aa3b03067820 */ /* 0x000fe40000410000 */
[----:B------:R-:W0:Y:S04]  /*0160*/  LDC R3, c[0x0][0x240] ;  /* 0x00009000ff037b82 */ /* 0x000e280000000800 */
[----:B------:R-:W1:Y:S01]  /*0170*/  MUFU.EX2 R6, R6 ;  /* 0x0000000600067308 */ /* 0x000e620000000800 */
[----:B---3--:R-:W-:Y:S01]  /*0180*/  @P0 ISETP.NE.AND P1, PT, R12, RZ, PT ;  /* 0x000000ff0c00020c */ /* 0x008fe20003f25270 */
[----:B------:R-:W-:-:S03]  /*0190*/  HFMA2.MMA R12, -RZ, RZ, 0, 5.9604644775390625e-08 ;  /* 0x00000001ff0c7435 */ /* 0x000fc600000001ff */
[----:B------:R-:W-:Y:S01]  /*01a0*/  @P0 SEL R4, RZ, 0x1, P1 ;  /* 0x00000001ff040807 */ /* 0x000fe20000800000 */
[----:B-1----:R-:W-:Y:S01]  /*01b0*/  FADD.FTZ R10, RZ, R6 ;  /* 0x00000006ff0a7221 */ /* 0x002fe20000010000 */
[----:B0-----:R-:W-:-:S03]  /*01c0*/  ISETP.GE.AND P1, PT, R3, 0x1, PT ;  /* 0x000000010300780c */ /* 0x001fc60003f26270 */
[----:B------:R-:W0:Y:S01]  /*01d0*/  MUFU.RCP R9, R10 ;  /* 0x0000000a00097308 */ /* 0x000e220000001000 */
[----:B------:R-:W-:Y:S01]  /*01e0*/  @P0 PRMT R8, R4, 0x7610, R8 ;  /* 0x0000761004080816 */ /* 0x000fe20000000008 */
[----:B------:R-:W-:-:S03]  /*01f0*/  IMAD.MOV.U32 R4, RZ, RZ, RZ ;  /* 0x000000ffff047224 */ /* 0x000fc600078e00ff */
        /* <DEDUP_REMOVED lines=18> */
[----:B------:R-:W-:Y:S01]  /*0320*/  LOP3.LUT P3, R8, R3, 0x3, RZ, 0xc0, !PT ;  /* 0x0000000303087812 */ /* 0x000fe2000786c0ff */
[----:B------:R-:W-:-:S10]  /*0330*/  IMAD.MOV.U32 R4, RZ, RZ, RZ ;  /* 0x000000ffff047224 */ /* 0x000fd400078e00ff */
[----:B------:R-:W-:Y:S05]  /*0340*/  @!P2 BRA `(.L_x_8985) ;  /* 0x0000000000e4a947 */ /* 0x000fea0003800000 */
[----:B------:R-:W-:Y:S01]  /*0350*/  IADD3 R4, R2, R7, RZ ;  /* 0x0000000702047210 */ /* 0x000fe20007ffe0ff */
[----:B------:R-:W-:Y:S01]  /*0360*/  IMAD R10, R5, 0x80, R2 ;  /* 0x00000080050a7824 */ /* 0x000fe200078e0202 */
[----:B------:R-:W-:Y:S01]  /*0370*/  LOP3.LUT R18, R3, 0x3, RZ, 0xc0, !PT ;  /* 0x0000000303127812 */ /* 0x000fe200078ec0ff */
[----:B------:R-:W-:Y:S01]  /*0380*/  IMAD.MOV R19, RZ, RZ, -R6 ;  /* 0x000000ffff137224 */ /* 0x000fe200078e0a06 */
[----:B------:R-:W-:Y:S01]  /*0390*/  LEA R4, R5, R4, 0x7 ;  /* 0x0000000405047211 */ /* 0x000fe200078e38ff */
[C---:B------:R-:W-:Y:S01]  /*03a0*/  IMAD R10, R11.reuse, 0x20, R10 ;  /* 0x000000200b0a7824 */ /* 0x040fe200078e020a */
[----:B------:R-:W-:Y:S01]  /*03b0*/  IADD3 R18, R18, -R3, RZ ;  /* 0x8000000312127210 */ /* 0x000fe20007ffe0ff */
[----:B------:R-:W-:Y:S01]  /*03c0*/  IMAD.MOV.U32 R16, RZ, RZ, R0 ;  /* 0x000000ffff107224 */ /* 0x000fe200078e0000 */
[----:B------:R-:W-:Y:S01]  /*03d0*/  LEA R17, R11, R4, 0x5 ;  /* 0x000000040b117211 */ /* 0x000fe200078e28ff */
[----:B------:R-:W-:Y:S01]  /*03e0*/  HFMA2.MMA R4, -RZ, RZ, 0, 0 ;  /* 0x00000000ff047435 */ /* 0x000fe200000001ff */
[----:B------:R-:W-:Y:S01]  /*03f0*/  SEL R19, R19, 0x1, P0 ;  /* 0x0000000113137807 */ /* 0x000fe20000000000 */
[C-C-:B------:R-:W-:Y:S01]  /*0400*/  IMAD R20, R7.reuse, 0x2, R10.reuse ;  /* 0x0000000207147824 */ /* 0x140fe200078e020a */
[----:B------:R-:W-:Y:S01]  /*0410*/  UMOV UR4, URZ ;  /* 0x0000003f00047c82 */ /* 0x000fe20008000000 */
[----:B------:R-:W-:Y:S01]  /*0420*/  IMAD R21, R7, 0x3, R10 ;  /* 0x0000000307157824 */ /* 0x000fe200078e020a */
[----:B------:R-:W-:Y:S01]  /*0430*/  ULDC.64 UR12, c[0x0][0x238] ;  /* 0x00008e00000c7ab9 */ /* 0x000fe20000000a00 */
[----:B------:R-:W-:Y:S01]  /*0440*/  ULDC.64 UR10, c[0x0][0x230] ;  /* 0x00008c00000a7ab9 */ /* 0x000fe20000000a00 */
[----:B------:R-:W-:-:S05]  /*0450*/  ULDC.64 UR8, c[0x0][0x220] ;  /* 0x0000880000087ab9 */ /* 0x000fca0000000a00 */
.L_x_8986:
        /* <DEDUP_REMOVED lines=40> */
.L_x_8985:
[----:B------:R-:W-:Y:S05]  /*06e0*/  @!P3 BRA `(.L_x_8983) ;  /* 0x000000080010b947 */ /* 0x000fea0003800000 */
[----:B------:R-:W0:Y:S01]  /*06f0*/  S2R R19, SR_TID.Y ;  /* 0x0000000000137919 */ /* 0x000e220000002200 */
[----:B------:R-:W1:Y:S01]  /*0700*/  LDC.64 R14, c[0x0][0x220] ;  /* 0x00008800ff0e7b82 */ /* 0x000e620000000a00 */
[----:B------:R-:W-:Y:S01]  /*0710*/  IMAD R2, R7, UR4, R2 ;  /* 0x0000000407027c24 */ /* 0x000fe2000f8e0202 */
[----:B------:R-:W-:Y:S01]  /*0720*/  IADD3 R6, -R6, RZ, RZ ;  /* 0x000000ff06067210 */ /* 0x000fe20007ffe1ff */
[----:B------:R-:W-:Y:S01]  /*0730*/  IMAD R17, R0, R3, UR4 ;  /* 0x0000000400117e24 */ /* 0x000fe2000f8e0203 */
[----:B------:R-:W-:Y:S01]  /*0740*/  IADD3 R8, R8, -0x1, RZ ;  /* 0xffffffff08087810 */ /* 0x000fe20007ffe0ff */
[----:B------:R-:W-:Y:S02]  /*0750*/  IMAD R2, R5, 0x80, R2 ;  /* 0x0000008005027824 */ /* 0x000fe400078e0202 */
[----:B------:R-:W-:Y:S01]  /*0760*/  FADD.FTZ R4, R9, R4 ;  /* 0x0000000409047221 */ /* 0x000fe20000010000 */
[----:B------:R-:W2:Y:S08]  /*0770*/  LDC.64 R10, c[0x0][0x238] ;  /* 0x00008e00ff0a7b82 */ /* 0x000eb00000000a00 */
[----:B------:R-:W3:Y:S01]  /*0780*/  LDC.64 R12, c[0x0][0x230] ;  /* 0x00008c00ff0c7b82 */ /* 0x000ee20000000a00 */
[----:B-1----:R-:W-:-:S05]  /*0790*/  IMAD.WIDE R14, R17, 0x4, R14 ;  /* 0x00000004110e7825 */ /* 0x002fca00078e020e */
[----:B------:R1:W-:Y:S01]  /*07a0*/  STG.E desc[UR6][R14.64], R9 ;  /* 0x000000090e007986 */ /* 0x0003e2000c101906 */
[----:B0-----:R-:W-:Y:S01]  /*07b0*/  IMAD R5, R19, 0x20, R2 ;  /* 0x0000002013057824 */ /* 0x001fe200078e0202 */
[----:B------:R-:W-:Y:S01]  /*07c0*/  SEL R2, R6, 0x1, P0 ;  /* 0x0000000106027807 */ /* 0x000fe20000000000 */
[C---:B--2---:R-:W-:Y:S01]  /*07d0*/  IMAD.WIDE R10, R17.reuse, 0x4, R10 ;  /* 0x00000004110a7825 */ /* 0x044fe200078e020a */
[----:B------:R-:W-:Y:S02]  /*07e0*/  ISETP.NE.AND P0, PT, R8, RZ, PT ;  /* 0x000000ff0800720c */ /* 0x000fe40003f05270 */
[----:B------:R-:W-:Y:S02]  /*07f0*/  IADD3 R6, P4, R14, 0x4, RZ ;  /* 0x000000040e067810 */ /* 0x000fe40007f9e0ff */
[----:B------:R-:W-:Y:S01]  /*0800*/  IADD3 R19, P2, R10, 0x4, RZ ;  /* 0x000000040a137810 */ /* 0x000fe20007f5e0ff */
[----:B---3--:R-:W-:-:S04]  /*0810*/  IMAD.WIDE R12, R17, 0x4, R12 ;  /* 0x00000004110c7825 */ /* 0x008fc800078e020c */
[----:B------:R-:W-:Y:S01]  /*0820*/  IMAD.X R20, RZ, RZ, R11, P2 ;  /* 0x000000ffff147224 */ /* 0x000fe200010e060b */
[----:B------:R1:W-:Y:S01]  /*0830*/  STG.E desc[UR6][R12.64], R2 ;  /* 0x000000020c007986 */ /* 0x0003e2000c101906 */
[----:B------:R-:W-:Y:S01]  /*0840*/  IADD3 R17, P3, R12, 0x4, RZ ;  /* 0x000000040c117810 */ /* 0x000fe20007f7e0ff */
[----:B------:R-:W-:Y:S02]  /*0850*/  IMAD.X R16, RZ, RZ, R15, P4 ;  /* 0x000000ffff107224 */ /* 0x000fe400020e060f */
[----:B------:R1:W-:Y:S01]  /*0860*/  STG.E desc[UR6][R10.64], R5 ;  /* 0x000000050a007986 */ /* 0x0003e2000c101906 */
[----:B------:R-:W-:Y:S01]  /*0870*/  IADD3.X R18, RZ, R13, RZ, P3, !PT ;  /* 0x0000000dff127210 */ /* 0x000fe20001ffe4ff */
[----:B------:R-:W-:Y:S08]  /*0880*/  @!P0 BRA `(.L_x_8983) ;  /* 0x0000000400a88947 */ /* 0x000ff00003800000 */
[----:B-1----:R-:W-:-:S07]  /*0890*/  IADD3 R5, R5, R7, RZ ;  /* 0x0000000705057210 */ /* 0x002fce0007ffe0ff */
.L_x_8987:
        /* <DEDUP_REMOVED lines=21> */
.L_x_8984:
[----:B------:R-:W-:Y:S01]  /*09f0*/  ISETP.GE.U32.AND P2, PT, R8, 0x3, PT ;  /* 0x000000030800780c */ /* 0x000fe20003f46070 */
[----:B------:R-:W-:Y:S01]  /*0a00*/  UMOV UR4, URZ ;  /* 0x0000003f00047c82 */ /* 0x000fe20008000000 */
[----:B------:R-:W-:-:S11]  /*0a10*/  LOP3.LUT P3, R8, R3, 0x3, RZ, 0xc0, !PT ;  /* 0x0000000303087812 */ /* 0x000fd6000786c0ff */
[----:B------:R-:W-:Y:S05]  /*0a20*/  @!P2 BRA `(.L_x_8988) ;  /* 0x0000000000d4a947 */ /* 0x000fea0003800000 */
[----:B------:R-:W0:Y:S01]  /*0a30*/  S2R R17, SR_TID.Y ;  /* 0x0000000000117919 */ /* 0x000e220000002200 */
[----:B------:R-:W-:Y:S01]  /*0a40*/  IADD3 R10, R2, R7, RZ ;  /* 0x00000007020a7210 */ /* 0x000fe20007ffe0ff */
[C---:B------:R-:W-:Y:S01]  /*0a50*/  IMAD R11, R5.reuse, 0x80, R2 ;  /* 0x00000080050b7824 */ /* 0x040fe200078e0202 */
[----:B------:R-:W-:Y:S01]  /*0a60*/  MOV R16, R0 ;  /* 0x0000000000107202 */ /* 0x000fe20000000f00 */
[----:B------:R-:W-:Y:S01]  /*0a70*/  IMAD.MOV R19, RZ, RZ, -R6 ;  /* 0x000000ffff137224 */ /* 0x000fe200078e0a06 */
[----:B------:R-:W-:Y:S01]  /*0a80*/  LEA R10, R5, R10, 0x7 ;  /* 0x0000000a050a7211 */ /* 0x000fe200078e38ff */
[----:B------:R-:W-:Y:S01]  /*0a90*/  UMOV UR4, URZ ;  /* 0x0000003f00047c82 */ /* 0x000fe20008000000 */
[----:B------:R-:W-:Y:S01]  /*0aa0*/  ULDC.64 UR12, c[0x0][0x238] ;  /* 0x00008e00000c7ab9 */ /* 0x000fe20000000a00 */
[----:B------:R-:W-:Y:S01]  /*0ab0*/  ULDC.64 UR10, c[0x0][0x230] ;  /* 0x00008c00000a7ab9 */ /* 0x000fe20000000a00 */
[----:B------:R-:W-:Y:S01]  /*0ac0*/  SEL R19, R19, 0x1, P0 ;  /* 0x0000000113137807 */ /* 0x000fe20000000000 */
[----:B------:R-:W-:Y:S01]  /*0ad0*/  ULDC.64 UR8, c[0x0][0x220] ;  /* 0x0000880000087ab9 */ /* 0x000fe20000000a00 */
[C---:B0-----:R-:W-:Y:S01]  /*0ae0*/  IMAD R20, R17.reuse, 0x20, R11 ;  /* 0x0000002011147824 */ /* 0x041fe200078e020b */
[----:B------:R-:W-:-:S02]  /*0af0*/  LEA R17, R17, R10, 0x5 ;  /* 0x0000000a11117211 */ /* 0x000fc400078e28ff */
[----:B------:R-:W-:Y:S02]  /*0b00*/  LOP3.LUT R10, R3, 0x3, RZ, 0xc0, !PT ;  /* 0x00000003030a7812 */ /* 0x000fe400078ec0ff */
[C---:B------:R-:W-:Y:S01]  /*0b10*/  LEA R18, R7.reuse, R20, 0x1 ;  /* 0x0000001407127211 */ /* 0x040fe200078e08ff */
[----:B------:R-:W-:Y:S02]  /*0b20*/  IMAD R20, R7, 0x3, R20 ;  /* 0x0000000307147824 */ /* 0x000fe400078e0214 */
[----:B------:R-:W-:-:S07]  /*0b30*/  IMAD.IADD R21, R10, 0x1, -R3 ;  /* 0x000000010a157824 */ /* 0x000fce00078e0a03 */
.L_x_8989:
        /* <DEDUP_REMOVED lines=36> */
.L_x_8988:
[----:B------:R-:W-:Y:S05]  /*0d80*/  @!P3 BRA `(.L_x_8983) ;  /* 0x000000000068b947 */ /* 0x000fea0003800000 */
[----:B------:R-:W0:Y:S01]  /*0d90*/  S2R R19, SR_TID.Y ;  /* 0x0000000000137919 */ /* 0x000e220000002200 */
[----:B------:R-:W1:Y:S01]  /*0da0*/  LDC.64 R14, c[0x0][0x238] ;  /* 0x00008e00ff0e7b82 */ /* 0x000e620000000a00 */
[----:B------:R-:W-:Y:S01]  /*0db0*/  IMAD R2, R7, UR4, R2 ;  /* 0x0000000407027c24 */ /* 0x000fe2000f8e0202 */
[----:B------:R-:W-:Y:S01]  /*0dc0*/  IADD3 R6, -R6, RZ, RZ ;  /* 0x000000ff06067210 */ /* 0x000fe20007ffe1ff */
[----:B------:R-:W-:-:S03]  /*0dd0*/  IMAD R17, R0, R3, UR4 ;  /* 0x0000000400117e24 */ /* 0x000fc6000f8e0203 */
[----:B------:R-:W-:Y:S02]  /*0de0*/  LEA R2, R5, R2, 0x7 ;  /* 0x0000000205027211 */ /* 0x000fe400078e38ff */
[----:B------:R-:W2:Y:S01]  /*0df0*/  LDC.64 R12, c[0x0][0x230] ;  /* 0x00008c00ff0c7b82 */ /* 0x000ea20000000a00 */
[----:B------:R-:W-:-:S07]  /*0e00*/  SEL R5, R6, 0x1, P0 ;  /* 0x0000000106057807 */ /* 0x000fce0000000000 */
[----:B------:R-:W3:Y:S01]  /*0e10*/  LDC.64 R10, c[0x0][0x220] ;  /* 0x00008800ff0a7b82 */ /* 0x000ee20000000a00 */
[----:B-1----:R-:W-:-:S04]  /*0e20*/  IMAD.WIDE R14, R17, 0x4, R14 ;  /* 0x00000004110e7825 */ /* 0x002fc800078e020e */
[----:B0-----:R-:W-:Y:S02]  /*0e30*/  IMAD R2, R19, 0x20, R2 ;  /* 0x0000002013027824 */ /* 0x001fe400078e0202 */
[----:B--2---:R-:W-:-:S04]  /*0e40*/  IMAD.WIDE R12, R17, 0x4, R12 ;  /* 0x00000004110c7825 */ /* 0x004fc800078e020c */
[----:B---3--:R-:W-:-:S07]  /*0e50*/  IMAD.WIDE R10, R17, 0x4, R10 ;  /* 0x00000004110a7825 */ /* 0x008fce00078e020a */
.L_x_8990:
        /* <DEDUP_REMOVED lines=13> */
.L_x_8983:
        /* <DEDUP_REMOVED lines=24> */
.L_x_8994:
        /* <DEDUP_REMOVED lines=56> */
.L_x_8993:
        /* <DEDUP_REMOVED lines=34> */
.L_x_8995:
[----:B------:R-:W-:-:S13]  /*1650*/  ISETP.NE.OR P0, PT, R7, RZ, P0 ;  /* 0x000000ff0700720c */ /* 0x000fda0000705670 */
[----:B------:R-:W-:Y:S05]  /*1660*/  @!P0 BRA `(.L_x_8991) ;  /* 0x0000000000548947 */ /* 0x000fea0003800000 */
.L_x_8992:
[----:B------:R1:W2:Y:S02]  /*1670*/  MUFU.RCP R19, R6 ;  /* 0x0000000600137308 */ /* 0x0002a40000001000 */
.L_x_8996:
        /* <DEDUP_REMOVED lines=20> */
.L_x_8991:
        /* <DEDUP_REMOVED lines=8> */
.L_x_8997:
        /* <DEDUP_REMOVED lines=11> */
.L_x_8998:
        /* <DEDUP_REMOVED lines=9> */
.L_x_12318:


//--------------------- .text._ZN4vllm3moe10moeSoftmaxILi256E6__halfEEvPKT0_PKbPfi --------------------------
	.section	.text._ZN4vllm3moe10moeSoftmaxILi256E6__halfEEvPKT0_PKbPfi,"ax",@progbits
	.align	128
        .global         _ZN4vllm3moe10moeSoftmaxILi256E6__halfEEvPKT0_PKbPfi
        .type           _ZN4vllm3moe10moeSoftmaxILi256E6__halfEEvPKT0_PKbPfi,@function
        .size           _ZN4vllm3moe10moeSoftmaxILi256E6__halfEEvPKT0_PKbPfi,(.L_x_12319 - _ZN4vllm3moe10moeSoftmaxILi256E6__halfEEvPKT0_PKbPfi)
        .other          _ZN4vllm3moe10moeSoftmaxILi256E6__halfEEvPKT0_PKbPfi,@"STO_CUDA_ENTRY STV_DEFAULT"
_ZN4vllm3moe10moeSoftmaxILi256E6__halfEEvPKT0_PKbPfi:
.text._ZN4vllm3moe10moeSoftmaxILi256E6__halfEEvPKT0_PKbPfi:
        /* <DEDUP_REMOVED lines=10> */
[----:B------:R-:W-:-:S05]  /*00a0*/  MOV R3, UR5 ;  /* 0x0000000500037c02 */ /* 0x000fca0008000f00 */
[----:B------:R-:W2:Y:S02]  /*00b0*/  LDG.E.U8 R2, desc[UR8][R2.64] ;  /* 0x0000000802027981 */ /* 0x000ea4000c1e1100 */
[----:B--2---:R-:W-:-:S13]  /*00c0*/  ISETP.NE.AND P0, PT, R2, RZ, PT ;  /* 0x000000ff0200720c */ /* 0x004fda0003f05270 */
[----:B------:R-:W-:Y:S05]  /*00d0*/  @P0 EXIT ;  /* 0x000000000000094d */ /* 0x000fea0003800000 */
.L_x_8999:
[----:B------:R-:W0:Y:S01]  /*00e0*/  S2R R5, SR_TID.X ;  /* 0x0000000000057919 */ /* 0x000e220000002100 */
[----:B------:R-:W0:Y:S01]  /*00f0*/  LDC R0, c[0x0][0x228] ;  /* 0x00008a00ff007b82 */ /* 0x000e220000000800 */
[----:B------:R-:W-:Y:S01]  /*0100*/  BSSY B0, `(.L_x_9000) ;  /* 0x0000094000007945 */ /* 0x000fe20003800000 */
[----:B------:R-:W-:Y:S02]  /*0110*/  MOV R4, 0xff7fffff ;  /* 0xff7fffff00047802 */ /* 0x000fe40000000f00 */
[----:B0-----:R-:W-:-:S13]  /*0120*/  ISETP.GE.AND P0, PT, R5, R0, PT ;  /* 0x000000000500720c */ /* 0x001fda0003f06270 */
[----:B------:R-:W-:Y:S05]  /*0130*/  @P0 BRA `(.L_x_9001) ;  /* 0x0000000800400947 */ /* 0x000fea0003800000 */
[----:B------:R-:W-:Y:S01]  /*0140*/  MOV R7, R5 ;  /* 0x0000000500077202 */ /* 0x000fe20000000f00 */
[----:B------:R-:W-:Y:S01]  /*0150*/  BSSY B1, `(.L_x_9002) ;  /* 0x000001d000017945 */ /* 0x000fe20003800000 */
[----:B------:R-:W-:Y:S02]  /*0160*/  MOV R4, 0xff7fffff ;  /* 0xff7fffff00047802 */ /* 0x000fe40000000f00 */
[----:B------:R-:W-:-:S04]  /*0170*/  LOP3.LUT R3, RZ, R7, RZ, 0x33, !PT ;  /* 0x00000007ff037212 */ /* 0x000fc800078e33ff */
[----:B------:R-:W-:-:S04]  /*0180*/  IADD3 R3, R3, R0, RZ ;  /* 0x0000000003037210 */ /* 0x000fc80007ffe0ff */
[C---:B------:R-:W-:Y:S02]  /*0190*/  LEA.HI R2, R3.reuse, 0x1, RZ, 0x18 ;  /* 0x0000000103027811 */ /* 0x040fe400078fc0ff */
[----:B------:R-:W-:Y:S02]  /*01a0*/  ISETP.GE.U32.AND P1, PT, R3, 0x300, PT ;  /* 0x000003000300780c */ /* 0x000fe40003f26070 */
[----:B------:R-:W-:-:S13]  /*01b0*/  LOP3.LUT P0, RZ, R2, 0x3, RZ, 0xc0, !PT ;  /* 0x0000000302ff7812 */ /* 0x000fda000780c0ff */
[----:B------:R-:W-:Y:S05]  /*01c0*/  @!P0 BRA `(.L_x_9003) ;  /* 0x0000000000548947 */ /* 0x000fea0003800000 */
[----:B------:R-:W0:Y:S01]  /*01d0*/  S2UR UR4, SR_CTAID.X ;  /* 0x00000000000479c3 */ /* 0x000e220000002500 */
[----:B------:R-:W-:Y:S02]  /*01e0*/  LOP3.LUT R9, RZ, R5, RZ, 0x33, !PT ;  /* 0x00000005ff097212 */ /* 0x000fe400078e33ff */
[----:B------:R-:W-:Y:S02]  /*01f0*/  MOV R4, 0xff7fffff ;  /* 0xff7fffff00047802 */ /* 0x000fe40000000f00 */
[----:B------:R-:W-:-:S03]  /*0200*/  IADD3 R9, R9, R0, RZ ;  /* 0x0000000009097210 */ /* 0x000fc60007ffe0ff */
[----:B------:R-:W1:Y:S01]  /*0210*/  LDC.64 R2, c[0x0][0x210] ;  /* 0x00008400ff027b82 */ /* 0x000e620000000a00 */
[----:B------:R-:W-:-:S04]  /*0220*/  LEA.HI R9, R9, 0x1, RZ, 0x18 ;  /* 0x0000000109097811 */ /* 0x000fc800078fc0ff */
[----:B------:R-:W-:Y:S01]  /*0230*/  LOP3.LUT R9, R9, 0x3, RZ, 0xc0, !PT ;  /* 0x0000000309097812 */ /* 0x000fe200078ec0ff */
[----:B0-----:R-:W-:-:S04]  /*0240*/  IMAD R7, R0, UR4, R5 ;  /* 0x0000000400077c24 */ /* 0x001fc8000f8e0205 */
[----:B-1----:R-:W-:Y:S01]  /*0250*/  IMAD.WIDE R2, R7, 0x2, R2 ;  /* 0x0000000207027825 */ /* 0x002fe200078e0202 */
[----:B------:R-:W-:Y:S02]  /*0260*/  MOV R7, R5 ;  /* 0x0000000500077202 */ /* 0x000fe40000000f00 */
[----:B------:R-:W-:-:S07]  /*0270*/  MOV R6, R2 ;  /* 0x0000000200067202 */ /* 0x000fce0000000f00 */
.L_x_9004:
[----:B------:R-:W-:-:S06]  /*0280*/  MOV R2, R6 ;  /* 0x0000000600027202 */ /* 0x000fcc0000000f00 */
[----:B------:R0:W2:Y:S01]  /*0290*/  LDG.E.U16 R2, desc[UR8][R2.64] ;  /* 0x0000000802027981 */ /* 0x0000a2000c1e1500 */
[----:B------:R-:W-:Y:S02]  /*02a0*/  IADD3 R9, R9, -0x1, RZ ;  /* 0xffffffff09097810 */ /* 0x000fe40007ffe0ff */
[----:B------:R-:W-:Y:S02]  /*02b0*/  IADD3 R6, P2, R6, 0x200, RZ ;  /* 0x0000020006067810 */ /* 0x000fe40007f5e0ff */
[----:B------:R-:W-:Y:S02]  /*02c0*/  ISETP.NE.AND P0, PT, R9, RZ, PT ;  /* 0x000000ff0900720c */ /* 0x000fe40003f05270 */
[----:B------:R-:W-:Y:S02]  /*02d0*/  IADD3 R7, R7, 0x100, RZ ;  /* 0x0000010007077810 */ /* 0x000fe40007ffe0ff */
[----:B0-----:R-:W-:Y:S01]  /*02e0*/  IADD3.X R3, RZ, R3, RZ, P2, !PT ;  /* 0x00000003ff037210 */ /* 0x001fe200017fe4ff */
[----:B--2---:R-:W-:-:S05]  /*02f0*/  HADD2.F32 R11, -RZ, R2.H0_H0 ;  /* 0x20000002ff0b7230 */ /* 0x004fca0000004100 */
[----:B------:R-:W-:-:S03]  /*0300*/  FMNMX.FTZ R4, R11, R4, !PT ;  /* 0x000000040b047209 */ /* 0x000fc60007810000 */
[----:B------:R-:W-:Y:S05]  /*0310*/  @P0 BRA `(.L_x_9004) ;  /* 0xfffffffc00d80947 */ /* 0x000fea000383ffff */
.L_x_9003:
[----:B------:R-:W-:Y:S05]  /*0320*/  BSYNC B1 ;  /* 0x0000000000017941 */ /* 0x000fea0003800000 */
.L_x_9002:
[----:B------:R-:W-:Y:S05]  /*0330*/  @!P1 BRA `(.L_x_9001) ;  /* 0x0000000400c09947 */ /* 0x000fea0003800000 */
[----:B------:R-:W0:Y:S01]  /*0340*/  S2UR UR4, SR_CTAID.X ;  /* 0x00000000000479c3 */ /* 0x000e220000002500 */
[----:B------:R-:W-:Y:S01]  /*0350*/  IADD3 R6, -R7, R0, RZ ;  /* 0x0000000007067210 */ /* 0x000fe20007ffe1ff */
[----:B------:R-:W-:Y:S01]  /*0360*/  BSSY B1, `(.L_x_9005) ;  /* 0x000003e000017945 */ /* 0x000fe20003800000 */
[----:B------:R-:W-:Y:S02]  /*0370*/  PLOP3.LUT P0, PT, PT, PT, PT, 0x80, 0x0 ;  /* 0x000000000000781c */ /* 0x000fe40003f0f070 */
[----:B------:R-:W-:-:S03]  /*0380*/  ISETP.GT.AND P1, PT, R6, 0xc00, PT ;  /* 0x00000c000600780c */ /* 0x000fc60003f24270 */
[----:B------:R-:W1:Y:S01]  /*0390*/  LDC.64 R2, c[0x0][0x210] ;  /* 0x00008400ff027b82 */ /* 0x000e620000000a00 */
[----:B0-----:R-:W-:-:S04]  /*03a0*/  IMAD R9, R0, UR4, R7 ;  /* 0x0000000400097c24 */ /* 0x001fc8000f8e0207 */
[----:B-1----:R-:W-:-:S05]  /*03b0*/  IMAD.WIDE R2, R9, 0x2, R2 ;  /* 0x0000000209027825 */ /* 0x002fca00078e0202 */
[----:B------:R-:W-:Y:S05]  /*03c0*/  @!P1 BRA `(.L_x_9006) ;  /* 0x0000000000dc9947 */ /* 0x000fea0003800000 */
[----:B------:R-:W-:Y:S02]  /*03d0*/  PLOP3.LUT P0, PT, PT, PT, PT, 0x8, 0x0 ;  /* 0x000000000000781c */ /* 0x000fe40003f0e170 */
[----:B------:R-:W-:-:S11]  /*03e0*/  IADD3 R8, R0, -0xc00, RZ ;  /* 0xfffff40000087810 */ /* 0x000fd60007ffe0ff */
.L_x_9007:
        /* <DEDUP_REMOVED lines=18> */
[----:B0-----:R-:W-:-:S04]  /*0510*/  IADD3 R2, P2, R2, 0x2000, RZ ;  /* 0x0000200002027810 */ /* 0x001fc80007f5e0ff */
[----:B------:R-:W-:Y:S01]  /*0520*/  IADD3.X R3, RZ, R3, RZ, P2, !PT ;  /* 0x00000003ff037210 */ /* 0x000fe200017fe4ff */
[----:B--2---:R-:W-:Y:S02]  /*0530*/  HADD2.F32 R21, -RZ, R20.H0_H0 ;  /* 0x20000014ff157230 */ /* 0x004fe40000004100 */
[----:B---3--:R-:W-:-:S03]  /*0540*/  HADD2.F32 R22, -RZ, R22.H0_H0 ;  /* 0x20000016ff167230 */ /* 0x008fc60000004100 */
[----:B------:R-:W-:Y:S01]  /*0550*/  FMNMX.FTZ R21, R21, R4, !PT ;  /* 0x0000000415157209 */ /* 0x000fe20007810000 */
[----:B----4-:R-:W-:-:S03]  /*0560*/  HADD2.F32 R4, -RZ, R23.H0_H0 ;  /* 0x20000017ff047230 */ /* 0x010fc60000004100 */
[----:B------:R-:W-:Y:S01]  /*0570*/  FMNMX.FTZ R21, R21, R22, !PT ;  /* 0x0000001615157209 */ /* 0x000fe20007810000 */
[----:B-----5:R-:W-:-:S03]  /*0580*/  HADD2.F32 R23, -RZ, R24.H0_H0 ;  /* 0x20000018ff177230 */ /* 0x020fc60000004100 */
[----:B------:R-:W-:Y:S01]  /*0590*/  FMNMX.FTZ R4, R21, R4, !PT ;  /* 0x0000000415047209 */ /* 0x000fe20007810000 */
[----:B------:R-:W-:-:S03]  /*05a0*/  HADD2.F32 R19, -RZ, R19.H0_H0 ;  /* 0x20000013ff137230 */ /* 0x000fc60000004100 */
        /* <DEDUP_REMOVED lines=22> */
[----:B------:R-:W-:-:S04]  /*0710*/  FMNMX.FTZ R4, R4, R11, !PT ;  /* 0x0000000b04047209 */ /* 0x000fc80007810000 */
[----:B------:R-:W-:Y:S01]  /*0720*/  FMNMX.FTZ R4, R4, R9, !PT ;  /* 0x0000000904047209 */ /* 0x000fe20007810000 */
[----:B------:R-:W-:Y:S06]  /*0730*/  @!P1 BRA `(.L_x_9007) ;  /* 0xfffffffc002c9947 */ /* 0x000fec000383ffff */
.L_x_9006:
[----:B------:R-:W-:Y:S05]  /*0740*/  BSYNC B1 ;  /* 0x0000000000017941 */ /* 0x000fea0003800000 */
.L_x_9005:
        /* <DEDUP_REMOVED lines=31> */
[----:B------:R-:W-:-:S07]  /*0940*/  FMNMX.FTZ R4, R8, R9, !PT ;  /* 0x0000000908047209 */ /* 0x000fce0007810000 */
.L_x_9009:
[----:B------:R-:W-:Y:S05]  /*0950*/  BSYNC B1 ;  /* 0x0000000000017941 */ /* 0x000fea0003800000 */
.L_x_9008:
[----:B------:R-:W-:-:S13]  /*0960*/  ISETP.LT.OR P0, PT, R7, R0, P0 ;  /* 0x000000000700720c */ /* 0x000fda0000701670 */
[----:B------:R-:W-:Y:S05]  /*0970*/  @!P0 BRA `(.L_x_9001) ;  /* 0x0000000000308947 */ /* 0x000fea0003800000 */
[----:B------:R-:W2:Y:S04]  /*0980*/  LDG.E.U16 R6, desc[UR8][R2.64] ;  /* 0x0000000802067981 */ /* 0x000ea8000c1e1500 */
[----:B------:R-:W3:Y:S04]  /*0990*/  LDG.E.U16 R8, desc[UR8][R2.64+0x200] ;  /* 0x0002000802087981 */ /* 0x000ee8000c1e1500 */
[----:B------:R-:W4:Y:S04]  /*09a0*/  LDG.E.U16 R9, desc[UR8][R2.64+0x400] ;  /* 0x0004000802097981 */ /* 0x000f28000c1e1500 */
[----:B------:R-:W5:Y:S01]  /*09b0*/  LDG.E.U16 R10, desc[UR8][R2.64+0x600] ;  /* 0x00060008020a7981 */ /* 0x000f62000c1e1500 */
[----:B--2---:R-:W-:-:S02]  /*09c0*/  HADD2.F32 R7, -RZ, R6.H0_H0 ;  /* 0x20000006ff077230 */ /* 0x004fc40000004100 */
[----:B---3--:R-:W-:-:S03]  /*09d0*/  HADD2.F32 R8, -RZ, R8.H0_H0 ;  /* 0x20000008ff087230 */ /* 0x008fc60000004100 */
[----:B------:R-:W-:Y:S01]  /*09e0*/  FMNMX.FTZ R7, R4, R7, !PT ;  /* 0x0000000704077209 */ /* 0x000fe20007810000 */
[----:B----4-:R-:W-:-:S03]  /*09f0*/  HADD2.F32 R4, -RZ, R9.H0_H0 ;  /* 0x20000009ff047230 */ /* 0x010fc60000004100 */
[----:B------:R-:W-:Y:S01]  /*0a00*/  FMNMX.FTZ R7, R7, R8, !PT ;  /* 0x0000000807077209 */ /* 0x000fe20007810000 */
[----:B-----5:R-:W-:-:S03]  /*0a10*/  HADD2.F32 R9, -RZ, R10.H0_H0 ;  /* 0x2000000aff097230 */ /* 0x020fc60000004100 */
[----:B------:R-:W-:-:S04]  /*0a20*/  FMNMX.FTZ R4, R7, R4, !PT ;  /* 0x0000000407047209 */ /* 0x000fc80007810000 */
[----:B------:R-:W-:-:S07]  /*0a30*/  FMNMX.FTZ R4, R4, R9, !PT ;  /* 0x0000000904047209 */ /* 0x000fce0007810000 */
.L_x_9001:
[----:B------:R-:W-:Y:S05]  /*0a40*/  BSYNC B0 ;  /* 0x0000000000007941 */ /* 0x000fea0003800000 */
.L_x_9000:
        /* <DEDUP_REMOVED lines=51> */
.L_x_9011:
[----:B------:R-:W-:Y:S05]  /*0d80*/  BSYNC B0 ;  /* 0x0000000000007941 */ /* 0x000fea0003800000 */
.L_x_9010:
        /* <DEDUP_REMOVED lines=9> */
[----:B------:R-:W-:Y:S02]  /*0e20*/  MOV R9, R5 ;  /* 0x0000000500097202 */ /* 0x000fe40000000f00 */
[----:B------:R-:W-:Y:S02]  /*0e30*/  IADD3 R3, R3, R0, RZ ;  /* 0x0000000003037210 */ /* 0x000fe40007ffe0ff */
[----:B------:R-:W-:Y:S02]  /*0e40*/  MOV R17, RZ ;  /* 0x000000ff00117202 */ /* 0x000fe40000000f00 */
[C---:B0-----:R-:W-:Y:S02]  /*0e50*/  LEA.HI R7, R3.reuse, 0x1, RZ, 0x18 ;  /* 0x0000000103077811 */ /* 0x041fe400078fc0ff */
[----:B------:R-:W-:-:S02]  /*0e60*/  ISETP.GE.U32.AND P0, PT, R3, 0x300, PT ;  /* 0x000003000300780c */ /* 0x000fc40003f06070 */
[----:B------:R-:W-:-:S13]  /*0e70*/  LOP3.LUT P4, RZ, R7, 0x3, RZ, 0xc0, !PT ;  /* 0x0000000307ff7812 */ /* 0x000fda000788c0ff */
[----:B------:R-:W-:Y:S05]  /*0e80*/  @!P4 BRA `(.L_x_9015) ;  /* 0x000000000054c947 */ /* 0x000fea0003800000 */
[----:B------:R-:W0:Y:S01]  /*0e90*/  S2UR UR5, SR_CTAID.X ;  /* 0x00000000000579c3 */ /* 0x000e220000002500 */
[----:B------:R-:W-:Y:S01]  /*0ea0*/  HFMA2.MMA R17, -RZ, RZ, 0, 0 ;  /* 0x00000000ff117435 */ /* 0x000fe200000001ff */
[----:B------:R-:W-:-:S06]  /*0eb0*/  LOP3.LUT R7, R7, 0x3, RZ, 0xc0, !PT ;  /* 0x0000000307077812 */ /* 0x000fcc00078ec0ff */
[----:B------:R-:W2:Y:S01]  /*0ec0*/  LDC.64 R2, c[0x0][0x210] ;  /* 0x00008400ff027b82 */ /* 0x000ea20000000a00 */
[----:B0-----:R-:W-:-:S04]  /*0ed0*/  IMAD R9, R0, UR5, R5 ;  /* 0x0000000500097c24 */ /* 0x001fc8000f8e0205 */
[----:B--2---:R-:W-:Y:S01]  /*0ee0*/  IMAD.WIDE R2, R9, 0x2, R2 ;  /* 0x0000000209027825 */ /* 0x004fe200078e0202 */
[----:B------:R-:W-:Y:S02]  /*0ef0*/  MOV R9, R5 ;  /* 0x0000000500097202 */ /* 0x000fe40000000f00 */
[----:B------:R-:W-:-:S07]  /*0f00*/  MOV R10, R2 ;  /* 0x00000002000a7202 */ /* 0x000fce0000000f00 */
.L_x_9016:
        /* <DEDUP_REMOVED lines=8> */
[----:B-1----:R-:W-:-:S04]  /*0f90*/  FADD.FTZ R11, -R6, R11 ;  /* 0x0000000b060b7221 */ /* 0x002fc80000010100 */
[----:B------:R-:W-:-:S04]  /*0fa0*/  FMUL.FTZ R11, R11, 1.4426950216293334961 ;  /* 0x3fb8aa3b0b0b7820 */ /* 0x000fc80000410000 */
[----:B------:R-:W0:Y:S02]  /*0fb0*/  MUFU.EX2 R8, R11 ;  /* 0x0000000b00087308 */ /* 0x000e240000000800 */
[----:B0-----:R-:W-:Y:S01]  /*0fc0*/  FADD.FTZ R17, R8, R17 ;  /* 0x0000001108117221 */ /* 0x001fe20000010000 */
[----:B------:R-:W-:Y:S06]  /*0fd0*/  @P4 BRA `(.L_x_9016) ;  /* 0xfffffffc00cc4947 */ /* 0x000fec000383ffff */
.L_x_9015:
[----:B------:R-:W-:Y:S05]  /*0fe0*/  BSYNC B1 ;  /* 0x0000000000017941 */ /* 0x000fea0003800000 */
.L_x_9014:
        /* <DEDUP_REMOVED lines=10> */
[----:B------:R-:W-:Y:S02]  /*1090*/  PLOP3.LUT P0, PT, PT, PT, PT, 0x8, 0x0 ;  /* 0x000000000000781c */ /* 0x000fe40003f0e170 */
[----:B------:R-:W-:-:S11]  /*10a0*/  IADD3 R7, R0, -0xc00, RZ ;  /* 0xfffff40000077810 */ /* 0x000fd60007ffe0ff */
.L_x_9019:
        /* <DEDUP_REMOVED lines=22> */
[C---:B-1----:R-:W-:Y:S01]  /*1210*/  FADD.FTZ R27, -R6.reuse, R27 ;  /* 0x0000001b061b7221 */ /* 0x042fe20000010100 */
[----:B----4-:R-:W-:Y:S02]  /*1220*/  HADD2.F32 R29, -RZ, R18.H0_H0 ;  /* 0x20000012ff1d7230 */ /* 0x010fe40000004100 */
[----:B------:R-:W-:Y:S01]  /*1230*/  FADD.FTZ R25, -R6, R25 ;  /* 0x0000001906197221 */ /* 0x000fe20000010100 */
[----:B------:R-:W-:Y:S01]  /*1240*/  FMUL.FTZ R18, R27, 1.4426950216293334961 ;  /* 0x3fb8aa3b1b127820 */ /* 0x000fe20000410000 */
[----:B-----5:R-:W-:Y:S02]  /*1250*/  HADD2.F32 R27, -RZ, R21.H0_H0 ;  /* 0x20000015ff1b7230 */ /* 0x020fe40000004100 */
[----:B------:R-:W-:-:S04]  /*1260*/  FMUL.FTZ R25, R25, 1.4426950216293334961 ;  /* 0x3fb8aa3b19197820 */ /* 0x000fc80000410000 */
[----:B------:R0:W1:Y:S01]  /*1270*/  MUFU.EX2 R26, R25 ;  /* 0x00000019001a7308 */ /* 0x0000620000000800 */
[C---:B------:R-:W-:Y:S01]  /*1280*/  FADD.FTZ R27, -R6.reuse, R27 ;  /* 0x0000001b061b7221 */ /* 0x040fe20000010100 */
[C---:B------:R-:W-:Y:S01]  /*1290*/  FADD.FTZ R29, -R6.reuse, R29 ;  /* 0x0000001d061d7221 */ /* 0x040fe20000010100 */
[----:B0-----:R-:W-:Y:S02]  /*12a0*/  HADD2.F32 R25, -RZ, R22.H0_H0 ;  /* 0x20000016ff197230 */ /* 0x001fe40000004100 */
[----:B------:R-:W-:Y:S01]  /*12b0*/  FMUL.FTZ R22, R27, 1.4426950216293334961 ;  /* 0x3fb8aa3b1b167820 */ /* 0x000fe20000410000 */
[----:B------:R-:W-:Y:S02]  /*12c0*/  HADD2.F32 R27, -RZ, R23.H0_H0 ;  /* 0x20000017ff1b7230 */ /* 0x000fe40000004100 */
[----:B------:R-:W-:Y:S01]  /*12d0*/  FMUL.FTZ R21, R29, 1.4426950216293334961 ;  /* 0x3fb8aa3b1d157820 */ /* 0x000fe20000410000 */
[C---:B------:R-:W-:Y:S01]  /*12e0*/  FADD.FTZ R25, -R6.reuse, R25 ;  /* 0x0000001906197221 */ /* 0x040fe20000010100 */
[----:B------:R-:W0:Y:S01]  /*12f0*/  MUFU.EX2 R18, R18 ;  /* 0x0000001200127308 */ /* 0x000e220000000800 */
[----:B------:R-:W-:-:S02]  /*1300*/  FADD.FTZ R27, -R6, R27 ;  /* 0x0000001b061b7221 */ /* 0x000fc40000010100 */
[----:B------:R-:W-:Y:S01]  /*1310*/  FMUL.FTZ R23, R25, 1.4426950216293334961 ;  /* 0x3fb8aa3b19177820 */ /* 0x000fe20000410000 */
[----:B------:R-:W-:Y:S02]  /*1320*/  HADD2.F32 R25, -RZ, R20.H0_H0 ;  /* 0x20000014ff197230 */ /* 0x000fe40000004100 */
[----:B------:R-:W-:Y:S01]  /*1330*/  FMUL.FTZ R20, R27, 1.4426950216293334961 ;  /* 0x3fb8aa3b1b147820 */ /* 0x000fe20000410000 */
[----:B------:R-:W-:Y:S01]  /*1340*/  HADD2.F32 R27, -RZ, R19.H0_H0 ;  /* 0x20000013ff1b7230 */ /* 0x000fe20000004100 */
[----:B------:R-:W2:Y:S01]  /*1350*/  MUFU.EX2 R21, R21 ;  /* 0x0000001500157308 */ /* 0x000ea20000000800 */
[----:B------:R-:W-:-:S03]  /*1360*/  FADD.FTZ R25, -R6, R25 ;  /* 0x0000001906197221 */ /* 0x000fc60000010100 */
[----:B------:R-:W-:Y:S01]  /*1370*/  FADD.FTZ R27, -R6, R27 ;  /* 0x0000001b061b7221 */ /* 0x000fe20000010100 */
[----:B------:R-:W-:-:S03]  /*1380*/  FMUL.FTZ R19, R25, 1.4426950216293334961 ;  /* 0x3fb8aa3b19137820 */ /* 0x000fc60000410000 */
[----:B------:R-:W3:Y:S01]  /*1390*/  MUFU.EX2 R22, R22 ;  /* 0x0000001600167308 */ /* 0x000ee20000000800 */
[----:B------:R-:W-:Y:S02]  /*13a0*/  HADD2.F32 R25, -RZ, R16.H0_H0 ;  /* 0x20000010ff197230 */ /* 0x000fe40000004100 */
[----:B-1----:R-:W-:Y:S01]  /*13b0*/  FADD.FTZ R17, R26, R17 ;  /* 0x000000111a117221 */ /* 0x002fe20000010000 */
[----:B------:R-:W-:Y:S01]  /*13c0*/  FMUL.FTZ R16, R27, 1.4426950216293334961 ;  /* 0x3fb8aa3b1b107820 */ /* 0x000fe20000410000 */
[----:B------:R-:W-:-:S03]  /*13d0*/  HADD2.F32 R27, -RZ, R8.H0_H0 ;  /* 0x20000008ff1b7230 */ /* 0x000fc60000004100 */
[----:B------:R-:W1:Y:S01]  /*13e0*/  MUFU.EX2 R23, R23 ;  /* 0x0000001700177308 */ /* 0x000e620000000800 */
[C---:B------:R-:W-:Y:S01]  /*13f0*/  FADD.FTZ R25, -R6.reuse, R25 ;  /* 0x0000001906197221 */ /* 0x040fe20000010100 */
[----:B0-----:R-:W-:Y:S01]  /*1400*/  FADD.FTZ R18, R17, R18 ;  /* 0x0000001211127221 */ /* 0x001fe20000010000 */
[----:B------:R-:W-:-:S05]  /*1410*/  FADD.FTZ R27, -R6, R27 ;  /* 0x0000001b061b7221 */ /* 0x000fca0000010100 */
[----:B------:R-:W0:Y:S01]  /*1420*/  MUFU.EX2 R20, R20 ;  /* 0x0000001400147308 */ /* 0x000e220000000800 */
[----:B------:R-:W-:Y:S01]  /*1430*/  FMUL.FTZ R8, R25, 1.4426950216293334961 ;  /* 0x3fb8aa3b19087820 */ /* 0x000fe20000410000 */
[----:B------:R-:W-:Y:S02]  /*1440*/  HADD2.F32 R25, -RZ, R10.H0_H0 ;  /* 0x2000000aff197230 */ /* 0x000fe40000004100 */
[----:B--2---:R-:W-:Y:S01]  /*1450*/  FADD.FTZ R21, R18, R21 ;  /* 0x0000001512157221 */ /* 0x004fe20000010000 */
[----:B------:R-:W-:-:S03]  /*1460*/  FMUL.FTZ R10, R27, 1.4426950216293334961 ;  /* 0x3fb8aa3b1b0a7820 */ /* 0x000fc60000410000 */
[----:B------:R-:W2:Y:S01]  /*1470*/  MUFU.EX2 R19, R19 ;  /* 0x0000001300137308 */ /* 0x000ea20000000800 */
[----:B------:R-:W-:Y:S02]  /*1480*/  HADD2.F32 R27, -RZ, R11.H0_H0 ;  /* 0x2000000bff1b7230 */ /* 0x000fe40000004100 */
[----:B---3--:R-:W-:Y:S01]  /*1490*/  FADD.FTZ R22, R21, R22 ;  /* 0x0000001615167221 */ /* 0x008fe20000010000 */
[----:B------:R-:W-:-:S04]  /*14a0*/  FADD.FTZ R25, -R6, R25 ;  /* 0x0000001906197221 */ /* 0x000fc80000010100 */
[----:B------:R-:W3:Y:S01]  /*14b0*/  MUFU.EX2 R16, R16 ;  /* 0x0000001000107308 */ /* 0x000ee20000000800 */
[----:B------:R-:W-:Y:S02]  /*14c0*/  HADD2.F32 R17, -RZ, R12.H0_H0 ;  /* 0x2000000cff117230 */ /* 0x000fe40000004100 */
[----:B-1----:R-:W-:Y:S01]  /*14d0*/  FADD.FTZ R23, R22, R23 ;  /* 0x0000001716177221 */ /* 0x002fe20000010000 */
[----:B------:R-:W-:Y:S01]  /*14e0*/  FMUL.FTZ R11, R25, 1.4426950216293334961 ;  /* 0x3fb8aa3b190b7820 */ /* 0x000fe20000410000 */
[----:B------:R-:W-:-:S03]  /*14f0*/  FADD.FTZ R27, -R6, R27 ;  /* 0x0000001b061b7221 */ /* 0x000fc60000010100 */
[----:B------:R-:W1:Y:S01]  /*1500*/  MUFU.EX2 R8, R8 ;  /* 0x0000000800087308 */ /* 0x000e620000000800 */
[----:B------:R-:W-:Y:S02]  /*1510*/  HADD2.F32 R21, -RZ, R13.H0_H0 ;  /* 0x2000000dff157230 */ /* 0x000fe40000004100 */
[----:B0-----:R-:W-:Y:S01]  /*1520*/  FADD.FTZ R20, R23, R20 ;  /* 0x0000001417147221 */ /* 0x001fe20000010000 */
[----:B------:R-:W-:Y:S01]  /*1530*/  FMUL.FTZ R12, R27, 1.4426950216293334961 ;  /* 0x3fb8aa3b1b0c7820 */ /* 0x000fe20000410000 */
[----:B------:R-:W-:-:S03]  /*1540*/  FADD.FTZ R17, -R6, R17 ;  /* 0x0000001106117221 */ /* 0x000fc60000010100 */
[----:B------:R-:W0:Y:S01]  /*1550*/  MUFU.EX2 R10, R10 ;  /* 0x0000000a000a7308 */ /* 0x000e220000000800 */
[----:B--2---:R-:W-:Y:S01]  /*1560*/  FADD.FTZ R19, R20, R19 ;  /* 0x0000001314137221 */ /* 0x004fe20000010000 */
[----:B------:R-:W-:Y:S01]  /*1570*/  FMUL.FTZ R13, R17, 1.4426950216293334961 ;  /* 0x3fb8aa3b110d7820 */ /* 0x000fe20000410000 */
[----:B------:R-:W-:Y:S01]  /*1580*/  FADD.FTZ R21, -R6, R21 ;  /* 0x0000001506157221 */ /* 0x000fe20000010100 */
[----:B------:R-:W-:-:S04]  /*1590*/  HADD2.F32 R17, -RZ, R14.H0_H0 ;  /* 0x2000000eff117230 */ /* 0x000fc80000004100 */
[----:B------:R-:W2:Y:S01]  /*15a0*/  MUFU.EX2 R11, R11 ;  /* 0x0000000b000b7308 */ /* 0x000ea20000000800 */
[----:B---3--:R-:W-:Y:S01]  /*15b0*/  FADD.FTZ R19, R19, R16 ;  /* 0x0000001013137221 */ /* 0x008fe20000010000 */
[----:B------:R-:W-:Y:S02]  /*15c0*/  HADD2.F32 R15, -RZ, R15.H0_H0 ;  /* 0x2000000fff0f7230 */ /* 0x000fe40000004100 */
[----:B------:R-:W-:Y:S01]  /*15d0*/  FMUL.FTZ R14, R21, 1.4426950216293334961 ;  /* 0x3fb8aa3b150e7820 */ /* 0x000fe20000410000 */
[----:B------:R-:W-:-:S03]  /*15e0*/  FADD.FTZ R17, -R6, R17 ;  /* 0x0000001106117221 */ /* 0x000fc60000010100 */
[----:B------:R-:W3:Y:S01]  /*15f0*/  MUFU.EX2 R12, R12 ;  /* 0x0000000c000c7308 */ /* 0x000ee20000000800 */
[----:B-1----:R-:W-:Y:S01]  /*1600*/  FADD.FTZ R19, R19, R8 ;  /* 0x0000000813137221 */ /* 0x002fe20000010000 */
[----:B------:R-:W-:Y:S01]  /*1610*/  FADD.FTZ R15, -R6, R15 ;  /* 0x0000000f060f7221 */ /* 0x000fe20000010100 */
[----:B------:R-:W-:-:S05]  /*1620*/  FMUL.FTZ R17, R17, 1.4426950216293334961 ;  /* 0x3fb8aa3b11117820 */ /* 0x000fca0000410000 */
[----:B------:R-:W1:Y:S01]  /*1630*/  MUFU.EX2 R13, R13 ;  /* 0x0000000d000d7308 */ /* 0x000e620000000800 */
[----:B0-----:R-:W-:Y:S01]  /*1640*/  FADD.FTZ R10, R19, R10 ;  /* 0x0000000a130a7221 */ /* 0x001fe20000010000 */
[----:B------:R-:W-:-:S06]  /*1650*/  FMUL.FTZ R15, R15, 1.4426950216293334961 ;  /* 0x3fb8aa3b0f0f7820 */ /* 0x000fcc0000410000 */
[----:B------:R-:W0:Y:S01]  /*1660*/  MUFU.EX2 R14, R14 ;  /* 0x0000000e000e7308 */ /* 0x000e220000000800 */
[----:B--2---:R-:W-:-:S07]  /*1670*/  FADD.FTZ R11, R10, R11 ;  /* 0x0000000b0a0b7221 */ /* 0x004fce0000010000 */
[----:B------:R-:W2:Y:S01]  /*1680*/  MUFU.EX2 R8, R17 ;  /* 0x0000001100087308 */ /* 0x000ea20000000800 */
[----:B---3--:R-:W-:-:S07]  /*1690*/  FADD.FTZ R12, R11, R12 ;  /* 0x0000000c0b0c7221 */ /* 0x008fce0000010000 */
[----:B------:R-:W3:Y:S01]  /*16a0*/  MUFU.EX2 R15, R15 ;  /* 0x0000000f000f7308 */ /* 0x000ee20000000800 */
[----:B-1----:R-:W-:-:S04]  /*16b0*/  FADD.FTZ R13, R12, R13 ;  /* 0x0000000d0c0d7221 */ /* 0x002fc80000010000 */
[----:B0-----:R-:W-:-:S04]  /*16c0*/  FADD.FTZ R13, R13, R14 ;  /* 0x0000000e0d0d7221 */ /* 0x001fc80000010000 */
[----:B--2---:R-:W-:-:S04]  /*16d0*/  FADD.FTZ R8, R13, R8 ;  /* 0x000000080d087221 */ /* 0x004fc80000010000 */
[----:B---3--:R-:W-:Y:S01]  /*16e0*/  FADD.FTZ R17, R8, R15 ;  /* 0x0000000f08117221 */ /* 0x008fe20000010000 */
[----:B------:R-:W-:Y:S06]  /*16f0*/  @!P4 BRA `(.L_x_9019) ;  /* 0xfffffff8006cc947 */ /* 0x000fec000383ffff */
.L_x_9018:
[----:B------:R-:W-:Y:S05]  /*1700*/  BSYNC B1 ;  /* 0x0000000000017941 */ /* 0x000fea0003800000 */
.L_x_9017:
        /* <DEDUP_REMOVED lines=18> */
[C---:B-1----:R-:W-:Y:S01]  /*1830*/  FADD.FTZ R13, -R6.reuse, R13 ;  /* 0x0000000d060d7221 */ /* 0x042fe20000010100 */
[----:B----4-:R-:W-:Y:S02]  /*1840*/  HADD2.F32 R19, -RZ, R16.H0_H0 ;  /* 0x20000010ff137230 */ /* 0x010fe40000004100 */
[----:B------:R-:W-:Y:S01]  /*1850*/  FADD.FTZ R15, -R6, R15 ;  /* 0x0000000f060f7221 */ /* 0x000fe20000010100 */
[----:B------:R-:W-:-:S03]  /*1860*/  FMUL.FTZ R12, R13, 1.4426950216293334961 ;  /* 0x3fb8aa3b0d0c7820 */ /* 0x000fc60000410000 */
[----:B------:R-:W-:Y:S01]  /*1870*/  FMUL.FTZ R13, R15, 1.4426950216293334961 ;  /* 0x3fb8aa3b0f0d7820 */ /* 0x000fe20000410000 */
[C---:B------:R-:W-:Y:S01]  /*1880*/  FADD.FTZ R19, -R6.reuse, R19 ;  /* 0x0000001306137221 */ /* 0x040fe20000010100 */
[----:B-----5:R-:W-:Y:S01]  /*1890*/  HADD2.F32 R15, -RZ, R18.H0_H0 ;  /* 0x20000012ff0f7230 */ /* 0x020fe20000004100 */
[----:B------:R-:W0:Y:S02]  /*18a0*/  MUFU.EX2 R12, R12 ;  /* 0x0000000c000c7308 */ /* 0x000e240000000800 */
[----:B------:R-:W-:Y:S01]  /*18b0*/  FMUL.FTZ R14, R19, 1.4426950216293334961 ;  /* 0x3fb8aa3b130e7820 */ /* 0x000fe20000410000 */
[----:B------:R-:W-:Y:S02]  /*18c0*/  HADD2.F32 R19, -RZ, R11.H0_H0 ;  /* 0x2000000bff137230 */ /* 0x000fe40000004100 */
[----:B------:R-:W-:-:S03]  /*18d0*/  FADD.FTZ R15, -R6, R15 ;  /* 0x0000000f060f7221 */ /* 0x000fc60000010100 */
[----:B------:R-:W1:Y:S01]  /*18e0*/  MUFU.EX2 R13, R13 ;  /* 0x0000000d000d7308 */ /* 0x000e620000000800 */
[----:B------:R-:W-:Y:S01]  /*18f0*/  FMUL.FTZ R11, R15, 1.4426950216293334961 ;  /* 0x3fb8aa3b0f0b7820 */ /* 0x000fe20000410000 */
[C---:B------:R-:W-:Y:S01]  /*1900*/  FADD.FTZ R19, -R6.reuse, R19 ;  /* 0x0000001306137221 */ /* 0x040fe20000010100 */
[----:B------:R-:W-:Y:S02]  /*1910*/  HADD2.F32 R15, -RZ, R10.H0_H0 ;  /* 0x2000000aff0f7230 */ /* 0x000fe40000004100 */
[----:B------:R-:W-:Y:S02]  /*1920*/  HADD2.F32 R7, -RZ, R7.H0_H0 ;  /* 0x20000007ff077230 */ /* 0x000fe40000004100 */
[----:B------:R-:W-:Y:S01]  /*1930*/  FMUL.FTZ R10, R19, 1.4426950216293334961 ;  /* 0x3fb8aa3b130a7820 */ /* 0x000fe20000410000 */
[----:B------:R-:W-:Y:S01]  /*1940*/  HADD2.F32 R19, -RZ, R8.H0_H0 ;  /* 0x20000008ff137230 */ /* 0x000fe20000004100 */
[----:B------:R-:W2:Y:S01]  /*1950*/  MUFU.EX2 R14, R14 ;  /* 0x0000000e000e7308 */ /* 0x000ea20000000800 */
[C---:B------:R-:W-:Y:S01]  /*1960*/  FADD.FTZ R15, -R6.reuse, R15 ;  /* 0x0000000f060f7221 */ /* 0x040fe20000010100 */
[----:B0-----:R-:W-:Y:S01]  /*1970*/  FADD.FTZ R12, R17, R12 ;  /* 0x0000000c110c7221 */ /* 0x001fe20000010000 */
[C---:B------:R-:W-:Y:S01]  /*1980*/  FADD.FTZ R7, -R6.reuse, R7 ;  /* 0x0000000706077221 */ /* 0x040fe20000010100 */
[----:B------:R-:W-:Y:S01]  /*1990*/  FADD.FTZ R19, -R6, R19 ;  /* 0x0000001306137221 */ /* 0x000fe20000010100 */
[----:B------:R-:W-:-:S02]  /*19a0*/  FMUL.FTZ R15, R15, 1.4426950216293334961 ;  /* 0x3fb8aa3b0f0f7820 */ /* 0x000fc40000410000 */
[----:B------:R-:W-:Y:S01]  /*19b0*/  FMUL.FTZ R7, R7, 1.4426950216293334961 ;  /* 0x3fb8aa3b07077820 */ /* 0x000fe20000410000 */
[----:B------:R-:W0:Y:S01]  /*19c0*/  MUFU.EX2 R11, R11 ;  /* 0x0000000b000b7308 */ /* 0x000e220000000800 */
[----:B------:R-:W-:Y:S01]  /*19d0*/  FMUL.FTZ R19, R19, 1.4426950216293334961 ;  /* 0x3fb8aa3b13137820 */ /* 0x000fe20000410000 */
[----:B-1----:R-:W-:-:S06]  /*19e0*/  FADD.FTZ R13, R12, R13 ;  /* 0x0000000d0c0d7221 */ /* 0x002fcc0000010000 */
        /* <DEDUP_REMOVED lines=10> */
.L_x_9021:
[----:B------:R-:W-:Y:S05]  /*1a90*/  BSYNC B1 ;  /* 0x0000000000017941 */ /* 0x000fea0003800000 */
.L_x_9020:
        /* <DEDUP_REMOVED lines=8> */
[C---:B-1----:R-:W-:Y:S01]  /*1b20*/  FADD.FTZ R7, -R6.reuse, R7 ;  /* 0x0000000706077221 */ /* 0x042fe20000010100 */
[----:B----4-:R-:W-:Y:S02]  /*1b30*/  HADD2.F32 R11, -RZ, R10.H0_H0 ;  /* 0x2000000aff0b7230 */ /* 0x010fe40000004100 */
[C---:B------:R-:W-:Y:S01]  /*1b40*/  FADD.FTZ R9, -R6.reuse, R9 ;  /* 0x0000000906097221 */ /* 0x040fe20000010100 */
[----:B------:R-:W-:Y:S01]  /*1b50*/  FMUL.FTZ R7, R7, 1.4426950216293334961 ;  /* 0x3fb8aa3b07077820 */ /* 0x000fe20000410000 */
[----:B-----5:R-:W-:Y:S02]  /*1b60*/  HADD2.F32 R13, -RZ, R12.H0_H0 ;  /* 0x2000000cff0d7230 */ /* 0x020fe40000004100 */
        /* <DEDUP_REMOVED lines=13> */
.L_x_9013:
[----:B------:R-:W-:Y:S05]  /*1c40*/  BSYNC B0 ;  /* 0x0000000000007941 */ /* 0x000fea0003800000 */
.L_x_9012:
        /* <DEDUP_REMOVED lines=24> */
.L_x_9023:
[----:B------:R-:W-:Y:S05]  /*1dd0*/  BSYNC B0 ;  /* 0x0000000000007941 */ /* 0x000fea0003800000 */
.L_x_9022:
[----:B0-----:R-:W0:Y:S02]  /*1de0*/  @!P2 MUFU.RCP R12, R12 ;  /* 0x0000000c000ca308 */ /* 0x001e240000001000 */
[----:B0-----:R0:W-:Y:S01]  /*1df0*/  @!P2 STS [UR4+0x2c], R12 ;  /* 0x00002c0cff00a988 */ /* 0x0011e20008000804 */
[----:B------:R-:W-:Y:S06]  /*1e00*/  BAR.SYNC.DEFER_BLOCKING 0x0 ;  /* 0x0000000000007b1d */ /* 0x000fec0000010000 */
[----:B------:R-:W-:Y:S05]  /*1e10*/  @P3 EXIT ;  /* 0x000000000000394d */ /* 0x000fea0003800000 */
[----:B------:R-:W-:Y:S01]  /*1e20*/  LOP3.LUT R3, RZ, R5, RZ, 0x33, !PT ;  /* 0x00000005ff037212 */ /* 0x000fe200078e33ff */
[----:B------:R-:W-:Y:S03]  /*1e30*/  BSSY B0, `(.L_x_9024) ;  /* 0x0000027000007945 */ /* 0x000fe60003800000 */
[----:B------:R-:W-:-:S04]  /*1e40*/  IADD3 R3, R3, R0, RZ ;  /* 0x0000000003037210 */ /* 0x000fc80007ffe0ff */
        /* <DEDUP_REMOVED lines=10> */
[----:B----4-:R-:W-:-:S03]  /*1ef0*/  IMAD.WIDE R6, R11, 0x4, R6 ;  /* 0x000000040b067825 */ /* 0x010fc600078e0206 */
[----:B0-----:R-:W-:Y:S02]  /*1f00*/  MOV R12, R6 ;  /* 0x00000006000c7202 */ /* 0x001fe40000000f00 */
[----:B------:R-:W-:Y:S01]  /*1f10*/  MOV R15, R7 ;  /* 0x00000007000f7202 */ /* 0x000fe20000000f00 */
[----:B-----5:R-:W-:-:S03]  /*1f20*/  IMAD.WIDE R8, R11, 0x2, R8 ;  /* 0x000000020b087825 */ /* 0x020fc600078e0208 */
[----:B------:R-:W-:Y:S02]  /*1f30*/  MOV R10, R8 ;  /* 0x00000008000a7202 */ /* 0x000fe40000000f00 */
[----:B------:R-:W-:-:S07]  /*1f40*/  MOV R13, R9 ;  /* 0x00000009000d7202 */ /* 0x000fce0000000f00 */
.L_x_9026:
[----:B---3--:R-:W-:Y:S02]  /*1f50*/  MOV R6, R10 ;  /* 0x0000000a00067202 */ /* 0x008fe40000000f00 */
[----:B------:R-:W-:-:S05]  /*1f60*/  MOV R7, R13 ;  /* 0x0000000d00077202 */ /* 0x000fca0000000f00 */
[----:B------:R0:W3:Y:S01]  /*1f70*/  LDG.E.U16 R6, desc[UR8][R6.64] ;  /* 0x0000000806067981 */ /* 0x0000e2000c1e1500 */
[----:B------:R-:W-:Y:S02]  /*1f80*/  IADD3 R4, R4, -0x1, RZ ;  /* 0xffffffff04047810 */ /* 0x000fe40007ffe0ff */
[----:B------:R-:W-:Y:S02]  /*1f90*/  IADD3 R10, P3, R10, 0x200, RZ ;  /* 0x000002000a0a7810 */ /* 0x000fe40007f7e0ff */
[----:B------:R-:W-:Y:S02]  /*1fa0*/  IADD3 R5, R5, 0x100, RZ ;  /* 0x0000010005057810 */ /* 0x000fe40007ffe0ff */
[----:B------:R-:W-:Y:S02]  /*1fb0*/  IADD3.X R13, RZ, R13, RZ, P3, !PT ;  /* 0x0000000dff0d7210 */ /* 0x000fe40001ffe4ff */
[----:B0-----:R-:W-:Y:S01]  /*1fc0*/  MOV R7, R15 ;  /* 0x0000000f00077202 */ /* 0x001fe20000000f00 */
[----:B---3--:R-:W-:Y:S01]  /*1fd0*/  HADD2.F32 R9, -RZ, R6.H0_H0 ;  /* 0x20000006ff097230 */ /* 0x008fe20000004100 */
[----:B------:R-:W-:-:S02]  /*1fe0*/  MOV R6, R12 ;  /* 0x0000000c00067202 */ /* 0x000fc40000000f00 */
[----:B------:R-:W-:Y:S02]  /*1ff0*/  IADD3 R12, P2, R12, 0x400, RZ ;  /* 0x000004000c0c7810 */ /* 0x000fe40007f5e0ff */
[----:B--2---:R-:W-:Y:S02]  /*2000*/  FADD.FTZ R9, -R2, R9 ;  /* 0x0000000902097221 */ /* 0x004fe40000010100 */
[----:B------:R-:W-:Y:S02]  /*2010*/  IADD3.X R15, RZ, R15, RZ, P2, !PT ;  /* 0x0000000fff0f7210 */ /* 0x000fe400017fe4ff */
        /* <DEDUP_REMOVED lines=8> */
.L_x_9025:
[----:B------:R-:W-:Y:S05]  /*20a0*/  BSYNC B0 ;  /* 0x0000000000007941 */ /* 0x000fea0003800000 */
.L_x_9024:
[----:B------:R-:W-:Y:S05]  /*20b0*/  @!P1 EXIT ;  /* 0x000000000000994d */ /* 0x000fea0003800000 */
[----:B------:R-:W4:Y:S08]  /*20c0*/  S2UR UR4, SR_CTAID.X ;  /* 0x00000000000479c3 */ /* 0x000f300000002500 */
[----:B---3--:R-:W3:Y:S01]  /*20d0*/  LDC.64 R6, c[0x0][0x210] ;  /* 0x00008400ff067b82 */ /* 0x008ee20000000a00 */
[----:B----4-:R-:W-:Y:S01]  /*20e0*/  IMAD R4, R0, UR4, R5 ;  /* 0x0000000400047c24 */ /* 0x010fe2000f8e0205 */
[----:B------:R-:W-:-:S02]  /*20f0*/  ULDC.64 UR4, c[0x0][0x220] ;  /* 0x0000880000047ab9 */ /* 0x000fc40000000a00 */
[----:B------:R-:W-:Y:S02]  /*2100*/  MOV R10, UR4 ;  /* 0x00000004000a7c02 */ /* 0x000fe40008000f00 */
[----:B------:R-:W-:Y:S01]  /*2110*/  MOV R11, UR5 ;  /* 0x00000005000b7c02 */ /* 0x000fe20008000f00 */
[----:B---3--:R-:W-:-:S07]  /*2120*/  IMAD.WIDE R6, R4, 0x2, R6 ;  /* 0x0000000204067825 */ /* 0x008fce00078e0206 */
.L_x_9027:
[----:B---3--:R-:W3:Y:S02]  /*2130*/  LDG.E.U16 R8, desc[UR8][R6.64] ;  /* 0x0000000806087981 */ /* 0x008ee4000c1e1500 */
[----:B---3--:R-:W-:-:S05]  /*2140*/  HADD2.F32 R9, -RZ, R8.H0_H0 ;  /* 0x20000008ff097230 */ /* 0x008fca0000004100 */
        /* <DEDUP_REMOVED lines=9> */
[----:B--2---:R-:W-:-:S05]  /*21e0*/  HADD2.F32 R15, -RZ, R14.H0_H0 ;  /* 0x2000000eff0f7230 */ /* 0x004fca0000004100 */
        /* <DEDUP_REMOVED lines=8> */
[----:B0-----:R-:W-:-:S05]  /*2270*/  HADD2.F32 R13, -RZ, R12.H0_H0 ;  /* 0x2000000cff0d7230 */ /* 0x001fca0000004100 */
        /* <DEDUP_REMOVED lines=8> */
[----:B------:R-:W-:Y:S02]  /*2300*/  IADD3 R5, R5, 0x400, RZ ;  /* 0x0000040005057810 */ /* 0x000fe40007ffe0ff */
[----:B------:R-:W-:-:S04]  /*2310*/  IADD3 R10, P1, R10, 0x1000, RZ ;  /* 0x000010000a0a7810 */ /* 0x000fc80007f3e0ff */
[----:B------:R-:W-:Y:S02]  /*2320*/  IADD3.X R11, RZ, R11, RZ, P1, !PT ;  /* 0x0000000bff0b7210 */ /* 0x000fe40000ffe4ff */
[----:B0-----:R-:W-:-:S04]  /*2330*/  IADD3 R6, P2, R6, 0x800, RZ ;  /* 0x0000080006067810 */ /* 0x001fc80007f5e0ff */
[----:B------:R-:W-:Y:S01]  /*2340*/  IADD3.X R7, RZ, R7, RZ, P2, !PT ;  /* 0x00000007ff077210 */ /* 0x000fe200017fe4ff */
[----:B-1----:R-:W-:-:S05]  /*2350*/  HADD2.F32 R17, -RZ, R12.H0_H0 ;  /* 0x2000000cff117230 */ /* 0x002fca0000004100 */
        /* <DEDUP_REMOVED lines=10> */
.L_x_9028:
        /* <DEDUP_REMOVED lines=16> */
.L_x_12319:


//--------------------- .text._ZN4vllm3moe10topkGatingILi18ELi576ELi4ELi4ELi32Ei6__halfLNS0_11ScoringFuncE0EEEvPKT5_PKbPfiPT4_PiiiibPKf --------------------------
	.section	.text._ZN4vllm3moe10topkGatingILi18ELi576ELi4ELi4ELi32Ei6__halfLNS0_11ScoringFuncE0EEEvPKT5_PKbPfiPT4_PiiiibPKf,"ax",@progbits
	.align	128
        .global         _ZN4vllm3moe10topkGatingILi18ELi576ELi4ELi4ELi32Ei6__halfLNS0_11ScoringFuncE0EEEvPKT5_PKbPfiPT4_PiiiibPKf
        .type           _ZN4vllm3moe10topkGatingILi18ELi576ELi4ELi4ELi32Ei6__halfLNS0_11ScoringFuncE0EEEvPKT5_PKbPfiPT4_PiiiibPKf,@function
        .size           _ZN4vllm3moe10topkGatingILi18ELi576ELi4ELi4ELi32Ei6__halfLNS0_11ScoringFuncE0EEEvPKT5_PKbPfiPT4_PiiiibPKf,(.L_x_12320 - _ZN4vllm3moe10topkGatingILi18ELi576ELi4ELi4ELi32Ei6__halfLNS0_11ScoringFuncE0EEEvPKT5_PKbPfiPT4_PiiiibPKf)
        .other          _ZN4vllm3moe10topkGatingILi18ELi576ELi4ELi4ELi32Ei6__halfLNS0_11ScoringFuncE0EEEvPKT5_PKbPfiPT4_PiiiibPKf,@"STO_CUDA_ENTRY STV_DEFAULT"
_ZN4vllm3moe10topkGatingILi18ELi576ELi4ELi4ELi32Ei6__halfLNS0_11ScoringFuncE0EEEvPKT5_PKbPfiPT4_PiiiibPKf:
.text._ZN4vllm3moe10topkGatingILi18ELi576ELi4ELi4ELi32Ei6__halfLNS0_11ScoringFuncE0EEEvPKT5_PKbPfiPT4_PiiiibPKf:
        /* <DEDUP_REMOVED lines=259> */
.L_x_9029:
        /* <DEDUP_REMOVED lines=18> */
.L_x_9030:
        /* <DEDUP_REMOVED lines=16> */
.L_x_9039:
        /* <DEDUP_REMOVED lines=118> */
.L_x_9067:
        /* <DEDUP_REMOVED lines=28> */
.L_x_9035:
[----:B------:R-:W-:Y:S05]  /*1b70*/  BSYNC B1 ;  /* 0x0000000000017941 */ /* 0x000fea0003800000 */
.L_x_9034:
        /* <DEDUP_REMOVED lines=56> */
.L_x_9038:
[----:B------:R-:W-:Y:S05]  /*1f00*/  BSYNC B1 ;  /* 0x0000000000017941 */ /* 0x000fea0003800000 */
.L_x_9037:
[----:B------:R-:W-:Y:S05]  /*1f10*/  BRA `(.L_x_9039) ;  /* 0xfffffff000cc7947 */ /* 0x000fea000383ffff */
.L_x_9032:
[----:B------:R-:W-:Y:S01]  /*1f20*/  IMAD.MOV.U32 R0, RZ, RZ, RZ ;  /* 0x000000ffff007224 */ /* 0x000fe200078e00ff */
[----:B------:R-:W-:Y:S01]  /*1f30*/  ULDC UR10, c[0x0][0x228] ;  /* 0x00008a00000a7ab9 */ /* 0x000fe20000000800 */
[----:B------:R-:W-:Y:S01]  /*1f40*/  ULDC UR11, c[0x0][0x240] ;  /* 0x00009000000b7ab9 */ /* 0x000fe20000000800 */
[----:B------:R-:W-:Y:S01]  /*1f50*/  ULDC UR5, c[0x0][0x248] ;  /* 0x0000920000057ab9 */ /* 0x000fe20000000800 */
[----:B------:R-:W-:-:S05]  /*1f60*/  ULDC.64 UR8, c[0x0][0x240] ;  /* 0x0000900000087ab9 */ /* 0x000fca0000000a00 */
.L_x_9045:
        /* <DEDUP_REMOVED lines=118> */
.L_x_9084:
        /* <DEDUP_REMOVED lines=27> */
.L_x_9042:
[----:B------:R-:W-:Y:S05]  /*2880*/  BSYNC B1 ;  /* 0x0000000000017941 */ /* 0x000fea0003800000 */
.L_x_9041:
        /* <DEDUP_REMOVED lines=56> */
.L_x_9044:
[----:B------:R-:W-:Y:S05]  /*2c10*/  BSYNC B1 ;  /* 0x0000000000017941 */ /* 0x000fea0003800000 */
.L_x_9043:
[----:B------:R-:W-:Y:S05]  /*2c20*/  BRA `(.L_x_9045) ;  /* 0xfffffff000d07947 */ /* 0x000fea000383ffff */
.L_x_9036:
[----:B------:R-:W-:Y:S05]  /*2c30*/  BSYNC B0 ;  /* 0x0000000000007941 */ /* 0x000fea0003800000 */
.L_x_9031:
        /* <DEDUP_REMOVED lines=20> */
.L_x_9048:
        /* <DEDUP_REMOVED lines=18> */
.L_x_9047:
[----:B------:R-:W-:Y:S05]  /*2ea0*/  BSYNC B0 ;  /* 0x0000000000007941 */ /* 0x000fea0003800000 */
.L_x_9046:
        /* <DEDUP_REMOVED lines=12> */
.L_x_9050:
        /* <DEDUP_REMOVED lines=11> */
.L_x_9049:
[----:B------:R-:W-:Y:S05]  /*3020*/  EXIT ;  /* 0x000000000000794d */ /* 0x000fea0003800000 */
.L_x_9033:
        /* <DEDUP_REMOVED lines=8> */
.L_x_9052:
[----:B------:R-:W-:Y:S05]  /*30b0*/  BSYNC B1 ;  /* 0x0000000000017941 */ /* 0x000fea0003800000 */
.L_x_9051:
        /* <DEDUP_REMOVED lines=9> */
.L_x_9053:
[----:B------:R-:W-:Y:S01]  /*3150*/  @P2 FSETP.NEU.FTZ.AND P1, PT, R53, R52, PT ;  /* 0x000000343500220b */ /* 0x000fe20003f3d000 */
[----:B------:R-:W-:Y:S02]  /*3160*/  IMAD.MOV.U32 R5, RZ, RZ, R48 ;  /* 0x000000ffff057224 */ /* 0x000fe400078e0030 */
[----:B------:R-:W-:Y:S02]  /*3170*/  IMAD.MOV.U32 R50, RZ, RZ, R2 ;  /* 0x000000ffff327224 */ /* 0x000fe400078e0002 */
[----:B------:R-:W-:-:S08]  /*3180*/  IMAD.MOV.U32 R2, RZ, RZ, -0x1 ;  /* 0xffffffffff027424 */ /* 0x000fd000078e00ff */
[----:B------:R-:W-:Y:S05]  /*3190*/  WARPSYNC.COLLECTIVE R2, `(.L_x_9054) ;  /* 0x0000000002087348 */ /* 0x000fea0003c00000 */
[----:B------:R0:W1:Y:S02]  /*31a0*/  SHFL.BFLY P0, R2, R5, R4, R3 ;  /* 0x0c00000405027389 */ /* 0x0000640000000003 */
[----:B01----:R-:W-:Y:S01]  /*31b0*/  ENDCOLLECTIVE ;  /* 0x000000000000791b */ /* 0x003fe20003800000 */
.L_x_9054:
        /* <DEDUP_REMOVED lines=14> */
.L_x_9055:
[----:B------:R-:W-:Y:S02]  /*32a0*/  IMAD.MOV.U32 R5, RZ, RZ, R50 ;  /* 0x000000ffff057224 */ /* 0x000fe400078e0032 */
[----:B------:R-:W-:Y:S02]  /*32b0*/  IMAD.MOV.U32 R47, RZ, RZ, R2 ;  /* 0x000000ffff2f7224 */ /* 0x000fe400078e0002 */
[----:B------:R-:W-:-:S07]  /*32c0*/  IMAD.MOV.U32 R2, RZ, RZ, -0x1 ;  /* 0xffffffffff027424 */ /* 0x000fce00078e00ff */
[----:B------:R-:W-:Y:S05]  /*32d0*/  WARPSYNC.COLLECTIVE R2, `(.L_x_9056) ;  /* 0x0000000002087348 */ /* 0x000fea0003c00000 */
[----:B------:R0:W1:Y:S02]  /*32e0*/  SHFL.BFLY P0, R2, R5, R4, R3 ;  /* 0x0c00000405027389 */ /* 0x0000640000000003 */
[----:B01----:R-:W-:Y:S01]  /*32f0*/  ENDCOLLECTIVE ;  /* 0x000000000000791b */ /* 0x003fe20003800000 */
.L_x_9056:
[----:B------:R-:W-:Y:S02]  /*3300*/  IMAD.MOV.U32 R5, RZ, RZ, R49 ;  /* 0x000000ffff057224 */ /* 0x000fe400078e0031 */
[----:B------:R-:W-:Y:S02]  /*3310*/  IMAD.MOV.U32 R53, RZ, RZ, R2 ;  /* 0x000000ffff357224 */ /* 0x000fe400078e0002 */
[----:B------:R-:W-:-:S07]  /*3320*/  IMAD.MOV.U32 R2, RZ, RZ, -0x1 ;  /* 0xffffffffff027424 */ /* 0x000fce00078e00ff */
[----:B------:R-:W-:Y:S05]  /*3330*/  WARPSYNC.COLLECTIVE R2, `(.L_x_9057) ;  /* 0x0000000002087348 */ /* 0x000fea0003c00000 */
[----:B------:R0:W1:Y:S02]  /*3340*/  SHFL.BFLY P0, R2, R5, R4, R3 ;  /* 0x0c00000405027389 */ /* 0x0000640000000003 */
[----:B01----:R-:W-:Y:S01]  /*3350*/  ENDCOLLECTIVE ;  /* 0x000000000000791b */ /* 0x003fe20003800000 */
.L_x_9057:
        /* <DEDUP_REMOVED lines=13> */
.L_x_9058:
[----:B------:R-:W-:Y:S02]  /*3430*/  IMAD.MOV.U32 R5, RZ, RZ, R53 ;  /* 0x000000ffff057224 */ /* 0x000fe400078e0035 */
[----:B------:R-:W-:Y:S02]  /*3440*/  IMAD.MOV.U32 R48, RZ, RZ, R2 ;  /* 0x000000ffff307224 */ /* 0x000fe400078e0002 */
[----:B------:R-:W-:-:S03]  /*3450*/  IMAD.MOV.U32 R2, RZ, RZ, -0x1 ;  /* 0xffffffffff027424 */ /* 0x000fc600078e00ff */
[----:B------:R-:W-:-:S13]  /*3460*/  FSETP.GEU.FTZ.AND P1, PT, R47, R48, PT ;  /* 0x000000302f00720b */ /* 0x000fda0003f3e000 */
[----:B------:R-:W-:Y:S05]  /*3470*/  WARPSYNC.COLLECTIVE R2, `(.L_x_9059) ;  /* 0x0000000002087348 */ /* 0x000fea0003c00000 */
[----:B------:R0:W1:Y:S02]  /*3480*/  SHFL.BFLY P0, R2, R5, R4, R3 ;  /* 0x0c00000405027389 */ /* 0x0000640000000003 */
[----:B01----:R-:W-:Y:S01]  /*3490*/  ENDCOLLECTIVE ;  /* 0x000000000000791b */ /* 0x003fe20003800000 */
.L_x_9059:
[----:B------:R-:W-:Y:S01]  /*34a0*/  @P1 FSETP.NEU.FTZ.AND P2, PT, R47, R48, PT ;  /* 0x000000302f00120b */ /* 0x000fe20003f5d000 */
[----:B------:R-:W-:Y:S02]  /*34b0*/  IMAD.MOV.U32 R5, RZ, RZ, R52 ;  /* 0x000000ffff057224 */ /* 0x000fe400078e0034 */
[----:B------:R-:W-:Y:S02]  /*34c0*/  IMAD.MOV.U32 R49, RZ, RZ, R2 ;  /* 0x000000ffff317224 */ /* 0x000fe400078e0002 */
[----:B------:R-:W-:-:S08]  /*34d0*/  IMAD.MOV.U32 R2, RZ, RZ, -0x1 ;  /* 0xffffffffff027424 */ /* 0x000fd000078e00ff */
[----:B------:R-:W-:Y:S05]  /*34e0*/  WARPSYNC.COLLECTIVE R2, `(.L_x_9060) ;  /* 0x0000000002087348 */ /* 0x000fea0003c00000 */
[----:B------:R0:W1:Y:S02]  /*34f0*/  SHFL.BFLY P0, R2, R5, R4, R3 ;  /* 0x0c00000405027389 */ /* 0x0000640000000003 */
[----:B01----:R-:W-:Y:S01]  /*3500*/  ENDCOLLECTIVE ;  /* 0x000000000000791b */ /* 0x003fe20003800000 */
.L_x_9060:
        /* <DEDUP_REMOVED lines=13> */
.L_x_9061:
[----:B------:R-:W-:Y:S02]  /*35e0*/  IMAD.MOV.U32 R5, RZ, RZ, R49 ;  /* 0x000000ffff057224 */ /* 0x000fe400078e0031 */
[----:B------:R-:W-:Y:S02]  /*35f0*/  IMAD.MOV.U32 R48, RZ, RZ, R2 ;  /* 0x000000ffff307224 */ /* 0x000fe400078e0002 */
[----:B------:R-:W-:-:S03]  /*3600*/  IMAD.MOV.U32 R2, RZ, RZ, -0x1 ;  /* 0xffffffffff027424 */ /* 0x000fc600078e00ff */
[----:B------:R-:W-:-:S13]  /*3610*/  FSETP.GEU.FTZ.AND P2, PT, R47, R48, PT ;  /* 0x000000302f00720b */ /* 0x000fda0003f5e000 */
[----:B------:R-:W-:Y:S05]  /*3620*/  WARPSYNC.COLLECTIVE R2, `(.L_x_9062) ;  /* 0x0000000002087348 */ /* 0x000fea0003c00000 */
[----:B------:R0:W1:Y:S02]  /*3630*/  SHFL.BFLY P0, R2, R5, R4, R3 ;  /* 0x0c00000405027389 */ /* 0x0000640000000003 */
[----:B01----:R-:W-:Y:S01]  /*3640*/  ENDCOLLECTIVE ;  /* 0x000000000000791b */ /* 0x003fe20003800000 */
.L_x_9062:
[----:B------:R-:W-:Y:S01]  /*3650*/  @P2 FSETP.NEU.FTZ.AND P1, PT, R47, R48, PT ;  /* 0x000000302f00220b */ /* 0x000fe20003f3d000 */
[----:B------:R-:W-:Y:S02]  /*3660*/  IMAD.MOV.U32 R5, RZ, RZ, R52 ;  /* 0x000000ffff057224 */ /* 0x000fe400078e0034 */
[----:B------:R-:W-:Y:S02]  /*3670*/  IMAD.MOV.U32 R50, RZ, RZ, R2 ;  /* 0x000000ffff327224 */ /* 0x000fe400078e0002 */
[----:B------:R-:W-:-:S08]  /*3680*/  IMAD.MOV.U32 R2, RZ, RZ, -0x1 ;  /* 0xffffffffff027424 */ /* 0x000fd000078e00ff */
[----:B------:R-:W-:Y:S05]  /*3690*/  WARPSYNC.COLLECTIVE R2, `(.L_x_9063) ;  /* 0x0000000002087348 */ /* 0x000fea0003c00000 */
[----:B------:R0:W1:Y:S02]  /*36a0*/  SHFL.BFLY P0, R2, R5, R4, R3 ;  /* 0x0c00000405027389 */ /* 0x0000640000000003 */
[----:B01----:R-:W-:Y:S01]  /*36b0*/  ENDCOLLECTIVE ;  /* 0x000000000000791b */ /* 0x003fe20003800000 */
.L_x_9063:
        /* <DEDUP_REMOVED lines=13> */
.L_x_9064:
[----:B------:R-:W-:Y:S02]  /*3790*/  IMAD.MOV.U32 R5, RZ, RZ, R50 ;  /* 0x000000ffff057224 */ /* 0x000fe400078e0032 */
[----:B------:R-:W-:Y:S02]  /*37a0*/  IMAD.MOV.U32 R53, RZ, RZ, R2 ;  /* 0x000000ffff357224 */ /* 0x000fe400078e0002 */
[----:B------:R-:W-:-:S07]  /*37b0*/  IMAD.MOV.U32 R2, RZ, RZ, -0x1 ;  /* 0xffffffffff027424 */ /* 0x000fce00078e00ff */
[----:B------:R-:W-:Y:S05]  /*37c0*/  WARPSYNC.COLLECTIVE R2, `(.L_x_9065) ;  /* 0x0000000002087348 */ /* 0x000fea0003c00000 */
[----:B------:R0:W1:Y:S02]  /*37d0*/  SHFL.BFLY P0, R2, R5, R4, R3 ;  /* 0x0c00000405027389 */ /* 0x0000640000000003 */
[----:B01----:R-:W-:Y:S01]  /*37e0*/  ENDCOLLECTIVE ;  /* 0x000000000000791b */ /* 0x003fe20003800000 */
.L_x_9065:
[----:B------:R-:W-:Y:S02]  /*37f0*/  IMAD.MOV.U32 R5, RZ, RZ, R47 ;  /* 0x000000ffff057224 */ /* 0x000fe400078e002f */
[----:B------:R-:W-:Y:S02]  /*3800*/  IMAD.MOV.U32 R51, RZ, RZ, R2 ;  /* 0x000000ffff337224 */ /* 0x000fe400078e0002 */
[----:B------:R-:W-:-:S07]  /*3810*/  IMAD.MOV.U32 R2, RZ, RZ, -0x1 ;  /* 0xffffffffff027424 */ /* 0x000fce00078e00ff */
[----:B------:R-:W-:Y:S05]  /*3820*/  WARPSYNC.COLLECTIVE R2, `(.L_x_9066) ;  /* 0x0000000002087348 */ /* 0x000fea0003c00000 */
[----:B------:R0:W1:Y:S02]  /*3830*/  SHFL.BFLY P0, R2, R5, R4, R3 ;  /* 0x0c00000405027389 */ /* 0x0000640000000003 */
[----:B01----:R-:W-:Y:S01]  /*3840*/  ENDCOLLECTIVE ;  /* 0x000000000000791b */ /* 0x003fe20003800000 */
.L_x_9066:
[----:B------:R-:W-:Y:S01]  /*3850*/  IMAD.MOV.U32 R52, RZ, RZ, R2 ;  /* 0x000000ffff347224 */ /* 0x000fe200078e0002 */
[----:B------:R-:W-:Y:S06]  /*3860*/  BRA `(.L_x_9067) ;  /* 0xffffffe000507947 */ /* 0x000fec000383ffff */
.L_x_9040:
        /* <DEDUP_REMOVED lines=8> */
.L_x_9069:
[----:B------:R-:W-:Y:S05]  /*38f0*/  BSYNC B1 ;  /* 0x0000000000017941 */ /* 0x000fea0003800000 */
.L_x_9068:
        /* <DEDUP_REMOVED lines=9> */
.L_x_9070:
[----:B------:R-:W-:Y:S01]  /*3990*/  @P2 FSETP.NEU.FTZ.AND P1, PT, R49, R52, PT ;  /* 0x000000343100220b */ /* 0x000fe20003f3d000 */
[----:B------:R-:W-:Y:S02]  /*39a0*/  IMAD.MOV.U32 R5, RZ, RZ, R48 ;  /* 0x000000ffff057224 */ /* 0x000fe400078e0030 */
[----:B------:R-:W-:Y:S02]  /*39b0*/  IMAD.MOV.U32 R50, RZ, RZ, R2 ;  /* 0x000000ffff327224 */ /* 0x000fe400078e0002 */
[----:B------:R-:W-:-:S08]  /*39c0*/  IMAD.MOV.U32 R2, RZ, RZ, -0x1 ;  /* 0xffffffffff027424 */ /* 0x000fd000078e00ff */
[----:B------:R-:W-:Y:S05]  /*39d0*/  WARPSYNC.COLLECTIVE R2, `(.L_x_9071) ;  /* 0x0000000002087348 */ /* 0x000fea0003c00000 */
[----:B------:R0:W1:Y:S02]  /*39e0*/  SHFL.BFLY P0, R2, R5, R4, R3 ;  /* 0x0c00000405027389 */ /* 0x0000640000000003 */
[----:B01----:R-:W-:Y:S01]  /*39f0*/  ENDCOLLECTIVE ;  /* 0x000000000000791b */ /* 0x003fe20003800000 */
.L_x_9071:
        /* <DEDUP_REMOVED lines=14> */
.L_x_9072:
[----:B------:R-:W-:Y:S02]  /*3ae0*/  IMAD.MOV.U32 R5, RZ, RZ, R50 ;  /* 0x000000ffff057224 */ /* 0x000fe400078e0032 */
[----:B------:R-:W-:Y:S02]  /*3af0*/  IMAD.MOV.U32 R51, RZ, RZ, R2 ;  /* 0x000000ffff337224 */ /* 0x000fe400078e0002 */
[----:B------:R-:W-:-:S07]  /*3b00*/  IMAD.MOV.U32 R2, RZ, RZ, -0x1 ;  /* 0xffffffffff027424 */ /* 0x000fce00078e00ff */
[----:B------:R-:W-:Y:S05]  /*3b10*/  WARPSYNC.COLLECTIVE R2, `(.L_x_9073) ;  /* 0x0000000002087348 */ /* 0x000fea0003c00000 */
[----:B------:R0:W1:Y:S02]  /*3b20*/  SHFL.BFLY P0, R2, R5, R4, R3 ;  /* 0x0c00000405027389 */ /* 0x0000640000000003 */
[----:B01----:R-:W-:Y:S01]  /*3b30*/  ENDCOLLECTIVE ;  /* 0x000000000000791b */ /* 0x003fe20003800000 */
.L_x_9073:
[----:B------:R-:W-:Y:S02]  /*3b40*/  IMAD.MOV.U32 R5, RZ, RZ, R47 ;  /* 0x000000ffff057224 */ /* 0x000fe400078e002f */
[----:B------:R-:W-:Y:S02]  /*3b50*/  IMAD.MOV.U32 R49, RZ, RZ, R2 ;  /* 0x000000ffff317224 */ /* 0x000fe400078e0002 */
[----:B------:R-:W-:-:S07]  /*3b60*/  IMAD.MOV.U32 R2, RZ, RZ, -0x1 ;  /* 0xffffffffff027424 */ /* 0x000fce00078e00ff */
[----:B------:R-:W-:Y:S05]  /*3b70*/  WARPSYNC.COLLECTIVE R2, `(.L_x_9074) ;  /* 0x0000000002087348 */ /* 0x000fea0003c00000 */
[----:B------:R0:W1:Y:S02]  /*3b80*/  SHFL.BFLY P0, R2, R5, R4, R3 ;  /* 0x0c00000405027389 */ /* 0x0000640000000003 */
[----:B01----:R-:W-:Y:S01]  /*3b90*/  ENDCOLLECTIVE ;  /* 0x000000000000791b */ /* 0x003fe20003800000 */
.L_x_9074:
        /* <DEDUP_REMOVED lines=13> */
.L_x_9075:
[----:B------:R-:W-:Y:S02]  /*3c70*/  IMAD.MOV.U32 R5, RZ, RZ, R49 ;  /* 0x000000ffff057224 */ /* 0x000fe400078e0031 */
[----:B------:R-:W-:Y:S02]  /*3c80*/  IMAD.MOV.U32 R51, RZ, RZ, R2 ;  /* 0x000000ffff337224 */ /* 0x000fe400078e0002 */
[----:B------:R-:W-:-:S03]  /*3c90*/  IMAD.MOV.U32 R2, RZ, RZ, -0x1 ;  /* 0xffffffffff027424 */ /* 0x000fc600078e00ff */
[----:B------:R-:W-:-:S13]  /*3ca0*/  FSETP.GEU.FTZ.AND P1, PT, R48, R51, PT ;  /* 0x000000333000720b */ /* 0x000fda0003f3e000 */
[----:B------:R-:W-:Y:S05]  /*3cb0*/  WARPSYNC.COLLECTIVE R2, `(.L_x_9076) ;  /* 0x0000000002087348 */ /* 0x000fea0003c00000 */
[----:B------:R0:W1:Y:S02]  /*3cc0*/  SHFL.BFLY P0, R2, R5, R4, R3 ;  /* 0x0c00000405027389 */ /* 0x0000640000000003 */
[----:B01----:R-:W-:Y:S01]  /*3cd0*/  ENDCOLLECTIVE ;  /* 0x000000000000791b */ /* 0x003fe20003800000 */
.L_x_9076:
[----:B------:R-:W-:Y:S01]  /*3ce0*/  @P1 FSETP.NEU.FTZ.AND P2, PT, R48, R51, PT ;  /* 0x000000333000120b */ /* 0x000fe20003f5d000 */
[----:B------:R-:W-:Y:S02]  /*3cf0*/  IMAD.MOV.U32 R5, RZ, RZ, R52 ;  /* 0x000000ffff057224 */ /* 0x000fe400078e0034 */
[----:B------:R-:W-:Y:S02]  /*3d00*/  IMAD.MOV.U32 R47, RZ, RZ, R2 ;  /* 0x000000ffff2f7224 */ /* 0x000fe400078e0002 */
[----:B------:R-:W-:-:S08]  /*3d10*/  IMAD.MOV.U32 R2, RZ, RZ, -0x1 ;  /* 0xffffffffff027424 */ /* 0x000fd000078e00ff */
[----:B------:R-:W-:Y:S05]  /*3d20*/  WARPSYNC.COLLECTIVE R2, `(.L_x_9077) ;  /* 0x0000000002087348 */ /* 0x000fea0003c00000 */
[----:B------:R0:W1:Y:S02]  /*3d30*/  SHFL.BFLY P0, R2, R5, R4, R3 ;  /* 0x0c00000405027389 */ /* 0x0000640000000003 */
[----:B01----:R-:W-:Y:S01]  /*3d40*/  ENDCOLLECTIVE ;  /* 0x000000000000791b */ /* 0x003fe20003800000 */
.L_x_9077:
        /* <DEDUP_REMOVED lines=13> */
.L_x_9078:
[----:B------:R-:W-:Y:S02]  /*3e20*/  IMAD.MOV.U32 R5, RZ, RZ, R47 ;  /* 0x000000ffff057224 */ /* 0x000fe400078e002f */
[----:B------:R-:W-:Y:S02]  /*3e30*/  IMAD.MOV.U32 R51, RZ, RZ, R2 ;  /* 0x000000ffff337224 */ /* 0x000fe400078e0002 */
[----:B------:R-:W-:-:S03]  /*3e40*/  IMAD.MOV.U32 R2, RZ, RZ, -0x1 ;  /* 0xffffffffff027424 */ /* 0x000fc600078e00ff */
[----:B------:R-:W-:-:S13]  /*3e50*/  FSETP.GEU.FTZ.AND P2, PT, R48, R51, PT ;  /* 0x000000333000720b */ /* 0x000fda0003f5e000 */
[----:B------:R-:W-:Y:S05]  /*3e60*/  WARPSYNC.COLLECTIVE R2, `(.L_x_9079) ;  /* 0x0000000002087348 */ /* 0x000fea0003c00000 */
[----:B------:R0:W1:Y:S02]  /*3e70*/  SHFL.BFLY P0, R2, R5, R4, R3 ;  /* 0x0c00000405027389 */ /* 0x0000640000000003 */
[----:B01----:R-:W-:Y:S01]  /*3e80*/  ENDCOLLECTIVE ;  /* 0x000000000000791b */ /* 0x003fe20003800000 */
.L_x_9079:
[----:B------:R-:W-:Y:S01]  /*3e90*/  @P2 FSETP.NEU.FTZ.AND P1, PT, R48, R51, PT ;  /* 0x000000333000220b */ /* 0x000fe20003f3d000 */
[----:B------:R-:W-:Y:S02]  /*3ea0*/  IMAD.MOV.U32 R5, RZ, RZ, R52 ;  /* 0x000000ffff057224 */ /* 0x000fe400078e0034 */
[----:B------:R-:W-:Y:S02]  /*3eb0*/  IMAD.MOV.U32 R50, RZ, RZ, R2 ;  /* 0x000000ffff327224 */ /* 0x000fe400078e0002 */
[----:B------:R-:W-:-:S08]  /*3ec0*/  IMAD.MOV.U32 R2, RZ, RZ, -0x1 ;  /* 0xffffffffff027424 */ /* 0x000fd000078e00ff */
[----:B------:R-:W-:Y:S05]  /*3ed0*/  WARPSYNC.COLLECTIVE R2, `(.L_x_9080) ;  /* 0x0000000002087348 */ /* 0x000fea0003c00000 */
[----:B------:R0:W1:Y:S02]  /*3ee0*/  SHFL.BFLY P0, R2, R5, R4, R3 ;  /* 0x0c00000405027389 */ /* 0x0000640000000003 */
[----:B01----:R-:W-:Y:S01]  /*3ef0*/  ENDCOLLECTIVE ;  /* 0x000000000000791b */ /* 0x003fe20003800000 */
.L_x_9080:
        /* <DEDUP_REMOVED lines=13> */
.L_x_9081:
[----:B------:R-:W-:Y:S02]  /*3fd0*/  IMAD.MOV.U32 R5, RZ, RZ, R50 ;  /* 0x000000ffff057224 */ /* 0x000fe400078e0032 */
[----:B------:R-:W-:Y:S02]  /*3fe0*/  IMAD.MOV.U32 R52, RZ, RZ, R2 ;  /* 0x000000ffff347224 */ /* 0x000fe400078e0002 */
[----:B------:R-:W-:-:S07]  /*3ff0*/  IMAD.MOV.U32 R2, RZ, RZ, -0x1 ;  /* 0xffffffffff027424 */ /* 0x000fce00078e00ff */
[----:B------:R-:W-:Y:S05]  /*4000*/  WARPSYNC.COLLECTIVE R2, `(.L_x_9082) ;  /* 0x0000000002087348 */ /* 0x000fea0003c00000 */
[----:B------:R0:W1:Y:S02]  /*4010*/  SHFL.BFLY P0, R2, R5, R4, R3 ;  /* 0x0c00000405027389 */ /* 0x0000640000000003 */
[----:B01----:R-:W-:Y:S01]  /*4020*/  ENDCOLLECTIVE ;  /* 0x000000000000791b */ /* 0x003fe20003800000 */
.L_x_9082:
[----:B------:R-:W-:Y:S02]  /*4030*/  IMAD.MOV.U32 R5, RZ, RZ, R48 ;  /* 0x000000ffff057224 */ /* 0x000fe400078e0030 */
[----:B------:R-:W-:Y:S02]  /*4040*/  IMAD.MOV.U32 R49, RZ, RZ, R2 ;  /* 0x000000ffff317224 */ /* 0x000fe400078e0002 */
[----:B------:R-:W-:-:S07]  /*4050*/  IMAD.MOV.U32 R2, RZ, RZ, -0x1 ;  /* 0xffffffffff027424 */ /* 0x000fce00078e00ff */
[----:B------:R-:W-:Y:S05]  /*4060*/  WARPSYNC.COLLECTIVE R2, `(.L_x_9083) ;  /* 0x0000000002087348 */ /* 0x000fea0003c00000 */
[----:B------:R0:W1:Y:S02]  /*4070*/  SHFL.BFLY P0, R2, R5, R4, R3 ;  /* 0x0c00000405027389 */ /* 0x0000640000000003 */
[----:B01----:R-:W-:Y:S01]  /*4080*/  ENDCOLLECTIVE ;  /* 0x000000000000791b */ /* 0x003fe20003800000 */
.L_x_9083:
[----:B------:R-:W-:Y:S01]  /*4090*/  IMAD.MOV.U32 R53, RZ, RZ, R2 ;  /* 0x000000ffff357224 */ /* 0x000fe200078e0002 */
[----:B------:R-:W-:Y:S06]  /*40a0*/  BRA `(.L_x_9084) ;  /* 0xffffffe400887947 */ /* 0x000fec000383ffff */
.L_x_9085:
        /* <DEDUP_REMOVED lines=13> */
.L_x_12320:


//--------------------- .text._ZN4vllm3moe10topkGatingILi14ELi448ELi4ELi4ELi32Ei6__halfLNS0_11ScoringFuncE0EEEvPKT5_PKbPfiPT4_PiiiibPKf --------------------------
	.section	.text._ZN4vllm3moe10topkGatingILi14ELi448ELi4ELi4ELi32Ei6__halfLNS0_11ScoringFuncE0EEEvPKT5_PKbPfiPT4_PiiiibPKf,"ax",@progbits
	.align	128
        .global         _ZN4vllm3moe10topkGatingILi14ELi448ELi4ELi4ELi32Ei6__halfLNS0_11ScoringFuncE0EEEvPKT5_PKbPfiPT4_PiiiibPKf
        .type           _ZN4vllm3moe10topkGatingILi14ELi448ELi4ELi4ELi32Ei6__halfLNS0_11ScoringFuncE0EEEvPKT5_PKbPfiPT4_PiiiibPKf,@function
        .size           _ZN4vllm3moe10topkGatingILi14ELi448ELi4ELi4ELi32Ei6__halfLNS0_11ScoringFuncE0EEEvPKT5_PKbPfiPT4_PiiiibPKf,(.L_x_12321 - _ZN4vllm3moe10topkGatingILi14ELi448ELi4ELi4ELi32Ei6__halfLNS0_11ScoringFuncE0EEEvPKT5_PKbPfiPT4_PiiiibPKf)
        .other          _ZN4vllm3moe10topkGatingILi14ELi448ELi4ELi4ELi32Ei6__halfLNS0_11ScoringFuncE0EEEvPKT5_PKbPfiPT4_PiiiibPKf,@"STO_CUDA_ENTRY STV_DEFAULT"
_ZN4vllm3moe10topkGatingILi14ELi448ELi4ELi4ELi32Ei6__halfLNS0_11ScoringFuncE0EEEvPKT5_PKbPfiPT4_PiiiibPKf:
.text._ZN4vllm3moe10topkGatingILi14ELi448ELi4ELi4ELi32Ei6__halfLNS0_11ScoringFuncE0EEEvPKT5_PKbPfiPT4_PiiiibPKf:
        /* <DEDUP_REMOVED lines=213> */
.L_x_9086:
        /* <DEDUP_REMOVED lines=14> */
.L_x_9087:
        /* <DEDUP_REMOVED lines=16> */
.L_x_9096:
        /* <DEDUP_REMOVED lines=102> */
.L_x_9124:
        /* <DEDUP_REMOVED lines=28> */
.L_x_9092:
[----:B------:R-:W-:Y:S05]  /*1750*/  BSYNC B1 ;  /* 0x0000000000017941 */ /* 0x000fea0003800000 */
.L_x_9091:
        /* <DEDUP_REMOVED lines=48> */
.L_x_9095:
[----:B------:R-:W-:Y:S05]  /*1a60*/  BSYNC B1 ;  /* 0x0000000000017941 */ /* 0x000fea0003800000 */
.L_x_9094:
[----:B------:R-:W-:Y:S05]  /*1a70*/  BRA `(.L_x_9096) ;  /* 0xfffffff4002c7947 */ /* 0x000fea000383ffff */
.L_x_9089:
[----:B------:R-:W-:Y:S01]  /*1a80*/  IMAD.MOV.U32 R0, RZ, RZ, RZ ;  /* 0x000000ffff007224 */ /* 0x000fe200078e00ff */
[----:B------:R-:W-:Y:S01]  /*1a90*/  ULDC UR10, c[0x0][0x228] ;  /* 0x00008a00000a7ab9 */ /* 0x000fe20000000800 */
[----:B------:R-:W-:Y:S01]  /*1aa0*/  ULDC UR11, c[0x0][0x240] ;  /* 0x00009000000b7ab9 */ /* 0x000fe20000000800 */
[----:B------:R-:W-:Y:S01]  /*1ab0*/  ULDC UR5, c[0x0][0x248] ;  /* 0x0000920000057ab9 */ /* 0x000fe20000000800 */
[----:B------:R-:W-:-:S05]  /*1ac0*/  ULDC.64 UR8, c[0x0][0x240] ;  /* 0x0000900000087ab9 */ /* 0x000fca0000000a00 */
.L_x_9102:
        /* <DEDUP_REMOVED lines=102> */
.L_x_9141:
        /* <DEDUP_REMOVED lines=27> */
.L_x_9099:
[----:B------:R-:W-:Y:S05]  /*22e0*/  BSYNC B1 ;  /* 0x0000000000017941 */ /* 0x000fea0003800000 */
.L_x_9098:
        /* <DEDUP_REMOVED lines=48> */
.L_x_9101:
[----:B------:R-:W-:Y:S05]  /*25f0*/  BSYNC B1 ;  /* 0x0000000000017941 */ /* 0x000fea0003800000 */
.L_x_9100:
[----:B------:R-:W-:Y:S05]  /*2600*/  BRA `(.L_x_9102) ;  /* 0xfffffff400307947 */ /* 0x000fea000383ffff */
.L_x_9093:
[----:B------:R-:W-:Y:S05]  /*2610*/  BSYNC B0 ;  /* 0x0000000000007941 */ /* 0x000fea0003800000 */
.L_x_9088:
        /* <DEDUP_REMOVED lines=20> */
.L_x_9105:
        /* <DEDUP_REMOVED lines=18> */
.L_x_9104:
[----:B------:R-:W-:Y:S05]  /*2880*/  BSYNC B0 ;  /* 0x0000000000007941 */ /* 0x000fea0003800000 */
.L_x_9103:
        /* <DEDUP_REMOVED lines=12> */
.L_x_9107:
        /* <DEDUP_REMOVED lines=11> */
.L_x_9106:
[----:B------:R-:W-:Y:S05]  /*2a00*/  EXIT ;  /* 0x000000000000794d */ /* 0x000fea0003800000 */
.L_x_9090:
        /* <DEDUP_REMOVED lines=8> */
.L_x_9109:
[----:B------:R-:W-:Y:S05]  /*2a90*/  BSYNC B1 ;  /* 0x0000000000017941 */ /* 0x000fea0003800000 */
.L_x_9108:
        /* <DEDUP_REMOVED lines=10> */
.L_x_9110:
[----:B------:R-:W-:Y:S02]  /*2b40*/  IMAD.MOV.U32 R5, RZ, RZ, R40 ;  /* 0x000000ffff057224 */ /* 0x000fe400078e0028 */
[----:B------:R-:W-:Y:S02]  /*2b50*/  IMAD.MOV.U32 R42, RZ, RZ, R2 ;  /* 0x000000ffff2a7224 */ /* 0x000fe400078e0002 */
[----:B------:R-:W-:-:S07]  /*2b60*/  IMAD.MOV.U32 R2, RZ, RZ, -0x1 ;  /* 0xffffffffff027424 */ /* 0x000fce00078e00ff */
[----:B------:R-:W-:Y:S05]  /*2b70*/  WARPSYNC.COLLECTIVE R2, `(.L_x_9111) ;  /* 0x0000000002087348 */ /* 0x000fea0003c00000 */
[----:B------:R0:W1:Y:S02]  /*2b80*/  SHFL.BFLY P0, R2, R5, R4, R3 ;  /* 0x0c00000405027389 */ /* 0x0000640000000003 */
[----:B01----:R-:W-:Y:S01]  /*2b90*/  ENDCOLLECTIVE ;  /* 0x000000000000791b */ /* 0x003fe20003800000 */
.L_x_9111:
        /* <DEDUP_REMOVED lines=13> */
.L_x_9112:
[----:B------:R-:W-:Y:S02]  /*2c70*/  IMAD.MOV.U32 R5, RZ, RZ, R42 ;  /* 0x000000ffff057224 */ /* 0x000fe400078e002a */
[----:B------:R-:W-:Y:S02]  /*2c80*/  IMAD.MOV.U32 R39, RZ, RZ, R2 ;  /* 0x000000ffff277224 */ /* 0x000fe400078e0002 */
[----:B------:R-:W-:-:S03]  /*2c90*/  IMAD.MOV.U32 R2, RZ, RZ, -0x1 ;  /* 0xffffffffff027424 */ /* 0x000fc600078e00ff */
[----:B------:R-:W-:-:S13]  /*2ca0*/  FSETP.GEU.FTZ.AND P1, PT, R44, R39, PT ;  /* 0x000000272c00720b */ /* 0x000fda0003f3e000 */
[----:B------:R-:W-:Y:S05]  /*2cb0*/  WARPSYNC.COLLECTIVE R2, `(.L_x_9113) ;  /* 0x0000000002087348 */ /* 0x000fea0003c00000 */
[----:B------:R0:W1:Y:S02]  /*2cc0*/  SHFL.BFLY P0, R2, R5, R4, R3 ;  /* 0x0c00000405027389 */ /* 0x0000640000000003 */
[----:B01----:R-:W-:Y:S01]  /*2cd0*/  ENDCOLLECTIVE ;  /* 0x000000000000791b */ /* 0x003fe20003800000 */
.L_x_9113:
[----:B------:R-:W-:Y:S01]  /*2ce0*/  @P1 FSETP.NEU.FTZ.AND P2, PT, R44, R39, PT ;  /* 0x000000272c00120b */ /* 0x000fe20003f5d000 */
[----:B------:R-:W-:Y:S02]  /*2cf0*/  IMAD.MOV.U32 R5, RZ, RZ, R41 ;  /* 0x000000ffff057224 */ /* 0x000fe400078e0029 */
[----:B------:R-:W-:Y:S02]  /*2d00*/  IMAD.MOV.U32 R45, RZ, RZ, R2 ;  /* 0x000000ffff2d7224 */ /* 0x000fe400078e0002 */
[----:B------:R-:W-:-:S08]  /*2d10*/  IMAD.MOV.U32 R2, RZ, RZ, -0x1 ;  /* 0xffffffffff027424 */ /* 0x000fd000078e00ff */
[----:B------:R-:W-:Y:S05]  /*2d20*/  WARPSYNC.COLLECTIVE R2, `(.L_x_9114) ;  /* 0x0000000002087348 */ /* 0x000fea0003c00000 */
[----:B------:R0:W1:Y:S02]  /*2d30*/  SHFL.BFLY P0, R2, R5, R4, R3 ;  /* 0x0c00000405027389 */ /* 0x0000640000000003 */
[----:B01----:R-:W-:Y:S01]  /*2d40*/  ENDCOLLECTIVE ;  /* 0x000000000000791b */ /* 0x003fe20003800000 */
.L_x_9114:
        /* <DEDUP_REMOVED lines=13> */
.L_x_9115:
[----:B------:R-:W-:Y:S02]  /*2e20*/  IMAD.MOV.U32 R5, RZ, RZ, R45 ;  /* 0x000000ffff057224 */ /* 0x000fe400078e002d */
[----:B------:R-:W-:Y:S02]  /*2e30*/  IMAD.MOV.U32 R40, RZ, RZ, R2 ;  /* 0x000000ffff287224 */ /* 0x000fe400078e0002 */
[----:B------:R-:W-:-:S07]  /*2e40*/  IMAD.MOV.U32 R2, RZ, RZ, -0x1 ;  /* 0xffffffffff027424 */ /* 0x000fce00078e00ff */
[----:B------:R-:W-:Y:S05]  /*2e50*/  WARPSYNC.COLLECTIVE R2, `(.L_x_9116) ;  /* 0x0000000002087348 */ /* 0x000fea0003c00000 */
[----:B------:R0:W1:Y:S02]  /*2e60*/  SHFL.BFLY P0, R2, R5, R4, R3 ;  /* 0x0c00000405027389 */ /* 0x0000640000000003 */
[----:B01----:R-:W-:Y:S01]  /*2e70*/  ENDCOLLECTIVE ;  /* 0x000000000000791b */ /* 0x003fe20003800000 */
.L_x_9116:
[----:B------:R-:W-:Y:S02]  /*2e80*/  IMAD.MOV.U32 R5, RZ, RZ, R44 ;  /* 0x000000ffff057224 */ /* 0x000fe400078e002c */
[----:B------:R-:W-:Y:S02]  /*2e90*/  IMAD.MOV.U32 R41, RZ, RZ, R2 ;  /* 0x000000ffff297224 */ /* 0x000fe400078e0002 */
[----:B------:R-:W-:-:S07]  /*2ea0*/  IMAD.MOV.U32 R2, RZ, RZ, -0x1 ;  /* 0xffffffffff027424 */ /* 0x000fce00078e00ff */
[----:B------:R-:W-:Y:S05]  /*2eb0*/  WARPSYNC.COLLECTIVE R2, `(.L_x_9117) ;  /* 0x0000000002087348 */ /* 0x000fea0003c00000 */
[----:B------:R0:W1:Y:S02]  /*2ec0*/  SHFL.BFLY P0, R2, R5, R4, R3 ;  /* 0x0c00000405027389 */ /* 0x0000640000000003 */
[----:B01----:R-:W-:Y:S01]  /*2ed0*/  ENDCOLLECTIVE ;  /* 0x000000000000791b */ /* 0x003fe20003800000 */
.L_x_9117:
        /* <DEDUP_REMOVED lines=14> */
.L_x_9118:
[----:B------:R-:W-:Y:S02]  /*2fc0*/  IMAD.MOV.U32 R5, RZ, RZ, R41 ;  /* 0x000000ffff057224 */ /* 0x000fe400078e0029 */
[----:B------:R-:W-:Y:S02]  /*2fd0*/  IMAD.MOV.U32 R40, RZ, RZ, R2 ;  /* 0x000000ffff287224 */ /* 0x000fe400078e0002 */
[----:B------:R-:W-:-:S03]  /*2fe0*/  IMAD.MOV.U32 R2, RZ, RZ, -0x1 ;  /* 0xffffffffff027424 */ /* 0x000fc600078e00ff */
[----:B------:R-:W-:-:S13]  /*2ff0*/  FSETP.GEU.FTZ.AND P2, PT, R39, R40, PT ;  /* 0x000000282700720b */ /* 0x000fda0003f5e000 */
[----:B------:R-:W-:Y:S05]  /*3000*/  WARPSYNC.COLLECTIVE R2, `(.L_x_9119) ;  /* 0x0000000002087348 */ /* 0x000fea0003c00000 */
[----:B------:R0:W1:Y:S02]  /*3010*/  SHFL.BFLY P0, R2, R5, R4, R3 ;  /* 0x0c00000405027389 */ /* 0x0000640000000003 */
[----:B01----:R-:W-:Y:S01]  /*3020*/  ENDCOLLECTIVE ;  /* 0x000000000000791b */ /* 0x003fe20003800000 */
.L_x_9119:
[----:B------:R-:W-:Y:S01]  /*3030*/  @P2 FSETP.NEU.FTZ.AND P1, PT, R39, R40, PT ;  /* 0x000000282700220b */ /* 0x000fe20003f3d000 */
[----:B------:R-:W-:Y:S02]  /*3040*/  IMAD.MOV.U32 R5, RZ, RZ, R44 ;  /* 0x000000ffff057224 */ /* 0x000fe400078e002c */
[----:B------:R-:W-:Y:S02]  /*3050*/  IMAD.MOV.U32 R43, RZ, RZ, R2 ;  /* 0x000000ffff2b7224 */ /* 0x000fe400078e0002 */
[----:B------:R-:W-:-:S08]  /*3060*/  IMAD.MOV.U32 R2, RZ, RZ, -0x1 ;  /* 0xffffffffff027424 */ /* 0x000fd000078e00ff */
[----:B------:R-:W-:Y:S05]  /*3070*/  WARPSYNC.COLLECTIVE R2, `(.L_x_9120) ;  /* 0x0000000002087348 */ /* 0x000fea0003c00000 */
[----:B------:R0:W1:Y:S02]  /*3080*/  SHFL.BFLY P0, R2, R5, R4, R3 ;  /* 0x0c00000405027389 */ /* 0x0000640000000003 */
[----:B01----:R-:W-:Y:S01]  /*3090*/  ENDCOLLECTIVE ;  /* 0x000000000000791b */ /* 0x003fe20003800000 */
.L_x_9120:
        /* <DEDUP_REMOVED lines=12> */
.L_x_9121:
[----:B------:R-:W-:Y:S02]  /*3160*/  IMAD.MOV.U32 R5, RZ, RZ, R43 ;  /* 0x000000ffff057224 */ /* 0x000fe400078e002b */
[----:B------:R-:W-:Y:S02]  /*3170*/  IMAD.MOV.U32 R39, RZ, RZ, R2 ;  /* 0x000000ffff277224 */ /* 0x000fe400078e0002 */
[----:B------:R-:W-:-:S07]  /*3180*/  IMAD.MOV.U32 R2, RZ, RZ, -0x1 ;  /* 0xffffffffff027424 */ /* 0x000fce00078e00ff */
[----:B------:R-:W-:Y:S05]  /*3190*/  WARPSYNC.COLLECTIVE R2, `(.L_x_9122) ;  /* 0x0000000002087348 */ /* 0x000fea0003c00000 */
[----:B------:R0:W1:Y:S02]  /*31a0*/  SHFL.BFLY P0, R2, R5, R4, R3 ;  /* 0x0c00000405027389 */ /* 0x0000640000000003 */
[----:B01----:R-:W-:Y:S01]  /*31b0*/  ENDCOLLECTIVE ;  /* 0x000000000000791b */ /* 0x003fe20003800000 */
.L_x_9122:
[----:B------:R-:W-:Y:S02]  /*31c0*/  IMAD.MOV.U32 R5, RZ, RZ, R40 ;  /* 0x000000ffff057224 */ /* 0x000fe400078e0028 */
[----:B------:R-:W-:Y:S02]  /*31d0*/  IMAD.MOV.U32 R44, RZ, RZ, R2 ;  /* 0x000000ffff2c7224 */ /* 0x000fe400078e0002 */
[----:B------:R-:W-:-:S07]  /*31e0*/  IMAD.MOV.U32 R2, RZ, RZ, -0x1 ;  /* 0xffffffffff027424 */ /* 0x000fce00078e00ff */
[----:B------:R-:W-:Y:S05]  /*31f0*/  WARPSYNC.COLLECTIVE R2, `(.L_x_9123) ;  /* 0x0000000002087348 */ /* 0x000fea0003c00000 */
[----:B------:R0:W1:Y:S02]  /*3200*/  SHFL.BFLY P0, R2, R5, R4, R3 ;  /* 0x0c00000405027389 */ /* 0x0000640000000003 */
[----:B01----:R-:W-:Y:S01]  /*3210*/  ENDCOLLECTIVE ;  /* 0x000000000000791b */ /* 0x003fe20003800000 */
.L_x_9123:
[----:B------:R-:W-:Y:S01]  /*3220*/  IMAD.MOV.U32 R45, RZ, RZ, R2 ;  /* 0x000000ffff2d7224 */ /* 0x000fe200078e0002 */
[----:B------:R-:W-:Y:S06]  /*3230*/  BRA `(.L_x_9124) ;  /* 0xffffffe000d47947 */ /* 0x000fec000383ffff */
.L_x_9097:
        /* <DEDUP_REMOVED lines=8> */
.L_x_9126:
[----:B------:R-:W-:Y:S05]  /*32c0*/  BSYNC B1 ;  /* 0x0000000000017941 */ /* 0x000fea0003800000 */
.L_x_9125:
        /* <DEDUP_REMOVED lines=10> */
.L_x_9127:
[----:B------:R-:W-:Y:S02]  /*3370*/  IMAD.MOV.U32 R5, RZ, RZ, R40 ;  /* 0x000000ffff057224 */ /* 0x000fe400078e0028 */
[----:B------:R-:W-:Y:S02]  /*3380*/  IMAD.MOV.U32 R42, RZ, RZ, R2 ;  /* 0x000000ffff2a7224 */ /* 0x000fe400078e0002 */
[----:B------:R-:W-:-:S07]  /*3390*/  IMAD.MOV.U32 R2, RZ, RZ, -0x1 ;  /* 0xffffffffff027424 */ /* 0x000fce00078e00ff */
[----:B------:R-:W-:Y:S05]  /*33a0*/  WARPSYNC.COLLECTIVE R2, `(.L_x_9128) ;  /* 0x0000000002087348 */ /* 0x000fea0003c00000 */
[----:B------:R0:W1:Y:S02]  /*33b0*/  SHFL.BFLY P0, R2, R5, R4, R3 ;  /* 0x0c00000405027389 */ /* 0x0000640000000003 */
[----:B01----:R-:W-:Y:S01]  /*33c0*/  ENDCOLLECTIVE ;  /* 0x000000000000791b */ /* 0x003fe20003800000 */
.L_x_9128:
        /* <DEDUP_REMOVED lines=13> */
.L_x_9129:
[----:B------:R-:W-:Y:S02]  /*34a0*/  IMAD.MOV.U32 R5, RZ, RZ, R42 ;  /* 0x000000ffff057224 */ /* 0x000fe400078e002a */
[----:B------:R-:W-:Y:S02]  /*34b0*/  IMAD.MOV.U32 R43, RZ, RZ, R2 ;  /* 0x000000ffff2b7224 */ /* 0x000fe400078e0002 */
[----:B------:R-:W-:-:S03]  /*34c0*/  IMAD.MOV.U32 R2, RZ, RZ, -0x1 ;  /* 0xffffffffff027424 */ /* 0x000fc600078e00ff */
[----:B------:R-:W-:-:S13]  /*34d0*/  FSETP.GEU.FTZ.AND P1, PT, R44, R43, PT ;  /* 0x0000002b2c00720b */ /* 0x000fda0003f3e000 */
[----:B------:R-:W-:Y:S05]  /*34e0*/  WARPSYNC.COLLECTIVE R2, `(.L_x_9130) ;  /* 0x0000000002087348 */ /* 0x000fea0003c00000 */
[----:B------:R0:W1:Y:S02]  /*34f0*/  SHFL.BFLY P0, R2, R5, R4, R3 ;  /* 0x0c00000405027389 */ /* 0x0000640000000003 */
[----:B01----:R-:W-:Y:S01]  /*3500*/  ENDCOLLECTIVE ;  /* 0x000000000000791b */ /* 0x003fe20003800000 */
.L_x_9130:
[----:B------:R-:W-:Y:S01]  /*3510*/  @P1 FSETP.NEU.FTZ.AND P2, PT, R44, R43, PT ;  /* 0x0000002b2c00120b */ /* 0x000fe20003f5d000 */
[----:B------:R-:W-:Y:S02]  /*3520*/  IMAD.MOV.U32 R5, RZ, RZ, R39 ;  /* 0x000000ffff057224 */ /* 0x000fe400078e0027 */
[----:B------:R-:W-:Y:S02]  /*3530*/  IMAD.MOV.U32 R41, RZ, RZ, R2 ;  /* 0x000000ffff297224 */ /* 0x000fe400078e0002 */
[----:B------:R-:W-:-:S08]  /*3540*/  IMAD.MOV.U32 R2, RZ, RZ, -0x1 ;  /* 0xffffffffff027424 */ /* 0x000fd000078e00ff */
[----:B------:R-:W-:Y:S05]  /*3550*/  WARPSYNC.COLLECTIVE R2, `(.L_x_9131) ;  /* 0x0000000002087348 */ /* 0x000fea0003c00000 */
[----:B------:R0:W1:Y:S02]  /*3560*/  SHFL.BFLY P0, R2, R5, R4, R3 ;  /* 0x0c00000405027389 */ /* 0x0000640000000003 */
[----:B01----:R-:W-:Y:S01]  /*3570*/  ENDCOLLECTIVE ;  /* 0x000000000000791b */ /* 0x003fe20003800000 */
.L_x_9131:
        /* <DEDUP_REMOVED lines=13> */
.L_x_9132:
[----:B------:R-:W-:Y:S02]  /*3650*/  IMAD.MOV.U32 R5, RZ, RZ, R41 ;  /* 0x000000ffff057224 */ /* 0x000fe400078e0029 */
[----:B------:R-:W-:Y:S02]  /*3660*/  IMAD.MOV.U32 R43, RZ, RZ, R2 ;  /* 0x000000ffff2b7224 */ /* 0x000fe400078e0002 */
[----:B------:R-:W-:-:S07]  /*3670*/  IMAD.MOV.U32 R2, RZ, RZ, -0x1 ;  /* 0xffffffffff027424 */ /* 0x000fce00078e00ff */
[----:B------:R-:W-:Y:S05]  /*3680*/  WARPSYNC.COLLECTIVE R2, `(.L_x_9133) ;  /* 0x0000000002087348 */ /* 0x000fea0003c00000 */
[----:B------:R0:W1:Y:S02]  /*3690*/  SHFL.BFLY P0, R2, R5, R4, R3 ;  /* 0x0c00000405027389 */ /* 0x0000640000000003 */
[----:B01----:R-:W-:Y:S01]  /*36a0*/  ENDCOLLECTIVE ;  /* 0x000000000000791b */ /* 0x003fe20003800000 */
.L_x_9133:
[----:B------:R-:W-:Y:S02]  /*36b0*/  IMAD.MOV.U32 R5, RZ, RZ, R44 ;  /* 0x000000ffff057224 */ /* 0x000fe400078e002c */
[----:B------:R-:W-:Y:S02]  /*36c0*/  IMAD.MOV.U32 R39, RZ, RZ, R2 ;  /* 0x000000ffff277224 */ /* 0x000fe400078e0002 */
[----:B------:R-:W-:-:S07]  /*36d0*/  IMAD.MOV.U32 R2, RZ, RZ, -0x1 ;  /* 0xffffffffff027424 */ /* 0x000fce00078e00ff */
[----:B------:R-:W-:Y:S05]  /*36e0*/  WARPSYNC.COLLECTIVE R2, `(.L_x_9134) ;  /* 0x0000000002087348 */ /* 0x000fea0003c00000 */
[----:B------:R0:W1:Y:S02]  /*36f0*/  SHFL.BFLY P0, R2, R5, R4, R3 ;  /* 0x0c00000405027389 */ /* 0x0000640000000003 */
[----:B01----:R-:W-:Y:S01]  /*3700*/  ENDCOLLECTIVE ;  /* 0x000000000000791b */ /* 0x003fe20003800000 */
.L_x_9134:
        /* <DEDUP_REMOVED lines=14> */
.L_x_9135:
[----:B------:R-:W-:Y:S02]  /*37f0*/  IMAD.MOV.U32 R5, RZ, RZ, R39 ;  /* 0x000000ffff057224 */ /* 0x000fe400078e0027 */
[----:B------:R-:W-:Y:S02]  /*3800*/  IMAD.MOV.U32 R43, RZ, RZ, R2 ;  /* 0x000000ffff2b7224 */ /* 0x000fe400078e0002 */
[----:B------:R-:W-:-:S03]  /*3810*/  IMAD.MOV.U32 R2, RZ, RZ, -0x1 ;  /* 0xffffffffff027424 */ /* 0x000fc600078e00ff */
[----:B------:R-:W-:-:S13]  /*3820*/  FSETP.GEU.FTZ.AND P2, PT, R40, R43, PT ;  /* 0x0000002b2800720b */ /* 0x000fda0003f5e000 */
[----:B------:R-:W-:Y:S05]  /*3830*/  WARPSYNC.COLLECTIVE R2, `(.L_x_9136) ;  /* 0x0000000002087348 */ /* 0x000fea0003c00000 */
[----:B------:R0:W1:Y:S02]  /*3840*/  SHFL.BFLY P0, R2, R5, R4, R3 ;  /* 0x0c00000405027389 */ /* 0x0000640000000003 */
[----:B01----:R-:W-:Y:S01]  /*3850*/  ENDCOLLECTIVE ;  /* 0x000000000000791b */ /* 0x003fe20003800000 */
.L_x_9136:
[----:B------:R-:W-:Y:S01]  /*3860*/  @P2 FSETP.NEU.FTZ.AND P1, PT, R40, R43, PT ;  /* 0x0000002b2800220b */ /* 0x000fe20003f3d000 */
[----:B------:R-:W-:Y:S02]  /*3870*/  IMAD.MOV.U32 R5, RZ, RZ, R44 ;  /* 0x000000ffff057224 */ /* 0x000fe400078e002c */
[----:B------:R-:W-:Y:S02]  /*3880*/  IMAD.MOV.U32 R42, RZ, RZ, R2 ;  /* 0x000000ffff2a7224 */ /* 0x000fe400078e0002 */
[----:B------:R-:W-:-:S08]  /*3890*/  IMAD.MOV.U32 R2, RZ, RZ, -0x1 ;  /* 0xffffffffff027424 */ /* 0x000fd000078e00ff */
[----:B------:R-:W-:Y:S05]  /*38a0*/  WARPSYNC.COLLECTIVE R2, `(.L_x_9137) ;  /* 0x0000000002087348 */ /* 0x000fea0003c00000 */
[----:B------:R0:W1:Y:S02]  /*38b0*/  SHFL.BFLY P0, R2, R5, R4, R3 ;  /* 0x0c00000405027389 */ /* 0x0000640000000003 */
[----:B01----:R-:W-:Y:S01]  /*38c0*/  ENDCOLLECTIVE ;  /* 0x000000000000791b */ /* 0x003fe20003800000 */
.L_x_9137:
        /* <DEDUP_REMOVED lines=13> */
.L_x_9138:
[----:B------:R-:W-:Y:S02]  /*39a0*/  IMAD.MOV.U32 R5, RZ, RZ, R42 ;  /* 0x000000ffff057224 */ /* 0x000fe400078e002a */
[----:B------:R-:W-:Y:S02]  /*39b0*/  IMAD.MOV.U32 R44, RZ, RZ, R2 ;  /* 0x000000ffff2c7224 */ /* 0x000fe400078e0002 */
[----:B------:R-:W-:-:S07]  /*39c0*/  IMAD.MOV.U32 R2, RZ, RZ, -0x1 ;  /* 0xffffffffff027424 */ /* 0x000fce00078e00ff */
[----:B------:R-:W-:Y:S05]  /*39d0*/  WARPSYNC.COLLECTIVE R2, `(.L_x_9139) ;  /* 0x0000000002087348 */ /* 0x000fea0003c00000 */
[----:B------:R0:W1:Y:S02]  /*39e0*/  SHFL.BFLY P0, R2, R5, R4, R3 ;  /* 0x0c00000405027389 */ /* 0x0000640000000003 */
[----:B01----:R-:W-:Y:S01]  /*39f0*/  ENDCOLLECTIVE ;  /* 0x000000000000791b */ /* 0x003fe20003800000 */
.L_x_9139:
[----:B------:R-:W-:Y:S02]  /*3a00*/  IMAD.MOV.U32 R5, RZ, RZ, R40 ;  /* 0x000000ffff057224 */ /* 0x000fe400078e0028 */
[----:B------:R-:W-:Y:S02]  /*3a10*/  IMAD.MOV.U32 R41, RZ, RZ, R2 ;  /* 0x000000ffff297224 */ /* 0x000fe400078e0002 */
[----:B------:R-:W-:-:S07]  /*3a20*/  IMAD.MOV.U32 R2, RZ, RZ, -0x1 ;  /* 0xffffffffff027424 */ /* 0x000fce00078e00ff */
[----:B------:R-:W-:Y:S05]  /*3a30*/  WARPSYNC.COLLECTIVE R2, `(.L_x_9140) ;  /* 0x0000000002087348 */ /* 0x000fea0003c00000 */
[----:B------:R0:W1:Y:S02]  /*3a40*/  SHFL.BFLY P0, R2, R5, R4, R3 ;  /* 0x0c00000405027389 */ /* 0x0000640000000003 */
[----:B01----:R-:W-:Y:S01]  /*3a50*/  ENDCOLLECTIVE ;  /* 0x000000000000791b */ /* 0x003fe20003800000 */
.L_x_9140:
[----:B------:R-:W-:Y:S01]  /*3a60*/  IMAD.MOV.U32 R45, RZ, RZ, R2 ;  /* 0x000000ffff2d7224 */ /* 0x000fe200078e0002 */
[----:B------:R-:W-:Y:S06]  /*3a70*/  BRA `(.L_x_9141) ;  /* 0xffffffe400ac7947 */ /* 0x000fec000383ffff */
.L_x_9142:
        /* <DEDUP_REMOVED lines=16> */
.L_x_12321:


//--------------------- .text._ZN4vllm3moe10topkGatingILi12ELi384ELi4ELi4ELi32Ei6__halfLNS0_11ScoringFuncE0EEEvPKT5_PKbPfiPT4_PiiiibPKf --------------------------
	.section	.text._ZN4vllm3moe10topkGatingILi12ELi384ELi4ELi4ELi32Ei6__halfLNS0_11ScoringFuncE0EEEvPKT5_PKbPfiPT4_PiiiibPKf,"ax",@progbits
	.align	128
        .global         _ZN4vllm3moe10topkGatingILi12ELi384ELi4ELi4ELi32Ei6__halfLNS0_11ScoringFuncE0EEEvPKT5_PKbPfiPT4_PiiiibPKf
        .type           _ZN4vllm3moe10topkGatingILi12ELi384ELi4ELi4ELi32Ei6__halfLNS0_11ScoringFuncE0EEEvPKT5_PKbPfiPT4_PiiiibPKf,@function
        .size           _ZN4vllm3moe10topkGatingILi12ELi384ELi4ELi4ELi32Ei6__halfLNS0_11ScoringFuncE0EEEvPKT5_PKbPfiPT4_PiiiibPKf,(.L_x_12322 - _ZN4vllm3moe10topkGatingILi12ELi384ELi4ELi4ELi32Ei6__halfLNS0_11ScoringFuncE0EEEvPKT5_PKbPfiPT4_PiiiibPKf)
        .other          _ZN4vllm3moe10topkGatingILi12ELi384ELi4ELi4ELi32Ei6__halfLNS0_11ScoringFuncE0EEEvPKT5_PKbPfiPT4_PiiiibPKf,@"STO_CUDA_ENTRY STV_DEFAULT"
_ZN4vllm3moe10topkGatingILi12ELi384ELi4ELi4ELi32Ei6__halfLNS0_11ScoringFuncE0EEEvPKT5_PKbPfiPT4_PiiiibPKf:
.text._ZN4vllm3moe10topkGatingILi12ELi384ELi4ELi4ELi32Ei6__halfLNS0_11ScoringFuncE0EEEvPKT5_PKbPfiPT4_PiiiibPKf:
        /* <DEDUP_REMOVED lines=190> */
.L_x_9143:
        /* <DEDUP_REMOVED lines=12> */
.L_x_9144:
        /* <DEDUP_REMOVED lines=16> */
.L_x_9153:
        /* <DEDUP_REMOVED lines=94> */
.L_x_9181:
        /* <DEDUP_REMOVED lines=28> */
.L_x_9149:
[----:B------:R-:W-:Y:S05]  /*1540*/  BSYNC B1 ;  /* 0x0000000000017941 */ /* 0x000fea0003800000 */
.L_x_9148:
        /* <DEDUP_REMOVED lines=44> */
.L_x_9152:
[----:B------:R-:W-:Y:S05]  /*1810*/  BSYNC B1 ;  /* 0x0000000000017941 */ /* 0x000fea0003800000 */
.L_x_9151:
[----:B------:R-:W-:Y:S05]  /*1820*/  BRA `(.L_x_9153) ;  /* 0xfffffff4005c7947 */ /* 0x000fea000383ffff */
.L_x_9146:
[----:B------:R-:W-:Y:S01]  /*1830*/  IMAD.MOV.U32 R35, RZ, RZ, RZ ;  /* 0x000000ffff237224 */ /* 0x000fe200078e00ff */
[----:B------:R-:W-:Y:S01]  /*1840*/  ULDC UR10, c[0x0][0x228] ;  /* 0x00008a00000a7ab9 */ /* 0x000fe20000000800 */
[----:B------:R-:W-:Y:S01]  /*1850*/  ULDC UR11, c[0x0][0x240] ;  /* 0x00009000000b7ab9 */ /* 0x000fe20000000800 */
[----:B------:R-:W-:Y:S01]  /*1860*/  ULDC UR5, c[0x0][0x248] ;  /* 0x0000920000057ab9 */ /* 0x000fe20000000800 */
[----:B------:R-:W-:-:S05]  /*1870*/  ULDC.64 UR8, c[0x0][0x240] ;  /* 0x0000900000087ab9 */ /* 0x000fca0000000a00 */
.L_x_9159:
        /* <DEDUP_REMOVED lines=94> */
.L_x_9198:
        /* <DEDUP_REMOVED lines=27> */
.L_x_9156:
[----:B------:R-:W-:Y:S05]  /*2010*/  BSYNC B1 ;  /* 0x0000000000017941 */ /* 0x000fea0003800000 */
.L_x_9155:
        /* <DEDUP_REMOVED lines=44> */
.L_x_9158:
[----:B------:R-:W-:Y:S05]  /*22e0*/  BSYNC B1 ;  /* 0x0000000000017941 */ /* 0x000fea0003800000 */
.L_x_9157:
[----:B------:R-:W-:Y:S05]  /*22f0*/  BRA `(.L_x_9159) ;  /* 0xfffffff400607947 */ /* 0x000fea000383ffff */
.L_x_9150:
[----:B------:R-:W-:Y:S05]  /*2300*/  BSYNC B0 ;  /* 0x0000000000007941 */ /* 0x000fea0003800000 */
.L_x_9145:
        /* <DEDUP_REMOVED lines=20> */
.L_x_9162:
        /* <DEDUP_REMOVED lines=18> */
.L_x_9161:
[----:B------:R-:W-:Y:S05]  /*2570*/  BSYNC B0 ;  /* 0x0000000000007941 */ /* 0x000fea0003800000 */
.L_x_9160:
        /* <DEDUP_REMOVED lines=12> */
.L_x_9164:
        /* <DEDUP_REMOVED lines=11> */
.L_x_9163:
[----:B------:R-:W-:Y:S05]  /*26f0*/  EXIT ;  /* 0x000000000000794d */ /* 0x000fea0003800000 */
.L_x_9147:
        /* <DEDUP_REMOVED lines=8> */
.L_x_9166:
[----:B------:R-:W-:Y:S05]  /*2780*/  BSYNC B1 ;  /* 0x0000000000017941 */ /* 0x000fea0003800000 */
.L_x_9165:
        /* <DEDUP_REMOVED lines=9> */
.L_x_9167:
[----:B------:R-:W-:Y:S01]  /*2820*/  FSETP.GEU.FTZ.AND P2, PT, R42, R35, PT ;  /* 0x000000232a00720b */ /* 0x000fe20003f5e000 */
[----:B------:R-:W-:Y:S02]  /*2830*/  IMAD.MOV.U32 R23, RZ, RZ, R37 ;  /* 0x000000ffff177224 */ /* 0x000fe400078e0025 */
[----:B------:R-:W-:-:S10]  /*2840*/  IMAD.MOV.U32 R40, RZ, RZ, R24 ;  /* 0x000000ffff287224 */ /* 0x000fd400078e0018 */
[----:B------:R-:W-:Y:S05]  /*2850*/  WARPSYNC.COLLECTIVE R20, `(.L_x_9168) ;  /* 0x0000000014087348 */ /* 0x000fea0003c00000 */
[----:B------:R0:W1:Y:S02]  /*2860*/  SHFL.BFLY P0, R24, R23, R22, R21 ;  /* 0x0c00001617187389 */ /* 0x0000640000000015 */
[----:B01----:R-:W-:Y:S01]  /*2870*/  ENDCOLLECTIVE ;  /* 0x000000000000791b */ /* 0x003fe20003800000 */
.L_x_9168:
        /* <DEDUP_REMOVED lines=11> */
.L_x_9169:
[----:B------:R-:W-:Y:S02]  /*2930*/  IMAD.MOV.U32 R23, RZ, RZ, R40 ;  /* 0x000000ffff177224 */ /* 0x000fe400078e0028 */
[----:B------:R-:W-:-:S07]  /*2940*/  IMAD.MOV.U32 R36, RZ, RZ, R24 ;  /* 0x000000ffff247224 */ /* 0x000fce00078e0018 */
[----:B------:R-:W-:Y:S05]  /*2950*/  WARPSYNC.COLLECTIVE R20, `(.L_x_9170) ;  /* 0x0000000014087348 */ /* 0x000fea0003c00000 */
[----:B------:R0:W1:Y:S02]  /*2960*/  SHFL.BFLY P0, R24, R23, R22, R21 ;  /* 0x0c00001617187389 */ /* 0x0000640000000015 */
[----:B01----:R-:W-:Y:S01]  /*2970*/  ENDCOLLECTIVE ;  /* 0x000000000000791b */ /* 0x003fe20003800000 */
.L_x_9170:
[----:B------:R-:W-:Y:S01]  /*2980*/  FSETP.GEU.FTZ.AND P1, PT, R45, R36, PT ;  /* 0x000000242d00720b */ /* 0x000fe20003f3e000 */
[----:B------:R-:W-:-:S12]  /*2990*/  IMAD.MOV.U32 R23, RZ, RZ, R39 ;  /* 0x000000ffff177224 */ /* 0x000fd800078e0027 */
[----:B------:R-:W-:Y:S01]  /*29a0*/  @P1 FSETP.NEU.FTZ.AND P2, PT, R45, R36, PT ;  /* 0x000000242d00120b */ /* 0x000fe20003f5d000 */
[----:B------:R-:W-:-:S12]  /*29b0*/  IMAD.MOV.U32 R43, RZ, RZ, R24 ;  /* 0x000000ffff2b7224 */ /* 0x000fd800078e0018 */
[----:B------:R-:W-:Y:S05]  /*29c0*/  WARPSYNC.COLLECTIVE R20, `(.L_x_9171) ;  /* 0x0000000014087348 */ /* 0x000fea0003c00000 */
[----:B------:R0:W1:Y:S02]  /*29d0*/  SHFL.BFLY P0, R24, R23, R22, R21 ;  /* 0x0c00001617187389 */ /* 0x0000640000000015 */
[----:B01----:R-:W-:Y:S01]  /*29e0*/  ENDCOLLECTIVE ;  /* 0x000000000000791b */ /* 0x003fe20003800000 */
.L_x_9171:
        /* <DEDUP_REMOVED lines=12> */
.L_x_9172:
[----:B------:R-:W-:Y:S02]  /*2ab0*/  IMAD.MOV.U32 R23, RZ, RZ, R25 ;  /* 0x000000ffff177224 */ /* 0x000fe400078e0019 */
[----:B------:R-:W-:-:S07]  /*2ac0*/  IMAD.MOV.U32 R35, RZ, RZ, R24 ;  /* 0x000000ffff237224 */ /* 0x000fce00078e0018 */
[----:B------:R-:W-:Y:S05]  /*2ad0*/  WARPSYNC.COLLECTIVE R20, `(.L_x_9173) ;  /* 0x0000000014087348 */ /* 0x000fea0003c00000 */
[----:B------:R0:W1:Y:S02]  /*2ae0*/  SHFL.BFLY P0, R24, R23, R22, R21 ;  /* 0x0c00001617187389 */ /* 0x0000640000000015 */
[----:B01----:R-:W-:Y:S01]  /*2af0*/  ENDCOLLECTIVE ;  /* 0x000000000000791b */ /* 0x003fe20003800000 */
.L_x_9173:
[----:B------:R-:W-:Y:S02]  /*2b00*/  IMAD.MOV.U32 R23, RZ, RZ, R37 ;  /* 0x000000ffff177224 */ /* 0x000fe400078e0025 */
[----:B------:R-:W-:-:S07]  /*2b10*/  IMAD.MOV.U32 R42, RZ, RZ, R24 ;  /* 0x000000ffff2a7224 */ /* 0x000fce00078e0018 */
[----:B------:R-:W-:Y:S05]  /*2b20*/  WARPSYNC.COLLECTIVE R20, `(.L_x_9174) ;  /* 0x0000000014087348 */ /* 0x000fea0003c00000 */
[----:B------:R0:W1:Y:S02]  /*2b30*/  SHFL.BFLY P0, R24, R23, R22, R21 ;  /* 0x0c00001617187389 */ /* 0x0000640000000015 */
[----:B01----:R-:W-:Y:S01]  /*2b40*/  ENDCOLLECTIVE ;  /* 0x000000000000791b */ /* 0x003fe20003800000 */
.L_x_9174:
        /* <DEDUP_REMOVED lines=12> */
.L_x_9175:
[----:B------:R-:W-:Y:S02]  /*2c10*/  IMAD.MOV.U32 R23, RZ, RZ, R43 ;  /* 0x000000ffff177224 */ /* 0x000fe400078e002b */
[----:B------:R-:W-:-:S07]  /*2c20*/  IMAD.MOV.U32 R35, RZ, RZ, R24 ;  /* 0x000000ffff237224 */ /* 0x000fce00078e0018 */
[----:B------:R-:W-:Y:S05]  /*2c30*/  WARPSYNC.COLLECTIVE R20, `(.L_x_9176) ;  /* 0x0000000014087348 */ /* 0x000fea0003c00000 */
[----:B------:R0:W1:Y:S02]  /*2c40*/  SHFL.BFLY P0, R24, R23, R22, R21 ;  /* 0x0c00001617187389 */ /* 0x0000640000000015 */
[----:B01----:R-:W-:Y:S01]  /*2c50*/  ENDCOLLECTIVE ;  /* 0x000000000000791b */ /* 0x003fe20003800000 */
.L_x_9176:
[----:B------:R-:W-:Y:S01]  /*2c60*/  FSETP.GEU.FTZ.AND P2, PT, R44, R35, PT ;  /* 0x000000232c00720b */ /* 0x000fe20003f5e000 */
[----:B------:R-:W-:-:S12]  /*2c70*/  IMAD.MOV.U32 R23, RZ, RZ, R37 ;  /* 0x000000ffff177224 */ /* 0x000fd800078e0025 */
[----:B------:R-:W-:Y:S01]  /*2c80*/  @P2 FSETP.NEU.FTZ.AND P1, PT, R44, R35, PT ;  /* 0x000000232c00220b */ /* 0x000fe20003f3d000 */
[----:B------:R-:W-:-:S12]  /*2c90*/  IMAD.MOV.U32 R36, RZ, RZ, R24 ;  /* 0x000000ffff247224 */ /* 0x000fd800078e0018 */
[----:B------:R-:W-:Y:S05]  /*2ca0*/  WARPSYNC.COLLECTIVE R20, `(.L_x_9177) ;  /* 0x0000000014087348 */ /* 0x000fea0003c00000 */
[----:B------:R0:W1:Y:S02]  /*2cb0*/  SHFL.BFLY P0, R24, R23, R22, R21 ;  /* 0x0c00001617187389 */ /* 0x0000640000000015 */
[----:B01----:R-:W-:Y:S01]  /*2cc0*/  ENDCOLLECTIVE ;  /* 0x000000000000791b */ /* 0x003fe20003800000 */
.L_x_9177:
        /* <DEDUP_REMOVED lines=11> */
.L_x_9178:
[----:B------:R-:W-:Y:S02]  /*2d80*/  IMAD.MOV.U32 R23, RZ, RZ, R42 ;  /* 0x000000ffff177224 */ /* 0x000fe400078e002a */
[----:B------:R-:W-:-:S07]  /*2d90*/  IMAD.MOV.U32 R25, RZ, RZ, R24 ;  /* 0x000000ffff197224 */ /* 0x000fce00078e0018 */
[----:B------:R-:W-:Y:S05]  /*2da0*/  WARPSYNC.COLLECTIVE R20, `(.L_x_9179) ;  /* 0x0000000014087348 */ /* 0x000fea0003c00000 */
[----:B------:R0:W1:Y:S02]  /*2db0*/  SHFL.BFLY P0, R24, R23, R22, R21 ;  /* 0x0c00001617187389 */ /* 0x0000640000000015 */
[----:B01----:R-:W-:Y:S01]  /*2dc0*/  ENDCOLLECTIVE ;  /* 0x000000000000791b */ /* 0x003fe20003800000 */
.L_x_9179:
[----:B------:R-:W-:Y:S02]  /*2dd0*/  IMAD.MOV.U32 R23, RZ, RZ, R35 ;  /* 0x000000ffff177224 */ /* 0x000fe400078e0023 */
[----:B------:R-:W-:-:S07]  /*2de0*/  IMAD.MOV.U32 R39, RZ, RZ, R24 ;  /* 0x000000ffff277224 */ /* 0x000fce00078e0018 */
[----:B------:R-:W-:Y:S05]  /*2df0*/  WARPSYNC.COLLECTIVE R20, `(.L_x_9180) ;  /* 0x0000000014087348 */ /* 0x000fea0003c00000 */
[----:B------:R0:W1:Y:S02]  /*2e00*/  SHFL.BFLY P0, R24, R23, R22, R21 ;  /* 0x0c00001617187389 */ /* 0x0000640000000015 */
[----:B01----:R-:W-:Y:S01]  /*2e10*/  ENDCOLLECTIVE ;  /* 0x000000000000791b */ /* 0x003fe20003800000 */
.L_x_9180:
[----:B------:R-:W-:Y:S05]  /*2e20*/  BRA `(.L_x_9181) ;  /* 0xffffffe400547947 */ /* 0x000fea000383ffff */
.L_x_9154:
        /* <DEDUP_REMOVED lines=8> */
.L_x_9183:
[----:B------:R-:W-:Y:S05]  /*2eb0*/  BSYNC B1 ;  /* 0x0000000000017941 */ /* 0x000fea0003800000 */
.L_x_9182:
        /* <DEDUP_REMOVED lines=9> */
.L_x_9184:
[----:B------:R-:W-:Y:S01]  /*2f50*/  FSETP.GEU.FTZ.AND P2, PT, R42, R25, PT ;  /* 0x000000192a00720b */ /* 0x000fe20003f5e000 */
[----:B------:R-:W-:Y:S02]  /*2f60*/  IMAD.MOV.U32 R23, RZ, RZ, R43 ;  /* 0x000000ffff177224 */ /* 0x000fe400078e002b */
[----:B------:R-:W-:-:S10]  /*2f70*/  IMAD.MOV.U32 R39, RZ, RZ, R24 ;  /* 0x000000ffff277224 */ /* 0x000fd400078e0018 */
[----:B------:R-:W-:Y:S05]  /*2f80*/  WARPSYNC.COLLECTIVE R20, `(.L_x_9185) ;  /* 0x0000000014087348 */ /* 0x000fea0003c00000 */
[----:B------:R0:W1:Y:S02]  /*2f90*/  SHFL.BFLY P0, R24, R23, R22, R21 ;  /* 0x0c00001617187389 */ /* 0x0000640000000015 */
[----:B01----:R-:W-:Y:S01]  /*2fa0*/  ENDCOLLECTIVE ;  /* 0x000000000000791b */ /* 0x003fe20003800000 */
.L_x_9185:
        /* <DEDUP_REMOVED lines=11> */
.L_x_9186:
[----:B------:R-:W-:Y:S02]  /*3060*/  IMAD.MOV.U32 R23, RZ, RZ, R39 ;  /* 0x000000ffff177224 */ /* 0x000fe400078e0027 */
[----:B------:R-:W-:-:S07]  /*3070*/  IMAD.MOV.U32 R36, RZ, RZ, R24 ;  /* 0x000000ffff247224 */ /* 0x000fce00078e0018 */
[----:B------:R-:W-:Y:S05]  /*3080*/  WARPSYNC.COLLECTIVE R20, `(.L_x_9187) ;  /* 0x0000000014087348 */ /* 0x000fea0003c00000 */
[----:B------:R0:W1:Y:S02]  /*3090*/  SHFL.BFLY P0, R24, R23, R22, R21 ;  /* 0x0c00001617187389 */ /* 0x0000640000000015 */
[----:B01----:R-:W-:Y:S01]  /*30a0*/  ENDCOLLECTIVE ;  /* 0x000000000000791b */ /* 0x003fe20003800000 */
.L_x_9187:
[----:B------:R-:W-:Y:S01]  /*30b0*/  FSETP.GEU.FTZ.AND P1, PT, R37, R36, PT ;  /* 0x000000242500720b */ /* 0x000fe20003f3e000 */
[----:B------:R-:W-:-:S12]  /*30c0*/  IMAD.MOV.U32 R23, RZ, RZ, R41 ;  /* 0x000000ffff177224 */ /* 0x000fd800078e0029 */
[----:B------:R-:W-:Y:S01]  /*30d0*/  @P1 FSETP.NEU.FTZ.AND P2, PT, R37, R36, PT ;  /* 0x000000242500120b */ /* 0x000fe20003f5d000 */
[----:B------:R-:W-:-:S12]  /*30e0*/  IMAD.MOV.U32 R42, RZ, RZ, R24 ;  /* 0x000000ffff2a7224 */ /* 0x000fd800078e0018 */
[----:B------:R-:W-:Y:S05]  /*30f0*/  WARPSYNC.COLLECTIVE R20, `(.L_x_9188) ;  /* 0x0000000014087348 */ /* 0x000fea0003c00000 */
[----:B------:R0:W1:Y:S02]  /*3100*/  SHFL.BFLY P0, R24, R23, R22, R21 ;  /* 0x0c00001617187389 */ /* 0x0000640000000015 */
[----:B01----:R-:W-:Y:S01]  /*3110*/  ENDCOLLECTIVE ;  /* 0x000000000000791b */ /* 0x003fe20003800000 */
.L_x_9188:
        /* <DEDUP_REMOVED lines=12> */
.L_x_9189:
[----:B------:R-:W-:Y:S02]  /*31e0*/  IMAD.MOV.U32 R23, RZ, RZ, R40 ;  /* 0x000000ffff177224 */ /* 0x000fe400078e0028 */
[----:B------:R-:W-:-:S07]  /*31f0*/  IMAD.MOV.U32 R25, RZ, RZ, R24 ;  /* 0x000000ffff197224 */ /* 0x000fce00078e0018 */
[----:B------:R-:W-:Y:S05]  /*3200*/  WARPSYNC.COLLECTIVE R20, `(.L_x_9190) ;  /* 0x0000000014087348 */ /* 0x000fea0003c00000 */
[----:B------:R0:W1:Y:S02]  /*3210*/  SHFL.BFLY P0, R24, R23, R22, R21 ;  /* 0x0c00001617187389 */ /* 0x0000640000000015 */
[----:B01----:R-:W-:Y:S01]  /*3220*/  ENDCOLLECTIVE ;  /* 0x000000000000791b */ /* 0x003fe20003800000 */
.L_x_9190:
[----:B------:R-:W-:Y:S02]  /*3230*/  IMAD.MOV.U32 R23, RZ, RZ, R37 ;  /* 0x000000ffff177224 */ /* 0x000fe400078e0025 */
[----:B------:R-:W-:-:S07]  /*3240*/  IMAD.MOV.U32 R41, RZ, RZ, R24 ;  /* 0x000000ffff297224 */ /* 0x000fce00078e0018 */
[----:B------:R-:W-:Y:S05]  /*3250*/  WARPSYNC.COLLECTIVE R20, `(.L_x_9191) ;  /* 0x0000000014087348 */ /* 0x000fea0003c00000 */
[----:B------:R0:W1:Y:S02]  /*3260*/  SHFL.BFLY P0, R24, R23, R22, R21 ;  /* 0x0c00001617187389 */ /* 0x0000640000000015 */
[----:B01----:R-:W-:Y:S01]  /*3270*/  ENDCOLLECTIVE ;  /* 0x000000000000791b */ /* 0x003fe20003800000 */
.L_x_9191:
        /* <DEDUP_REMOVED lines=12> */
.L_x_9192:
[----:B------:R-:W-:Y:S02]  /*3340*/  IMAD.MOV.U32 R23, RZ, RZ, R41 ;  /* 0x000000ffff177224 */ /* 0x000fe400078e0029 */
[----:B------:R-:W-:-:S07]  /*3350*/  IMAD.MOV.U32 R25, RZ, RZ, R24 ;  /* 0x000000ffff197224 */ /* 0x000fce00078e0018 */
[----:B------:R-:W-:Y:S05]  /*3360*/  WARPSYNC.COLLECTIVE R20, `(.L_x_9193) ;  /* 0x0000000014087348 */ /* 0x000fea0003c00000 */
[----:B------:R0:W1:Y:S02]  /*3370*/  SHFL.BFLY P0, R24, R23, R22, R21 ;  /* 0x0c00001617187389 */ /* 0x0000640000000015 */
[----:B01----:R-:W-:Y:S01]  /*3380*/  ENDCOLLECTIVE ;  /* 0x000000000000791b */ /* 0x003fe20003800000 */
.L_x_9193:
[----:B------:R-:W-:Y:S01]  /*3390*/  FSETP.GEU.FTZ.AND P2, PT, R42, R25, PT ;  /* 0x000000192a00720b */ /* 0x000fe20003f5e000 */
[----:B------:R-:W-:-:S12]  /*33a0*/  IMAD.MOV.U32 R23, RZ, RZ, R37 ;  /* 0x000000ffff177224 */ /* 0x000fd800078e0025 */
[----:B------:R-:W-:Y:S01]  /*33b0*/  @P2 FSETP.NEU.FTZ.AND P1, PT, R42, R25, PT ;  /* 0x000000192a00220b */ /* 0x000fe20003f3d000 */
[----:B------:R-:W-:-:S12]  /*33c0*/  IMAD.MOV.U32 R36, RZ, RZ, R24 ;  /* 0x000000ffff247224 */ /* 0x000fd800078e0018 */
[----:B------:R-:W-:Y:S05]  /*33d0*/  WARPSYNC.COLLECTIVE R20, `(.L_x_9194) ;  /* 0x0000000014087348 */ /* 0x000fea0003c00000 */
[----:B------:R0:W1:Y:S02]  /*33e0*/  SHFL.BFLY P0, R24, R23, R22, R21 ;  /* 0x0c00001617187389 */ /* 0x0000640000000015 */
[----:B01----:R-:W-:Y:S01]  /*33f0*/  ENDCOLLECTIVE ;  /* 0x000000000000791b */ /* 0x003fe20003800000 */
.L_x_9194:
        /* <DEDUP_REMOVED lines=11> */
.L_x_9195:
[----:B------:R-:W-:Y:S02]  /*34b0*/  IMAD.MOV.U32 R23, RZ, RZ, R42 ;  /* 0x000000ffff177224 */ /* 0x000fe400078e002a */
[----:B------:R-:W-:-:S07]  /*34c0*/  IMAD.MOV.U32 R25, RZ, RZ, R24 ;  /* 0x000000ffff197224 */ /* 0x000fce00078e0018 */
[----:B------:R-:W-:Y:S05]  /*34d0*/  WARPSYNC.COLLECTIVE R20, `(.L_x_9196) ;  /* 0x0000000014087348 */ /* 0x000fea0003c00000 */
[----:B------:R0:W1:Y:S02]  /*34e0*/  SHFL.BFLY P0, R24, R23, R22, R21 ;  /* 0x0c00001617187389 */ /* 0x0000640000000015 */
[----:B01----:R-:W-:Y:S01]  /*34f0*/  ENDCOLLECTIVE ;  /* 0x000000000000791b */ /* 0x003fe20003800000 */
.L_x_9196:
[----:B------:R-:W-:Y:S02]  /*3500*/  IMAD.MOV.U32 R23, RZ, RZ, R43 ;  /* 0x000000ffff177224 */ /* 0x000fe400078e002b */
[----:B------:R-:W-:-:S07]  /*3510*/  IMAD.MOV.U32 R39, RZ, RZ, R24 ;  /* 0x000000ffff277224 */ /* 0x000fce00078e0018 */
[----:B------:R-:W-:Y:S05]  /*3520*/  WARPSYNC.COLLECTIVE R20, `(.L_x_9197) ;  /* 0x0000000014087348 */ /* 0x000fea0003c00000 */
[----:B------:R0:W1:Y:S02]  /*3530*/  SHFL.BFLY P0, R24, R23, R22, R21 ;  /* 0x0c00001617187389 */ /* 0x0000640000000015 */
[----:B01----:R-:W-:Y:S01]  /*3540*/  ENDCOLLECTIVE ;  /* 0x000000000000791b */ /* 0x003fe20003800000 */
.L_x_9197:
[----:B------:R-:W-:Y:S05]  /*3550*/  BRA `(.L_x_9198) ;  /* 0xffffffe800407947 */ /* 0x000fea000383ffff */
.L_x_9199:
        /* <DEDUP_REMOVED lines=10> */
.L_x_12322:


//--------------------- .text._ZN4vllm3moe10topkGatingILi10ELi320ELi4ELi4ELi32Ei6__halfLNS0_11ScoringFuncE0EEEvPKT5_PKbPfiPT4_PiiiibPKf --------------------------
	.section	.text._ZN4vllm3moe10topkGatingILi10ELi320ELi4ELi4ELi32Ei6__halfLNS0_11ScoringFuncE0EEEvPKT5_PKbPfiPT4_PiiiibPKf,"ax",@progbits
	.align	128
        .global         _ZN4vllm3moe10topkGatingILi10ELi320ELi4ELi4ELi32Ei6__halfLNS0_11ScoringFuncE0EEEvPKT5_PKbPfiPT4_PiiiibPKf
        .type           _ZN4vllm3moe10topkGatingILi10ELi320ELi4ELi4ELi32Ei6__halfLNS0_11ScoringFuncE0EEEvPKT5_PKbPfiPT4_PiiiibPKf,@function
        .size           _ZN4vllm3moe10topkGatingILi10ELi320ELi4ELi4ELi32Ei6__halfLNS0_11ScoringFuncE0EEEvPKT5_PKbPfiPT4_PiiiibPKf,(.L_x_12323 - _ZN4vllm3moe10topkGatingILi10ELi320ELi4ELi4ELi32Ei6__halfLNS0_11ScoringFuncE0EEEvPKT5_PKbPfiPT4_PiiiibPKf)
        .other          _ZN4vllm3moe10topkGatingILi10ELi320ELi4ELi4ELi32Ei6__halfLNS0_11ScoringFuncE0EEEvPKT5_PKbPfiPT4_PiiiibPKf,@"STO_CUDA_ENTRY STV_DEFAULT"
_ZN4vllm3moe10topkGatingILi10ELi320ELi4ELi4ELi32Ei6__halfLNS0_11ScoringFuncE0EEEvPKT5_PKbPfiPT4_PiiiibPKf:
.text._ZN4vllm3moe10topkGatingILi10ELi320ELi4ELi4ELi32Ei6__halfLNS0_11ScoringFuncE0EEEvPKT5_PKbPfiPT4_PiiiibPKf:
        /* <DEDUP_REMOVED lines=167> */
.L_x_9200:
        /* <DEDUP_REMOVED lines=10> */
.L_x_9201:
        /* <DEDUP_REMOVED lines=16> */
.L_x_9210:
        /* <DEDUP_REMOVED lines=86> */
.L_x_9238:
        /* <DEDUP_REMOVED lines=28> */
.L_x_9206:
[----:B------:R-:W-:Y:S05]  /*1330*/  BSYNC B1 ;  /* 0x0000000000017941 */ /* 0x000fea0003800000 */
.L_x_9205:
        /* <DEDUP_REMOVED lines=40> */
.L_x_9209:
[----:B------:R-:W-:Y:S05]  /*15c0*/  BSYNC B1 ;  /* 0x0000000000017941 */ /* 0x000fea0003800000 */
.L_x_9208:
[----:B------:R-:W-:Y:S05]  /*15d0*/  BRA `(.L_x_9210) ;  /* 0xfffffff4008c7947 */ /* 0x000fea000383ffff */
.L_x_9203:
[----:B------:R-:W-:Y:S01]  /*15e0*/  IMAD.MOV.U32 R0, RZ, RZ, RZ ;  /* 0x000000ffff007224 */ /* 0x000fe200078e00ff */
[----:B------:R-:W-:Y:S01]  /*15f0*/  ULDC UR10, c[0x0][0x228] ;  /* 0x00008a00000a7ab9 */ /* 0x000fe20000000800 */
[----:B------:R-:W-:Y:S01]  /*1600*/  ULDC UR11, c[0x0][0x240] ;  /* 0x00009000000b7ab9 */ /* 0x000fe20000000800 */
[----:B------:R-:W-:Y:S01]  /*1610*/  ULDC UR5, c[0x0][0x248] ;  /* 0x0000920000057ab9 */ /* 0x000fe20000000800 */
[----:B------:R-:W-:-:S05]  /*1620*/  ULDC.64 UR8, c[0x0][0x240] ;  /* 0x0000900000087ab9 */ /* 0x000fca0000000a00 */
.L_x_9216:
        /* <DEDUP_REMOVED lines=86> */
.L_x_9255:
        /* <DEDUP_REMOVED lines=27> */
.L_x_9213:
[----:B------:R-:W-:Y:S05]  /*1d40*/  BSYNC B1 ;  /* 0x0000000000017941 */ /* 0x000fea0003800000 */
.L_x_9212:
        /* <DEDUP_REMOVED lines=40> */
.L_x_9215:
[----:B------:R-:W-:Y:S05]  /*1fd0*/  BSYNC B1 ;  /* 0x0000000000017941 */ /* 0x000fea0003800000 */
.L_x_9214:
[----:B------:R-:W-:Y:S05]  /*1fe0*/  BRA `(.L_x_9216) ;  /* 0xfffffff400907947 */ /* 0x000fea000383ffff */
.L_x_9207:
[----:B------:R-:W-:Y:S05]  /*1ff0*/  BSYNC B0 ;  /* 0x0000000000007941 */ /* 0x000fea0003800000 */
.L_x_9202:
        /* <DEDUP_REMOVED lines=20> */
.L_x_9219:
        /* <DEDUP_REMOVED lines=18> */
.L_x_9218:
[----:B------:R-:W-:Y:S05]  /*2260*/  BSYNC B0 ;  /* 0x0000000000007941 */ /* 0x000fea0003800000 */
.L_x_9217:
        /* <DEDUP_REMOVED lines=12> */
.L_x_9221:
        /* <DEDUP_REMOVED lines=11> */
.L_x_9220:
[----:B------:R-:W-:Y:S05]  /*23e0*/  EXIT ;  /* 0x000000000000794d */ /* 0x000fea0003800000 */
.L_x_9204:
        /* <DEDUP_REMOVED lines=8> */
.L_x_9223:
[----:B------:R-:W-:Y:S05]  /*2470*/  BSYNC B1 ;  /* 0x0000000000017941 */ /* 0x000fea0003800000 */
.L_x_9222:
        /* <DEDUP_REMOVED lines=10> */
.L_x_9224:
[----:B------:R-:W-:Y:S02]  /*2520*/  IMAD.MOV.U32 R5, RZ, RZ, R32 ;  /* 0x000000ffff057224 */ /* 0x000fe400078e0020 */
[----:B------:R-:W-:Y:S02]  /*2530*/  IMAD.MOV.U32 R34, RZ, RZ, R2 ;  /* 0x000000ffff227224 */ /* 0x000fe400078e0002 */
[----:B------:R-:W-:-:S07]  /*2540*/  IMAD.MOV.U32 R2, RZ, RZ, -0x1 ;  /* 0xffffffffff027424 */ /* 0x000fce00078e00ff */
[----:B------:R-:W-:Y:S05]  /*2550*/  WARPSYNC.COLLECTIVE R2, `(.L_x_9225) ;  /* 0x0000000002087348 */ /* 0x000fea0003c00000 */
[----:B------:R0:W1:Y:S02]  /*2560*/  SHFL.BFLY P0, R2, R5, R4, R3 ;  /* 0x0c00000405027389 */ /* 0x0000640000000003 */
[----:B01----:R-:W-:Y:S01]  /*2570*/  ENDCOLLECTIVE ;  /* 0x000000000000791b */ /* 0x003fe20003800000 */
.L_x_9225:
        /* <DEDUP_REMOVED lines=13> */
.L_x_9226:
[----:B------:R-:W-:Y:S02]  /*2650*/  IMAD.MOV.U32 R5, RZ, RZ, R34 ;  /* 0x000000ffff057224 */ /* 0x000fe400078e0022 */
[----:B------:R-:W-:Y:S02]  /*2660*/  IMAD.MOV.U32 R31, RZ, RZ, R2 ;  /* 0x000000ffff1f7224 */ /* 0x000fe400078e0002 */
[----:B------:R-:W-:-:S03]  /*2670*/  IMAD.MOV.U32 R2, RZ, RZ, -0x1 ;  /* 0xffffffffff027424 */ /* 0x000fc600078e00ff */
[----:B------:R-:W-:-:S13]  /*2680*/  FSETP.GEU.FTZ.AND P1, PT, R36, R31, PT ;  /* 0x0000001f2400720b */ /* 0x000fda0003f3e000 */
[----:B------:R-:W-:Y:S05]  /*2690*/  WARPSYNC.COLLECTIVE R2, `(.L_x_9227) ;  /* 0x0000000002087348 */ /* 0x000fea0003c00000 */
[----:B------:R0:W1:Y:S02]  /*26a0*/  SHFL.BFLY P0, R2, R5, R4, R3 ;  /* 0x0c00000405027389 */ /* 0x0000640000000003 */
[----:B01----:R-:W-:Y:S01]  /*26b0*/  ENDCOLLECTIVE ;  /* 0x000000000000791b */ /* 0x003fe20003800000 */
.L_x_9227:
[----:B------:R-:W-:Y:S01]  /*26c0*/  @P1 FSETP.NEU.FTZ.AND P2, PT, R36, R31, PT ;  /* 0x0000001f2400120b */ /* 0x000fe20003f5d000 */
[----:B------:R-:W-:Y:S02]  /*26d0*/  IMAD.MOV.U32 R5, RZ, RZ, R33 ;  /* 0x000000ffff057224 */ /* 0x000fe400078e0021 */
[----:B------:R-:W-:Y:S02]  /*26e0*/  IMAD.MOV.U32 R37, RZ, RZ, R2 ;  /* 0x000000ffff257224 */ /* 0x000fe400078e0002 */
[----:B------:R-:W-:-:S08]  /*26f0*/  IMAD.MOV.U32 R2, RZ, RZ, -0x1 ;  /* 0xffffffffff027424 */ /* 0x000fd000078e00ff */
[----:B------:R-:W-:Y:S05]  /*2700*/  WARPSYNC.COLLECTIVE R2, `(.L_x_9228) ;  /* 0x0000000002087348 */ /* 0x000fea0003c00000 */
[----:B------:R0:W1:Y:S02]  /*2710*/  SHFL.BFLY P0, R2, R5, R4, R3 ;  /* 0x0c00000405027389 */ /* 0x0000640000000003 */
[----:B01----:R-:W-:Y:S01]  /*2720*/  ENDCOLLECTIVE ;  /* 0x000000000000791b */ /* 0x003fe20003800000 */
.L_x_9228:
        /* <DEDUP_REMOVED lines=13> */
.L_x_9229:
[----:B------:R-:W-:Y:S02]  /*2800*/  IMAD.MOV.U32 R5, RZ, RZ, R37 ;  /* 0x000000ffff057224 */ /* 0x000fe400078e0025 */
[----:B------:R-:W-:Y:S02]  /*2810*/  IMAD.MOV.U32 R32, RZ, RZ, R2 ;  /* 0x000000ffff207224 */ /* 0x000fe400078e0002 */
[----:B------:R-:W-:-:S07]  /*2820*/  IMAD.MOV.U32 R2, RZ, RZ, -0x1 ;  /* 0xffffffffff027424 */ /* 0x000fce00078e00ff */
[----:B------:R-:W-:Y:S05]  /*2830*/  WARPSYNC.COLLECTIVE R2, `(.L_x_9230) ;  /* 0x0000000002087348 */ /* 0x000fea0003c00000 */
[----:B------:R0:W1:Y:S02]  /*2840*/  SHFL.BFLY P0, R2, R5, R4, R3 ;  /* 0x0c00000405027389 */ /* 0x0000640000000003 */
[----:B01----:R-:W-:Y:S01]  /*2850*/  ENDCOLLECTIVE ;  /* 0x000000000000791b */ /* 0x003fe20003800000 */
.L_x_9230:
[----:B------:R-:W-:Y:S02]  /*2860*/  IMAD.MOV.U32 R5, RZ, RZ, R36 ;  /* 0x000000ffff057224 */ /* 0x000fe400078e0024 */
[----:B------:R-:W-:Y:S02]  /*2870*/  IMAD.MOV.U32 R33, RZ, RZ, R2 ;  /* 0x000000ffff217224 */ /* 0x000fe400078e0002 */
[----:B------:R-:W-:-:S07]  /*2880*/  IMAD.MOV.U32 R2, RZ, RZ, -0x1 ;  /* 0xffffffffff027424 */ /* 0x000fce00078e00ff */
[----:B------:R-:W-:Y:S05]  /*2890*/  WARPSYNC.COLLECTIVE R2, `(.L_x_9231) ;  /* 0x0000000002087348 */ /* 0x000fea0003c00000 */
[----:B------:R0:W1:Y:S02]  /*28a0*/  SHFL.BFLY P0, R2, R5, R4, R3 ;  /* 0x0c00000405027389 */ /* 0x0000640000000003 */
[----:B01----:R-:W-:Y:S01]  /*28b0*/  ENDCOLLECTIVE ;  /* 0x000000000000791b */ /* 0x003fe20003800000 */
.L_x_9231:
        /* <DEDUP_REMOVED lines=14> */
.L_x_9232:
[----:B------:R-:W-:Y:S02]  /*29a0*/  IMAD.MOV.U32 R5, RZ, RZ, R33 ;  /* 0x000000ffff057224 */ /* 0x000fe400078e0021 */
[----:B------:R-:W-:Y:S02]  /*29b0*/  IMAD.MOV.U32 R32, RZ, RZ, R2 ;  /* 0x000000ffff207224 */ /* 0x000fe400078e0002 */
[----:B------:R-:W-:-:S03]  /*29c0*/  IMAD.MOV.U32 R2, RZ, RZ, -0x1 ;  /* 0xffffffffff027424 */ /* 0x000fc600078e00ff */
[----:B------:R-:W-:-:S13]  /*29d0*/  FSETP.GEU.FTZ.AND P2, PT, R31, R32, PT ;  /* 0x000000201f00720b */ /* 0x000fda0003f5e000 */
[----:B------:R-:W-:Y:S05]  /*29e0*/  WARPSYNC.COLLECTIVE R2, `(.L_x_9233) ;  /* 0x0000000002087348 */ /* 0x000fea0003c00000 */
[----:B------:R0:W1:Y:S02]  /*29f0*/  SHFL.BFLY P0, R2, R5, R4, R3 ;  /* 0x0c00000405027389 */ /* 0x0000640000000003 */
[----:B01----:R-:W-:Y:S01]  /*2a00*/  ENDCOLLECTIVE ;  /* 0x000000000000791b */ /* 0x003fe20003800000 */
.L_x_9233:
[----:B------:R-:W-:Y:S01]  /*2a10*/  @P2 FSETP.NEU.FTZ.AND P1, PT, R31, R32, PT ;  /* 0x000000201f00220b */ /* 0x000fe20003f3d000 */
[----:B------:R-:W-:Y:S02]  /*2a20*/  IMAD.MOV.U32 R5, RZ, RZ, R36 ;  /* 0x000000ffff057224 */ /* 0x000fe400078e0024 */
[----:B------:R-:W-:Y:S02]  /*2a30*/  IMAD.MOV.U32 R35, RZ, RZ, R2 ;  /* 0x000000ffff237224 */ /* 0x000fe400078e0002 */
[----:B------:R-:W-:-:S08]  /*2a40*/  IMAD.MOV.U32 R2, RZ, RZ, -0x1 ;  /* 0xffffffffff027424 */ /* 0x000fd000078e00ff */
[----:B------:R-:W-:Y:S05]  /*2a50*/  WARPSYNC.COLLECTIVE R2, `(.L_x_9234) ;  /* 0x0000000002087348 */ /* 0x000fea0003c00000 */
[----:B------:R0:W1:Y:S02]  /*2a60*/  SHFL.BFLY P0, R2, R5, R4, R3 ;  /* 0x0c00000405027389 */ /* 0x0000640000000003 */
[----:B01----:R-:W-:Y:S01]  /*2a70*/  ENDCOLLECTIVE ;  /* 0x000000000000791b */ /* 0x003fe20003800000 */
.L_x_9234:
        /* <DEDUP_REMOVED lines=12> */
.L_x_9235:
[----:B------:R-:W-:Y:S02]  /*2b40*/  IMAD.MOV.U32 R5, RZ, RZ, R35 ;  /* 0x000000ffff057224 */ /* 0x000fe400078e0023 */
[----:B------:R-:W-:Y:S02]  /*2b50*/  IMAD.MOV.U32 R31, RZ, RZ, R2 ;  /* 0x000000ffff1f7224 */ /* 0x000fe400078e0002 */
[----:B------:R-:W-:-:S07]  /*2b60*/  IMAD.MOV.U32 R2, RZ, RZ, -0x1 ;  /* 0xffffffffff027424 */ /* 0x000fce00078e00ff */
[----:B------:R-:W-:Y:S05]  /*2b70*/  WARPSYNC.COLLECTIVE R2, `(.L_x_9236) ;  /* 0x0000000002087348 */ /* 0x000fea0003c00000 */
[----:B------:R0:W1:Y:S02]  /*2b80*/  SHFL.BFLY P0, R2, R5, R4, R3 ;  /* 0x0c00000405027389 */ /* 0x0000640000000003 */
[----:B01----:R-:W-:Y:S01]  /*2b90*/  ENDCOLLECTIVE ;  /* 0x000000000000791b */ /* 0x003fe20003800000 */
.L_x_9236:
[----:B------:R-:W-:Y:S02]  /*2ba0*/  IMAD.MOV.U32 R5, RZ, RZ, R32 ;  /* 0x000000ffff057224 */ /* 0x000fe400078e0020 */
[----:B------:R-:W-:Y:S02]  /*2bb0*/  IMAD.MOV.U32 R36, RZ, RZ, R2 ;  /* 0x000000ffff247224 */ /* 0x000fe400078e0002 */
[----:B------:R-:W-:-:S07]  /*2bc0*/  IMAD.MOV.U32 R2, RZ, RZ, -0x1 ;  /* 0xffffffffff027424 */ /* 0x000fce00078e00ff */
[----:B------:R-:W-:Y:S05]  /*2bd0*/  WARPSYNC.COLLECTIVE R2, `(.L_x_9237) ;  /* 0x0000000002087348 */ /* 0x000fea0003c00000 */
[----:B------:R0:W1:Y:S02]  /*2be0*/  SHFL.BFLY P0, R2, R5, R4, R3 ;  /* 0x0c00000405027389 */ /* 0x0000640000000003 */
[----:B01----:R-:W-:Y:S01]  /*2bf0*/  ENDCOLLECTIVE ;  /* 0x000000000000791b */ /* 0x003fe20003800000 */
.L_x_9237:
[----:B------:R-:W-:Y:S01]  /*2c00*/  IMAD.MOV.U32 R37, RZ, RZ, R2 ;  /* 0x000000ffff257224 */ /* 0x000fe200078e0002 */
[----:B------:R-:W-:Y:S06]  /*2c10*/  BRA `(.L_x_9238) ;  /* 0xffffffe400547947 */ /* 0x000fec000383ffff */
.L_x_9211:
        /* <DEDUP_REMOVED lines=8> */
.L_x_9240:
[----:B------:R-:W-:Y:S05]  /*2ca0*/  BSYNC B1 ;  /* 0x0000000000017941 */ /* 0x000fea0003800000 */
.L_x_9239:
        /* <DEDUP_REMOVED lines=10> */
.L_x_9241:
[----:B------:R-:W-:Y:S02]  /*2d50*/  IMAD.MOV.U32 R5, RZ, RZ, R32 ;  /* 0x000000ffff057224 */ /* 0x000fe400078e0020 */
[----:B------:R-:W-:Y:S02]  /*2d60*/  IMAD.MOV.U32 R34, RZ, RZ, R2 ;  /* 0x000000ffff227224 */ /* 0x000fe400078e0002 */
[----:B------:R-:W-:-:S07]  /*2d70*/  IMAD.MOV.U32 R2, RZ, RZ, -0x1 ;  /* 0xffffffffff027424 */ /* 0x000fce00078e00ff */
[----:B------:R-:W-:Y:S05]  /*2d80*/  WARPSYNC.COLLECTIVE R2, `(.L_x_9242) ;  /* 0x0000000002087348 */ /* 0x000fea0003c00000 */
[----:B------:R0:W1:Y:S02]  /*2d90*/  SHFL.BFLY P0, R2, R5, R4, R3 ;  /* 0x0c00000405027389 */ /* 0x0000640000000003 */
[----:B01----:R-:W-:Y:S01]  /*2da0*/  ENDCOLLECTIVE ;  /* 0x000000000000791b */ /* 0x003fe20003800000 */
.L_x_9242:
        /* <DEDUP_REMOVED lines=13> */
.L_x_9243:
[----:B------:R-:W-:Y:S02]  /*2e80*/  IMAD.MOV.U32 R5, RZ, RZ, R34 ;  /* 0x000000ffff057224 */ /* 0x000fe400078e0022 */
[----:B------:R-:W-:Y:S02]  /*2e90*/  IMAD.MOV.U32 R35, RZ, RZ, R2 ;  /* 0x000000ffff237224 */ /* 0x000fe400078e0002 */
[----:B------:R-:W-:-:S03]  /*2ea0*/  IMAD.MOV.U32 R2, RZ, RZ, -0x1 ;  /* 0xffffffffff027424 */ /* 0x000fc600078e00ff */
[----:B------:R-:W-:-:S13]  /*2eb0*/  FSETP.GEU.FTZ.AND P1, PT, R36, R35, PT ;  /* 0x000000232400720b */ /* 0x000fda0003f3e000 */
[----:B------:R-:W-:Y:S05]  /*2ec0*/  WARPSYNC.COLLECTIVE R2, `(.L_x_9244) ;  /* 0x0000000002087348 */ /* 0x000fea0003c00000 */
[----:B------:R0:W1:Y:S02]  /*2ed0*/  SHFL.BFLY P0, R2, R5, R4, R3 ;  /* 0x0c00000405027389 */ /* 0x0000640000000003 */
[----:B01----:R-:W-:Y:S01]  /*2ee0*/  ENDCOLLECTIVE ;  /* 0x000000000000791b */ /* 0x003fe20003800000 */
.L_x_9244:
[----:B------:R-:W-:Y:S01]  /*2ef0*/  @P1 FSETP.NEU.FTZ.AND P2, PT, R36, R35, PT ;  /* 0x000000232400120b */ /* 0x000fe20003f5d000 */
[----:B------:R-:W-:Y:S02]  /*2f00*/  IMAD.MOV.U32 R5, RZ, RZ, R31 ;  /* 0x000000ffff057224 */ /* 0x000fe400078e001f */
[----:B------:R-:W-:Y:S02]  /*2f10*/  IMAD.MOV.U32 R33, RZ, RZ, R2 ;  /* 0x000000ffff217224 */ /* 0x000fe400078e0002 */
[----:B------:R-:W-:-:S08]  /*2f20*/  IMAD.MOV.U32 R2, RZ, RZ, -0x1 ;  /* 0xffffffffff027424 */ /* 0x000fd000078e00ff */
[----:B------:R-:W-:Y:S05]  /*2f30*/  WARPSYNC.COLLECTIVE R2, `(.L_x_9245) ;  /* 0x0000000002087348 */ /* 0x000fea0003c00000 */
[----:B------:R0:W1:Y:S02]  /*2f40*/  SHFL.BFLY P0, R2, R5, R4, R3 ;  /* 0x0c00000405027389 */ /* 0x0000640000000003 */
[----:B01----:R-:W-:Y:S01]  /*2f50*/  ENDCOLLECTIVE ;  /* 0x000000000000791b */ /* 0x003fe20003800000 */
.L_x_9245:
        /* <DEDUP_REMOVED lines=13> */
.L_x_9246:
[----:B------:R-:W-:Y:S02]  /*3030*/  IMAD.MOV.U32 R5, RZ, RZ, R33 ;  /* 0x000000ffff057224 */ /* 0x000fe400078e0021 */
[----:B------:R-:W-:Y:S02]  /*3040*/  IMAD.MOV.U32 R35, RZ, RZ, R2 ;  /* 0x000000ffff237224 */ /* 0x000fe400078e0002 */
[----:B------:R-:W-:-:S07]  /*3050*/  IMAD.MOV.U32 R2, RZ, RZ, -0x1 ;  /* 0xffffffffff027424 */ /* 0x000fce00078e00ff */
[----:B------:R-:W-:Y:S05]  /*3060*/  WARPSYNC.COLLECTIVE R2, `(.L_x_9247) ;  /* 0x0000000002087348 */ /* 0x000fea0003c00000 */
[----:B------:R0:W1:Y:S02]  /*3070*/  SHFL.BFLY P0, R2, R5, R4, R3 ;  /* 0x0c00000405027389 */ /* 0x0000640000000003 */
[----:B01----:R-:W-:Y:S01]  /*3080*/  ENDCOLLECTIVE ;  /* 0x000000000000791b */ /* 0x003fe20003800000 */
.L_x_9247:
[----:B------:R-:W-:Y:S02]  /*3090*/  IMAD.MOV.U32 R5, RZ, RZ, R36 ;  /* 0x000000ffff057224 */ /* 0x000fe400078e0024 */
[----:B------:R-:W-:Y:S02]  /*30a0*/  IMAD.MOV.U32 R31, RZ, RZ, R2 ;  /* 0x000000ffff1f7224 */ /* 0x000fe400078e0002 */
[----:B------:R-:W-:-:S07]  /*30b0*/  IMAD.MOV.U32 R2, RZ, RZ, -0x1 ;  /* 0xffffffffff027424 */ /* 0x000fce00078e00ff */
[----:B------:R-:W-:Y:S05]  /*30c0*/  WARPSYNC.COLLECTIVE R2, `(.L_x_9248) ;  /* 0x0000000002087348 */ /* 0x000fea0003c00000 */
[----:B------:R0:W1:Y:S02]  /*30d0*/  SHFL.BFLY P0, R2, R5, R4, R3 ;  /* 0x0c00000405027389 */ /* 0x0000640000000003 */
[----:B01----:R-:W-:Y:S01]  /*30e0*/  ENDCOLLECTIVE ;  /* 0x000000000000791b */ /* 0x003fe20003800000 */
.L_x_9248:
        /* <DEDUP_REMOVED lines=14> */
.L_x_9249:
[----:B------:R-:W-:Y:S02]  /*31d0*/  IMAD.MOV.U32 R5, RZ, RZ, R31 ;  /* 0x000000ffff057224 */ /* 0x000fe400078e001f */
[----:B------:R-:W-:Y:S02]  /*31e0*/  IMAD.MOV.U32 R35, RZ, RZ, R2 ;  /* 0x000000ffff237224 */ /* 0x000fe400078e0002 */
[----:B------:R-:W-:-:S03]  /*31f0*/  IMAD.MOV.U32 R2, RZ, RZ, -0x1 ;  /* 0xffffffffff027424 */ /* 0x000fc600078e00ff */
[----:B------:R-:W-:-:S13]  /*3200*/  FSETP.GEU.FTZ.AND P2, PT, R32, R35, PT ;  /* 0x000000232000720b */ /* 0x000fda0003f5e000 */
[----:B------:R-:W-:Y:S05]  /*3210*/  WARPSYNC.COLLECTIVE R2, `(.L_x_9250) ;  /* 0x0000000002087348 */ /* 0x000fea0003c00000 */
[----:B------:R0:W1:Y:S02]  /*3220*/  SHFL.BFLY P0, R2, R5, R4, R3 ;  /* 0x0c00000405027389 */ /* 0x0000640000000003 */
[----:B01----:R-:W-:Y:S01]  /*3230*/  ENDCOLLECTIVE ;  /* 0x000000000000791b */ /* 0x003fe20003800000 */
.L_x_9250:
[----:B------:R-:W-:Y:S01]  /*3240*/  @P2 FSETP.NEU.FTZ.AND P1, PT, R32, R35, PT ;  /* 0x000000232000220b */ /* 0x000fe20003f3d000 */
[----:B------:R-:W-:Y:S02]  /*3250*/  IMAD.MOV.U32 R5, RZ, RZ, R36 ;  /* 0x000000ffff057224 */ /* 0x000fe400078e0024 */
[----:B------:R-:W-:Y:S02]  /*3260*/  IMAD.MOV.U32 R34, RZ, RZ, R2 ;  /* 0x000000ffff227224 */ /* 0x000fe400078e0002 */
[----:B------:R-:W-:-:S08]  /*3270*/  IMAD.MOV.U32 R2, RZ, RZ, -0x1 ;  /* 0xffffffffff027424 */ /* 0x000fd000078e00ff */
[----:B------:R-:W-:Y:S05]  /*3280*/  WARPSYNC.COLLECTIVE R2, `(.L_x_9251) ;  /* 0x0000000002087348 */ /* 0x000fea0003c00000 */
[----:B------:R0:W1:Y:S02]  /*3290*/  SHFL.BFLY P0, R2, R5, R4, R3 ;  /* 0x0c00000405027389 */ /* 0x0000640000000003 */
[----:B01----:R-:W-:Y:S01]  /*32a0*/  ENDCOLLECTIVE ;  /* 0x000000000000791b */ /* 0x003fe20003800000 */
.L_x_9251:
        /* <DEDUP_REMOVED lines=13> */
.L_x_9252:
[----:B------:R-:W-:Y:S02]  /*3380*/  IMAD.MOV.U32 R5, RZ, RZ, R34 ;  /* 0x000000ffff057224 */ /* 0x000fe400078e0022 */
[----:B------:R-:W-:Y:S02]  /*3390*/  IMAD.MOV.U32 R36, RZ, RZ, R2 ;  /* 0x000000ffff247224 */ /* 0x000fe400078e0002 */
[----:B------:R-:W-:-:S07]  /*33a0*/  IMAD.MOV.U32 R2, RZ, RZ, -0x1 ;  /* 0xffffffffff027424 */ /* 0x000fce00078e00ff */
[----:B------:R-:W-:Y:S05]  /*33b0*/  WARPSYNC.COLLECTIVE R2, `(.L_x_9253) ;  /* 0x0000000002087348 */ /* 0x000fea0003c00000 */
[----:B------:R0:W1:Y:S02]  /*33c0*/  SHFL.BFLY P0, R2, R5, R4, R3 ;  /* 0x0c00000405027389 */ /* 0x0000640000000003 */
[----:B01----:R-:W-:Y:S01]  /*33d0*/  ENDCOLLECTIVE ;  /* 0x000000000000791b */ /* 0x003fe20003800000 */
.L_x_9253:
[----:B------:R-:W-:Y:S02]  /*33e0*/  IMAD.MOV.U32 R5, RZ, RZ, R32 ;  /* 0x000000ffff057224 */ /* 0x000fe400078e0020 */
[----:B------:R-:W-:Y:S02]  /*33f0*/  IMAD.MOV.U32 R33, RZ, RZ, R2 ;  /* 0x000000ffff217224 */ /* 0x000fe400078e0002 */
[----:B------:R-:W-:-:S07]  /*3400*/  IMAD.MOV.U32 R2, RZ, RZ, -0x1 ;  /* 0xffffffffff027424 */ /* 0x000fce00078e00ff */
[----:B------:R-:W-:Y:S05]  /*3410*/  WARPSYNC.COLLECTIVE R2, `(.L_x_9254) ;  /* 0x0000000002087348 */ /* 0x000fea0003c00000 */
[----:B------:R0:W1:Y:S02]  /*3420*/  SHFL.BFLY P0, R2, R5, R4, R3 ;  /* 0x0c00000405027389 */ /* 0x0000640000000003 */
[----:B01----:R-:W-:Y:S01]  /*3430*/  ENDCOLLECTIVE ;  /* 0x000000000000791b */ /* 0x003fe20003800000 */
.L_x_9254:
[----:B------:R-:W-:Y:S01]  /*3440*/  IMAD.MOV.U32 R37, RZ, RZ, R2 ;  /* 0x000000ffff257224 */ /* 0x000fe200078e0002 */
[----:B------:R-:W-:Y:S06]  /*3450*/  BRA `(.L_x_9255) ;  /* 0xffffffe400cc7947 */ /* 0x000fec000383ffff */
.L_x_9256:
        /* <DEDUP_REMOVED lines=10> */
.L_x_12323:


//--------------------- .text._ZN4vllm3moe10topkGatingILi6ELi192ELi4ELi4ELi32Ei6__halfLNS0_11ScoringFuncE0EEEvPKT5_PKbPfiPT4_PiiiibPKf --------------------------
	.section	.text._ZN4vllm3moe10topkGatingILi6ELi192ELi4ELi4ELi32Ei6__halfLNS0_11ScoringFuncE0EEEvPKT5_PKbPfiPT4_PiiiibPKf,"ax",@progbits
	.align	128
        .global         _ZN4vllm3moe10topkGatingILi6ELi192ELi4ELi4ELi32Ei6__halfLNS0_11ScoringFuncE0EEEvPKT5_PKbPfiPT4_PiiiibPKf
        .type           _ZN4vllm3moe10topkGatingILi6ELi192ELi4ELi4ELi32Ei6__halfLNS0_11ScoringFuncE0EEEvPKT5_PKbPfiPT4_PiiiibPKf,@function
        .size           _ZN4vllm3moe10topkGatingILi6ELi192ELi4ELi4ELi32Ei6__halfLNS0_11ScoringFuncE0EEEvPKT5_PKbPfiPT4_PiiiibPKf,(.L_x_12324 - _ZN4vllm3moe10topkGatingILi6ELi192ELi4ELi4ELi32Ei6__halfLNS0_11ScoringFuncE0EEEvPKT5_PKbPfiPT4_PiiiibPKf)
        .other          _ZN4vllm3moe10topkGatingILi6ELi192ELi4ELi4ELi32Ei6__halfLNS0_11ScoringFuncE0EEEvPKT5_PKbPfiPT4_PiiiibPKf,@"STO_CUDA_ENTRY STV_DEFAULT"
_ZN4vllm3moe10topkGatingILi6ELi192ELi4ELi4ELi32Ei6__halfLNS0_11ScoringFuncE0EEEvPKT5_PKbPfiPT4_PiiiibPKf:
.text._ZN4vllm3moe10topkGatingILi6ELi192ELi4ELi4ELi32Ei6__halfLNS0_11ScoringFuncE0EEEvPKT5_PKbPfiPT4_PiiiibPKf:
        /* <DEDUP_REMOVED lines=141> */
.L_x_9265:
        /* <DEDUP_REMOVED lines=70> */
.L_x_9293:
        /* <DEDUP_REMOVED lines=28> */
.L_x_9261:
[----:B------:R-:W-:Y:S05]  /*0ef0*/  BSYNC B1 ;  /* 0x0000000000017941 */ /* 0x000fea0003800000 */
.L_x_9260:
        /* <DEDUP_REMOVED lines=32> */
.L_x_9264:
[----:B------:R-:W-:Y:S05]  /*1100*/  BSYNC B1 ;  /* 0x0000000000017941 */ /* 0x000fea0003800000 */
.L_x_9263:
[----:B------:R-:W-:Y:S05]  /*1110*/  BRA `(.L_x_9265) ;  /* 0xfffffff400ec7947 */ /* 0x000fea000383ffff */
.L_x_9258:
[----:B------:R-:W-:Y:S01]  /*1120*/  IMAD.MOV.U32 R0, RZ, RZ, RZ ;  /* 0x000000ffff007224 */ /* 0x000fe200078e00ff */
[----:B------:R-:W-:Y:S01]  /*1130*/  ULDC UR10, c[0x0][0x228] ;  /* 0x00008a00000a7ab9 */ /* 0x000fe20000000800 */
[----:B------:R-:W-:Y:S01]  /*1140*/  ULDC UR11, c[0x0][0x240] ;  /* 0x00009000000b7ab9 */ /* 0x000fe20000000800 */
[----:B------:R-:W-:Y:S01]  /*1150*/  ULDC UR5, c[0x0][0x248] ;  /* 0x0000920000057ab9 */ /* 0x000fe20000000800 */
[----:B------:R-:W-:-:S05]  /*1160*/  ULDC.64 UR8, c[0x0][0x240] ;  /* 0x0000900000087ab9 */ /* 0x000fca0000000a00 */
.L_x_9271:
        /* <DEDUP_REMOVED lines=70> */
.L_x_9310:
        /* <DEDUP_REMOVED lines=27> */
.L_x_9268:
[----:B------:R-:W-:Y:S05]  /*1780*/  BSYNC B1 ;  /* 0x0000000000017941 */ /* 0x000fea0003800000 */
.L_x_9267:
        /* <DEDUP_REMOVED lines=32> */
.L_x_9270:
[----:B------:R-:W-:Y:S05]  /*1990*/  BSYNC B1 ;  /* 0x0000000000017941 */ /* 0x000fea0003800000 */
.L_x_9269:
[----:B------:R-:W-:Y:S05]  /*19a0*/  BRA `(.L_x_9271) ;  /* 0xfffffff400f07947 */ /* 0x000fea000383ffff */
.L_x_9262:
[----:B------:R-:W-:Y:S05]  /*19b0*/  BSYNC B0 ;  /* 0x0000000000007941 */ /* 0x000fea0003800000 */
.L_x_9257:
        /* <DEDUP_REMOVED lines=18> */
.L_x_9274:
        /* <DEDUP_REMOVED lines=18> */
.L_x_9273:
[----:B------:R-:W-:Y:S05]  /*1c00*/  BSYNC B0 ;  /* 0x0000000000007941 */ /* 0x000fea0003800000 */
.L_x_9272:
        /* <DEDUP_REMOVED lines=13> */
.L_x_9276:
        /* <DEDUP_REMOVED lines=11> */
.L_x_9275:
[----:B------:R-:W-:Y:S05]  /*1d90*/  EXIT ;  /* 0x000000000000794d */ /* 0x000fea0003800000 */
.L_x_9259:
        /* <DEDUP_REMOVED lines=8> */
.L_x_9278:
[----:B------:R-:W-:Y:S05]  /*1e20*/  BSYNC B1 ;  /* 0x0000000000017941 */ /* 0x000fea0003800000 */
.L_x_9277:
        /* <DEDUP_REMOVED lines=10> */
.L_x_9279:
[----:B------:R-:W-:Y:S02]  /*1ed0*/  IMAD.MOV.U32 R5, RZ, RZ, R24 ;  /* 0x000000ffff057224 */ /* 0x000fe400078e0018 */
[----:B------:R-:W-:Y:S02]  /*1ee0*/  IMAD.MOV.U32 R26, RZ, RZ, R2 ;  /* 0x000000ffff1a7224 */ /* 0x000fe400078e0002 */
[----:B------:R-:W-:-:S07]  /*1ef0*/  IMAD.MOV.U32 R2, RZ, RZ, -0x1 ;  /* 0xffffffffff027424 */ /* 0x000fce00078e00ff */
[----:B------:R-:W-:Y:S05]  /*1f00*/  WARPSYNC.COLLECTIVE R2, `(.L_x_9280) ;  /* 0x0000000002087348 */ /* 0x000fea0003c00000 */
[----:B------:R0:W1:Y:S02]  /*1f10*/  SHFL.BFLY P0, R2, R5, R4, R3 ;  /* 0x0c00000405027389 */ /* 0x0000640000000003 */
[----:B01----:R-:W-:Y:S01]  /*1f20*/  ENDCOLLECTIVE ;  /* 0x000000000000791b */ /* 0x003fe20003800000 */
.L_x_9280:
        /* <DEDUP_REMOVED lines=13> */
.L_x_9281:
[----:B------:R-:W-:Y:S02]  /*2000*/  IMAD.MOV.U32 R5, RZ, RZ, R26 ;  /* 0x000000ffff057224 */ /* 0x000fe400078e001a */
[----:B------:R-:W-:Y:S02]  /*2010*/  IMAD.MOV.U32 R23, RZ, RZ, R2 ;  /* 0x000000ffff177224 */ /* 0x000fe400078e0002 */
[----:B------:R-:W-:-:S03]  /*2020*/  IMAD.MOV.U32 R2, RZ, RZ, -0x1 ;  /* 0xffffffffff027424 */ /* 0x000fc600078e00ff */
[----:B------:R-:W-:-:S13]  /*2030*/  FSETP.GEU.FTZ.AND P1, PT, R28, R23, PT ;  /* 0x000000171c00720b */ /* 0x000fda0003f3e000 */
[----:B------:R-:W-:Y:S05]  /*2040*/  WARPSYNC.COLLECTIVE R2, `(.L_x_9282) ;  /* 0x0000000002087348 */ /* 0x000fea0003c00000 */
[----:B------:R0:W1:Y:S02]  /*2050*/  SHFL.BFLY P0, R2, R5, R4, R3 ;  /* 0x0c00000405027389 */ /* 0x0000640000000003 */
[----:B01----:R-:W-:Y:S01]  /*2060*/  ENDCOLLECTIVE ;  /* 0x000000000000791b */ /* 0x003fe20003800000 */
.L_x_9282:
[----:B------:R-:W-:Y:S01]  /*2070*/  @P1 FSETP.NEU.FTZ.AND P3, PT, R28, R23, PT ;  /* 0x000000171c00120b */ /* 0x000fe20003f7d000 */
[----:B------:R-:W-:Y:S02]  /*2080*/  IMAD.MOV.U32 R5, RZ, RZ, R25 ;  /* 0x000000ffff057224 */ /* 0x000fe400078e0019 */
[----:B------:R-:W-:Y:S02]  /*2090*/  IMAD.MOV.U32 R29, RZ, RZ, R2 ;  /* 0x000000ffff1d7224 */ /* 0x000fe400078e0002 */
[----:B------:R-:W-:-:S08]  /*20a0*/  IMAD.MOV.U32 R2, RZ, RZ, -0x1 ;  /* 0xffffffffff027424 */ /* 0x000fd000078e00ff */
[----:B------:R-:W-:Y:S05]  /*20b0*/  WARPSYNC.COLLECTIVE R2, `(.L_x_9283) ;  /* 0x0000000002087348 */ /* 0x000fea0003c00000 */
[----:B------:R0:W1:Y:S02]  /*20c0*/  SHFL.BFLY P0, R2, R5, R4, R3 ;  /* 0x0c00000405027389 */ /* 0x0000640000000003 */
[----:B01----:R-:W-:Y:S01]  /*20d0*/  ENDCOLLECTIVE ;  /* 0x000000000000791b */ /* 0x003fe20003800000 */
.L_x_9283:
        /* <DEDUP_REMOVED lines=13> */
.L_x_9284:
[----:B------:R-:W-:Y:S02]  /*21b0*/  IMAD.MOV.U32 R5, RZ, RZ, R29 ;  /* 0x000000ffff057224 */ /* 0x000fe400078e001d */
[----:B------:R-:W-:Y:S02]  /*21c0*/  IMAD.MOV.U32 R24, RZ, RZ, R2 ;  /* 0x000000ffff187224 */ /* 0x000fe400078e0002 */
[----:B------:R-:W-:-:S07]  /*21d0*/  IMAD.MOV.U32 R2, RZ, RZ, -0x1 ;  /* 0xffffffffff027424 */ /* 0x000fce00078e00ff */
[----:B------:R-:W-:Y:S05]  /*21e0*/  WARPSYNC.COLLECTIVE R2, `(.L_x_9285) ;  /* 0x0000000002087348 */ /* 0x000fea0003c00000 */
[----:B------:R0:W1:Y:S02]  /*21f0*/  SHFL.BFLY P0, R2, R5, R4, R3 ;  /* 0x0c00000405027389 */ /* 0x0000640000000003 */
[----:B01----:R-:W-:Y:S01]  /*2200*/  ENDCOLLECTIVE ;  /* 0x000000000000791b */ /* 0x003fe20003800000 */
.L_x_9285:
[----:B------:R-:W-:Y:S02]  /*2210*/  IMAD.MOV.U32 R5, RZ, RZ, R28 ;  /* 0x000000ffff057224 */ /* 0x000fe400078e001c */
[----:B------:R-:W-:Y:S02]  /*2220*/  IMAD.MOV.U32 R25, RZ, RZ, R2 ;  /* 0x000000ffff197224 */ /* 0x000fe400078e0002 */
[----:B------:R-:W-:-:S07]  /*2230*/  IMAD.MOV.U32 R2, RZ, RZ, -0x1 ;  /* 0xffffffffff027424 */ /* 0x000fce00078e00ff */
[----:B------:R-:W-:Y:S05]  /*2240*/  WARPSYNC.COLLECTIVE R2, `(.L_x_9286) ;  /* 0x0000000002087348 */ /* 0x000fea0003c00000 */
[----:B------:R0:W1:Y:S02]  /*2250*/  SHFL.BFLY P0, R2, R5, R4, R3 ;  /* 0x0c00000405027389 */ /* 0x0000640000000003 */
[----:B01----:R-:W-:Y:S01]  /*2260*/  ENDCOLLECTIVE ;  /* 0x000000000000791b */ /* 0x003fe20003800000 */
.L_x_9286:
        /* <DEDUP_REMOVED lines=14> */
.L_x_9287:
[----:B------:R-:W-:Y:S02]  /*2350*/  IMAD.MOV.U32 R5, RZ, RZ, R25 ;  /* 0x000000ffff057224 */ /* 0x000fe400078e0019 */
[----:B------:R-:W-:Y:S02]  /*2360*/  IMAD.MOV.U32 R24, RZ, RZ, R2 ;  /* 0x000000ffff187224 */ /* 0x000fe400078e0002 */
[----:B------:R-:W-:-:S03]  /*2370*/  IMAD.MOV.U32 R2, RZ, RZ, -0x1 ;  /* 0xffffffffff027424 */ /* 0x000fc600078e00ff */
[----:B------:R-:W-:-:S13]  /*2380*/  FSETP.GEU.FTZ.AND P3, PT, R23, R24, PT ;  /* 0x000000181700720b */ /* 0x000fda0003f7e000 */
[----:B------:R-:W-:Y:S05]  /*2390*/  WARPSYNC.COLLECTIVE R2, `(.L_x_9288) ;  /* 0x0000000002087348 */ /* 0x000fea0003c00000 */
[----:B------:R0:W1:Y:S02]  /*23a0*/  SHFL.BFLY P0, R2, R5, R4, R3 ;  /* 0x0c00000405027389 */ /* 0x0000640000000003 */
[----:B01----:R-:W-:Y:S01]  /*23b0*/  ENDCOLLECTIVE ;  /* 0x000000000000791b */ /* 0x003fe20003800000 */
.L_x_9288:
[----:B------:R-:W-:Y:S01]  /*23c0*/  @P3 FSETP.NEU.FTZ.AND P1, PT, R23, R24, PT ;  /* 0x000000181700320b */ /* 0x000fe20003f3d000 */
[----:B------:R-:W-:Y:S02]  /*23d0*/  IMAD.MOV.U32 R5, RZ, RZ, R28 ;  /* 0x000000ffff057224 */ /* 0x000fe400078e001c */
[----:B------:R-:W-:Y:S02]  /*23e0*/  IMAD.MOV.U32 R26, RZ, RZ, R2 ;  /* 0x000000ffff1a7224 */ /* 0x000fe400078e0002 */
[----:B------:R-:W-:-:S08]  /*23f0*/  IMAD.MOV.U32 R2, RZ, RZ, -0x1 ;  /* 0xffffffffff027424 */ /* 0x000fd000078e00ff */
[----:B------:R-:W-:Y:S05]  /*2400*/  WARPSYNC.COLLECTIVE R2, `(.L_x_9289) ;  /* 0x0000000002087348 */ /* 0x000fea0003c00000 */
[----:B------:R0:W1:Y:S02]  /*2410*/  SHFL.BFLY P0, R2, R5, R4, R3 ;  /* 0x0c00000405027389 */ /* 0x0000640000000003 */
[----:B01----:R-:W-:Y:S01]  /*2420*/  ENDCOLLECTIVE ;  /* 0x000000000000791b */ /* 0x003fe20003800000 */
.L_x_9289:
        /* <DEDUP_REMOVED lines=12> */
.L_x_9290:
[----:B------:R-:W-:Y:S02]  /*24f0*/  IMAD.MOV.U32 R5, RZ, RZ, R26 ;  /* 0x000000ffff057224 */ /* 0x000fe400078e001a */
[----:B------:R-:W-:Y:S02]  /*2500*/  IMAD.MOV.U32 R28, RZ, RZ, R2 ;  /* 0x000000ffff1c7224 */ /* 0x000fe400078e0002 */
[----:B------:R-:W-:-:S07]  /*2510*/  IMAD.MOV.U32 R2, RZ, RZ, -0x1 ;  /* 0xffffffffff027424 */ /* 0x000fce00078e00ff */
[----:B------:R-:W-:Y:S05]  /*2520*/  WARPSYNC.COLLECTIVE R2, `(.L_x_9291) ;  /* 0x0000000002087348 */ /* 0x000fea0003c00000 */
[----:B------:R0:W1:Y:S02]  /*2530*/  SHFL.BFLY P0, R2, R5, R4, R3 ;  /* 0x0c00000405027389 */ /* 0x0000640000000003 */
[----:B01----:R-:W-:Y:S01]  /*2540*/  ENDCOLLECTIVE ;  /* 0x000000000000791b */ /* 0x003fe20003800000 */
.L_x_9291:
[----:B------:R-:W-:Y:S02]  /*2550*/  IMAD.MOV.U32 R5, RZ, RZ, R24 ;  /* 0x000000ffff057224 */ /* 0x000fe400078e0018 */
[----:B------:R-:W-:Y:S02]  /*2560*/  IMAD.MOV.U32 R29, RZ, RZ, R2 ;  /* 0x000000ffff1d7224 */ /* 0x000fe400078e0002 */
[----:B------:R-:W-:-:S07]  /*2570*/  IMAD.MOV.U32 R2, RZ, RZ, -0x1 ;  /* 0xffffffffff027424 */ /* 0x000fce00078e00ff */
[----:B------:R-:W-:Y:S05]  /*2580*/  WARPSYNC.COLLECTIVE R2, `(.L_x_9292) ;  /* 0x0000000002087348 */ /* 0x000fea0003c00000 */
[----:B------:R0:W1:Y:S02]  /*2590*/  SHFL.BFLY P0, R2, R5, R4, R3 ;  /* 0x0c00000405027389 */ /* 0x0000640000000003 */
[----:B01----:R-:W-:Y:S01]  /*25a0*/  ENDCOLLECTIVE ;  /* 0x000000000000791b */ /* 0x003fe20003800000 */
.L_x_9292:
[----:B------:R-:W-:Y:S05]  /*25b0*/  BRA `(.L_x_9293) ;  /* 0xffffffe400dc7947 */ /* 0x000fea000383ffff */
.L_x_9266:
        /* <DEDUP_REMOVED lines=8> */
.L_x_9295:
[----:B------:R-:W-:Y:S05]  /*2640*/  BSYNC B1 ;  /* 0x0000000000017941 */ /* 0x000fea0003800000 */
.L_x_9294:
        /* <DEDUP_REMOVED lines=10> */
.L_x_9296:
[----:B------:R-:W-:Y:S02]  /*26f0*/  IMAD.MOV.U32 R5, RZ, RZ, R24 ;  /* 0x000000ffff057224 */ /* 0x000fe400078e0018 */
[----:B------:R-:W-:Y:S02]  /*2700*/  IMAD.MOV.U32 R26, RZ, RZ, R2 ;  /* 0x000000ffff1a7224 */ /* 0x000fe400078e0002 */
[----:B------:R-:W-:-:S07]  /*2710*/  IMAD.MOV.U32 R2, RZ, RZ, -0x1 ;  /* 0xffffffffff027424 */ /* 0x000fce00078e00ff */
[----:B------:R-:W-:Y:S05]  /*2720*/  WARPSYNC.COLLECTIVE R2, `(.L_x_9297) ;  /* 0x0000000002087348 */ /* 0x000fea0003c00000 */
[----:B------:R0:W1:Y:S02]  /*2730*/  SHFL.BFLY P0, R2, R5, R4, R3 ;  /* 0x0c00000405027389 */ /* 0x0000640000000003 */
[----:B01----:R-:W-:Y:S01]  /*2740*/  ENDCOLLECTIVE ;  /* 0x000000000000791b */ /* 0x003fe20003800000 */
.L_x_9297:
        /* <DEDUP_REMOVED lines=13> */
.L_x_9298:
[----:B------:R-:W-:Y:S02]  /*2820*/  IMAD.MOV.U32 R5, RZ, RZ, R26 ;  /* 0x000000ffff057224 */ /* 0x000fe400078e001a */
[----:B------:R-:W-:Y:S02]  /*2830*/  IMAD.MOV.U32 R27, RZ, RZ, R2 ;  /* 0x000000ffff1b7224 */ /* 0x000fe400078e0002 */
[----:B------:R-:W-:-:S03]  /*2840*/  IMAD.MOV.U32 R2, RZ, RZ, -0x1 ;  /* 0xffffffffff027424 */ /* 0x000fc600078e00ff */
[----:B------:R-:W-:-:S13]  /*2850*/  FSETP.GEU.FTZ.AND P1, PT, R28, R27, PT ;  /* 0x0000001b1c00720b */ /* 0x000fda0003f3e000 */
[----:B------:R-:W-:Y:S05]  /*2860*/  WARPSYNC.COLLECTIVE R2, `(.L_x_9299) ;  /* 0x0000000002087348 */ /* 0x000fea0003c00000 */
[----:B------:R0:W1:Y:S02]  /*2870*/  SHFL.BFLY P0, R2, R5, R4, R3 ;  /* 0x0c00000405027389 */ /* 0x0000640000000003 */
[----:B01----:R-:W-:Y:S01]  /*2880*/  ENDCOLLECTIVE ;  /* 0x000000000000791b */ /* 0x003fe20003800000 */
.L_x_9299:
[----:B------:R-:W-:Y:S01]  /*2890*/  @P1 FSETP.NEU.FTZ.AND P3, PT, R28, R27, PT ;  /* 0x0000001b1c00120b */ /* 0x000fe20003f7d000 */
[----:B------:R-:W-:Y:S02]  /*28a0*/  IMAD.MOV.U32 R5, RZ, RZ, R23 ;  /* 0x000000ffff057224 */ /* 0x000fe400078e0017 */
[----:B------:R-:W-:Y:S02]  /*28b0*/  IMAD.MOV.U32 R25, RZ, RZ, R2 ;  /* 0x000000ffff197224 */ /* 0x000fe400078e0002 */
[----:B------:R-:W-:-:S08]  /*28c0*/  IMAD.MOV.U32 R2, RZ, RZ, -0x1 ;  /* 0xffffffffff027424 */ /* 0x000fd000078e00ff */
[----:B------:R-:W-:Y:S05]  /*28d0*/  WARPSYNC.COLLECTIVE R2, `(.L_x_9300) ;  /* 0x0000000002087348 */ /* 0x000fea0003c00000 */
[----:B------:R0:W1:Y:S02]  /*28e0*/  SHFL.BFLY P0, R2, R5, R4, R3 ;  /* 0x0c00000405027389 */ /* 0x0000640000000003 */
[----:B01----:R-:W-:Y:S01]  /*28f0*/  ENDCOLLECTIVE ;  /* 0x000000000000791b */ /* 0x003fe20003800000 */
.L_x_9300:
        /* <DEDUP_REMOVED lines=13> */
.L_x_9301:
[----:B------:R-:W-:Y:S02]  /*29d0*/  IMAD.MOV.U32 R5, RZ, RZ, R25 ;  /* 0x000000ffff057224 */ /* 0x000fe400078e0019 */
[----:B------:R-:W-:Y:S02]  /*29e0*/  IMAD.MOV.U32 R27, RZ, RZ, R2 ;  /* 0x000000ffff1b7224 */ /* 0x000fe400078e0002 */
[----:B------:R-:W-:-:S07]  /*29f0*/  IMAD.MOV.U32 R2, RZ, RZ, -0x1 ;  /* 0xffffffffff027424 */ /* 0x000fce00078e00ff */
[----:B------:R-:W-:Y:S05]  /*2a00*/  WARPSYNC.COLLECTIVE R2, `(.L_x_9302) ;  /* 0x0000000002087348 */ /* 0x000fea0003c00000 */
[----:B------:R0:W1:Y:S02]  /*2a10*/  SHFL.BFLY P0, R2, R5, R4, R3 ;  /* 0x0c00000405027389 */ /* 0x0000640000000003 */
[----:B01----:R-:W-:Y:S01]  /*2a20*/  ENDCOLLECTIVE ;  /* 0x000000000000791b */ /* 0x003fe20003800000 */
.L_x_9302:
[----:B------:R-:W-:Y:S02]  /*2a30*/  IMAD.MOV.U32 R5, RZ, RZ, R28 ;  /* 0x000000ffff057224 */ /* 0x000fe400078e001c */
[----:B------:R-:W-:Y:S02]  /*2a40*/  IMAD.MOV.U32 R23, RZ, RZ, R2 ;  /* 0x000000ffff177224 */ /* 0x000fe400078e0002 */
[----:B------:R-:W-:-:S07]  /*2a50*/  IMAD.MOV.U32 R2, RZ, RZ, -0x1 ;  /* 0xffffffffff027424 */ /* 0x000fce00078e00ff */
[----:B------:R-:W-:Y:S05]  /*2a60*/  WARPSYNC.COLLECTIVE R2, `(.L_x_9303) ;  /* 0x0000000002087348 */ /* 0x000fea0003c00000 */
[----:B------:R0:W1:Y:S02]  /*2a70*/  SHFL.BFLY P0, R2, R5, R4, R3 ;  /* 0x0c00000405027389 */ /* 0x0000640000000003 */
[----:B01----:R-:W-:Y:S01]  /*2a80*/  ENDCOLLECTIVE ;  /* 0x000000000000791b */ /* 0x003fe20003800000 */
.L_x_9303:
        /* <DEDUP_REMOVED lines=14> */
.L_x_9304:
[----:B------:R-:W-:Y:S02]  /*2b70*/  IMAD.MOV.U32 R5, RZ, RZ, R23 ;  /* 0x000000ffff057224 */ /* 0x000fe400078e0017 */
[----:B------:R-:W-:Y:S02]  /*2b80*/  IMAD.MOV.U32 R27, RZ, RZ, R2 ;  /* 0x000000ffff1b7224 */ /* 0x000fe400078e0002 */
[----:B------:R-:W-:-:S03]  /*2b90*/  IMAD.MOV.U32 R2, RZ, RZ, -0x1 ;  /* 0xffffffffff027424 */ /* 0x000fc600078e00ff */
[----:B------:R-:W-:-:S13]  /*2ba0*/  FSETP.GEU.FTZ.AND P3, PT, R24, R27, PT ;  /* 0x0000001b1800720b */ /* 0x000fda0003f7e000 */
[----:B------:R-:W-:Y:S05]  /*2bb0*/  WARPSYNC.COLLECTIVE R2, `(.L_x_9305) ;  /* 0x0000000002087348 */ /* 0x000fea0003c00000 */
[----:B------:R0:W1:Y:S02]  /*2bc0*/  SHFL.BFLY P0, R2, R5, R4, R3 ;  /* 0x0c00000405027389 */ /* 0x0000640000000003 */
[----:B01----:R-:W-:Y:S01]  /*2bd0*/  ENDCOLLECTIVE ;  /* 0x000000000000791b */ /* 0x003fe20003800000 */
.L_x_9305:
[----:B------:R-:W-:Y:S01]  /*2be0*/  @P3 FSETP.NEU.FTZ.AND P1, PT, R24, R27, PT ;  /* 0x0000001b1800320b */ /* 0x000fe20003f3d000 */
[----:B------:R-:W-:Y:S02]  /*2bf0*/  IMAD.MOV.U32 R5, RZ, RZ, R28 ;  /* 0x000000ffff057224 */ /* 0x000fe400078e001c */
[----:B------:R-:W-:Y:S02]  /*2c00*/  IMAD.MOV.U32 R26, RZ, RZ, R2 ;  /* 0x000000ffff1a7224 */ /* 0x000fe400078e0002 */
[----:B------:R-:W-:-:S08]  /*2c10*/  IMAD.MOV.U32 R2, RZ, RZ, -0x1 ;  /* 0xffffffffff027424 */ /* 0x000fd000078e00ff */
[----:B------:R-:W-:Y:S05]  /*2c20*/  WARPSYNC.COLLECTIVE R2, `(.L_x_9306) ;  /* 0x0000000002087348 */ /* 0x000fea0003c00000 */
[----:B------:R0:W1:Y:S02]  /*2c30*/  SHFL.BFLY P0, R2, R5, R4, R3 ;  /* 0x0c00000405027389 */ /* 0x0000640000000003 */
[----:B01----:R-:W-:Y:S01]  /*2c40*/  ENDCOLLECTIVE ;  /* 0x000000000000791b */ /* 0x003fe20003800000 */
.L_x_9306:
        /* <DEDUP_REMOVED lines=13> */
.L_x_9307:
[----:B------:R-:W-:Y:S02]  /*2d20*/  IMAD.MOV.U32 R5, RZ, RZ, R24 ;  /* 0x000000ffff057224 */ /* 0x000fe400078e0018 */
[----:B------:R-:W-:Y:S02]  /*2d30*/  IMAD.MOV.U32 R26, RZ, RZ, R2 ;  /* 0x000000ffff1a7224 */ /* 0x000fe400078e0002 */
[----:B------:R-:W-:-:S07]  /*2d40*/  IMAD.MOV.U32 R2, RZ, RZ, -0x1 ;  /* 0xffffffffff027424 */ /* 0x000fce00078e00ff */
[----:B------:R-:W-:Y:S05]  /*2d50*/  WARPSYNC.COLLECTIVE R2, `(.L_x_9308) ;  /* 0x0000000002087348 */ /* 0x000fea0003c00000 */
[----:B------:R0:W1:Y:S02]  /*2d60*/  SHFL.BFLY P0, R2, R5, R4, R3 ;  /* 0x0c00000405027389 */ /* 0x0000640000000003 */
[----:B01----:R-:W-:Y:S01]  /*2d70*/  ENDCOLLECTIVE ;  /* 0x000000000000791b */ /* 0x003fe20003800000 */
.L_x_9308:
[----:B------:R-:W-:Y:S02]  /*2d80*/  IMAD.MOV.U32 R5, RZ, RZ, R25 ;  /* 0x000000ffff057224 */ /* 0x000fe400078e0019 */
[----:B------:R-:W-:Y:S02]  /*2d90*/  IMAD.MOV.U32 R29, RZ, RZ, R2 ;  /* 0x000000ffff1d7224 */ /* 0x000fe400078e0002 */
[----:B------:R-:W-:-:S07]  /*2da0*/  IMAD.MOV.U32 R2, RZ, RZ, -0x1 ;  /* 0xffffffffff027424 */ /* 0x000fce00078e00ff */
[----:B------:R-:W-:Y:S05]  /*2db0*/  WARPSYNC.COLLECTIVE R2, `(.L_x_9309) ;  /* 0x0000000002087348 */ /* 0x000fea0003c00000 */
[----:B------:R0:W1:Y:S02]  /*2dc0*/  SHFL.BFLY P0, R2, R5, R4, R3 ;  /* 0x0c00000405027389 */ /* 0x0000640000000003 */
[----:B01----:R-:W-:Y:S01]  /*2dd0*/  ENDCOLLECTIVE ;  /* 0x000000000000791b */ /* 0x003fe20003800000 */
.L_x_9309:
[----:B------:R-:W-:Y:S01]  /*2de0*/  IMAD.MOV.U32 R28, RZ, RZ, R2 ;  /* 0x000000ffff1c7224 */ /* 0x000fe200078e0002 */
[----:B------:R-:W-:Y:S06]  /*2df0*/  BRA `(.L_x_9310) ;  /* 0xffffffe400f47947 */ /* 0x000fec000383ffff */
.L_x_9311:
        /* <DEDUP_REMOVED lines=16> */
.L_x_12324:


//--------------------- .text._ZN4vllm3moe10topkGatingILi16ELi512ELi4ELi16ELi32Ei6__halfLNS0_11ScoringFuncE0EEEvPKT5_PKbPfiPT4_PiiiibPKf --------------------------
	.section	.text._ZN4vllm3moe10topkGatingILi16ELi512ELi4ELi16ELi32Ei6__halfLNS0_11ScoringFuncE0EEEvPKT5_PKbPfiPT4_PiiiibPKf,"ax",@progbits
	.align	128
        .global         _ZN4vllm3moe10topkGatingILi16ELi512ELi4ELi16ELi32Ei6__halfLNS0_11ScoringFuncE0EEEvPKT5_PKbPfiPT4_PiiiibPKf
        .type           _ZN4vllm3moe10topkGatingILi16ELi512ELi4ELi16ELi32Ei6__halfLNS0_11ScoringFuncE0EEEvPKT5_PKbPfiPT4_PiiiibPKf,@function
        .size           _ZN4vllm3moe10topkGatingILi16ELi512ELi4ELi16ELi32Ei6__halfLNS0_11ScoringFuncE0EEEvPKT5_PKbPfiPT4_PiiiibPKf,(.L_x_12325 - _ZN4vllm3moe10topkGatingILi16ELi512ELi4ELi16ELi32Ei6__halfLNS0_11ScoringFuncE0EEEvPKT5_PKbPfiPT4_PiiiibPKf)
        .other          _ZN4vllm3moe10topkGatingILi16ELi512ELi4ELi16ELi32Ei6__halfLNS0_11ScoringFuncE0EEEvPKT5_PKbPfiPT4_PiiiibPKf,@"STO_CUDA_ENTRY STV_DEFAULT"
_ZN4vllm3moe10topkGatingILi16ELi512ELi4ELi16ELi32Ei6__halfLNS0_11ScoringFuncE0EEEvPKT5_PKbPfiPT4_PiiiibPKf:
.text._ZN4vllm3moe10topkGatingILi16ELi512ELi4ELi16ELi32Ei6__halfLNS0_11ScoringFuncE0EEEvPKT5_PKbPfiPT4_PiiiibPKf:
        /* <DEDUP_REMOVED lines=230> */
.L_x_9312:
        /* <DEDUP_REMOVED lines=16> */
.L_x_9313:
        /* <DEDUP_REMOVED lines=16> */
.L_x_9322:
        /* <DEDUP_REMOVED lines=110> */
.L_x_9350:
        /* <DEDUP_REMOVED lines=28> */
.L_x_9318:
[----:B------:R-:W-:Y:S05]  /*1900*/  BSYNC B1 ;  /* 0x0000000000017941 */ /* 0x000fea0003800000 */
.L_x_9317:
        /* <DEDUP_REMOVED lines=52> */
.L_x_9321:
[----:B------:R-:W-:Y:S05]  /*1c50*/  BSYNC B1 ;  /* 0x0000000000017941 */ /* 0x000fea0003800000 */
.L_x_9320:
[----:B------:R-:W-:Y:S05]  /*1c60*/  BRA `(.L_x_9322) ;  /* 0xfffffff000fc7947 */ /* 0x000fea000383ffff */
.L_x_9315:
[----:B------:R-:W-:Y:S01]  /*1c70*/  IMAD.MOV.U32 R43, RZ, RZ, RZ ;  /* 0x000000ffff2b7224 */ /* 0x000fe200078e00ff */
[----:B------:R-:W-:Y:S01]  /*1c80*/  ULDC UR10, c[0x0][0x228] ;  /* 0x00008a00000a7ab9 */ /* 0x000fe20000000800 */
[----:B------:R-:W-:Y:S01]  /*1c90*/  ULDC UR11, c[0x0][0x240] ;  /* 0x00009000000b7ab9 */ /* 0x000fe20000000800 */
[----:B------:R-:W-:Y:S01]  /*1ca0*/  ULDC UR5, c[0x0][0x248] ;  /* 0x0000920000057ab9 */ /* 0x000fe20000000800 */
[----:B------:R-:W-:-:S05]  /*1cb0*/  ULDC.64 UR8, c[0x0][0x240] ;  /* 0x0000900000087ab9 */ /* 0x000fca0000000a00 */
.L_x_9328:
        /* <DEDUP_REMOVED lines=110> */
.L_x_9367:
        /* <DEDUP_REMOVED lines=27> */
.L_x_9325:
[----:B------:R-:W-:Y:S05]  /*2550*/  BSYNC B1 ;  /* 0x0000000000017941 */ /* 0x000fea0003800000 */
.L_x_9324:
        /* <DEDUP_REMOVED lines=52> */
.L_x_9327:
[----:B------:R-:W-:Y:S05]  /*28a0*/  BSYNC B1 ;  /* 0x0000000000017941 */ /* 0x000fea0003800000 */
.L_x_9326:
[----:B------:R-:W-:Y:S05]  /*28b0*/  BRA `(.L_x_9328) ;  /* 0xfffffff400007947 */ /* 0x000fea000383ffff */
.L_x_9319:
[----:B------:R-:W-:Y:S05]  /*28c0*/  BSYNC B0 ;  /* 0x0000000000007941 */ /* 0x000fea0003800000 */
.L_x_9314:
        /* <DEDUP_REMOVED lines=20> */
.L_x_9331:
        /* <DEDUP_REMOVED lines=18> */
.L_x_9330:
[----:B------:R-:W-:Y:S05]  /*2b30*/  BSYNC B0 ;  /* 0x0000000000007941 */ /* 0x000fea0003800000 */
.L_x_9329:
        /* <DEDUP_REMOVED lines=12> */
.L_x_9333:
        /* <DEDUP_REMOVED lines=11> */
.L_x_9332:
[----:B------:R-:W-:Y:S05]  /*2cb0*/  EXIT ;  /* 0x000000000000794d */ /* 0x000fea0003800000 */
.L_x_9316:
        /* <DEDUP_REMOVED lines=8> */
.L_x_9335:
[----:B------:R-:W-:Y:S05]  /*2d40*/  BSYNC B1 ;  /* 0x0000000000017941 */ /* 0x000fea0003800000 */
.L_x_9334:
        /* <DEDUP_REMOVED lines=9> */
.L_x_9336:
[----:B------:R-:W-:Y:S01]  /*2de0*/  FSETP.GEU.FTZ.AND P2, PT, R50, R43, PT ;  /* 0x0000002b3200720b */ /* 0x000fe20003f5e000 */
[----:B------:R-:W-:Y:S02]  /*2df0*/  IMAD.MOV.U32 R27, RZ, RZ, R45 ;  /* 0x000000ffff1b7224 */ /* 0x000fe400078e002d */
[----:B------:R-:W-:-:S10]  /*2e00*/  IMAD.MOV.U32 R48, RZ, RZ, R28 ;  /* 0x000000ffff307224 */ /* 0x000fd400078e001c */
[----:B------:R-:W-:Y:S05]  /*2e10*/  WARPSYNC.COLLECTIVE R24, `(.L_x_9337) ;  /* 0x0000000018087348 */ /* 0x000fea0003c00000 */
[----:B------:R0:W1:Y:S02]  /*2e20*/  SHFL.BFLY P0, R28, R27, R26, R25 ;  /* 0x0c00001a1b1c7389 */ /* 0x0000640000000019 */
[----:B01----:R-:W-:Y:S01]  /*2e30*/  ENDCOLLECTIVE ;  /* 0x000000000000791b */ /* 0x003fe20003800000 */
.L_x_9337:
        /* <DEDUP_REMOVED lines=11> */
.L_x_9338:
[----:B------:R-:W-:Y:S02]  /*2ef0*/  IMAD.MOV.U32 R27, RZ, RZ, R48 ;  /* 0x000000ffff1b7224 */ /* 0x000fe400078e0030 */
[----:B------:R-:W-:-:S07]  /*2f00*/  IMAD.MOV.U32 R44, RZ, RZ, R28 ;  /* 0x000000ffff2c7224 */ /* 0x000fce00078e001c */
[----:B------:R-:W-:Y:S05]  /*2f10*/  WARPSYNC.COLLECTIVE R24, `(.L_x_9339) ;  /* 0x0000000018087348 */ /* 0x000fea0003c00000 */
[----:B------:R0:W1:Y:S02]  /*2f20*/  SHFL.BFLY P0, R28, R27, R26, R25 ;  /* 0x0c00001a1b1c7389 */ /* 0x0000640000000019 */
[----:B01----:R-:W-:Y:S01]  /*2f30*/  ENDCOLLECTIVE ;  /* 0x000000000000791b */ /* 0x003fe20003800000 */
.L_x_9339:
[----:B------:R-:W-:Y:S01]  /*2f40*/  FSETP.GEU.FTZ.AND P1, PT, R53, R44, PT ;  /* 0x0000002c3500720b */ /* 0x000fe20003f3e000 */
[----:B------:R-:W-:-:S12]  /*2f50*/  IMAD.MOV.U32 R27, RZ, RZ, R47 ;  /* 0x000000ffff1b7224 */ /* 0x000fd800078e002f */
[----:B------:R-:W-:Y:S01]  /*2f60*/  @P1 FSETP.NEU.FTZ.AND P2, PT, R53, R44, PT ;  /* 0x0000002c3500120b */ /* 0x000fe20003f5d000 */
[----:B------:R-:W-:-:S12]  /*2f70*/  IMAD.MOV.U32 R51, RZ, RZ, R28 ;  /* 0x000000ffff337224 */ /* 0x000fd800078e001c */
[----:B------:R-:W-:Y:S05]  /*2f80*/  WARPSYNC.COLLECTIVE R24, `(.L_x_9340) ;  /* 0x0000000018087348 */ /* 0x000fea0003c00000 */
[----:B------:R0:W1:Y:S02]  /*2f90*/  SHFL.BFLY P0, R28, R27, R26, R25 ;  /* 0x0c00001a1b1c7389 */ /* 0x0000640000000019 */
[----:B01----:R-:W-:Y:S01]  /*2fa0*/  ENDCOLLECTIVE ;  /* 0x000000000000791b */ /* 0x003fe20003800000 */
.L_x_9340:
        /* <DEDUP_REMOVED lines=12> */
.L_x_9341:
[----:B------:R-:W-:Y:S02]  /*3070*/  IMAD.MOV.U32 R27, RZ, RZ, R29 ;  /* 0x000000ffff1b7224 */ /* 0x000fe400078e001d */
[----:B------:R-:W-:-:S07]  /*3080*/  IMAD.MOV.U32 R43, RZ, RZ, R28 ;  /* 0x000000ffff2b7224 */ /* 0x000fce00078e001c */
[----:B------:R-:W-:Y:S05]  /*3090*/  WARPSYNC.COLLECTIVE R24, `(.L_x_9342) ;  /* 0x0000000018087348 */ /* 0x000fea0003c00000 */
[----:B------:R0:W1:Y:S02]  /*30a0*/  SHFL.BFLY P0, R28, R27, R26, R25 ;  /* 0x0c00001a1b1c7389 */ /* 0x0000640000000019 */
[----:B01----:R-:W-:Y:S01]  /*30b0*/  ENDCOLLECTIVE ;  /* 0x000000000000791b */ /* 0x003fe20003800000 */
.L_x_9342:
[----:B------:R-:W-:Y:S02]  /*30c0*/  IMAD.MOV.U32 R27, RZ, RZ, R45 ;  /* 0x000000ffff1b7224 */ /* 0x000fe400078e002d */
[----:B------:R-:W-:-:S07]  /*30d0*/  IMAD.MOV.U32 R50, RZ, RZ, R28 ;  /* 0x000000ffff327224 */ /* 0x000fce00078e001c */
[----:B------:R-:W-:Y:S05]  /*30e0*/  WARPSYNC.COLLECTIVE R24, `(.L_x_9343) ;  /* 0x0000000018087348 */ /* 0x000fea0003c00000 */
[----:B------:R0:W1:Y:S02]  /*30f0*/  SHFL.BFLY P0, R28, R27, R26, R25 ;  /* 0x0c00001a1b1c7389 */ /* 0x0000640000000019 */
[----:B01----:R-:W-:Y:S01]  /*3100*/  ENDCOLLECTIVE ;  /* 0x000000000000791b */ /* 0x003fe20003800000 */
.L_x_9343:
        /* <DEDUP_REMOVED lines=12> */
.L_x_9344:
[----:B------:R-:W-:Y:S02]  /*31d0*/  IMAD.MOV.U32 R27, RZ, RZ, R51 ;  /* 0x000000ffff1b7224 */ /* 0x000fe400078e0033 */
[----:B------:R-:W-:-:S07]  /*31e0*/  IMAD.MOV.U32 R43, RZ, RZ, R28 ;  /* 0x000000ffff2b7224 */ /* 0x000fce00078e001c */
[----:B------:R-:W-:Y:S05]  /*31f0*/  WARPSYNC.COLLECTIVE R24, `(.L_x_9345) ;  /* 0x0000000018087348 */ /* 0x000fea0003c00000 */
[----:B------:R0:W1:Y:S02]  /*3200*/  SHFL.BFLY P0, R28, R27, R26, R25 ;  /* 0x0c00001a1b1c7389 */ /* 0x0000640000000019 */
[----:B01----:R-:W-:Y:S01]  /*3210*/  ENDCOLLECTIVE ;  /* 0x000000000000791b */ /* 0x003fe20003800000 */
.L_x_9345:
[----:B------:R-:W-:Y:S01]  /*3220*/  FSETP.GEU.FTZ.AND P2, PT, R52, R43, PT ;  /* 0x0000002b3400720b */ /* 0x000fe20003f5e000 */
[----:B------:R-:W-:-:S12]  /*3230*/  IMAD.MOV.U32 R27, RZ, RZ, R45 ;  /* 0x000000ffff1b7224 */ /* 0x000fd800078e002d */
[----:B------:R-:W-:Y:S01]  /*3240*/  @P2 FSETP.NEU.FTZ.AND P1, PT, R52, R43, PT ;  /* 0x0000002b3400220b */ /* 0x000fe20003f3d000 */
[----:B------:R-:W-:-:S12]  /*3250*/  IMAD.MOV.U32 R44, RZ, RZ, R28 ;  /* 0x000000ffff2c7224 */ /* 0x000fd800078e001c */
[----:B------:R-:W-:Y:S05]  /*3260*/  WARPSYNC.COLLECTIVE R24, `(.L_x_9346) ;  /* 0x0000000018087348 */ /* 0x000fea0003c00000 */
[----:B------:R0:W1:Y:S02]  /*3270*/  SHFL.BFLY P0, R28, R27, R26, R25 ;  /* 0x0c00001a1b1c7389 */ /* 0x0000640000000019 */
[----:B01----:R-:W-:Y:S01]  /*3280*/  ENDCOLLECTIVE ;  /* 0x000000000000791b */ /* 0x003fe20003800000 */
.L_x_9346:
        /* <DEDUP_REMOVED lines=11> */
.L_x_9347:
[----:B------:R-:W-:Y:S02]  /*3340*/  IMAD.MOV.U32 R27, RZ, RZ, R50 ;  /* 0x000000ffff1b7224 */ /* 0x000fe400078e0032 */
[----:B------:R-:W-:-:S07]  /*3350*/  IMAD.MOV.U32 R29, RZ, RZ, R28 ;  /* 0x000000ffff1d7224 */ /* 0x000fce00078e001c */
[----:B------:R-:W-:Y:S05]  /*3360*/  WARPSYNC.COLLECTIVE R24, `(.L_x_9348) ;  /* 0x0000000018087348 */ /* 0x000fea0003c00000 */
[----:B------:R0:W1:Y:S02]  /*3370*/  SHFL.BFLY P0, R28, R27, R26, R25 ;  /* 0x0c00001a1b1c7389 */ /* 0x0000640000000019 */
[----:B01----:R-:W-:Y:S01]  /*3380*/  ENDCOLLECTIVE ;  /* 0x000000000000791b */ /* 0x003fe20003800000 */
.L_x_9348:
[----:B------:R-:W-:Y:S02]  /*3390*/  IMAD.MOV.U32 R27, RZ, RZ, R43 ;  /* 0x000000ffff1b7224 */ /* 0x000fe400078e002b */
[----:B------:R-:W-:-:S07]  /*33a0*/  IMAD.MOV.U32 R47, RZ, RZ, R28 ;  /* 0x000000ffff2f7224 */ /* 0x000fce00078e001c */
[----:B------:R-:W-:Y:S05]  /*33b0*/  WARPSYNC.COLLECTIVE R24, `(.L_x_9349) ;  /* 0x0000000018087348 */ /* 0x000fea0003c00000 */
[----:B------:R0:W1:Y:S02]  /*33c0*/  SHFL.BFLY P0, R28, R27, R26, R25 ;  /* 0x0c00001a1b1c7389 */ /* 0x0000640000000019 */
[----:B01----:R-:W-:Y:S01]  /*33d0*/  ENDCOLLECTIVE ;  /* 0x000000000000791b */ /* 0x003fe20003800000 */
.L_x_9349:
[----:B------:R-:W-:Y:S05]  /*33e0*/  BRA `(.L_x_9350) ;  /* 0xffffffe000d47947 */ /* 0x000fea000383ffff */
.L_x_9323:
        /* <DEDUP_REMOVED lines=8> */
.L_x_9352:
[----:B------:R-:W-:Y:S05]  /*3470*/  BSYNC B1 ;  /* 0x0000000000017941 */ /* 0x000fea0003800000 */
.L_x_9351:
        /* <DEDUP_REMOVED lines=9> */
.L_x_9353:
[----:B------:R-:W-:Y:S01]  /*3510*/  FSETP.GEU.FTZ.AND P2, PT, R50, R29, PT ;  /* 0x0000001d3200720b */ /* 0x000fe20003f5e000 */
[----:B------:R-:W-:Y:S02]  /*3520*/  IMAD.MOV.U32 R27, RZ, RZ, R51 ;  /* 0x000000ffff1b7224 */ /* 0x000fe400078e0033 */
[----:B------:R-:W-:-:S10]  /*3530*/  IMAD.MOV.U32 R47, RZ, RZ, R28 ;  /* 0x000000ffff2f7224 */ /* 0x000fd400078e001c */
[----:B------:R-:W-:Y:S05]  /*3540*/  WARPSYNC.COLLECTIVE R24, `(.L_x_9354) ;  /* 0x0000000018087348 */ /* 0x000fea0003c00000 */
[----:B------:R0:W1:Y:S02]  /*3550*/  SHFL.BFLY P0, R28, R27, R26, R25 ;  /* 0x0c00001a1b1c7389 */ /* 0x0000640000000019 */
[----:B01----:R-:W-:Y:S01]  /*3560*/  ENDCOLLECTIVE ;  /* 0x000000000000791b */ /* 0x003fe20003800000 */
.L_x_9354:
        /* <DEDUP_REMOVED lines=11> */
.L_x_9355:
[----:B------:R-:W-:Y:S02]  /*3620*/  IMAD.MOV.U32 R27, RZ, RZ, R47 ;  /* 0x000000ffff1b7224 */ /* 0x000fe400078e002f */
[----:B------:R-:W-:-:S07]  /*3630*/  IMAD.MOV.U32 R44, RZ, RZ, R28 ;  /* 0x000000ffff2c7224 */ /* 0x000fce00078e001c */
[----:B------:R-:W-:Y:S05]  /*3640*/  WARPSYNC.COLLECTIVE R24, `(.L_x_9356) ;  /* 0x0000000018087348 */ /* 0x000fea0003c00000 */
[----:B------:R0:W1:Y:S02]  /*3650*/  SHFL.BFLY P0, R28, R27, R26, R25 ;  /* 0x0c00001a1b1c7389 */ /* 0x0000640000000019 */
[----:B01----:R-:W-:Y:S01]  /*3660*/  ENDCOLLECTIVE ;  /* 0x000000000000791b */ /* 0x003fe20003800000 */
.L_x_9356:
[----:B------:R-:W-:Y:S01]  /*3670*/  FSETP.GEU.FTZ.AND P1, PT, R45, R44, PT ;  /* 0x0000002c2d00720b */ /* 0x000fe20003f3e000 */
[----:B------:R-:W-:-:S12]  /*3680*/  IMAD.MOV.U32 R27, RZ, RZ, R49 ;  /* 0x000000ffff1b7224 */ /* 0x000fd800078e0031 */
[----:B------:R-:W-:Y:S01]  /*3690*/  @P1 FSETP.NEU.FTZ.AND P2, PT, R45, R44, PT ;  /* 0x0000002c2d00120b */ /* 0x000fe20003f5d000 */
[----:B------:R-:W-:-:S12]  /*36a0*/  IMAD.MOV.U32 R50, RZ, RZ, R28 ;  /* 0x000000ffff327224 */ /* 0x000fd800078e001c */
[----:B------:R-:W-:Y:S05]  /*36b0*/  WARPSYNC.COLLECTIVE R24, `(.L_x_9357) ;  /* 0x0000000018087348 */ /* 0x000fea0003c00000 */
[----:B------:R0:W1:Y:S02]  /*36c0*/  SHFL.BFLY P0, R28, R27, R26, R25 ;  /* 0x0c00001a1b1c7389 */ /* 0x0000640000000019 */
[----:B01----:R-:W-:Y:S01]  /*36d0*/  ENDCOLLECTIVE ;  /* 0x000000000000791b */ /* 0x003fe20003800000 */
.L_x_9357:
        /* <DEDUP_REMOVED lines=12> */
.L_x_9358:
[----:B------:R-:W-:Y:S02]  /*37a0*/  IMAD.MOV.U32 R27, RZ, RZ, R48 ;  /* 0x000000ffff1b7224 */ /* 0x000fe400078e0030 */
[----:B------:R-:W-:-:S07]  /*37b0*/  IMAD.MOV.U32 R29, RZ, RZ, R28 ;  /* 0x000000ffff1d7224 */ /* 0x000fce00078e001c */
[----:B------:R-:W-:Y:S05]  /*37c0*/  WARPSYNC.COLLECTIVE R24, `(.L_x_9359) ;  /* 0x0000000018087348 */ /* 0x000fea0003c00000 */
[----:B------:R0:W1:Y:S02]  /*37d0*/  SHFL.BFLY P0, R28, R27, R26, R25 ;  /* 0x0c00001a1b1c7389 */ /* 0x0000640000000019 */
[----:B01----:R-:W-:Y:S01]  /*37e0*/  ENDCOLLECTIVE ;  /* 0x000000000000791b */ /* 0x003fe20003800000 */
.L_x_9359:
[----:B------:R-:W-:Y:S02]  /*37f0*/  IMAD.MOV.U32 R27, RZ, RZ, R45 ;  /* 0x000000ffff1b7224 */ /* 0x000fe400078e002d */
[----:B------:R-:W-:-:S07]  /*3800*/  IMAD.MOV.U32 R49, RZ, RZ, R28 ;  /* 0x000000ffff317224 */ /* 0x000fce00078e001c */
[----:B------:R-:W-:Y:S05]  /*3810*/  WARPSYNC.COLLECTIVE R24, `(.L_x_9360) ;  /* 0x0000000018087348 */ /* 0x000fea0003c00000 */
[----:B------:R0:W1:Y:S02]  /*3820*/  SHFL.BFLY P0, R28, R27, R26, R25 ;  /* 0x0c00001a1b1c7389 */ /* 0x0000640000000019 */
[----:B01----:R-:W-:Y:S01]  /*3830*/  ENDCOLLECTIVE ;  /* 0x000000000000791b */ /* 0x003fe20003800000 */
.L_x_9360:
        /* <DEDUP_REMOVED lines=12> */
.L_x_9361:
[----:B------:R-:W-:Y:S02]  /*3900*/  IMAD.MOV.U32 R27, RZ, RZ, R49 ;  /* 0x000000ffff1b7224 */ /* 0x000fe400078e0031 */
[----:B------:R-:W-:-:S07]  /*3910*/  IMAD.MOV.U32 R29, RZ, RZ, R28 ;  /* 0x000000ffff1d7224 */ /* 0x000fce00078e001c */
[----:B------:R-:W-:Y:S05]  /*3920*/  WARPSYNC.COLLECTIVE R24, `(.L_x_9362) ;  /* 0x0000000018087348 */ /* 0x000fea0003c00000 */
[----:B------:R0:W1:Y:S02]  /*3930*/  SHFL.BFLY P0, R28, R27, R26, R25 ;  /* 0x0c00001a1b1c7389 */ /* 0x0000640000000019 */
[----:B01----:R-:W-:Y:S01]  /*3940*/  ENDCOLLECTIVE ;  /* 0x000000000000791b */ /* 0x003fe20003800000 */
.L_x_9362:
[----:B------:R-:W-:Y:S01]  /*3950*/  FSETP.GEU.FTZ.AND P2, PT, R50, R29, PT ;  /* 0x0000001d3200720b */ /* 0x000fe20003f5e000 */
[----:B------:R-:W-:-:S12]  /*3960*/  IMAD.MOV.U32 R27, RZ, RZ, R45 ;  /* 0x000000ffff1b7224 */ /* 0x000fd800078e002d */
[----:B------:R-:W-:Y:S01]  /*3970*/  @P2 FSETP.NEU.FTZ.AND P1, PT, R50, R29, PT ;  /* 0x0000001d3200220b */ /* 0x000fe20003f3d000 */
[----:B------:R-:W-:-:S12]  /*3980*/  IMAD.MOV.U32 R44, RZ, RZ, R28 ;  /* 0x000000ffff2c7224 */ /* 0x000fd800078e001c */
[----:B------:R-:W-:Y:S05]  /*3990*/  WARPSYNC.COLLECTIVE R24, `(.L_x_9363) ;  /* 0x0000000018087348 */ /* 0x000fea0003c00000 */
[----:B------:R0:W1:Y:S02]  /*39a0*/  SHFL.BFLY P0, R28, R27, R26, R25 ;  /* 0x0c00001a1b1c7389 */ /* 0x0000640000000019 */
[----:B01----:R-:W-:Y:S01]  /*39b0*/  ENDCOLLECTIVE ;  /* 0x000000000000791b */ /* 0x003fe20003800000 */
.L_x_9363:
        /* <DEDUP_REMOVED lines=11> */
.L_x_9364:
[----:B------:R-:W-:Y:S02]  /*3a70*/  IMAD.MOV.U32 R27, RZ, RZ, R50 ;  /* 0x000000ffff1b7224 */ /* 0x000fe400078e0032 */
[----:B------:R-:W-:-:S07]  /*3a80*/  IMAD.MOV.U32 R29, RZ, RZ, R28 ;  /* 0x000000ffff1d7224 */ /* 0x000fce00078e001c */
[----:B------:R-:W-:Y:S05]  /*3a90*/  WARPSYNC.COLLECTIVE R24, `(.L_x_9365) ;  /* 0x0000000018087348 */ /* 0x000fea0003c00000 */
[----:B------:R0:W1:Y:S02]  /*3aa0*/  SHFL.BFLY P0, R28, R27, R26, R25 ;  /* 0x0c00001a1b1c7389 */ /* 0x0000640000000019 */
[----:B01----:R-:W-:Y:S01]  /*3ab0*/  ENDCOLLECTIVE ;  /* 0x000000000000791b */ /* 0x003fe20003800000 */
.L_x_9365:
[----:B------:R-:W-:Y:S02]  /*3ac0*/  IMAD.MOV.U32 R27, RZ, RZ, R51 ;  /* 0x000000ffff1b7224 */ /* 0x000fe400078e0033 */
[----:B------:R-:W-:-:S07]  /*3ad0*/  IMAD.MOV.U32 R47, RZ, RZ, R28 ;  /* 0x000000ffff2f7224 */ /* 0x000fce00078e001c */
[----:B------:R-:W-:Y:S05]  /*3ae0*/  WARPSYNC.COLLECTIVE R24, `(.L_x_9366) ;  /* 0x0000000018087348 */ /* 0x000fea0003c00000 */
[----:B------:R0:W1:Y:S02]  /*3af0*/  SHFL.BFLY P0, R28, R27, R26, R25 ;  /* 0x0c00001a1b1c7389 */ /* 0x0000640000000019 */
[----:B01----:R-:W-:Y:S01]  /*3b00*/  ENDCOLLECTIVE ;  /* 0x000000000000791b */ /* 0x003fe20003800000 */
.L_x_9366:
[----:B------:R-:W-:Y:S05]  /*3b10*/  BRA `(.L_x_9367) ;  /* 0xffffffe800207947 */ /* 0x000fea000383ffff */
.L_x_9368:
        /* <DEDUP_REMOVED lines=14> */
.L_x_12325:


//--------------------- .text._ZN4vllm3moe10topkGatingILi8ELi256ELi4ELi16ELi32Ei6__halfLNS0_11ScoringFuncE0EEEvPKT5_PKbPfiPT4_PiiiibPKf --------------------------
	.section	.text._ZN4vllm3moe10topkGatingILi8ELi256ELi4ELi16ELi32Ei6__halfLNS0_11ScoringFuncE0EEEvPKT5_PKbPfiPT4_PiiiibPKf,"ax",@progbits
	.align	128
        .global         _ZN4vllm3moe10topkGatingILi8ELi256ELi4ELi16ELi32Ei6__halfLNS0_11ScoringFuncE0EEEvPKT5_PKbPfiPT4_PiiiibPKf
        .type           _ZN4vllm3moe10topkGatingILi8ELi256ELi4ELi16ELi32Ei6__halfLNS0_11ScoringFuncE0EEEvPKT5_PKbPfiPT4_PiiiibPKf,@function
        .size           _ZN4vllm3moe10topkGatingILi8ELi256ELi4ELi16ELi32Ei6__halfLNS0_11ScoringFuncE0EEEvPKT5_PKbPfiPT4_PiiiibPKf,(.L_x_12326 - _ZN4vllm3moe10topkGatingILi8ELi256ELi4ELi16ELi32Ei6__halfLNS0_11ScoringFuncE0EEEvPKT5_PKbPfiPT4_PiiiibPKf)
        .other          _ZN4vllm3moe10topkGatingILi8ELi256ELi4ELi16ELi32Ei6__halfLNS0_11ScoringFuncE0EEEvPKT5_PKbPfiPT4_PiiiibPKf,@"STO_CUDA_ENTRY STV_DEFAULT"
_ZN4vllm3moe10topkGatingILi8ELi256ELi4ELi16ELi32Ei6__halfLNS0_11ScoringFuncE0EEEvPKT5_PKbPfiPT4_PiiiibPKf:
.text._ZN4vllm3moe10topkGatingILi8ELi256ELi4ELi16ELi32Ei6__halfLNS0_11ScoringFuncE0EEEvPKT5_PKbPfiPT4_PiiiibPKf:
        /* <DEDUP_REMOVED lines=164> */
.L_x_9377:
        /* <DEDUP_REMOVED lines=78> */
.L_x_9405:
        /* <DEDUP_REMOVED lines=28> */
.L_x_9373:
[----:B------:R-:W-:Y:S05]  /*10e0*/  BSYNC B1 ;  /* 0x0000000000017941 */ /* 0x000fea0003800000 */
.L_x_9372:
        /* <DEDUP_REMOVED lines=36> */
.L_x_9376:
[----:B------:R-:W-:Y:S05]  /*1330*/  BSYNC B1 ;  /* 0x0000000000017941 */ /* 0x000fea0003800000 */
.L_x_9375:
[----:B------:R-:W-:Y:S05]  /*1340*/  BRA `(.L_x_9377) ;  /* 0xfffffff400bc7947 */ /* 0x000fea000383ffff */
.L_x_9370:
[----:B------:R-:W-:Y:S01]  /*1350*/  IMAD.MOV.U32 R31, RZ, RZ, RZ ;  /* 0x000000ffff1f7224 */ /* 0x000fe200078e00ff */
[----:B------:R-:W-:Y:S01]  /*1360*/  ULDC UR10, c[0x0][0x228] ;  /* 0x00008a00000a7ab9 */ /* 0x000fe20000000800 */
[----:B------:R-:W-:Y:S01]  /*1370*/  ULDC UR11, c[0x0][0x240] ;  /* 0x00009000000b7ab9 */ /* 0x000fe20000000800 */
[----:B------:R-:W-:Y:S01]  /*1380*/  ULDC UR5, c[0x0][0x248] ;  /* 0x0000920000057ab9 */ /* 0x000fe20000000800 */
[----:B------:R-:W-:-:S05]  /*1390*/  ULDC.64 UR8, c[0x0][0x240] ;  /* 0x0000900000087ab9 */ /* 0x000fca0000000a00 */
.L_x_9383:
        /* <DEDUP_REMOVED lines=78> */
.L_x_9422:
        /* <DEDUP_REMOVED lines=27> */
.L_x_9380:
[----:B------:R-:W-:Y:S05]  /*1a30*/  BSYNC B1 ;  /* 0x0000000000017941 */ /* 0x000fea0003800000 */
.L_x_9379:
        /* <DEDUP_REMOVED lines=36> */
.L_x_9382:
[----:B------:R-:W-:Y:S05]  /*1c80*/  BSYNC B1 ;  /* 0x0000000000017941 */ /* 0x000fea0003800000 */
.L_x_9381:
[----:B------:R-:W-:Y:S05]  /*1c90*/  BRA `(.L_x_9383) ;  /* 0xfffffff400c07947 */ /* 0x000fea000383ffff */
.L_x_9374:
[----:B------:R-:W-:Y:S05]  /*1ca0*/  BSYNC B0 ;  /* 0x0000000000007941 */ /* 0x000fea0003800000 */
.L_x_9369:
        /* <DEDUP_REMOVED lines=20> */
.L_x_9386:
        /* <DEDUP_REMOVED lines=18> */
.L_x_9385:
[----:B------:R-:W-:Y:S05]  /*1f10*/  BSYNC B0 ;  /* 0x0000000000007941 */ /* 0x000fea0003800000 */
.L_x_9384:
        /* <DEDUP_REMOVED lines=12> */
.L_x_9388:
        /* <DEDUP_REMOVED lines=11> */
.L_x_9387:
[----:B------:R-:W-:Y:S05]  /*2090*/  EXIT ;  /* 0x000000000000794d */ /* 0x000fea0003800000 */
.L_x_9371:
        /* <DEDUP_REMOVED lines=8> */
.L_x_9390:
[----:B------:R-:W-:Y:S05]  /*2120*/  BSYNC B1 ;  /* 0x0000000000017941 */ /* 0x000fea0003800000 */
.L_x_9389:
        /* <DEDUP_REMOVED lines=9> */
.L_x_9391:
[----:B------:R-:W-:Y:S01]  /*21c0*/  FSETP.GEU.FTZ.AND P2, PT, R34, R21, PT ;  /* 0x000000152200720b */ /* 0x000fe20003f5e000 */
[----:B------:R-:W-:Y:S02]  /*21d0*/  IMAD.MOV.U32 R18, RZ, RZ, R36 ;  /* 0x000000ffff127224 */ /* 0x000fe400078e0024 */
[----:B------:R-:W-:-:S10]  /*21e0*/  IMAD.MOV.U32 R31, RZ, RZ, R19 ;  /* 0x000000ffff1f7224 */ /* 0x000fd400078e0013 */
[----:B------:R-:W-:Y:S05]  /*21f0*/  WARPSYNC.COLLECTIVE R5, `(.L_x_9392) ;  /* 0x0000000005087348 */ /* 0x000fea0003c00000 */
[----:B------:R0:W1:Y:S02]  /*2200*/  SHFL.BFLY P0, R19, R18, R17, R16 ;  /* 0x0c00001112137389 */ /* 0x0000640000000010 */
[----:B01----:R-:W-:Y:S01]  /*2210*/  ENDCOLLECTIVE ;  /* 0x000000000000791b */ /* 0x003fe20003800000 */
.L_x_9392:
        /* <DEDUP_REMOVED lines=11> */
.L_x_9393:
[----:B------:R-:W-:Y:S02]  /*22d0*/  IMAD.MOV.U32 R18, RZ, RZ, R31 ;  /* 0x000000ffff127224 */ /* 0x000fe400078e001f */
[----:B------:R-:W-:-:S07]  /*22e0*/  IMAD.MOV.U32 R28, RZ, RZ, R19 ;  /* 0x000000ffff1c7224 */ /* 0x000fce00078e0013 */
[----:B------:R-:W-:Y:S05]  /*22f0*/  WARPSYNC.COLLECTIVE R5, `(.L_x_9394) ;  /* 0x0000000005087348 */ /* 0x000fea0003c00000 */
[----:B------:R0:W1:Y:S02]  /*2300*/  SHFL.BFLY P0, R19, R18, R17, R16 ;  /* 0x0c00001112137389 */ /* 0x0000640000000010 */
[----:B01----:R-:W-:Y:S01]  /*2310*/  ENDCOLLECTIVE ;  /* 0x000000000000791b */ /* 0x003fe20003800000 */
.L_x_9394:
[----:B------:R-:W-:Y:S01]  /*2320*/  FSETP.GEU.FTZ.AND P1, PT, R29, R28, PT ;  /* 0x0000001c1d00720b */ /* 0x000fe20003f3e000 */
[----:B------:R-:W-:-:S12]  /*2330*/  IMAD.MOV.U32 R18, RZ, RZ, R32 ;  /* 0x000000ffff127224 */ /* 0x000fd800078e0020 */
[----:B------:R-:W-:Y:S01]  /*2340*/  @P1 FSETP.NEU.FTZ.AND P2, PT, R29, R28, PT ;  /* 0x0000001c1d00120b */ /* 0x000fe20003f5d000 */
[----:B------:R-:W-:-:S12]  /*2350*/  IMAD.MOV.U32 R34, RZ, RZ, R19 ;  /* 0x000000ffff227224 */ /* 0x000fd800078e0013 */
[----:B------:R-:W-:Y:S05]  /*2360*/  WARPSYNC.COLLECTIVE R5, `(.L_x_9395) ;  /* 0x0000000005087348 */ /* 0x000fea0003c00000 */
[----:B------:R0:W1:Y:S02]  /*2370*/  SHFL.BFLY P0, R19, R18, R17, R16 ;  /* 0x0c00001112137389 */ /* 0x0000640000000010 */
[----:B01----:R-:W-:Y:S01]  /*2380*/  ENDCOLLECTIVE ;  /* 0x000000000000791b */ /* 0x003fe20003800000 */
.L_x_9395:
        /* <DEDUP_REMOVED lines=12> */
.L_x_9396:
[----:B------:R-:W-:Y:S02]  /*2450*/  IMAD.MOV.U32 R18, RZ, RZ, R20 ;  /* 0x000000ffff127224 */ /* 0x000fe400078e0014 */
[----:B------:R-:W-:-:S07]  /*2460*/  IMAD.MOV.U32 R21, RZ, RZ, R19 ;  /* 0x000000ffff157224 */ /* 0x000fce00078e0013 */
[----:B------:R-:W-:Y:S05]  /*2470*/  WARPSYNC.COLLECTIVE R5, `(.L_x_9397) ;  /* 0x0000000005087348 */ /* 0x000fea0003c00000 */
[----:B------:R0:W1:Y:S02]  /*2480*/  SHFL.BFLY P0, R19, R18, R17, R16 ;  /* 0x0c00001112137389 */ /* 0x0000640000000010 */
[----:B01----:R-:W-:Y:S01]  /*2490*/  ENDCOLLECTIVE ;  /* 0x000000000000791b */ /* 0x003fe20003800000 */
.L_x_9397:
[----:B------:R-:W-:Y:S02]  /*24a0*/  IMAD.MOV.U32 R18, RZ, RZ, R29 ;  /* 0x000000ffff127224 */ /* 0x000fe400078e001d */
[----:B------:R-:W-:-:S07]  /*24b0*/  IMAD.MOV.U32 R35, RZ, RZ, R19 ;  /* 0x000000ffff237224 */ /* 0x000fce00078e0013 */
[----:B------:R-:W-:Y:S05]  /*24c0*/  WARPSYNC.COLLECTIVE R5, `(.L_x_9398) ;  /* 0x0000000005087348 */ /* 0x000fea0003c00000 */
[----:B------:R0:W1:Y:S02]  /*24d0*/  SHFL.BFLY P0, R19, R18, R17, R16 ;  /* 0x0c00001112137389 */ /* 0x0000640000000010 */
[----:B01----:R-:W-:Y:S01]  /*24e0*/  ENDCOLLECTIVE ;  /* 0x000000000000791b */ /* 0x003fe20003800000 */
.L_x_9398:
        /* <DEDUP_REMOVED lines=12> */
.L_x_9399:
[----:B------:R-:W-:Y:S02]  /*25b0*/  IMAD.MOV.U32 R18, RZ, RZ, R35 ;  /* 0x000000ffff127224 */ /* 0x000fe400078e0023 */
[----:B------:R-:W-:-:S07]  /*25c0*/  IMAD.MOV.U32 R21, RZ, RZ, R19 ;  /* 0x000000ffff157224 */ /* 0x000fce00078e0013 */
[----:B------:R-:W-:Y:S05]  /*25d0*/  WARPSYNC.COLLECTIVE R5, `(.L_x_9400) ;  /* 0x0000000005087348 */ /* 0x000fea0003c00000 */
[----:B------:R0:W1:Y:S02]  /*25e0*/  SHFL.BFLY P0, R19, R18, R17, R16 ;  /* 0x0c00001112137389 */ /* 0x0000640000000010 */
[----:B01----:R-:W-:Y:S01]  /*25f0*/  ENDCOLLECTIVE ;  /* 0x000000000000791b */ /* 0x003fe20003800000 */
.L_x_9400:
[----:B------:R-:W-:Y:S01]  /*2600*/  FSETP.GEU.FTZ.AND P2, PT, R32, R21, PT ;  /* 0x000000152000720b */ /* 0x000fe20003f5e000 */
[----:B------:R-:W-:-:S12]  /*2610*/  IMAD.MOV.U32 R18, RZ, RZ, R34 ;  /* 0x000000ffff127224 */ /* 0x000fd800078e0022 */
[----:B------:R-:W-:Y:S01]  /*2620*/  @P2 FSETP.NEU.FTZ.AND P1, PT, R32, R21, PT ;  /* 0x000000152000220b */ /* 0x000fe20003f3d000 */
[----:B------:R-:W-:-:S12]  /*2630*/  IMAD.MOV.U32 R28, RZ, RZ, R19 ;  /* 0x000000ffff1c7224 */ /* 0x000fd800078e0013 */
[----:B------:R-:W-:Y:S05]  /*2640*/  WARPSYNC.COLLECTIVE R5, `(.L_x_9401) ;  /* 0x0000000005087348 */ /* 0x000fea0003c00000 */
[----:B------:R0:W1:Y:S02]  /*2650*/  SHFL.BFLY P0, R19, R18, R17, R16 ;  /* 0x0c00001112137389 */ /* 0x0000640000000010 */
[----:B01----:R-:W-:Y:S01]  /*2660*/  ENDCOLLECTIVE ;  /* 0x000000000000791b */ /* 0x003fe20003800000 */
.L_x_9401:
        /* <DEDUP_REMOVED lines=11> */
.L_x_9402:
[----:B------:R-:W-:Y:S02]  /*2720*/  IMAD.MOV.U32 R18, RZ, RZ, R32 ;  /* 0x000000ffff127224 */ /* 0x000fe400078e0020 */
[----:B------:R-:W-:-:S07]  /*2730*/  IMAD.MOV.U32 R20, RZ, RZ, R19 ;  /* 0x000000ffff147224 */ /* 0x000fce00078e0013 */
[----:B------:R-:W-:Y:S05]  /*2740*/  WARPSYNC.COLLECTIVE R5, `(.L_x_9403) ;  /* 0x0000000005087348 */ /* 0x000fea0003c00000 */
[----:B------:R0:W1:Y:S02]  /*2750*/  SHFL.BFLY P0, R19, R18, R17, R16 ;  /* 0x0c00001112137389 */ /* 0x0000640000000010 */
[----:B01----:R-:W-:Y:S01]  /*2760*/  ENDCOLLECTIVE ;  /* 0x000000000000791b */ /* 0x003fe20003800000 */
.L_x_9403:
[----:B------:R-:W-:Y:S02]  /*2770*/  IMAD.MOV.U32 R18, RZ, RZ, R36 ;  /* 0x000000ffff127224 */ /* 0x000fe400078e0024 */
[----:B------:R-:W-:-:S07]  /*2780*/  IMAD.MOV.U32 R31, RZ, RZ, R19 ;  /* 0x000000ffff1f7224 */ /* 0x000fce00078e0013 */
[----:B------:R-:W-:Y:S05]  /*2790*/  WARPSYNC.COLLECTIVE R5, `(.L_x_9404) ;  /* 0x0000000005087348 */ /* 0x000fea0003c00000 */
[----:B------:R0:W1:Y:S02]  /*27a0*/  SHFL.BFLY P0, R19, R18, R17, R16 ;  /* 0x0c00001112137389 */ /* 0x0000640000000010 */
[----:B01----:R-:W-:Y:S01]  /*27b0*/  ENDCOLLECTIVE ;  /* 0x000000000000791b */ /* 0x003fe20003800000 */
.L_x_9404:
[----:B------:R-:W-:Y:S05]  /*27c0*/  BRA `(.L_x_9405) ;  /* 0xffffffe400d47947 */ /* 0x000fea000383ffff */
.L_x_9378:
        /* <DEDUP_REMOVED lines=8> */
.L_x_9407:
[----:B------:R-:W-:Y:S05]  /*2850*/  BSYNC B1 ;  /* 0x0000000000017941 */ /* 0x000fea0003800000 */
.L_x_9406:
        /* <DEDUP_REMOVED lines=9> */
.L_x_9408:
[----:B------:R-:W-:Y:S01]  /*28f0*/  FSETP.GEU.FTZ.AND P2, PT, R35, R20, PT ;  /* 0x000000142300720b */ /* 0x000fe20003f5e000 */
[----:B------:R-:W-:Y:S02]  /*2900*/  IMAD.MOV.U32 R18, RZ, RZ, R34 ;  /* 0x000000ffff127224 */ /* 0x000fe400078e0022 */
[----:B------:R-:W-:-:S10]  /*2910*/  IMAD.MOV.U32 R29, RZ, RZ, R19 ;  /* 0x000000ffff1d7224 */ /* 0x000fd400078e0013 */
[----:B------:R-:W-:Y:S05]  /*2920*/  WARPSYNC.COLLECTIVE R5, `(.L_x_9409) ;  /* 0x0000000005087348 */ /* 0x000fea0003c00000 */
[----:B------:R0:W1:Y:S02]  /*2930*/  SHFL.BFLY P0, R19, R18, R17, R16 ;  /* 0x0c00001112137389 */ /* 0x0000640000000010 */
[----:B01----:R-:W-:Y:S01]  /*2940*/  ENDCOLLECTIVE ;  /* 0x000000000000791b */ /* 0x003fe20003800000 */
.L_x_9409:
        /* <DEDUP_REMOVED lines=11> */
.L_x_9410:
[----:B------:R-:W-:Y:S02]  /*2a00*/  IMAD.MOV.U32 R18, RZ, RZ, R29 ;  /* 0x000000ffff127224 */ /* 0x000fe400078e001d */
[----:B------:R-:W-:-:S07]  /*2a10*/  IMAD.MOV.U32 R21, RZ, RZ, R19 ;  /* 0x000000ffff157224 */ /* 0x000fce00078e0013 */
[----:B------:R-:W-:Y:S05]  /*2a20*/  WARPSYNC.COLLECTIVE R5, `(.L_x_9411) ;  /* 0x0000000005087348 */ /* 0x000fea0003c00000 */
[----:B------:R0:W1:Y:S02]  /*2a30*/  SHFL.BFLY P0, R19, R18, R17, R16 ;  /* 0x0c00001112137389 */ /* 0x0000640000000010 */
[----:B01----:R-:W-:Y:S01]  /*2a40*/  ENDCOLLECTIVE ;  /* 0x000000000000791b */ /* 0x003fe20003800000 */
.L_x_9411:
[----:B------:R-:W-:Y:S01]  /*2a50*/  FSETP.GEU.FTZ.AND P1, PT, R28, R21, PT ;  /* 0x000000151c00720b */ /* 0x000fe20003f3e000 */
[----:B------:R-:W-:-:S12]  /*2a60*/  IMAD.MOV.U32 R18, RZ, RZ, R33 ;  /* 0x000000ffff127224 */ /* 0x000fd800078e0021 */
[----:B------:R-:W-:Y:S01]  /*2a70*/  @P1 FSETP.NEU.FTZ.AND P2, PT, R28, R21, PT ;  /* 0x000000151c00120b */ /* 0x000fe20003f5d000 */
[----:B------:R-:W-:-:S12]  /*2a80*/  IMAD.MOV.U32 R34, RZ, RZ, R19 ;  /* 0x000000ffff227224 */ /* 0x000fd800078e0013 */
[----:B------:R-:W-:Y:S05]  /*2a90*/  WARPSYNC.COLLECTIVE R5, `(.L_x_9412) ;  /* 0x0000000005087348 */ /* 0x000fea0003c00000 */
[----:B------:R0:W1:Y:S02]  /*2aa0*/  SHFL.BFLY P0, R19, R18, R17, R16 ;  /* 0x0c00001112137389 */ /* 0x0000640000000010 */
[----:B01----:R-:W-:Y:S01]  /*2ab0*/  ENDCOLLECTIVE ;  /* 0x000000000000791b */ /* 0x003fe20003800000 */
.L_x_9412:
        /* <DEDUP_REMOVED lines=12> */
.L_x_9413:
[----:B------:R-:W-:Y:S02]  /*2b80*/  IMAD.MOV.U32 R18, RZ, RZ, R32 ;  /* 0x000000ffff127224 */ /* 0x000fe400078e0020 */
[----:B------:R-:W-:-:S07]  /*2b90*/  IMAD.MOV.U32 R20, RZ, RZ, R19 ;  /* 0x000000ffff147224 */ /* 0x000fce00078e0013 */
[----:B------:R-:W-:Y:S05]  /*2ba0*/  WARPSYNC.COLLECTIVE R5, `(.L_x_9414) ;  /* 0x0000000005087348 */ /* 0x000fea0003c00000 */
[----:B------:R0:W1:Y:S02]  /*2bb0*/  SHFL.BFLY P0, R19, R18, R17, R16 ;  /* 0x0c00001112137389 */ /* 0x0000640000000010 */
[----:B01----:R-:W-:Y:S01]  /*2bc0*/  ENDCOLLECTIVE ;  /* 0x000000000000791b */ /* 0x003fe20003800000 */
.L_x_9414:
[----:B------:R-:W-:Y:S02]  /*2bd0*/  IMAD.MOV.U32 R18, RZ, RZ, R28 ;  /* 0x000000ffff127224 */ /* 0x000fe400078e001c */
[----:B------:R-:W-:-:S07]  /*2be0*/  IMAD.MOV.U32 R33, RZ, RZ, R19 ;  /* 0x000000ffff217224 */ /* 0x000fce00078e0013 */
[----:B------:R-:W-:Y:S05]  /*2bf0*/  WARPSYNC.COLLECTIVE R5, `(.L_x_9415) ;  /* 0x0000000005087348 */ /* 0x000fea0003c00000 */
[----:B------:R0:W1:Y:S02]  /*2c00*/  SHFL.BFLY P0, R19, R18, R17, R16 ;  /* 0x0c00001112137389 */ /* 0x0000640000000010 */
[----:B01----:R-:W-:Y:S01]  /*2c10*/  ENDCOLLECTIVE ;  /* 0x000000000000791b */ /* 0x003fe20003800000 */
.L_x_9415:
        /* <DEDUP_REMOVED lines=12> */
.L_x_9416:
[----:B------:R-:W-:Y:S02]  /*2ce0*/  IMAD.MOV.U32 R18, RZ, RZ, R34 ;  /* 0x000000ffff127224 */ /* 0x000fe400078e0022 */
[----:B------:R-:W-:-:S07]  /*2cf0*/  IMAD.MOV.U32 R20, RZ, RZ, R19 ;  /* 0x000000ffff147224 */ /* 0x000fce00078e0013 */
[----:B------:R-:W-:Y:S05]  /*2d00*/  WARPSYNC.COLLECTIVE R5, `(.L_x_9417) ;  /* 0x0000000005087348 */ /* 0x000fea0003c00000 */
[----:B------:R0:W1:Y:S02]  /*2d10*/  SHFL.BFLY P0, R19, R18, R17, R16 ;  /* 0x0c00001112137389 */ /* 0x0000640000000010 */
[----:B01----:R-:W-:Y:S01]  /*2d20*/  ENDCOLLECTIVE ;  /* 0x000000000000791b */ /* 0x003fe20003800000 */
.L_x_9417:
[----:B------:R-:W-:Y:S01]  /*2d30*/  FSETP.GEU.FTZ.AND P2, PT, R35, R20, PT ;  /* 0x000000142300720b */ /* 0x000fe20003f5e000 */
[----:B------:R-:W-:-:S12]  /*2d40*/  IMAD.MOV.U32 R18, RZ, RZ, R28 ;  /* 0x000000ffff127224 */ /* 0x000fd800078e001c */
[----:B------:R-:W-:Y:S01]  /*2d50*/  @P2 FSETP.NEU.FTZ.AND P1, PT, R35, R20, PT ;  /* 0x000000142300220b */ /* 0x000fe20003f3d000 */
[----:B------:R-:W-:-:S12]  /*2d60*/  IMAD.MOV.U32 R21, RZ, RZ, R19 ;  /* 0x000000ffff157224 */ /* 0x000fd800078e0013 */
[----:B------:R-:W-:Y:S05]  /*2d70*/  WARPSYNC.COLLECTIVE R5, `(.L_x_9418) ;  /* 0x0000000005087348 */ /* 0x000fea0003c00000 */
[----:B------:R0:W1:Y:S02]  /*2d80*/  SHFL.BFLY P0, R19, R18, R17, R16 ;  /* 0x0c00001112137389 */ /* 0x0000640000000010 */
[----:B01----:R-:W-:Y:S01]  /*2d90*/  ENDCOLLECTIVE ;  /* 0x000000000000791b */ /* 0x003fe20003800000 */
.L_x_9418:
        /* <DEDUP_REMOVED lines=11> */
.L_x_9419:
[----:B------:R-:W-:Y:S02]  /*2e50*/  IMAD.MOV.U32 R18, RZ, RZ, R32 ;  /* 0x000000ffff127224 */ /* 0x000fe400078e0020 */
[----:B------:R-:W-:-:S07]  /*2e60*/  IMAD.MOV.U32 R20, RZ, RZ, R19 ;  /* 0x000000ffff147224 */ /* 0x000fce00078e0013 */
[----:B------:R-:W-:Y:S05]  /*2e70*/  WARPSYNC.COLLECTIVE R5, `(.L_x_9420) ;  /* 0x0000000005087348 */ /* 0x000fea0003c00000 */
[----:B------:R0:W1:Y:S02]  /*2e80*/  SHFL.BFLY P0, R19, R18, R17, R16 ;  /* 0x0c00001112137389 */ /* 0x0000640000000010 */
[----:B01----:R-:W-:Y:S01]  /*2e90*/  ENDCOLLECTIVE ;  /* 0x000000000000791b */ /* 0x003fe20003800000 */
.L_x_9420:
[----:B------:R-:W-:Y:S02]  /*2ea0*/  IMAD.MOV.U32 R18, RZ, RZ, R36 ;  /* 0x000000ffff127224 */ /* 0x000fe400078e0024 */
[----:B------:R-:W-:-:S07]  /*2eb0*/  IMAD.MOV.U32 R21, RZ, RZ, R19 ;  /* 0x000000ffff157224 */ /* 0x000fce00078e0013 */
[----:B------:R-:W-:Y:S05]  /*2ec0*/  WARPSYNC.COLLECTIVE R5, `(.L_x_9421) ;  /* 0x0000000005087348 */ /* 0x000fea0003c00000 */
[----:B------:R0:W1:Y:S02]  /*2ed0*/  SHFL.BFLY P0, R19, R18, R17, R16 ;  /* 0x0c00001112137389 */ /* 0x0000640000000010 */
[----:B01----:R-:W-:Y:S01]  /*2ee0*/  ENDCOLLECTIVE ;  /* 0x000000000000791b */ /* 0x003fe20003800000 */
.L_x_9421:
[----:B------:R-:W-:Y:S05]  /*2ef0*/  BRA `(.L_x_9422) ;  /* 0xffffffe800607947 */ /* 0x000fea000383ffff */
.L_x_9423:
        /* <DEDUP_REMOVED lines=16> */
.L_x_12326:


//--------------------- .text._ZN4vllm3moe10topkGatingILi8ELi128ELi4ELi16ELi32Ei6__halfLNS0_11ScoringFuncE0EEEvPKT5_PKbPfiPT4_PiiiibPKf --------------------------
	.section	.text._ZN4vllm3moe10topkGatingILi8ELi128ELi4ELi16ELi32Ei6__halfLNS0_11ScoringFuncE0EEEvPKT5_PKbPfiPT4_PiiiibPKf,"ax",@progbits
	.align	128
        .global         _ZN4vllm3moe10topkGatingILi8ELi128ELi4ELi16ELi32Ei6__halfLNS0_11ScoringFuncE0EEEvPKT5_PKbPfiPT4_PiiiibPKf
        .type           _ZN4vllm3moe10topkGatingILi8ELi128ELi4ELi16ELi32Ei6__halfLNS0_11ScoringFuncE0EEEvPKT5_PKbPfiPT4_PiiiibPKf,@function
        .size           _ZN4vllm3moe10topkGatingILi8ELi128ELi4ELi16ELi32Ei6__halfLNS0_11ScoringFuncE0EEEvPKT5_PKbPfiPT4_PiiiibPKf,(.L_x_12327 - _ZN4vllm3moe10topkGatingILi8ELi128ELi4ELi16ELi32Ei6__halfLNS0_11ScoringFuncE0EEEvPKT5_PKbPfiPT4_PiiiibPKf)
        .other          _ZN4vllm3moe10topkGatingILi8ELi128ELi4ELi16ELi32Ei6__halfLNS0_11ScoringFuncE0EEEvPKT5_PKbPfiPT4_PiiiibPKf,@"STO_CUDA_ENTRY STV_DEFAULT"
_ZN4vllm3moe10topkGatingILi8ELi128ELi4ELi16ELi32Ei6__halfLNS0_11ScoringFuncE0EEEvPKT5_PKbPfiPT4_PiiiibPKf:
.text._ZN4vllm3moe10topkGatingILi8ELi128ELi4ELi16ELi32Ei6__halfLNS0_11ScoringFuncE0EEEvPKT5_PKbPfiPT4_PiiiibPKf:
        /* <DEDUP_REMOVED lines=160> */
.L_x_9432:
        /* <DEDUP_REMOVED lines=68> */
.L_x_9457:
        /* <DEDUP_REMOVED lines=27> */
.L_x_9428:
[----:B------:R-:W-:Y:S05]  /*0ff0*/  BSYNC B1 ;  /* 0x0000000000017941 */ /* 0x000fea0003800000 */
.L_x_9427:
        /* <DEDUP_REMOVED lines=36> */
.L_x_9431:
[----:B------:R-:W-:Y:S05]  /*1240*/  BSYNC B1 ;  /* 0x0000000000017941 */ /* 0x000fea0003800000 */
.L_x_9430:
[----:B------:R-:W-:Y:S05]  /*1250*/  BRA `(.L_x_9432) ;  /* 0xfffffff400e87947 */ /* 0x000fea000383ffff */
.L_x_9425:
[----:B------:R-:W-:Y:S01]  /*1260*/  IMAD.MOV.U32 R31, RZ, RZ, RZ ;  /* 0x000000ffff1f7224 */ /* 0x000fe200078e00ff */
[----:B------:R-:W-:Y:S01]  /*1270*/  ULDC UR10, c[0x0][0x228] ;  /* 0x00008a00000a7ab9 */ /* 0x000fe20000000800 */
[----:B------:R-:W-:Y:S01]  /*1280*/  ULDC UR11, c[0x0][0x240] ;  /* 0x00009000000b7ab9 */ /* 0x000fe20000000800 */
[----:B------:R-:W-:Y:S01]  /*1290*/  ULDC UR5, c[0x0][0x248] ;  /* 0x0000920000057ab9 */ /* 0x000fe20000000800 */
[----:B------:R-:W-:-:S05]  /*12a0*/  ULDC.64 UR8, c[0x0][0x240] ;  /* 0x0000900000087ab9 */ /* 0x000fca0000000a00 */
.L_x_9438:
        /* <DEDUP_REMOVED lines=68> */
.L_x_9471:
        /* <DEDUP_REMOVED lines=26> */
.L_x_9435:
[----:B------:R-:W-:Y:S05]  /*1890*/  BSYNC B1 ;  /* 0x0000000000017941 */ /* 0x000fea0003800000 */
.L_x_9434:
        /* <DEDUP_REMOVED lines=36> */
.L_x_9437:
[----:B------:R-:W-:Y:S05]  /*1ae0*/  BSYNC B1 ;  /* 0x0000000000017941 */ /* 0x000fea0003800000 */
.L_x_9436:
[----:B------:R-:W-:Y:S05]  /*1af0*/  BRA `(.L_x_9438) ;  /* 0xfffffff400ec7947 */ /* 0x000fea000383ffff */
.L_x_9429:
[----:B------:R-:W-:Y:S05]  /*1b00*/  BSYNC B0 ;  /* 0x0000000000007941 */ /* 0x000fea0003800000 */
.L_x_9424:
        /* <DEDUP_REMOVED lines=20> */
.L_x_9441:
        /* <DEDUP_REMOVED lines=18> */
.L_x_9440:
[----:B------:R-:W-:Y:S05]  /*1d70*/  BSYNC B0 ;  /* 0x0000000000007941 */ /* 0x000fea0003800000 */
.L_x_9439:
        /* <DEDUP_REMOVED lines=13> */
.L_x_9443:
        /* <DEDUP_REMOVED lines=11> */
.L_x_9442:
[----:B------:R-:W-:Y:S05]  /*1f00*/  EXIT ;  /* 0x000000000000794d */ /* 0x000fea0003800000 */
.L_x_9426:
        /* <DEDUP_REMOVED lines=8> */
.L_x_9445:
[----:B------:R-:W-:Y:S05]  /*1f90*/  BSYNC B1 ;  /* 0x0000000000017941 */ /* 0x000fea0003800000 */
.L_x_9444:
        /* <DEDUP_REMOVED lines=8> */
.L_x_9446:
[----:B------:R-:W-:Y:S01]  /*2020*/  FSETP.GEU.FTZ.AND P2, PT, R32, R21, PT ;  /* 0x000000152000720b */ /* 0x000fe20003f5e000 */
[----:B------:R-:W-:-:S12]  /*2030*/  IMAD.MOV.U32 R18, RZ, RZ, R34 ;  /* 0x000000ffff127224 */ /* 0x000fd800078e0022 */
[----:B------:R-:W-:Y:S01]  /*2040*/  @P2 FSETP.NEU.FTZ.AND P1, PT, R32, R21, PT ;  /* 0x000000152000220b */ /* 0x000fe20003f3d000 */
[----:B------:R-:W-:-:S12]  /*2050*/  IMAD.MOV.U32 R29, RZ, RZ, R19 ;  /* 0x000000ffff1d7224 */ /* 0x000fd800078e0013 */
[----:B------:R-:W-:Y:S05]  /*2060*/  WARPSYNC.COLLECTIVE R5, `(.L_x_9447) ;  /* 0x0000000005087348 */ /* 0x000fea0003c00000 */
[----:B------:R0:W1:Y:S02]  /*2070*/  SHFL.BFLY P0, R19, R18, R17, R16 ;  /* 0x0c00001112137389 */ /* 0x0000640000000010 */
[----:B01----:R-:W-:Y:S01]  /*2080*/  ENDCOLLECTIVE ;  /* 0x000000000000791b */ /* 0x003fe20003800000 */
.L_x_9447:
        /* <DEDUP_REMOVED lines=12> */
.L_x_9448:
[----:B------:R-:W-:Y:S02]  /*2150*/  IMAD.MOV.U32 R18, RZ, RZ, R21 ;  /* 0x000000ffff127224 */ /* 0x000fe400078e0015 */
[----:B------:R-:W-:-:S07]  /*2160*/  IMAD.MOV.U32 R31, RZ, RZ, R19 ;  /* 0x000000ffff1f7224 */ /* 0x000fce00078e0013 */
[----:B------:R-:W-:Y:S05]  /*2170*/  WARPSYNC.COLLECTIVE R5, `(.L_x_9449) ;  /* 0x0000000005087348 */ /* 0x000fea0003c00000 */
[----:B------:R0:W1:Y:S02]  /*2180*/  SHFL.BFLY P0, R19, R18, R17, R16 ;  /* 0x0c00001112137389 */ /* 0x0000640000000010 */
[----:B01----:R-:W-:Y:S01]  /*2190*/  ENDCOLLECTIVE ;  /* 0x000000000000791b */ /* 0x003fe20003800000 */
.L_x_9449:
[----:B------:R-:W-:Y:S02]  /*21a0*/  IMAD.MOV.U32 R18, RZ, RZ, R28 ;  /* 0x000000ffff127224 */ /* 0x000fe400078e001c */
[----:B------:R-:W-:-:S07]  /*21b0*/  IMAD.MOV.U32 R32, RZ, RZ, R19 ;  /* 0x000000ffff207224 */ /* 0x000fce00078e0013 */
[----:B------:R-:W-:Y:S05]  /*21c0*/  WARPSYNC.COLLECTIVE R5, `(.L_x_9450) ;  /* 0x0000000005087348 */ /* 0x000fea0003c00000 */
[----:B------:R0:W1:Y:S02]  /*21d0*/  SHFL.BFLY P0, R19, R18, R17, R16 ;  /* 0x0c00001112137389 */ /* 0x0000640000000010 */
[----:B01----:R-:W-:Y:S01]  /*21e0*/  ENDCOLLECTIVE ;  /* 0x000000000000791b */ /* 0x003fe20003800000 */
.L_x_9450:
        /* <DEDUP_REMOVED lines=12> */
.L_x_9451:
[----:B------:R-:W-:Y:S02]  /*22b0*/  IMAD.MOV.U32 R18, RZ, RZ, R35 ;  /* 0x000000ffff127224 */ /* 0x000fe400078e0023 */
[----:B------:R-:W-:-:S07]  /*22c0*/  IMAD.MOV.U32 R29, RZ, RZ, R19 ;  /* 0x000000ffff1d7224 */ /* 0x000fce00078e0013 */
[----:B------:R-:W-:Y:S05]  /*22d0*/  WARPSYNC.COLLECTIVE R5, `(.L_x_9452) ;  /* 0x0000000005087348 */ /* 0x000fea0003c00000 */
[----:B------:R0:W1:Y:S02]  /*22e0*/  SHFL.BFLY P0, R19, R18, R17, R16 ;  /* 0x0c00001112137389 */ /* 0x0000640000000010 */
[----:B01----:R-:W-:Y:S01]  /*22f0*/  ENDCOLLECTIVE ;  /* 0x000000000000791b */ /* 0x003fe20003800000 */
.L_x_9452:
[----:B------:R-:W-:Y:S01]  /*2300*/  FSETP.GEU.FTZ.AND P2, PT, R34, R29, PT ;  /* 0x0000001d2200720b */ /* 0x000fe20003f5e000 */
[----:B------:R-:W-:-:S12]  /*2310*/  IMAD.MOV.U32 R18, RZ, RZ, R28 ;  /* 0x000000ffff127224 */ /* 0x000fd800078e001c */
[----:B------:R-:W-:Y:S01]  /*2320*/  @P2 FSETP.NEU.FTZ.AND P1, PT, R34, R29, PT ;  /* 0x0000001d2200220b */ /* 0x000fe20003f3d000 */
[----:B------:R-:W-:-:S12]  /*2330*/  IMAD.MOV.U32 R20, RZ, RZ, R19 ;  /* 0x000000ffff147224 */ /* 0x000fd800078e0013 */
[----:B------:R-:W-:Y:S05]  /*2340*/  WARPSYNC.COLLECTIVE R5, `(.L_x_9453) ;  /* 0x0000000005087348 */ /* 0x000fea0003c00000 */
[----:B------:R0:W1:Y:S02]  /*2350*/  SHFL.BFLY P0, R19, R18, R17, R16 ;  /* 0x0c00001112137389 */ /* 0x0000640000000010 */
[----:B01----:R-:W-:Y:S01]  /*2360*/  ENDCOLLECTIVE ;  /* 0x000000000000791b */ /* 0x003fe20003800000 */
.L_x_9453:
        /* <DEDUP_REMOVED lines=11> */
.L_x_9454:
[----:B------:R-:W-:Y:S02]  /*2420*/  IMAD.MOV.U32 R18, RZ, RZ, R32 ;  /* 0x000000ffff127224 */ /* 0x000fe400078e0020 */
[----:B------:R-:W-:-:S07]  /*2430*/  IMAD.MOV.U32 R20, RZ, RZ, R19 ;  /* 0x000000ffff147224 */ /* 0x000fce00078e0013 */
[----:B------:R-:W-:Y:S05]  /*2440*/  WARPSYNC.COLLECTIVE R5, `(.L_x_9455) ;  /* 0x0000000005087348 */ /* 0x000fea0003c00000 */
[----:B------:R0:W1:Y:S02]  /*2450*/  SHFL.BFLY P0, R19, R18, R17, R16 ;  /* 0x0c00001112137389 */ /* 0x0000640000000010 */
[----:B01----:R-:W-:Y:S01]  /*2460*/  ENDCOLLECTIVE ;  /* 0x000000000000791b */ /* 0x003fe20003800000 */
.L_x_9455:
[----:B------:R-:W-:Y:S02]  /*2470*/  IMAD.MOV.U32 R18, RZ, RZ, R34 ;  /* 0x000000ffff127224 */ /* 0x000fe400078e0022 */
[----:B------:R-:W-:-:S07]  /*2480*/  IMAD.MOV.U32 R31, RZ, RZ, R19 ;  /* 0x000000ffff1f7224 */ /* 0x000fce00078e0013 */
[----:B------:R-:W-:Y:S05]  /*2490*/  WARPSYNC.COLLECTIVE R5, `(.L_x_9456) ;  /* 0x0000000005087348 */ /* 0x000fea0003c00000 */
[----:B------:R0:W1:Y:S02]  /*24a0*/  SHFL.BFLY P0, R19, R18, R17, R16 ;  /* 0x0c00001112137389 */ /* 0x0000640000000010 */
[----:B01----:R-:W-:Y:S01]  /*24b0*/  ENDCOLLECTIVE ;  /* 0x000000000000791b */ /* 0x003fe20003800000 */
.L_x_9456:
[----:B------:R-:W-:Y:S01]  /*24c0*/  PLOP3.LUT P0, PT, PT, PT, PT, 0x80, 0x0 ;  /* 0x000000000000781c */ /* 0x000fe20003f0f070 */
[----:B------:R-:W-:-:S12]  /*24d0*/  BRA `(.L_x_9457) ;  /* 0xffffffe800587947 */ /* 0x000fd8000383ffff */
.L_x_9433:
        /* <DEDUP_REMOVED lines=8> */
.L_x_9459:
[----:B------:R-:W-:Y:S05]  /*2560*/  BSYNC B1 ;  /* 0x0000000000017941 */ /* 0x000fea0003800000 */
.L_x_9458:
        /* <DEDUP_REMOVED lines=8> */
.L_x_9460:
[----:B------:R-:W-:Y:S01]  /*25f0*/  FSETP.GEU.FTZ.AND P2, PT, R33, R20, PT ;  /* 0x000000142100720b */ /* 0x000fe20003f5e000 */
[----:B------:R-:W-:-:S12]  /*2600*/  IMAD.MOV.U32 R18, RZ, RZ, R32 ;  /* 0x000000ffff127224 */ /* 0x000fd800078e0020 */
[----:B------:R-:W-:Y:S01]  /*2610*/  @P2 FSETP.NEU.FTZ.AND P1, PT, R33, R20, PT ;  /* 0x000000142100220b */ /* 0x000fe20003f3d000 */
[----:B------:R-:W-:-:S12]  /*2620*/  IMAD.MOV.U32 R21, RZ, RZ, R19 ;  /* 0x000000ffff157224 */ /* 0x000fd800078e0013 */
[----:B------:R-:W-:Y:S05]  /*2630*/  WARPSYNC.COLLECTIVE R5, `(.L_x_9461) ;  /* 0x0000000005087348 */ /* 0x000fea0003c00000 */
[----:B------:R0:W1:Y:S02]  /*2640*/  SHFL.BFLY P0, R19, R18, R17, R16 ;  /* 0x0c00001112137389 */ /* 0x0000640000000010 */
[----:B01----:R-:W-:Y:S01]  /*2650*/  ENDCOLLECTIVE ;  /* 0x000000000000791b */ /* 0x003fe20003800000 */
.L_x_9461:
        /* <DEDUP_REMOVED lines=12> */
.L_x_9462:
[----:B------:R-:W-:Y:S02]  /*2720*/  IMAD.MOV.U32 R18, RZ, RZ, R21 ;  /* 0x000000ffff127224 */ /* 0x000fe400078e0015 */
[----:B------:R-:W-:-:S07]  /*2730*/  IMAD.MOV.U32 R29, RZ, RZ, R19 ;  /* 0x000000ffff1d7224 */ /* 0x000fce00078e0013 */
[----:B------:R-:W-:Y:S05]  /*2740*/  WARPSYNC.COLLECTIVE R5, `(.L_x_9463) ;  /* 0x0000000005087348 */ /* 0x000fea0003c00000 */
[----:B------:R0:W1:Y:S02]  /*2750*/  SHFL.BFLY P0, R19, R18, R17, R16 ;  /* 0x0c00001112137389 */ /* 0x0000640000000010 */
[----:B01----:R-:W-:Y:S01]  /*2760*/  ENDCOLLECTIVE ;  /* 0x000000000000791b */ /* 0x003fe20003800000 */
.L_x_9463:
[----:B------:R-:W-:Y:S02]  /*2770*/  IMAD.MOV.U32 R18, RZ, RZ, R20 ;  /* 0x000000ffff127224 */ /* 0x000fe400078e0014 */
[----:B------:R-:W-:-:S07]  /*2780*/  IMAD.MOV.U32 R32, RZ, RZ, R19 ;  /* 0x000000ffff207224 */ /* 0x000fce00078e0013 */
[----:B------:R-:W-:Y:S05]  /*2790*/  WARPSYNC.COLLECTIVE R5, `(.L_x_9464) ;  /* 0x0000000005087348 */ /* 0x000fea0003c00000 */
[----:B------:R0:W1:Y:S02]  /*27a0*/  SHFL.BFLY P0, R19, R18, R17, R16 ;  /* 0x0c00001112137389 */ /* 0x0000640000000010 */
[----:B01----:R-:W-:Y:S01]  /*27b0*/  ENDCOLLECTIVE ;  /* 0x000000000000791b */ /* 0x003fe20003800000 */
.L_x_9464:
        /* <DEDUP_REMOVED lines=12> */
.L_x_9465:
[----:B------:R-:W-:Y:S02]  /*2880*/  IMAD.MOV.U32 R18, RZ, RZ, R33 ;  /* 0x000000ffff127224 */ /* 0x000fe400078e0021 */
[----:B------:R-:W-:-:S07]  /*2890*/  IMAD.MOV.U32 R29, RZ, RZ, R19 ;  /* 0x000000ffff1d7224 */ /* 0x000fce00078e0013 */
[----:B------:R-:W-:Y:S05]  /*28a0*/  WARPSYNC.COLLECTIVE R5, `(.L_x_9466) ;  /* 0x0000000005087348 */ /* 0x000fea0003c00000 */
[----:B------:R0:W1:Y:S02]  /*28b0*/  SHFL.BFLY P0, R19, R18, R17, R16 ;  /* 0x0c00001112137389 */ /* 0x0000640000000010 */
[----:B01----:R-:W-:Y:S01]  /*28c0*/  ENDCOLLECTIVE ;  /* 0x000000000000791b */ /* 0x003fe20003800000 */
.L_x_9466:
[----:B------:R-:W-:Y:S01]  /*28d0*/  FSETP.GEU.FTZ.AND P2, PT, R36, R29, PT ;  /* 0x0000001d2400720b */ /* 0x000fe20003f5e000 */
[----:B------:R-:W-:-:S12]  /*28e0*/  IMAD.MOV.U32 R18, RZ, RZ, R34 ;  /* 0x000000ffff127224 */ /* 0x000fd800078e0022 */
[----:B------:R-:W-:Y:S01]  /*28f0*/  @P2 FSETP.NEU.FTZ.AND P1, PT, R36, R29, PT ;  /* 0x0000001d2400220b */ /* 0x000fe20003f3d000 */
[----:B------:R-:W-:-:S12]  /*2900*/  IMAD.MOV.U32 R20, RZ, RZ, R19 ;  /* 0x000000ffff147224 */ /* 0x000fd800078e0013 */
[----:B------:R-:W-:Y:S05]  /*2910*/  WARPSYNC.COLLECTIVE R5, `(.L_x_9467) ;  /* 0x0000000005087348 */ /* 0x000fea0003c00000 */
[----:B------:R0:W1:Y:S02]  /*2920*/  SHFL.BFLY P0, R19, R18, R17, R16 ;  /* 0x0c00001112137389 */ /* 0x0000640000000010 */
[----:B01----:R-:W-:Y:S01]  /*2930*/  ENDCOLLECTIVE ;  /* 0x000000000000791b */ /* 0x003fe20003800000 */
.L_x_9467:
        /* <DEDUP_REMOVED lines=11> */
.L_x_9468:
[----:B------:R-:W-:Y:S02]  /*29f0*/  IMAD.MOV.U32 R18, RZ, RZ, R32 ;  /* 0x000000ffff127224 */ /* 0x000fe400078e0020 */
[----:B------:R-:W-:-:S07]  /*2a00*/  IMAD.MOV.U32 R20, RZ, RZ, R19 ;  /* 0x000000ffff147224 */ /* 0x000fce00078e0013 */
[----:B------:R-:W-:Y:S05]  /*2a10*/  WARPSYNC.COLLECTIVE R5, `(.L_x_9469) ;  /* 0x0000000005087348 */ /* 0x000fea0003c00000 */
[----:B------:R0:W1:Y:S02]  /*2a20*/  SHFL.BFLY P0, R19, R18, R17, R16 ;  /* 0x0c00001112137389 */ /* 0x0000640000000010 */
[----:B01----:R-:W-:Y:S01]  /*2a30*/  ENDCOLLECTIVE ;  /* 0x000000000000791b */ /* 0x003fe20003800000 */
.L_x_9469:
[----:B------:R-:W-:Y:S02]  /*2a40*/  IMAD.MOV.U32 R18, RZ, RZ, R36 ;  /* 0x000000ffff127224 */ /* 0x000fe400078e0024 */
[----:B------:R-:W-:-:S07]  /*2a50*/  IMAD.MOV.U32 R21, RZ, RZ, R19 ;  /* 0x000000ffff157224 */ /* 0x000fce00078e0013 */
[----:B------:R-:W-:Y:S05]  /*2a60*/  WARPSYNC.COLLECTIVE R5, `(.L_x_9470) ;  /* 0x0000000005087348 */ /* 0x000fea0003c00000 */
[----:B------:R0:W1:Y:S02]  /*2a70*/  SHFL.BFLY P0, R19, R18, R17, R16 ;  /* 0x0c00001112137389 */ /* 0x0000640000000010 */
[----:B01----:R-:W-:Y:S01]  /*2a80*/  ENDCOLLECTIVE ;  /* 0x000000000000791b */ /* 0x003fe20003800000 */
.L_x_9470:
[----:B------:R-:W-:Y:S01]  /*2a90*/  PLOP3.LUT P0, PT, PT, PT, PT, 0x80, 0x0 ;  /* 0x000000000000781c */ /* 0x000fe20003f0f070 */
[----:B------:R-:W-:-:S12]  /*2aa0*/  BRA `(.L_x_9471) ;  /* 0xffffffec00107947 */ /* 0x000fd8000383ffff */
.L_x_9472:
        /* <DEDUP_REMOVED lines=13> */
.L_x_12327:


//--------------------- .text._ZN4vllm3moe10topkGatingILi8ELi64ELi4ELi16ELi32Ei6__halfLNS0_11ScoringFuncE0EEEvPKT5_PKbPfiPT4_PiiiibPKf --------------------------
	.section	.text._ZN4vllm3moe10topkGatingILi8ELi64ELi4ELi16ELi32Ei6__halfLNS0_11ScoringFuncE0EEEvPKT5_PKbPfiPT4_PiiiibPKf,"ax",@progbits
	.align	128
        .global         _ZN4vllm3moe10topkGatingILi8ELi64ELi4ELi16ELi32Ei6__halfLNS0_11ScoringFuncE0EEEvPKT5_PKbPfiPT4_PiiiibPKf
        .type           _ZN4vllm3moe10topkGatingILi8ELi64ELi4ELi16ELi32Ei6__halfLNS0_11ScoringFuncE0EEEvPKT5_PKbPfiPT4_PiiiibPKf,@function
        .size           _ZN4vllm3moe10topkGatingILi8ELi64ELi4ELi16ELi32Ei6__halfLNS0_11ScoringFuncE0EEEvPKT5_PKbPfiPT4_PiiiibPKf,(.L_x_12328 - _ZN4vllm3moe10topkGatingILi8ELi64ELi4ELi16ELi32Ei6__halfLNS0_11ScoringFuncE0EEEvPKT5_PKbPfiPT4_PiiiibPKf)
        .other          _ZN4vllm3moe10topkGatingILi8ELi64ELi4ELi16ELi32Ei6__halfLNS0_11ScoringFuncE0EEEvPKT5_PKbPfiPT4_PiiiibPKf,@"STO_CUDA_ENTRY STV_DEFAULT"
_ZN4vllm3moe10topkGatingILi8ELi64ELi4ELi16ELi32Ei6__halfLNS0_11ScoringFuncE0EEEvPKT5_PKbPfiPT4_PiiiibPKf:
.text._ZN4vllm3moe10topkGatingILi8ELi64ELi4ELi16ELi32Ei6__halfLNS0_11ScoringFuncE0EEEvPKT5_PKbPfiPT4_PiiiibPKf:
        /* <DEDUP_REMOVED lines=156> */
.L_x_9481:
        /* <DEDUP_REMOVED lines=56> */
.L_x_9503:
        /* <DEDUP_REMOVED lines=28> */
.L_x_9477:
[----:B------:R-:W-:Y:S05]  /*0f00*/  BSYNC B1 ;  /* 0x0000000000017941 */ /* 0x000fea0003800000 */
.L_x_9476:
        /* <DEDUP_REMOVED lines=36> */
.L_x_9480:
[----:B------:R-:W-:Y:S05]  /*1150*/  BSYNC B1 ;  /* 0x0000000000017941 */ /* 0x000fea0003800000 */
.L_x_9479:
[----:B------:R-:W-:Y:S05]  /*1160*/  BRA `(.L_x_9481) ;  /* 0xfffffff800147947 */ /* 0x000fea000383ffff */
.L_x_9474:
[----:B------:R-:W-:Y:S01]  /*1170*/  IMAD.MOV.U32 R31, RZ, RZ, RZ ;  /* 0x000000ffff1f7224 */ /* 0x000fe200078e00ff */
[----:B------:R-:W-:Y:S01]  /*1180*/  ULDC UR10, c[0x0][0x228] ;  /* 0x00008a00000a7ab9 */ /* 0x000fe20000000800 */
[----:B------:R-:W-:Y:S01]  /*1190*/  ULDC UR11, c[0x0][0x240] ;  /* 0x00009000000b7ab9 */ /* 0x000fe20000000800 */
[----:B------:R-:W-:Y:S01]  /*11a0*/  ULDC UR5, c[0x0][0x248] ;  /* 0x0000920000057ab9 */ /* 0x000fe20000000800 */
[----:B------:R-:W-:-:S05]  /*11b0*/  ULDC.64 UR8, c[0x0][0x240] ;  /* 0x0000900000087ab9 */ /* 0x000fca0000000a00 */
.L_x_9487:
        /* <DEDUP_REMOVED lines=56> */
.L_x_9514:
        /* <DEDUP_REMOVED lines=27> */
.L_x_9484:
[----:B------:R-:W-:Y:S05]  /*16f0*/  BSYNC B1 ;  /* 0x0000000000017941 */ /* 0x000fea0003800000 */
.L_x_9483:
        /* <DEDUP_REMOVED lines=36> */
.L_x_9486:
[----:B------:R-:W-:Y:S05]  /*1940*/  BSYNC B1 ;  /* 0x0000000000017941 */ /* 0x000fea0003800000 */
.L_x_9485:
[----:B------:R-:W-:Y:S05]  /*1950*/  BRA `(.L_x_9487) ;  /* 0xfffffff800187947 */ /* 0x000fea000383ffff */
.L_x_9478:
[----:B------:R-:W-:Y:S05]  /*1960*/  BSYNC B0 ;  /* 0x0000000000007941 */ /* 0x000fea0003800000 */
.L_x_9473:
        /* <DEDUP_REMOVED lines=20> */
.L_x_9490:
        /* <DEDUP_REMOVED lines=18> */
.L_x_9489:
[----:B------:R-:W-:Y:S05]  /*1bd0*/  BSYNC B0 ;  /* 0x0000000000007941 */ /* 0x000fea0003800000 */
.L_x_9488:
        /* <DEDUP_REMOVED lines=13> */
.L_x_9492:
        /* <DEDUP_REMOVED lines=11> */
.L_x_9491:
[----:B------:R-:W-:Y:S05]  /*1d60*/  EXIT ;  /* 0x000000000000794d */ /* 0x000fea0003800000 */
.L_x_9475:
        /* <DEDUP_REMOVED lines=8> */
.L_x_9494:
[----:B------:R-:W-:Y:S05]  /*1df0*/  BSYNC B1 ;  /* 0x0000000000017941 */ /* 0x000fea0003800000 */
.L_x_9493:
        /* <DEDUP_REMOVED lines=8> */
.L_x_9495:
[----:B------:R-:W-:Y:S01]  /*1e80*/  FSETP.GEU.FTZ.AND P2, PT, R28, R21, PT ;  /* 0x000000151c00720b */ /* 0x000fe20003f5e000 */
[----:B------:R-:W-:-:S12]  /*1e90*/  IMAD.MOV.U32 R18, RZ, RZ, R32 ;  /* 0x000000ffff127224 */ /* 0x000fd800078e0020 */
[----:B------:R-:W-:Y:S01]  /*1ea0*/  @P2 FSETP.NEU.FTZ.AND P1, PT, R28, R21, PT ;  /* 0x000000151c00220b */ /* 0x000fe20003f3d000 */
[----:B------:R-:W-:-:S12]  /*1eb0*/  IMAD.MOV.U32 R29, RZ, RZ, R19 ;  /* 0x000000ffff1d7224 */ /* 0x000fd800078e0013 */
[----:B------:R-:W-:Y:S05]  /*1ec0*/  WARPSYNC.COLLECTIVE R5, `(.L_x_9496) ;  /* 0x0000000005087348 */ /* 0x000fea0003c00000 */
[----:B------:R0:W1:Y:S02]  /*1ed0*/  SHFL.BFLY P0, R19, R18, R17, R16 ;  /* 0x0c00001112137389 */ /* 0x0000640000000010 */
[----:B01----:R-:W-:Y:S01]  /*1ee0*/  ENDCOLLECTIVE ;  /* 0x000000000000791b */ /* 0x003fe20003800000 */
.L_x_9496:
        /* <DEDUP_REMOVED lines=11> */
.L_x_9497:
[----:B------:R-:W-:Y:S02]  /*1fa0*/  IMAD.MOV.U32 R18, RZ, RZ, R29 ;  /* 0x000000ffff127224 */ /* 0x000fe400078e001d */
[----:B------:R-:W-:-:S07]  /*1fb0*/  IMAD.MOV.U32 R21, RZ, RZ, R19 ;  /* 0x000000ffff157224 */ /* 0x000fce00078e0013 */
[----:B------:R-:W-:Y:S05]  /*1fc0*/  WARPSYNC.COLLECTIVE R5, `(.L_x_9498) ;  /* 0x0000000005087348 */ /* 0x000fea0003c00000 */
[----:B------:R0:W1:Y:S02]  /*1fd0*/  SHFL.BFLY P0, R19, R18, R17, R16 ;  /* 0x0c00001112137389 */ /* 0x0000640000000010 */
[----:B01----:R-:W-:Y:S01]  /*1fe0*/  ENDCOLLECTIVE ;  /* 0x000000000000791b */ /* 0x003fe20003800000 */
.L_x_9498:
[----:B------:R-:W-:Y:S01]  /*1ff0*/  FSETP.GEU.FTZ.AND P2, PT, R34, R21, PT ;  /* 0x000000152200720b */ /* 0x000fe20003f5e000 */
[----:B------:R-:W-:-:S12]  /*2000*/  IMAD.MOV.U32 R18, RZ, RZ, R36 ;  /* 0x000000ffff127224 */ /* 0x000fd800078e0024 */
[----:B------:R-:W-:Y:S01]  /*2010*/  @P2 FSETP.NEU.FTZ.AND P1, PT, R34, R21, PT ;  /* 0x000000152200220b */ /* 0x000fe20003f3d000 */
[----:B------:R-:W-:-:S12]  /*2020*/  IMAD.MOV.U32 R28, RZ, RZ, R19 ;  /* 0x000000ffff1c7224 */ /* 0x000fd800078e0013 */
[----:B------:R-:W-:Y:S05]  /*2030*/  WARPSYNC.COLLECTIVE R5, `(.L_x_9499) ;  /* 0x0000000005087348 */ /* 0x000fea0003c00000 */
[----:B------:R0:W1:Y:S02]  /*2040*/  SHFL.BFLY P0, R19, R18, R17, R16 ;  /* 0x0c00001112137389 */ /* 0x0000640000000010 */
[----:B01----:R-:W-:Y:S01]  /*2050*/  ENDCOLLECTIVE ;  /* 0x000000000000791b */ /* 0x003fe20003800000 */
.L_x_9499:
        /* <DEDUP_REMOVED lines=11> */
.L_x_9500:
[----:B------:R-:W-:Y:S02]  /*2110*/  IMAD.MOV.U32 R18, RZ, RZ, R32 ;  /* 0x000000ffff127224 */ /* 0x000fe400078e0020 */
[----:B------:R-:W-:-:S07]  /*2120*/  IMAD.MOV.U32 R20, RZ, RZ, R19 ;  /* 0x000000ffff147224 */ /* 0x000fce00078e0013 */
[----:B------:R-:W-:Y:S05]  /*2130*/  WARPSYNC.COLLECTIVE R5, `(.L_x_9501) ;  /* 0x0000000005087348 */ /* 0x000fea0003c00000 */
[----:B------:R0:W1:Y:S02]  /*2140*/  SHFL.BFLY P0, R19, R18, R17, R16 ;  /* 0x0c00001112137389 */ /* 0x0000640000000010 */
[----:B01----:R-:W-:Y:S01]  /*2150*/  ENDCOLLECTIVE ;  /* 0x000000000000791b */ /* 0x003fe20003800000 */
.L_x_9501:
[----:B------:R-:W-:Y:S02]  /*2160*/  IMAD.MOV.U32 R18, RZ, RZ, R34 ;  /* 0x000000ffff127224 */ /* 0x000fe400078e0022 */
[----:B------:R-:W-:-:S07]  /*2170*/  IMAD.MOV.U32 R31, RZ, RZ, R19 ;  /* 0x000000ffff1f7224 */ /* 0x000fce00078e0013 */
[----:B------:R-:W-:Y:S05]  /*2180*/  WARPSYNC.COLLECTIVE R5, `(.L_x_9502) ;  /* 0x0000000005087348 */ /* 0x000fea0003c00000 */
[----:B------:R0:W1:Y:S02]  /*2190*/  SHFL.BFLY P0, R19, R18, R17, R16 ;  /* 0x0c00001112137389 */ /* 0x0000640000000010 */
[----:B01----:R-:W-:Y:S01]  /*21a0*/  ENDCOLLECTIVE ;  /* 0x000000000000791b */ /* 0x003fe20003800000 */
.L_x_9502:
[----:B------:R-:W-:Y:S05]  /*21b0*/  BRA `(.L_x_9503) ;  /* 0xffffffe800e07947 */ /* 0x000fea000383ffff */
.L_x_9482:
        /* <DEDUP_REMOVED lines=8> */
.L_x_9505:
[----:B------:R-:W-:Y:S05]  /*2240*/  BSYNC B1 ;  /* 0x0000000000017941 */ /* 0x000fea0003800000 */
.L_x_9504:
        /* <DEDUP_REMOVED lines=8> */
.L_x_9506:
[----:B------:R-:W-:Y:S01]  /*22d0*/  FSETP.GEU.FTZ.AND P2, PT, R28, R21, PT ;  /* 0x000000151c00720b */ /* 0x000fe20003f5e000 */
[----:B------:R-:W-:-:S12]  /*22e0*/  IMAD.MOV.U32 R18, RZ, RZ, R36 ;  /* 0x000000ffff127224 */ /* 0x000fd800078e0024 */
[----:B------:R-:W-:Y:S01]  /*22f0*/  @P2 FSETP.NEU.FTZ.AND P1, PT, R28, R21, PT ;  /* 0x000000151c00220b */ /* 0x000fe20003f3d000 */
[----:B------:R-:W-:-:S12]  /*2300*/  IMAD.MOV.U32 R29, RZ, RZ, R19 ;  /* 0x000000ffff1d7224 */ /* 0x000fd800078e0013 */
[----:B------:R-:W-:Y:S05]  /*2310*/  WARPSYNC.COLLECTIVE R5, `(.L_x_9507) ;  /* 0x0000000005087348 */ /* 0x000fea0003c00000 */
[----:B------:R0:W1:Y:S02]  /*2320*/  SHFL.BFLY P0, R19, R18, R17, R16 ;  /* 0x0c00001112137389 */ /* 0x0000640000000010 */
[----:B01----:R-:W-:Y:S01]  /*2330*/  ENDCOLLECTIVE ;  /* 0x000000000000791b */ /* 0x003fe20003800000 */
.L_x_9507:
        /* <DEDUP_REMOVED lines=11> */
.L_x_9508:
[----:B------:R-:W-:Y:S02]  /*23f0*/  IMAD.MOV.U32 R18, RZ, RZ, R29 ;  /* 0x000000ffff127224 */ /* 0x000fe400078e001d */
[----:B------:R-:W-:-:S07]  /*2400*/  IMAD.MOV.U32 R21, RZ, RZ, R19 ;  /* 0x000000ffff157224 */ /* 0x000fce00078e0013 */
[----:B------:R-:W-:Y:S05]  /*2410*/  WARPSYNC.COLLECTIVE R5, `(.L_x_9509) ;  /* 0x0000000005087348 */ /* 0x000fea0003c00000 */
[----:B------:R0:W1:Y:S02]  /*2420*/  SHFL.BFLY P0, R19, R18, R17, R16 ;  /* 0x0c00001112137389 */ /* 0x0000640000000010 */
[----:B01----:R-:W-:Y:S01]  /*2430*/  ENDCOLLECTIVE ;  /* 0x000000000000791b */ /* 0x003fe20003800000 */
.L_x_9509:
[----:B------:R-:W-:Y:S01]  /*2440*/  FSETP.GEU.FTZ.AND P2, PT, R32, R21, PT ;  /* 0x000000152000720b */ /* 0x000fe20003f5e000 */
[----:B------:R-:W-:-:S12]  /*2450*/  IMAD.MOV.U32 R18, RZ, RZ, R34 ;  /* 0x000000ffff127224 */ /* 0x000fd800078e0022 */
[----:B------:R-:W-:Y:S01]  /*2460*/  @P2 FSETP.NEU.FTZ.AND P1, PT, R32, R21, PT ;  /* 0x000000152000220b */ /* 0x000fe20003f3d000 */
[----:B------:R-:W-:-:S12]  /*2470*/  IMAD.MOV.U32 R28, RZ, RZ, R19 ;  /* 0x000000ffff1c7224 */ /* 0x000fd800078e0013 */
[----:B------:R-:W-:Y:S05]  /*2480*/  WARPSYNC.COLLECTIVE R5, `(.L_x_9510) ;  /* 0x0000000005087348 */ /* 0x000fea0003c00000 */
[----:B------:R0:W1:Y:S02]  /*2490*/  SHFL.BFLY P0, R19, R18, R17, R16 ;  /* 0x0c00001112137389 */ /* 0x0000640000000010 */
[----:B01----:R-:W-:Y:S01]  /*24a0*/  ENDCOLLECTIVE ;  /* 0x000000000000791b */ /* 0x003fe20003800000 */
.L_x_9510:
        /* <DEDUP_REMOVED lines=11> */
.L_x_9511:
[----:B------:R-:W-:Y:S02]  /*2560*/  IMAD.MOV.U32 R18, RZ, RZ, R32 ;  /* 0x000000ffff127224 */ /* 0x000fe400078e0020 */
[----:B------:R-:W-:-:S07]  /*2570*/  IMAD.MOV.U32 R20, RZ, RZ, R19 ;  /* 0x000000ffff147224 */ /* 0x000fce00078e0013 */
[----:B------:R-:W-:Y:S05]  /*2580*/  WARPSYNC.COLLECTIVE R5, `(.L_x_9512) ;  /* 0x0000000005087348 */ /* 0x000fea0003c00000 */
[----:B------:R0:W1:Y:S02]  /*2590*/  SHFL.BFLY P0, R19, R18, R17, R16 ;  /* 0x0c00001112137389 */ /* 0x0000640000000010 */
[----:B01----:R-:W-:Y:S01]  /*25a0*/  ENDCOLLECTIVE ;  /* 0x000000000000791b */ /* 0x003fe20003800000 */
.L_x_9512:
[----:B------:R-:W-:Y:S02]  /*25b0*/  IMAD.MOV.U32 R18, RZ, RZ, R36 ;  /* 0x000000ffff127224 */ /* 0x000fe400078e0024 */
[----:B------:R-:W-:-:S07]  /*25c0*/  IMAD.MOV.U32 R21, RZ, RZ, R19 ;  /* 0x000000ffff157224 */ /* 0x000fce00078e0013 */
[----:B------:R-:W-:Y:S05]  /*25d0*/  WARPSYNC.COLLECTIVE R5, `(.L_x_9513) ;  /* 0x0000000005087348 */ /* 0x000fea0003c00000 */
[----:B------:R0:W1:Y:S02]  /*25e0*/  SHFL.BFLY P0, R19, R18, R17, R16 ;  /* 0x0c00001112137389 */ /* 0x0000640000000010 */
[----:B01----:R-:W-:Y:S01]  /*25f0*/  ENDCOLLECTIVE ;  /* 0x000000000000791b */ /* 0x003fe20003800000 */
.L_x_9513:
[----:B------:R-:W-:Y:S05]  /*2600*/  BRA `(.L_x_9514) ;  /* 0xffffffec00cc7947 */ /* 0x000fea000383ffff */
.L_x_9515:
        /* <DEDUP_REMOVED lines=15> */
.L_x_12328:


//--------------------- .text._ZN4vllm3moe10topkGatingILi8ELi32ELi4ELi16ELi32Ei6__halfLNS0_11ScoringFuncE0EEEvPKT5_PKbPfiPT4_PiiiibPKf --------------------------
	.section	.text._ZN4vllm3moe10topkGatingILi8ELi32ELi4ELi16ELi32Ei6__halfLNS0_11ScoringFuncE0EEEvPKT5_PKbPfiPT4_PiiiibPKf,"ax",@progbits
	.align	128
        .global         _ZN4vllm3moe10topkGatingILi8ELi32ELi4ELi16ELi32Ei6__halfLNS0_11ScoringFuncE0EEEvPKT5_PKbPfiPT4_PiiiibPKf
        .type           _ZN4vllm3moe10topkGatingILi8ELi32ELi4ELi16ELi32Ei6__halfLNS0_11ScoringFuncE0EEEvPKT5_PKbPfiPT4_PiiiibPKf,@function
        .size           _ZN4vllm3moe10topkGatingILi8ELi32ELi4ELi16ELi32Ei6__halfLNS0_11ScoringFuncE0EEEvPKT5_PKbPfiPT4_PiiiibPKf,(.L_x_12329 - _ZN4vllm3moe10topkGatingILi8ELi32ELi4ELi16ELi32Ei6__halfLNS0_11ScoringFuncE0EEEvPKT5_PKbPfiPT4_PiiiibPKf)
        .other          _ZN4vllm3moe10topkGatingILi8ELi32ELi4ELi16ELi32Ei6__halfLNS0_11ScoringFuncE0EEEvPKT5_PKbPfiPT4_PiiiibPKf,@"STO_CUDA_ENTRY STV_DEFAULT"
_ZN4vllm3moe10topkGatingILi8ELi32ELi4ELi16ELi32Ei6__halfLNS0_11ScoringFuncE0EEEvPKT5_PKbPfiPT4_PiiiibPKf:
.text._ZN4vllm3moe10topkGatingILi8ELi32ELi4ELi16ELi32Ei6__halfLNS0_11ScoringFuncE0EEEvPKT5_PKbPfiPT4_PiiiibPKf:
        /* <DEDUP_REMOVED lines=152> */
.L_x_9524:
        /* <DEDUP_REMOVED lines=46> */
.L_x_9543:
        /* <DEDUP_REMOVED lines=27> */
.L_x_9520:
[----:B------:R-:W-:Y:S05]  /*0e10*/  BSYNC B1 ;  /* 0x0000000000017941 */ /* 0x000fea0003800000 */
.L_x_9519:
        /* <DEDUP_REMOVED lines=36> */
.L_x_9523:
[----:B------:R-:W-:Y:S05]  /*1060*/  BSYNC B1 ;  /* 0x0000000000017941 */ /* 0x000fea0003800000 */
.L_x_9522:
[----:B------:R-:W-:Y:S05]  /*1070*/  BRA `(.L_x_9524) ;  /* 0xfffffff800407947 */ /* 0x000fea000383ffff */
.L_x_9517:
[----:B------:R-:W-:Y:S01]  /*1080*/  IMAD.MOV.U32 R31, RZ, RZ, RZ ;  /* 0x000000ffff1f7224 */ /* 0x000fe200078e00ff */
[----:B------:R-:W-:Y:S01]  /*1090*/  ULDC UR10, c[0x0][0x228] ;  /* 0x00008a00000a7ab9 */ /* 0x000fe20000000800 */
[----:B------:R-:W-:Y:S01]  /*10a0*/  ULDC UR11, c[0x0][0x240] ;  /* 0x00009000000b7ab9 */ /* 0x000fe20000000800 */
[----:B------:R-:W-:Y:S01]  /*10b0*/  ULDC UR5, c[0x0][0x248] ;  /* 0x0000920000057ab9 */ /* 0x000fe20000000800 */
[----:B------:R-:W-:-:S05]  /*10c0*/  ULDC.64 UR8, c[0x0][0x240] ;  /* 0x0000900000087ab9 */ /* 0x000fca0000000a00 */
.L_x_9530:
        /* <DEDUP_REMOVED lines=46> */
.L_x_9551:
        /* <DEDUP_REMOVED lines=26> */
.L_x_9527:
[----:B------:R-:W-:Y:S05]  /*1550*/  BSYNC B1 ;  /* 0x0000000000017941 */ /* 0x000fea0003800000 */
.L_x_9526:
        /* <DEDUP_REMOVED lines=36> */
.L_x_9529:
[----:B------:R-:W-:Y:S05]  /*17a0*/  BSYNC B1 ;  /* 0x0000000000017941 */ /* 0x000fea0003800000 */
.L_x_9528:
[----:B------:R-:W-:Y:S05]  /*17b0*/  BRA `(.L_x_9530) ;  /* 0xfffffff800447947 */ /* 0x000fea000383ffff */
.L_x_9521:
[----:B------:R-:W-:Y:S05]  /*17c0*/  BSYNC B0 ;  /* 0x0000000000007941 */ /* 0x000fea0003800000 */
.L_x_9516:
        /* <DEDUP_REMOVED lines=20> */
.L_x_9533:
        /* <DEDUP_REMOVED lines=18> */
.L_x_9532:
[----:B------:R-:W-:Y:S05]  /*1a30*/  BSYNC B0 ;  /* 0x0000000000007941 */ /* 0x000fea0003800000 */
.L_x_9531:
        /* <DEDUP_REMOVED lines=13> */
.L_x_9535:
        /* <DEDUP_REMOVED lines=11> */
.L_x_9534:
[----:B------:R-:W-:Y:S05]  /*1bc0*/  EXIT ;  /* 0x000000000000794d */ /* 0x000fea0003800000 */
.L_x_9518:
        /* <DEDUP_REMOVED lines=8> */
.L_x_9537:
[----:B------:R-:W-:Y:S05]  /*1c50*/  BSYNC B1 ;  /* 0x0000000000017941 */ /* 0x000fea0003800000 */
.L_x_9536:
        /* <DEDUP_REMOVED lines=8> */
.L_x_9538:
[----:B------:R-:W-:Y:S01]  /*1ce0*/  FSETP.GEU.FTZ.AND P2, PT, R29, R20, PT ;  /* 0x000000141d00720b */ /* 0x000fe20003f5e000 */
[----:B------:R-:W-:-:S12]  /*1cf0*/  IMAD.MOV.U32 R5, RZ, RZ, R32 ;  /* 0x000000ffff057224 */ /* 0x000fd800078e0020 */
[----:B------:R-:W-:Y:S01]  /*1d00*/  @P2 FSETP.NEU.FTZ.AND P1, PT, R29, R20, PT ;  /* 0x000000141d00220b */ /* 0x000fe20003f3d000 */
[----:B------:R-:W-:-:S12]  /*1d10*/  IMAD.MOV.U32 R21, RZ, RZ, R19 ;  /* 0x000000ffff157224 */ /* 0x000fd800078e0013 */
[----:B------:R-:W-:Y:S05]  /*1d20*/  WARPSYNC.COLLECTIVE R18, `(.L_x_9539) ;  /* 0x0000000012087348 */ /* 0x000fea0003c00000 */
[----:B------:R0:W1:Y:S02]  /*1d30*/  SHFL.BFLY P0, R19, R5, R16, R17 ;  /* 0x0c00001005137389 */ /* 0x0000640000000011 */
[----:B01----:R-:W-:Y:S01]  /*1d40*/  ENDCOLLECTIVE ;  /* 0x000000000000791b */ /* 0x003fe20003800000 */
.L_x_9539:
        /* <DEDUP_REMOVED lines=11> */
.L_x_9540:
[----:B------:R-:W-:Y:S02]  /*1e00*/  IMAD.MOV.U32 R5, RZ, RZ, R34 ;  /* 0x000000ffff057224 */ /* 0x000fe400078e0022 */
[----:B------:R-:W-:-:S07]  /*1e10*/  IMAD.MOV.U32 R20, RZ, RZ, R19 ;  /* 0x000000ffff147224 */ /* 0x000fce00078e0013 */
[----:B------:R-:W-:Y:S05]  /*1e20*/  WARPSYNC.COLLECTIVE R18, `(.L_x_9541) ;  /* 0x0000000012087348 */ /* 0x000fea0003c00000 */
[----:B------:R0:W1:Y:S02]  /*1e30*/  SHFL.BFLY P0, R19, R5, R16, R17 ;  /* 0x0c00001005137389 */ /* 0x0000640000000011 */
[----:B01----:R-:W-:Y:S01]  /*1e40*/  ENDCOLLECTIVE ;  /* 0x000000000000791b */ /* 0x003fe20003800000 */
.L_x_9541:
[----:B------:R-:W-:Y:S02]  /*1e50*/  IMAD.MOV.U32 R5, RZ, RZ, R36 ;  /* 0x000000ffff057224 */ /* 0x000fe400078e0024 */
[----:B------:R-:W-:-:S07]  /*1e60*/  IMAD.MOV.U32 R31, RZ, RZ, R19 ;  /* 0x000000ffff1f7224 */ /* 0x000fce00078e0013 */
[----:B------:R-:W-:Y:S05]  /*1e70*/  WARPSYNC.COLLECTIVE R18, `(.L_x_9542) ;  /* 0x0000000012087348 */ /* 0x000fea0003c00000 */
[----:B------:R0:W1:Y:S02]  /*1e80*/  SHFL.BFLY P0, R19, R5, R16, R17 ;  /* 0x0c00001005137389 */ /* 0x0000640000000011 */
[----:B01----:R-:W-:Y:S01]  /*1e90*/  ENDCOLLECTIVE ;  /* 0x000000000000791b */ /* 0x003fe20003800000 */
.L_x_9542:
[----:B------:R-:W-:Y:S01]  /*1ea0*/  PLOP3.LUT P0, PT, PT, PT, PT, 0x80, 0x0 ;  /* 0x000000000000781c */ /* 0x000fe20003f0f070 */
[----:B------:R-:W-:-:S12]  /*1eb0*/  BRA `(.L_x_9543) ;  /* 0xffffffec00687947 */ /* 0x000fd8000383ffff */
.L_x_9525:
        /* <DEDUP_REMOVED lines=8> */
.L_x_9545:
[----:B------:R-:W-:Y:S05]  /*1f40*/  BSYNC B1 ;  /* 0x0000000000017941 */ /* 0x000fea0003800000 */
.L_x_9544:
        /* <DEDUP_REMOVED lines=8> */
.L_x_9546:
[----:B------:R-:W-:Y:S01]  /*1fd0*/  FSETP.GEU.FTZ.AND P2, PT, R33, R20, PT ;  /* 0x000000142100720b */ /* 0x000fe20003f5e000 */
[----:B------:R-:W-:-:S12]  /*1fe0*/  IMAD.MOV.U32 R5, RZ, RZ, R36 ;  /* 0x000000ffff057224 */ /* 0x000fd800078e0024 */
[----:B------:R-:W-:Y:S01]  /*1ff0*/  @P2 FSETP.NEU.FTZ.AND P1, PT, R33, R20, PT ;  /* 0x000000142100220b */ /* 0x000fe20003f3d000 */
[----:B------:R-:W-:-:S12]  /*2000*/  IMAD.MOV.U32 R21, RZ, RZ, R19 ;  /* 0x000000ffff157224 */ /* 0x000fd800078e0013 */
[----:B------:R-:W-:Y:S05]  /*2010*/  WARPSYNC.COLLECTIVE R18, `(.L_x_9547) ;  /* 0x0000000012087348 */ /* 0x000fea0003c00000 */
[----:B------:R0:W1:Y:S02]  /*2020*/  SHFL.BFLY P0, R19, R5, R16, R17 ;  /* 0x0c00001005137389 */ /* 0x0000640000000011 */
[----:B01----:R-:W-:Y:S01]  /*2030*/  ENDCOLLECTIVE ;  /* 0x000000000000791b */ /* 0x003fe20003800000 */
.L_x_9547:
        /* <DEDUP_REMOVED lines=11> */
.L_x_9548:
[----:B------:R-:W-:Y:S02]  /*20f0*/  IMAD.MOV.U32 R5, RZ, RZ, R32 ;  /* 0x000000ffff057224 */ /* 0x000fe400078e0020 */
[----:B------:R-:W-:-:S07]  /*2100*/  IMAD.MOV.U32 R20, RZ, RZ, R19 ;  /* 0x000000ffff147224 */ /* 0x000fce00078e0013 */
[----:B------:R-:W-:Y:S05]  /*2110*/  WARPSYNC.COLLECTIVE R18, `(.L_x_9549) ;  /* 0x0000000012087348 */ /* 0x000fea0003c00000 */
[----:B------:R0:W1:Y:S02]  /*2120*/  SHFL.BFLY P0, R19, R5, R16, R17 ;  /* 0x0c00001005137389 */ /* 0x0000640000000011 */
[----:B01----:R-:W-:Y:S01]  /*2130*/  ENDCOLLECTIVE ;  /* 0x000000000000791b */ /* 0x003fe20003800000 */
.L_x_9549:
[----:B------:R-:W-:Y:S02]  /*2140*/  IMAD.MOV.U32 R5, RZ, RZ, R34 ;  /* 0x000000ffff057224 */ /* 0x000fe400078e0022 */
[----:B------:R-:W-:-:S07]  /*2150*/  IMAD.MOV.U32 R21, RZ, RZ, R19 ;  /* 0x000000ffff157224 */ /* 0x000fce00078e0013 */
[----:B------:R-:W-:Y:S05]  /*2160*/  WARPSYNC.COLLECTIVE R18, `(.L_x_9550) ;  /* 0x0000000012087348 */ /* 0x000fea0003c00000 */
[----:B------:R0:W1:Y:S02]  /*2170*/  SHFL.BFLY P0, R19, R5, R16, R17 ;  /* 0x0c00001005137389 */ /* 0x0000640000000011 */
[----:B01----:R-:W-:Y:S01]  /*2180*/  ENDCOLLECTIVE ;  /* 0x000000000000791b */ /* 0x003fe20003800000 */
.L_x_9550:
[----:B------:R-:W-:Y:S01]  /*2190*/  PLOP3.LUT P0, PT, PT, PT, PT, 0x80, 0x0 ;  /* 0x000000000000781c */ /* 0x000fe20003f0f070 */
[----:B------:R-:W-:-:S12]  /*21a0*/  BRA `(.L_x_9551) ;  /* 0xfffffff000807947 */ /* 0x000fd8000383ffff */
.L_x_9552:
        /* <DEDUP_REMOVED lines=13> */
.L_x_12329:


//--------------------- .text._ZN4vllm3moe10topkGatingILi8ELi16ELi4ELi16ELi32Ei6__halfLNS0_11ScoringFuncE0EEEvPKT5_PKbPfiPT4_PiiiibPKf --------------------------
	.section	.text._ZN4vllm3moe10topkGatingILi8ELi16ELi4ELi16ELi32Ei6__halfLNS0_11ScoringFuncE0EEEvPKT5_PKbPfiPT4_PiiiibPKf,"ax",@progbits
	.align	128
        .global         _ZN4vllm3moe10topkGatingILi8ELi16ELi4ELi16ELi32Ei6__halfLNS0_11ScoringFuncE0EEEvPKT5_PKbPfiPT4_PiiiibPKf
        .type           _ZN4vllm3moe10topkGatingILi8ELi16ELi4ELi16ELi32Ei6__halfLNS0_11ScoringFuncE0EEEvPKT5_PKbPfiPT4_PiiiibPKf,@function
        .size           _ZN4vllm3moe10topkGatingILi8ELi16ELi4ELi16ELi32Ei6__halfLNS0_11ScoringFuncE0EEEvPKT5_PKbPfiPT4_PiiiibPKf,(.L_x_12330 - _ZN4vllm3moe10topkGatingILi8ELi16ELi4ELi16ELi32Ei6__halfLNS0_11ScoringFuncE0EEEvPKT5_PKbPfiPT4_PiiiibPKf)
        .other          _ZN4vllm3moe10topkGatingILi8ELi16ELi4ELi16ELi32Ei6__halfLNS0_11ScoringFuncE0EEEvPKT5_PKbPfiPT4_PiiiibPKf,@"STO_CUDA_ENTRY STV_DEFAULT"
_ZN4vllm3moe10topkGatingILi8ELi16ELi4ELi16ELi32Ei6__halfLNS0_11ScoringFuncE0EEEvPKT5_PKbPfiPT4_PiiiibPKf:
.text._ZN4vllm3moe10topkGatingILi8ELi16ELi4ELi16ELi32Ei6__halfLNS0_11ScoringFuncE0EEEvPKT5_PKbPfiPT4_PiiiibPKf:
        /* <DEDUP_REMOVED lines=148> */
.L_x_9561:
        /* <DEDUP_REMOVED lines=34> */
.L_x_9577:
        /* <DEDUP_REMOVED lines=29> */
.L_x_9557:
[----:B------:R-:W-:Y:S05]  /*0d30*/  BSYNC B1 ;  /* 0x0000000000017941 */ /* 0x000fea0003800000 */
.L_x_9556:
        /* <DEDUP_REMOVED lines=35> */
.L_x_9560:
[----:B------:R-:W-:Y:S05]  /*0f70*/  BSYNC B1 ;  /* 0x0000000000017941 */ /* 0x000fea0003800000 */
.L_x_9559:
[----:B------:R-:W-:Y:S05]  /*0f80*/  BRA `(.L_x_9561) ;  /* 0xfffffff8006c7947 */ /* 0x000fea000383ffff */
.L_x_9554:
[----:B------:R-:W-:Y:S01]  /*0f90*/  IMAD.MOV.U32 R31, RZ, RZ, RZ ;  /* 0x000000ffff1f7224 */ /* 0x000fe200078e00ff */
[----:B------:R-:W-:Y:S01]  /*0fa0*/  ULDC UR10, c[0x0][0x228] ;  /* 0x00008a00000a7ab9 */ /* 0x000fe20000000800 */
[----:B------:R-:W-:Y:S01]  /*0fb0*/  ULDC UR11, c[0x0][0x240] ;  /* 0x00009000000b7ab9 */ /* 0x000fe20000000800 */
[----:B------:R-:W-:Y:S01]  /*0fc0*/  ULDC UR5, c[0x0][0x248] ;  /* 0x0000920000057ab9 */ /* 0x000fe20000000800 */
[----:B------:R-:W-:-:S05]  /*0fd0*/  ULDC.64 UR8, c[0x0][0x240] ;  /* 0x0000900000087ab9 */ /* 0x000fca0000000a00 */
.L_x_9567:
        /* <DEDUP_REMOVED lines=34> */
.L_x_9582:
        /* <DEDUP_REMOVED lines=28> */
.L_x_9564:
[----:B------:R-:W-:Y:S05]  /*13c0*/  BSYNC B1 ;  /* 0x0000000000017941 */ /* 0x000fea0003800000 */
.L_x_9563:
        /* <DEDUP_REMOVED lines=35> */
.L_x_9566:
[----:B------:R-:W-:Y:S05]  /*1600*/  BSYNC B1 ;  /* 0x0000000000017941 */ /* 0x000fea0003800000 */
.L_x_9565:
[----:B------:R-:W-:Y:S05]  /*1610*/  BRA `(.L_x_9567) ;  /* 0xfffffff800707947 */ /* 0x000fea000383ffff */
.L_x_9558:
[----:B------:R-:W-:Y:S05]  /*1620*/  BSYNC B0 ;  /* 0x0000000000007941 */ /* 0x000fea0003800000 */
.L_x_9553:
        /* <DEDUP_REMOVED lines=21> */
.L_x_9570:
        /* <DEDUP_REMOVED lines=18> */
.L_x_9569:
[----:B------:R-:W-:Y:S05]  /*18a0*/  BSYNC B0 ;  /* 0x0000000000007941 */ /* 0x000fea0003800000 */
.L_x_9568:
        /* <DEDUP_REMOVED lines=13> */
.L_x_9572:
        /* <DEDUP_REMOVED lines=11> */
.L_x_9571:
[----:B------:R-:W-:Y:S05]  /*1a30*/  EXIT ;  /* 0x000000000000794d */ /* 0x000fea0003800000 */
.L_x_9555:
        /* <DEDUP_REMOVED lines=8> */
.L_x_9574:
[----:B------:R-:W-:Y:S05]  /*1ac0*/  BSYNC B1 ;  /* 0x0000000000017941 */ /* 0x000fea0003800000 */
.L_x_9573:
        /* <DEDUP_REMOVED lines=8> */
.L_x_9575:
[----:B------:R-:W-:Y:S02]  /*1b50*/  IMAD.MOV.U32 R28, RZ, RZ, R17 ;  /* 0x000000ffff1c7224 */ /* 0x000fe400078e0011 */
[----:B------:R-:W-:-:S07]  /*1b60*/  IMAD.MOV.U32 R31, RZ, RZ, R29 ;  /* 0x000000ffff1f7224 */ /* 0x000fce00078e001d */
[----:B------:R-:W-:Y:S05]  /*1b70*/  WARPSYNC.COLLECTIVE R21, `(.L_x_9576) ;  /* 0x0000000015087348 */ /* 0x000fea0003c00000 */
[----:B------:R0:W1:Y:S02]  /*1b80*/  SHFL.BFLY P0, R29, R28, R34, R35 ;  /* 0x0c0000221c1d7389 */ /* 0x0000640000000023 */
[----:B01----:R-:W-:Y:S01]  /*1b90*/  ENDCOLLECTIVE ;  /* 0x000000000000791b */ /* 0x003fe20003800000 */
.L_x_9576:
[----:B------:R-:W-:Y:S01]  /*1ba0*/  IMAD.MOV.U32 R16, RZ, RZ, R29 ;  /* 0x000000ffff107224 */ /* 0x000fe200078e001d */
[----:B------:R-:W-:Y:S06]  /*1bb0*/  BRA `(.L_x_9577) ;  /* 0xffffffec00e87947 */ /* 0x000fec000383ffff */
.L_x_9562:
        /* <DEDUP_REMOVED lines=8> */
.L_x_9579:
[----:B------:R-:W-:Y:S05]  /*1c40*/  BSYNC B1 ;  /* 0x0000000000017941 */ /* 0x000fea0003800000 */
.L_x_9578:
        /* <DEDUP_REMOVED lines=8> */
.L_x_9580:
[----:B------:R-:W-:Y:S02]  /*1cd0*/  IMAD.MOV.U32 R28, RZ, RZ, R20 ;  /* 0x000000ffff1c7224 */ /* 0x000fe400078e0014 */
[----:B------:R-:W-:-:S07]  /*1ce0*/  IMAD.MOV.U32 R17, RZ, RZ, R29 ;  /* 0x000000ffff117224 */ /* 0x000fce00078e001d */
[----:B------:R-:W-:Y:S05]  /*1cf0*/  WARPSYNC.COLLECTIVE R21, `(.L_x_9581) ;  /* 0x0000000015087348 */ /* 0x000fea0003c00000 */
[----:B------:R0:W1:Y:S02]  /*1d00*/  SHFL.BFLY P0, R29, R28, R34, R35 ;  /* 0x0c0000221c1d7389 */ /* 0x0000640000000023 */
[----:B01----:R-:W-:Y:S01]  /*1d10*/  ENDCOLLECTIVE ;  /* 0x000000000000791b */ /* 0x003fe20003800000 */
.L_x_9581:
[----:B------:R-:W-:Y:S05]  /*1d20*/  BRA `(.L_x_9582) ;  /* 0xfffffff400347947 */ /* 0x000fea000383ffff */
.L_x_9583:
        /* <DEDUP_REMOVED lines=13> */
.L_x_12330:


//--------------------- .text._ZN4vllm3moe10topkGatingILi8ELi8ELi4ELi16ELi32Ei6__halfLNS0_11ScoringFuncE0EEEvPKT5_PKbPfiPT4_PiiiibPKf --------------------------
	.section	.text._ZN4vllm3moe10topkGatingILi8ELi8ELi4ELi16ELi32Ei6__halfLNS0_11ScoringFuncE0EEEvPKT5_PKbPfiPT4_PiiiibPKf,"ax",@progbits
	.align	128
        .global         _ZN4vllm3moe10topkGatingILi8ELi8ELi4ELi16ELi32Ei6__halfLNS0_11ScoringFuncE0EEEvPKT5_PKbPfiPT4_PiiiibPKf
        .type           _ZN4vllm3moe10topkGatingILi8ELi8ELi4ELi16ELi32Ei6__halfLNS0_11ScoringFuncE0EEEvPKT5_PKbPfiPT4_PiiiibPKf,@function
        .size           _ZN4vllm3moe10topkGatingILi8ELi8ELi4ELi16ELi32Ei6__halfLNS0_11ScoringFuncE0EEEvPKT5_PKbPfiPT4_PiiiibPKf,(.L_x_12331 - _ZN4vllm3moe10topkGatingILi8ELi8ELi4ELi16ELi32Ei6__halfLNS0_11ScoringFuncE0EEEvPKT5_PKbPfiPT4_PiiiibPKf)
        .other          _ZN4vllm3moe10topkGatingILi8ELi8ELi4ELi16ELi32Ei6__halfLNS0_11ScoringFuncE0EEEvPKT5_PKbPfiPT4_PiiiibPKf,@"STO_CUDA_ENTRY STV_DEFAULT"
_ZN4vllm3moe10topkGatingILi8ELi8ELi4ELi16ELi32Ei6__halfLNS0_11ScoringFuncE0EEEvPKT5_PKbPfiPT4_PiiiibPKf:
.text._ZN4vllm3moe10topkGatingILi8ELi8ELi4ELi16ELi32Ei6__halfLNS0_11ScoringFuncE0EEEvPKT5_PKbPfiPT4_PiiiibPKf:
        /* <DEDUP_REMOVED lines=146> */
.L_x_9589:
        /* <DEDUP_REMOVED lines=43> */
.L_x_9587:
        /* <DEDUP_REMOVED lines=83> */
.L_x_9588:
[----:B------:R-:W-:Y:S05]  /*1100*/  @P0 BRA `(.L_x_9589) ;  /* 0xfffffff800040947 */ /* 0x000fea000383ffff */
.L_x_9586:
        /* <DEDUP_REMOVED lines=51> */
.L_x_9585:
        /* <DEDUP_REMOVED lines=8> */
.L_x_9593:
        /* <DEDUP_REMOVED lines=43> */
.L_x_9591:
        /* <DEDUP_REMOVED lines=81> */
.L_x_9592:
[----:B------:R-:W-:Y:S05]  /*1c80*/  @P0 BRA `(.L_x_9593) ;  /* 0xfffffff8000c0947 */ /* 0x000fea000383ffff */
.L_x_9590:
        /* <DEDUP_REMOVED lines=51> */
.L_x_9584:
        /* <DEDUP_REMOVED lines=22> */
.L_x_9597:
        /* <DEDUP_REMOVED lines=64> */
.L_x_9596:
        /* <DEDUP_REMOVED lines=36> */
.L_x_9598:
[----:B------:R-:W-:-:S13]  /*2760*/  ISETP.NE.OR P0, PT, R0, RZ, P0 ;  /* 0x000000ff0000720c */ /* 0x000fda0000705670 */
[----:B------:R-:W-:Y:S05]  /*2770*/  @!P0 BRA `(.L_x_9594) ;  /* 0x0000000000508947 */ /* 0x000fea0003800000 */
.L_x_9595:
[----:B--23--:R-:W1:Y:S01]  /*2780*/  LDC.64 R6, c[0x0][0x220] ;  /* 0x00008800ff067b82 */ /* 0x00ce620000000a00 */
[----:B------:R2:W3:Y:S02]  /*2790*/  MUFU.RCP R19, R27 ;  /* 0x0000001b00137308 */ /* 0x0004e40000001000 */
.L_x_9599:
        /* <DEDUP_REMOVED lines=18> */
.L_x_9594:
        /* <DEDUP_REMOVED lines=8> */
.L_x_9600:
        /* <DEDUP_REMOVED lines=11> */
.L_x_9601:
        /* <DEDUP_REMOVED lines=9> */
.L_x_12331:


//--------------------- .text._ZN4vllm3moe10topkGatingILi4ELi4ELi4ELi8ELi32Ei6__halfLNS0_11ScoringFuncE0EEEvPKT5_PKbPfiPT4_PiiiibPKf --------------------------
	.section	.text._ZN4vllm3moe10topkGatingILi4ELi4ELi4ELi8ELi32Ei6__halfLNS0_11ScoringFuncE0EEEvPKT5_PKbPfiPT4_PiiiibPKf,"ax",@progbits
	.align	128
        .global         _ZN4vllm3moe10topkGatingILi4ELi4ELi4ELi8ELi32Ei6__halfLNS0_11ScoringFuncE0EEEvPKT5_PKbPfiPT4_PiiiibPKf
        .type           _ZN4vllm3moe10topkGatingILi4ELi4ELi4ELi8ELi32Ei6__halfLNS0_11ScoringFuncE0EEEvPKT5_PKbPfiPT4_PiiiibPKf,@function
        .size           _ZN4vllm3moe10topkGatingILi4ELi4ELi4ELi8ELi32Ei6__halfLNS0_11ScoringFuncE0EEEvPKT5_PKbPfiPT4_PiiiibPKf,(.L_x_12332 - _ZN4vllm3moe10topkGatingILi4ELi4ELi4ELi8ELi32Ei6__halfLNS0_11ScoringFuncE0EEEvPKT5_PKbPfiPT4_PiiiibPKf)
        .other          _ZN4vllm3moe10topkGatingILi4ELi4ELi4ELi8ELi32Ei6__halfLNS0_11ScoringFuncE0EEEvPKT5_PKbPfiPT4_PiiiibPKf,@"STO_CUDA_ENTRY STV_DEFAULT"
_ZN4vllm3moe10topkGatingILi4ELi4ELi4ELi8ELi32Ei6__halfLNS0_11ScoringFuncE0EEEvPKT5_PKbPfiPT4_PiiiibPKf:
.text._ZN4vllm3moe10topkGatingILi4ELi4ELi4ELi8ELi32Ei6__halfLNS0_11ScoringFuncE0EEEvPKT5_PKbPfiPT4_PiiiibPKf:
        /* <DEDUP_REMOVED lines=99> */
.L_x_9609:
        /* <DEDUP_REMOVED lines=39> */
.L_x_9605:
        /* <DEDUP_REMOVED lines=36> */
.L_x_9606:
        /* <DEDUP_REMOVED lines=34> */
.L_x_9607:
        /* <DEDUP_REMOVED lines=38> */
.L_x_9608:
[----:B------:R-:W-:Y:S05]  /*0f60*/  @P5 BRA `(.L_x_9609) ;  /* 0xfffffff400b05947 */ /* 0x000fea000383ffff */
.L_x_9604:
        /* <DEDUP_REMOVED lines=23> */
.L_x_9611:
        /* <DEDUP_REMOVED lines=43> */
.L_x_9610:
[----:B0-----:R-:W-:Y:S02]  /*1390*/  VIADD R19, R19, UR12 ;  /* 0x0000000c13137c36 */ /* 0x001fe40008000000 */
[----:B------:R-:W-:Y:S02]  /*13a0*/  IMAD.X R21, RZ, RZ, R21, P0 ;  /* 0x000000ffff157224 */ /* 0x000fe400000e0615 */
[----:B------:R-:W-:Y:S02]  /*13b0*/  IMAD.X R15, RZ, RZ, R15, P2 ;  /* 0x000000ffff0f7224 */ /* 0x000fe400010e060f */
[----:B------:R-:W-:Y:S01]  /*13c0*/  IMAD.X R17, RZ, RZ, R17, P3 ;  /* 0x000000ffff117224 */ /* 0x000fe200018e0611 */
[----:B------:R-:W-:Y:S06]  /*13d0*/  @!P4 BRA `(.L_x_9602) ;  /* 0x0000000c0090c947 */ /* 0x000fec0003800000 */
[----:B------:R-:W-:Y:S01]  /*13e0*/  UIADD3 UR4, UR4, 0x1, URZ ;  /* 0x0000000104047890 */ /* 0x000fe2000fffe03f */
[----:B------:R-:W-:Y:S11]  /*13f0*/  BRA `(.L_x_9611) ;  /* 0xfffffffc00387947 */ /* 0x000ff6000383ffff */
.L_x_9603:
        /* <DEDUP_REMOVED lines=10> */
.L_x_9617:
        /* <DEDUP_REMOVED lines=38> */
.L_x_9613:
        /* <DEDUP_REMOVED lines=35> */
.L_x_9614:
        /* <DEDUP_REMOVED lines=33> */
.L_x_9615:
        /* <DEDUP_REMOVED lines=37> */
.L_x_9616:
[----:B------:R-:W-:Y:S05]  /*1d90*/  @P5 BRA `(.L_x_9617) ;  /* 0xfffffff400c05947 */ /* 0x000fea000383ffff */
.L_x_9612:
        /* <DEDUP_REMOVED lines=24> */
.L_x_9619:
        /* <DEDUP_REMOVED lines=43> */
.L_x_9618:
[----:B------:R-:W-:Y:S02]  /*21d0*/  IMAD.X R21, RZ, RZ, R21, P0 ;  /* 0x000000ffff157224 */ /* 0x000fe400000e0615 */
[----:B------:R-:W-:Y:S02]  /*21e0*/  IMAD.X R23, RZ, RZ, R23, P2 ;  /* 0x000000ffff177224 */ /* 0x000fe400010e0617 */
[----:B------:R-:W-:Y:S02]  /*21f0*/  IMAD.X R17, RZ, RZ, R17, P3 ;  /* 0x000000ffff117224 */ /* 0x000fe400018e0611 */
[----:B0-----:R-:W-:Y:S01]  /*2200*/  VIADD R19, R19, UR12 ;  /* 0x0000000c13137c36 */ /* 0x001fe20008000000 */
[----:B------:R-:W-:Y:S06]  /*2210*/  @P4 BRA `(.L_x_9619) ;  /* 0xfffffffc00404947 */ /* 0x000fec000383ffff */
.L_x_9602:
        /* <DEDUP_REMOVED lines=23> */
.L_x_9623:
        /* <DEDUP_REMOVED lines=68> */
.L_x_9622:
        /* <DEDUP_REMOVED lines=38> */
.L_x_9624:
[----:B------:R-:W-:-:S13]  /*2a30*/  ISETP.NE.OR P0, PT, R3, RZ, P0 ;  /* 0x000000ff0300720c */ /* 0x000fda0000705670 */
[----:B------:R-:W-:Y:S05]  /*2a40*/  @!P0 BRA `(.L_x_9620) ;  /* 0x0000000000548947 */ /* 0x000fea0003800000 */
.L_x_9621:
[----:B--2-4-:R-:W2:Y:S01]  /*2a50*/  LDC.64 R4, c[0x0][0x220] ;  /* 0x00008800ff047b82 */ /* 0x014ea20000000a00 */
[----:B------:R3:W4:Y:S02]  /*2a60*/  MUFU.RCP R19, R2 ;  /* 0x0000000200137308 */ /* 0x0007240000001000 */
.L_x_9625:
        /* <DEDUP_REMOVED lines=19> */
.L_x_9620:
[----:B------:R-:W-:-:S13]  /*2ba0*/  ISETP.NE.AND P0, PT, R0, RZ, PT ;  /* 0x000000ff0000720c */ /* 0x000fda0003f05270 */
[----:B------:R-:W-:Y:S05]  /*2bb0*/  @!P0 EXIT ;  /* 0x000000000000894d */ /* 0x000fea0003800000 */
[----:B--2-4-:R-:W2:Y:S01]  /*2bc0*/  LDC.64 R4, c[0x0][0x220] ;  /* 0x00008800ff047b82 */ /* 0x014ea20000000a00 */
[----:B0-----:R0:W3:Y:S01]  /*2bd0*/  MUFU.RCP R7, R2 ;  /* 0x0000000200077308 */ /* 0x0010e20000001000 */
[----:B------:R-:W-:-:S04]  /*2be0*/  IMAD.U32 R6, RZ, RZ, UR4 ;  /* 0x00000004ff067e24 */ /* 0x000fc8000f8e00ff */
[----:B------:R-:W-:-:S04]  /*2bf0*/  IMAD R11, R11, UR8, R6 ;  /* 0x000000080b0b7c24 */ /* 0x000fc8000f8e0206 */
[----:B0-23--:R-:W-:-:S07]  /*2c00*/  IMAD.WIDE R4, R11, 0x4, R4 ;  /* 0x000000040b047825 */ /* 0x00dfce00078e0204 */
.L_x_9626:
        /* <DEDUP_REMOVED lines=11> */
.L_x_9627:
        /* <DEDUP_REMOVED lines=12> */
.L_x_12332:


//--------------------- .text._ZN4vllm3moe10topkGatingILi2ELi2ELi4ELi4ELi32Ei6__halfLNS0_11ScoringFuncE0EEEvPKT5_PKbPfiPT4_PiiiibPKf --------------------------
	.section	.text._ZN4vllm3moe10topkGatingILi2ELi2ELi4ELi4ELi32Ei6__halfLNS0_11ScoringFuncE0EEEvPKT5_PKbPfiPT4_PiiiibPKf,"ax",@progbits
	.align	128
        .global         _ZN4vllm3moe10topkGatingILi2ELi2ELi4ELi4ELi32Ei6__halfLNS0_11ScoringFuncE0EEEvPKT5_PKbPfiPT4_PiiiibPKf
        .type           _ZN4vllm3moe10topkGatingILi2ELi2ELi4ELi4ELi32Ei6__halfLNS0_11ScoringFuncE0EEEvPKT5_PKbPfiPT4_PiiiibPKf,@function
        .size           _ZN4vllm3moe10topkGatingILi2ELi2ELi4ELi4ELi32Ei6__halfLNS0_11ScoringFuncE0EEEvPKT5_PKbPfiPT4_PiiiibPKf,(.L_x_12333 - _ZN4vllm3moe10topkGatingILi2ELi2ELi4ELi4ELi32Ei6__halfLNS0_11ScoringFuncE0EEEvPKT5_PKbPfiPT4_PiiiibPKf)
        .other          _ZN4vllm3moe10topkGatingILi2ELi2ELi4ELi4ELi32Ei6__halfLNS0_11ScoringFuncE0EEEvPKT5_PKbPfiPT4_PiiiibPKf,@"STO_CUDA_ENTRY STV_DEFAULT"
_ZN4vllm3moe10topkGatingILi2ELi2ELi4ELi4ELi32Ei6__halfLNS0_11ScoringFuncE0EEEvPKT5_PKbPfiPT4_PiiiibPKf:
.text._ZN4vllm3moe10topkGatingILi2ELi2ELi4ELi4ELi32Ei6__halfLNS0_11ScoringFuncE0EEEvPKT5_PKbPfiPT4_PiiiibPKf:
        /* <DEDUP_REMOVED lines=74> */
.L_x_9631:
        /* <DEDUP_REMOVED lines=99> */
.L_x_9630:
        /* <DEDUP_REMOVED lines=19> */
.L_x_9632:
        /* <DEDUP_REMOVED lines=38> */
.L_x_9629:
        /* <DEDUP_REMOVED lines=9> */
.L_x_9634:
        /* <DEDUP_REMOVED lines=96> */
.L_x_9633:
        /* <DEDUP_REMOVED lines=18> */
.L_x_9635:
        /* <DEDUP_REMOVED lines=35> */
.L_x_9628:
        /* <DEDUP_REMOVED lines=21> */
.L_x_9639:
        /* <DEDUP_REMOVED lines=64> */
.L_x_9638:
        /* <DEDUP_REMOVED lines=36> */
.L_x_9640:
[----:B------:R-:W-:-:S13]  /*1fd0*/  ISETP.NE.OR P0, PT, R0, RZ, P0 ;  /* 0x000000ff0000720c */ /* 0x000fda0000705670 */
[----:B------:R-:W-:Y:S05]  /*1fe0*/  @!P0 BRA `(.L_x_9636) ;  /* 0x0000000000508947 */ /* 0x000fea0003800000 */
.L_x_9637:
[----:B--23--:R-:W1:Y:S01]  /*1ff0*/  LDC.64 R6, c[0x0][0x220] ;  /* 0x00008800ff067b82 */ /* 0x00ce620000000a00 */
[----:B------:R2:W3:Y:S02]  /*2000*/  MUFU.RCP R21, R9 ;  /* 0x0000000900157308 */ /* 0x0004e40000001000 */
.L_x_9641:
        /* <DEDUP_REMOVED lines=18> */
.L_x_9636:
        /* <DEDUP_REMOVED lines=8> */
.L_x_9642:
        /* <DEDUP_REMOVED lines=11> */
.L_x_9643:
        /* <DEDUP_REMOVED lines=10> */
.L_x_12333:


//--------------------- .text._ZN4vllm3moe10topkGatingILi1ELi1ELi4ELi2ELi32Ei6__halfLNS0_11ScoringFuncE0EEEvPKT5_PKbPfiPT4_PiiiibPKf --------------------------
	.section	.text._ZN4vllm3moe10topkGatingILi1ELi1ELi4ELi2ELi32Ei6__halfLNS0_11ScoringFuncE0EEEvPKT5_PKbPfiPT4_PiiiibPKf,"ax",@progbits
	.align	128
        .global         _ZN4vllm3moe10topkGatingILi1ELi1ELi4ELi2ELi32Ei6__halfLNS0_11ScoringFuncE0EEEvPKT5_PKbPfiPT4_PiiiibPKf
        .type           _ZN4vllm3moe10topkGatingILi1ELi1ELi4ELi2ELi32Ei6__halfLNS0_11ScoringFuncE0EEEvPKT5_PKbPfiPT4_PiiiibPKf,@function
        .size           _ZN4vllm3moe10topkGatingILi1ELi1ELi4ELi2ELi32Ei6__halfLNS0_11ScoringFuncE0EEEvPKT5_PKbPfiPT4_PiiiibPKf,(.L_x_12334 - _ZN4vllm3moe10topkGatingILi1ELi1ELi4ELi2ELi32Ei6__halfLNS0_11ScoringFuncE0EEEvPKT5_PKbPfiPT4_PiiiibPKf)
        .other          _ZN4vllm3moe10topkGatingILi1ELi1ELi4ELi2ELi32Ei6__halfLNS0_11ScoringFuncE0EEEvPKT5_PKbPfiPT4_PiiiibPKf,@"STO_CUDA_ENTRY STV_DEFAULT"
_ZN4vllm3moe10topkGatingILi1ELi1ELi4ELi2ELi32Ei6__halfLNS0_11ScoringFuncE0EEEvPKT5_PKbPfiPT4_PiiiibPKf:
.text._ZN4vllm3moe10topkGatingILi1ELi1ELi4ELi2ELi32Ei6__halfLNS0_11ScoringFuncE0EEEvPKT5_PKbPfiPT4_PiiiibPKf:
        /* <DEDUP_REMOVED lines=70> */
.L_x_9647:
        /* <DEDUP_REMOVED lines=40> */
.L_x_9646:
        /* <DEDUP_REMOVED lines=28> */
.L_x_9648:
        /* <DEDUP_REMOVED lines=21> */
.L_x_9645:
        /* <DEDUP_REMOVED lines=21> */
.L_x_9650:
        /* <DEDUP_REMOVED lines=36> */
.L_x_9649:
        /* <DEDUP_REMOVED lines=14> */
.L_x_9651:
        /* <DEDUP_REMOVED lines=13> */
.L_x_9644:
        /* <DEDUP_REMOVED lines=24> */
.L_x_9655:
        /* <DEDUP_REMOVED lines=56> */
.L_x_9654:
        /* <DEDUP_REMOVED lines=34> */
.L_x_9656:
[----:B------:R-:W-:-:S13]  /*1650*/  ISETP.NE.OR P0, PT, R7, RZ, P0 ;  /* 0x000000ff0700720c */ /* 0x000fda0000705670 */
[----:B------:R-:W-:Y:S05]  /*1660*/  @!P0 BRA `(.L_x_9652) ;  /* 0x0000000000548947 */ /* 0x000fea0003800000 */
.L_x_9653:
[----:B------:R1:W2:Y:S02]  /*1670*/  MUFU.RCP R19, R6 ;  /* 0x0000000600137308 */ /* 0x0002a40000001000 */
.L_x_9657:
        /* <DEDUP_REMOVED lines=20> */
.L_x_9652:
        /* <DEDUP_REMOVED lines=8> */
.L_x_9658:
        /* <DEDUP_REMOVED lines=11> */
.L_x_9659:
        /* <DEDUP_REMOVED lines=9> */
.L_x_12334:


//--------------------- .text._ZN4vllm3moe7moeTopKILi256ElEEvPKfPKbPfPT0_PiiiiibS3_ --------------------------
	.section	.text._ZN4vllm3moe7moeTopKILi256ElEEvPKfPKbPfPT0_PiiiiibS3_,"ax",@progbits
	.align	128
        .global         _ZN4vllm3moe7moeTopKILi256ElEEvPKfPKbPfPT0_PiiiiibS3_
        .type           _ZN4vllm3moe7moeTopKILi256ElEEvPKfPKbPfPT0_PiiiiibS3_,@function
        .size           _ZN4vllm3moe7moeTopKILi256ElEEvPKfPKbPfPT0_PiiiiibS3_,(.L_x_12335 - _ZN4vllm3moe7moeTopKILi256ElEEvPKfPKbPfPT0_PiiiiibS3_)
        .other          _ZN4vllm3moe7moeTopKILi256ElEEvPKfPKbPfPT0_PiiiiibS3_,@"STO_CUDA_ENTRY STV_DEFAULT"
_ZN4vllm3moe7moeTopKILi256ElEEvPKfPKbPfPT0_PiiiiibS3_:
.text._ZN4vllm3moe7moeTopKILi256ElEEvPKfPKbPfPT0_PiiiiibS3_:
[----:B------:R-:W0:Y:S08]  /*0000*/  LDC R1, c[0x0][0x28] ;  /* 0x00000a00ff017b82 */ /* 0x000e300000000800 */
[----:B------:R-:W1:Y:S01]  /*0010*/  LDC.64 R2, c[0x0][0x218] ;  /* 0x00008600ff027b82 */ /* 0x000e620000000a00 */
[----:B------:R-:W2:Y:S01]  /*0020*/  S2R R17, SR_CTAID.X ;  /* 0x0000000000117919 */ /* 0x000ea20000002500 */
[----:B------:R-:W-:Y:S01]  /*0030*/  ULDC.64 UR36, c[0x0][0x208] ;  /* 0x0000820000247ab9 */ /* 0x000fe20000000a00 */
[----:B------:R-:W-:Y:S01]  /*0040*/  ULDC UR4, c[0x0][0x23c] ;  /* 0x00008f0000047ab9 */ /* 0x000fe20000000800 */
[----:B-1----:R-:W-:-:S04]  /*0050*/  ISETP.NE.U32.AND P0, PT, R2, RZ, PT ;  /* 0x000000ff0200720c */ /* 0x002fc80003f05070 */
[----:B------:R-:W-:-:S13]  /*0060*/  ISETP.NE.AND.EX P0, PT, R3, RZ, PT, P0 ;  /* 0x000000ff0300720c */ /* 0x000fda0003f05300 */
[----:B--2---:R-:W-:-:S04]  /*0070*/  @P0 IADD3 R2, P1, R17, R2, RZ ;  /* 0x0000000211020210 */ /* 0x004fc80007f3e0ff */
[----:B------:R-:W-:-:S05]  /*0080*/  @P0 LEA.HI.X.SX32 R3, R17, R3, 0x1, P1 ;  /* 0x0000000311030211 */ /* 0x000fca00008f0eff */
[----:B------:R-:W2:Y:S01]  /*0090*/  @P0 LDG.E.U8 R2, desc[UR36][R2.64] ;  /* 0x0000002402020981 */ /* 0x000ea2000c1e1100 */
[----:B------:R-:W-:Y:S02]  /*00a0*/  IMAD.U32 R0, RZ, RZ, UR4 ;  /* 0x00000004ff007e24 */ /* 0x000fe4000f8e00ff */
[----:B------:R-:W-:-:S03]  /*00b0*/  IMAD.MOV.U32 R24, RZ, RZ, 0x1 ;  /* 0x00000001ff187424 */ /* 0x000fc600078e00ff */
[----:B------:R-:W-:-:S13]  /*00c0*/  ISETP.GT.AND P2, PT, R0, RZ, PT ;  /* 0x000000ff0000720c */ /* 0x000fda0003f44270 */
[----:B------:R-:W-:Y:S01]  /*00d0*/  @!P2 IMAD.MOV.U32 R19, RZ, RZ, RZ ;  /* 0x000000ffff13a224 */ /* 0x000fe200078e00ff */
[----:B--2---:R-:W-:-:S04]  /*00e0*/  @P0 ISETP.NE.AND P1, PT, R2, RZ, PT ;  /* 0x000000ff0200020c */ /* 0x004fc80003f25270 */
[----:B------:R-:W-:-:S04]  /*00f0*/  @P0 SEL R4, RZ, 0x1, P1 ;  /* 0x00000001ff040807 */ /* 0x000fc80000800000 */
[----:B------:R-:W-:Y:S01]  /*0100*/  @P0 PRMT R24, R4, 0x7610, R24 ;  /* 0x0000761004180816 */ /* 0x000fe20000000018 */
[----:B0-----:R-:W-:Y:S06]  /*0110*/  @!P2 BRA `(.L_x_9660) ;  /* 0x0000003800dca947 */ /* 0x001fec0003800000 */
[----:B------:R-:W0:Y:S01]  /*0120*/  S2R R2, SR_TID.X ;  /* 0x0000000000027919 */ /* 0x000e220000002100 */
[----:B------:R-:W1:Y:S01]  /*0130*/  S2UR UR5, SR_CgaCtaId ;  /* 0x00000000000579c3 */ /* 0x000e620000008800 */
[----:B------:R-:W-:Y:S01]  /*0140*/  UMOV UR4, 0x400 ;  /* 0x0000040000047882 */ /* 0x000fe20000000000 */
[----:B------:R-:W-:Y:S01]  /*0150*/  IMAD R23, R17, R0, RZ ;  /* 0x0000000011177224 */ /* 0x000fe200078e02ff */
[----:B------:R-:W2:Y:S01]  /*0160*/  S2R R16, SR_LANEID ;  /* 0x0000000000107919 */ /* 0x000ea20000000000 */
[----:B------:R-:W-:-:S04]  /*0170*/  CS2R R18, SRZ ;  /* 0x0000000000127805 */ /* 0x000fc8000001ff00 */
[----:B------:R-:W3:Y:S01]  /*0180*/  LDC.64 R26, c[0x0][0x228] ;  /* 0x00008a00ff1a7b82 */ /* 0x000ee20000000a00 */
[----:B-1----:R-:W-:Y:S01]  /*0190*/  ULEA UR4, UR5, UR4, 0x18 ;  /* 0x0000000405047291 */ /* 0x002fe2000f8ec03f */
[----:B0-----:R-:W-:Y:S01]  /*01a0*/  SHF.R.S32.HI R3, RZ, 0x1f, R2 ;  /* 0x0000001fff037819 */ /* 0x001fe20000011402 */
[----:B---3--:R-:W-:-:S03]  /*01b0*/  IMAD.WIDE R26, R23, 0x8, R26 ;  /* 0x00000008171a7825 */ /* 0x008fc600078e021a */
[----:B------:R-:W-:-:S04]  /*01c0*/  LEA.HI R3, R3, R2, RZ, 0x5 ;  /* 0x0000000203037211 */ /* 0x000fc800078f28ff */
[----:B------:R-:W-:-:S04]  /*01d0*/  SHF.R.S32.HI R3, RZ, 0x5, R3 ;  /* 0x00000005ff037819 */ /* 0x000fc80000011403 */
[----:B--2---:R-:W-:-:S07]  /*01e0*/  LEA R22, R3, UR4, 0x3 ;  /* 0x0000000403167c11 */ /* 0x004fce000f8e18ff */
.L_x_9786:
[----:B------:R-:W-:Y:S01]  /*01f0*/  ULDC UR4, c[0x0][0x238] ;  /* 0x00008e0000047ab9 */ /* 0x000fe20000000800 */
[----:B------:R-:W-:Y:S01]  /*0200*/  ULDC UR6, c[0x0][0x238] ;  /* 0x00008e0000067ab9 */ /* 0x000fe20000000800 */
[----:B------:R-:W-:Y:S01]  /*0210*/  IMAD.U32 R0, RZ, RZ, UR4 ;  /* 0x00000004ff007e24 */ /* 0x000fe2000f8e00ff */
[----:B------:R-:W-:Y:S01]  /*0220*/  BSSY B0, `(.L_x_9661) ;  /* 0x0000305000007945 */ /* 0x000fe20003800000 */
[----:B0-----:R-:W-:Y:S02]  /*0230*/  IMAD.MOV.U32 R12, RZ, RZ, RZ ;  /* 0x000000ffff0c7224 */ /* 0x001fe400078e00ff */
[----:B------:R-:W-:Y:S01]  /*0240*/  IMAD.MOV.U32 R13, RZ, RZ, -0x40800000 ;  /* 0xbf800000ff0d7424 */ /* 0x000fe200078e00ff */
[----:B------:R-:W-:-:S13]  /*0250*/  ISETP.GE.AND P0, PT, R2, R0, PT ;  /* 0x000000000200720c */ /* 0x000fda0003f06270 */
[----:B------:R-:W-:Y:S05]  /*0260*/  @P0 BRA `(.L_x_9662) ;  /* 0x0000003000000947 */ /* 0x000fea0003800000 */
[----:B------:R-:W-:Y:S02]  /*0270*/  ULDC.64 UR4, c[0x0][0x250] ;  /* 0x0000940000047ab9 */ /* 0x000fe40000000a00 */
[----:B------:R-:W-:-:S04]  /*0280*/  ISETP.NE.U32.AND P0, PT, RZ, UR4, PT ;  /* 0x00000004ff007c0c */ /* 0x000fc8000bf05070 */
[----:B------:R-:W-:-:S13]  /*0290*/  ISETP.NE.AND.EX P0, PT, RZ, UR5, PT, P0 ;  /* 0x00000005ff007c0c */ /* 0x000fda000bf05300 */
[----:B------:R-:W-:Y:S05]  /*02a0*/  @!P0 BRA `(.L_x_9663) ;  /* 0x0000000800908947 */ /* 0x000fea0003800000 */
[----:B------:R-:W0:Y:S01]  /*02b0*/  S2R R2, SR_TID.X ;  /* 0x0000000000027919 */ /* 0x000e220000002100 */
[----:B------:R-:W-:Y:S01]  /*02c0*/  BSSY B1, `(.L_x_9664) ;  /* 0x00000a1000017945 */ /* 0x000fe20003800000 */
[----:B------:R-:W-:Y:S02]  /*02d0*/  IMAD.MOV.U32 R4, RZ, RZ, -0x40800000 ;  /* 0xbf800000ff047424 */ /* 0x000fe400078e00ff */
[----:B------:R-:W-:Y:S02]  /*02e0*/  IMAD.MOV.U32 R5, RZ, RZ, RZ ;  /* 0x000000ffff057224 */ /* 0x000fe400078e00ff */
[----:B0-----:R-:W-:-:S07]  /*02f0*/  IMAD.MOV.U32 R3, RZ, RZ, R2 ;  /* 0x000000ffff037224 */ /* 0x001fce00078e0002 */
.L_x_9671:
[----:B------:R-:W0:Y:S01]  /*0300*/  LDC.64 R8, c[0x0][0x250] ;  /* 0x00009400ff087b82 */ /* 0x000e220000000a00 */
[----:B------:R-:W-:Y:S02]  /*0310*/  ULDC UR4, c[0x0][0x238] ;  /* 0x00008e0000047ab9 */ /* 0x000fe40000000800 */
[----:B------:R-:W-:-:S04]  /*0320*/  IMAD.U32 R0, RZ, RZ, UR4 ;  /* 0x00000004ff007e24 */ /* 0x000fc8000f8e00ff */
[----:B------:R-:W-:Y:S01]  /*0330*/  IMAD R11, R17, R0, R3 ;  /* 0x00000000110b7224 */ /* 0x000fe200078e0203 */
[----:B------:R-:W1:Y:S01]  /*0340*/  LDC.64 R6, c[0x0][0x210] ;  /* 0x00008400ff067b82 */ /* 0x000e620000000a00 */
[----:B0-----:R-:W-:-:S06]  /*0350*/  IMAD.WIDE R8, R3, 0x4, R8 ;  /* 0x0000000403087825 */ /* 0x001fcc00078e0208 */
[----:B------:R-:W2:Y:S01]  /*0360*/  LDG.E R8, desc[UR36][R8.64] ;  /* 0x0000002408087981 */ /* 0x000ea2000c1e1900 */
[----:B-1----:R-:W-:-:S06]  /*0370*/  IMAD.WIDE R6, R11, 0x4, R6 ;  /* 0x000000040b067825 */ /* 0x002fcc00078e0206 */
[----:B------:R-:W2:Y:S01]  /*0380*/  LDG.E R7, desc[UR36][R6.64] ;  /* 0x0000002406077981 */ /* 0x000ea2000c1e1900 */
[----:B------:R-:W-:Y:S01]  /*0390*/  ISETP.NE.AND P0, PT, R18, RZ, PT ;  /* 0x000000ff1200720c */ /* 0x000fe20003f05270 */
[----:B------:R-:W-:Y:S02]  /*03a0*/  IMAD.MOV.U32 R12, RZ, RZ, R3 ;  /* 0x000000ffff0c7224 */ /* 0x000fe400078e0003 */
[----:B--2---:R-:W-:-:S10]  /*03b0*/  FADD.FTZ R13, R8, R7 ;  /* 0x00000007080d7221 */ /* 0x004fd40000010000 */
[----:B------:R-:W-:Y:S05]  /*03c0*/  @!P0 BRA `(.L_x_9665) ;  /* 0x0000000800148947 */ /* 0x000fea0003800000 */
[----:B------:R-:W-:Y:S02]  /*03d0*/  VIADD R6, R18, 0xffffffff ;  /* 0xffffffff12067836 */ /* 0x000fe40000000000 */
[----:B------:R-:W-:Y:S02]  /*03e0*/  IMAD.MOV.U32 R8, RZ, RZ, RZ ;  /* 0x000000ffff087224 */ /* 0x000fe400078e00ff */
[----:B------:R-:W-:Y:S01]  /*03f0*/  IMAD.MOV.U32 R12, RZ, RZ, R3 ;  /* 0x000000ffff0c7224 */ /* 0x000fe200078e0003 */
[----:B------:R-:W-:-:S13]  /*0400*/  ISETP.GE.U32.AND P0, PT, R6, 0x3, PT ;  /* 0x000000030600780c */ /* 0x000fda0003f06070 */
[----:B------:R-:W-:Y:S05]  /*0410*/  @!P0 BRA `(.L_x_9666) ;  /* 0x0000000400ac8947 */ /* 0x000fea0003800000 */
[C---:B------:R-:W-:Y:S01]  /*0420*/  LOP3.LUT R9, R18.reuse, 0x3, RZ, 0xc0, !PT ;  /* 0x0000000312097812 */ /* 0x040fe200078ec0ff */
[----:B------:R-:W-:Y:S02]  /*0430*/  IMAD.MOV.U32 R8, RZ, RZ, RZ ;  /* 0x000000ffff087224 */ /* 0x000fe400078e00ff */
[----:B------:R-:W-:Y:S02]  /*0440*/  IMAD.MOV.U32 R6, RZ, RZ, R26 ;  /* 0x000000ffff067224 */ /* 0x000fe400078e001a */
[----:B------:R-:W-:Y:S02]  /*0450*/  IMAD.IADD R9, R18, 0x1, -R9 ;  /* 0x0000000112097824 */ /* 0x000fe400078e0a09 */
[----:B------:R-:W-:Y:S02]  /*0460*/  IMAD.MOV.U32 R7, RZ, RZ, R27 ;  /* 0x000000ffff077224 */ /* 0x000fe400078e001b */
[----:B------:R-:W-:Y:S01]  /*0470*/  IMAD.MOV.U32 R12, RZ, RZ, R3 ;  /* 0x000000ffff0c7224 */ /* 0x000fe200078e0003 */
[----:B------:R-:W-:-:S13]  /*0480*/  ISETP.GT.AND P0, PT, R9, RZ, PT ;  /* 0x000000ff0900720c */ /* 0x000fda0003f04270 */
[----:B------:R-:W-:Y:S05]  /*0490*/  @!P0 BRA `(.L_x_9667) ;  /* 0x0000000400448947 */ /* 0x000fea0003800000 */
[----:B------:R-:W-:Y:S02]  /*04a0*/  ISETP.GT.AND P1, PT, R9, 0xc, PT ;  /* 0x0000000c0900780c */ /* 0x000fe40003f24270 */
[----:B------:R-:W-:-:S11]  /*04b0*/  PLOP3.LUT P0, PT, PT, PT, PT, 0x80, 0x0 ;  /* 0x000000000000781c */ /* 0x000fd60003f0f070 */
[----:B------:R-:W-:Y:S05]  /*04c0*/  @!P1 BRA `(.L_x_9668) ;  /* 0x0000000000bc9947 */ /* 0x000fea0003800000 */
[----:B------:R-:W-:-:S13]  /*04d0*/  PLOP3.LUT P0, PT, PT, PT, PT, 0x8, 0x0 ;  /* 0x000000000000781c */ /* 0x000fda0003f0e170 */
.L_x_9669:
[----:B------:R-:W2:Y:S04]  /*04e0*/  LDG.E R10, desc[UR36][R6.64] ;  /* 0x00000024060a7981 */ /* 0x000ea8000c1e1900 */
[----:B------:R-:W3:Y:S04]  /*04f0*/  LDG.E R14, desc[UR36][R6.64+0x8] ;  /* 0x00000824060e7981 */ /* 0x000ee8000c1e1900 */
[----:B------:R-:W4:Y:S04]  /*0500*/  LDG.E R20, desc[UR36][R6.64+0x20] ;  /* 0x0000202406147981 */ /* 0x000f28000c1e1900 */
[----:B------:R-:W5:Y:S04]  /*0510*/  LDG.E R28, desc[UR36][R6.64+0x28] ;  /* 0x00002824061c7981 */ /* 0x000f68000c1e1900 */
[----:B------:R-:W5:Y:S04]  /*0520*/  LDG.E R11, desc[UR36][R6.64+0x60] ;  /* 0x00006024060b7981 */ /* 0x000f68000c1e1900 */
[----:B------:R-:W5:Y:S01]  /*0530*/  LDG.E R15, desc[UR36][R6.64+0x68] ;  /* 0x00006824060f7981 */ /* 0x000f62000c1e1900 */
[----:B--2---:R-:W-:-:S03]  /*0540*/  ISETP.NE.AND P2, PT, R3, R10, PT ;  /* 0x0000000a0300720c */ /* 0x004fc60003f45270 */
[----:B------:R-:W2:Y:S01]  /*0550*/  LDG.E R10, desc[UR36][R6.64+0x10] ;  /* 0x00001024060a7981 */ /* 0x000ea2000c1e1900 */
[----:B---3--:R-:W-:-:S03]  /*0560*/  ISETP.EQ.OR P2, PT, R3, R14, !P2 ;  /* 0x0000000e0300720c */ /* 0x008fc60005742670 */
[----:B------:R-:W3:Y:S01]  /*0570*/  LDG.E R14, desc[UR36][R6.64+0x30] ;  /* 0x00003024060e7981 */ /* 0x000ee2000c1e1900 */
[----:B----4-:R-:W-:-:S03]  /*0580*/  ISETP.NE.AND P1, PT, R3, R20, PT ;  /* 0x000000140300720c */ /* 0x010fc60003f25270 */
[----:B------:R-:W4:Y:S01]  /*0590*/  LDG.E R20, desc[UR36][R6.64+0x40] ;  /* 0x0000402406147981 */ /* 0x000f22000c1e1900 */
[----:B-----5:R-:W-:-:S03]  /*05a0*/  ISETP.EQ.OR P1, PT, R3, R28, !P1 ;  /* 0x0000001c0300720c */ /* 0x020fc60004f22670 */
[----:B------:R-:W5:Y:S01]  /*05b0*/  LDG.E R28, desc[UR36][R6.64+0x48] ;  /* 0x00004824061c7981 */ /* 0x000f62000c1e1900 */
[----:B------:R-:W-:-:S03]  /*05c0*/  ISETP.NE.AND P3, PT, R3, R11, PT ;  /* 0x0000000b0300720c */ /* 0x000fc60003f65270 */
[----:B------:R-:W5:Y:S01]  /*05d0*/  LDG.E R11, desc[UR36][R6.64+0x70] ;  /* 0x00007024060b7981 */ /* 0x000f62000c1e1900 */
[----:B------:R-:W-:-:S03]  /*05e0*/  ISETP.EQ.OR P3, PT, R3, R15, !P3 ;  /* 0x0000000f0300720c */ /* 0x000fc60005f62670 */
[----:B------:R-:W5:Y:S01]  /*05f0*/  LDG.E R15, desc[UR36][R6.64+0x78] ;  /* 0x00007824060f7981 */ /* 0x000f62000c1e1900 */
[----:B--2---:R-:W-:-:S03]  /*0600*/  ISETP.EQ.OR P2, PT, R3, R10, P2 ;  /* 0x0000000a0300720c */ /* 0x004fc60001742670 */
[----:B------:R-:W2:Y:S01]  /*0610*/  LDG.E R10, desc[UR36][R6.64+0x18] ;  /* 0x00001824060a7981 */ /* 0x000ea2000c1e1900 */
[----:B---3--:R-:W-:-:S03]  /*0620*/  ISETP.EQ.OR P1, PT, R3, R14, P1 ;  /* 0x0000000e0300720c */ /* 0x008fc60000f22670 */
[----:B------:R-:W3:Y:S01]  /*0630*/  LDG.E R14, desc[UR36][R6.64+0x38] ;  /* 0x00003824060e7981 */ /* 0x000ee2000c1e1900 */
[----:B----4-:R-:W-:-:S03]  /*0640*/  ISETP.NE.AND P4, PT, R3, R20, PT ;  /* 0x000000140300720c */ /* 0x010fc60003f85270 */
[----:B------:R-:W4:Y:S01]  /*0650*/  LDG.E R20, desc[UR36][R6.64+0x50] ;  /* 0x0000502406147981 */ /* 0x000f22000c1e1900 */
[----:B-----5:R-:W-:-:S03]  /*0660*/  ISETP.EQ.OR P4, PT, R3, R28, !P4 ;  /* 0x0000001c0300720c */ /* 0x020fc60006782670 */
[----:B------:R-:W5:Y:S01]  /*0670*/  LDG.E R28, desc[UR36][R6.64+0x58] ;  /* 0x00005824061c7981 */ /* 0x000f62000c1e1900 */
[----:B------:R-:W-:Y:S01]  /*0680*/  VIADD R9, R9, 0xfffffff0 ;  /* 0xfffffff009097836 */ /* 0x000fe20000000000 */
[----:B------:R-:W-:-:S04]  /*0690*/  ISETP.EQ.OR P3, PT, R3, R11, P3 ;  /* 0x0000000b0300720c */ /* 0x000fc80001f62670 */
[C---:B------:R-:W-:Y:S01]  /*06a0*/  ISETP.EQ.OR P3, PT, R3.reuse, R15, P3 ;  /* 0x0000000f0300720c */ /* 0x040fe20001f62670 */
[----:B------:R-:W-:Y:S01]  /*06b0*/  VIADD R8, R8, 0x10 ;  /* 0x0000001008087836 */ /* 0x000fe20000000000 */
[C---:B--2---:R-:W-:Y:S02]  /*06c0*/  ISETP.EQ.OR P2, PT, R3.reuse, R10, P2 ;  /* 0x0000000a0300720c */ /* 0x044fe40001742670 */
[----:B---3--:R-:W-:Y:S02]  /*06d0*/  ISETP.EQ.OR P1, PT, R3, R14, P1 ;  /* 0x0000000e0300720c */ /* 0x008fe40000f22670 */
[C---:B------:R-:W-:Y:S02]  /*06e0*/  FSEL R11, R4.reuse, R13, P2 ;  /* 0x0000000d040b7208 */ /* 0x040fe40001000000 */
[----:B------:R-:W-:Y:S02]  /*06f0*/  SEL R10, R5, R12, P2 ;  /* 0x0000000c050a7207 */ /* 0x000fe40001000000 */
[----:B------:R-:W-:-:S02]  /*0700*/  FSEL R11, R4, R11, P1 ;  /* 0x0000000b040b7208 */ /* 0x000fc40000800000 */
[----:B------:R-:W-:Y:S02]  /*0710*/  SEL R10, R5, R10, P1 ;  /* 0x0000000a050a7207 */ /* 0x000fe40000800000 */
[----:B------:R-:W-:Y:S02]  /*0720*/  ISETP.GT.AND P1, PT, R9, 0xc, PT ;  /* 0x0000000c0900780c */ /* 0x000fe40003f24270 */
[----:B----4-:R-:W-:-:S04]  /*0730*/  ISETP.EQ.OR P4, PT, R3, R20, P4 ;  /* 0x000000140300720c */ /* 0x010fc80002782670 */
[----:B-----5:R-:W-:Y:S02]  /*0740*/  ISETP.EQ.OR P4, PT, R3, R28, P4 ;  /* 0x0000001c0300720c */ /* 0x020fe40002782670 */
[----:B------:R-:W-:Y:S02]  /*0750*/  IADD3 R6, P2, R6, 0x80, RZ ;  /* 0x0000008006067810 */ /* 0x000fe40007f5e0ff */
[C---:B------:R-:W-:Y:S02]  /*0760*/  FSEL R11, R4.reuse, R11, P4 ;  /* 0x0000000b040b7208 */ /* 0x040fe40002000000 */
[C---:B------:R-:W-:Y:S01]  /*0770*/  SEL R10, R5.reuse, R10, P4 ;  /* 0x0000000a050a7207 */ /* 0x040fe20002000000 */
[----:B------:R-:W-:Y:S01]  /*0780*/  IMAD.X R7, RZ, RZ, R7, P2 ;  /* 0x000000ffff077224 */ /* 0x000fe200010e0607 */
[----:B------:R-:W-:Y:S02]  /*0790*/  FSEL R13, R4, R11, P3 ;  /* 0x0000000b040d7208 */ /* 0x000fe40001800000 */
[----:B------:R-:W-:Y:S01]  /*07a0*/  SEL R12, R5, R10, P3 ;  /* 0x0000000a050c7207 */ /* 0x000fe20001800000 */
[----:B------:R-:W-:Y:S06]  /*07b0*/  @P1 BRA `(.L_x_9669) ;  /* 0xfffffffc00481947 */ /* 0x000fec000383ffff */
.L_x_9668:
[----:B------:R-:W-:-:S13]  /*07c0*/  ISETP.GT.AND P1, PT, R9, 0x4, PT ;  /* 0x000000040900780c */ /* 0x000fda0003f24270 */
[----:B------:R-:W-:Y:S05]  /*07d0*/  @!P1 BRA `(.L_x_9670) ;  /* 0x00000000006c9947 */ /* 0x000fea0003800000 */
        /* <DEDUP_REMOVED lines=8> */
[----:B---3--:R-:W-:-:S03]  /*0860*/  ISETP.NE.AND P1, PT, R3, R28, PT ;  /* 0x0000001c0300720c */ /* 0x008fc60003f25270 */
[----:B------:R0:W3:Y:S01]  /*0870*/  LDG.E R28, desc[UR36][R6.64+0x38] ;  /* 0x00003824061c7981 */ /* 0x0000e2000c1e1900 */
[C---:B----4-:R-:W-:Y:S02]  /*0880*/  ISETP.EQ.OR P0, PT, R3.reuse, R14, !P0 ;  /* 0x0000000e0300720c */ /* 0x050fe40004702670 */
[C---:B-----5:R-:W-:Y:S02]  /*0890*/  ISETP.EQ.OR P1, PT, R3.reuse, R11, !P1 ;  /* 0x0000000b0300720c */ /* 0x060fe40004f22670 */
[C---:B------:R-:W-:Y:S02]  /*08a0*/  ISETP.EQ.OR P0, PT, R3.reuse, R20, P0 ;  /* 0x000000140300720c */ /* 0x040fe40000702670 */
[----:B------:R-:W-:Y:S02]  /*08b0*/  IADD3 R11, P3, R6, 0x40, RZ ;  /* 0x00000040060b7810 */ /* 0x000fe40007f7e0ff */
[----:B------:R-:W-:Y:S01]  /*08c0*/  ISETP.EQ.OR P2, PT, R3, R15, P1 ;  /* 0x0000000f0300720c */ /* 0x000fe20000f42670 */
[----:B------:R-:W-:-:S02]  /*08d0*/  VIADD R8, R8, 0x8 ;  /* 0x0000000808087836 */ /* 0x000fc40000000000 */
[----:B------:R-:W-:Y:S02]  /*08e0*/  VIADD R9, R9, 0xfffffff8 ;  /* 0xfffffff809097836 */ /* 0x000fe40000000000 */
[----:B0-----:R-:W-:Y:S01]  /*08f0*/  IMAD.MOV.U32 R6, RZ, RZ, R11 ;  /* 0x000000ffff067224 */ /* 0x001fe200078e000b */
[C---:B--2---:R-:W-:Y:S01]  /*0900*/  ISETP.EQ.OR P1, PT, R3.reuse, R10, P0 ;  /* 0x0000000a0300720c */ /* 0x044fe20000722670 */
[----:B------:R-:W-:Y:S01]  /*0910*/  IMAD.X R10, RZ, RZ, R7, P3 ;  /* 0x000000ffff0a7224 */ /* 0x000fe200018e0607 */
[----:B---3--:R-:W-:Y:S02]  /*0920*/  ISETP.EQ.OR P2, PT, R3, R28, P2 ;  /* 0x0000001c0300720c */ /* 0x008fe40001742670 */
[----:B------:R-:W-:Y:S02]  /*0930*/  FSEL R13, R4, R13, P1 ;  /* 0x0000000d040d7208 */ /* 0x000fe40000800000 */
[----:B------:R-:W-:Y:S01]  /*0940*/  SEL R12, R5, R12, P1 ;  /* 0x0000000c050c7207 */ /* 0x000fe20000800000 */
[----:B------:R-:W-:Y:S01]  /*0950*/  IMAD.MOV.U32 R7, RZ, RZ, R10 ;  /* 0x000000ffff077224 */ /* 0x000fe200078e000a */
[----:B------:R-:W-:-:S02]  /*0960*/  PLOP3.LUT P0, PT, PT, PT, PT, 0x8, 0x0 ;  /* 0x000000000000781c */ /* 0x000fc40003f0e170 */
[----:B------:R-:W-:Y:S02]  /*0970*/  FSEL R13, R4, R13, P2 ;  /* 0x0000000d040d7208 */ /* 0x000fe40001000000 */
[----:B------:R-:W-:-:S09]  /*0980*/  SEL R12, R5, R12, P2 ;  /* 0x0000000c050c7207 */ /* 0x000fd20001000000 */
.L_x_9670:
[----:B------:R-:W-:-:S13]  /*0990*/  ISETP.NE.OR P0, PT, R9, RZ, P0 ;  /* 0x000000ff0900720c */ /* 0x000fda0000705670 */
[----:B------:R-:W-:Y:S05]  /*09a0*/  @!P0 BRA `(.L_x_9666) ;  /* 0x0000000000488947 */ /* 0x000fea0003800000 */
.L_x_9667:
[----:B------:R-:W2:Y:S04]  /*09b0*/  LDG.E R10, desc[UR36][R6.64] ;  /* 0x00000024060a7981 */ /* 0x000ea8000c1e1900 */
[----:B------:R-:W3:Y:S04]  /*09c0*/  LDG.E R14, desc[UR36][R6.64+0x8] ;  /* 0x00000824060e7981 */ /* 0x000ee8000c1e1900 */
[----:B------:R-:W4:Y:S04]  /*09d0*/  LDG.E R20, desc[UR36][R6.64+0x10] ;  /* 0x0000102406147981 */ /* 0x000f28000c1e1900 */
[----:B------:R0:W5:Y:S01]  /*09e0*/  LDG.E R28, desc[UR36][R6.64+0x18] ;  /* 0x00001824061c7981 */ /* 0x000162000c1e1900 */
[----:B------:R-:W-:-:S02]  /*09f0*/  VIADD R9, R9, 0xfffffffc ;  /* 0xfffffffc09097836 */ /* 0x000fc40000000000 */
[----:B------:R-:W-:-:S03]  /*0a00*/  VIADD R8, R8, 0x4 ;  /* 0x0000000408087836 */ /* 0x000fc60000000000 */
[----:B------:R-:W-:Y:S02]  /*0a10*/  ISETP.NE.AND P1, PT, R9, RZ, PT ;  /* 0x000000ff0900720c */ /* 0x000fe40003f25270 */
[C---:B--2---:R-:W-:Y:S02]  /*0a20*/  ISETP.NE.AND P0, PT, R3.reuse, R10, PT ;  /* 0x0000000a0300720c */ /* 0x044fe40003f05270 */
[----:B------:R-:W-:Y:S02]  /*0a30*/  IADD3 R10, P2, R6, 0x20, RZ ;  /* 0x00000020060a7810 */ /* 0x000fe40007f5e0ff */
[----:B---3--:R-:W-:-:S03]  /*0a40*/  ISETP.EQ.OR P0, PT, R3, R14, !P0 ;  /* 0x0000000e0300720c */ /* 0x008fc60004702670 */
[----:B------:R-:W-:Y:S01]  /*0a50*/  IMAD.X R11, RZ, RZ, R7, P2 ;  /* 0x000000ffff0b7224 */ /* 0x000fe200010e0607 */
[C---:B----4-:R-:W-:Y:S01]  /*0a60*/  ISETP.EQ.OR P0, PT, R3.reuse, R20, P0 ;  /* 0x000000140300720c */ /* 0x050fe20000702670 */
[----:B0-----:R-:W-:Y:S02]  /*0a70*/  IMAD.MOV.U32 R6, RZ, RZ, R10 ;  /* 0x000000ffff067224 */ /* 0x001fe400078e000a */
[----:B------:R-:W-:Y:S01]  /*0a80*/  IMAD.MOV.U32 R7, RZ, RZ, R11 ;  /* 0x000000ffff077224 */ /* 0x000fe200078e000b */
[----:B-----5:R-:W-:-:S04]  /*0a90*/  ISETP.EQ.OR P0, PT, R3, R28, P0 ;  /* 0x0000001c0300720c */ /* 0x020fc80000702670 */
[----:B------:R-:W-:Y:S02]  /*0aa0*/  FSEL R13, R4, R13, P0 ;  /* 0x0000000d040d7208 */ /* 0x000fe40000000000 */
[----:B------:R-:W-:Y:S01]  /*0ab0*/  SEL R12, R5, R12, P0 ;  /* 0x0000000c050c7207 */ /* 0x000fe20000000000 */
[----:B------:R-:W-:Y:S06]  /*0ac0*/  @P1 BRA `(.L_x_9667) ;  /* 0xfffffffc00b81947 */ /* 0x000fec000383ffff */
.L_x_9666:
[----:B------:R-:W-:-:S13]  /*0ad0*/  LOP3.LUT P0, RZ, R18, 0x3, RZ, 0xc0, !PT ;  /* 0x0000000312ff7812 */ /* 0x000fda000780c0ff */
[----:B------:R-:W-:Y:S05]  /*0ae0*/  @!P0 BRA `(.L_x_9665) ;  /* 0x00000000004c8947 */ /* 0x000fea0003800000 */
[----:B------:R-:W0:Y:S01]  /*0af0*/  LDC.64 R6, c[0x0][0x228] ;  /* 0x00008a00ff067b82 */ /* 0x000e220000000a00 */
[----:B------:R-:W-:-:S04]  /*0b00*/  IMAD.IADD R9, R23, 0x1, R8 ;  /* 0x0000000117097824 */ /* 0x000fc800078e0208 */
[----:B0-----:R-:W-:-:S05]  /*0b10*/  IMAD.WIDE R6, R9, 0x8, R6 ;  /* 0x0000000809067825 */ /* 0x001fca00078e0206 */
[----:B------:R-:W2:Y:S01]  /*0b20*/  LDG.E R8, desc[UR36][R6.64] ;  /* 0x0000002406087981 */ /* 0x000ea2000c1e1900 */
[----:B------:R-:W-:-:S04]  /*0b30*/  LOP3.LUT R9, R18, 0x3, RZ, 0xc0, !PT ;  /* 0x0000000312097812 */ /* 0x000fc800078ec0ff */
[----:B------:R-:W-:Y:S02]  /*0b40*/  ISETP.NE.AND P1, PT, R9, 0x1, PT ;  /* 0x000000010900780c */ /* 0x000fe40003f25270 */
[----:B--2---:R-:W-:-:S04]  /*0b50*/  ISETP.NE.AND P0, PT, R3, R8, PT ;  /* 0x000000080300720c */ /* 0x004fc80003f05270 */
[----:B------:R-:W-:Y:S02]  /*0b60*/  FSEL R13, R4, R13, !P0 ;  /* 0x0000000d040d7208 */ /* 0x000fe40004000000 */
[----:B------:R-:W-:-:S05]  /*0b70*/  SEL R12, R5, R12, !P0 ;  /* 0x0000000c050c7207 */ /* 0x000fca0004000000 */
[----:B------:R-:W-:Y:S05]  /*0b80*/  @!P1 BRA `(.L_x_9665) ;  /* 0x0000000000249947 */ /* 0x000fea0003800000 */
[----:B------:R-:W-:Y:S01]  /*0b90*/  ISETP.NE.AND P1, PT, R9, 0x2, PT ;  /* 0x000000020900780c */ /* 0x000fe20003f25270 */
[----:B------:R-:W2:-:S12]  /*0ba0*/  LDG.E R8, desc[UR36][R6.64+0x8] ;  /* 0x0000082406087981 */ /* 0x000e98000c1e1900 */
[----:B------:R-:W3:Y:S01]  /*0bb0*/  @P1 LDG.E R10, desc[UR36][R6.64+0x10] ;  /* 0x00001024060a1981 */ /* 0x000ee2000c1e1900 */
[----:B--2---:R-:W-:-:S04]  /*0bc0*/  ISETP.NE.AND P0, PT, R3, R8, PT ;  /* 0x000000080300720c */ /* 0x004fc80003f05270 */
[----:B------:R-:W-:Y:S02]  /*0bd0*/  FSEL R13, R4, R13, !P0 ;  /* 0x0000000d040d7208 */ /* 0x000fe40004000000 */
[----:B------:R-:W-:Y:S02]  /*0be0*/  SEL R12, R5, R12, !P0 ;  /* 0x0000000c050c7207 */ /* 0x000fe40004000000 */
[----:B---3--:R-:W-:-:S04]  /*0bf0*/  @P1 ISETP.NE.AND P2, PT, R3, R10, PT ;  /* 0x0000000a0300120c */ /* 0x008fc80003f45270 */
[----:B------:R-:W-:Y:S02]  /*0c00*/  @P1 FSEL R13, R4, R13, !P2 ;  /* 0x0000000d040d1208 */ /* 0x000fe40005000000 */
[----:B------:R-:W-:-:S07]  /*0c10*/  @P1 SEL R12, R5, R12, !P2 ;  /* 0x0000000c050c1207 */ /* 0x000fce0005000000 */
.L_x_9665:
[----:B------:R-:W-:Y:S01]  /*0c20*/  FSETP.NEU.FTZ.AND P1, PT, R13, R4, PT ;  /* 0x000000040d00720b */ /* 0x000fe20003f3d000 */
[----:B------:R-:W-:Y:S01]  /*0c30*/  VIADD R3, R3, 0x100 ;  /* 0x0000010003037836 */ /* 0x000fe20000000000 */
[----:B------:R-:W-:Y:S02]  /*0c40*/  FSETP.GT.FTZ.AND P0, PT, R4, R13, PT ;  /* 0x0000000d0400720b */ /* 0x000fe40003f14000 */
[----:B------:R-:W-:-:S04]  /*0c50*/  ISETP.LT.AND P1, PT, R5, R12, !P1 ;  /* 0x0000000c0500720c */ /* 0x000fc80004f21270 */
[----:B------:R-:W-:Y:S02]  /*0c60*/  PLOP3.LUT P0, PT, P0, P1, PT, 0x2, 0x0 ;  /* 0x000000000000781c */ /* 0x000fe40000702072 */
[----:B------:R-:W-:-:S11]  /*0c70*/  ISETP.GE.AND P1, PT, R3, R0, PT ;  /* 0x000000000300720c */ /* 0x000fd60003f26270 */
[----:B------:R-:W-:Y:S02]  /*0c80*/  @!P0 IMAD.MOV.U32 R12, RZ, RZ, R5 ;  /* 0x000000ffff0c8224 */ /* 0x000fe400078e0005 */
[----:B------:R-:W-:Y:S02]  /*0c90*/  @!P0 IMAD.MOV.U32 R13, RZ, RZ, R4 ;  /* 0x000000ffff0d8224 */ /* 0x000fe400078e0004 */
[----:B------:R-:W-:Y:S02]  /*0ca0*/  IMAD.MOV.U32 R5, RZ, RZ, R12 ;  /* 0x000000ffff057224 */ /* 0x000fe400078e000c */
[----:B------:R-:W-:Y:S01]  /*0cb0*/  IMAD.MOV.U32 R4, RZ, RZ, R13 ;  /* 0x000000ffff047224 */ /* 0x000fe200078e000d */
[----:B------:R-:W-:Y:S06]  /*0cc0*/  @!P1 BRA `(.L_x_9671) ;  /* 0xfffffff4008c9947 */ /* 0x000fec000383ffff */
[----:B------:R-:W-:Y:S05]  /*0cd0*/  BSYNC B1 ;  /* 0x0000000000017941 */ /* 0x000fea0003800000 */
.L_x_9664:
[----:B------:R-:W-:Y:S05]  /*0ce0*/  BRA `(.L_x_9662) ;  /* 0x0000002400607947 */ /* 0x000fea0003800000 */
.L_x_9663:
[----:B------:R-:W-:-:S13]  /*0cf0*/  ISETP.NE.AND P0, PT, R18, RZ, PT ;  /* 0x000000ff1200720c */ /* 0x000fda0003f05270 */
[----:B------:R-:W-:Y:S05]  /*0d00*/  @!P0 BRA `(.L_x_9672) ;  /* 0x0000000800888947 */ /* 0x000fea0003800000 */
[----:B------:R-:W0:Y:S01]  /*0d10*/  S2R R2, SR_TID.X ;  /* 0x0000000000027919 */ /* 0x000e220000002100 */
[----:B------:R-:W-:Y:S01]  /*0d20*/  BSSY B1, `(.L_x_9673) ;  /* 0x000009f000017945 */ /* 0x000fe20003800000 */
[----:B------:R-:W-:Y:S02]  /*0d30*/  IMAD.MOV.U32 R10, RZ, RZ, -0x40800000 ;  /* 0xbf800000ff0a7424 */ /* 0x000fe400078e00ff */
[----:B------:R-:W-:Y:S02]  /*0d40*/  IMAD.MOV.U32 R3, RZ, RZ, RZ ;  /* 0x000000ffff037224 */ /* 0x000fe400078e00ff */
[----:B0-----:R-:W-:-:S07]  /*0d50*/  IMAD.MOV.U32 R5, RZ, RZ, R2 ;  /* 0x000000ffff057224 */ /* 0x001fce00078e0002 */
.L_x_9680:
[----:B------:R-:W0:Y:S01]  /*0d60*/  LDC.64 R6, c[0x0][0x210] ;  /* 0x00008400ff067b82 */ /* 0x000e220000000a00 */
[----:B------:R-:W-:Y:S02]  /*0d70*/  ULDC UR4, c[0x0][0x238] ;  /* 0x00008e0000047ab9 */ /* 0x000fe40000000800 */
[----:B------:R-:W-:-:S04]  /*0d80*/  IMAD.U32 R0, RZ, RZ, UR4 ;  /* 0x00000004ff007e24 */ /* 0x000fc8000f8e00ff */
[----:B------:R-:W-:-:S04]  /*0d90*/  IMAD R9, R17, R0, R5 ;  /* 0x0000000011097224 */ /* 0x000fc800078e0205 */
[----:B0-----:R-:W-:-:S05]  /*0da0*/  IMAD.WIDE R6, R9, 0x4, R6 ;  /* 0x0000000409067825 */ /* 0x001fca00078e0206 */
[----:B------:R0:W5:Y:S01]  /*0db0*/  LDG.E R13, desc[UR36][R6.64] ;  /* 0x00000024060d7981 */ /* 0x000162000c1e1900 */
[----:B------:R-:W-:Y:S02]  /*0dc0*/  VIADD R4, R18, 0xffffffff ;  /* 0xffffffff12047836 */ /* 0x000fe40000000000 */
[----:B------:R-:W-:-:S03]  /*0dd0*/  IMAD.MOV.U32 R12, RZ, RZ, R5 ;  /* 0x000000ffff0c7224 */ /* 0x000fc600078e0005 */
[----:B------:R-:W-:Y:S01]  /*0de0*/  ISETP.GE.U32.AND P0, PT, R4, 0x3, PT ;  /* 0x000000030400780c */ /* 0x000fe20003f06070 */
[----:B------:R-:W-:-:S12]  /*0df0*/  IMAD.MOV.U32 R4, RZ, RZ, RZ ;  /* 0x000000ffff047224 */ /* 0x000fd800078e00ff */
[----:B0-----:R-:W-:Y:S05]  /*0e00*/  @!P0 BRA `(.L_x_9674) ;  /* 0x0000000400c08947 */ /* 0x001fea0003800000 */
[C---:B------:R-:W-:Y:S01]  /*0e10*/  LOP3.LUT R11, R18.reuse, 0x3, RZ, 0xc0, !PT ;  /* 0x00000003120b7812 */ /* 0x040fe200078ec0ff */
[----:B------:R-:W-:Y:S02]  /*0e20*/  IMAD.MOV.U32 R4, RZ, RZ, RZ ;  /* 0x000000ffff047224 */ /* 0x000fe400078e00ff */
[----:B------:R-:W-:Y:S02]  /*0e30*/  IMAD.MOV.U32 R12, RZ, RZ, R5 ;  /* 0x000000ffff0c7224 */ /* 0x000fe400078e0005 */
[----:B------:R-:W-:-:S05]  /*0e40*/  IMAD.IADD R11, R18, 0x1, -R11 ;  /* 0x00000001120b7824 */ /* 0x000fca00078e0a0b */
[----:B------:R-:W-:-:S13]  /*0e50*/  ISETP.GT.AND P0, PT, R11, RZ, PT ;  /* 0x000000ff0b00720c */ /* 0x000fda0003f04270 */
[----:B------:R-:W-:Y:S05]  /*0e60*/  @!P0 BRA `(.L_x_9675) ;  /* 0x0000000400648947 */ /* 0x000fea0003800000 */
[----:B------:R-:W-:Y:S02]  /*0e70*/  ISETP.GT.AND P1, PT, R11, 0xc, PT ;  /* 0x0000000c0b00780c */ /* 0x000fe40003f24270 */
[----:B------:R-:W-:-:S11]  /*0e80*/  PLOP3.LUT P0, PT, PT, PT, PT, 0x80, 0x0 ;  /* 0x000000000000781c */ /* 0x000fd60003f0f070 */
[----:B------:R-:W-:Y:S05]  /*0e90*/  @!P1 BRA `(.L_x_9676) ;  /* 0x0000000000d89947 */ /* 0x000fea0003800000 */
[----:B------:R-:W-:-:S13]  /*0ea0*/  PLOP3.LUT P0, PT, PT, PT, PT, 0x8, 0x0 ;  /* 0x000000000000781c */ /* 0x000fda0003f0e170 */
.L_x_9677:
[----:B------:R-:W0:Y:S01]  /*0eb0*/  LDC.64 R6, c[0x0][0x228] ;  /* 0x00008a00ff067b82 */ /* 0x000e220000000a00 */
[----:B------:R-:W-:-:S04]  /*0ec0*/  IMAD.IADD R9, R23, 0x1, R4 ;  /* 0x0000000117097824 */ /* 0x000fc800078e0204 */
[----:B0-----:R-:W-:-:S05]  /*0ed0*/  IMAD.WIDE R8, R9, 0x8, R6 ;  /* 0x0000000809087825 */ /* 0x001fca00078e0206 */
[----:B------:R-:W2:Y:S04]  /*0ee0*/  LDG.E R25, desc[UR36][R8.64] ;  /* 0x0000002408197981 */ /* 0x000ea8000c1e1900 */
[----:B------:R-:W3:Y:S01]  /*0ef0*/  LDG.E R28, desc[UR36][R8.64+0x8] ;  /* 0x00000824081c7981 */ /* 0x000ee2000c1e1900 */
[----:B------:R-:W-:-:S03]  /*0f00*/  IADD3 R15, R23, 0x4, R4 ;  /* 0x00000004170f7810 */ /* 0x000fc60007ffe004 */
[----:B------:R-:W4:Y:S02]  /*0f10*/  LDG.E R21, desc[UR36][R8.64+0x10] ;  /* 0x0000102408157981 */ /* 0x000f24000c1e1900 */
[----:B------:R-:W-:Y:S02]  /*0f20*/  IMAD.WIDE R14, R15, 0x8, R6 ;  /* 0x000000080f0e7825 */ /* 0x000fe400078e0206 */
[----:B------:R0:W4:Y:S04]  /*0f30*/  LDG.E R20, desc[UR36][R8.64+0x18] ;  /* 0x0000182408147981 */ /* 0x000128000c1e1900 */
[----:B------:R-:W4:Y:S01]  /*0f40*/  LDG.E R29, desc[UR36][R14.64] ;  /* 0x000000240e1d7981 */ /* 0x000f22000c1e1900 */
[----:B--2---:R-:W-:-:S03]  /*0f50*/  ISETP.NE.AND P3, PT, R5, R25, PT ;  /* 0x000000190500720c */ /* 0x004fc60003f65270 */
[----:B------:R-:W2:Y:S01]  /*0f60*/  LDG.E R25, desc[UR36][R14.64+0x10] ;  /* 0x000010240e197981 */ /* 0x000ea2000c1e1900 */
[----:B---3--:R-:W-:-:S03]  /*0f70*/  ISETP.EQ.OR P3, PT, R5, R28, !P3 ;  /* 0x0000001c0500720c */ /* 0x008fc60005f62670 */
[----:B------:R-:W3:Y:S01]  /*0f80*/  LDG.E R28, desc[UR36][R14.64+0x8] ;  /* 0x000008240e1c7981 */ /* 0x000ee2000c1e1900 */
[----:B0-----:R-:W-:Y:S02]  /*0f90*/  IADD3 R9, R23, 0x8, R4 ;  /* 0x0000000817097810 */ /* 0x001fe40007ffe004 */
[----:B----4-:R-:W-:Y:S02]  /*0fa0*/  ISETP.EQ.OR P3, PT, R5, R21, P3 ;  /* 0x000000150500720c */ /* 0x010fe40001f62670 */
[----:B------:R0:W4:Y:S01]  /*0fb0*/  LDG.E R21, desc[UR36][R14.64+0x18] ;  /* 0x000018240e157981 */ /* 0x000122000c1e1900 */
[----:B------:R-:W-:Y:S01]  /*0fc0*/  IMAD.WIDE R8, R9, 0x8, R6 ;  /* 0x0000000809087825 */ /* 0x000fe200078e0206 */
[----:B------:R-:W-:-:S04]  /*0fd0*/  ISETP.NE.AND P4, PT, R5, R29, PT ;  /* 0x0000001d0500720c */ /* 0x000fc80003f85270 */
[----:B------:R-:W4:Y:S01]  /*0fe0*/  LDG.E R29, desc[UR36][R8.64+0x18] ;  /* 0x00001824081d7981 */ /* 0x000f22000c1e1900 */
[----:B0-----:R-:W-:-:S05]  /*0ff0*/  IADD3 R15, R23, 0xc, R4 ;  /* 0x0000000c170f7810 */ /* 0x001fca0007ffe004 */
[----:B------:R-:W-:-:S05]  /*1000*/  IMAD.WIDE R6, R15, 0x8, R6 ;  /* 0x000000080f067825 */ /* 0x000fca00078e0206 */
[----:B------:R-:W4:Y:S04]  /*1010*/  LDG.E R14, desc[UR36][R6.64] ;  /* 0x00000024060e7981 */ /* 0x000f28000c1e1900 */
[----:B------:R-:W4:Y:S01]  /*1020*/  LDG.E R15, desc[UR36][R6.64+0x8] ;  /* 0x00000824060f7981 */ /* 0x000f22000c1e1900 */
[----:B---3--:R-:W-:-:S03]  /*1030*/  ISETP.EQ.OR P4, PT, R5, R28, !P4 ;  /* 0x0000001c0500720c */ /* 0x008fc60006782670 */
[----:B------:R-:W3:Y:S01]  /*1040*/  LDG.E R28, desc[UR36][R8.64] ;  /* 0x00000024081c7981 */ /* 0x000ee2000c1e1900 */
[----:B--2---:R-:W-:-:S03]  /*1050*/  ISETP.EQ.OR P4, PT, R5, R25, P4 ;  /* 0x000000190500720c */ /* 0x004fc60002782670 */
[----:B------:R-:W2:Y:S01]  /*1060*/  LDG.E R25, desc[UR36][R8.64+0x8] ;  /* 0x0000082408197981 */ /* 0x000ea2000c1e1900 */
[----:B----4-:R-:W-:-:S03]  /*1070*/  ISETP.NE.AND P1, PT, R5, R14, PT ;  /* 0x0000000e0500720c */ /* 0x010fc60003f25270 */
[----:B------:R-:W4:Y:S01]  /*1080*/  LDG.E R14, desc[UR36][R6.64+0x10] ;  /* 0x00001024060e7981 */ /* 0x000f22000c1e1900 */
[----:B---3--:R-:W-:-:S03]  /*1090*/  ISETP.NE.AND P2, PT, R5, R28, PT ;  /* 0x0000001c0500720c */ /* 0x008fc60003f45270 */
[----:B------:R0:W3:Y:S01]  /*10a0*/  LDG.E R28, desc[UR36][R8.64+0x10] ;  /* 0x00001024081c7981 */ /* 0x0000e2000c1e1900 */
[----:B--2---:R-:W-:-:S03]  /*10b0*/  ISETP.EQ.OR P2, PT, R5, R25, !P2 ;  /* 0x000000190500720c */ /* 0x004fc60005742670 */
[----:B------:R-:W2:Y:S01]  /*10c0*/  LDG.E R25, desc[UR36][R6.64+0x18] ;  /* 0x0000182406197981 */ /* 0x000ea2000c1e1900 */
[----:B------:R-:W-:Y:S01]  /*10d0*/  ISETP.EQ.OR P3, PT, R5, R20, P3 ;  /* 0x000000140500720c */ /* 0x000fe20001f62670 */
[----:B------:R-:W-:-:S03]  /*10e0*/  VIADD R11, R11, 0xfffffff0 ;  /* 0xfffffff00b0b7836 */ /* 0x000fc60000000000 */
[C---:B0----5:R-:W-:Y:S02]  /*10f0*/  FSEL R9, R10.reuse, R13, P3 ;  /* 0x0000000d0a097208 */ /* 0x061fe40001800000 */
[----:B------:R-:W-:Y:S02]  /*1100*/  SEL R8, R3, R12, P3 ;  /* 0x0000000c03087207 */ /* 0x000fe40001800000 */
[----:B------:R-:W-:Y:S02]  /*1110*/  ISETP.GT.AND P3, PT, R11, 0xc, PT ;  /* 0x0000000c0b00780c */ /* 0x000fe40003f64270 */
[C---:B------:R-:W-:Y:S02]  /*1120*/  ISETP.EQ.OR P4, PT, R5.reuse, R21, P4 ;  /* 0x000000150500720c */ /* 0x040fe40002782670 */
[----:B------:R-:W-:Y:S02]  /*1130*/  ISETP.EQ.OR P1, PT, R5, R15, !P1 ;  /* 0x0000000f0500720c */ /* 0x000fe40004f22670 */
[----:B------:R-:W-:-:S02]  /*1140*/  FSEL R9, R10, R9, P4 ;  /* 0x000000090a097208 */ /* 0x000fc40002000000 */
[----:B------:R-:W-:Y:S02]  /*1150*/  SEL R8, R3, R8, P4 ;  /* 0x0000000803087207 */ /* 0x000fe40002000000 */
[C---:B----4-:R-:W-:Y:S01]  /*1160*/  ISETP.EQ.OR P1, PT, R5.reuse, R14, P1 ;  /* 0x0000000e0500720c */ /* 0x050fe20000f22670 */
[----:B------:R-:W-:Y:S01]  /*1170*/  VIADD R4, R4, 0x10 ;  /* 0x0000001004047836 */ /* 0x000fe20000000000 */
[----:B---3--:R-:W-:-:S04]  /*1180*/  ISETP.EQ.OR P2, PT, R5, R28, P2 ;  /* 0x0000001c0500720c */ /* 0x008fc80001742670 */
[C---:B------:R-:W-:Y:S02]  /*1190*/  ISETP.EQ.OR P2, PT, R5.reuse, R29, P2 ;  /* 0x0000001d0500720c */ /* 0x040fe40001742670 */
[----:B--2---:R-:W-:Y:S02]  /*11a0*/  ISETP.EQ.OR P1, PT, R5, R25, P1 ;  /* 0x000000190500720c */ /* 0x004fe40000f22670 */
[C---:B------:R-:W-:Y:S02]  /*11b0*/  FSEL R9, R10.reuse, R9, P2 ;  /* 0x000000090a097208 */ /* 0x040fe40001000000 */
[C---:B------:R-:W-:Y:S02]  /*11c0*/  SEL R8, R3.reuse, R8, P2 ;  /* 0x0000000803087207 */ /* 0x040fe40001000000 */
[----:B------:R-:W-:Y:S02]  /*11d0*/  FSEL R13, R10, R9, P1 ;  /* 0x000000090a0d7208 */ /* 0x000fe40000800000 */
[----:B------:R-:W-:Y:S01]  /*11e0*/  SEL R12, R3, R8, P1 ;  /* 0x00000008030c7207 */ /* 0x000fe20000800000 */
[----:B------:R-:W-:Y:S06]  /*11f0*/  @P3 BRA `(.L_x_9677) ;  /* 0xfffffffc002c3947 */ /* 0x000fec000383ffff */
.L_x_9676:
[----:B------:R-:W-:-:S13]  /*1200*/  ISETP.GT.AND P1, PT, R11, 0x4, PT ;  /* 0x000000040b00780c */ /* 0x000fda0003f24270 */
[----:B------:R-:W-:Y:S05]  /*1210*/  @!P1 BRA `(.L_x_9678) ;  /* 0x0000000000709947 */ /* 0x000fea0003800000 */
[----:B------:R-:W0:Y:S01]  /*1220*/  LDC.64 R8, c[0x0][0x228] ;  /* 0x00008a00ff087b82 */ /* 0x000e220000000a00 */
[----:B------:R-:W-:-:S04]  /*1230*/  IMAD.IADD R7, R23, 0x1, R4 ;  /* 0x0000000117077824 */ /* 0x000fc800078e0204 */
[----:B0-----:R-:W-:-:S05]  /*1240*/  IMAD.WIDE R6, R7, 0x8, R8 ;  /* 0x0000000807067825 */ /* 0x001fca00078e0208 */
[----:B------:R-:W2:Y:S01]  /*1250*/  LDG.E R14, desc[UR36][R6.64] ;  /* 0x00000024060e7981 */ /* 0x000ea2000c1e1900 */
[----:B------:R-:W-:-:S03]  /*1260*/  IADD3 R15, R23, 0x4, R4 ;  /* 0x00000004170f7810 */ /* 0x000fc60007ffe004 */
[----:B------:R-:W3:Y:S02]  /*1270*/  LDG.E R28, desc[UR36][R6.64+0x8] ;  /* 0x00000824061c7981 */ /* 0x000ee4000c1e1900 */
[----:B------:R-:W-:Y:S02]  /*1280*/  IMAD.WIDE R8, R15, 0x8, R8 ;  /* 0x000000080f087825 */ /* 0x000fe400078e0208 */
[----:B------:R-:W4:Y:S04]  /*1290*/  LDG.E R20, desc[UR36][R6.64+0x10] ;  /* 0x0000102406147981 */ /* 0x000f28000c1e1900 */
[----:B------:R-:W4:Y:S04]  /*12a0*/  LDG.E R21, desc[UR36][R8.64] ;  /* 0x0000002408157981 */ /* 0x000f28000c1e1900 */
[----:B------:R-:W4:Y:S04]  /*12b0*/  LDG.E R25, desc[UR36][R8.64+0x10] ;  /* 0x0000102408197981 */ /* 0x000f28000c1e1900 */
[----:B------:R-:W4:Y:S04]  /*12c0*/  LDG.E R15, desc[UR36][R6.64+0x18] ;  /* 0x00001824060f7981 */ /* 0x000f28000c1e1900 */
[----:B------:R-:W4:Y:S01]  /*12d0*/  LDG.E R29, desc[UR36][R8.64+0x18] ;  /* 0x00001824081d7981 */ /* 0x000f22000c1e1900 */
[----:B--2---:R-:W-:-:S03]  /*12e0*/  ISETP.NE.AND P0, PT, R5, R14, PT ;  /* 0x0000000e0500720c */ /* 0x004fc60003f05270 */
[----:B------:R-:W2:Y:S01]  /*12f0*/  LDG.E R14, desc[UR36][R8.64+0x8] ;  /* 0x00000824080e7981 */ /* 0x000ea2000c1e1900 */
[C---:B---3--:R-:W-:Y:S02]  /*1300*/  ISETP.EQ.OR P0, PT, R5.reuse, R28, !P0 ;  /* 0x0000001c0500720c */ /* 0x048fe40004702670 */
[C---:B----4-:R-:W-:Y:S02]  /*1310*/  ISETP.NE.AND P1, PT, R5.reuse, R21, PT ;  /* 0x000000150500720c */ /* 0x050fe40003f25270 */
[----:B------:R-:W-:Y:S01]  /*1320*/  ISETP.EQ.OR P0, PT, R5, R20, P0 ;  /* 0x000000140500720c */ /* 0x000fe20000702670 */
[----:B------:R-:W-:Y:S02]  /*1330*/  VIADD R11, R11, 0xfffffff8 ;  /* 0xfffffff80b0b7836 */ /* 0x000fe40000000000 */
[----:B------:R-:W-:Y:S01]  /*1340*/  VIADD R4, R4, 0x8 ;  /* 0x0000000804047836 */ /* 0x000fe20000000000 */
[----:B--2---:R-:W-:-:S04]  /*1350*/  ISETP.EQ.OR P1, PT, R5, R14, !P1 ;  /* 0x0000000e0500720c */ /* 0x004fc80004f22670 */
[C---:B------:R-:W-:Y:S02]  /*1360*/  ISETP.EQ.OR P2, PT, R5.reuse, R25, P1 ;  /* 0x000000190500720c */ /* 0x040fe40000f42670 */
[C---:B------:R-:W-:Y:S02]  /*1370*/  ISETP.EQ.OR P1, PT, R5.reuse, R15, P0 ;  /* 0x0000000f0500720c */ /* 0x040fe40000722670 */
[----:B------:R-:W-:Y:S02]  /*1380*/  ISETP.EQ.OR P2, PT, R5, R29, P2 ;  /* 0x0000001d0500720c */ /* 0x000fe40001742670 */
[----:B-----5:R-:W-:Y:S02]  /*1390*/  FSEL R13, R10, R13, P1 ;  /* 0x0000000d0a0d7208 */ /* 0x020fe40000800000 */
[----:B------:R-:W-:Y:S02]  /*13a0*/  SEL R12, R3, R12, P1 ;  /* 0x0000000c030c7207 */ /* 0x000fe40000800000 */
[----:B------:R-:W-:-:S02]  /*13b0*/  PLOP3.LUT P0, PT, PT, PT, PT, 0x8, 0x0 ;  /* 0x000000000000781c */ /* 0x000fc40003f0e170 */
[----:B------:R-:W-:Y:S02]  /*13c0*/  FSEL R13, R10, R13, P2 ;  /* 0x0000000d0a0d7208 */ /* 0x000fe40001000000 */
[----:B------:R-:W-:-:S09]  /*13d0*/  SEL R12, R3, R12, P2 ;  /* 0x0000000c030c7207 */ /* 0x000fd20001000000 */
.L_x_9678:
[----:B------:R-:W-:-:S13]  /*13e0*/  ISETP.NE.OR P0, PT, R11, RZ, P0 ;  /* 0x000000ff0b00720c */ /* 0x000fda0000705670 */
[----:B------:R-:W-:Y:S05]  /*13f0*/  @!P0 BRA `(.L_x_9674) ;  /* 0x0000000000448947 */ /* 0x000fea0003800000 */
.L_x_9675:
[----:B------:R-:W0:Y:S01]  /*1400*/  LDC.64 R6, c[0x0][0x228] ;  /* 0x00008a00ff067b82 */ /* 0x000e220000000a00 */
[----:B------:R-:W-:-:S04]  /*1410*/  IMAD.IADD R9, R23, 0x1, R4 ;  /* 0x0000000117097824 */ /* 0x000fc800078e0204 */
[----:B0-----:R-:W-:-:S05]  /*1420*/  IMAD.WIDE R6, R9, 0x8, R6 ;  /* 0x0000000809067825 */ /* 0x001fca00078e0206 */
[----:B------:R-:W2:Y:S04]  /*1430*/  LDG.E R8, desc[UR36][R6.64] ;  /* 0x0000002406087981 */ /* 0x000ea8000c1e1900 */
[----:B------:R-:W3:Y:S04]  /*1440*/  LDG.E R14, desc[UR36][R6.64+0x8] ;  /* 0x00000824060e7981 */ /* 0x000ee8000c1e1900 */
[----:B------:R-:W4:Y:S04]  /*1450*/  LDG.E R20, desc[UR36][R6.64+0x10] ;  /* 0x0000102406147981 */ /* 0x000f28000c1e1900 */
[----:B------:R-:W4:Y:S01]  /*1460*/  LDG.E R28, desc[UR36][R6.64+0x18] ;  /* 0x00001824061c7981 */ /* 0x000f22000c1e1900 */
[----:B------:R-:W-:-:S02]  /*1470*/  VIADD R11, R11, 0xfffffffc ;  /* 0xfffffffc0b0b7836 */ /* 0x000fc40000000000 */
[----:B------:R-:W-:-:S03]  /*1480*/  VIADD R4, R4, 0x4 ;  /* 0x0000000404047836 */ /* 0x000fc60000000000 */
[----:B------:R-:W-:Y:S02]  /*1490*/  ISETP.NE.AND P1, PT, R11, RZ, PT ;  /* 0x000000ff0b00720c */ /* 0x000fe40003f25270 */
[----:B--2---:R-:W-:-:S04]  /*14a0*/  ISETP.NE.AND P0, PT, R5, R8, PT ;  /* 0x000000080500720c */ /* 0x004fc80003f05270 */
[----:B---3--:R-:W-:-:S04]  /*14b0*/  ISETP.EQ.OR P0, PT, R5, R14, !P0 ;  /* 0x0000000e0500720c */ /* 0x008fc80004702670 */
[----:B----4-:R-:W-:-:S04]  /*14c0*/  ISETP.EQ.OR P0, PT, R5, R20, P0 ;  /* 0x000000140500720c */ /* 0x010fc80000702670 */
[----:B------:R-:W-:-:S04]  /*14d0*/  ISETP.EQ.OR P0, PT, R5, R28, P0 ;  /* 0x0000001c0500720c */ /* 0x000fc80000702670 */
[----:B-----5:R-:W-:Y:S02]  /*14e0*/  FSEL R13, R10, R13, P0 ;  /* 0x0000000d0a0d7208 */ /* 0x020fe40000000000 */
[----:B------:R-:W-:Y:S01]  /*14f0*/  SEL R12, R3, R12, P0 ;  /* 0x0000000c030c7207 */ /* 0x000fe20000000000 */
[----:B------:R-:W-:Y:S06]  /*1500*/  @P1 BRA `(.L_x_9675) ;  /* 0xfffffffc00bc1947 */ /* 0x000fec000383ffff */
.L_x_9674:
        /* <DEDUP_REMOVED lines=9> */
[----:B-----5:R-:W-:Y:S02]  /*15a0*/  FSEL R13, R10, R13, !P0 ;  /* 0x0000000d0a0d7208 */ /* 0x020fe40004000000 */
        /* <DEDUP_REMOVED lines=11> */
.L_x_9679:
[----:B-----5:R-:W-:Y:S01]  /*1660*/  FSETP.NEU.FTZ.AND P1, PT, R13, R10, PT ;  /* 0x0000000a0d00720b */ /* 0x020fe20003f3d000 */
        /* <DEDUP_REMOVED lines=11> */
.L_x_9673:
[----:B------:R-:W-:Y:S05]  /*1720*/  BRA `(.L_x_9662) ;  /* 0x0000001800d07947 */ /* 0x000fea0003800000 */
.L_x_9672:
[----:B------:R-:W-:Y:S01]  /*1730*/  LOP3.LUT R3, RZ, R2, RZ, 0x33, !PT ;  /* 0x00000002ff037212 */ /* 0x000fe200078e33ff */
[----:B------:R-:W-:Y:S01]  /*1740*/  BSSY B2, `(.L_x_9681) ;  /* 0x0000182000027945 */ /* 0x000fe20003800000 */
[----:B------:R-:W-:Y:S02]  /*1750*/  IMAD.MOV.U32 R11, RZ, RZ, R2 ;  /* 0x000000ffff0b7224 */ /* 0x000fe400078e0002 */
[----:B------:R-:W-:Y:S02]  /*1760*/  IMAD.MOV.U32 R13, RZ, RZ, -0x40800000 ;  /* 0xbf800000ff0d7424 */ /* 0x000fe400078e00ff */
[----:B------:R-:W-:Y:S02]  /*1770*/  IMAD.IADD R10, R3, 0x1, R0 ;  /* 0x00000001030a7824 */ /* 0x000fe400078e0200 */
[----:B------:R-:W-:-:S03]  /*1780*/  IMAD.MOV.U32 R12, RZ, RZ, RZ ;  /* 0x000000ffff0c7224 */ /* 0x000fc600078e00ff */
[----:B------:R-:W-:-:S13]  /*1790*/  ISETP.GE.U32.AND P0, PT, R10, 0x300, PT ;  /* 0x000003000a00780c */ /* 0x000fda0003f06070 */
[----:B------:R-:W-:Y:S05]  /*17a0*/  @!P0 BRA `(.L_x_9682) ;  /* 0x0000001400ec8947 */ /* 0x000fea0003800000 */
[----:B------:R-:W-:Y:S01]  /*17b0*/  LEA.HI R3, R10, 0x1, RZ, 0x18 ;  /* 0x000000010a037811 */ /* 0x000fe200078fc0ff */
[----:B------:R-:W-:Y:S01]  /*17c0*/  IMAD.MOV.U32 R11, RZ, RZ, R2 ;  /* 0x000000ffff0b7224 */ /* 0x000fe200078e0002 */
[----:B------:R-:W0:Y:S01]  /*17d0*/  LDC.64 R4, c[0x0][0x210] ;  /* 0x00008400ff047b82 */ /* 0x000e220000000a00 */
[----:B------:R-:W1:Y:S01]  /*17e0*/  S2R R2, SR_TID.X ;  /* 0x0000000000027919 */ /* 0x000e620000002100 */
[C---:B------:R-:W-:Y:S01]  /*17f0*/  LOP3.LUT R6, R3.reuse, 0x3, RZ, 0xc0, !PT ;  /* 0x0000000303067812 */ /* 0x040fe200078ec0ff */
[----:B------:R-:W-:Y:S01]  /*1800*/  BSSY B1, `(.L_x_9683) ;  /* 0x0000140000017945 */ /* 0x000fe20003800000 */
[----:B------:R-:W-:Y:S02]  /*1810*/  IMAD.MOV.U32 R13, RZ, RZ, -0x40800000 ;  /* 0xbf800000ff0d7424 */ /* 0x000fe400078e00ff */
[----:B------:R-:W-:Y:S02]  /*1820*/  IMAD.MOV.U32 R12, RZ, RZ, RZ ;  /* 0x000000ffff0c7224 */ /* 0x000fe400078e00ff */
[----:B------:R-:W-:-:S05]  /*1830*/  IMAD.IADD R3, R3, 0x1, -R6 ;  /* 0x0000000103037824 */ /* 0x000fca00078e0a06 */
[----:B------:R-:W-:-:S13]  /*1840*/  ISETP.GT.AND P0, PT, R3, RZ, PT ;  /* 0x000000ff0300720c */ /* 0x000fda0003f04270 */
[----:B------:R-:W-:Y:S05]  /*1850*/  @!P0 BRA `(.L_x_9684) ;  /* 0x0000001000e88947 */ /* 0x000fea0003800000 */
[----:B------:R-:W-:Y:S01]  /*1860*/  ISETP.GT.AND P1, PT, R3, 0xc, PT ;  /* 0x0000000c0300780c */ /* 0x000fe20003f24270 */
[----:B------:R-:W-:Y:S01]  /*1870*/  BSSY B3, `(.L_x_9685) ;  /* 0x00000cd000037945 */ /* 0x000fe20003800000 */
[----:B------:R-:W-:-:S11]  /*1880*/  PLOP3.LUT P0, PT, PT, PT, PT, 0x80, 0x0 ;  /* 0x000000000000781c */ /* 0x000fd60003f0f070 */
[----:B------:R-:W-:Y:S05]  /*1890*/  @!P1 BRA `(.L_x_9686) ;  /* 0x0000000c00289947 */ /* 0x000fea0003800000 */
[----:B------:R-:W2:Y:S01]  /*18a0*/  LDC.64 R6, c[0x0][0x210] ;  /* 0x00008400ff067b82 */ /* 0x000ea20000000a00 */
[----:B------:R-:W-:-:S13]  /*18b0*/  PLOP3.LUT P0, PT, PT, PT, PT, 0x8, 0x0 ;  /* 0x000000000000781c */ /* 0x000fda0003f0e170 */
.L_x_9735:
[----:B------:R-:W-:Y:S02]  /*18c0*/  ULDC UR4, c[0x0][0x238] ;  /* 0x00008e0000047ab9 */ /* 0x000fe40000000800 */
[----:B------:R-:W-:-:S04]  /*18d0*/  IMAD.U32 R0, RZ, RZ, UR4 ;  /* 0x00000004ff007e24 */ /* 0x000fc8000f8e00ff */
[----:B------:R-:W-:-:S04]  /*18e0*/  IMAD R9, R17, R0, R11 ;  /* 0x0000000011097224 */ /* 0x000fc800078e020b */
[----:B--2---:R-:W-:-:S05]  /*18f0*/  IMAD.WIDE R8, R9, 0x4, R6 ;  /* 0x0000000409087825 */ /* 0x004fca00078e0206 */
[----:B------:R-:W2:Y:S01]  /*1900*/  LDG.E R14, desc[UR36][R8.64] ;  /* 0x00000024080e7981 */ /* 0x000ea2000c1e1900 */
[----:B------:R-:W-:Y:S01]  /*1910*/  BSSY B4, `(.L_x_9687) ;  /* 0x0000009000047945 */ /* 0x000fe20003800000 */
[----:B--2---:R-:W-:-:S13]  /*1920*/  FSETP.GT.FTZ.AND P1, PT, R13, R14, PT ;  /* 0x0000000e0d00720b */ /* 0x004fda0003f34000 */
[----:B------:R-:W-:Y:S05]  /*1930*/  @P1 BRA `(.L_x_9688) ;  /* 0x0000000000101947 */ /* 0x000fea0003800000 */
[----:B------:R-:W-:Y:S01]  /*1940*/  FSETP.NEU.FTZ.AND P1, PT, R14, R13, PT ;  /* 0x0000000d0e00720b */ /* 0x000fe20003f3d000 */
[----:B------:R-:W-:-:S03]  /*1950*/  IMAD.MOV.U32 R15, RZ, RZ, R11 ;  /* 0x000000ffff0f7224 */ /* 0x000fc600078e000b */
[----:B------:R-:W-:-:S13]  /*1960*/  ISETP.LT.AND P1, PT, R12, R11, !P1 ;  /* 0x0000000b0c00720c */ /* 0x000fda0004f21270 */
[----:B------:R-:W-:Y:S05]  /*1970*/  @!P1 BRA `(.L_x_9689) ;  /* 0x0000000000089947 */ /* 0x000fea0003800000 */
.L_x_9688:
[----:B------:R-:W-:Y:S02]  /*1980*/  IMAD.MOV.U32 R15, RZ, RZ, R12 ;  /* 0x000000ffff0f7224 */ /* 0x000fe400078e000c */
[----:B------:R-:W-:-:S07]  /*1990*/  IMAD.MOV.U32 R14, RZ, RZ, R13 ;  /* 0x000000ffff0e7224 */ /* 0x000fce00078e000d */
.L_x_9689:
[----:B------:R-:W-:Y:S05]  /*19a0*/  BSYNC B4 ;  /* 0x0000000000047941 */ /* 0x000fea0003800000 */
.L_x_9687:
[----:B------:R-:W2:Y:S01]  /*19b0*/  LDG.E R13, desc[UR36][R8.64+0x400] ;  /* 0x00040024080d7981 */ /* 0x000ea2000c1e1900 */
[----:B------:R-:W-:Y:S01]  /*19c0*/  BSSY B4, `(.L_x_9690) ;  /* 0x0000009000047945 */ /* 0x000fe20003800000 */
[----:B--2---:R-:W-:-:S13]  /*19d0*/  FSETP.GT.FTZ.AND P1, PT, R14, R13, PT ;  /* 0x0000000d0e00720b */ /* 0x004fda0003f34000 */
[----:B------:R-:W-:Y:S05]  /*19e0*/  @P1 BRA `(.L_x_9691) ;  /* 0x0000000000101947 */ /* 0x000fea0003800000 */
[----:B------:R-:W-:Y:S01]  /*19f0*/  VIADD R12, R11, 0x100 ;  /* 0x000001000b0c7836 */ /* 0x000fe20000000000 */
[----:B------:R-:W-:-:S04]  /*1a00*/  FSETP.NEU.FTZ.AND P1, PT, R13, R14, PT ;  /* 0x0000000e0d00720b */ /* 0x000fc80003f3d000 */
[----:B------:R-:W-:-:S13]  /*1a10*/  ISETP.LT.AND P1, PT, R15, R12, !P1 ;  /* 0x0000000c0f00720c */ /* 0x000fda0004f21270 */
[----:B------:R-:W-:Y:S05]  /*1a20*/  @!P1 BRA `(.L_x_9692) ;  /* 0x0000000000089947 */ /* 0x000fea0003800000 */
.L_x_9691:
[----:B------:R-:W-:Y:S02]  /*1a30*/  IMAD.MOV.U32 R12, RZ, RZ, R15 ;  /* 0x000000ffff0c7224 */ /* 0x000fe400078e000f */
[----:B------:R-:W-:-:S07]  /*1a40*/  IMAD.MOV.U32 R13, RZ, RZ, R14 ;  /* 0x000000ffff0d7224 */ /* 0x000fce00078e000e */
.L_x_9692:
[----:B------:R-:W-:Y:S05]  /*1a50*/  BSYNC B4 ;  /* 0x0000000000047941 */ /* 0x000fea0003800000 */
.L_x_9690:
        /* <DEDUP_REMOVED lines=8> */
.L_x_9694:
[----:B------:R-:W-:Y:S02]  /*1ae0*/  IMAD.MOV.U32 R15, RZ, RZ, R12 ;  /* 0x000000ffff0f7224 */ /* 0x000fe400078e000c */
[----:B------:R-:W-:-:S07]  /*1af0*/  IMAD.MOV.U32 R14, RZ, RZ, R13 ;  /* 0x000000ffff0e7224 */ /* 0x000fce00078e000d */
.L_x_9695:
[----:B------:R-:W-:Y:S05]  /*1b00*/  BSYNC B4 ;  /* 0x0000000000047941 */ /* 0x000fea0003800000 */
.L_x_9693:
[----:B------:R-:W2:Y:S01]  /*1b10*/  LDG.E R9, desc[UR36][R8.64+0xc00] ;  /* 0x000c002408097981 */ /* 0x000ea2000c1e1900 */
[----:B------:R-:W-:Y:S01]  /*1b20*/  BSSY B4, `(.L_x_9696) ;  /* 0x000000a000047945 */ /* 0x000fe20003800000 */
[----:B--2---:R-:W-:-:S13]  /*1b30*/  FSETP.GT.FTZ.AND P1, PT, R14, R9, PT ;  /* 0x000000090e00720b */ /* 0x004fda0003f34000 */
[----:B------:R-:W-:Y:S05]  /*1b40*/  @P1 BRA `(.L_x_9697) ;  /* 0x0000000000141947 */ /* 0x000fea0003800000 */
[----:B------:R-:W-:Y:S02]  /*1b50*/  IMAD.MOV.U32 R13, RZ, RZ, R9 ;  /* 0x000000ffff0d7224 */ /* 0x000fe400078e0009 */
[----:B------:R-:W-:-:S03]  /*1b60*/  VIADD R20, R11, 0x300 ;  /* 0x000003000b147836 */ /* 0x000fc60000000000 */
[----:B------:R-:W-:-:S04]  /*1b70*/  FSETP.NEU.FTZ.AND P1, PT, R13, R14, PT ;  /* 0x0000000e0d00720b */ /* 0x000fc80003f3d000 */
[----:B------:R-:W-:-:S13]  /*1b80*/  ISETP.LT.AND P1, PT, R15, R20, !P1 ;  /* 0x000000140f00720c */ /* 0x000fda0004f21270 */
[----:B------:R-:W-:Y:S05]  /*1b90*/  @!P1 BRA `(.L_x_9698) ;  /* 0x0000000000089947 */ /* 0x000fea0003800000 */
.L_x_9697:
[----:B------:R-:W-:Y:S02]  /*1ba0*/  IMAD.MOV.U32 R20, RZ, RZ, R15 ;  /* 0x000000ffff147224 */ /* 0x000fe400078e000f */
[----:B------:R-:W-:-:S07]  /*1bb0*/  IMAD.MOV.U32 R13, RZ, RZ, R14 ;  /* 0x000000ffff0d7224 */ /* 0x000fce00078e000e */
.L_x_9698:
[----:B------:R-:W-:Y:S05]  /*1bc0*/  BSYNC B4 ;  /* 0x0000000000047941 */ /* 0x000fea0003800000 */
.L_x_9696:
[----:B------:R-:W-:-:S04]  /*1bd0*/  VIADD R15, R11, 0x400 ;  /* 0x000004000b0f7836 */ /* 0x000fc80000000000 */
[----:B------:R-:W-:-:S04]  /*1be0*/  IMAD R9, R17, R0, R15 ;  /* 0x0000000011097224 */ /* 0x000fc800078e020f */
[----:B------:R-:W-:-:S05]  /*1bf0*/  IMAD.WIDE R8, R9, 0x4, R6 ;  /* 0x0000000409087825 */ /* 0x000fca00078e0206 */
[----:B------:R-:W2:Y:S01]  /*1c00*/  LDG.E R12, desc[UR36][R8.64] ;  /* 0x00000024080c7981 */ /* 0x000ea2000c1e1900 */
[----:B------:R-:W-:Y:S01]  /*1c10*/  BSSY B4, `(.L_x_9699) ;  /* 0x0000009000047945 */ /* 0x000fe20003800000 */
[----:B--2---:R-:W-:-:S13]  /*1c20*/  FSETP.GT.FTZ.AND P1, PT, R13, R12, PT ;  /* 0x0000000c0d00720b */ /* 0x004fda0003f34000 */
[----:B------:R-:W-:Y:S05]  /*1c30*/  @P1 BRA `(.L_x_9700) ;  /* 0x0000000000101947 */ /* 0x000fea0003800000 */
[----:B------:R-:W-:-:S05]  /*1c40*/  IMAD.MOV.U32 R14, RZ, RZ, R12 ;  /* 0x000000ffff0e7224 */ /* 0x000fca00078e000c */
[----:B------:R-:W-:-:S04]  /*1c50*/  FSETP.NEU.FTZ.AND P1, PT, R14, R13, PT ;  /* 0x0000000d0e00720b */ /* 0x000fc80003f3d000 */
[----:B------:R-:W-:-:S13]  /*1c60*/  ISETP.LT.AND P1, PT, R20, R15, !P1 ;  /* 0x0000000f1400720c */ /* 0x000fda0004f21270 */
[----:B------:R-:W-:Y:S05]  /*1c70*/  @!P1 BRA `(.L_x_9701) ;  /* 0x0000000000089947 */ /* 0x000fea0003800000 */
.L_x_9700:
[----:B------:R-:W-:Y:S02]  /*1c80*/  IMAD.MOV.U32 R15, RZ, RZ, R20 ;  /* 0x000000ffff0f7224 */ /* 0x000fe400078e0014 */
[----:B------:R-:W-:-:S07]  /*1c90*/  IMAD.MOV.U32 R14, RZ, RZ, R13 ;  /* 0x000000ffff0e7224 */ /* 0x000fce00078e000d */
.L_x_9701:
[----:B------:R-:W-:Y:S05]  /*1ca0*/  BSYNC B4 ;  /* 0x0000000000047941 */ /* 0x000fea0003800000 */
.L_x_9699:
        /* <DEDUP_REMOVED lines=9> */
.L_x_9703:
[----:B------:R-:W-:Y:S02]  /*1d40*/  IMAD.MOV.U32 R20, RZ, RZ, R15 ;  /* 0x000000ffff147224 */ /* 0x000fe400078e000f */
[----:B------:R-:W-:-:S07]  /*1d50*/  IMAD.MOV.U32 R13, RZ, RZ, R14 ;  /* 0x000000ffff0d7224 */ /* 0x000fce00078e000e */
.L_x_9704:
[----:B------:R-:W-:Y:S05]  /*1d60*/  BSYNC B4 ;  /* 0x0000000000047941 */ /* 0x000fea0003800000 */
.L_x_9702:
        /* <DEDUP_REMOVED lines=8> */
.L_x_9706:
[----:B------:R-:W-:Y:S02]  /*1df0*/  IMAD.MOV.U32 R15, RZ, RZ, R20 ;  /* 0x000000ffff0f7224 */ /* 0x000fe400078e0014 */
[----:B------:R-:W-:-:S07]  /*1e00*/  IMAD.MOV.U32 R12, RZ, RZ, R13 ;  /* 0x000000ffff0c7224 */ /* 0x000fce00078e000d */
.L_x_9707:
[----:B------:R-:W-:Y:S05]  /*1e10*/  BSYNC B4 ;  /* 0x0000000000047941 */ /* 0x000fea0003800000 */
.L_x_9705:
        /* <DEDUP_REMOVED lines=9> */
.L_x_9709:
[----:B------:R-:W-:Y:S02]  /*1eb0*/  IMAD.MOV.U32 R14, RZ, RZ, R15 ;  /* 0x000000ffff0e7224 */ /* 0x000fe400078e000f */
[----:B------:R-:W-:-:S07]  /*1ec0*/  IMAD.MOV.U32 R13, RZ, RZ, R12 ;  /* 0x000000ffff0d7224 */ /* 0x000fce00078e000c */
.L_x_9710:
[----:B------:R-:W-:Y:S05]  /*1ed0*/  BSYNC B4 ;  /* 0x0000000000047941 */ /* 0x000fea0003800000 */
.L_x_9708:
        /* <DEDUP_REMOVED lines=11> */
.L_x_9712:
[----:B------:R-:W-:Y:S02]  /*1f90*/  IMAD.MOV.U32 R20, RZ, RZ, R14 ;  /* 0x000000ffff147224 */ /* 0x000fe400078e000e */
[----:B------:R-:W-:-:S07]  /*1fa0*/  IMAD.MOV.U32 R15, RZ, RZ, R13 ;  /* 0x000000ffff0f7224 */ /* 0x000fce00078e000d */
.L_x_9713:
[----:B------:R-:W-:Y:S05]  /*1fb0*/  BSYNC B4 ;  /* 0x0000000000047941 */ /* 0x000fea0003800000 */
.L_x_9711:
        /* <DEDUP_REMOVED lines=9> */
.L_x_9715:
[----:B------:R-:W-:Y:S02]  /*2050*/  IMAD.MOV.U32 R21, RZ, RZ, R20 ;  /* 0x000000ffff157224 */ /* 0x000fe400078e0014 */
[----:B------:R-:W-:-:S07]  /*2060*/  IMAD.MOV.U32 R13, RZ, RZ, R15 ;  /* 0x000000ffff0d7224 */ /* 0x000fce00078e000f */
.L_x_9716:
[----:B------:R-:W-:Y:S05]  /*2070*/  BSYNC B4 ;  /* 0x0000000000047941 */ /* 0x000fea0003800000 */
.L_x_9714:
        /* <DEDUP_REMOVED lines=8> */
.L_x_9718:
[----:B------:R-:W-:Y:S02]  /*2100*/  IMAD.MOV.U32 R14, RZ, RZ, R21 ;  /* 0x000000ffff0e7224 */ /* 0x000fe400078e0015 */
[----:B------:R-:W-:-:S07]  /*2110*/  IMAD.MOV.U32 R12, RZ, RZ, R13 ;  /* 0x000000ffff0c7224 */ /* 0x000fce00078e000d */
.L_x_9719:
[----:B------:R-:W-:Y:S05]  /*2120*/  BSYNC B4 ;  /* 0x0000000000047941 */ /* 0x000fea0003800000 */
.L_x_9717:
        /* <DEDUP_REMOVED lines=9> */
.L_x_9721:
[----:B------:R-:W-:Y:S02]  /*21c0*/  IMAD.MOV.U32 R15, RZ, RZ, R14 ;  /* 0x000000ffff0f7224 */ /* 0x000fe400078e000e */
[----:B------:R-:W-:-:S07]  /*21d0*/  IMAD.MOV.U32 R13, RZ, RZ, R12 ;  /* 0x000000ffff0d7224 */ /* 0x000fce00078e000c */
.L_x_9722:
[----:B------:R-:W-:Y:S05]  /*21e0*/  BSYNC B4 ;  /* 0x0000000000047941 */ /* 0x000fea0003800000 */
.L_x_9720:
        /* <DEDUP_REMOVED lines=11> */
.L_x_9724:
[----:B------:R-:W-:Y:S02]  /*22a0*/  IMAD.MOV.U32 R20, RZ, RZ, R15 ;  /* 0x000000ffff147224 */ /* 0x000fe400078e000f */
[----:B------:R-:W-:-:S07]  /*22b0*/  IMAD.MOV.U32 R14, RZ, RZ, R13 ;  /* 0x000000ffff0e7224 */ /* 0x000fce00078e000d */
.L_x_9725:
[----:B------:R-:W-:Y:S05]  /*22c0*/  BSYNC B4 ;  /* 0x0000000000047941 */ /* 0x000fea0003800000 */
.L_x_9723:
        /* <DEDUP_REMOVED lines=9> */
.L_x_9727:
[----:B------:R-:W-:Y:S02]  /*2360*/  IMAD.MOV.U32 R15, RZ, RZ, R20 ;  /* 0x000000ffff0f7224 */ /* 0x000fe400078e0014 */
[----:B------:R-:W-:-:S07]  /*2370*/  IMAD.MOV.U32 R13, RZ, RZ, R14 ;  /* 0x000000ffff0d7224 */ /* 0x000fce00078e000e */
.L_x_9728:
[----:B------:R-:W-:Y:S05]  /*2380*/  BSYNC B4 ;  /* 0x0000000000047941 */ /* 0x000fea0003800000 */
.L_x_9726:
        /* <DEDUP_REMOVED lines=9> */
.L_x_9730:
[----:B------:R-:W-:Y:S02]  /*2420*/  IMAD.MOV.U32 R20, RZ, RZ, R15 ;  /* 0x000000ffff147224 */ /* 0x000fe400078e000f */
[----:B------:R-:W-:-:S07]  /*2430*/  IMAD.MOV.U32 R14, RZ, RZ, R13 ;  /* 0x000000ffff0e7224 */ /* 0x000fce00078e000d */
.L_x_9731:
[----:B------:R-:W-:Y:S05]  /*2440*/  BSYNC B4 ;  /* 0x0000000000047941 */ /* 0x000fea0003800000 */
.L_x_9729:
        /* <DEDUP_REMOVED lines=8> */
.L_x_9733:
[----:B------:R-:W-:Y:S02]  /*24d0*/  IMAD.MOV.U32 R12, RZ, RZ, R20 ;  /* 0x000000ffff0c7224 */ /* 0x000fe400078e0014 */
[----:B------:R-:W-:-:S07]  /*24e0*/  IMAD.MOV.U32 R13, RZ, RZ, R14 ;  /* 0x000000ffff0d7224 */ /* 0x000fce00078e000e */
.L_x_9734:
[----:B------:R-:W-:Y:S05]  /*24f0*/  BSYNC B4 ;  /* 0x0000000000047941 */ /* 0x000fea0003800000 */
.L_x_9732:
[----:B------:R-:W-:Y:S02]  /*2500*/  VIADD R3, R3, 0xfffffff0 ;  /* 0xfffffff003037836 */ /* 0x000fe40000000000 */
[----:B------:R-:W-:-:S03]  /*2510*/  VIADD R11, R11, 0x1000 ;  /* 0x000010000b0b7836 */ /* 0x000fc60000000000 */
[----:B------:R-:W-:-:S13]  /*2520*/  ISETP.GT.AND P1, PT, R3, 0xc, PT ;  /* 0x0000000c0300780c */ /* 0x000fda0003f24270 */
[----:B------:R-:W-:Y:S05]  /*2530*/  @P1 BRA `(.L_x_9735) ;  /* 0xfffffff000e01947 */ /* 0x000fea000383ffff */
.L_x_9686:
[----:B------:R-:W-:Y:S05]  /*2540*/  BSYNC B3 ;  /* 0x0000000000037941 */ /* 0x000fea0003800000 */
.L_x_9685:
[----:B------:R-:W-:Y:S01]  /*2550*/  ISETP.GT.AND P1, PT, R3, 0x4, PT ;  /* 0x000000040300780c */ /* 0x000fe20003f24270 */
[----:B------:R-:W-:-:S12]  /*2560*/  BSSY B3, `(.L_x_9736) ;  /* 0x0000066000037945 */ /* 0x000fd80003800000 */
[----:B------:R-:W-:Y:S05]  /*2570*/  @!P1 BRA `(.L_x_9737) ;  /* 0x0000000400909947 */ /* 0x000fea0003800000 */
[----:B------:R-:W2:Y:S01]  /*2580*/  LDC.64 R6, c[0x0][0x210] ;  /* 0x00008400ff067b82 */ /* 0x000ea20000000a00 */
[----:B------:R-:W-:-:S04]  /*2590*/  IMAD R9, R17, R0, R11 ;  /* 0x0000000011097224 */ /* 0x000fc800078e020b */
[----:B--2---:R-:W-:-:S05]  /*25a0*/  IMAD.WIDE R8, R9, 0x4, R6 ;  /* 0x0000000409087825 */ /* 0x004fca00078e0206 */
[----:B------:R-:W2:Y:S01]  /*25b0*/  LDG.E R14, desc[UR36][R8.64] ;  /* 0x00000024080e7981 */ /* 0x000ea2000c1e1900 */
[----:B------:R-:W-:Y:S01]  /*25c0*/  BSSY B4, `(.L_x_9738) ;  /* 0x000000a000047945 */ /* 0x000fe20003800000 */
[----:B------:R-:W-:Y:S02]  /*25d0*/  PLOP3.LUT P0, PT, PT, PT, PT, 0x8, 0x0 ;  /* 0x000000000000781c */ /* 0x000fe40003f0e170 */
[----:B--2---:R-:W-:-:S13]  /*25e0*/  FSETP.GT.FTZ.AND P1, PT, R13, R14, PT ;  /* 0x0000000e0d00720b */ /* 0x004fda0003f34000 */
[----:B------:R-:W-:Y:S05]  /*25f0*/  @P1 BRA `(.L_x_9739) ;  /* 0x0000000000101947 */ /* 0x000fea0003800000 */
[----:B------:R-:W-:Y:S01]  /*2600*/  FSETP.NEU.FTZ.AND P1, PT, R14, R13, PT ;  /* 0x0000000d0e00720b */ /* 0x000fe20003f3d000 */
[----:B------:R-:W-:-:S03]  /*2610*/  IMAD.MOV.U32 R15, RZ, RZ, R11 ;  /* 0x000000ffff0f7224 */ /* 0x000fc600078e000b */
[----:B------:R-:W-:-:S13]  /*2620*/  ISETP.LT.AND P1, PT, R12, R11, !P1 ;  /* 0x0000000b0c00720c */ /* 0x000fda0004f21270 */
[----:B------:R-:W-:Y:S05]  /*2630*/  @!P1 BRA `(.L_x_9740) ;  /* 0x0000000000089947 */ /* 0x000fea0003800000 */
.L_x_9739:
[----:B------:R-:W-:Y:S02]  /*2640*/  IMAD.MOV.U32 R15, RZ, RZ, R12 ;  /* 0x000000ffff0f7224 */ /* 0x000fe400078e000c */
[----:B------:R-:W-:-:S07]  /*2650*/  IMAD.MOV.U32 R14, RZ, RZ, R13 ;  /* 0x000000ffff0e7224 */ /* 0x000fce00078e000d */
.L_x_9740:
[----:B------:R-:W-:Y:S05]  /*2660*/  BSYNC B4 ;  /* 0x0000000000047941 */ /* 0x000fea0003800000 */
.L_x_9738:
        /* <DEDUP_REMOVED lines=9> */
.L_x_9742:
[----:B------:R-:W-:Y:S02]  /*2700*/  IMAD.MOV.U32 R20, RZ, RZ, R15 ;  /* 0x000000ffff147224 */ /* 0x000fe400078e000f */
[----:B------:R-:W-:-:S07]  /*2710*/  IMAD.MOV.U32 R13, RZ, RZ, R14 ;  /* 0x000000ffff0d7224 */ /* 0x000fce00078e000e */
.L_x_9743:
[----:B------:R-:W-:Y:S05]  /*2720*/  BSYNC B4 ;  /* 0x0000000000047941 */ /* 0x000fea0003800000 */
.L_x_9741:
        /* <DEDUP_REMOVED lines=8> */
.L_x_9745:
[----:B------:R-:W-:Y:S02]  /*27b0*/  IMAD.MOV.U32 R15, RZ, RZ, R20 ;  /* 0x000000ffff0f7224 */ /* 0x000fe400078e0014 */
[----:B------:R-:W-:-:S07]  /*27c0*/  IMAD.MOV.U32 R12, RZ, RZ, R13 ;  /* 0x000000ffff0c7224 */ /* 0x000fce00078e000d */
.L_x_9746:
[----:B------:R-:W-:Y:S05]  /*27d0*/  BSYNC B4 ;  /* 0x0000000000047941 */ /* 0x000fea0003800000 */
.L_x_9744:
        /* <DEDUP_REMOVED lines=8> */
.L_x_9748:
[----:B------:R-:W-:Y:S02]  /*2860*/  IMAD.MOV.U32 R8, RZ, RZ, R15 ;  /* 0x000000ffff087224 */ /* 0x000fe400078e000f */
[----:B------:R-:W-:-:S07]  /*2870*/  IMAD.MOV.U32 R9, RZ, RZ, R12 ;  /* 0x000000ffff097224 */ /* 0x000fce00078e000c */
.L_x_9749:
[----:B------:R-:W-:Y:S05]  /*2880*/  BSYNC B4 ;  /* 0x0000000000047941 */ /* 0x000fea0003800000 */
.L_x_9747:
[----:B------:R-:W-:-:S04]  /*2890*/  VIADD R11, R11, 0x400 ;  /* 0x000004000b0b7836 */ /* 0x000fc80000000000 */
[----:B------:R-:W-:-:S04]  /*28a0*/  IMAD R13, R17, R0, R11 ;  /* 0x00000000110d7224 */ /* 0x000fc800078e020b */
[----:B------:R-:W-:-:S05]  /*28b0*/  IMAD.WIDE R6, R13, 0x4, R6 ;  /* 0x000000040d067825 */ /* 0x000fca00078e0206 */
[----:B------:R-:W2:Y:S01]  /*28c0*/  LDG.E R12, desc[UR36][R6.64] ;  /* 0x00000024060c7981 */ /* 0x000ea2000c1e1900 */
[----:B------:R-:W-:Y:S01]  /*28d0*/  BSSY B4, `(.L_x_9750) ;  /* 0x000000a000047945 */ /* 0x000fe20003800000 */
[----:B------:R-:W-:Y:S01]  /*28e0*/  VIADD R3, R3, 0xfffffffc ;  /* 0xfffffffc03037836 */ /* 0x000fe20000000000 */
[----:B--2---:R-:W-:-:S13]  /*28f0*/  FSETP.GT.FTZ.AND P1, PT, R9, R12, PT ;  /* 0x0000000c0900720b */ /* 0x004fda0003f34000 */
[----:B------:R-:W-:Y:S05]  /*2900*/  @P1 BRA `(.L_x_9751) ;  /* 0x0000000000101947 */ /* 0x000fea0003800000 */
[----:B------:R-:W-:Y:S01]  /*2910*/  FSETP.NEU.FTZ.AND P1, PT, R12, R9, PT ;  /* 0x000000090c00720b */ /* 0x000fe20003f3d000 */
[----:B------:R-:W-:-:S03]  /*2920*/  IMAD.MOV.U32 R13, RZ, RZ, R11 ;  /* 0x000000ffff0d7224 */ /* 0x000fc600078e000b */
[----:B------:R-:W-:-:S13]  /*2930*/  ISETP.LT.AND P1, PT, R8, R11, !P1 ;  /* 0x0000000b0800720c */ /* 0x000fda0004f21270 */
[----:B------:R-:W-:Y:S05]  /*2940*/  @!P1 BRA `(.L_x_9752) ;  /* 0x0000000000089947 */ /* 0x000fea0003800000 */
.L_x_9751:
[----:B------:R-:W-:Y:S02]  /*2950*/  IMAD.MOV.U32 R13, RZ, RZ, R8 ;  /* 0x000000ffff0d7224 */ /* 0x000fe400078e0008 */
[----:B------:R-:W-:-:S07]  /*2960*/  IMAD.MOV.U32 R12, RZ, RZ, R9 ;  /* 0x000000ffff0c7224 */ /* 0x000fce00078e0009 */
.L_x_9752:
[----:B------:R-:W-:Y:S05]  /*2970*/  BSYNC B4 ;  /* 0x0000000000047941 */ /* 0x000fea0003800000 */
.L_x_9750:
        /* <DEDUP_REMOVED lines=9> */
.L_x_9754:
[----:B------:R-:W-:Y:S02]  /*2a10*/  IMAD.MOV.U32 R14, RZ, RZ, R13 ;  /* 0x000000ffff0e7224 */ /* 0x000fe400078e000d */
[----:B------:R-:W-:-:S07]  /*2a20*/  IMAD.MOV.U32 R9, RZ, RZ, R12 ;  /* 0x000000ffff097224 */ /* 0x000fce00078e000c */
.L_x_9755:
[----:B------:R-:W-:Y:S05]  /*2a30*/  BSYNC B4 ;  /* 0x0000000000047941 */ /* 0x000fea0003800000 */
.L_x_9753:
        /* <DEDUP_REMOVED lines=8> */
.L_x_9757:
[----:B------:R-:W-:Y:S02]  /*2ac0*/  IMAD.MOV.U32 R15, RZ, RZ, R14 ;  /* 0x000000ffff0f7224 */ /* 0x000fe400078e000e */
[----:B------:R-:W-:-:S07]  /*2ad0*/  IMAD.MOV.U32 R8, RZ, RZ, R9 ;  /* 0x000000ffff087224 */ /* 0x000fce00078e0009 */
.L_x_9758:
[----:B------:R-:W-:Y:S05]  /*2ae0*/  BSYNC B4 ;  /* 0x0000000000047941 */ /* 0x000fea0003800000 */
.L_x_9756:
        /* <DEDUP_REMOVED lines=8> */
.L_x_9760:
[----:B------:R-:W-:Y:S02]  /*2b70*/  IMAD.MOV.U32 R12, RZ, RZ, R15 ;  /* 0x000000ffff0c7224 */ /* 0x000fe400078e000f */
[----:B------:R-:W-:-:S07]  /*2b80*/  IMAD.MOV.U32 R13, RZ, RZ, R8 ;  /* 0x000000ffff0d7224 */ /* 0x000fce00078e0008 */
.L_x_9761:
[----:B------:R-:W-:Y:S05]  /*2b90*/  BSYNC B4 ;  /* 0x0000000000047941 */ /* 0x000fea0003800000 */
.L_x_9759:
[----:B------:R-:W-:Y:S02]  /*2ba0*/  VIADD R11, R11, 0x400 ;  /* 0x000004000b0b7836 */ /* 0x000fe40000000000 */
[----:B------:R-:W-:-:S07]  /*2bb0*/  VIADD R3, R3, 0xfffffffc ;  /* 0xfffffffc03037836 */ /* 0x000fce0000000000 */
.L_x_9737:
[----:B------:R-:W-:Y:S05]  /*2bc0*/  BSYNC B3 ;  /* 0x0000000000037941 */ /* 0x000fea0003800000 */
.L_x_9736:
[----:B------:R-:W-:-:S13]  /*2bd0*/  ISETP.NE.OR P0, PT, R3, RZ, P0 ;  /* 0x000000ff0300720c */ /* 0x000fda0000705670 */
[----:B------:R-:W-:Y:S05]  /*2be0*/  @!P0 BREAK B1 ;  /* 0x0000000000018942 */ /* 0x000fea0003800000 */
[----:B------:R-:W-:Y:S05]  /*2bf0*/  @!P0 BRA `(.L_x_9682) ;  /* 0x0000000000d88947 */ /* 0x000fea0003800000 */
.L_x_9684:
[----:B------:R-:W-:Y:S05]  /*2c00*/  BSYNC B1 ;  /* 0x0000000000017941 */ /* 0x000fea0003800000 */
.L_x_9683:
[----:B------:R-:W-:-:S04]  /*2c10*/  IMAD.U32 R0, RZ, RZ, UR6 ;  /* 0x00000006ff007e24 */ /* 0x000fc8000f8e00ff */
[----:B------:R-:W-:-:S04]  /*2c20*/  IMAD R7, R17, R0, R11 ;  /* 0x0000000011077224 */ /* 0x000fc800078e020b */
[----:B0-----:R-:W-:-:S05]  /*2c30*/  IMAD.WIDE R6, R7, 0x4, R4 ;  /* 0x0000000407067825 */ /* 0x001fca00078e0204 */
[----:B------:R-:W2:Y:S01]  /*2c40*/  LDG.E R8, desc[UR36][R6.64] ;  /* 0x0000002406087981 */ /* 0x000ea2000c1e1900 */
[----:B------:R-:W-:Y:S01]  /*2c50*/  BSSY B1, `(.L_x_9762) ;  /* 0x000000a000017945 */ /* 0x000fe20003800000 */
[----:B--2---:R-:W-:-:S13]  /*2c60*/  FSETP.GT.FTZ.AND P0, PT, R13, R8, PT ;  /* 0x000000080d00720b */ /* 0x004fda0003f14000 */
[----:B------:R-:W-:Y:S05]  /*2c70*/  @P0 BRA `(.L_x_9763) ;  /* 0x0000000000140947 */ /* 0x000fea0003800000 */
[----:B------:R-:W-:Y:S02]  /*2c80*/  IMAD.MOV.U32 R9, RZ, RZ, R8 ;  /* 0x000000ffff097224 */ /* 0x000fe400078e0008 */
[----:B------:R-:W-:-:S03]  /*2c90*/  IMAD.MOV.U32 R14, RZ, RZ, R11 ;  /* 0x000000ffff0e7224 */ /* 0x000fc600078e000b */
[----:B------:R-:W-:-:S04]  /*2ca0*/  FSETP.NEU.FTZ.AND P0, PT, R9, R13, PT ;  /* 0x0000000d0900720b */ /* 0x000fc80003f1d000 */
[----:B------:R-:W-:-:S13]  /*2cb0*/  ISETP.LT.AND P0, PT, R12, R11, !P0 ;  /* 0x0000000b0c00720c */ /* 0x000fda0004701270 */
[----:B------:R-:W-:Y:S05]  /*2cc0*/  @!P0 BRA `(.L_x_9764) ;  /* 0x0000000000088947 */ /* 0x000fea0003800000 */
.L_x_9763:
[----:B------:R-:W-:Y:S02]  /*2cd0*/  IMAD.MOV.U32 R14, RZ, RZ, R12 ;  /* 0x000000ffff0e7224 */ /* 0x000fe400078e000c */
[----:B------:R-:W-:-:S07]  /*2ce0*/  IMAD.MOV.U32 R9, RZ, RZ, R13 ;  /* 0x000000ffff097224 */ /* 0x000fce00078e000d */
.L_x_9764:
[----:B------:R-:W-:Y:S05]  /*2cf0*/  BSYNC B1 ;  /* 0x0000000000017941 */ /* 0x000fea0003800000 */
.L_x_9762:
        /* <DEDUP_REMOVED lines=9> */
.L_x_9766:
[----:B------:R-:W-:Y:S02]  /*2d90*/  IMAD.MOV.U32 R13, RZ, RZ, R14 ;  /* 0x000000ffff0d7224 */ /* 0x000fe400078e000e */
[----:B------:R-:W-:-:S07]  /*2da0*/  IMAD.MOV.U32 R12, RZ, RZ, R9 ;  /* 0x000000ffff0c7224 */ /* 0x000fce00078e0009 */
.L_x_9767:
[----:B------:R-:W-:Y:S05]  /*2db0*/  BSYNC B1 ;  /* 0x0000000000017941 */ /* 0x000fea0003800000 */
.L_x_9765:
        /* <DEDUP_REMOVED lines=8> */
.L_x_9769:
[----:B------:R-:W-:Y:S02]  /*2e40*/  IMAD.MOV.U32 R9, RZ, RZ, R13 ;  /* 0x000000ffff097224 */ /* 0x000fe400078e000d */
[----:B------:R-:W-:-:S07]  /*2e50*/  IMAD.MOV.U32 R8, RZ, RZ, R12 ;  /* 0x000000ffff087224 */ /* 0x000fce00078e000c */
.L_x_9770:
[----:B------:R-:W-:Y:S05]  /*2e60*/  BSYNC B1 ;  /* 0x0000000000017941 */ /* 0x000fea0003800000 */
.L_x_9768:
        /* <DEDUP_REMOVED lines=8> */
.L_x_9772:
[----:B------:R-:W-:Y:S02]  /*2ef0*/  IMAD.MOV.U32 R12, RZ, RZ, R9 ;  /* 0x000000ffff0c7224 */ /* 0x000fe400078e0009 */
[----:B------:R-:W-:-:S07]  /*2f00*/  IMAD.MOV.U32 R13, RZ, RZ, R8 ;  /* 0x000000ffff0d7224 */ /* 0x000fce00078e0008 */
.L_x_9773:
[----:B------:R-:W-:Y:S05]  /*2f10*/  BSYNC B1 ;  /* 0x0000000000017941 */ /* 0x000fea0003800000 */
.L_x_9771:
[----:B------:R-:W-:Y:S02]  /*2f20*/  VIADD R3, R3, 0xfffffffc ;  /* 0xfffffffc03037836 */ /* 0x000fe40000000000 */
[----:B------:R-:W-:-:S03]  /*2f30*/  VIADD R11, R11, 0x400 ;  /* 0x000004000b0b7836 */ /* 0x000fc60000000000 */
[----:B------:R-:W-:-:S13]  /*2f40*/  ISETP.NE.AND P0, PT, R3, RZ, PT ;  /* 0x000000ff0300720c */ /* 0x000fda0003f05270 */
[----:B------:R-:W-:Y:S05]  /*2f50*/  @P0 BRA `(.L_x_9683) ;  /* 0xfffffffc002c0947 */ /* 0x000fea000383ffff */
.L_x_9682:
[----:B------:R-:W-:Y:S05]  /*2f60*/  BSYNC B2 ;  /* 0x0000000000027941 */ /* 0x000fea0003800000 */
.L_x_9681:
[----:B------:R-:W-:-:S04]  /*2f70*/  LEA.HI R10, R10, 0x1, RZ, 0x18 ;  /* 0x000000010a0a7811 */ /* 0x000fc800078fc0ff */
[----:B------:R-:W-:-:S13]  /*2f80*/  LOP3.LUT P0, RZ, R10, 0x3, RZ, 0xc0, !PT ;  /* 0x000000030aff7812 */ /* 0x000fda000780c0ff */
[----:B------:R-:W-:Y:S05]  /*2f90*/  @!P0 BRA `(.L_x_9662) ;  /* 0x0000000000b48947 */ /* 0x000fea0003800000 */
[----:B0-----:R-:W0:Y:S01]  /*2fa0*/  LDC.64 R4, c[0x0][0x210] ;  /* 0x00008400ff047b82 */ /* 0x001e220000000a00 */
[----:B------:R-:W-:-:S04]  /*2fb0*/  IMAD R3, R17, R0, R11 ;  /* 0x0000000011037224 */ /* 0x000fc800078e020b */
[----:B0-----:R-:W-:-:S05]  /*2fc0*/  IMAD.WIDE R4, R3, 0x4, R4 ;  /* 0x0000000403047825 */ /* 0x001fca00078e0204 */
[----:B-1----:R-:W2:Y:S01]  /*2fd0*/  LDG.E R2, desc[UR36][R4.64] ;  /* 0x0000002404027981 */ /* 0x002ea2000c1e1900 */
        /* <DEDUP_REMOVED lines=8> */
.L_x_9775:
[----:B------:R-:W-:Y:S02]  /*3060*/  IMAD.MOV.U32 R3, RZ, RZ, R12 ;  /* 0x000000ffff037224 */ /* 0x000fe400078e000c */
[----:B------:R-:W-:-:S07]  /*3070*/  IMAD.MOV.U32 R6, RZ, RZ, R13 ;  /* 0x000000ffff067224 */ /* 0x000fce00078e000d */
.L_x_9776:
[----:B------:R-:W-:Y:S05]  /*3080*/  BSYNC B1 ;  /* 0x0000000000017941 */ /* 0x000fea0003800000 */
.L_x_9774:
[----:B------:R-:W2:Y:S01]  /*3090*/  S2R R2, SR_TID.X ;  /* 0x0000000000027919 */ /* 0x000ea20000002100 */
[----:B------:R-:W-:Y:S01]  /*30a0*/  LOP3.LUT R10, R10, 0x3, RZ, 0xc0, !PT ;  /* 0x000000030a0a7812 */ /* 0x000fe200078ec0ff */
[----:B------:R-:W-:Y:S02]  /*30b0*/  IMAD.MOV.U32 R12, RZ, RZ, R3 ;  /* 0x000000ffff0c7224 */ /* 0x000fe400078e0003 */
[----:B------:R-:W-:Y:S01]  /*30c0*/  IMAD.MOV.U32 R13, RZ, RZ, R6 ;  /* 0x000000ffff0d7224 */ /* 0x000fe200078e0006 */
[----:B------:R-:W-:-:S13]  /*30d0*/  ISETP.NE.AND P0, PT, R10, 0x1, PT ;  /* 0x000000010a00780c */ /* 0x000fda0003f05270 */
[----:B------:R-:W-:Y:S05]  /*30e0*/  @!P0 BRA `(.L_x_9662) ;  /* 0x0000000000608947 */ /* 0x000fea0003800000 */
[----:B------:R-:W3:Y:S01]  /*30f0*/  LDG.E R7, desc[UR36][R4.64+0x400] ;  /* 0x0004002404077981 */ /* 0x000ee2000c1e1900 */
[----:B------:R-:W-:Y:S01]  /*3100*/  BSSY B1, `(.L_x_9777) ;  /* 0x0000009000017945 */ /* 0x000fe20003800000 */
[----:B---3--:R-:W-:-:S13]  /*3110*/  FSETP.GT.FTZ.AND P0, PT, R6, R7, PT ;  /* 0x000000070600720b */ /* 0x008fda0003f14000 */
[----:B------:R-:W-:Y:S05]  /*3120*/  @P0 BRA `(.L_x_9778) ;  /* 0x0000000000100947 */ /* 0x000fea0003800000 */
[----:B------:R-:W-:Y:S01]  /*3130*/  VIADD R8, R11, 0x100 ;  /* 0x000001000b087836 */ /* 0x000fe20000000000 */
[----:B------:R-:W-:-:S04]  /*3140*/  FSETP.NEU.FTZ.AND P0, PT, R7, R6, PT ;  /* 0x000000060700720b */ /* 0x000fc80003f1d000 */
[----:B------:R-:W-:-:S13]  /*3150*/  ISETP.LT.AND P0, PT, R3, R8, !P0 ;  /* 0x000000080300720c */ /* 0x000fda0004701270 */
[----:B------:R-:W-:Y:S05]  /*3160*/  @!P0 BRA `(.L_x_9779) ;  /* 0x0000000000088947 */ /* 0x000fea0003800000 */
.L_x_9778:
[----:B------:R-:W-:Y:S02]  /*3170*/  IMAD.MOV.U32 R8, RZ, RZ, R3 ;  /* 0x000000ffff087224 */ /* 0x000fe400078e0003 */
[----:B------:R-:W-:-:S07]  /*3180*/  IMAD.MOV.U32 R7, RZ, RZ, R6 ;  /* 0x000000ffff077224 */ /* 0x000fce00078e0006 */
.L_x_9779:
[----:B------:R-:W-:Y:S05]  /*3190*/  BSYNC B1 ;  /* 0x0000000000017941 */ /* 0x000fea0003800000 */
.L_x_9777:
[----:B------:R-:W-:Y:S01]  /*31a0*/  ISETP.NE.AND P0, PT, R10, 0x2, PT ;  /* 0x000000020a00780c */ /* 0x000fe20003f05270 */
[----:B------:R-:W-:Y:S02]  /*31b0*/  IMAD.MOV.U32 R12, RZ, RZ, R8 ;  /* 0x000000ffff0c7224 */ /* 0x000fe400078e0008 */
[----:B------:R-:W-:-:S10]  /*31c0*/  IMAD.MOV.U32 R13, RZ, RZ, R7 ;  /* 0x000000ffff0d7224 */ /* 0x000fd400078e0007 */
[----:B------:R-:W-:Y:S05]  /*31d0*/  @!P0 BRA `(.L_x_9662) ;  /* 0x0000000000248947 */ /* 0x000fea0003800000 */
[----:B------:R-:W3:Y:S02]  /*31e0*/  LDG.E R13, desc[UR36][R4.64+0x800] ;  /* 0x00080024040d7981 */ /* 0x000ee4000c1e1900 */
[----:B---3--:R-:W-:-:S13]  /*31f0*/  FSETP.GT.FTZ.AND P0, PT, R7, R13, PT ;  /* 0x0000000d0700720b */ /* 0x008fda0003f14000 */
[----:B------:R-:W-:Y:S05]  /*3200*/  @P0 BRA `(.L_x_9780) ;  /* 0x0000000000100947 */ /* 0x000fea0003800000 */
[----:B------:R-:W-:Y:S01]  /*3210*/  VIADD R12, R11, 0x200 ;  /* 0x000002000b0c7836 */ /* 0x000fe20000000000 */
[----:B------:R-:W-:-:S04]  /*3220*/  FSETP.NEU.FTZ.AND P0, PT, R13, R7, PT ;  /* 0x000000070d00720b */ /* 0x000fc80003f1d000 */
[----:B------:R-:W-:-:S13]  /*3230*/  ISETP.LT.AND P0, PT, R8, R12, !P0 ;  /* 0x0000000c0800720c */ /* 0x000fda0004701270 */
[----:B------:R-:W-:Y:S05]  /*3240*/  @!P0 BRA `(.L_x_9662) ;  /* 0x0000000000088947 */ /* 0x000fea0003800000 */
.L_x_9780:
[----:B------:R-:W-:Y:S02]  /*3250*/  IMAD.MOV.U32 R12, RZ, RZ, R8 ;  /* 0x000000ffff0c7224 */ /* 0x000fe400078e0008 */
[----:B------:R-:W-:-:S07]  /*3260*/  IMAD.MOV.U32 R13, RZ, RZ, R7 ;  /* 0x000000ffff0d7224 */ /* 0x000fce00078e0007 */
.L_x_9662:
[----:B------:R-:W-:Y:S05]  /*3270*/  BSYNC B0 ;  /* 0x0000000000007941 */ /* 0x000fea0003800000 */
.L_x_9661:
[----:B------:R-:W-:Y:S05]  /*3280*/  WARPSYNC.ALL ;  /* 0x0000000000007948 */ /* 0x000fea0003800000 */
[----:B0-----:R-:W0:Y:S01]  /*3290*/  SHFL.DOWN PT, R4, R13, 0x1, 0x1f ;  /* 0x08201f000d047f89 */ /* 0x001e2200000e0000 */
[----:B-12---:R-:W-:Y:S01]  /*32a0*/  ISETP.NE.AND P2, PT, R2, RZ, PT ;  /* 0x000000ff0200720c */ /* 0x006fe20003f45270 */
[----:B------:R-:W-:Y:S02]  /*32b0*/  BSSY B0, `(.L_x_9781) ;  /* 0x0000061000007945 */ /* 0x000fe40003800000 */
[----:B------:R-:W1:Y:S01]  /*32c0*/  SHFL.DOWN PT, R3, R12, 0x1, 0x1f ;  /* 0x08201f000c037f89 */ /* 0x000e6200000e0000 */
[----:B0-----:R-:W-:-:S02]  /*32d0*/  FSETP.NEU.FTZ.AND P0, PT, R13, R4, PT ;  /* 0x000000040d00720b */ /* 0x001fc40003f1d000 */
[----:B------:R-:W-:Y:S02]  /*32e0*/  FSETP.GEU.FTZ.AND P1, PT, R13, R4, PT ;  /* 0x000000040d00720b */ /* 0x000fe40003f3e000 */
[----:B-1----:R-:W-:-:S04]  /*32f0*/  ISETP.GE.OR P0, PT, R3, R12, P0 ;  /* 0x0000000c0300720c */ /* 0x002fc80000706670 */
[----:B------:R-:W-:-:S04]  /*3300*/  PLOP3.LUT P0, PT, P1, P0, PT, 0x80, 0x0 ;  /* 0x000000000000781c */ /* 0x000fc80000f01070 */
[----:B------:R-:W-:-:S13]  /*3310*/  ISETP.GT.OR P0, PT, R16, 0x1e, P0 ;  /* 0x0000001e1000780c */ /* 0x000fda0000704670 */
[----:B------:R-:W-:Y:S02]  /*3320*/  @!P0 IMAD.MOV.U32 R13, RZ, RZ, R4 ;  /* 0x000000ffff0d8224 */ /* 0x000fe400078e0004 */
[----:B------:R-:W-:-:S03]  /*3330*/  @!P0 IMAD.MOV.U32 R12, RZ, RZ, R3 ;  /* 0x000000ffff0c8224 */ /* 0x000fc600078e0003 */
[----:B------:R-:W0:Y:S04]  /*3340*/  SHFL.DOWN PT, R4, R13, 0x2, 0x1f ;  /* 0x08401f000d047f89 */ /* 0x000e2800000e0000 */
[----:B------:R-:W1:Y:S01]  /*3350*/  SHFL.DOWN PT, R3, R12, 0x2, 0x1f ;  /* 0x08401f000c037f89 */ /* 0x000e6200000e0000 */
[CC--:B0-----:R-:W-:Y:S02]  /*3360*/  FSETP.NEU.FTZ.AND P0, PT, R13.reuse, R4.reuse, PT ;  /* 0x000000040d00720b */ /* 0x0c1fe40003f1d000 */
        /* <DEDUP_REMOVED lines=29> */
[----:B------:R-:W-:Y:S02]  /*3540*/  PLOP3.LUT P0, PT, P1, P0, PT, 0x80, 0x0 ;  /* 0x000000000000781c */ /* 0x000fe40000f01070 */
[C---:B------:R-:W-:Y:S02]  /*3550*/  ISETP.NE.AND P1, PT, R16.reuse, RZ, PT ;  /* 0x000000ff1000720c */ /* 0x040fe40003f25270 */
[----:B------:R-:W-:-:S13]  /*3560*/  ISETP.GT.OR P0, PT, R16, 0xf, P0 ;  /* 0x0000000f1000780c */ /* 0x000fda0000704670 */
[----:B------:R-:W-:Y:S02]  /*3570*/  @!P0 IMAD.MOV.U32 R12, RZ, RZ, R3 ;  /* 0x000000ffff0c8224 */ /* 0x000fe400078e0003 */
[----:B------:R-:W-:-:S05]  /*3580*/  @!P0 IMAD.MOV.U32 R13, RZ, RZ, R4 ;  /* 0x000000ffff0d8224 */ /* 0x000fca00078e0004 */
[----:B------:R0:W-:Y:S01]  /*3590*/  @!P1 STS.64 [R22+0x8], R12 ;  /* 0x0000080c16009388 */ /* 0x0001e20000000a00 */
[----:B------:R-:W-:Y:S06]  /*35a0*/  BAR.SYNC.DEFER_BLOCKING 0x0 ;  /* 0x0000000000007b1d */ /* 0x000fec0000010000 */
[----:B------:R-:W-:Y:S05]  /*35b0*/  @P2 BRA `(.L_x_9782) ;  /* 0x0000000000c02947 */ /* 0x000fea0003800000 */
[----:B------:R-:W1:Y:S01]  /*35c0*/  S2UR UR5, SR_CgaCtaId ;  /* 0x00000000000579c3 */ /* 0x000e620000008800 */
[----:B------:R-:W-:Y:S02]  /*35d0*/  UMOV UR4, 0x400 ;  /* 0x0000040000047882 */ /* 0x000fe40000000000 */
[----:B-1----:R-:W-:-:S09]  /*35e0*/  ULEA UR4, UR5, UR4, 0x18 ;  /* 0x0000000405047291 */ /* 0x002fd2000f8ec03f */
[----:B------:R-:W1:Y:S04]  /*35f0*/  LDS.128 R8, [UR4+0x10] ;  /* 0x00001004ff087984 */ /* 0x000e680008000c00 */
[----:B------:R-:W2:Y:S01]  /*3600*/  LDS.128 R4, [UR4+0x20] ;  /* 0x00002004ff047984 */ /* 0x000ea20008000c00 */
[----:B-1----:R-:W-:Y:S02]  /*3610*/  FSETP.NEU.FTZ.AND P1, PT, R13, R9, PT ;  /* 0x000000090d00720b */ /* 0x002fe40003f3d000 */
[----:B------:R-:W-:Y:S02]  /*3620*/  FSETP.GT.FTZ.AND P0, PT, R9, R13, PT ;  /* 0x0000000d0900720b */ /* 0x000fe40003f14000 */
[----:B------:R-:W-:-:S04]  /*3630*/  ISETP.LT.AND P1, PT, R8, R12, !P1 ;  /* 0x0000000c0800720c */ /* 0x000fc80004f21270 */
[----:B------:R-:W-:-:S13]  /*3640*/  PLOP3.LUT P0, PT, P0, P1, PT, 0x2, 0x0 ;  /* 0x000000000000781c */ /* 0x000fda0000702072 */
[----:B0-----:R-:W-:Y:S02]  /*3650*/  @!P0 IMAD.MOV.U32 R13, RZ, RZ, R9 ;  /* 0x000000ffff0d8224 */ /* 0x001fe400078e0009 */
[----:B------:R-:W-:-:S03]  /*3660*/  @!P0 IMAD.MOV.U32 R12, RZ, RZ, R8 ;  /* 0x000000ffff0c8224 */ /* 0x000fc600078e0008 */
[----:B------:R-:W-:Y:S02]  /*3670*/  FSETP.NEU.FTZ.AND P1, PT, R13, R11, PT ;  /* 0x0000000b0d00720b */ /* 0x000fe40003f3d000 */
[----:B------:R-:W-:Y:S02]  /*3680*/  FSETP.GT.FTZ.AND P0, PT, R11, R13, PT ;  /* 0x0000000d0b00720b */ /* 0x000fe40003f14000 */
[----:B------:R-:W-:-:S04]  /*3690*/  ISETP.LT.AND P1, PT, R10, R12, !P1 ;  /* 0x0000000c0a00720c */ /* 0x000fc80004f21270 */
[----:B------:R-:W-:-:S13]  /*36a0*/  PLOP3.LUT P0, PT, P0, P1, PT, 0x2, 0x0 ;  /* 0x000000000000781c */ /* 0x000fda0000702072 */
[----:B------:R-:W-:Y:S02]  /*36b0*/  @!P0 IMAD.MOV.U32 R13, RZ, RZ, R11 ;  /* 0x000000ffff0d8224 */ /* 0x000fe400078e000b */
[----:B------:R-:W-:Y:S02]  /*36c0*/  @!P0 IMAD.MOV.U32 R12, RZ, RZ, R10 ;  /* 0x000000ffff0c8224 */ /* 0x000fe400078e000a */
[----:B------:R-:W0:Y:S01]  /*36d0*/  LDS.128 R8, [UR4+0x30] ;  /* 0x00003004ff087984 */ /* 0x000e220008000c00 */
[----:B--2---:R-:W-:Y:S02]  /*36e0*/  FSETP.NEU.FTZ.AND P1, PT, R13, R5, PT ;  /* 0x000000050d00720b */ /* 0x004fe40003f3d000 */
[----:B------:R-:W-:Y:S02]  /*36f0*/  FSETP.GT.FTZ.AND P0, PT, R5, R13, PT ;  /* 0x0000000d0500720b */ /* 0x000fe40003f14000 */
[----:B------:R-:W-:-:S04]  /*3700*/  ISETP.LT.AND P1, PT, R4, R12, !P1 ;  /* 0x0000000c0400720c */ /* 0x000fc80004f21270 */
[----:B------:R-:W-:-:S13]  /*3710*/  PLOP3.LUT P0, PT, P0, P1, PT, 0x2, 0x0 ;  /* 0x000000000000781c */ /* 0x000fda0000702072 */
[----:B------:R-:W-:Y:S02]  /*3720*/  @!P0 IMAD.MOV.U32 R13, RZ, RZ, R5 ;  /* 0x000000ffff0d8224 */ /* 0x000fe400078e0005 */
[----:B------:R-:W-:Y:S02]  /*3730*/  @!P0 IMAD.MOV.U32 R12, RZ, RZ, R4 ;  /* 0x000000ffff0c8224 */ /* 0x000fe400078e0004 */
[----:B------:R-:W1:Y:S01]  /*3740*/  LDS.64 R4, [UR4+0x40] ;  /* 0x00004004ff047984 */ /* 0x000e620008000a00 */
[----:B------:R-:W-:Y:S02]  /*3750*/  FSETP.NEU.FTZ.AND P1, PT, R13, R7, PT ;  /* 0x000000070d00720b */ /* 0x000fe40003f3d000 */
[----:B------:R-:W-:Y:S02]  /*3760*/  FSETP.GT.FTZ.AND P0, PT, R7, R13, PT ;  /* 0x0000000d0700720b */ /* 0x000fe40003f14000 */
[----:B------:R-:W-:-:S04]  /*3770*/  ISETP.LT.AND P1, PT, R6, R12, !P1 ;  /* 0x0000000c0600720c */ /* 0x000fc80004f21270 */
[----:B------:R-:W-:-:S13]  /*3780*/  PLOP3.LUT P0, PT, P0, P1, PT, 0x2, 0x0 ;  /* 0x000000000000781c */ /* 0x000fda0000702072 */
[----:B------:R-:W-:Y:S02]  /*3790*/  @!P0 IMAD.MOV.U32 R13, RZ, RZ, R7 ;  /* 0x000000ffff0d8224 */ /* 0x000fe400078e0007 */
[----:B------:R-:W-:-:S03]  /*37a0*/  @!P0 IMAD.MOV.U32 R12, RZ, RZ, R6 ;  /* 0x000000ffff0c8224 */ /* 0x000fc600078e0006 */
[----:B0-----:R-:W-:Y:S02]  /*37b0*/  FSETP.NEU.FTZ.AND P1, PT, R13, R9, PT ;  /* 0x000000090d00720b */ /* 0x001fe40003f3d000 */
[----:B------:R-:W-:Y:S02]  /*37c0*/  FSETP.GT.FTZ.AND P0, PT, R9, R13, PT ;  /* 0x0000000d0900720b */ /* 0x000fe40003f14000 */
[----:B------:R-:W-:-:S04]  /*37d0*/  ISETP.LT.AND P1, PT, R8, R12, !P1 ;  /* 0x0000000c0800720c */ /* 0x000fc80004f21270 */
[----:B------:R-:W-:-:S13]  /*37e0*/  PLOP3.LUT P0, PT, P0, P1, PT, 0x2, 0x0 ;  /* 0x000000000000781c */ /* 0x000fda0000702072 */
[----:B------:R-:W-:Y:S02]  /*37f0*/  @!P0 IMAD.MOV.U32 R13, RZ, RZ, R9 ;  /* 0x000000ffff0d8224 */ /* 0x000fe400078e0009 */
[----:B------:R-:W-:-:S03]  /*3800*/  @!P0 IMAD.MOV.U32 R12, RZ, RZ, R8 ;  /* 0x000000ffff0c8224 */ /* 0x000fc600078e0008 */
[----:B------:R-:W-:Y:S02]  /*3810*/  FSETP.NEU.FTZ.AND P1, PT, R13, R11, PT ;  /* 0x0000000b0d00720b */ /* 0x000fe40003f3d000 */
[----:B------:R-:W-:Y:S02]  /*3820*/  FSETP.GT.FTZ.AND P0, PT, R11, R13, PT ;  /* 0x0000000d0b00720b */ /* 0x000fe40003f14000 */
[----:B------:R-:W-:-:S04]  /*3830*/  ISETP.LT.AND P1, PT, R10, R12, !P1 ;  /* 0x0000000c0a00720c */ /* 0x000fc80004f21270 */
[----:B------:R-:W-:-:S13]  /*3840*/  PLOP3.LUT P0, PT, P0, P1, PT, 0x2, 0x0 ;  /* 0x000000000000781c */ /* 0x000fda0000702072 */
[----:B------:R-:W-:Y:S02]  /*3850*/  @!P0 IMAD.MOV.U32 R13, RZ, RZ, R11 ;  /* 0x000000ffff0d8224 */ /* 0x000fe400078e000b */
[----:B------:R-:W-:-:S03]  /*3860*/  @!P0 IMAD.MOV.U32 R12, RZ, RZ, R10 ;  /* 0x000000ffff0c8224 */ /* 0x000fc600078e000a */
[----:B-1----:R-:W-:Y:S02]  /*3870*/  FSETP.NEU.FTZ.AND P1, PT, R13, R5, PT ;  /* 0x000000050d00720b */ /* 0x002fe40003f3d000 */
[----:B------:R-:W-:Y:S02]  /*3880*/  FSETP.GT.FTZ.AND P0, PT, R5, R13, PT ;  /* 0x0000000d0500720b */ /* 0x000fe40003f14000 */
[----:B------:R-:W-:-:S04]  /*3890*/  ISETP.LT.AND P1, PT, R4, R12, !P1 ;  /* 0x0000000c0400720c */ /* 0x000fc80004f21270 */
[----:B------:R-:W-:-:S13]  /*38a0*/  PLOP3.LUT P0, PT, P0, P1, PT, 0x2, 0x0 ;  /* 0x000000000000781c */ /* 0x000fda0000702072 */
[----:B------:R-:W-:-:S07]  /*38b0*/  @!P0 IMAD.MOV.U32 R12, RZ, RZ, R4 ;  /* 0x000000ffff0c8224 */ /* 0x000fce00078e0004 */
.L_x_9782:
[----:B------:R-:W-:Y:S05]  /*38c0*/  BSYNC B0 ;  /* 0x0000000000007941 */ /* 0x000fea0003800000 */
.L_x_9781:
[----:B------:R-:W-:Y:S05]  /*38d0*/  @P2 BRA `(.L_x_9783) ;  /* 0x0000000000d42947 */ /* 0x000fea0003800000 */
[----:B------:R-:W1:Y:S01]  /*38e0*/  LDC.64 R28, c[0x0][0x210] ;  /* 0x00008400ff1c7b82 */ /* 0x000e620000000a00 */
[----:B------:R-:W-:Y:S01]  /*38f0*/  IMAD R3, R17, R0, R12 ;  /* 0x0000000011037224 */ /* 0x000fe200078e020c */
[----:B------:R-:W-:-:S06]  /*3900*/  ULDC.64 UR4, c[0x0][0x240] ;  /* 0x0000900000047ab9 */ /* 0x000fcc0000000a00 */
[----:B------:R-:W2:Y:S08]  /*3910*/  LDC.64 R6, c[0x0][0x220] ;  /* 0x00008800ff067b82 */ /* 0x000eb00000000a00 */
[----:B------:R-:W3:Y:S01]  /*3920*/  LDC.64 R4, c[0x0][0x228] ;  /* 0x00008a00ff047b82 */ /* 0x000ee20000000a00 */
[----:B-1----:R-:W-:-:S05]  /*3930*/  IMAD.WIDE R28, R3, 0x4, R28 ;  /* 0x00000004031c7825 */ /* 0x002fca00078e021c */
[----:B------:R-:W4:Y:S01]  /*3940*/  LDG.E R3, desc[UR36][R28.64] ;  /* 0x000000241c037981 */ /* 0x000f22000c1e1900 */
[C---:B------:R-:W-:Y:S01]  /*3950*/  ISETP.GE.AND P0, PT, R12.reuse, UR4, PT ;  /* 0x000000040c007c0c */ /* 0x040fe2000bf06270 */
[----:B------:R-:W-:Y:S01]  /*3960*/  VIADD R9, R12, -UR4 ;  /* 0x800000040c097c36 */ /* 0x000fe20008000000 */
[----:B------:R-:W-:Y:S01]  /*3970*/  PRMT R8, R24, 0x9910, RZ ;  /* 0x0000991018087816 */ /* 0x000fe200000000ff */
[----:B------:R-:W-:Y:S01]  /*3980*/  IMAD.IADD R11, R23, 0x1, R18 ;  /* 0x00000001170b7824 */ /* 0x000fe200078e0212 */
[----:B------:R-:W-:Y:S01]  /*3990*/  ISETP.LT.AND P0, PT, R12, UR5, P0 ;  /* 0x000000050c007c0c */ /* 0x000fe20008701270 */
[----:B------:R-:W-:Y:S02]  /*39a0*/  BSSY B6, `(.L_x_9784) ;  /* 0x000001a000067945 */ /* 0x000fe40003800000 */
[----:B--2---:R-:W-:Y:S01]  /*39b0*/  IMAD.WIDE R6, R11, 0x4, R6 ;  /* 0x000000040b067825 */ /* 0x004fe200078e0206 */
[----:B------:R-:W-:-:S03]  /*39c0*/  ISETP.NE.AND P0, PT, R8, RZ, P0 ;  /* 0x000000ff0800720c */ /* 0x000fc60000705270 */
[----:B---3--:R-:W-:Y:S01]  /*39d0*/  IMAD.WIDE R4, R11, 0x8, R4 ;  /* 0x000000080b047825 */ /* 0x008fe200078e0204 */
[----:B------:R-:W-:-:S04]  /*39e0*/  SEL R8, R9, R0, P0 ;  /* 0x0000000009087207 */ /* 0x000fc80000000000 */
[----:B------:R-:W-:Y:S02]  /*39f0*/  SHF.R.S32.HI R9, RZ, 0x1f, R8 ;  /* 0x0000001fff097819 */ /* 0x000fe40000011408 */
[----:B------:R-:W-:Y:S01]  /*3a00*/  ISETP.GT.AND P0, PT, R8, -0x1, PT ;  /* 0xffffffff0800780c */ /* 0x000fe20003f04270 */
[----:B----4-:R1:W-:Y:S04]  /*3a10*/  STG.E desc[UR36][R6.64], R3 ;  /* 0x0000000306007986 */ /* 0x0103e8000c101924 */
[----:B------:R1:W-:Y:S08]  /*3a20*/  STG.E.64 desc[UR36][R4.64], R8 ;  /* 0x0000000804007986 */ /* 0x0003f0000c101b24 */
[----:B------:R-:W-:Y:S05]  /*3a30*/  @P0 BRA `(.L_x_9785) ;  /* 0x0000000000400947 */ /* 0x000fea0003800000 */
[----:B------:R-:W-:Y:S01]  /*3a40*/  MOV R14, 0x160 ;  /* 0x00000160000e7802 */ /* 0x000fe20000000f00 */
[----:B------:R-:W-:Y:S01]  /*3a50*/  ULDC.64 UR4, c[0x4][0x150] ;  /* 0x0100540000047ab9 */ /* 0x000fe20000000a00 */
[----:B------:R-:W-:Y:S01]  /*3a60*/  ULDC.64 UR6, c[0x4][0x8] ;  /* 0x0100020000067ab9 */ /* 0x000fe20000000a00 */
[----:B-1----:R-:W-:Y:S02]  /*3a70*/  IMAD.U32 R4, RZ, RZ, UR4 ;  /* 0x00000004ff047e24 */ /* 0x002fe4000f8e00ff */
[----:B------:R-:W-:Y:S01]  /*3a80*/  IMAD.U32 R5, RZ, RZ, UR5 ;  /* 0x00000005ff057e24 */ /* 0x000fe2000f8e00ff */
[----:B------:R-:W1:Y:S01]  /*3a90*/  LDC.64 R14, c[0x4][R14] ;  /* 0x010000000e0e7b82 */ /* 0x000e620000000a00 */
[----:B------:R-:W-:Y:S01]  /*3aa0*/  ULDC.64 UR4, c[0x4][0x158] ;  /* 0x0100560000047ab9 */ /* 0x000fe20000000a00 */
[----:B------:R-:W-:Y:S02]  /*3ab0*/  IMAD.U32 R10, RZ, RZ, UR6 ;  /* 0x00000006ff0a7e24 */ /* 0x000fe4000f8e00ff */
[----:B------:R-:W-:-:S02]  /*3ac0*/  IMAD.U32 R6, RZ, RZ, UR4 ;  /* 0x00000004ff067e24 */ /* 0x000fc4000f8e00ff */
[----:B------:R-:W-:Y:S02]  /*3ad0*/  IMAD.U32 R7, RZ, RZ, UR5 ;  /* 0x00000005ff077e24 */ /* 0x000fe4000f8e00ff */
[----:B------:R-:W-:Y:S02]  /*3ae0*/  IMAD.U32 R11, RZ, RZ, UR7 ;  /* 0x00000007ff0b7e24 */ /* 0x000fe4000f8e00ff */
[----:B------:R-:W-:Y:S02]  /*3af0*/  IMAD.MOV.U32 R8, RZ, RZ, 0xe6 ;  /* 0x000000e6ff087424 */ /* 0x000fe400078e00ff */
[----:B0-----:R-:W-:Y:S02]  /*3b00*/  IMAD.MOV.U32 R12, RZ, RZ, 0x1 ;  /* 0x00000001ff0c7424 */ /* 0x001fe400078e00ff */
[----:B------:R-:W-:-:S07]  /*3b10*/  IMAD.MOV.U32 R13, RZ, RZ, RZ ;  /* 0x000000ffff0d7224 */ /* 0x000fce00078e00ff */
[----:B------:R-:W-:-:S07]  /*3b20*/  LEPC R20, `(.L_x_9785) ;  /* 0x000000001014794e */ /* 0x000fce0000000000 */
[----:B-1----:R-:W-:Y:S05]  /*3b30*/  CALL.ABS.NOINC R14 ;  /* 0x000000000e007343 */ /* 0x002fea0003c00000 */
.L_x_9785:
[----:B------:R-:W-:Y:S05]  /*3b40*/  BSYNC B6 ;  /* 0x0000000000067941 */ /* 0x000fea0003800000 */
.L_x_9784:
[----:B-1----:R-:W1:Y:S01]  /*3b50*/  LDC.64 R4, c[0x0][0x230] ;  /* 0x00008c00ff047b82 */ /* 0x002e620000000a00 */
[----:B------:R-:W-:Y:S01]  /*3b60*/  IMAD.IADD R3, R23, 0x1, R18 ;  /* 0x0000000117037824 */ /* 0x000fe200078e0212 */
[----:B------:R-:W-:-:S04]  /*3b70*/  ULDC UR4, c[0x0][0xc] ;  /* 0x0000030000047ab9 */ /* 0x000fc80000000800 */
[----:B------:R-:W-:Y:S02]  /*3b80*/  SHF.R.S32.HI R0, RZ, 0x1f, R3 ;  /* 0x0000001fff007819 */ /* 0x000fe40000011403 */
[----:B-1----:R-:W-:-:S04]  /*3b90*/  LEA R4, P0, R3, R4, 0x2 ;  /* 0x0000000403047211 */ /* 0x002fc800078010ff */
[----:B------:R-:W-:Y:S01]  /*3ba0*/  LEA.HI.X R5, R3, R5, R0, 0x2, P0 ;  /* 0x0000000503057211 */ /* 0x000fe200000f1400 */
[----:B------:R-:W-:Y:S01]  /*3bb0*/  IMAD R3, R18, UR4, R17 ;  /* 0x0000000412037c24 */ /* 0x000fe2000f8e0211 */
[----:B------:R-:W-:Y:S02]  /*3bc0*/  ULDC.U8 UR4, c[0x0][0x248] ;  /* 0x0000920000047ab9 */ /* 0x000fe40000000000 */
[----:B------:R-:W-:Y:S02]  /*3bd0*/  UPRMT UR4, UR4, 0x8880, URZ ;  /* 0x0000888004047896 */ /* 0x000fe4000800003f */
[----:B------:R1:W-:Y:S04]  /*3be0*/  STG.E desc[UR36][R4.64], R3 ;  /* 0x0000000304007986 */ /* 0x0003e8000c101924 */
[----:B------:R-:W-:-:S13]  /*3bf0*/  ISETP.NE.AND P0, PT, RZ, UR4, PT ;  /* 0x00000004ff007c0c */ /* 0x000fda000bf05270 */
[----:B-1----:R-:W-:Y:S05]  /*3c00*/  @!P0 BRA `(.L_x_9783) ;  /* 0x0000000000088947 */ /* 0x002fea0003800000 */
[----:B------:R-:W2:Y:S02]  /*3c10*/  LDG.E R28, desc[UR36][R28.64] ;  /* 0x000000241c1c7981 */ /* 0x000ea4000c1e1900 */
[----:B--2---:R-:W-:-:S07]  /*3c20*/  FADD.FTZ R19, R19, R28 ;  /* 0x0000001c13137221 */ /* 0x004fce0000010000 */
.L_x_9783:
[----:B------:R-:W-:Y:S05]  /*3c30*/  WARPSYNC.ALL ;  /* 0x0000000000007948 */ /* 0x000fea0003800000 */
[----:B------:R-:W1:Y:S01]  /*3c40*/  LDC R0, c[0x0][0x23c] ;  /* 0x00008f00ff007b82 */ /* 0x000e620000000800 */
[----:B------:R-:W-:-:S07]  /*3c50*/  VIADD R18, R18, 0x1 ;  /* 0x0000000112127836 */ /* 0x000fce0000000000 */
[----:B------:R-:W-:Y:S01]  /*3c60*/  BAR.SYNC.DEFER_BLOCKING 0x0 ;  /* 0x0000000000007b1d */ /* 0x000fe20000010000 */
[----:B-1----:R-:W-:-:S13]  /*3c70*/  ISETP.GE.AND P0, PT, R18, R0, PT ;  /* 0x000000001200720c */ /* 0x002fda0003f06270 */
[----:B------:R-:W-:Y:S05]  /*3c80*/  @!P0 BRA `(.L_x_9786) ;  /* 0xffffffc400588947 */ /* 0x000fea000383ffff */
.L_x_9660:
[----:B------:R-:W1:Y:S01]  /*3c90*/  S2R R2, SR_TID.X ;  /* 0x0000000000027919 */ /* 0x000e620000002100 */
[----:B------:R-:W-:Y:S02]  /*3ca0*/  ULDC.U8 UR4, c[0x0][0x248] ;  /* 0x0000920000047ab9 */ /* 0x000fe40000000000 */
[----:B------:R-:W-:-:S06]  /*3cb0*/  UPRMT UR4, UR4, 0x8880, URZ ;  /* 0x0000888004047896 */ /* 0x000fcc000800003f */
[----:B------:R-:W-:-:S04]  /*3cc0*/  ISETP.NE.AND P0, PT, RZ, UR4, PT ;  /* 0x00000004ff007c0c */ /* 0x000fc8000bf05270 */
[----:B-1----:R-:W-:-:S13]  /*3cd0*/  ISETP.NE.OR P0, PT, R2, RZ, !P0 ;  /* 0x000000ff0200720c */ /* 0x002fda0004705670 */
[----:B------:R-:W-:Y:S05]  /*3ce0*/  @P0 EXIT ;  /* 0x000000000000094d */ /* 0x000fea0003800000 */
[----:B------:R-:W-:-:S13]  /*3cf0*/  ISETP.GE.AND P0, PT, R0, 0x1, PT ;  /* 0x000000010000780c */ /* 0x000fda0003f06270 */
[----:B------:R-:W-:Y:S05]  /*3d00*/  @!P0 EXIT ;  /* 0x000000000000894d */ /* 0x000fea0003800000 */
[C---:B------:R-:W-:Y:S01]  /*3d10*/  VIADD R2, R0.reuse, 0xffffffff ;  /* 0xffffffff00027836 */ /* 0x040fe20000000000 */
        /* <DEDUP_REMOVED lines=15> */
.L_x_9790:
[----:B----4-:R-:W3:Y:S01]  /*3e10*/  LDC.64 R4, c[0x0][0x220] ;  /* 0x00008800ff047b82 */ /* 0x010ee20000000a00 */
[----:B------:R-:W-:-:S04]  /*3e20*/  IMAD R7, R17, R0, UR4 ;  /* 0x0000000411077e24 */ /* 0x000fc8000f8e0200 */
[----:B---3--:R-:W-:-:S05]  /*3e30*/  IMAD.WIDE R6, R7, 0x4, R4 ;  /* 0x0000000407067825 */ /* 0x008fca00078e0204 */
[----:B------:R-:W2:Y:S04]  /*3e40*/  LDG.E R9, desc[UR36][R6.64] ;  /* 0x0000002406097981 */ /* 0x000ea8000c1e1900 */
[----:B0-----:R-:W3:Y:S04]  /*3e50*/  LDG.E R13, desc[UR36][R6.64+0x4] ;  /* 0x00000424060d7981 */ /* 0x001ee8000c1e1900 */
        /* <DEDUP_REMOVED lines=59> */
.L_x_9789:
[----:B------:R-:W-:-:S13]  /*4210*/  ISETP.GT.AND P1, PT, R2, 0x4, PT ;  /* 0x000000040200780c */ /* 0x000fda0003f24270 */
[----:B------:R-:W-:Y:S05]  /*4220*/  @!P1 BRA `(.L_x_9791) ;  /* 0x0000000000889947 */ /* 0x000fea0003800000 */
[----:B----4-:R-:W2:Y:S01]  /*4230*/  LDC.64 R4, c[0x0][0x220] ;  /* 0x00008800ff047b82 */ /* 0x010ea20000000a00 */
[----:B------:R-:W-:-:S04]  /*4240*/  IMAD R7, R17, R0, UR4 ;  /* 0x0000000411077e24 */ /* 0x000fc8000f8e0200 */
[----:B--2---:R-:W-:-:S05]  /*4250*/  IMAD.WIDE R6, R7, 0x4, R4 ;  /* 0x0000000407067825 */ /* 0x004fca00078e0204 */
[----:B------:R-:W2:Y:S04]  /*4260*/  LDG.E R8, desc[UR36][R6.64] ;  /* 0x0000002406087981 */ /* 0x000ea8000c1e1900 */
[----:B------:R-:W3:Y:S04]  /*4270*/  LDG.E R10, desc[UR36][R6.64+0x4] ;  /* 0x00000424060a7981 */ /* 0x000ee8000c1e1900 */
[----:B0-----:R-:W4:Y:S04]  /*4280*/  LDG.E R12, desc[UR36][R6.64+0x8] ;  /* 0x00000824060c7981 */ /* 0x001f28000c1e1900 */
        /* <DEDUP_REMOVED lines=28> */
.L_x_9791:
[----:B------:R-:W-:-:S13]  /*4450*/  ISETP.NE.OR P0, PT, R2, RZ, P0 ;  /* 0x000000ff0200720c */ /* 0x000fda0000705670 */
[----:B------:R-:W-:Y:S05]  /*4460*/  @!P0 BRA `(.L_x_9787) ;  /* 0x0000000000508947 */ /* 0x000fea0003800000 */
.L_x_9788:
[----:B--2-4-:R-:W2:Y:S01]  /*4470*/  LDC.64 R4, c[0x0][0x220] ;  /* 0x00008800ff047b82 */ /* 0x014ea20000000a00 */
[----:B------:R3:W4:Y:S02]  /*4480*/  MUFU.RCP R21, R19 ;  /* 0x0000001300157308 */ /* 0x0007240000001000 */
.L_x_9792:
[----:B0-----:R-:W-:-:S04]  /*4490*/  IMAD R7, R17, R0, UR4 ;  /* 0x0000000411077e24 */ /* 0x001fc8000f8e0200 */
        /* <DEDUP_REMOVED lines=17> */
.L_x_9787:
[----:B------:R-:W-:-:S13]  /*45b0*/  ISETP.NE.AND P0, PT, R3, RZ, PT ;  /* 0x000000ff0300720c */ /* 0x000fda0003f05270 */
[----:B------:R-:W-:Y:S05]  /*45c0*/  @!P0 EXIT ;  /* 0x000000000000894d */ /* 0x000fea0003800000 */
[----:B--2-4-:R-:W2:Y:S01]  /*45d0*/  LDC.64 R4, c[0x0][0x220] ;  /* 0x00008800ff047b82 */ /* 0x014ea20000000a00 */
[----:B-1----:R-:W1:Y:S01]  /*45e0*/  MUFU.RCP R19, R19 ;  /* 0x0000001300137308 */ /* 0x002e620000001000 */
[----:B------:R-:W-:-:S04]  /*45f0*/  IMAD R17, R17, R0, UR4 ;  /* 0x0000000411117e24 */ /* 0x000fc8000f8e0200 */
[----:B--2---:R-:W-:-:S04]  /*4600*/  IMAD.WIDE R4, R17, 0x4, R4 ;  /* 0x0000000411047825 */ /* 0x004fc800078e0204 */
[----:B------:R-:W-:Y:S02]  /*4610*/  IMAD.MOV.U32 R0, RZ, RZ, R4 ;  /* 0x000000ffff007224 */ /* 0x000fe400078e0004 */
[----:B01----:R-:W-:-:S07]  /*4620*/  IMAD.MOV.U32 R9, RZ, RZ, R5 ;  /* 0x000000ffff097224 */ /* 0x003fce00078e0005 */
.L_x_9793:
        /* <DEDUP_REMOVED lines=11> */
.L_x_9794:
        /* <DEDUP_REMOVED lines=10> */
.L_x_12335:


//--------------------- .text._ZN4vllm3moe10topkGatingILi18ELi576ELi4ELi8ELi32ElfLNS0_11ScoringFuncE0EEEvPKT5_PKbPfiPT4_PiiiibPKf --------------------------
	.section	.text._ZN4vllm3moe10topkGatingILi18ELi576ELi4ELi8ELi32ElfLNS0_11ScoringFuncE0EEEvPKT5_PKbPfiPT4_PiiiibPKf,"ax",@progbits
	.align	128
        .global         _ZN4vllm3moe10topkGatingILi18ELi576ELi4ELi8ELi32ElfLNS0_11ScoringFuncE0EEEvPKT5_PKbPfiPT4_PiiiibPKf
        .type           _ZN4vllm3moe10topkGatingILi18ELi576ELi4ELi8ELi32ElfLNS0_11ScoringFuncE0EEEvPKT5_PKbPfiPT4_PiiiibPKf,@function
        .size           _ZN4vllm3moe10topkGatingILi18ELi576ELi4ELi8ELi32ElfLNS0_11ScoringFuncE0EEEvPKT5_PKbPfiPT4_PiiiibPKf,(.L_x_12336 - _ZN4vllm3moe10topkGatingILi18ELi576ELi4ELi8ELi32ElfLNS0_11ScoringFuncE0EEEvPKT5_PKbPfiPT4_PiiiibPKf)
        .other          _ZN4vllm3moe10topkGatingILi18ELi576ELi4ELi8ELi32ElfLNS0_11ScoringFuncE0EEEvPKT5_PKbPfiPT4_PiiiibPKf,@"STO_CUDA_ENTRY STV_DEFAULT"
_ZN4vllm3moe10topkGatingILi18ELi576ELi4ELi8ELi32ElfLNS0_11ScoringFuncE0EEEvPKT5_PKbPfiPT4_PiiiibPKf:
.text._ZN4vllm3moe10topkGatingILi18ELi576ELi4ELi8ELi32ElfLNS0_11ScoringFuncE0EEEvPKT5_PKbPfiPT4_PiiiibPKf:
        /* <DEDUP_REMOVED lines=21> */
[----:B------:R-:W5:Y:S04]  /*0150*/  LDG.E.64 R8, desc[UR6][R20.64+0x500] ;  /* 0x0005000614087981 */ /* 0x000f68000c1e1b00 */
[----:B------:R-:W5:Y:S04]  /*0160*/  LDG.E.64 R6, desc[UR6][R20.64+0x600] ;  /* 0x0006000614067981 */ /* 0x000f68000c1e1b00 */
[----:B------:R-:W5:Y:S04]  /*0170*/  LDG.E.64 R2, desc[UR6][R20.64+0x700] ;  /* 0x0007000614027981 */ /* 0x000f68000c1e1b00 */
[----:B------:R0:W5:Y:S01]  /*0180*/  LDG.E.64 R4, desc[UR6][R20.64+0x800] ;  /* 0x0008000614047981 */ /* 0x000162000c1e1b00 */
[----:B------:R-:W-:-:S04]  /*0190*/  ISETP.NE.U32.AND P0, PT, RZ, UR4, PT ;  /* 0x00000004ff007c0c */ /* 0x000fc8000bf05070 */
[----:B------:R-:W-:-:S13]  /*01a0*/  ISETP.NE.AND.EX P0, PT, RZ, UR5, PT, P0 ;  /* 0x00000005ff007c0c */ /* 0x000fda000bf05300 */
[----:B------:R-:W-:Y:S02]  /*01b0*/  @P0 IADD3 R22, P1, R45, UR4, RZ ;  /* 0x000000042d160c10 */ /* 0x000fe4000ff3e0ff */
[----:B--2---:R-:W-:-:S04]  /*01c0*/  FMNMX.FTZ R23, R18, R19, !PT ;  /* 0x0000001312177209 */ /* 0x004fc80007810000 */
[----:B---3--:R-:W-:-:S04]  /*01d0*/  FMNMX.FTZ R0, R16, R23, !PT ;  /* 0x0000001710007209 */ /* 0x008fc80007810000 */
[----:B------:R-:W-:-:S04]  /*01e0*/  FMNMX.FTZ R23, R17, R0, !PT ;  /* 0x0000000011177209 */ /* 0x000fc80007810000 */
[----:B----4-:R-:W-:-:S04]  /*01f0*/  FMNMX.FTZ R0, R14, R23, !PT ;  /* 0x000000170e007209 */ /* 0x010fc80007810000 */
[----:B------:R-:W-:-:S04]  /*0200*/  FMNMX.FTZ R23, R15, R0, !PT ;  /* 0x000000000f177209 */ /* 0x000fc80007810000 */
[----:B-----5:R-:W-:-:S04]  /*0210*/  FMNMX.FTZ R0, R12, R23, !PT ;  /* 0x000000170c007209 */ /* 0x020fc80007810000 */
[----:B------:R-:W-:-:S04]  /*0220*/  FMNMX.FTZ R23, R13, R0, !PT ;  /* 0x000000000d177209 */ /* 0x000fc80007810000 */
[----:B------:R-:W-:-:S04]  /*0230*/  FMNMX.FTZ R0, R10, R23, !PT ;  /* 0x000000170a007209 */ /* 0x000fc80007810000 */
[----:B------:R-:W-:-:S04]  /*0240*/  FMNMX.FTZ R23, R11, R0, !PT ;  /* 0x000000000b177209 */ /* 0x000fc80007810000 */
[----:B------:R-:W-:-:S04]  /*0250*/  FMNMX.FTZ R0, R8, R23, !PT ;  /* 0x0000001708007209 */ /* 0x000fc80007810000 */
[----:B0-----:R-:W-:-:S04]  /*0260*/  FMNMX.FTZ R21, R9, R0, !PT ;  /* 0x0000000009157209 */ /* 0x001fc80007810000 */
        /* <DEDUP_REMOVED lines=11> */
[----:B0-----:R-:W-:-:S05]  /*0320*/  FMNMX.FTZ R24, R20, R23, !PT ;  /* 0x0000001714187209 */ /* 0x001fca0007810000 */
        /* <DEDUP_REMOVED lines=16> */
[--C-:B------:R-:W-:Y:S01]  /*0430*/  FADD.FTZ R24, R17, -R20.reuse ;  /* 0x8000001411187221 */ /* 0x100fe20000010000 */
[----:B------:R-:W-:Y:S01]  /*0440*/  FMUL.FTZ R22, R22, 1.4426950216293334961 ;  /* 0x3fb8aa3b16167820 */ /* 0x000fe20000410000 */
[----:B------:R0:W-:Y:S01]  /*0450*/  MUFU.EX2 R16, R19 ;  /* 0x0000001300107308 */ /* 0x0001e20000000800 */
[----:B------:R-:W-:Y:S01]  /*0460*/  FADD.FTZ R23, R15, -R20 ;  /* 0x800000140f177221 */ /* 0x000fe20000010000 */
[----:B------:R-:W-:-:S03]  /*0470*/  FMUL.FTZ R24, R24, 1.4426950216293334961 ;  /* 0x3fb8aa3b18187820 */ /* 0x000fc60000410000 */
[----:B------:R-:W-:-:S03]  /*0480*/  FMUL.FTZ R23, R23, 1.4426950216293334961 ;  /* 0x3fb8aa3b17177820 */ /* 0x000fc60000410000 */
[----:B------:R-:W1:Y:S01]  /*0490*/  MUFU.EX2 R18, R18 ;  /* 0x0000001200127308 */ /* 0x000e620000000800 */
[----:B0-----:R-:W-:-:S04]  /*04a0*/  FADD.FTZ R19, R12, -R20 ;  /* 0x800000140c137221 */ /* 0x001fc80000010000 */
[----:B------:R-:W-:-:S03]  /*04b0*/  FMUL.FTZ R19, R19, 1.4426950216293334961 ;  /* 0x3fb8aa3b13137820 */ /* 0x000fc60000410000 */
[----:B------:R0:W3:Y:S08]  /*04c0*/  MUFU.EX2 R17, R21 ;  /* 0x0000001500117308 */ /* 0x0000f00000000800 */
[----:B------:R4:W-:Y:S01]  /*04d0*/  MUFU.EX2 R15, R22 ;  /* 0x00000016000f7308 */ /* 0x0009e20000000800 */
[----:B0-----:R-:W-:-:S04]  /*04e0*/  FADD.FTZ R21, R13, -R20 ;  /* 0x800000140d157221 */ /* 0x001fc80000010000 */
[----:B------:R-:W-:-:S03]  /*04f0*/  FMUL.FTZ R21, R21, 1.4426950216293334961 ;  /* 0x3fb8aa3b15157820 */ /* 0x000fc60000410000 */
[----:B------:R0:W-:Y:S01]  /*0500*/  MUFU.EX2 R13, R19 ;  /* 0x00000013000d7308 */ /* 0x0001e20000000800 */
[----:B----4-:R-:W-:-:S04]  /*0510*/  FADD.FTZ R22, R11, -R20 ;  /* 0x800000140b167221 */ /* 0x010fc80000010000 */
[----:B------:R-:W-:Y:S01]  /*0520*/  FMUL.FTZ R25, R22, 1.4426950216293334961 ;  /* 0x3fb8aa3b16197820 */ /* 0x000fe20000410000 */
[--C-:B------:R-:W-:Y:S02]  /*0530*/  FADD.FTZ R22, R8, -R20.reuse ;  /* 0x8000001408167221 */ /* 0x100fe40000010000 */
[----:B------:R4:W5:Y:S01]  /*0540*/  MUFU.EX2 R14, R24 ;  /* 0x00000018000e7308 */ /* 0x0009620000000800 */
[----:B0-----:R-:W-:-:S04]  /*0550*/  FADD.FTZ R19, R9, -R20 ;  /* 0x8000001409137221 */ /* 0x001fc80000010000 */
[----:B------:R-:W-:Y:S01]  /*0560*/  FMUL.FTZ R26, R19, 1.4426950216293334961 ;  /* 0x3fb8aa3b131a7820 */ /* 0x000fe20000410000 */
[----:B-1----:R-:W-:Y:S02]  /*0570*/  FADD.FTZ R19, RZ, R18 ;  /* 0x00000012ff137221 */ /* 0x002fe40000010000 */
[----:B------:R0:W1:Y:S01]  /*0580*/  MUFU.EX2 R12, R23 ;  /* 0x00000017000c7308 */ /* 0x0000620000000800 */
[----:B----4-:R-:W-:-:S04]  /*0590*/  FADD.FTZ R24, R10, -R20 ;  /* 0x800000140a187221 */ /* 0x010fc80000010000 */
[----:B------:R-:W-:-:S03]  /*05a0*/  FMUL.FTZ R24, R24, 1.4426950216293334961 ;  /* 0x3fb8aa3b18187820 */ /* 0x000fc60000410000 */
[----:B------:R4:W1:Y:S01]  /*05b0*/  MUFU.EX2 R10, R21 ;  /* 0x00000015000a7308 */ /* 0x0008620000000800 */
[----:B0-----:R-:W-:Y:S01]  /*05c0*/  FMUL.FTZ R23, R22, 1.4426950216293334961 ;  /* 0x3fb8aa3b16177820 */ /* 0x001fe20000410000 */
[----:B------:R-:W-:-:S04]  /*05d0*/  FADD.FTZ R22, R19, R16 ;  /* 0x0000001013167221 */ /* 0x000fc80000010000 */
[----:B---3--:R-:W-:Y:S02]  /*05e0*/  FADD.FTZ R19, R22, R17 ;  /* 0x0000001116137221 */ /* 0x008fe40000010000 */
[----:B------:R0:W3:Y:S01]  /*05f0*/  MUFU.EX2 R11, R24 ;  /* 0x00000018000b7308 */ /* 0x0000e20000000800 */
[----:B----4-:R-:W-:Y:S01]  /*0600*/  FADD.FTZ R21, R6, -R20 ;  /* 0x8000001406157221 */ /* 0x010fe20000010000 */
[----:B-----5:R-:W-:-:S03]  /*0610*/  FADD.FTZ R22, R19, R14 ;  /* 0x0000000e13167221 */ /* 0x020fc60000010000 */
[----:B------:R-:W-:Y:S01]  /*0620*/  FMUL.FTZ R21, R21, 1.4426950216293334961 ;  /* 0x3fb8aa3b15157820 */ /* 0x000fe20000410000 */
[----:B------:R-:W-:Y:S02]  /*0630*/  FADD.FTZ R19, R22, R15 ;  /* 0x0000000f16137221 */ /* 0x000fe40000010000 */
[----:B------:R4:W5:Y:S01]  /*0640*/  MUFU.EX2 R8, R25 ;  /* 0x0000001900087308 */ /* 0x0009620000000800 */
[----:B0-----:R-:W-:Y:S01]  /*0650*/  FADD.FTZ R24, R7, -R20 ;  /* 0x8000001407187221 */ /* 0x001fe20000010000 */
[----:B-1----:R-:W-:-:S03]  /*0660*/  FADD.FTZ R22, R19, R12 ;  /* 0x0000000c13167221 */ /* 0x002fc60000010000 */
[----:B------:R-:W-:Y:S01]  /*0670*/  FMUL.FTZ R24, R24, 1.4426950216293334961 ;  /* 0x3fb8aa3b18187820 */ /* 0x000fe20000410000 */
[----:B------:R-:W-:Y:S02]  /*0680*/  FADD.FTZ R19, R22, R13 ;  /* 0x0000000d16137221 */ /* 0x000fe40000010000 */
[----:B------:R0:W1:Y:S01]  /*0690*/  MUFU.EX2 R9, R23 ;  /* 0x0000001700097308 */ /* 0x0000620000000800 */
[----:B----4-:R-:W-:Y:S01]  /*06a0*/  FADD.FTZ R25, R3, -R20 ;  /* 0x8000001403197221 */ /* 0x010fe20000010000 */
[----:B------:R-:W-:-:S03]  /*06b0*/  FADD.FTZ R22, R19, R10 ;  /* 0x0000000a13167221 */ /* 0x000fc60000010000 */
[----:B------:R-:W-:Y:S01]  /*06c0*/  FMUL.FTZ R25, R25, 1.4426950216293334961 ;  /* 0x3fb8aa3b19197820 */ /* 0x000fe20000410000 */
[----:B---3--:R-:W-:Y:S02]  /*06d0*/  FADD.FTZ R19, R22, R11 ;  /* 0x0000000b16137221 */ /* 0x008fe40000010000 */
[----:B------:R-:W3:Y:S01]  /*06e0*/  MUFU.EX2 R6, R26 ;  /* 0x0000001a00067308 */ /* 0x000ee20000000800 */
[----:B0-----:R-:W-:Y:S01]  /*06f0*/  FADD.FTZ R23, R2, -R20 ;  /* 0x8000001402177221 */ /* 0x001fe20000010000 */
[----:B-----5:R-:W-:-:S03]  /*0700*/  FADD.FTZ R22, R19, R8 ;  /* 0x0000000813167221 */ /* 0x020fc60000010000 */
[----:B------:R-:W-:-:S03]  /*0710*/  FMUL.FTZ R23, R23, 1.4426950216293334961 ;  /* 0x3fb8aa3b17177820 */ /* 0x000fc60000410000 */
[----:B------:R0:W4:Y:S01]  /*0720*/  MUFU.EX2 R7, R21 ;  /* 0x0000001500077308 */ /* 0x0001220000000800 */
[----:B-1----:R-:W-:-:S07]  /*0730*/  FADD.FTZ R19, R22, R9 ;  /* 0x0000000916137221 */ /* 0x002fce0000010000 */
[----:B------:R1:W5:Y:S01]  /*0740*/  MUFU.EX2 R2, R24 ;  /* 0x0000001800027308 */ /* 0x0003620000000800 */
[----:B0-----:R-:W-:-:S07]  /*0750*/  FADD.FTZ R21, R4, -R20 ;  /* 0x8000001404157221 */ /* 0x001fce0000010000 */
[----:B------:R-:W0:Y:S01]  /*0760*/  MUFU.EX2 R3, R23 ;  /* 0x0000001700037308 */ /* 0x000e220000000800 */
[----:B-1----:R-:W-:Y:S01]  /*0770*/  FMUL.FTZ R24, R21, 1.4426950216293334961 ;  /* 0x3fb8aa3b15187820 */ /* 0x002fe20000410000 */
[----:B------:R-:W-:Y:S01]  /*0780*/  FADD.FTZ R21, R5, -R20 ;  /* 0x8000001405157221 */ /* 0x000fe20000010000 */
[----:B---3--:R-:W-:-:S03]  /*0790*/  FADD.FTZ R20, R19, R6 ;  /* 0x0000000613147221 */ /* 0x008fc60000010000 */
[----:B------:R-:W-:Y:S01]  /*07a0*/  FMUL.FTZ R19, R21, 1.4426950216293334961 ;  /* 0x3fb8aa3b15137820 */ /* 0x000fe20000410000 */
[----:B----4-:R-:W-:Y:S01]  /*07b0*/  FADD.FTZ R21, R20, R7 ;  /* 0x0000000714157221 */ /* 0x010fe20000010000 */
[----:B------:R-:W1:Y:S03]  /*07c0*/  MUFU.EX2 R4, R25 ;  /* 0x0000001900047308 */ /* 0x000e660000000800 */
[----:B-----5:R-:W-:-:S05]  /*07d0*/  FADD.FTZ R20, R21, R2 ;  /* 0x0000000215147221 */ /* 0x020fca0000010000 */
[----:B------:R-:W3:Y:S01]  /*07e0*/  MUFU.EX2 R5, R24 ;  /* 0x0000001800057308 */ /* 0x000ee20000000800 */
[----:B0-----:R-:W-:-:S07]  /*07f0*/  FADD.FTZ R21, R20, R3 ;  /* 0x0000000314157221 */ /* 0x001fce0000010000 */
[----:B------:R-:W0:Y:S01]  /*0800*/  MUFU.EX2 R19, R19 ;  /* 0x0000001300137308 */ /* 0x000e220000000800 */
[----:B-1----:R-:W-:-:S04]  /*0810*/  FADD.FTZ R20, R21, R4 ;  /* 0x0000000415147221 */ /* 0x002fc80000010000 */
[----:B---3--:R-:W-:-:S04]  /*0820*/  FADD.FTZ R20, R20, R5 ;  /* 0x0000000514147221 */ /* 0x008fc80000010000 */
        /* <DEDUP_REMOVED lines=110> */
.L_x_9795:
        /* <DEDUP_REMOVED lines=18> */
.L_x_9796:
        /* <DEDUP_REMOVED lines=16> */
.L_x_9805:
        /* <DEDUP_REMOVED lines=118> */
.L_x_9833:
        /* <DEDUP_REMOVED lines=30> */
.L_x_9801:
[----:B------:R-:W-:Y:S05]  /*1a70*/  BSYNC B1 ;  /* 0x0000000000017941 */ /* 0x000fea0003800000 */
.L_x_9800:
        /* <DEDUP_REMOVED lines=56> */
.L_x_9804:
[----:B------:R-:W-:Y:S05]  /*1e00*/  BSYNC B1 ;  /* 0x0000000000017941 */ /* 0x000fea0003800000 */
.L_x_9803:
[----:B------:R-:W-:Y:S05]  /*1e10*/  BRA `(.L_x_9805) ;  /* 0xfffffff000c47947 */ /* 0x000fea000383ffff */
.L_x_9798:
[----:B------:R-:W-:Y:S01]  /*1e20*/  IMAD.MOV.U32 R0, RZ, RZ, RZ ;  /* 0x000000ffff007224 */ /* 0x000fe200078e00ff */
[----:B------:R-:W-:Y:S01]  /*1e30*/  ULDC UR10, c[0x0][0x228] ;  /* 0x00008a00000a7ab9 */ /* 0x000fe20000000800 */
[----:B------:R-:W-:Y:S01]  /*1e40*/  ULDC UR11, c[0x0][0x240] ;  /* 0x00009000000b7ab9 */ /* 0x000fe20000000800 */
[----:B------:R-:W-:Y:S01]  /*1e50*/  ULDC UR5, c[0x0][0x248] ;  /* 0x0000920000057ab9 */ /* 0x000fe20000000800 */
[----:B------:R-:W-:-:S05]  /*1e60*/  ULDC.64 UR8, c[0x0][0x240] ;  /* 0x0000900000087ab9 */ /* 0x000fca0000000a00 */
.L_x_9811:
        /* <DEDUP_REMOVED lines=118> */
.L_x_9850:
        /* <DEDUP_REMOVED lines=29> */
.L_x_9808:
[----:B------:R-:W-:Y:S05]  /*27a0*/  BSYNC B1 ;  /* 0x0000000000017941 */ /* 0x000fea0003800000 */
.L_x_9807:
        /* <DEDUP_REMOVED lines=56> */
.L_x_9810:
[----:B------:R-:W-:Y:S05]  /*2b30*/  BSYNC B1 ;  /* 0x0000000000017941 */ /* 0x000fea0003800000 */
.L_x_9809:
[----:B------:R-:W-:Y:S05]  /*2b40*/  BRA `(.L_x_9811) ;  /* 0xfffffff000c87947 */ /* 0x000fea000383ffff */
.L_x_9802:
[----:B------:R-:W-:Y:S05]  /*2b50*/  BSYNC B0 ;  /* 0x0000000000007941 */ /* 0x000fea0003800000 */
.L_x_9797:
        /* <DEDUP_REMOVED lines=20> */
.L_x_9814:
        /* <DEDUP_REMOVED lines=18> */
.L_x_9813:
[----:B------:R-:W-:Y:S05]  /*2dc0*/  BSYNC B0 ;  /* 0x0000000000007941 */ /* 0x000fea0003800000 */
.L_x_9812:
        /* <DEDUP_REMOVED lines=12> */
.L_x_9816:
        /* <DEDUP_REMOVED lines=11> */
.L_x_9815:
[----:B------:R-:W-:Y:S05]  /*2f40*/  EXIT ;  /* 0x000000000000794d */ /* 0x000fea0003800000 */
.L_x_9799:
        /* <DEDUP_REMOVED lines=8> */
.L_x_9818:
[----:B------:R-:W-:Y:S05]  /*2fd0*/  BSYNC B1 ;  /* 0x0000000000017941 */ /* 0x000fea0003800000 */
.L_x_9817:
        /* <DEDUP_REMOVED lines=9> */
.L_x_9819:
[----:B------:R-:W-:Y:S01]  /*3070*/  @P2 FSETP.NEU.FTZ.AND P1, PT, R53, R52, PT ;  /* 0x000000343500220b */ /* 0x000fe20003f3d000 */
[----:B------:R-:W-:Y:S02]  /*3080*/  IMAD.MOV.U32 R5, RZ, RZ, R48 ;  /* 0x000000ffff057224 */ /* 0x000fe400078e0030 */
[----:B------:R-:W-:Y:S02]  /*3090*/  IMAD.MOV.U32 R50, RZ, RZ, R2 ;  /* 0x000000ffff327224 */ /* 0x000fe400078e0002 */
[----:B------:R-:W-:-:S08]  /*30a0*/  IMAD.MOV.U32 R2, RZ, RZ, -0x1 ;  /* 0xffffffffff027424 */ /* 0x000fd000078e00ff */
[----:B------:R-:W-:Y:S05]  /*30b0*/  WARPSYNC.COLLECTIVE R2, `(.L_x_9820) ;  /* 0x0000000002087348 */ /* 0x000fea0003c00000 */
[----:B------:R0:W1:Y:S02]  /*30c0*/  SHFL.BFLY P0, R2, R5, R4, R3 ;  /* 0x0c00000405027389 */ /* 0x0000640000000003 */
[----:B01----:R-:W-:Y:S01]  /*30d0*/  ENDCOLLECTIVE ;  /* 0x000000000000791b */ /* 0x003fe20003800000 */
.L_x_9820:
        /* <DEDUP_REMOVED lines=14> */
.L_x_9821:
[----:B------:R-:W-:Y:S02]  /*31c0*/  IMAD.MOV.U32 R5, RZ, RZ, R50 ;  /* 0x000000ffff057224 */ /* 0x000fe400078e0032 */
[----:B------:R-:W-:Y:S02]  /*31d0*/  IMAD.MOV.U32 R47, RZ, RZ, R2 ;  /* 0x000000ffff2f7224 */ /* 0x000fe400078e0002 */
[----:B------:R-:W-:-:S07]  /*31e0*/  IMAD.MOV.U32 R2, RZ, RZ, -0x1 ;  /* 0xffffffffff027424 */ /* 0x000fce00078e00ff */
[----:B------:R-:W-:Y:S05]  /*31f0*/  WARPSYNC.COLLECTIVE R2, `(.L_x_9822) ;  /* 0x0000000002087348 */ /* 0x000fea0003c00000 */
[----:B------:R0:W1:Y:S02]  /*3200*/  SHFL.BFLY P0, R2, R5, R4, R3 ;  /* 0x0c00000405027389 */ /* 0x0000640000000003 */
[----:B01----:R-:W-:Y:S01]  /*3210*/  ENDCOLLECTIVE ;  /* 0x000000000000791b */ /* 0x003fe20003800000 */
.L_x_9822:
[----:B------:R-:W-:Y:S02]  /*3220*/  IMAD.MOV.U32 R5, RZ, RZ, R49 ;  /* 0x000000ffff057224 */ /* 0x000fe400078e0031 */
[----:B------:R-:W-:Y:S02]  /*3230*/  IMAD.MOV.U32 R53, RZ, RZ, R2 ;  /* 0x000000ffff357224 */ /* 0x000fe400078e0002 */
[----:B------:R-:W-:-:S07]  /*3240*/  IMAD.MOV.U32 R2, RZ, RZ, -0x1 ;  /* 0xffffffffff027424 */ /* 0x000fce00078e00ff */
[----:B------:R-:W-:Y:S05]  /*3250*/  WARPSYNC.COLLECTIVE R2, `(.L_x_9823) ;  /* 0x0000000002087348 */ /* 0x000fea0003c00000 */
[----:B------:R0:W1:Y:S02]  /*3260*/  SHFL.BFLY P0, R2, R5, R4, R3 ;  /* 0x0c00000405027389 */ /* 0x0000640000000003 */
[----:B01----:R-:W-:Y:S01]  /*3270*/  ENDCOLLECTIVE ;  /* 0x000000000000791b */ /* 0x003fe20003800000 */
.L_x_9823:
        /* <DEDUP_REMOVED lines=13> */
.L_x_9824:
[----:B------:R-:W-:Y:S02]  /*3350*/  IMAD.MOV.U32 R5, RZ, RZ, R53 ;  /* 0x000000ffff057224 */ /* 0x000fe400078e0035 */
[----:B------:R-:W-:Y:S02]  /*3360*/  IMAD.MOV.U32 R48, RZ, RZ, R2 ;  /* 0x000000ffff307224 */ /* 0x000fe400078e0002 */
[----:B------:R-:W-:-:S03]  /*3370*/  IMAD.MOV.U32 R2, RZ, RZ, -0x1 ;  /* 0xffffffffff027424 */ /* 0x000fc600078e00ff */
[----:B------:R-:W-:-:S13]  /*3380*/  FSETP.GEU.FTZ.AND P1, PT, R47, R48, PT ;  /* 0x000000302f00720b */ /* 0x000fda0003f3e000 */
[----:B------:R-:W-:Y:S05]  /*3390*/  WARPSYNC.COLLECTIVE R2, `(.L_x_9825) ;  /* 0x0000000002087348 */ /* 0x000fea0003c00000 */
[----:B------:R0:W1:Y:S02]  /*33a0*/  SHFL.BFLY P0, R2, R5, R4, R3 ;  /* 0x0c00000405027389 */ /* 0x0000640000000003 */
[----:B01----:R-:W-:Y:S01]  /*33b0*/  ENDCOLLECTIVE ;  /* 0x000000000000791b */ /* 0x003fe20003800000 */
.L_x_9825:
[----:B------:R-:W-:Y:S01]  /*33c0*/  @P1 FSETP.NEU.FTZ.AND P2, PT, R47, R48, PT ;  /* 0x000000302f00120b */ /* 0x000fe20003f5d000 */
[----:B------:R-:W-:Y:S02]  /*33d0*/  IMAD.MOV.U32 R5, RZ, RZ, R52 ;  /* 0x000000ffff057224 */ /* 0x000fe400078e0034 */
[----:B------:R-:W-:Y:S02]  /*33e0*/  IMAD.MOV.U32 R49, RZ, RZ, R2 ;  /* 0x000000ffff317224 */ /* 0x000fe400078e0002 */
[----:B------:R-:W-:-:S08]  /*33f0*/  IMAD.MOV.U32 R2, RZ, RZ, -0x1 ;  /* 0xffffffffff027424 */ /* 0x000fd000078e00ff */
[----:B------:R-:W-:Y:S05]  /*3400*/  WARPSYNC.COLLECTIVE R2, `(.L_x_9826) ;  /* 0x0000000002087348 */ /* 0x000fea0003c00000 */
[----:B------:R0:W1:Y:S02]  /*3410*/  SHFL.BFLY P0, R2, R5, R4, R3 ;  /* 0x0c00000405027389 */ /* 0x0000640000000003 */
[----:B01----:R-:W-:Y:S01]  /*3420*/  ENDCOLLECTIVE ;  /* 0x000000000000791b */ /* 0x003fe20003800000 */
.L_x_9826:
        /* <DEDUP_REMOVED lines=13> */
.L_x_9827:
[----:B------:R-:W-:Y:S02]  /*3500*/  IMAD.MOV.U32 R5, RZ, RZ, R49 ;  /* 0x000000ffff057224 */ /* 0x000fe400078e0031 */
[----:B------:R-:W-:Y:S02]  /*3510*/  IMAD.MOV.U32 R48, RZ, RZ, R2 ;  /* 0x000000ffff307224 */ /* 0x000fe400078e0002 */
[----:B------:R-:W-:-:S03]  /*3520*/  IMAD.MOV.U32 R2, RZ, RZ, -0x1 ;  /* 0xffffffffff027424 */ /* 0x000fc600078e00ff */
[----:B------:R-:W-:-:S13]  /*3530*/  FSETP.GEU.FTZ.AND P2, PT, R47, R48, PT ;  /* 0x000000302f00720b */ /* 0x000fda0003f5e000 */
[----:B------:R-:W-:Y:S05]  /*3540*/  WARPSYNC.COLLECTIVE R2, `(.L_x_9828) ;  /* 0x0000000002087348 */ /* 0x000fea0003c00000 */
[----:B------:R0:W1:Y:S02]  /*3550*/  SHFL.BFLY P0, R2, R5, R4, R3 ;  /* 0x0c00000405027389 */ /* 0x0000640000000003 */
[----:B01----:R-:W-:Y:S01]  /*3560*/  ENDCOLLECTIVE ;  /* 0x000000000000791b */ /* 0x003fe20003800000 */
.L_x_9828:
[----:B------:R-:W-:Y:S01]  /*3570*/  @P2 FSETP.NEU.FTZ.AND P1, PT, R47, R48, PT ;  /* 0x000000302f00220b */ /* 0x000fe20003f3d000 */
[----:B------:R-:W-:Y:S02]  /*3580*/  IMAD.MOV.U32 R5, RZ, RZ, R52 ;  /* 0x000000ffff057224 */ /* 0x000fe400078e0034 */
[----:B------:R-:W-:Y:S02]  /*3590*/  IMAD.MOV.U32 R50, RZ, RZ, R2 ;  /* 0x000000ffff327224 */ /* 0x000fe400078e0002 */
[----:B------:R-:W-:-:S08]  /*35a0*/  IMAD.MOV.U32 R2, RZ, RZ, -0x1 ;  /* 0xffffffffff027424 */ /* 0x000fd000078e00ff */
[----:B------:R-:W-:Y:S05]  /*35b0*/  WARPSYNC.COLLECTIVE R2, `(.L_x_9829) ;  /* 0x0000000002087348 */ /* 0x000fea0003c00000 */
[----:B------:R0:W1:Y:S02]  /*35c0*/  SHFL.BFLY P0, R2, R5, R4, R3 ;  /* 0x0c00000405027389 */ /* 0x0000640000000003 */
[----:B01----:R-:W-:Y:S01]  /*35d0*/  ENDCOLLECTIVE ;  /* 0x000000000000791b */ /* 0x003fe20003800000 */
.L_x_9829:
        /* <DEDUP_REMOVED lines=13> */
.L_x_9830:
[----:B------:R-:W-:Y:S02]  /*36b0*/  IMAD.MOV.U32 R5, RZ, RZ, R50 ;  /* 0x000000ffff057224 */ /* 0x000fe400078e0032 */
[----:B------:R-:W-:Y:S02]  /*36c0*/  IMAD.MOV.U32 R53, RZ, RZ, R2 ;  /* 0x000000ffff357224 */ /* 0x000fe400078e0002 */
[----:B------:R-:W-:-:S07]  /*36d0*/  IMAD.MOV.U32 R2, RZ, RZ, -0x1 ;  /* 0xffffffffff027424 */ /* 0x000fce00078e00ff */
[----:B------:R-:W-:Y:S05]  /*36e0*/  WARPSYNC.COLLECTIVE R2, `(.L_x_9831) ;  /* 0x0000000002087348 */ /* 0x000fea0003c00000 */
[----:B------:R0:W1:Y:S02]  /*36f0*/  SHFL.BFLY P0, R2, R5, R4, R3 ;  /* 0x0c00000405027389 */ /* 0x0000640000000003 */
[----:B01----:R-:W-:Y:S01]  /*3700*/  ENDCOLLECTIVE ;  /* 0x000000000000791b */ /* 0x003fe20003800000 */
.L_x_9831:
[----:B------:R-:W-:Y:S02]  /*3710*/  IMAD.MOV.U32 R5, RZ, RZ, R47 ;  /* 0x000000ffff057224 */ /* 0x000fe400078e002f */
[----:B------:R-:W-:Y:S02]  /*3720*/  IMAD.MOV.U32 R51, RZ, RZ, R2 ;  /* 0x000000ffff337224 */ /* 0x000fe400078e0002 */
[----:B------:R-:W-:-:S07]  /*3730*/  IMAD.MOV.U32 R2, RZ, RZ, -0x1 ;  /* 0xffffffffff027424 */ /* 0x000fce00078e00ff */
[----:B------:R-:W-:Y:S05]  /*3740*/  WARPSYNC.COLLECTIVE R2, `(.L_x_9832) ;  /* 0x0000000002087348 */ /* 0x000fea0003c00000 */
[----:B------:R0:W1:Y:S02]  /*3750*/  SHFL.BFLY P0, R2, R5, R4, R3 ;  /* 0x0c00000405027389 */ /* 0x0000640000000003 */
[----:B01----:R-:W-:Y:S01]  /*3760*/  ENDCOLLECTIVE ;  /* 0x000000000000791b */ /* 0x003fe20003800000 */
.L_x_9832:
[----:B------:R-:W-:Y:S01]  /*3770*/  IMAD.MOV.U32 R52, RZ, RZ, R2 ;  /* 0x000000ffff347224 */ /* 0x000fe200078e0002 */
[----:B------:R-:W-:Y:S06]  /*3780*/  BRA `(.L_x_9833) ;  /* 0xffffffe000407947 */ /* 0x000fec000383ffff */
.L_x_9806:
        /* <DEDUP_REMOVED lines=8> */
.L_x_9835:
[----:B------:R-:W-:Y:S05]  /*3810*/  BSYNC B1 ;  /* 0x0000000000017941 */ /* 0x000fea0003800000 */
.L_x_9834:
        /* <DEDUP_REMOVED lines=9> */
.L_x_9836:
[----:B------:R-:W-:Y:S01]  /*38b0*/  @P2 FSETP.NEU.FTZ.AND P1, PT, R49, R52, PT ;  /* 0x000000343100220b */ /* 0x000fe20003f3d000 */
[----:B------:R-:W-:Y:S02]  /*38c0*/  IMAD.MOV.U32 R5, RZ, RZ, R48 ;  /* 0x000000ffff057224 */ /* 0x000fe400078e0030 */
[----:B------:R-:W-:Y:S02]  /*38d0*/  IMAD.MOV.U32 R50, RZ, RZ, R2 ;  /* 0x000000ffff327224 */ /* 0x000fe400078e0002 */
[----:B------:R-:W-:-:S08]  /*38e0*/  IMAD.MOV.U32 R2, RZ, RZ, -0x1 ;  /* 0xffffffffff027424 */ /* 0x000fd000078e00ff */
[----:B------:R-:W-:Y:S05]  /*38f0*/  WARPSYNC.COLLECTIVE R2, `(.L_x_9837) ;  /* 0x0000000002087348 */ /* 0x000fea0003c00000 */
[----:B------:R0:W1:Y:S02]  /*3900*/  SHFL.BFLY P0, R2, R5, R4, R3 ;  /* 0x0c00000405027389 */ /* 0x0000640000000003 */
[----:B01----:R-:W-:Y:S01]  /*3910*/  ENDCOLLECTIVE ;  /* 0x000000000000791b */ /* 0x003fe20003800000 */
.L_x_9837:
        /* <DEDUP_REMOVED lines=14> */
.L_x_9838:
[----:B------:R-:W-:Y:S02]  /*3a00*/  IMAD.MOV.U32 R5, RZ, RZ, R50 ;  /* 0x000000ffff057224 */ /* 0x000fe400078e0032 */
[----:B------:R-:W-:Y:S02]  /*3a10*/  IMAD.MOV.U32 R51, RZ, RZ, R2 ;  /* 0x000000ffff337224 */ /* 0x000fe400078e0002 */
[----:B------:R-:W-:-:S07]  /*3a20*/  IMAD.MOV.U32 R2, RZ, RZ, -0x1 ;  /* 0xffffffffff027424 */ /* 0x000fce00078e00ff */
[----:B------:R-:W-:Y:S05]  /*3a30*/  WARPSYNC.COLLECTIVE R2, `(.L_x_9839) ;  /* 0x0000000002087348 */ /* 0x000fea0003c00000 */
[----:B------:R0:W1:Y:S02]  /*3a40*/  SHFL.BFLY P0, R2, R5, R4, R3 ;  /* 0x0c00000405027389 */ /* 0x0000640000000003 */
[----:B01----:R-:W-:Y:S01]  /*3a50*/  ENDCOLLECTIVE ;  /* 0x000000000000791b */ /* 0x003fe20003800000 */
.L_x_9839:
[----:B------:R-:W-:Y:S02]  /*3a60*/  IMAD.MOV.U32 R5, RZ, RZ, R47 ;  /* 0x000000ffff057224 */ /* 0x000fe400078e002f */
[----:B------:R-:W-:Y:S02]  /*3a70*/  IMAD.MOV.U32 R49, RZ, RZ, R2 ;  /* 0x000000ffff317224 */ /* 0x000fe400078e0002 */
[----:B------:R-:W-:-:S07]  /*3a80*/  IMAD.MOV.U32 R2, RZ, RZ, -0x1 ;  /* 0xffffffffff027424 */ /* 0x000fce00078e00ff */
[----:B------:R-:W-:Y:S05]  /*3a90*/  WARPSYNC.COLLECTIVE R2, `(.L_x_9840) ;  /* 0x0000000002087348 */ /* 0x000fea0003c00000 */
[----:B------:R0:W1:Y:S02]  /*3aa0*/  SHFL.BFLY P0, R2, R5, R4, R3 ;  /* 0x0c00000405027389 */ /* 0x0000640000000003 */
[----:B01----:R-:W-:Y:S01]  /*3ab0*/  ENDCOLLECTIVE ;  /* 0x000000000000791b */ /* 0x003fe20003800000 */
.L_x_9840:
        /* <DEDUP_REMOVED lines=13> */
.L_x_9841:
[----:B------:R-:W-:Y:S02]  /*3b90*/  IMAD.MOV.U32 R5, RZ, RZ, R49 ;  /* 0x000000ffff057224 */ /* 0x000fe400078e0031 */
[----:B------:R-:W-:Y:S02]  /*3ba0*/  IMAD.MOV.U32 R51, RZ, RZ, R2 ;  /* 0x000000ffff337224 */ /* 0x000fe400078e0002 */
[----:B------:R-:W-:-:S03]  /*3bb0*/  IMAD.MOV.U32 R2, RZ, RZ, -0x1 ;  /* 0xffffffffff027424 */ /* 0x000fc600078e00ff */
[----:B------:R-:W-:-:S13]  /*3bc0*/  FSETP.GEU.FTZ.AND P1, PT, R48, R51, PT ;  /* 0x000000333000720b */ /* 0x000fda0003f3e000 */
[----:B------:R-:W-:Y:S05]  /*3bd0*/  WARPSYNC.COLLECTIVE R2, `(.L_x_9842) ;  /* 0x0000000002087348 */ /* 0x000fea0003c00000 */
[----:B------:R0:W1:Y:S02]  /*3be0*/  SHFL.BFLY P0, R2, R5, R4, R3 ;  /* 0x0c00000405027389 */ /* 0x0000640000000003 */
[----:B01----:R-:W-:Y:S01]  /*3bf0*/  ENDCOLLECTIVE ;  /* 0x000000000000791b */ /* 0x003fe20003800000 */
.L_x_9842:
[----:B------:R-:W-:Y:S01]  /*3c00*/  @P1 FSETP.NEU.FTZ.AND P2, PT, R48, R51, PT ;  /* 0x000000333000120b */ /* 0x000fe20003f5d000 */
[----:B------:R-:W-:Y:S02]  /*3c10*/  IMAD.MOV.U32 R5, RZ, RZ, R52 ;  /* 0x000000ffff057224 */ /* 0x000fe400078e0034 */
[----:B------:R-:W-:Y:S02]  /*3c20*/  IMAD.MOV.U32 R47, RZ, RZ, R2 ;  /* 0x000000ffff2f7224 */ /* 0x000fe400078e0002 */
[----:B------:R-:W-:-:S08]  /*3c30*/  IMAD.MOV.U32 R2, RZ, RZ, -0x1 ;  /* 0xffffffffff027424 */ /* 0x000fd000078e00ff */
[----:B------:R-:W-:Y:S05]  /*3c40*/  WARPSYNC.COLLECTIVE R2, `(.L_x_9843) ;  /* 0x0000000002087348 */ /* 0x000fea0003c00000 */
[----:B------:R0:W1:Y:S02]  /*3c50*/  SHFL.BFLY P0, R2, R5, R4, R3 ;  /* 0x0c00000405027389 */ /* 0x0000640000000003 */
[----:B01----:R-:W-:Y:S01]  /*3c60*/  ENDCOLLECTIVE ;  /* 0x000000000000791b */ /* 0x003fe20003800000 */
.L_x_9843:
        /* <DEDUP_REMOVED lines=13> */
.L_x_9844:
[----:B------:R-:W-:Y:S02]  /*3d40*/  IMAD.MOV.U32 R5, RZ, RZ, R47 ;  /* 0x000000ffff057224 */ /* 0x000fe400078e002f */
[----:B------:R-:W-:Y:S02]  /*3d50*/  IMAD.MOV.U32 R51, RZ, RZ, R2 ;  /* 0x000000ffff337224 */ /* 0x000fe400078e0002 */
[----:B------:R-:W-:-:S03]  /*3d60*/  IMAD.MOV.U32 R2, RZ, RZ, -0x1 ;  /* 0xffffffffff027424 */ /* 0x000fc600078e00ff */
[----:B------:R-:W-:-:S13]  /*3d70*/  FSETP.GEU.FTZ.AND P2, PT, R48, R51, PT ;  /* 0x000000333000720b */ /* 0x000fda0003f5e000 */
[----:B------:R-:W-:Y:S05]  /*3d80*/  WARPSYNC.COLLECTIVE R2, `(.L_x_9845) ;  /* 0x0000000002087348 */ /* 0x000fea0003c00000 */
[----:B------:R0:W1:Y:S02]  /*3d90*/  SHFL.BFLY P0, R2, R5, R4, R3 ;  /* 0x0c00000405027389 */ /* 0x0000640000000003 */
[----:B01----:R-:W-:Y:S01]  /*3da0*/  ENDCOLLECTIVE ;  /* 0x000000000000791b */ /* 0x003fe20003800000 */
.L_x_9845:
[----:B------:R-:W-:Y:S01]  /*3db0*/  @P2 FSETP.NEU.FTZ.AND P1, PT, R48, R51, PT ;  /* 0x000000333000220b */ /* 0x000fe20003f3d000 */
[----:B------:R-:W-:Y:S02]  /*3dc0*/  IMAD.MOV.U32 R5, RZ, RZ, R52 ;  /* 0x000000ffff057224 */ /* 0x000fe400078e0034 */
[----:B------:R-:W-:Y:S02]  /*3dd0*/  IMAD.MOV.U32 R50, RZ, RZ, R2 ;  /* 0x000000ffff327224 */ /* 0x000fe400078e0002 */
[----:B------:R-:W-:-:S08]  /*3de0*/  IMAD.MOV.U32 R2, RZ, RZ, -0x1 ;  /* 0xffffffffff027424 */ /* 0x000fd000078e00ff */
[----:B------:R-:W-:Y:S05]  /*3df0*/  WARPSYNC.COLLECTIVE R2, `(.L_x_9846) ;  /* 0x0000000002087348 */ /* 0x000fea0003c00000 */
[----:B------:R0:W1:Y:S02]  /*3e00*/  SHFL.BFLY P0, R2, R5, R4, R3 ;  /* 0x0c00000405027389 */ /* 0x0000640000000003 */
[----:B01----:R-:W-:Y:S01]  /*3e10*/  ENDCOLLECTIVE ;  /* 0x000000000000791b */ /* 0x003fe20003800000 */
.L_x_9846:
        /* <DEDUP_REMOVED lines=13> */
.L_x_9847:
[----:B------:R-:W-:Y:S02]  /*3ef0*/  IMAD.MOV.U32 R5, RZ, RZ, R50 ;  /* 0x000000ffff057224 */ /* 0x000fe400078e0032 */
[----:B------:R-:W-:Y:S02]  /*3f00*/  IMAD.MOV.U32 R52, RZ, RZ, R2 ;  /* 0x000000ffff347224 */ /* 0x000fe400078e0002 */
[----:B------:R-:W-:-:S07]  /*3f10*/  IMAD.MOV.U32 R2, RZ, RZ, -0x1 ;  /* 0xffffffffff027424 */ /* 0x000fce00078e00ff */
[----:B------:R-:W-:Y:S05]  /*3f20*/  WARPSYNC.COLLECTIVE R2, `(.L_x_9848) ;  /* 0x0000000002087348 */ /* 0x000fea0003c00000 */
[----:B------:R0:W1:Y:S02]  /*3f30*/  SHFL.BFLY P0, R2, R5, R4, R3 ;  /* 0x0c00000405027389 */ /* 0x0000640000000003 */
[----:B01----:R-:W-:Y:S01]  /*3f40*/  ENDCOLLECTIVE ;  /* 0x000000000000791b */ /* 0x003fe20003800000 */
.L_x_9848:
[----:B------:R-:W-:Y:S02]  /*3f50*/  IMAD.MOV.U32 R5, RZ, RZ, R48 ;  /* 0x000000ffff057224 */ /* 0x000fe400078e0030 */
[----:B------:R-:W-:Y:S02]  /*3f60*/  IMAD.MOV.U32 R49, RZ, RZ, R2 ;  /* 0x000000ffff317224 */ /* 0x000fe400078e0002 */
[----:B------:R-:W-:-:S07]  /*3f70*/  IMAD.MOV.U32 R2, RZ, RZ, -0x1 ;  /* 0xffffffffff027424 */ /* 0x000fce00078e00ff */
[----:B------:R-:W-:Y:S05]  /*3f80*/  WARPSYNC.COLLECTIVE R2, `(.L_x_9849) ;  /* 0x0000000002087348 */ /* 0x000fea0003c00000 */
[----:B------:R0:W1:Y:S02]  /*3f90*/  SHFL.BFLY P0, R2, R5, R4, R3 ;  /* 0x0c00000405027389 */ /* 0x0000640000000003 */
[----:B01----:R-:W-:Y:S01]  /*3fa0*/  ENDCOLLECTIVE ;  /* 0x000000000000791b */ /* 0x003fe20003800000 */
.L_x_9849:
[----:B------:R-:W-:Y:S01]  /*3fb0*/  IMAD.MOV.U32 R53, RZ, RZ, R2 ;  /* 0x000000ffff357224 */ /* 0x000fe200078e0002 */
[----:B------:R-:W-:Y:S06]  /*3fc0*/  BRA `(.L_x_9850) ;  /* 0xffffffe400807947 */ /* 0x000fec000383ffff */
.L_x_9851:
        /* <DEDUP_REMOVED lines=11> */
.L_x_12336:


//--------------------- .text._ZN4vllm3moe10topkGatingILi14ELi448ELi4ELi8ELi32ElfLNS0_11ScoringFuncE0EEEvPKT5_PKbPfiPT4_PiiiibPKf --------------------------
	.section	.text._ZN4vllm3moe10topkGatingILi14ELi448ELi4ELi8ELi32ElfLNS0_11ScoringFuncE0EEEvPKT5_PKbPfiPT4_PiiiibPKf,"ax",@progbits
	.align	128
        .global         _ZN4vllm3moe10topkGatingILi14ELi448ELi4ELi8ELi32ElfLNS0_11ScoringFuncE0EEEvPKT5_PKbPfiPT4_PiiiibPKf
        .type           _ZN4vllm3moe10topkGatingILi14ELi448ELi4ELi8ELi32ElfLNS0_11ScoringFuncE0EEEvPKT5_PKbPfiPT4_PiiiibPKf,@function
        .size           _ZN4vllm3moe10topkGatingILi14ELi448ELi4ELi8ELi32ElfLNS0_11ScoringFuncE0EEEvPKT5_PKbPfiPT4_PiiiibPKf,(.L_x_12337 - _ZN4vllm3moe10topkGatingILi14ELi448ELi4ELi8ELi32ElfLNS0_11ScoringFuncE0EEEvPKT5_PKbPfiPT4_PiiiibPKf)
        .other          _ZN4vllm3moe10topkGatingILi14ELi448ELi4ELi8ELi32ElfLNS0_11ScoringFuncE0EEEvPKT5_PKbPfiPT4_PiiiibPKf,@"STO_CUDA_ENTRY STV_DEFAULT"
_ZN4vllm3moe10topkGatingILi14ELi448ELi4ELi8ELi32ElfLNS0_11ScoringFuncE0EEEvPKT5_PKbPfiPT4_PiiiibPKf:
.text._ZN4vllm3moe10topkGatingILi14ELi448ELi4ELi8ELi32ElfLNS0_11ScoringFuncE0EEEvPKT5_PKbPfiPT4_PiiiibPKf:
        /* <DEDUP_REMOVED lines=62> */
[----:B------:R0:W-:Y:S01]  /*03e0*/  MUFU.EX2 R12, R15 ;  /* 0x0000000f000c7308 */ /* 0x0001e20000000800 */
[----:B------:R-:W-:Y:S01]  /*03f0*/  FMUL.FTZ R18, R18, 1.4426950216293334961 ;  /* 0x3fb8aa3b12127820 */ /* 0x000fe20000410000 */
[----:B------:R-:W-:Y:S01]  /*0400*/  FADD.FTZ R20, R11, -R16 ;  /* 0x800000100b147221 */ /* 0x000fe20000010000 */
[----:B------:R-:W-:-:S03]  /*0410*/  FMUL.FTZ R19, R19, 1.4426950216293334961 ;  /* 0x3fb8aa3b13137820 */ /* 0x000fc60000410000 */
[----:B------:R-:W-:Y:S02]  /*0420*/  FMUL.FTZ R20, R20, 1.4426950216293334961 ;  /* 0x3fb8aa3b14147820 */ /* 0x000fe40000410000 */
[----:B------:R-:W1:Y:S01]  /*0430*/  MUFU.EX2 R14, R14 ;  /* 0x0000000e000e7308 */ /* 0x000e620000000800 */
[----:B0-----:R-:W-:-:S04]  /*0440*/  FADD.FTZ R15, R8, -R16 ;  /* 0x80000010080f7221 */ /* 0x001fc80000010000 */
[----:B------:R-:W-:Y:S01]  /*0450*/  FMUL.FTZ R21, R15, 1.4426950216293334961 ;  /* 0x3fb8aa3b0f157820 */ /* 0x000fe20000410000 */
[--C-:B------:R-:W-:Y:S02]  /*0460*/  FADD.FTZ R15, R9, -R16.reuse ;  /* 0x80000010090f7221 */ /* 0x100fe40000010000 */
[----:B------:R0:W3:Y:S08]  /*0470*/  MUFU.EX2 R13, R17 ;  /* 0x00000011000d7308 */ /* 0x0000f00000000800 */
[----:B------:R-:W4:Y:S01]  /*0480*/  MUFU.EX2 R10, R18 ;  /* 0x00000012000a7308 */ /* 0x000f220000000800 */
[----:B0-----:R-:W-:Y:S01]  /*0490*/  FMUL.FTZ R17, R15, 1.4426950216293334961 ;  /* 0x3fb8aa3b0f117820 */ /* 0x001fe20000410000 */
[----:B------:R-:W-:-:S04]  /*04a0*/  FADD.FTZ R15, R6, -R16 ;  /* 0x80000010060f7221 */ /* 0x000fc80000010000 */
[----:B------:R-:W-:Y:S01]  /*04b0*/  FMUL.FTZ R22, R15, 1.4426950216293334961 ;  /* 0x3fb8aa3b0f167820 */ /* 0x000fe20000410000 */
[----:B------:R-:W-:Y:S01]  /*04c0*/  FADD.FTZ R15, R7, -R16 ;  /* 0x80000010070f7221 */ /* 0x000fe20000010000 */
[----:B------:R0:W5:Y:S08]  /*04d0*/  MUFU.EX2 R11, R19 ;  /* 0x00000013000b7308 */ /* 0x0001700000000800 */
[----:B------:R3:W5:Y:S01]  /*04e0*/  MUFU.EX2 R8, R20 ;  /* 0x0000001400087308 */ /* 0x0007620000000800 */
[----:B0-----:R-:W-:Y:S01]  /*04f0*/  FMUL.FTZ R19, R15, 1.4426950216293334961 ;  /* 0x3fb8aa3b0f137820 */ /* 0x001fe20000410000 */
[----:B-1----:R-:W-:-:S04]  /*0500*/  FADD.FTZ R15, RZ, R14 ;  /* 0x0000000eff0f7221 */ /* 0x002fc80000010000 */
[----:B------:R-:W-:Y:S02]  /*0510*/  FADD.FTZ R18, R15, R12 ;  /* 0x0000000c0f127221 */ /* 0x000fe40000010000 */
[----:B------:R-:W0:Y:S01]  /*0520*/  MUFU.EX2 R9, R21 ;  /* 0x0000001500097308 */ /* 0x000e220000000800 */
[----:B---3--:R-:W-:Y:S01]  /*0530*/  FADD.FTZ R20, R4, -R16 ;  /* 0x8000001004147221 */ /* 0x008fe20000010000 */
[----:B------:R-:W-:-:S03]  /*0540*/  FADD.FTZ R15, R18, R13 ;  /* 0x0000000d120f7221 */ /* 0x000fc60000010000 */
[----:B------:R-:W-:Y:S01]  /*0550*/  FMUL.FTZ R20, R20, 1.4426950216293334961 ;  /* 0x3fb8aa3b14147820 */ /* 0x000fe20000410000 */
[----:B----4-:R-:W-:Y:S02]  /*0560*/  FADD.FTZ R18, R15, R10 ;  /* 0x0000000a0f127221 */ /* 0x010fe40000010000 */
[----:B------:R1:W3:Y:S02]  /*0570*/  MUFU.EX2 R6, R17 ;  /* 0x0000001100067308 */ /* 0x0002e40000000800 */
[----:B-----5:R-:W-:-:S04]  /*0580*/  FADD.FTZ R15, R18, R11 ;  /* 0x0000000b120f7221 */ /* 0x020fc80000010000 */
[----:B------:R-:W-:Y:S02]  /*0590*/  FADD.FTZ R18, R15, R8 ;  /* 0x000000080f127221 */ /* 0x000fe40000010000 */
[----:B------:R-:W4:Y:S01]  /*05a0*/  MUFU.EX2 R7, R22 ;  /* 0x0000001600077308 */ /* 0x000f220000000800 */
[----:B-1----:R-:W-:Y:S01]  /*05b0*/  FADD.FTZ R17, R5, -R16 ;  /* 0x8000001005117221 */ /* 0x002fe20000010000 */
[----:B0-----:R-:W-:-:S03]  /*05c0*/  FADD.FTZ R15, R18, R9 ;  /* 0x00000009120f7221 */ /* 0x001fc60000010000 */
[----:B------:R-:W-:Y:S01]  /*05d0*/  FMUL.FTZ R21, R17, 1.4426950216293334961 ;  /* 0x3fb8aa3b11157820 */ /* 0x000fe20000410000 */
[--C-:B------:R-:W-:Y:S02]  /*05e0*/  FADD.FTZ R17, R2, -R16.reuse ;  /* 0x8000001002117221 */ /* 0x100fe40000010000 */
[----:B------:R0:W1:Y:S08]  /*05f0*/  MUFU.EX2 R4, R19 ;  /* 0x0000001300047308 */ /* 0x0000700000000800 */
[----:B------:R-:W5:Y:S01]  /*0600*/  MUFU.EX2 R5, R20 ;  /* 0x0000001400057308 */ /* 0x000f620000000800 */
[----:B0-----:R-:W-:Y:S01]  /*0610*/  FMUL.FTZ R19, R17, 1.4426950216293334961 ;  /* 0x3fb8aa3b11137820 */ /* 0x001fe20000410000 */
[----:B------:R-:W-:Y:S01]  /*0620*/  FADD.FTZ R17, R3, -R16 ;  /* 0x8000001003117221 */ /* 0x000fe20000010000 */
[----:B---3--:R-:W-:-:S03]  /*0630*/  FADD.FTZ R16, R15, R6 ;  /* 0x000000060f107221 */ /* 0x008fc60000010000 */
[----:B------:R-:W-:Y:S01]  /*0640*/  FMUL.FTZ R15, R17, 1.4426950216293334961 ;  /* 0x3fb8aa3b110f7820 */ /* 0x000fe20000410000 */
[----:B----4-:R-:W-:Y:S01]  /*0650*/  FADD.FTZ R17, R16, R7 ;  /* 0x0000000710117221 */ /* 0x010fe20000010000 */
[----:B------:R-:W0:Y:S03]  /*0660*/  MUFU.EX2 R2, R21 ;  /* 0x0000001500027308 */ /* 0x000e260000000800 */
[----:B-1----:R-:W-:-:S05]  /*0670*/  FADD.FTZ R16, R17, R4 ;  /* 0x0000000411107221 */ /* 0x002fca0000010000 */
[----:B------:R-:W1:Y:S01]  /*0680*/  MUFU.EX2 R3, R19 ;  /* 0x0000001300037308 */ /* 0x000e620000000800 */
[----:B-----5:R-:W-:-:S07]  /*0690*/  FADD.FTZ R17, R16, R5 ;  /* 0x0000000510117221 */ /* 0x020fce0000010000 */
        /* <DEDUP_REMOVED lines=31> */
[-C--:B------:R-:W-:Y:S01]  /*0890*/  FMUL.FTZ R5, R5, R21.reuse ;  /* 0x0000001505057220 */ /* 0x080fe20000410000 */
[-C--:B------:R-:W-:Y:S01]  /*08a0*/  FMUL.FTZ R2, R2, R21.reuse ;  /* 0x0000001502027220 */ /* 0x080fe20000410000 */
[-C--:B------:R-:W-:Y:S01]  /*08b0*/  FMUL.FTZ R3, R3, R21.reuse ;  /* 0x0000001503037220 */ /* 0x080fe20000410000 */
[----:B------:R-:W-:Y:S01]  /*08c0*/  FSEL R34, R14, RZ, !P3 ;  /* 0x000000ff0e227208 */ /* 0x000fe20005800000 */
[----:B------:R-:W-:Y:S01]  /*08d0*/  FMUL.FTZ R21, R15, R21 ;  /* 0x000000150f157220 */ /* 0x000fe20000410000 */
[----:B------:R-:W-:-:S02]  /*08e0*/  FSEL R33, R12, RZ, !P4 ;  /* 0x000000ff0c217208 */ /* 0x000fc40006000000 */
[----:B------:R-:W-:Y:S02]  /*08f0*/  FSETP.GEU.FTZ.AND P5, PT, |R13|, +INF , PT ;  /* 0x7f8000000d00780b */ /* 0x000fe40003fbe200 */
[----:B------:R-:W-:Y:S02]  /*0900*/  FSETP.GEU.FTZ.AND P6, PT, |R10|, +INF , PT ;  /* 0x7f8000000a00780b */ /* 0x000fe40003fde200 */
[----:B------:R-:W-:Y:S02]  /*0910*/  FSETP.GEU.FTZ.AND P1, PT, |R11|, +INF , PT ;  /* 0x7f8000000b00780b */ /* 0x000fe40003f3e200 */
[----:B------:R-:W-:Y:S02]  /*0920*/  FSETP.GEU.FTZ.AND P2, PT, |R8|, +INF , PT ;  /* 0x7f8000000800780b */ /* 0x000fe40003f5e200 */
[----:B------:R-:W-:Y:S02]  /*0930*/  FSETP.GEU.FTZ.AND P3, PT, |R9|, +INF , PT ;  /* 0x7f8000000900780b */ /* 0x000fe40003f7e200 */
[----:B------:R-:W-:-:S02]  /*0940*/  FSETP.GEU.FTZ.AND P4, PT, |R6|, +INF , PT ;  /* 0x7f8000000600780b */ /* 0x000fc40003f9e200 */
[----:B------:R-:W-:Y:S02]  /*0950*/  FSEL R32, R13, RZ, !P5 ;  /* 0x000000ff0d207208 */ /* 0x000fe40006800000 */
[----:B------:R-:W-:Y:S02]  /*0960*/  FSEL R31, R10, RZ, !P6 ;  /* 0x000000ff0a1f7208 */ /* 0x000fe40007000000 */
[----:B------:R-:W-:Y:S02]  /*0970*/  FSEL R30, R11, RZ, !P1 ;  /* 0x000000ff0b1e7208 */ /* 0x000fe40004800000 */
        /* <DEDUP_REMOVED lines=47> */
.L_x_9852:
        /* <DEDUP_REMOVED lines=14> */
.L_x_9853:
        /* <DEDUP_REMOVED lines=16> */
.L_x_9862:
        /* <DEDUP_REMOVED lines=102> */
.L_x_9890:
        /* <DEDUP_REMOVED lines=30> */
.L_x_9858:
[----:B------:R-:W-:Y:S05]  /*1690*/  BSYNC B1 ;  /* 0x0000000000017941 */ /* 0x000fea0003800000 */
.L_x_9857:
        /* <DEDUP_REMOVED lines=48> */
.L_x_9861:
[----:B------:R-:W-:Y:S05]  /*19a0*/  BSYNC B1 ;  /* 0x0000000000017941 */ /* 0x000fea0003800000 */
.L_x_9860:
[----:B------:R-:W-:Y:S05]  /*19b0*/  BRA `(.L_x_9862) ;  /* 0xfffffff400247947 */ /* 0x000fea000383ffff */
.L_x_9855:
[----:B------:R-:W-:Y:S01]  /*19c0*/  IMAD.MOV.U32 R0, RZ, RZ, RZ ;  /* 0x000000ffff007224 */ /* 0x000fe200078e00ff */
[----:B------:R-:W-:Y:S01]  /*19d0*/  ULDC UR10, c[0x0][0x228] ;  /* 0x00008a00000a7ab9 */ /* 0x000fe20000000800 */
[----:B------:R-:W-:Y:S01]  /*19e0*/  ULDC UR11, c[0x0][0x240] ;  /* 0x00009000000b7ab9 */ /* 0x000fe20000000800 */
[----:B------:R-:W-:Y:S01]  /*19f0*/  ULDC UR5, c[0x0][0x248] ;  /* 0x0000920000057ab9 */ /* 0x000fe20000000800 */
[----:B------:R-:W-:-:S05]  /*1a00*/  ULDC.64 UR8, c[0x0][0x240] ;  /* 0x0000900000087ab9 */ /* 0x000fca0000000a00 */
.L_x_9868:
        /* <DEDUP_REMOVED lines=102> */
.L_x_9907:
        /* <DEDUP_REMOVED lines=29> */
.L_x_9865:
[----:B------:R-:W-:Y:S05]  /*2240*/  BSYNC B1 ;  /* 0x0000000000017941 */ /* 0x000fea0003800000 */
.L_x_9864:
        /* <DEDUP_REMOVED lines=48> */
.L_x_9867:
[----:B------:R-:W-:Y:S05]  /*2550*/  BSYNC B1 ;  /* 0x0000000000017941 */ /* 0x000fea0003800000 */
.L_x_9866:
[----:B------:R-:W-:Y:S05]  /*2560*/  BRA `(.L_x_9868) ;  /* 0xfffffff400287947 */ /* 0x000fea000383ffff */
.L_x_9859:
[----:B------:R-:W-:Y:S05]  /*2570*/  BSYNC B0 ;  /* 0x0000000000007941 */ /* 0x000fea0003800000 */
.L_x_9854:
        /* <DEDUP_REMOVED lines=20> */
.L_x_9871:
        /* <DEDUP_REMOVED lines=18> */
.L_x_9870:
[----:B------:R-:W-:Y:S05]  /*27e0*/  BSYNC B0 ;  /* 0x0000000000007941 */ /* 0x000fea0003800000 */
.L_x_9869:
        /* <DEDUP_REMOVED lines=12> */
.L_x_9873:
        /* <DEDUP_REMOVED lines=11> */
.L_x_9872:
[----:B------:R-:W-:Y:S05]  /*2960*/  EXIT ;  /* 0x000000000000794d */ /* 0x000fea0003800000 */
.L_x_9856:
        /* <DEDUP_REMOVED lines=8> */
.L_x_9875:
[----:B------:R-:W-:Y:S05]  /*29f0*/  BSYNC B1 ;  /* 0x0000000000017941 */ /* 0x000fea0003800000 */
.L_x_9874:
        /* <DEDUP_REMOVED lines=10> */
.L_x_9876:
[----:B------:R-:W-:Y:S02]  /*2aa0*/  IMAD.MOV.U32 R5, RZ, RZ, R40 ;  /* 0x000000ffff057224 */ /* 0x000fe400078e0028 */
[----:B------:R-:W-:Y:S02]  /*2ab0*/  IMAD.MOV.U32 R42, RZ, RZ, R2 ;  /* 0x000000ffff2a7224 */ /* 0x000fe400078e0002 */
[----:B------:R-:W-:-:S07]  /*2ac0*/  IMAD.MOV.U32 R2, RZ, RZ, -0x1 ;  /* 0xffffffffff027424 */ /* 0x000fce00078e00ff */
[----:B------:R-:W-:Y:S05]  /*2ad0*/  WARPSYNC.COLLECTIVE R2, `(.L_x_9877) ;  /* 0x0000000002087348 */ /* 0x000fea0003c00000 */
[----:B------:R0:W1:Y:S02]  /*2ae0*/  SHFL.BFLY P0, R2, R5, R4, R3 ;  /* 0x0c00000405027389 */ /* 0x0000640000000003 */
[----:B01----:R-:W-:Y:S01]  /*2af0*/  ENDCOLLECTIVE ;  /* 0x000000000000791b */ /* 0x003fe20003800000 */
.L_x_9877:
        /* <DEDUP_REMOVED lines=13> */
.L_x_9878:
[----:B------:R-:W-:Y:S02]  /*2bd0*/  IMAD.MOV.U32 R5, RZ, RZ, R42 ;  /* 0x000000ffff057224 */ /* 0x000fe400078e002a */
[----:B------:R-:W-:Y:S02]  /*2be0*/  IMAD.MOV.U32 R39, RZ, RZ, R2 ;  /* 0x000000ffff277224 */ /* 0x000fe400078e0002 */
[----:B------:R-:W-:-:S03]  /*2bf0*/  IMAD.MOV.U32 R2, RZ, RZ, -0x1 ;  /* 0xffffffffff027424 */ /* 0x000fc600078e00ff */
[----:B------:R-:W-:-:S13]  /*2c00*/  FSETP.GEU.FTZ.AND P1, PT, R44, R39, PT ;  /* 0x000000272c00720b */ /* 0x000fda0003f3e000 */
[----:B------:R-:W-:Y:S05]  /*2c10*/  WARPSYNC.COLLECTIVE R2, `(.L_x_9879) ;  /* 0x0000000002087348 */ /* 0x000fea0003c00000 */
[----:B------:R0:W1:Y:S02]  /*2c20*/  SHFL.BFLY P0, R2, R5, R4, R3 ;  /* 0x0c00000405027389 */ /* 0x0000640000000003 */
[----:B01----:R-:W-:Y:S01]  /*2c30*/  ENDCOLLECTIVE ;  /* 0x000000000000791b */ /* 0x003fe20003800000 */
.L_x_9879:
[----:B------:R-:W-:Y:S01]  /*2c40*/  @P1 FSETP.NEU.FTZ.AND P2, PT, R44, R39, PT ;  /* 0x000000272c00120b */ /* 0x000fe20003f5d000 */
[----:B------:R-:W-:Y:S02]  /*2c50*/  IMAD.MOV.U32 R5, RZ, RZ, R41 ;  /* 0x000000ffff057224 */ /* 0x000fe400078e0029 */
[----:B------:R-:W-:Y:S02]  /*2c60*/  IMAD.MOV.U32 R45, RZ, RZ, R2 ;  /* 0x000000ffff2d7224 */ /* 0x000fe400078e0002 */
[----:B------:R-:W-:-:S08]  /*2c70*/  IMAD.MOV.U32 R2, RZ, RZ, -0x1 ;  /* 0xffffffffff027424 */ /* 0x000fd000078e00ff */
[----:B------:R-:W-:Y:S05]  /*2c80*/  WARPSYNC.COLLECTIVE R2, `(.L_x_9880) ;  /* 0x0000000002087348 */ /* 0x000fea0003c00000 */
[----:B------:R0:W1:Y:S02]  /*2c90*/  SHFL.BFLY P0, R2, R5, R4, R3 ;  /* 0x0c00000405027389 */ /* 0x0000640000000003 */
[----:B01----:R-:W-:Y:S01]  /*2ca0*/  ENDCOLLECTIVE ;  /* 0x000000000000791b */ /* 0x003fe20003800000 */
.L_x_9880:
        /* <DEDUP_REMOVED lines=13> */
.L_x_9881:
[----:B------:R-:W-:Y:S02]  /*2d80*/  IMAD.MOV.U32 R5, RZ, RZ, R45 ;  /* 0x000000ffff057224 */ /* 0x000fe400078e002d */
[----:B------:R-:W-:Y:S02]  /*2d90*/  IMAD.MOV.U32 R40, RZ, RZ, R2 ;  /* 0x000000ffff287224 */ /* 0x000fe400078e0002 */
[----:B------:R-:W-:-:S07]  /*2da0*/  IMAD.MOV.U32 R2, RZ, RZ, -0x1 ;  /* 0xffffffffff027424 */ /* 0x000fce00078e00ff */
[----:B------:R-:W-:Y:S05]  /*2db0*/  WARPSYNC.COLLECTIVE R2, `(.L_x_9882) ;  /* 0x0000000002087348 */ /* 0x000fea0003c00000 */
[----:B------:R0:W1:Y:S02]  /*2dc0*/  SHFL.BFLY P0, R2, R5, R4, R3 ;  /* 0x0c00000405027389 */ /* 0x0000640000000003 */
[----:B01----:R-:W-:Y:S01]  /*2dd0*/  ENDCOLLECTIVE ;  /* 0x000000000000791b */ /* 0x003fe20003800000 */
.L_x_9882:
[----:B------:R-:W-:Y:S02]  /*2de0*/  IMAD.MOV.U32 R5, RZ, RZ, R44 ;  /* 0x000000ffff057224 */ /* 0x000fe400078e002c */
[----:B------:R-:W-:Y:S02]  /*2df0*/  IMAD.MOV.U32 R41, RZ, RZ, R2 ;  /* 0x000000ffff297224 */ /* 0x000fe400078e0002 */
[----:B------:R-:W-:-:S07]  /*2e00*/  IMAD.MOV.U32 R2, RZ, RZ, -0x1 ;  /* 0xffffffffff027424 */ /* 0x000fce00078e00ff */
[----:B------:R-:W-:Y:S05]  /*2e10*/  WARPSYNC.COLLECTIVE R2, `(.L_x_9883) ;  /* 0x0000000002087348 */ /* 0x000fea0003c00000 */
[----:B------:R0:W1:Y:S02]  /*2e20*/  SHFL.BFLY P0, R2, R5, R4, R3 ;  /* 0x0c00000405027389 */ /* 0x0000640000000003 */
[----:B01----:R-:W-:Y:S01]  /*2e30*/  ENDCOLLECTIVE ;  /* 0x000000000000791b */ /* 0x003fe20003800000 */
.L_x_9883:
        /* <DEDUP_REMOVED lines=14> */
.L_x_9884:
[----:B------:R-:W-:Y:S02]  /*2f20*/  IMAD.MOV.U32 R5, RZ, RZ, R41 ;  /* 0x000000ffff057224 */ /* 0x000fe400078e0029 */
[----:B------:R-:W-:Y:S02]  /*2f30*/  IMAD.MOV.U32 R40, RZ, RZ, R2 ;  /* 0x000000ffff287224 */ /* 0x000fe400078e0002 */
[----:B------:R-:W-:-:S03]  /*2f40*/  IMAD.MOV.U32 R2, RZ, RZ, -0x1 ;  /* 0xffffffffff027424 */ /* 0x000fc600078e00ff */
[----:B------:R-:W-:-:S13]  /*2f50*/  FSETP.GEU.FTZ.AND P2, PT, R39, R40, PT ;  /* 0x000000282700720b */ /* 0x000fda0003f5e000 */
[----:B------:R-:W-:Y:S05]  /*2f60*/  WARPSYNC.COLLECTIVE R2, `(.L_x_9885) ;  /* 0x0000000002087348 */ /* 0x000fea0003c00000 */
[----:B------:R0:W1:Y:S02]  /*2f70*/  SHFL.BFLY P0, R2, R5, R4, R3 ;  /* 0x0c00000405027389 */ /* 0x0000640000000003 */
[----:B01----:R-:W-:Y:S01]  /*2f80*/  ENDCOLLECTIVE ;  /* 0x000000000000791b */ /* 0x003fe20003800000 */
.L_x_9885:
[----:B------:R-:W-:Y:S01]  /*2f90*/  @P2 FSETP.NEU.FTZ.AND P1, PT, R39, R40, PT ;  /* 0x000000282700220b */ /* 0x000fe20003f3d000 */
[----:B------:R-:W-:Y:S02]  /*2fa0*/  IMAD.MOV.U32 R5, RZ, RZ, R44 ;  /* 0x000000ffff057224 */ /* 0x000fe400078e002c */
[----:B------:R-:W-:Y:S02]  /*2fb0*/  IMAD.MOV.U32 R42, RZ, RZ, R2 ;  /* 0x000000ffff2a7224 */ /* 0x000fe400078e0002 */
[----:B------:R-:W-:-:S08]  /*2fc0*/  IMAD.MOV.U32 R2, RZ, RZ, -0x1 ;  /* 0xffffffffff027424 */ /* 0x000fd000078e00ff */
[----:B------:R-:W-:Y:S05]  /*2fd0*/  WARPSYNC.COLLECTIVE R2, `(.L_x_9886) ;  /* 0x0000000002087348 */ /* 0x000fea0003c00000 */
[----:B------:R0:W1:Y:S02]  /*2fe0*/  SHFL.BFLY P0, R2, R5, R4, R3 ;  /* 0x0c00000405027389 */ /* 0x0000640000000003 */
[----:B01----:R-:W-:Y:S01]  /*2ff0*/  ENDCOLLECTIVE ;  /* 0x000000000000791b */ /* 0x003fe20003800000 */
.L_x_9886:
        /* <DEDUP_REMOVED lines=13> */
.L_x_9887:
[----:B------:R-:W-:Y:S02]  /*30d0*/  IMAD.MOV.U32 R5, RZ, RZ, R42 ;  /* 0x000000ffff057224 */ /* 0x000fe400078e002a */
[----:B------:R-:W-:Y:S02]  /*30e0*/  IMAD.MOV.U32 R45, RZ, RZ, R2 ;  /* 0x000000ffff2d7224 */ /* 0x000fe400078e0002 */
[----:B------:R-:W-:-:S07]  /*30f0*/  IMAD.MOV.U32 R2, RZ, RZ, -0x1 ;  /* 0xffffffffff027424 */ /* 0x000fce00078e00ff */
[----:B------:R-:W-:Y:S05]  /*3100*/  WARPSYNC.COLLECTIVE R2, `(.L_x_9888) ;  /* 0x0000000002087348 */ /* 0x000fea0003c00000 */
[----:B------:R0:W1:Y:S02]  /*3110*/  SHFL.BFLY P0, R2, R5, R4, R3 ;  /* 0x0c00000405027389 */ /* 0x0000640000000003 */
[----:B01----:R-:W-:Y:S01]  /*3120*/  ENDCOLLECTIVE ;  /* 0x000000000000791b */ /* 0x003fe20003800000 */
.L_x_9888:
[----:B------:R-:W-:Y:S02]  /*3130*/  IMAD.MOV.U32 R5, RZ, RZ, R39 ;  /* 0x000000ffff057224 */ /* 0x000fe400078e0027 */
[----:B------:R-:W-:Y:S02]  /*3140*/  IMAD.MOV.U32 R43, RZ, RZ, R2 ;  /* 0x000000ffff2b7224 */ /* 0x000fe400078e0002 */
[----:B------:R-:W-:-:S07]  /*3150*/  IMAD.MOV.U32 R2, RZ, RZ, -0x1 ;  /* 0xffffffffff027424 */ /* 0x000fce00078e00ff */
[----:B------:R-:W-:Y:S05]  /*3160*/  WARPSYNC.COLLECTIVE R2, `(.L_x_9889) ;  /* 0x0000000002087348 */ /* 0x000fea0003c00000 */
[----:B------:R0:W1:Y:S02]  /*3170*/  SHFL.BFLY P0, R2, R5, R4, R3 ;  /* 0x0c00000405027389 */ /* 0x0000640000000003 */
[----:B01----:R-:W-:Y:S01]  /*3180*/  ENDCOLLECTIVE ;  /* 0x000000000000791b */ /* 0x003fe20003800000 */
.L_x_9889:
[----:B------:R-:W-:Y:S01]  /*3190*/  IMAD.MOV.U32 R44, RZ, RZ, R2 ;  /* 0x000000ffff2c7224 */ /* 0x000fe200078e0002 */
[----:B------:R-:W-:Y:S06]  /*31a0*/  BRA `(.L_x_9890) ;  /* 0xffffffe000c07947 */ /* 0x000fec000383ffff */
.L_x_9863:
        /* <DEDUP_REMOVED lines=8> */
.L_x_9892:
[----:B------:R-:W-:Y:S05]  /*3230*/  BSYNC B1 ;  /* 0x0000000000017941 */ /* 0x000fea0003800000 */
.L_x_9891:
        /* <DEDUP_REMOVED lines=10> */
.L_x_9893:
[----:B------:R-:W-:Y:S02]  /*32e0*/  IMAD.MOV.U32 R5, RZ, RZ, R40 ;  /* 0x000000ffff057224 */ /* 0x000fe400078e0028 */
[----:B------:R-:W-:Y:S02]  /*32f0*/  IMAD.MOV.U32 R42, RZ, RZ, R2 ;  /* 0x000000ffff2a7224 */ /* 0x000fe400078e0002 */
[----:B------:R-:W-:-:S07]  /*3300*/  IMAD.MOV.U32 R2, RZ, RZ, -0x1 ;  /* 0xffffffffff027424 */ /* 0x000fce00078e00ff */
[----:B------:R-:W-:Y:S05]  /*3310*/  WARPSYNC.COLLECTIVE R2, `(.L_x_9894) ;  /* 0x0000000002087348 */ /* 0x000fea0003c00000 */
[----:B------:R0:W1:Y:S02]  /*3320*/  SHFL.BFLY P0, R2, R5, R4, R3 ;  /* 0x0c00000405027389 */ /* 0x0000640000000003 */
[----:B01----:R-:W-:Y:S01]  /*3330*/  ENDCOLLECTIVE ;  /* 0x000000000000791b */ /* 0x003fe20003800000 */
.L_x_9894:
        /* <DEDUP_REMOVED lines=13> */
.L_x_9895:
[----:B------:R-:W-:Y:S02]  /*3410*/  IMAD.MOV.U32 R5, RZ, RZ, R42 ;  /* 0x000000ffff057224 */ /* 0x000fe400078e002a */
[----:B------:R-:W-:Y:S02]  /*3420*/  IMAD.MOV.U32 R43, RZ, RZ, R2 ;  /* 0x000000ffff2b7224 */ /* 0x000fe400078e0002 */
[----:B------:R-:W-:-:S03]  /*3430*/  IMAD.MOV.U32 R2, RZ, RZ, -0x1 ;  /* 0xffffffffff027424 */ /* 0x000fc600078e00ff */
[----:B------:R-:W-:-:S13]  /*3440*/  FSETP.GEU.FTZ.AND P1, PT, R44, R43, PT ;  /* 0x0000002b2c00720b */ /* 0x000fda0003f3e000 */
[----:B------:R-:W-:Y:S05]  /*3450*/  WARPSYNC.COLLECTIVE R2, `(.L_x_9896) ;  /* 0x0000000002087348 */ /* 0x000fea0003c00000 */
[----:B------:R0:W1:Y:S02]  /*3460*/  SHFL.BFLY P0, R2, R5, R4, R3 ;  /* 0x0c00000405027389 */ /* 0x0000640000000003 */
[----:B01----:R-:W-:Y:S01]  /*3470*/  ENDCOLLECTIVE ;  /* 0x000000000000791b */ /* 0x003fe20003800000 */
.L_x_9896:
[----:B------:R-:W-:Y:S01]  /*3480*/  @P1 FSETP.NEU.FTZ.AND P2, PT, R44, R43, PT ;  /* 0x0000002b2c00120b */ /* 0x000fe20003f5d000 */
[----:B------:R-:W-:Y:S02]  /*3490*/  IMAD.MOV.U32 R5, RZ, RZ, R39 ;  /* 0x000000ffff057224 */ /* 0x000fe400078e0027 */
[----:B------:R-:W-:Y:S02]  /*34a0*/  IMAD.MOV.U32 R41, RZ, RZ, R2 ;  /* 0x000000ffff297224 */ /* 0x000fe400078e0002 */
[----:B------:R-:W-:-:S08]  /*34b0*/  IMAD.MOV.U32 R2, RZ, RZ, -0x1 ;  /* 0xffffffffff027424 */ /* 0x000fd000078e00ff */
[----:B------:R-:W-:Y:S05]  /*34c0*/  WARPSYNC.COLLECTIVE R2, `(.L_x_9897) ;  /* 0x0000000002087348 */ /* 0x000fea0003c00000 */
[----:B------:R0:W1:Y:S02]  /*34d0*/  SHFL.BFLY P0, R2, R5, R4, R3 ;  /* 0x0c00000405027389 */ /* 0x0000640000000003 */
[----:B01----:R-:W-:Y:S01]  /*34e0*/  ENDCOLLECTIVE ;  /* 0x000000000000791b */ /* 0x003fe20003800000 */
.L_x_9897:
        /* <DEDUP_REMOVED lines=13> */
.L_x_9898:
[----:B------:R-:W-:Y:S02]  /*35c0*/  IMAD.MOV.U32 R5, RZ, RZ, R41 ;  /* 0x000000ffff057224 */ /* 0x000fe400078e0029 */
[----:B------:R-:W-:Y:S02]  /*35d0*/  IMAD.MOV.U32 R43, RZ, RZ, R2 ;  /* 0x000000ffff2b7224 */ /* 0x000fe400078e0002 */
[----:B------:R-:W-:-:S07]  /*35e0*/  IMAD.MOV.U32 R2, RZ, RZ, -0x1 ;  /* 0xffffffffff027424 */ /* 0x000fce00078e00ff */
[----:B------:R-:W-:Y:S05]  /*35f0*/  WARPSYNC.COLLECTIVE R2, `(.L_x_9899) ;  /* 0x0000000002087348 */ /* 0x000fea0003c00000 */
[----:B------:R0:W1:Y:S02]  /*3600*/  SHFL.BFLY P0, R2, R5, R4, R3 ;  /* 0x0c00000405027389 */ /* 0x0000640000000003 */
[----:B01----:R-:W-:Y:S01]  /*3610*/  ENDCOLLECTIVE ;  /* 0x000000000000791b */ /* 0x003fe20003800000 */
.L_x_9899:
[----:B------:R-:W-:Y:S02]  /*3620*/  IMAD.MOV.U32 R5, RZ, RZ, R44 ;  /* 0x000000ffff057224 */ /* 0x000fe400078e002c */
[----:B------:R-:W-:Y:S02]  /*3630*/  IMAD.MOV.U32 R39, RZ, RZ, R2 ;  /* 0x000000ffff277224 */ /* 0x000fe400078e0002 */
[----:B------:R-:W-:-:S07]  /*3640*/  IMAD.MOV.U32 R2, RZ, RZ, -0x1 ;  /* 0xffffffffff027424 */ /* 0x000fce00078e00ff */
[----:B------:R-:W-:Y:S05]  /*3650*/  WARPSYNC.COLLECTIVE R2, `(.L_x_9900) ;  /* 0x0000000002087348 */ /* 0x000fea0003c00000 */
[----:B------:R0:W1:Y:S02]  /*3660*/  SHFL.BFLY P0, R2, R5, R4, R3 ;  /* 0x0c00000405027389 */ /* 0x0000640000000003 */
[----:B01----:R-:W-:Y:S01]  /*3670*/  ENDCOLLECTIVE ;  /* 0x000000000000791b */ /* 0x003fe20003800000 */
.L_x_9900:
        /* <DEDUP_REMOVED lines=14> */
.L_x_9901:
[----:B------:R-:W-:Y:S02]  /*3760*/  IMAD.MOV.U32 R5, RZ, RZ, R39 ;  /* 0x000000ffff057224 */ /* 0x000fe400078e0027 */
[----:B------:R-:W-:Y:S02]  /*3770*/  IMAD.MOV.U32 R43, RZ, RZ, R2 ;  /* 0x000000ffff2b7224 */ /* 0x000fe400078e0002 */
[----:B------:R-:W-:-:S03]  /*3780*/  IMAD.MOV.U32 R2, RZ, RZ, -0x1 ;  /* 0xffffffffff027424 */ /* 0x000fc600078e00ff */
[----:B------:R-:W-:-:S13]  /*3790*/  FSETP.GEU.FTZ.AND P2, PT, R40, R43, PT ;  /* 0x0000002b2800720b */ /* 0x000fda0003f5e000 */
[----:B------:R-:W-:Y:S05]  /*37a0*/  WARPSYNC.COLLECTIVE R2, `(.L_x_9902) ;  /* 0x0000000002087348 */ /* 0x000fea0003c00000 */
[----:B------:R0:W1:Y:S02]  /*37b0*/  SHFL.BFLY P0, R2, R5, R4, R3 ;  /* 0x0c00000405027389 */ /* 0x0000640000000003 */
[----:B01----:R-:W-:Y:S01]  /*37c0*/  ENDCOLLECTIVE ;  /* 0x000000000000791b */ /* 0x003fe20003800000 */
.L_x_9902:
[----:B------:R-:W-:Y:S01]  /*37d0*/  @P2 FSETP.NEU.FTZ.AND P1, PT, R40, R43, PT ;  /* 0x0000002b2800220b */ /* 0x000fe20003f3d000 */
[----:B------:R-:W-:Y:S02]  /*37e0*/  IMAD.MOV.U32 R5, RZ, RZ, R44 ;  /* 0x000000ffff057224 */ /* 0x000fe400078e002c */
[----:B------:R-:W-:Y:S02]  /*37f0*/  IMAD.MOV.U32 R42, RZ, RZ, R2 ;  /* 0x000000ffff2a7224 */ /* 0x000fe400078e0002 */
[----:B------:R-:W-:-:S08]  /*3800*/  IMAD.MOV.U32 R2, RZ, RZ, -0x1 ;  /* 0xffffffffff027424 */ /* 0x000fd000078e00ff */
[----:B------:R-:W-:Y:S05]  /*3810*/  WARPSYNC.COLLECTIVE R2, `(.L_x_9903) ;  /* 0x0000000002087348 */ /* 0x000fea0003c00000 */
[----:B------:R0:W1:Y:S02]  /*3820*/  SHFL.BFLY P0, R2, R5, R4, R3 ;  /* 0x0c00000405027389 */ /* 0x0000640000000003 */
[----:B01----:R-:W-:Y:S01]  /*3830*/  ENDCOLLECTIVE ;  /* 0x000000000000791b */ /* 0x003fe20003800000 */
.L_x_9903:
        /* <DEDUP_REMOVED lines=13> */
.L_x_9904:
[----:B------:R-:W-:Y:S02]  /*3910*/  IMAD.MOV.U32 R5, RZ, RZ, R42 ;  /* 0x000000ffff057224 */ /* 0x000fe400078e002a */
[----:B------:R-:W-:Y:S02]  /*3920*/  IMAD.MOV.U32 R40, RZ, RZ, R2 ;  /* 0x000000ffff287224 */ /* 0x000fe400078e0002 */
[----:B------:R-:W-:-:S07]  /*3930*/  IMAD.MOV.U32 R2, RZ, RZ, -0x1 ;  /* 0xffffffffff027424 */ /* 0x000fce00078e00ff */
[----:B------:R-:W-:Y:S05]  /*3940*/  WARPSYNC.COLLECTIVE R2, `(.L_x_9905) ;  /* 0x0000000002087348 */ /* 0x000fea0003c00000 */
[----:B------:R0:W1:Y:S02]  /*3950*/  SHFL.BFLY P0, R2, R5, R4, R3 ;  /* 0x0c00000405027389 */ /* 0x0000640000000003 */
[----:B01----:R-:W-:Y:S01]  /*3960*/  ENDCOLLECTIVE ;  /* 0x000000000000791b */ /* 0x003fe20003800000 */
.L_x_9905:
[----:B------:R-:W-:Y:S02]  /*3970*/  IMAD.MOV.U32 R5, RZ, RZ, R41 ;  /* 0x000000ffff057224 */ /* 0x000fe400078e0029 */
[----:B------:R-:W-:Y:S02]  /*3980*/  IMAD.MOV.U32 R45, RZ, RZ, R2 ;  /* 0x000000ffff2d7224 */ /* 0x000fe400078e0002 */
[----:B------:R-:W-:-:S07]  /*3990*/  IMAD.MOV.U32 R2, RZ, RZ, -0x1 ;  /* 0xffffffffff027424 */ /* 0x000fce00078e00ff */
[----:B------:R-:W-:Y:S05]  /*39a0*/  WARPSYNC.COLLECTIVE R2, `(.L_x_9906) ;  /* 0x0000000002087348 */ /* 0x000fea0003c00000 */
[----:B------:R0:W1:Y:S02]  /*39b0*/  SHFL.BFLY P0, R2, R5, R4, R3 ;  /* 0x0c00000405027389 */ /* 0x0000640000000003 */
[----:B01----:R-:W-:Y:S01]  /*39c0*/  ENDCOLLECTIVE ;  /* 0x000000000000791b */ /* 0x003fe20003800000 */
.L_x_9906:
[----:B------:R-:W-:Y:S01]  /*39d0*/  IMAD.MOV.U32 R44, RZ, RZ, R2 ;  /* 0x000000ffff2c7224 */ /* 0x000fe200078e0002 */
[----:B------:R-:W-:Y:S06]  /*39e0*/  BRA `(.L_x_9907) ;  /* 0xffffffe400a07947 */ /* 0x000fec000383ffff */
.L_x_9908:
        /* <DEDUP_REMOVED lines=9> */
.L_x_12337:


//--------------------- .text._ZN4vllm3moe10topkGatingILi12ELi384ELi4ELi8ELi32ElfLNS0_11ScoringFuncE0EEEvPKT5_PKbPfiPT4_PiiiibPKf --------------------------
	.section	.text._ZN4vllm3moe10topkGatingILi12ELi384ELi4ELi8ELi32ElfLNS0_11ScoringFuncE0EEEvPKT5_PKbPfiPT4_PiiiibPKf,"ax",@progbits
	.align	128
        .global         _ZN4vllm3moe10topkGatingILi12ELi384ELi4ELi8ELi32ElfLNS0_11ScoringFuncE0EEEvPKT5_PKbPfiPT4_PiiiibPKf
        .type           _ZN4vllm3moe10topkGatingILi12ELi384ELi4ELi8ELi32ElfLNS0_11ScoringFuncE0EEEvPKT5_PKbPfiPT4_PiiiibPKf,@function
        .size           _ZN4vllm3moe10topkGatingILi12ELi384ELi4ELi8ELi32ElfLNS0_11ScoringFuncE0EEEvPKT5_PKbPfiPT4_PiiiibPKf,(.L_x_12338 - _ZN4vllm3moe10topkGatingILi12ELi384ELi4ELi8ELi32ElfLNS0_11ScoringFuncE0EEEvPKT5_PKbPfiPT4_PiiiibPKf)
        .other          _ZN4vllm3moe10topkGatingILi12ELi384ELi4ELi8ELi32ElfLNS0_11ScoringFuncE0EEEvPKT5_PKbPfiPT4_PiiiibPKf,@"STO_CUDA_ENTRY STV_DEFAULT"
_ZN4vllm3moe10topkGatingILi12ELi384ELi4ELi8ELi32ElfLNS0_11ScoringFuncE0EEEvPKT5_PKbPfiPT4_PiiiibPKf:
.text._ZN4vllm3moe10topkGatingILi12ELi384ELi4ELi8ELi32ElfLNS0_11ScoringFuncE0EEEvPKT5_PKbPfiPT4_PiiiibPKf:
        /* <DEDUP_REMOVED lines=22> */
[----:B------:R-:W-:-:S04]  /*0160*/  ISETP.NE.U32.AND P0, PT, RZ, UR4, PT ;  /* 0x00000004ff007c0c */ /* 0x000fc8000bf05070 */
[----:B------:R-:W-:Y:S02]  /*0170*/  ISETP.NE.AND.EX P0, PT, RZ, UR5, PT, P0 ;  /* 0x00000005ff007c0c */ /* 0x000fe4000bf05300 */
        /* <DEDUP_REMOVED lines=36> */
[----:B------:R-:W-:-:S02]  /*03c0*/  FADD.FTZ R21, R11, -R17 ;  /* 0x800000110b157221 */ /* 0x000fc40000010000 */
[----:B------:R-:W-:Y:S02]  /*03d0*/  FMUL.FTZ R19, R19, 1.4426950216293334961 ;  /* 0x3fb8aa3b13137820 */ /* 0x000fe40000410000 */
[----:B------:R-:W-:-:S03]  /*03e0*/  FMUL.FTZ R21, R21, 1.4426950216293334961 ;  /* 0x3fb8aa3b15157820 */ /* 0x000fc60000410000 */
[----:B------:R-:W1:Y:S01]  /*03f0*/  MUFU.EX2 R14, R14 ;  /* 0x0000000e000e7308 */ /* 0x000e620000000800 */
[----:B0-----:R-:W-:-:S04]  /*0400*/  FADD.FTZ R15, R8, -R17 ;  /* 0x80000011080f7221 */ /* 0x001fc80000010000 */
[----:B------:R-:W-:Y:S01]  /*0410*/  FMUL.FTZ R22, R15, 1.4426950216293334961 ;  /* 0x3fb8aa3b0f167820 */ /* 0x000fe20000410000 */
[--C-:B------:R-:W-:Y:S02]  /*0420*/  FADD.FTZ R15, R9, -R17.reuse ;  /* 0x80000011090f7221 */ /* 0x100fe40000010000 */
[----:B------:R0:W3:Y:S08]  /*0430*/  MUFU.EX2 R13, R20 ;  /* 0x00000014000d7308 */ /* 0x0000f00000000800 */
[----:B------:R4:W5:Y:S01]  /*0440*/  MUFU.EX2 R10, R18 ;  /* 0x00000012000a7308 */ /* 0x0009620000000800 */
[----:B0-----:R-:W-:Y:S01]  /*0450*/  FMUL.FTZ R20, R15, 1.4426950216293334961 ;  /* 0x3fb8aa3b0f147820 */ /* 0x001fe20000410000 */
[----:B------:R-:W-:-:S04]  /*0460*/  FADD.FTZ R15, R6, -R17 ;  /* 0x80000011060f7221 */ /* 0x000fc80000010000 */
[----:B------:R-:W-:Y:S01]  /*0470*/  FMUL.FTZ R23, R15, 1.4426950216293334961 ;  /* 0x3fb8aa3b0f177820 */ /* 0x000fe20000410000 */
[----:B-1----:R-:W-:Y:S01]  /*0480*/  FADD.FTZ R15, RZ, R14 ;  /* 0x0000000eff0f7221 */ /* 0x002fe20000010000 */
[----:B------:R0:W1:Y:S03]  /*0490*/  MUFU.EX2 R11, R19 ;  /* 0x00000013000b7308 */ /* 0x0000660000000800 */
[----:B----4-:R-:W-:-:S05]  /*04a0*/  FADD.FTZ R18, R15, R12 ;  /* 0x0000000c0f127221 */ /* 0x010fca0000010000 */
[----:B------:R-:W4:Y:S01]  /*04b0*/  MUFU.EX2 R8, R21 ;  /* 0x0000001500087308 */ /* 0x000f220000000800 */
[----:B0-----:R-:W-:-:S04]  /*04c0*/  FADD.FTZ R19, R7, -R17 ;  /* 0x8000001107137221 */ /* 0x001fc80000010000 */
[----:B------:R-:W-:Y:S01]  /*04d0*/  FMUL.FTZ R15, R19, 1.4426950216293334961 ;  /* 0x3fb8aa3b130f7820 */ /* 0x000fe20000410000 */
[----:B---3--:R-:W-:Y:S01]  /*04e0*/  FADD.FTZ R19, R18, R13 ;  /* 0x0000000d12137221 */ /* 0x008fe20000010000 */
[--C-:B------:R-:W-:Y:S01]  /*04f0*/  FADD.FTZ R18, R4, -R17.reuse ;  /* 0x8000001104127221 */ /* 0x100fe20000010000 */
[----:B------:R-:W0:Y:S01]  /*0500*/  MUFU.EX2 R9, R22 ;  /* 0x0000001600097308 */ /* 0x000e220000000800 */
[----:B------:R-:W-:Y:S01]  /*0510*/  FADD.FTZ R17, R5, -R17 ;  /* 0x8000001105117221 */ /* 0x000fe20000010000 */
[----:B-----5:R-:W-:Y:S01]  /*0520*/  FADD.FTZ R4, R19, R10 ;  /* 0x0000000a13047221 */ /* 0x020fe20000010000 */
[----:B------:R-:W-:Y:S02]  /*0530*/  FMUL.FTZ R18, R18, 1.4426950216293334961 ;  /* 0x3fb8aa3b12127820 */ /* 0x000fe40000410000 */
[----:B------:R-:W-:Y:S01]  /*0540*/  FMUL.FTZ R17, R17, 1.4426950216293334961 ;  /* 0x3fb8aa3b11117820 */ /* 0x000fe20000410000 */
[----:B-1----:R-:W-:Y:S02]  /*0550*/  FADD.FTZ R19, R4, R11 ;  /* 0x0000000b04137221 */ /* 0x002fe40000010000 */
[----:B------:R-:W1:Y:S02]  /*0560*/  MUFU.EX2 R6, R20 ;  /* 0x0000001400067308 */ /* 0x000e640000000800 */
[----:B----4-:R-:W-:-:S06]  /*0570*/  FADD.FTZ R4, R19, R8 ;  /* 0x0000000813047221 */ /* 0x010fcc0000010000 */
        /* <DEDUP_REMOVED lines=48> */
[----:B------:R-:W-:Y:S02]  /*0880*/  FSETP.GEU.FTZ.AND P1, PT, |R15|, +INF , PT ;  /* 0x7f8000000f00780b */ /* 0x000fe40003f3e200 */
        /* <DEDUP_REMOVED lines=41> */
.L_x_9909:
        /* <DEDUP_REMOVED lines=12> */
.L_x_9910:
        /* <DEDUP_REMOVED lines=16> */
.L_x_9919:
        /* <DEDUP_REMOVED lines=94> */
.L_x_9947:
        /* <DEDUP_REMOVED lines=30> */
.L_x_9915:
[----:B------:R-:W-:Y:S05]  /*14a0*/  BSYNC B1 ;  /* 0x0000000000017941 */ /* 0x000fea0003800000 */
.L_x_9914:
        /* <DEDUP_REMOVED lines=44> */
.L_x_9918:
[----:B------:R-:W-:Y:S05]  /*1770*/  BSYNC B1 ;  /* 0x0000000000017941 */ /* 0x000fea0003800000 */
.L_x_9917:
[----:B------:R-:W-:Y:S05]  /*1780*/  BRA `(.L_x_9919) ;  /* 0xfffffff400547947 */ /* 0x000fea000383ffff */
.L_x_9912:
[----:B------:R-:W-:Y:S01]  /*1790*/  IMAD.MOV.U32 R39, RZ, RZ, RZ ;  /* 0x000000ffff277224 */ /* 0x000fe200078e00ff */
[----:B------:R-:W-:Y:S01]  /*17a0*/  ULDC UR10, c[0x0][0x228] ;  /* 0x00008a00000a7ab9 */ /* 0x000fe20000000800 */
[----:B------:R-:W-:Y:S01]  /*17b0*/  ULDC UR11, c[0x0][0x240] ;  /* 0x00009000000b7ab9 */ /* 0x000fe20000000800 */
[----:B------:R-:W-:Y:S01]  /*17c0*/  ULDC UR5, c[0x0][0x248] ;  /* 0x0000920000057ab9 */ /* 0x000fe20000000800 */
[----:B------:R-:W-:-:S05]  /*17d0*/  ULDC.64 UR8, c[0x0][0x240] ;  /* 0x0000900000087ab9 */ /* 0x000fca0000000a00 */
.L_x_9925:
        /* <DEDUP_REMOVED lines=94> */
.L_x_9964:
        /* <DEDUP_REMOVED lines=29> */
.L_x_9922:
[----:B------:R-:W-:Y:S05]  /*1f90*/  BSYNC B1 ;  /* 0x0000000000017941 */ /* 0x000fea0003800000 */
.L_x_9921:
        /* <DEDUP_REMOVED lines=44> */
.L_x_9924:
[----:B------:R-:W-:Y:S05]  /*2260*/  BSYNC B1 ;  /* 0x0000000000017941 */ /* 0x000fea0003800000 */
.L_x_9923:
[----:B------:R-:W-:Y:S05]  /*2270*/  BRA `(.L_x_9925) ;  /* 0xfffffff400587947 */ /* 0x000fea000383ffff */
.L_x_9916:
[----:B------:R-:W-:Y:S05]  /*2280*/  BSYNC B0 ;  /* 0x0000000000007941 */ /* 0x000fea0003800000 */
.L_x_9911:
        /* <DEDUP_REMOVED lines=20> */
.L_x_9928:
        /* <DEDUP_REMOVED lines=18> */
.L_x_9927:
[----:B------:R-:W-:Y:S05]  /*24f0*/  BSYNC B0 ;  /* 0x0000000000007941 */ /* 0x000fea0003800000 */
.L_x_9926:
        /* <DEDUP_REMOVED lines=12> */
.L_x_9930:
        /* <DEDUP_REMOVED lines=11> */
.L_x_9929:
[----:B------:R-:W-:Y:S05]  /*2670*/  EXIT ;  /* 0x000000000000794d */ /* 0x000fea0003800000 */
.L_x_9913:
        /* <DEDUP_REMOVED lines=8> */
.L_x_9932:
[----:B------:R-:W-:Y:S05]  /*2700*/  BSYNC B1 ;  /* 0x0000000000017941 */ /* 0x000fea0003800000 */
.L_x_9931:
        /* <DEDUP_REMOVED lines=9> */
.L_x_9933:
[----:B------:R-:W-:Y:S01]  /*27a0*/  FSETP.GEU.FTZ.AND P2, PT, R43, R36, PT ;  /* 0x000000242b00720b */ /* 0x000fe20003f5e000 */
[----:B------:R-:W-:Y:S02]  /*27b0*/  IMAD.MOV.U32 R23, RZ, RZ, R45 ;  /* 0x000000ffff177224 */ /* 0x000fe400078e002d */
[----:B------:R-:W-:-:S10]  /*27c0*/  IMAD.MOV.U32 R40, RZ, RZ, R24 ;  /* 0x000000ffff287224 */ /* 0x000fd400078e0018 */
[----:B------:R-:W-:Y:S05]  /*27d0*/  WARPSYNC.COLLECTIVE R20, `(.L_x_9934) ;  /* 0x0000000014087348 */ /* 0x000fea0003c00000 */
[----:B------:R0:W1:Y:S02]  /*27e0*/  SHFL.BFLY P0, R24, R23, R22, R21 ;  /* 0x0c00001617187389 */ /* 0x0000640000000015 */
[----:B01----:R-:W-:Y:S01]  /*27f0*/  ENDCOLLECTIVE ;  /* 0x000000000000791b */ /* 0x003fe20003800000 */
.L_x_9934:
        /* <DEDUP_REMOVED lines=11> */
.L_x_9935:
[----:B------:R-:W-:Y:S02]  /*28b0*/  IMAD.MOV.U32 R23, RZ, RZ, R40 ;  /* 0x000000ffff177224 */ /* 0x000fe400078e0028 */
[----:B------:R-:W-:-:S07]  /*28c0*/  IMAD.MOV.U32 R37, RZ, RZ, R24 ;  /* 0x000000ffff257224 */ /* 0x000fce00078e0018 */
[----:B------:R-:W-:Y:S05]  /*28d0*/  WARPSYNC.COLLECTIVE R20, `(.L_x_9936) ;  /* 0x0000000014087348 */ /* 0x000fea0003c00000 */
[----:B------:R0:W1:Y:S02]  /*28e0*/  SHFL.BFLY P0, R24, R23, R22, R21 ;  /* 0x0c00001617187389 */ /* 0x0000640000000015 */
[----:B01----:R-:W-:Y:S01]  /*28f0*/  ENDCOLLECTIVE ;  /* 0x000000000000791b */ /* 0x003fe20003800000 */
.L_x_9936:
[----:B------:R-:W-:Y:S01]  /*2900*/  FSETP.GEU.FTZ.AND P1, PT, R38, R37, PT ;  /* 0x000000252600720b */ /* 0x000fe20003f3e000 */
[----:B------:R-:W-:-:S12]  /*2910*/  IMAD.MOV.U32 R23, RZ, RZ, R41 ;  /* 0x000000ffff177224 */ /* 0x000fd800078e0029 */
[----:B------:R-:W-:Y:S01]  /*2920*/  @P1 FSETP.NEU.FTZ.AND P2, PT, R38, R37, PT ;  /* 0x000000252600120b */ /* 0x000fe20003f5d000 */
[----:B------:R-:W-:-:S12]  /*2930*/  IMAD.MOV.U32 R43, RZ, RZ, R24 ;  /* 0x000000ffff2b7224 */ /* 0x000fd800078e0018 */
[----:B------:R-:W-:Y:S05]  /*2940*/  WARPSYNC.COLLECTIVE R20, `(.L_x_9937) ;  /* 0x0000000014087348 */ /* 0x000fea0003c00000 */
[----:B------:R0:W1:Y:S02]  /*2950*/  SHFL.BFLY P0, R24, R23, R22, R21 ;  /* 0x0c00001617187389 */ /* 0x0000640000000015 */
[----:B01----:R-:W-:Y:S01]  /*2960*/  ENDCOLLECTIVE ;  /* 0x000000000000791b */ /* 0x003fe20003800000 */
.L_x_9937:
        /* <DEDUP_REMOVED lines=12> */
.L_x_9938:
[----:B------:R-:W-:Y:S02]  /*2a30*/  IMAD.MOV.U32 R23, RZ, RZ, R25 ;  /* 0x000000ffff177224 */ /* 0x000fe400078e0019 */
[----:B------:R-:W-:-:S07]  /*2a40*/  IMAD.MOV.U32 R36, RZ, RZ, R24 ;  /* 0x000000ffff247224 */ /* 0x000fce00078e0018 */
[----:B------:R-:W-:Y:S05]  /*2a50*/  WARPSYNC.COLLECTIVE R20, `(.L_x_9939) ;  /* 0x0000000014087348 */ /* 0x000fea0003c00000 */
[----:B------:R0:W1:Y:S02]  /*2a60*/  SHFL.BFLY P0, R24, R23, R22, R21 ;  /* 0x0c00001617187389 */ /* 0x0000640000000015 */
[----:B01----:R-:W-:Y:S01]  /*2a70*/  ENDCOLLECTIVE ;  /* 0x000000000000791b */ /* 0x003fe20003800000 */
.L_x_9939:
[----:B------:R-:W-:Y:S02]  /*2a80*/  IMAD.MOV.U32 R23, RZ, RZ, R38 ;  /* 0x000000ffff177224 */ /* 0x000fe400078e0026 */
[----:B------:R-:W-:-:S07]  /*2a90*/  IMAD.MOV.U32 R42, RZ, RZ, R24 ;  /* 0x000000ffff2a7224 */ /* 0x000fce00078e0018 */
[----:B------:R-:W-:Y:S05]  /*2aa0*/  WARPSYNC.COLLECTIVE R20, `(.L_x_9940) ;  /* 0x0000000014087348 */ /* 0x000fea0003c00000 */
[----:B------:R0:W1:Y:S02]  /*2ab0*/  SHFL.BFLY P0, R24, R23, R22, R21 ;  /* 0x0c00001617187389 */ /* 0x0000640000000015 */
[----:B01----:R-:W-:Y:S01]  /*2ac0*/  ENDCOLLECTIVE ;  /* 0x000000000000791b */ /* 0x003fe20003800000 */
.L_x_9940:
        /* <DEDUP_REMOVED lines=12> */
.L_x_9941:
[----:B------:R-:W-:Y:S02]  /*2b90*/  IMAD.MOV.U32 R23, RZ, RZ, R42 ;  /* 0x000000ffff177224 */ /* 0x000fe400078e002a */
[----:B------:R-:W-:-:S07]  /*2ba0*/  IMAD.MOV.U32 R36, RZ, RZ, R24 ;  /* 0x000000ffff247224 */ /* 0x000fce00078e0018 */
[----:B------:R-:W-:Y:S05]  /*2bb0*/  WARPSYNC.COLLECTIVE R20, `(.L_x_9942) ;  /* 0x0000000014087348 */ /* 0x000fea0003c00000 */
[----:B------:R0:W1:Y:S02]  /*2bc0*/  SHFL.BFLY P0, R24, R23, R22, R21 ;  /* 0x0c00001617187389 */ /* 0x0000640000000015 */
[----:B01----:R-:W-:Y:S01]  /*2bd0*/  ENDCOLLECTIVE ;  /* 0x000000000000791b */ /* 0x003fe20003800000 */
.L_x_9942:
[----:B------:R-:W-:Y:S01]  /*2be0*/  FSETP.GEU.FTZ.AND P2, PT, R41, R36, PT ;  /* 0x000000242900720b */ /* 0x000fe20003f5e000 */
[----:B------:R-:W-:-:S12]  /*2bf0*/  IMAD.MOV.U32 R23, RZ, RZ, R43 ;  /* 0x000000ffff177224 */ /* 0x000fd800078e002b */
[----:B------:R-:W-:Y:S01]  /*2c00*/  @P2 FSETP.NEU.FTZ.AND P1, PT, R41, R36, PT ;  /* 0x000000242900220b */ /* 0x000fe20003f3d000 */
[----:B------:R-:W-:-:S12]  /*2c10*/  IMAD.MOV.U32 R37, RZ, RZ, R24 ;  /* 0x000000ffff257224 */ /* 0x000fd800078e0018 */
[----:B------:R-:W-:Y:S05]  /*2c20*/  WARPSYNC.COLLECTIVE R20, `(.L_x_9943) ;  /* 0x0000000014087348 */ /* 0x000fea0003c00000 */
[----:B------:R0:W1:Y:S02]  /*2c30*/  SHFL.BFLY P0, R24, R23, R22, R21 ;  /* 0x0c00001617187389 */ /* 0x0000640000000015 */
[----:B01----:R-:W-:Y:S01]  /*2c40*/  ENDCOLLECTIVE ;  /* 0x000000000000791b */ /* 0x003fe20003800000 */
.L_x_9943:
        /* <DEDUP_REMOVED lines=11> */
.L_x_9944:
[----:B------:R-:W-:Y:S02]  /*2d00*/  IMAD.MOV.U32 R23, RZ, RZ, R41 ;  /* 0x000000ffff177224 */ /* 0x000fe400078e0029 */
[----:B------:R-:W-:-:S07]  /*2d10*/  IMAD.MOV.U32 R25, RZ, RZ, R24 ;  /* 0x000000ffff197224 */ /* 0x000fce00078e0018 */
[----:B------:R-:W-:Y:S05]  /*2d20*/  WARPSYNC.COLLECTIVE R20, `(.L_x_9945) ;  /* 0x0000000014087348 */ /* 0x000fea0003c00000 */
[----:B------:R0:W1:Y:S02]  /*2d30*/  SHFL.BFLY P0, R24, R23, R22, R21 ;  /* 0x0c00001617187389 */ /* 0x0000640000000015 */
[----:B01----:R-:W-:Y:S01]  /*2d40*/  ENDCOLLECTIVE ;  /* 0x000000000000791b */ /* 0x003fe20003800000 */
.L_x_9945:
[----:B------:R-:W-:Y:S02]  /*2d50*/  IMAD.MOV.U32 R23, RZ, RZ, R45 ;  /* 0x000000ffff177224 */ /* 0x000fe400078e002d */
[----:B------:R-:W-:-:S07]  /*2d60*/  IMAD.MOV.U32 R40, RZ, RZ, R24 ;  /* 0x000000ffff287224 */ /* 0x000fce00078e0018 */
[----:B------:R-:W-:Y:S05]  /*2d70*/  WARPSYNC.COLLECTIVE R20, `(.L_x_9946) ;  /* 0x0000000014087348 */ /* 0x000fea0003c00000 */
[----:B------:R0:W1:Y:S02]  /*2d80*/  SHFL.BFLY P0, R24, R23, R22, R21 ;  /* 0x0c00001617187389 */ /* 0x0000640000000015 */
[----:B01----:R-:W-:Y:S01]  /*2d90*/  ENDCOLLECTIVE ;  /* 0x000000000000791b */ /* 0x003fe20003800000 */
.L_x_9946:
[----:B------:R-:W-:Y:S05]  /*2da0*/  BRA `(.L_x_9947) ;  /* 0xffffffe400447947 */ /* 0x000fea000383ffff */
.L_x_9920:
        /* <DEDUP_REMOVED lines=8> */
.L_x_9949:
[----:B------:R-:W-:Y:S05]  /*2e30*/  BSYNC B1 ;  /* 0x0000000000017941 */ /* 0x000fea0003800000 */
.L_x_9948:
        /* <DEDUP_REMOVED lines=9> */
.L_x_9950:
[----:B------:R-:W-:Y:S01]  /*2ed0*/  FSETP.GEU.FTZ.AND P2, PT, R42, R25, PT ;  /* 0x000000192a00720b */ /* 0x000fe20003f5e000 */
[----:B------:R-:W-:Y:S02]  /*2ee0*/  IMAD.MOV.U32 R23, RZ, RZ, R43 ;  /* 0x000000ffff177224 */ /* 0x000fe400078e002b */
[----:B------:R-:W-:-:S10]  /*2ef0*/  IMAD.MOV.U32 R38, RZ, RZ, R24 ;  /* 0x000000ffff267224 */ /* 0x000fd400078e0018 */
[----:B------:R-:W-:Y:S05]  /*2f00*/  WARPSYNC.COLLECTIVE R20, `(.L_x_9951) ;  /* 0x0000000014087348 */ /* 0x000fea0003c00000 */
[----:B------:R0:W1:Y:S02]  /*2f10*/  SHFL.BFLY P0, R24, R23, R22, R21 ;  /* 0x0c00001617187389 */ /* 0x0000640000000015 */
[----:B01----:R-:W-:Y:S01]  /*2f20*/  ENDCOLLECTIVE ;  /* 0x000000000000791b */ /* 0x003fe20003800000 */
.L_x_9951:
        /* <DEDUP_REMOVED lines=11> */
.L_x_9952:
[----:B------:R-:W-:Y:S02]  /*2fe0*/  IMAD.MOV.U32 R23, RZ, RZ, R38 ;  /* 0x000000ffff177224 */ /* 0x000fe400078e0026 */
[----:B------:R-:W-:-:S07]  /*2ff0*/  IMAD.MOV.U32 R36, RZ, RZ, R24 ;  /* 0x000000ffff247224 */ /* 0x000fce00078e0018 */
[----:B------:R-:W-:Y:S05]  /*3000*/  WARPSYNC.COLLECTIVE R20, `(.L_x_9953) ;  /* 0x0000000014087348 */ /* 0x000fea0003c00000 */
[----:B------:R0:W1:Y:S02]  /*3010*/  SHFL.BFLY P0, R24, R23, R22, R21 ;  /* 0x0c00001617187389 */ /* 0x0000640000000015 */
[----:B01----:R-:W-:Y:S01]  /*3020*/  ENDCOLLECTIVE ;  /* 0x000000000000791b */ /* 0x003fe20003800000 */
.L_x_9953:
[----:B------:R-:W-:Y:S01]  /*3030*/  FSETP.GEU.FTZ.AND P1, PT, R37, R36, PT ;  /* 0x000000242500720b */ /* 0x000fe20003f3e000 */
[----:B------:R-:W-:-:S12]  /*3040*/  IMAD.MOV.U32 R23, RZ, RZ, R40 ;  /* 0x000000ffff177224 */ /* 0x000fd800078e0028 */
[----:B------:R-:W-:Y:S01]  /*3050*/  @P1 FSETP.NEU.FTZ.AND P2, PT, R37, R36, PT ;  /* 0x000000242500120b */ /* 0x000fe20003f5d000 */
[----:B------:R-:W-:-:S12]  /*3060*/  IMAD.MOV.U32 R43, RZ, RZ, R24 ;  /* 0x000000ffff2b7224 */ /* 0x000fd800078e0018 */
[----:B------:R-:W-:Y:S05]  /*3070*/  WARPSYNC.COLLECTIVE R20, `(.L_x_9954) ;  /* 0x0000000014087348 */ /* 0x000fea0003c00000 */
[----:B------:R0:W1:Y:S02]  /*3080*/  SHFL.BFLY P0, R24, R23, R22, R21 ;  /* 0x0c00001617187389 */ /* 0x0000640000000015 */
[----:B01----:R-:W-:Y:S01]  /*3090*/  ENDCOLLECTIVE ;  /* 0x000000000000791b */ /* 0x003fe20003800000 */
.L_x_9954:
        /* <DEDUP_REMOVED lines=12> */
.L_x_9955:
[----:B------:R-:W-:Y:S02]  /*3160*/  IMAD.MOV.U32 R23, RZ, RZ, R41 ;  /* 0x000000ffff177224 */ /* 0x000fe400078e0029 */
[----:B------:R-:W-:-:S07]  /*3170*/  IMAD.MOV.U32 R25, RZ, RZ, R24 ;  /* 0x000000ffff197224 */ /* 0x000fce00078e0018 */
[----:B------:R-:W-:Y:S05]  /*3180*/  WARPSYNC.COLLECTIVE R20, `(.L_x_9956) ;  /* 0x0000000014087348 */ /* 0x000fea0003c00000 */
[----:B------:R0:W1:Y:S02]  /*3190*/  SHFL.BFLY P0, R24, R23, R22, R21 ;  /* 0x0c00001617187389 */ /* 0x0000640000000015 */
[----:B01----:R-:W-:Y:S01]  /*31a0*/  ENDCOLLECTIVE ;  /* 0x000000000000791b */ /* 0x003fe20003800000 */
.L_x_9956:
[----:B------:R-:W-:Y:S02]  /*31b0*/  IMAD.MOV.U32 R23, RZ, RZ, R37 ;  /* 0x000000ffff177224 */ /* 0x000fe400078e0025 */
[----:B------:R-:W-:-:S07]  /*31c0*/  IMAD.MOV.U32 R40, RZ, RZ, R24 ;  /* 0x000000ffff287224 */ /* 0x000fce00078e0018 */
[----:B------:R-:W-:Y:S05]  /*31d0*/  WARPSYNC.COLLECTIVE R20, `(.L_x_9957) ;  /* 0x0000000014087348 */ /* 0x000fea0003c00000 */
[----:B------:R0:W1:Y:S02]  /*31e0*/  SHFL.BFLY P0, R24, R23, R22, R21 ;  /* 0x0c00001617187389 */ /* 0x0000640000000015 */
[----:B01----:R-:W-:Y:S01]  /*31f0*/  ENDCOLLECTIVE ;  /* 0x000000000000791b */ /* 0x003fe20003800000 */
.L_x_9957:
        /* <DEDUP_REMOVED lines=12> */
.L_x_9958:
[----:B------:R-:W-:Y:S02]  /*32c0*/  IMAD.MOV.U32 R23, RZ, RZ, R43 ;  /* 0x000000ffff177224 */ /* 0x000fe400078e002b */
[----:B------:R-:W-:-:S07]  /*32d0*/  IMAD.MOV.U32 R25, RZ, RZ, R24 ;  /* 0x000000ffff197224 */ /* 0x000fce00078e0018 */
[----:B------:R-:W-:Y:S05]  /*32e0*/  WARPSYNC.COLLECTIVE R20, `(.L_x_9959) ;  /* 0x0000000014087348 */ /* 0x000fea0003c00000 */
[----:B------:R0:W1:Y:S02]  /*32f0*/  SHFL.BFLY P0, R24, R23, R22, R21 ;  /* 0x0c00001617187389 */ /* 0x0000640000000015 */
[----:B01----:R-:W-:Y:S01]  /*3300*/  ENDCOLLECTIVE ;  /* 0x000000000000791b */ /* 0x003fe20003800000 */
.L_x_9959:
[----:B------:R-:W-:Y:S01]  /*3310*/  FSETP.GEU.FTZ.AND P2, PT, R42, R25, PT ;  /* 0x000000192a00720b */ /* 0x000fe20003f5e000 */
[----:B------:R-:W-:-:S12]  /*3320*/  IMAD.MOV.U32 R23, RZ, RZ, R37 ;  /* 0x000000ffff177224 */ /* 0x000fd800078e0025 */
[----:B------:R-:W-:Y:S01]  /*3330*/  @P2 FSETP.NEU.FTZ.AND P1, PT, R42, R25, PT ;  /* 0x000000192a00220b */ /* 0x000fe20003f3d000 */
[----:B------:R-:W-:-:S12]  /*3340*/  IMAD.MOV.U32 R36, RZ, RZ, R24 ;  /* 0x000000ffff247224 */ /* 0x000fd800078e0018 */
[----:B------:R-:W-:Y:S05]  /*3350*/  WARPSYNC.COLLECTIVE R20, `(.L_x_9960) ;  /* 0x0000000014087348 */ /* 0x000fea0003c00000 */
[----:B------:R0:W1:Y:S02]  /*3360*/  SHFL.BFLY P0, R24, R23, R22, R21 ;  /* 0x0c00001617187389 */ /* 0x0000640000000015 */
[----:B01----:R-:W-:Y:S01]  /*3370*/  ENDCOLLECTIVE ;  /* 0x000000000000791b */ /* 0x003fe20003800000 */
.L_x_9960:
        /* <DEDUP_REMOVED lines=11> */
.L_x_9961:
[----:B------:R-:W-:Y:S02]  /*3430*/  IMAD.MOV.U32 R23, RZ, RZ, R41 ;  /* 0x000000ffff177224 */ /* 0x000fe400078e0029 */
[----:B------:R-:W-:-:S07]  /*3440*/  IMAD.MOV.U32 R25, RZ, RZ, R24 ;  /* 0x000000ffff197224 */ /* 0x000fce00078e0018 */
[----:B------:R-:W-:Y:S05]  /*3450*/  WARPSYNC.COLLECTIVE R20, `(.L_x_9962) ;  /* 0x0000000014087348 */ /* 0x000fea0003c00000 */
[----:B------:R0:W1:Y:S02]  /*3460*/  SHFL.BFLY P0, R24, R23, R22, R21 ;  /* 0x0c00001617187389 */ /* 0x0000640000000015 */
[----:B01----:R-:W-:Y:S01]  /*3470*/  ENDCOLLECTIVE ;  /* 0x000000000000791b */ /* 0x003fe20003800000 */
.L_x_9962:
[----:B------:R-:W-:Y:S02]  /*3480*/  IMAD.MOV.U32 R23, RZ, RZ, R45 ;  /* 0x000000ffff177224 */ /* 0x000fe400078e002d */
[----:B------:R-:W-:-:S07]  /*3490*/  IMAD.MOV.U32 R38, RZ, RZ, R24 ;  /* 0x000000ffff267224 */ /* 0x000fce00078e0018 */
[----:B------:R-:W-:Y:S05]  /*34a0*/  WARPSYNC.COLLECTIVE R20, `(.L_x_9963) ;  /* 0x0000000014087348 */ /* 0x000fea0003c00000 */
[----:B------:R0:W1:Y:S02]  /*34b0*/  SHFL.BFLY P0, R24, R23, R22, R21 ;  /* 0x0c00001617187389 */ /* 0x0000640000000015 */
[----:B01----:R-:W-:Y:S01]  /*34c0*/  ENDCOLLECTIVE ;  /* 0x000000000000791b */ /* 0x003fe20003800000 */
.L_x_9963:
[----:B------:R-:W-:Y:S05]  /*34d0*/  BRA `(.L_x_9964) ;  /* 0xffffffe800387947 */ /* 0x000fea000383ffff */
.L_x_9965:
        /* <DEDUP_REMOVED lines=10> */
.L_x_12338:


//--------------------- .text._ZN4vllm3moe10topkGatingILi10ELi320ELi4ELi8ELi32ElfLNS0_11ScoringFuncE0EEEvPKT5_PKbPfiPT4_PiiiibPKf --------------------------
	.section	.text._ZN4vllm3moe10topkGatingILi10ELi320ELi4ELi8ELi32ElfLNS0_11ScoringFuncE0EEEvPKT5_PKbPfiPT4_PiiiibPKf,"ax",@progbits
	.align	128
        .global         _ZN4vllm3moe10topkGatingILi10ELi320ELi4ELi8ELi32ElfLNS0_11ScoringFuncE0EEEvPKT5_PKbPfiPT4_PiiiibPKf
        .type           _ZN4vllm3moe10topkGatingILi10ELi320ELi4ELi8ELi32ElfLNS0_11ScoringFuncE0EEEvPKT5_PKbPfiPT4_PiiiibPKf,@function
        .size           _ZN4vllm3moe10topkGatingILi10ELi320ELi4ELi8ELi32ElfLNS0_11ScoringFuncE0EEEvPKT5_PKbPfiPT4_PiiiibPKf,(.L_x_12339 - _ZN4vllm3moe10topkGatingILi10ELi320ELi4ELi8ELi32ElfLNS0_11ScoringFuncE0EEEvPKT5_PKbPfiPT4_PiiiibPKf)
        .other          _ZN4vllm3moe10topkGatingILi10ELi320ELi4ELi8ELi32ElfLNS0_11ScoringFuncE0EEEvPKT5_PKbPfiPT4_PiiiibPKf,@"STO_CUDA_ENTRY STV_DEFAULT"
_ZN4vllm3moe10topkGatingILi10ELi320ELi4ELi8ELi32ElfLNS0_11ScoringFuncE0EEEvPKT5_PKbPfiPT4_PiiiibPKf:
.text._ZN4vllm3moe10topkGatingILi10ELi320ELi4ELi8ELi32ElfLNS0_11ScoringFuncE0EEEvPKT5_PKbPfiPT4_PiiiibPKf:
        /* <DEDUP_REMOVED lines=20> */
[----:B------:R-:W5:Y:S01]  /*0140*/  LDG.E.64 R2, desc[UR6][R12.64+0x400] ;  /* 0x000400060c027981 */ /* 0x000f62000c1e1b00 */
        /* <DEDUP_REMOVED lines=11> */
[----:B------:R-:W-:-:S05]  /*0200*/  FMNMX.FTZ R16, R3, R0, !PT ;  /* 0x0000000003107209 */ /* 0x000fca0007810000 */
[----:B------:R-:W0:Y:S02]  /*0210*/  SHFL.BFLY PT, R15, R16, 0x10, 0x1f ;  /* 0x0e001f00100f7f89 */ /* 0x000e2400000e0000 */
[----:B0-----:R-:W-:Y:S02]  /*0220*/  FMNMX.FTZ R12, R16, R15, !PT ;  /* 0x0000000f100c7209 */ /* 0x001fe40007810000 */
[----:B------:R-:W-:Y:S01]  /*0230*/  @P0 LEA.HI.X.SX32 R15, R29, UR5, 0x1, P1 ;  /* 0x000000051d0f0c11 */ /* 0x000fe200088f0eff */
[----:B------:R-:W-:Y:S01]  /*0240*/  IMAD.MOV.U32 R27, RZ, RZ, 0x1 ;  /* 0x00000001ff1b7424 */ /* 0x000fe200078e00ff */
[----:B------:R-:W-:Y:S01]  /*0250*/  ULDC.64 UR4, c[0x0][0x250] ;  /* 0x0000940000047ab9 */ /* 0x000fe20000000a00 */
[----:B------:R-:W0:Y:S04]  /*0260*/  SHFL.BFLY PT, R13, R12, 0x8, 0x1f ;  /* 0x0d001f000c0d7f89 */ /* 0x000e2800000e0000 */
[----:B------:R1:W2:Y:S01]  /*0270*/  @P0 LDG.E.U8 R0, desc[UR6][R14.64] ;  /* 0x000000060e000981 */ /* 0x0002a2000c1e1100 */
[----:B0-----:R-:W-:-:S05]  /*0280*/  FMNMX.FTZ R13, R12, R13, !PT ;  /* 0x0000000d0c0d7209 */ /* 0x001fca0007810000 */
[----:B------:R-:W0:Y:S02]  /*0290*/  SHFL.BFLY PT, R18, R13, 0x4, 0x1f ;  /* 0x0c801f000d127f89 */ /* 0x000e2400000e0000 */
[----:B0-----:R-:W-:-:S05]  /*02a0*/  FMNMX.FTZ R18, R13, R18, !PT ;  /* 0x000000120d127209 */ /* 0x001fca0007810000 */
[----:B------:R-:W0:Y:S02]  /*02b0*/  SHFL.BFLY PT, R17, R18, 0x2, 0x1f ;  /* 0x0c401f0012117f89 */ /* 0x000e2400000e0000 */
        /* <DEDUP_REMOVED lines=10> */
[--C-:B-1----:R-:W-:Y:S01]  /*0360*/  FADD.FTZ R14, R9, -R12.reuse ;  /* 0x8000000c090e7221 */ /* 0x102fe20000010000 */
[----:B------:R-:W-:-:S05]  /*0370*/  FADD.FTZ R15, R6, -R12 ;  /* 0x8000000c060f7221 */ /* 0x000fca0000010000 */
[----:B------:R1:W3:Y:S01]  /*0380*/  MUFU.EX2 R8, R11 ;  /* 0x0000000b00087308 */ /* 0x0002e20000000800 */
[----:B------:R-:W-:Y:S01]  /*0390*/  FMUL.FTZ R14, R14, 1.4426950216293334961 ;  /* 0x3fb8aa3b0e0e7820 */ /* 0x000fe20000410000 */
[----:B------:R-:W-:Y:S01]  /*03a0*/  FMUL.FTZ R15, R15, 1.4426950216293334961 ;  /* 0x3fb8aa3b0f0f7820 */ /* 0x000fe20000410000 */
[----:B------:R-:W-:-:S05]  /*03b0*/  FADD.FTZ R16, R7, -R12 ;  /* 0x8000000c07107221 */ /* 0x000fca0000010000 */
[----:B------:R4:W5:Y:S01]  /*03c0*/  MUFU.EX2 R9, R13 ;  /* 0x0000000d00097308 */ /* 0x0009620000000800 */
[----:B-1----:R-:W-:-:S04]  /*03d0*/  FADD.FTZ R11, R4, -R12 ;  /* 0x8000000c040b7221 */ /* 0x002fc80000010000 */
[----:B------:R-:W-:Y:S01]  /*03e0*/  FMUL.FTZ R17, R11, 1.4426950216293334961 ;  /* 0x3fb8aa3b0b117820 */ /* 0x000fe20000410000 */
[----:B------:R-:W-:Y:S02]  /*03f0*/  FADD.FTZ R11, R5, -R12 ;  /* 0x8000000c050b7221 */ /* 0x000fe40000010000 */
[----:B------:R3:W1:Y:S01]  /*0400*/  MUFU.EX2 R6, R14 ;  /* 0x0000000e00067308 */ /* 0x0006620000000800 */
[----:B------:R-:W-:Y:S01]  /*0410*/  FMUL.FTZ R16, R16, 1.4426950216293334961 ;  /* 0x3fb8aa3b10107820 */ /* 0x000fe20000410000 */
[----:B------:R-:W-:Y:S01]  /*0420*/  FMUL.FTZ R18, R11, 1.4426950216293334961 ;  /* 0x3fb8aa3b0b127820 */ /* 0x000fe20000410000 */
[----:B0-----:R-:W-:-:S05]  /*0430*/  FADD.FTZ R11, RZ, R10 ;  /* 0x0000000aff0b7221 */ /* 0x001fca0000010000 */
[----:B------:R0:W1:Y:S01]  /*0440*/  MUFU.EX2 R7, R15 ;  /* 0x0000000f00077308 */ /* 0x0000620000000800 */
[----:B----4-:R-:W-:Y:S01]  /*0450*/  FADD.FTZ R13, R2, -R12 ;  /* 0x8000000c020d7221 */ /* 0x010fe20000010000 */
[----:B---3--:R-:W-:-:S06]  /*0460*/  FADD.FTZ R14, R11, R8 ;  /* 0x000000080b0e7221 */ /* 0x008fcc0000010000 */
[----:B------:R-:W3:Y:S01]  /*0470*/  MUFU.EX2 R4, R16 ;  /* 0x0000001000047308 */ /* 0x000ee20000000800 */
[----:B0-----:R-:W-:Y:S01]  /*0480*/  FMUL.FTZ R15, R13, 1.4426950216293334961 ;  /* 0x3fb8aa3b0d0f7820 */ /* 0x001fe20000410000 */
[----:B-----5:R-:W-:Y:S01]  /*0490*/  FADD.FTZ R11, R14, R9 ;  /* 0x000000090e0b7221 */ /* 0x020fe20000010000 */
[----:B------:R-:W-:-:S05]  /*04a0*/  FADD.FTZ R13, R3, -R12 ;  /* 0x8000000c030d7221 */ /* 0x000fca0000010000 */
[----:B------:R-:W0:Y:S01]  /*04b0*/  MUFU.EX2 R5, R17 ;  /* 0x0000001100057308 */ /* 0x000e220000000800 */
[----:B-1----:R-:W-:Y:S01]  /*04c0*/  FADD.FTZ R12, R11, R6 ;  /* 0x000000060b0c7221 */ /* 0x002fe20000010000 */
[----:B------:R-:W-:-:S06]  /*04d0*/  FMUL.FTZ R11, R13, 1.4426950216293334961 ;  /* 0x3fb8aa3b0d0b7820 */ /* 0x000fcc0000410000 */
[----:B------:R-:W1:Y:S01]  /*04e0*/  MUFU.EX2 R2, R18 ;  /* 0x0000001200027308 */ /* 0x000e620000000800 */
[----:B------:R-:W-:-:S07]  /*04f0*/  FADD.FTZ R13, R12, R7 ;  /* 0x000000070c0d7221 */ /* 0x000fce0000010000 */
[----:B------:R-:W4:Y:S01]  /*0500*/  MUFU.EX2 R3, R15 ;  /* 0x0000000f00037308 */ /* 0x000f220000000800 */
[----:B---3--:R-:W-:-:S07]  /*0510*/  FADD.FTZ R12, R13, R4 ;  /* 0x000000040d0c7221 */ /* 0x008fce0000010000 */
[----:B------:R-:W3:Y:S01]  /*0520*/  MUFU.EX2 R11, R11 ;  /* 0x0000000b000b7308 */ /* 0x000ee20000000800 */
[----:B0-----:R-:W-:-:S04]  /*0530*/  FADD.FTZ R13, R12, R5 ;  /* 0x000000050c0d7221 */ /* 0x001fc80000010000 */
[----:B-1----:R-:W-:-:S04]  /*0540*/  FADD.FTZ R12, R13, R2 ;  /* 0x000000020d0c7221 */ /* 0x002fc80000010000 */
[----:B----4-:R-:W-:-:S04]  /*0550*/  FADD.FTZ R12, R12, R3 ;  /* 0x000000030c0c7221 */ /* 0x010fc80000010000 */
        /* <DEDUP_REMOVED lines=10> */
[----:B--2---:R-:W-:Y:S02]  /*0600*/  @P0 ISETP.NE.AND P2, PT, R0, RZ, PT ;  /* 0x000000ff0000020c */ /* 0x004fe40003f45270 */
[----:B------:R-:W-:Y:S02]  /*0610*/  ISETP.NE.U32.AND P1, PT, RZ, UR4, PT ;  /* 0x00000004ff007c0c */ /* 0x000fe4000bf25070 */
[----:B------:R-:W-:Y:S01]  /*0620*/  @P0 SEL R0, RZ, 0x1, P2 ;  /* 0x00000001ff000807 */ /* 0x000fe20001000000 */
[----:B0-----:R-:W-:-:S06]  /*0630*/  FADD.FTZ R17, R16, R17 ;  /* 0x0000001110117221 */ /* 0x001fcc0000010000 */
[----:B------:R-:W0:Y:S01]  /*0640*/  MUFU.RCP R17, R17 ;  /* 0x0000001100117308 */ /* 0x000e220000001000 */
        /* <DEDUP_REMOVED lines=56> */
.L_x_9966:
        /* <DEDUP_REMOVED lines=10> */
.L_x_9967:
        /* <DEDUP_REMOVED lines=16> */
.L_x_9976:
        /* <DEDUP_REMOVED lines=86> */
.L_x_10004:
        /* <DEDUP_REMOVED lines=30> */
.L_x_9972:
[----:B------:R-:W-:Y:S05]  /*12b0*/  BSYNC B1 ;  /* 0x0000000000017941 */ /* 0x000fea0003800000 */
.L_x_9971:
        /* <DEDUP_REMOVED lines=40> */
.L_x_9975:
[----:B------:R-:W-:Y:S05]  /*1540*/  BSYNC B1 ;  /* 0x0000000000017941 */ /* 0x000fea0003800000 */
.L_x_9974:
[----:B------:R-:W-:Y:S05]  /*1550*/  BRA `(.L_x_9976) ;  /* 0xfffffff400847947 */ /* 0x000fea000383ffff */
.L_x_9969:
[----:B------:R-:W-:Y:S01]  /*1560*/  IMAD.MOV.U32 R0, RZ, RZ, RZ ;  /* 0x000000ffff007224 */ /* 0x000fe200078e00ff */
[----:B------:R-:W-:Y:S01]  /*1570*/  ULDC UR10, c[0x0][0x228] ;  /* 0x00008a00000a7ab9 */ /* 0x000fe20000000800 */
[----:B------:R-:W-:Y:S01]  /*1580*/  ULDC UR11, c[0x0][0x240] ;  /* 0x00009000000b7ab9 */ /* 0x000fe20000000800 */
[----:B------:R-:W-:Y:S01]  /*1590*/  ULDC UR5, c[0x0][0x248] ;  /* 0x0000920000057ab9 */ /* 0x000fe20000000800 */
[----:B------:R-:W-:-:S05]  /*15a0*/  ULDC.64 UR8, c[0x0][0x240] ;  /* 0x0000900000087ab9 */ /* 0x000fca0000000a00 */
.L_x_9982:
        /* <DEDUP_REMOVED lines=86> */
.L_x_10021:
        /* <DEDUP_REMOVED lines=29> */
.L_x_9979:
[----:B------:R-:W-:Y:S05]  /*1ce0*/  BSYNC B1 ;  /* 0x0000000000017941 */ /* 0x000fea0003800000 */
.L_x_9978:
        /* <DEDUP_REMOVED lines=40> */
.L_x_9981:
[----:B------:R-:W-:Y:S05]  /*1f70*/  BSYNC B1 ;  /* 0x0000000000017941 */ /* 0x000fea0003800000 */
.L_x_9980:
[----:B------:R-:W-:Y:S05]  /*1f80*/  BRA `(.L_x_9982) ;  /* 0xfffffff400887947 */ /* 0x000fea000383ffff */
.L_x_9973:
[----:B------:R-:W-:Y:S05]  /*1f90*/  BSYNC B0 ;  /* 0x0000000000007941 */ /* 0x000fea0003800000 */
.L_x_9968:
        /* <DEDUP_REMOVED lines=20> */
.L_x_9985:
        /* <DEDUP_REMOVED lines=18> */
.L_x_9984:
[----:B------:R-:W-:Y:S05]  /*2200*/  BSYNC B0 ;  /* 0x0000000000007941 */ /* 0x000fea0003800000 */
.L_x_9983:
        /* <DEDUP_REMOVED lines=12> */
.L_x_9987:
        /* <DEDUP_REMOVED lines=11> */
.L_x_9986:
[----:B------:R-:W-:Y:S05]  /*2380*/  EXIT ;  /* 0x000000000000794d */ /* 0x000fea0003800000 */
.L_x_9970:
        /* <DEDUP_REMOVED lines=8> */
.L_x_9989:
[----:B------:R-:W-:Y:S05]  /*2410*/  BSYNC B1 ;  /* 0x0000000000017941 */ /* 0x000fea0003800000 */
.L_x_9988:
        /* <DEDUP_REMOVED lines=10> */
.L_x_9990:
[----:B------:R-:W-:Y:S02]  /*24c0*/  IMAD.MOV.U32 R5, RZ, RZ, R32 ;  /* 0x000000ffff057224 */ /* 0x000fe400078e0020 */
[----:B------:R-:W-:Y:S02]  /*24d0*/  IMAD.MOV.U32 R34, RZ, RZ, R2 ;  /* 0x000000ffff227224 */ /* 0x000fe400078e0002 */
[----:B------:R-:W-:-:S07]  /*24e0*/  IMAD.MOV.U32 R2, RZ, RZ, -0x1 ;  /* 0xffffffffff027424 */ /* 0x000fce00078e00ff */
[----:B------:R-:W-:Y:S05]  /*24f0*/  WARPSYNC.COLLECTIVE R2, `(.L_x_9991) ;  /* 0x0000000002087348 */ /* 0x000fea0003c00000 */
[----:B------:R0:W1:Y:S02]  /*2500*/  SHFL.BFLY P0, R2, R5, R4, R3 ;  /* 0x0c00000405027389 */ /* 0x0000640000000003 */
[----:B01----:R-:W-:Y:S01]  /*2510*/  ENDCOLLECTIVE ;  /* 0x000000000000791b */ /* 0x003fe20003800000 */
.L_x_9991:
        /* <DEDUP_REMOVED lines=13> */
.L_x_9992:
[----:B------:R-:W-:Y:S02]  /*25f0*/  IMAD.MOV.U32 R5, RZ, RZ, R34 ;  /* 0x000000ffff057224 */ /* 0x000fe400078e0022 */
[----:B------:R-:W-:Y:S02]  /*2600*/  IMAD.MOV.U32 R31, RZ, RZ, R2 ;  /* 0x000000ffff1f7224 */ /* 0x000fe400078e0002 */
[----:B------:R-:W-:-:S03]  /*2610*/  IMAD.MOV.U32 R2, RZ, RZ, -0x1 ;  /* 0xffffffffff027424 */ /* 0x000fc600078e00ff */
[----:B------:R-:W-:-:S13]  /*2620*/  FSETP.GEU.FTZ.AND P1, PT, R36, R31, PT ;  /* 0x0000001f2400720b */ /* 0x000fda0003f3e000 */
[----:B------:R-:W-:Y:S05]  /*2630*/  WARPSYNC.COLLECTIVE R2, `(.L_x_9993) ;  /* 0x0000000002087348 */ /* 0x000fea0003c00000 */
[----:B------:R0:W1:Y:S02]  /*2640*/  SHFL.BFLY P0, R2, R5, R4, R3 ;  /* 0x0c00000405027389 */ /* 0x0000640000000003 */
[----:B01----:R-:W-:Y:S01]  /*2650*/  ENDCOLLECTIVE ;  /* 0x000000000000791b */ /* 0x003fe20003800000 */
.L_x_9993:
[----:B------:R-:W-:Y:S01]  /*2660*/  @P1 FSETP.NEU.FTZ.AND P2, PT, R36, R31, PT ;  /* 0x0000001f2400120b */ /* 0x000fe20003f5d000 */
[----:B------:R-:W-:Y:S02]  /*2670*/  IMAD.MOV.U32 R5, RZ, RZ, R33 ;  /* 0x000000ffff057224 */ /* 0x000fe400078e0021 */
[----:B------:R-:W-:Y:S02]  /*2680*/  IMAD.MOV.U32 R37, RZ, RZ, R2 ;  /* 0x000000ffff257224 */ /* 0x000fe400078e0002 */
[----:B------:R-:W-:-:S08]  /*2690*/  IMAD.MOV.U32 R2, RZ, RZ, -0x1 ;  /* 0xffffffffff027424 */ /* 0x000fd000078e00ff */
[----:B------:R-:W-:Y:S05]  /*26a0*/  WARPSYNC.COLLECTIVE R2, `(.L_x_9994) ;  /* 0x0000000002087348 */ /* 0x000fea0003c00000 */
[----:B------:R0:W1:Y:S02]  /*26b0*/  SHFL.BFLY P0, R2, R5, R4, R3 ;  /* 0x0c00000405027389 */ /* 0x0000640000000003 */
[----:B01----:R-:W-:Y:S01]  /*26c0*/  ENDCOLLECTIVE ;  /* 0x000000000000791b */ /* 0x003fe20003800000 */
.L_x_9994:
        /* <DEDUP_REMOVED lines=13> */
.L_x_9995:
[----:B------:R-:W-:Y:S02]  /*27a0*/  IMAD.MOV.U32 R5, RZ, RZ, R37 ;  /* 0x000000ffff057224 */ /* 0x000fe400078e0025 */
[----:B------:R-:W-:Y:S02]  /*27b0*/  IMAD.MOV.U32 R32, RZ, RZ, R2 ;  /* 0x000000ffff207224 */ /* 0x000fe400078e0002 */
[----:B------:R-:W-:-:S07]  /*27c0*/  IMAD.MOV.U32 R2, RZ, RZ, -0x1 ;  /* 0xffffffffff027424 */ /* 0x000fce00078e00ff */
[----:B------:R-:W-:Y:S05]  /*27d0*/  WARPSYNC.COLLECTIVE R2, `(.L_x_9996) ;  /* 0x0000000002087348 */ /* 0x000fea0003c00000 */
[----:B------:R0:W1:Y:S02]  /*27e0*/  SHFL.BFLY P0, R2, R5, R4, R3 ;  /* 0x0c00000405027389 */ /* 0x0000640000000003 */
[----:B01----:R-:W-:Y:S01]  /*27f0*/  ENDCOLLECTIVE ;  /* 0x000000000000791b */ /* 0x003fe20003800000 */
.L_x_9996:
[----:B------:R-:W-:Y:S02]  /*2800*/  IMAD.MOV.U32 R5, RZ, RZ, R36 ;  /* 0x000000ffff057224 */ /* 0x000fe400078e0024 */
[----:B------:R-:W-:Y:S02]  /*2810*/  IMAD.MOV.U32 R33, RZ, RZ, R2 ;  /* 0x000000ffff217224 */ /* 0x000fe400078e0002 */
[----:B------:R-:W-:-:S07]  /*2820*/  IMAD.MOV.U32 R2, RZ, RZ, -0x1 ;  /* 0xffffffffff027424 */ /* 0x000fce00078e00ff */
[----:B------:R-:W-:Y:S05]  /*2830*/  WARPSYNC.COLLECTIVE R2, `(.L_x_9997) ;  /* 0x0000000002087348 */ /* 0x000fea0003c00000 */
[----:B------:R0:W1:Y:S02]  /*2840*/  SHFL.BFLY P0, R2, R5, R4, R3 ;  /* 0x0c00000405027389 */ /* 0x0000640000000003 */
[----:B01----:R-:W-:Y:S01]  /*2850*/  ENDCOLLECTIVE ;  /* 0x000000000000791b */ /* 0x003fe20003800000 */
.L_x_9997:
        /* <DEDUP_REMOVED lines=14> */
.L_x_9998:
[----:B------:R-:W-:Y:S02]  /*2940*/  IMAD.MOV.U32 R5, RZ, RZ, R33 ;  /* 0x000000ffff057224 */ /* 0x000fe400078e0021 */
[----:B------:R-:W-:Y:S02]  /*2950*/  IMAD.MOV.U32 R32, RZ, RZ, R2 ;  /* 0x000000ffff207224 */ /* 0x000fe400078e0002 */
[----:B------:R-:W-:-:S03]  /*2960*/  IMAD.MOV.U32 R2, RZ, RZ, -0x1 ;  /* 0xffffffffff027424 */ /* 0x000fc600078e00ff */
[----:B------:R-:W-:-:S13]  /*2970*/  FSETP.GEU.FTZ.AND P2, PT, R31, R32, PT ;  /* 0x000000201f00720b */ /* 0x000fda0003f5e000 */
[----:B------:R-:W-:Y:S05]  /*2980*/  WARPSYNC.COLLECTIVE R2, `(.L_x_9999) ;  /* 0x0000000002087348 */ /* 0x000fea0003c00000 */
[----:B------:R0:W1:Y:S02]  /*2990*/  SHFL.BFLY P0, R2, R5, R4, R3 ;  /* 0x0c00000405027389 */ /* 0x0000640000000003 */
[----:B01----:R-:W-:Y:S01]  /*29a0*/  ENDCOLLECTIVE ;  /* 0x000000000000791b */ /* 0x003fe20003800000 */
.L_x_9999:
[----:B------:R-:W-:Y:S01]  /*29b0*/  @P2 FSETP.NEU.FTZ.AND P1, PT, R31, R32, PT ;  /* 0x000000201f00220b */ /* 0x000fe20003f3d000 */
[----:B------:R-:W-:Y:S02]  /*29c0*/  IMAD.MOV.U32 R5, RZ, RZ, R36 ;  /* 0x000000ffff057224 */ /* 0x000fe400078e0024 */
[----:B------:R-:W-:Y:S02]  /*29d0*/  IMAD.MOV.U32 R34, RZ, RZ, R2 ;  /* 0x000000ffff227224 */ /* 0x000fe400078e0002 */
[----:B------:R-:W-:-:S08]  /*29e0*/  IMAD.MOV.U32 R2, RZ, RZ, -0x1 ;  /* 0xffffffffff027424 */ /* 0x000fd000078e00ff */
[----:B------:R-:W-:Y:S05]  /*29f0*/  WARPSYNC.COLLECTIVE R2, `(.L_x_10000) ;  /* 0x0000000002087348 */ /* 0x000fea0003c00000 */
[----:B------:R0:W1:Y:S02]  /*2a00*/  SHFL.BFLY P0, R2, R5, R4, R3 ;  /* 0x0c00000405027389 */ /* 0x0000640000000003 */
[----:B01----:R-:W-:Y:S01]  /*2a10*/  ENDCOLLECTIVE ;  /* 0x000000000000791b */ /* 0x003fe20003800000 */
.L_x_10000:
        /* <DEDUP_REMOVED lines=13> */
.L_x_10001:
[----:B------:R-:W-:Y:S02]  /*2af0*/  IMAD.MOV.U32 R5, RZ, RZ, R34 ;  /* 0x000000ffff057224 */ /* 0x000fe400078e0022 */
[----:B------:R-:W-:Y:S02]  /*2b00*/  IMAD.MOV.U32 R37, RZ, RZ, R2 ;  /* 0x000000ffff257224 */ /* 0x000fe400078e0002 */
[----:B------:R-:W-:-:S07]  /*2b10*/  IMAD.MOV.U32 R2, RZ, RZ, -0x1 ;  /* 0xffffffffff027424 */ /* 0x000fce00078e00ff */
[----:B------:R-:W-:Y:S05]  /*2b20*/  WARPSYNC.COLLECTIVE R2, `(.L_x_10002) ;  /* 0x0000000002087348 */ /* 0x000fea0003c00000 */
[----:B------:R0:W1:Y:S02]  /*2b30*/  SHFL.BFLY P0, R2, R5, R4, R3 ;  /* 0x0c00000405027389 */ /* 0x0000640000000003 */
[----:B01----:R-:W-:Y:S01]  /*2b40*/  ENDCOLLECTIVE ;  /* 0x000000000000791b */ /* 0x003fe20003800000 */
.L_x_10002:
[----:B------:R-:W-:Y:S02]  /*2b50*/  IMAD.MOV.U32 R5, RZ, RZ, R31 ;  /* 0x000000ffff057224 */ /* 0x000fe400078e001f */
[----:B------:R-:W-:Y:S02]  /*2b60*/  IMAD.MOV.U32 R35, RZ, RZ, R2 ;  /* 0x000000ffff237224 */ /* 0x000fe400078e0002 */
[----:B------:R-:W-:-:S07]  /*2b70*/  IMAD.MOV.U32 R2, RZ, RZ, -0x1 ;  /* 0xffffffffff027424 */ /* 0x000fce00078e00ff */
[----:B------:R-:W-:Y:S05]  /*2b80*/  WARPSYNC.COLLECTIVE R2, `(.L_x_10003) ;  /* 0x0000000002087348 */ /* 0x000fea0003c00000 */
[----:B------:R0:W1:Y:S02]  /*2b90*/  SHFL.BFLY P0, R2, R5, R4, R3 ;  /* 0x0c00000405027389 */ /* 0x0000640000000003 */
[----:B01----:R-:W-:Y:S01]  /*2ba0*/  ENDCOLLECTIVE ;  /* 0x000000000000791b */ /* 0x003fe20003800000 */
.L_x_10003:
[----:B------:R-:W-:Y:S01]  /*2bb0*/  IMAD.MOV.U32 R36, RZ, RZ, R2 ;  /* 0x000000ffff247224 */ /* 0x000fe200078e0002 */
[----:B------:R-:W-:Y:S06]  /*2bc0*/  BRA `(.L_x_10004) ;  /* 0xffffffe400407947 */ /* 0x000fec000383ffff */
.L_x_9977:
        /* <DEDUP_REMOVED lines=8> */
.L_x_10006:
[----:B------:R-:W-:Y:S05]  /*2c50*/  BSYNC B1 ;  /* 0x0000000000017941 */ /* 0x000fea0003800000 */
.L_x_10005:
        /* <DEDUP_REMOVED lines=10> */
.L_x_10007:
[----:B------:R-:W-:Y:S02]  /*2d00*/  IMAD.MOV.U32 R5, RZ, RZ, R32 ;  /* 0x000000ffff057224 */ /* 0x000fe400078e0020 */
[----:B------:R-:W-:Y:S02]  /*2d10*/  IMAD.MOV.U32 R34, RZ, RZ, R2 ;  /* 0x000000ffff227224 */ /* 0x000fe400078e0002 */
[----:B------:R-:W-:-:S07]  /*2d20*/  IMAD.MOV.U32 R2, RZ, RZ, -0x1 ;  /* 0xffffffffff027424 */ /* 0x000fce00078e00ff */
[----:B------:R-:W-:Y:S05]  /*2d30*/  WARPSYNC.COLLECTIVE R2, `(.L_x_10008) ;  /* 0x0000000002087348 */ /* 0x000fea0003c00000 */
[----:B------:R0:W1:Y:S02]  /*2d40*/  SHFL.BFLY P0, R2, R5, R4, R3 ;  /* 0x0c00000405027389 */ /* 0x0000640000000003 */
[----:B01----:R-:W-:Y:S01]  /*2d50*/  ENDCOLLECTIVE ;  /* 0x000000000000791b */ /* 0x003fe20003800000 */
.L_x_10008:
        /* <DEDUP_REMOVED lines=13> */
.L_x_10009:
[----:B------:R-:W-:Y:S02]  /*2e30*/  IMAD.MOV.U32 R5, RZ, RZ, R34 ;  /* 0x000000ffff057224 */ /* 0x000fe400078e0022 */
[----:B------:R-:W-:Y:S02]  /*2e40*/  IMAD.MOV.U32 R35, RZ, RZ, R2 ;  /* 0x000000ffff237224 */ /* 0x000fe400078e0002 */
[----:B------:R-:W-:-:S03]  /*2e50*/  IMAD.MOV.U32 R2, RZ, RZ, -0x1 ;  /* 0xffffffffff027424 */ /* 0x000fc600078e00ff */
[----:B------:R-:W-:-:S13]  /*2e60*/  FSETP.GEU.FTZ.AND P1, PT, R36, R35, PT ;  /* 0x000000232400720b */ /* 0x000fda0003f3e000 */
[----:B------:R-:W-:Y:S05]  /*2e70*/  WARPSYNC.COLLECTIVE R2, `(.L_x_10010) ;  /* 0x0000000002087348 */ /* 0x000fea0003c00000 */
[----:B------:R0:W1:Y:S02]  /*2e80*/  SHFL.BFLY P0, R2, R5, R4, R3 ;  /* 0x0c00000405027389 */ /* 0x0000640000000003 */
[----:B01----:R-:W-:Y:S01]  /*2e90*/  ENDCOLLECTIVE ;  /* 0x000000000000791b */ /* 0x003fe20003800000 */
.L_x_10010:
[----:B------:R-:W-:Y:S01]  /*2ea0*/  @P1 FSETP.NEU.FTZ.AND P2, PT, R36, R35, PT ;  /* 0x000000232400120b */ /* 0x000fe20003f5d000 */
[----:B------:R-:W-:Y:S02]  /*2eb0*/  IMAD.MOV.U32 R5, RZ, RZ, R31 ;  /* 0x000000ffff057224 */ /* 0x000fe400078e001f */
[----:B------:R-:W-:Y:S02]  /*2ec0*/  IMAD.MOV.U32 R33, RZ, RZ, R2 ;  /* 0x000000ffff217224 */ /* 0x000fe400078e0002 */
[----:B------:R-:W-:-:S08]  /*2ed0*/  IMAD.MOV.U32 R2, RZ, RZ, -0x1 ;  /* 0xffffffffff027424 */ /* 0x000fd000078e00ff */
[----:B------:R-:W-:Y:S05]  /*2ee0*/  WARPSYNC.COLLECTIVE R2, `(.L_x_10011) ;  /* 0x0000000002087348 */ /* 0x000fea0003c00000 */
[----:B------:R0:W1:Y:S02]  /*2ef0*/  SHFL.BFLY P0, R2, R5, R4, R3 ;  /* 0x0c00000405027389 */ /* 0x0000640000000003 */
[----:B01----:R-:W-:Y:S01]  /*2f00*/  ENDCOLLECTIVE ;  /* 0x000000000000791b */ /* 0x003fe20003800000 */
.L_x_10011:
        /* <DEDUP_REMOVED lines=13> */
.L_x_10012:
[----:B------:R-:W-:Y:S02]  /*2fe0*/  IMAD.MOV.U32 R5, RZ, RZ, R33 ;  /* 0x000000ffff057224 */ /* 0x000fe400078e0021 */
[----:B------:R-:W-:Y:S02]  /*2ff0*/  IMAD.MOV.U32 R35, RZ, RZ, R2 ;  /* 0x000000ffff237224 */ /* 0x000fe400078e0002 */
[----:B------:R-:W-:-:S07]  /*3000*/  IMAD.MOV.U32 R2, RZ, RZ, -0x1 ;  /* 0xffffffffff027424 */ /* 0x000fce00078e00ff */
[----:B------:R-:W-:Y:S05]  /*3010*/  WARPSYNC.COLLECTIVE R2, `(.L_x_10013) ;  /* 0x0000000002087348 */ /* 0x000fea0003c00000 */
[----:B------:R0:W1:Y:S02]  /*3020*/  SHFL.BFLY P0, R2, R5, R4, R3 ;  /* 0x0c00000405027389 */ /* 0x0000640000000003 */
[----:B01----:R-:W-:Y:S01]  /*3030*/  ENDCOLLECTIVE ;  /* 0x000000000000791b */ /* 0x003fe20003800000 */
.L_x_10013:
[----:B------:R-:W-:Y:S02]  /*3040*/  IMAD.MOV.U32 R5, RZ, RZ, R36 ;  /* 0x000000ffff057224 */ /* 0x000fe400078e0024 */
[----:B------:R-:W-:Y:S02]  /*3050*/  IMAD.MOV.U32 R31, RZ, RZ, R2 ;  /* 0x000000ffff1f7224 */ /* 0x000fe400078e0002 */
[----:B------:R-:W-:-:S07]  /*3060*/  IMAD.MOV.U32 R2, RZ, RZ, -0x1 ;  /* 0xffffffffff027424 */ /* 0x000fce00078e00ff */
[----:B------:R-:W-:Y:S05]  /*3070*/  WARPSYNC.COLLECTIVE R2, `(.L_x_10014) ;  /* 0x0000000002087348 */ /* 0x000fea0003c00000 */
[----:B------:R0:W1:Y:S02]  /*3080*/  SHFL.BFLY P0, R2, R5, R4, R3 ;  /* 0x0c00000405027389 */ /* 0x0000640000000003 */
[----:B01----:R-:W-:Y:S01]  /*3090*/  ENDCOLLECTIVE ;  /* 0x000000000000791b */ /* 0x003fe20003800000 */
.L_x_10014:
        /* <DEDUP_REMOVED lines=14> */
.L_x_10015:
[----:B------:R-:W-:Y:S02]  /*3180*/  IMAD.MOV.U32 R5, RZ, RZ, R31 ;  /* 0x000000ffff057224 */ /* 0x000fe400078e001f */
[----:B------:R-:W-:Y:S02]  /*3190*/  IMAD.MOV.U32 R35, RZ, RZ, R2 ;  /* 0x000000ffff237224 */ /* 0x000fe400078e0002 */
[----:B------:R-:W-:-:S03]  /*31a0*/  IMAD.MOV.U32 R2, RZ, RZ, -0x1 ;  /* 0xffffffffff027424 */ /* 0x000fc600078e00ff */
[----:B------:R-:W-:-:S13]  /*31b0*/  FSETP.GEU.FTZ.AND P2, PT, R32, R35, PT ;  /* 0x000000232000720b */ /* 0x000fda0003f5e000 */
[----:B------:R-:W-:Y:S05]  /*31c0*/  WARPSYNC.COLLECTIVE R2, `(.L_x_10016) ;  /* 0x0000000002087348 */ /* 0x000fea0003c00000 */
[----:B------:R0:W1:Y:S02]  /*31d0*/  SHFL.BFLY P0, R2, R5, R4, R3 ;  /* 0x0c00000405027389 */ /* 0x0000640000000003 */
[----:B01----:R-:W-:Y:S01]  /*31e0*/  ENDCOLLECTIVE ;  /* 0x000000000000791b */ /* 0x003fe20003800000 */
.L_x_10016:
[----:B------:R-:W-:Y:S01]  /*31f0*/  @P2 FSETP.NEU.FTZ.AND P1, PT, R32, R35, PT ;  /* 0x000000232000220b */ /* 0x000fe20003f3d000 */
[----:B------:R-:W-:Y:S02]  /*3200*/  IMAD.MOV.U32 R5, RZ, RZ, R36 ;  /* 0x000000ffff057224 */ /* 0x000fe400078e0024 */
[----:B------:R-:W-:Y:S02]  /*3210*/  IMAD.MOV.U32 R34, RZ, RZ, R2 ;  /* 0x000000ffff227224 */ /* 0x000fe400078e0002 */
[----:B------:R-:W-:-:S08]  /*3220*/  IMAD.MOV.U32 R2, RZ, RZ, -0x1 ;  /* 0xffffffffff027424 */ /* 0x000fd000078e00ff */
[----:B------:R-:W-:Y:S05]  /*3230*/  WARPSYNC.COLLECTIVE R2, `(.L_x_10017) ;  /* 0x0000000002087348 */ /* 0x000fea0003c00000 */
[----:B------:R0:W1:Y:S02]  /*3240*/  SHFL.BFLY P0, R2, R5, R4, R3 ;  /* 0x0c00000405027389 */ /* 0x0000640000000003 */
[----:B01----:R-:W-:Y:S01]  /*3250*/  ENDCOLLECTIVE ;  /* 0x000000000000791b */ /* 0x003fe20003800000 */
.L_x_10017:
        /* <DEDUP_REMOVED lines=13> */
.L_x_10018:
[----:B------:R-:W-:Y:S02]  /*3330*/  IMAD.MOV.U32 R5, RZ, RZ, R34 ;  /* 0x000000ffff057224 */ /* 0x000fe400078e0022 */
[----:B------:R-:W-:Y:S02]  /*3340*/  IMAD.MOV.U32 R32, RZ, RZ, R2 ;  /* 0x000000ffff207224 */ /* 0x000fe400078e0002 */
[----:B------:R-:W-:-:S07]  /*3350*/  IMAD.MOV.U32 R2, RZ, RZ, -0x1 ;  /* 0xffffffffff027424 */ /* 0x000fce00078e00ff */
[----:B------:R-:W-:Y:S05]  /*3360*/  WARPSYNC.COLLECTIVE R2, `(.L_x_10019) ;  /* 0x0000000002087348 */ /* 0x000fea0003c00000 */
[----:B------:R0:W1:Y:S02]  /*3370*/  SHFL.BFLY P0, R2, R5, R4, R3 ;  /* 0x0c00000405027389 */ /* 0x0000640000000003 */
[----:B01----:R-:W-:Y:S01]  /*3380*/  ENDCOLLECTIVE ;  /* 0x000000000000791b */ /* 0x003fe20003800000 */
.L_x_10019:
[----:B------:R-:W-:Y:S02]  /*3390*/  IMAD.MOV.U32 R5, RZ, RZ, R33 ;  /* 0x000000ffff057224 */ /* 0x000fe400078e0021 */
[----:B------:R-:W-:Y:S02]  /*33a0*/  IMAD.MOV.U32 R37, RZ, RZ, R2 ;  /* 0x000000ffff257224 */ /* 0x000fe400078e0002 */
[----:B------:R-:W-:-:S07]  /*33b0*/  IMAD.MOV.U32 R2, RZ, RZ, -0x1 ;  /* 0xffffffffff027424 */ /* 0x000fce00078e00ff */
[----:B------:R-:W-:Y:S05]  /*33c0*/  WARPSYNC.COLLECTIVE R2, `(.L_x_10020) ;  /* 0x0000000002087348 */ /* 0x000fea0003c00000 */
[----:B------:R0:W1:Y:S02]  /*33d0*/  SHFL.BFLY P0, R2, R5, R4, R3 ;  /* 0x0c00000405027389 */ /* 0x0000640000000003 */
[----:B01----:R-:W-:Y:S01]  /*33e0*/  ENDCOLLECTIVE ;  /* 0x000000000000791b */ /* 0x003fe20003800000 */
.L_x_10020:
[----:B------:R-:W-:Y:S01]  /*33f0*/  IMAD.MOV.U32 R36, RZ, RZ, R2 ;  /* 0x000000ffff247224 */ /* 0x000fe200078e0002 */
[----:B------:R-:W-:Y:S06]  /*3400*/  BRA `(.L_x_10021) ;  /* 0xffffffe400c07947 */ /* 0x000fec000383ffff */
.L_x_10022:
        /* <DEDUP_REMOVED lines=15> */
.L_x_12339:


//--------------------- .text._ZN4vllm3moe10topkGatingILi6ELi192ELi4ELi8ELi32ElfLNS0_11ScoringFuncE0EEEvPKT5_PKbPfiPT4_PiiiibPKf --------------------------
	.section	.text._ZN4vllm3moe10topkGatingILi6ELi192ELi4ELi8ELi32ElfLNS0_11ScoringFuncE0EEEvPKT5_PKbPfiPT4_PiiiibPKf,"ax",@progbits
	.align	128
        .global         _ZN4vllm3moe10topkGatingILi6ELi192ELi4ELi8ELi32ElfLNS0_11ScoringFuncE0EEEvPKT5_PKbPfiPT4_PiiiibPKf
        .type           _ZN4vllm3moe10topkGatingILi6ELi192ELi4ELi8ELi32ElfLNS0_11ScoringFuncE0EEEvPKT5_PKbPfiPT4_PiiiibPKf,@function
        .size           _ZN4vllm3moe10topkGatingILi6ELi192ELi4ELi8ELi32ElfLNS0_11ScoringFuncE0EEEvPKT5_PKbPfiPT4_PiiiibPKf,(.L_x_12340 - _ZN4vllm3moe10topkGatingILi6ELi192ELi4ELi8ELi32ElfLNS0_11ScoringFuncE0EEEvPKT5_PKbPfiPT4_PiiiibPKf)
        .other          _ZN4vllm3moe10topkGatingILi6ELi192ELi4ELi8ELi32ElfLNS0_11ScoringFuncE0EEEvPKT5_PKbPfiPT4_PiiiibPKf,@"STO_CUDA_ENTRY STV_DEFAULT"
_ZN4vllm3moe10topkGatingILi6ELi192ELi4ELi8ELi32ElfLNS0_11ScoringFuncE0EEEvPKT5_PKbPfiPT4_PiiiibPKf:
.text._ZN4vllm3moe10topkGatingILi6ELi192ELi4ELi8ELi32ElfLNS0_11ScoringFuncE0EEEvPKT5_PKbPfiPT4_PiiiibPKf:
        /* <DEDUP_REMOVED lines=27> */
[----:B------:R-:W-:Y:S01]  /*01b0*/  @P1 LEA.HI.X.SX32 R17, R21, UR5, 0x1, P2 ;  /* 0x0000000515111c11 */ /* 0x000fe200090f0eff */
[----:B0-----:R-:W-:-:S05]  /*01c0*/  @P0 IMAD.WIDE.U32 R14, R20, 0x4, R14 ;  /* 0x00000004140e0825 */ /* 0x001fca00078e000e */
[----:B------:R-:W5:Y:S04]  /*01d0*/  @P0 LDG.E R11, desc[UR6][R14.64+0x4] ;  /* 0x000004060e0b0981 */ /* 0x000f68000c1e1900 */
[----:B------:R-:W5:Y:S04]  /*01e0*/  @P0 LDG.E R10, desc[UR6][R14.64] ;  /* 0x000000060e0a0981 */ /* 0x000f68000c1e1900 */
[----:B------:R-:W5:Y:S01]  /*01f0*/  @P0 LDG.E R2, desc[UR6][R14.64+0x200] ;  /* 0x000200060e020981 */ /* 0x000f62000c1e1900 */
[----:B--2---:R-:W-:-:S04]  /*0200*/  FMNMX.FTZ R9, R12, R13, !PT ;  /* 0x0000000d0c097209 */ /* 0x004fc80007810000 */
[----:B---3--:R-:W-:-:S04]  /*0210*/  FMNMX.FTZ R0, R4, R9, !PT ;  /* 0x0000000904007209 */ /* 0x008fc80007810000 */
[----:B------:R-:W-:-:S04]  /*0220*/  FMNMX.FTZ R9, R5, R0, !PT ;  /* 0x0000000005097209 */ /* 0x000fc80007810000 */
[----:B----4-:R-:W-:-:S04]  /*0230*/  FMNMX.FTZ R0, R6, R9, !PT ;  /* 0x0000000906007209 */ /* 0x010fc80007810000 */
[----:B------:R-:W-:-:S05]  /*0240*/  FMNMX.FTZ R0, R7, R0, !PT ;  /* 0x0000000007007209 */ /* 0x000fca0007810000 */
[----:B------:R-:W0:Y:S02]  /*0250*/  SHFL.BFLY PT, R9, R0, 0x10, 0x1f ;  /* 0x0e001f0000097f89 */ /* 0x000e2400000e0000 */
[----:B0-----:R-:W-:Y:S02]  /*0260*/  FMNMX.FTZ R9, R0, R9, !PT ;  /* 0x0000000900097209 */ /* 0x001fe40007810000 */
[----:B------:R0:W2:Y:S04]  /*0270*/  @P1 LDG.E.U8 R0, desc[UR6][R16.64] ;  /* 0x0000000610001981 */ /* 0x0000a8000c1e1100 */
[----:B------:R-:W1:Y:S02]  /*0280*/  SHFL.BFLY PT, R8, R9, 0x8, 0x1f ;  /* 0x0d001f0009087f89 */ /* 0x000e6400000e0000 */
[----:B-1----:R-:W-:-:S02]  /*0290*/  FMNMX.FTZ R18, R9, R8, !PT ;  /* 0x0000000809127209 */ /* 0x002fc40007810000 */
[----:B------:R-:W3:Y:S04]  /*02a0*/  @P0 LDG.E R9, desc[UR6][R14.64+0x104] ;  /* 0x000104060e090981 */ /* 0x000ee8000c1e1900 */
[----:B------:R-:W1:Y:S04]  /*02b0*/  SHFL.BFLY PT, R3, R18, 0x4, 0x1f ;  /* 0x0c801f0012037f89 */ /* 0x000e6800000e0000 */
[----:B------:R-:W4:Y:S01]  /*02c0*/  @P0 LDG.E R8, desc[UR6][R14.64+0x100] ;  /* 0x000100060e080981 */ /* 0x000f22000c1e1900 */
[----:B-1----:R-:W-:-:S03]  /*02d0*/  FMNMX.FTZ R19, R18, R3, !PT ;  /* 0x0000000312137209 */ /* 0x002fc60007810000 */
[----:B------:R1:W4:Y:S04]  /*02e0*/  @P0 LDG.E R3, desc[UR6][R14.64+0x204] ;  /* 0x000204060e030981 */ /* 0x000328000c1e1900 */
        /* <DEDUP_REMOVED lines=12> */
[----:B------:R-:W-:Y:S01]  /*03b0*/  FMUL.FTZ R18, R14, 1.4426950216293334961 ;  /* 0x3fb8aa3b0e127820 */ /* 0x000fe20000410000 */
[----:B------:R-:W-:-:S05]  /*03c0*/  FADD.FTZ R14, R6, -R16 ;  /* 0x80000010060e7221 */ /* 0x000fca0000010000 */
[----:B------:R-:W1:Y:S01]  /*03d0*/  MUFU.EX2 R4, R13 ;  /* 0x0000000d00047308 */ /* 0x000e620000000800 */
        /* <DEDUP_REMOVED lines=50> */
[----:B---3--:R-:W-:Y:S01]  /*0700*/  @P0 FADD.FTZ R9, R14, R9 ;  /* 0x000000090e090221 */ /* 0x008fe20000010000 */
[----:B----4-:R-:W-:Y:S01]  /*0710*/  @P0 FADD.FTZ R8, R15, R8 ;  /* 0x000000080f080221 */ /* 0x010fe20000010000 */
        /* <DEDUP_REMOVED lines=21> */
.L_x_10031:
        /* <DEDUP_REMOVED lines=70> */
.L_x_10059:
        /* <DEDUP_REMOVED lines=30> */
.L_x_10027:
[----:B------:R-:W-:Y:S05]  /*0eb0*/  BSYNC B1 ;  /* 0x0000000000017941 */ /* 0x000fea0003800000 */
.L_x_10026:
        /* <DEDUP_REMOVED lines=32> */
.L_x_10030:
[----:B------:R-:W-:Y:S05]  /*10c0*/  BSYNC B1 ;  /* 0x0000000000017941 */ /* 0x000fea0003800000 */
.L_x_10029:
[----:B------:R-:W-:Y:S05]  /*10d0*/  BRA `(.L_x_10031) ;  /* 0xfffffff400e47947 */ /* 0x000fea000383ffff */
.L_x_10024:
[----:B------:R-:W-:Y:S01]  /*10e0*/  IMAD.MOV.U32 R0, RZ, RZ, RZ ;  /* 0x000000ffff007224 */ /* 0x000fe200078e00ff */
[----:B------:R-:W-:Y:S01]  /*10f0*/  ULDC UR10, c[0x0][0x228] ;  /* 0x00008a00000a7ab9 */ /* 0x000fe20000000800 */
[----:B------:R-:W-:Y:S01]  /*1100*/  ULDC UR11, c[0x0][0x240] ;  /* 0x00009000000b7ab9 */ /* 0x000fe20000000800 */
[----:B------:R-:W-:Y:S01]  /*1110*/  ULDC UR5, c[0x0][0x248] ;  /* 0x0000920000057ab9 */ /* 0x000fe20000000800 */
[----:B------:R-:W-:-:S05]  /*1120*/  ULDC.64 UR8, c[0x0][0x240] ;  /* 0x0000900000087ab9 */ /* 0x000fca0000000a00 */
.L_x_10037:
        /* <DEDUP_REMOVED lines=70> */
.L_x_10076:
        /* <DEDUP_REMOVED lines=29> */
.L_x_10034:
[----:B------:R-:W-:Y:S05]  /*1760*/  BSYNC B1 ;  /* 0x0000000000017941 */ /* 0x000fea0003800000 */
.L_x_10033:
        /* <DEDUP_REMOVED lines=32> */
.L_x_10036:
[----:B------:R-:W-:Y:S05]  /*1970*/  BSYNC B1 ;  /* 0x0000000000017941 */ /* 0x000fea0003800000 */
.L_x_10035:
[----:B------:R-:W-:Y:S05]  /*1980*/  BRA `(.L_x_10037) ;  /* 0xfffffff400e87947 */ /* 0x000fea000383ffff */
.L_x_10028:
[----:B------:R-:W-:Y:S05]  /*1990*/  BSYNC B0 ;  /* 0x0000000000007941 */ /* 0x000fea0003800000 */
.L_x_10023:
        /* <DEDUP_REMOVED lines=18> */
.L_x_10040:
        /* <DEDUP_REMOVED lines=18> */
.L_x_10039:
[----:B------:R-:W-:Y:S05]  /*1be0*/  BSYNC B0 ;  /* 0x0000000000007941 */ /* 0x000fea0003800000 */
.L_x_10038:
        /* <DEDUP_REMOVED lines=13> */
.L_x_10042:
        /* <DEDUP_REMOVED lines=11> */
.L_x_10041:
[----:B------:R-:W-:Y:S05]  /*1d70*/  EXIT ;  /* 0x000000000000794d */ /* 0x000fea0003800000 */
.L_x_10025:
        /* <DEDUP_REMOVED lines=8> */
.L_x_10044:
[----:B------:R-:W-:Y:S05]  /*1e00*/  BSYNC B1 ;  /* 0x0000000000017941 */ /* 0x000fea0003800000 */
.L_x_10043:
        /* <DEDUP_REMOVED lines=10> */
.L_x_10045:
[----:B------:R-:W-:Y:S02]  /*1eb0*/  IMAD.MOV.U32 R5, RZ, RZ, R24 ;  /* 0x000000ffff057224 */ /* 0x000fe400078e0018 */
[----:B------:R-:W-:Y:S02]  /*1ec0*/  IMAD.MOV.U32 R26, RZ, RZ, R2 ;  /* 0x000000ffff1a7224 */ /* 0x000fe400078e0002 */
[----:B------:R-:W-:-:S07]  /*1ed0*/  IMAD.MOV.U32 R2, RZ, RZ, -0x1 ;  /* 0xffffffffff027424 */ /* 0x000fce00078e00ff */
[----:B------:R-:W-:Y:S05]  /*1ee0*/  WARPSYNC.COLLECTIVE R2, `(.L_x_10046) ;  /* 0x0000000002087348 */ /* 0x000fea0003c00000 */
[----:B------:R0:W1:Y:S02]  /*1ef0*/  SHFL.BFLY P0, R2, R5, R4, R3 ;  /* 0x0c00000405027389 */ /* 0x0000640000000003 */
[----:B01----:R-:W-:Y:S01]  /*1f00*/  ENDCOLLECTIVE ;  /* 0x000000000000791b */ /* 0x003fe20003800000 */
.L_x_10046:
        /* <DEDUP_REMOVED lines=13> */
.L_x_10047:
[----:B------:R-:W-:Y:S02]  /*1fe0*/  IMAD.MOV.U32 R5, RZ, RZ, R26 ;  /* 0x000000ffff057224 */ /* 0x000fe400078e001a */
[----:B------:R-:W-:Y:S02]  /*1ff0*/  IMAD.MOV.U32 R23, RZ, RZ, R2 ;  /* 0x000000ffff177224 */ /* 0x000fe400078e0002 */
[----:B------:R-:W-:-:S03]  /*2000*/  IMAD.MOV.U32 R2, RZ, RZ, -0x1 ;  /* 0xffffffffff027424 */ /* 0x000fc600078e00ff */
[----:B------:R-:W-:-:S13]  /*2010*/  FSETP.GEU.FTZ.AND P1, PT, R28, R23, PT ;  /* 0x000000171c00720b */ /* 0x000fda0003f3e000 */
[----:B------:R-:W-:Y:S05]  /*2020*/  WARPSYNC.COLLECTIVE R2, `(.L_x_10048) ;  /* 0x0000000002087348 */ /* 0x000fea0003c00000 */
[----:B------:R0:W1:Y:S02]  /*2030*/  SHFL.BFLY P0, R2, R5, R4, R3 ;  /* 0x0c00000405027389 */ /* 0x0000640000000003 */
[----:B01----:R-:W-:Y:S01]  /*2040*/  ENDCOLLECTIVE ;  /* 0x000000000000791b */ /* 0x003fe20003800000 */
.L_x_10048:
[----:B------:R-:W-:Y:S01]  /*2050*/  @P1 FSETP.NEU.FTZ.AND P3, PT, R28, R23, PT ;  /* 0x000000171c00120b */ /* 0x000fe20003f7d000 */
[----:B------:R-:W-:Y:S02]  /*2060*/  IMAD.MOV.U32 R5, RZ, RZ, R25 ;  /* 0x000000ffff057224 */ /* 0x000fe400078e0019 */
[----:B------:R-:W-:Y:S02]  /*2070*/  IMAD.MOV.U32 R29, RZ, RZ, R2 ;  /* 0x000000ffff1d7224 */ /* 0x000fe400078e0002 */
[----:B------:R-:W-:-:S08]  /*2080*/  IMAD.MOV.U32 R2, RZ, RZ, -0x1 ;  /* 0xffffffffff027424 */ /* 0x000fd000078e00ff */
[----:B------:R-:W-:Y:S05]  /*2090*/  WARPSYNC.COLLECTIVE R2, `(.L_x_10049) ;  /* 0x0000000002087348 */ /* 0x000fea0003c00000 */
[----:B------:R0:W1:Y:S02]  /*20a0*/  SHFL.BFLY P0, R2, R5, R4, R3 ;  /* 0x0c00000405027389 */ /* 0x0000640000000003 */
[----:B01----:R-:W-:Y:S01]  /*20b0*/  ENDCOLLECTIVE ;  /* 0x000000000000791b */ /* 0x003fe20003800000 */
.L_x_10049:
        /* <DEDUP_REMOVED lines=13> */
.L_x_10050:
[----:B------:R-:W-:Y:S02]  /*2190*/  IMAD.MOV.U32 R5, RZ, RZ, R29 ;  /* 0x000000ffff057224 */ /* 0x000fe400078e001d */
[----:B------:R-:W-:Y:S02]  /*21a0*/  IMAD.MOV.U32 R24, RZ, RZ, R2 ;  /* 0x000000ffff187224 */ /* 0x000fe400078e0002 */
[----:B------:R-:W-:-:S07]  /*21b0*/  IMAD.MOV.U32 R2, RZ, RZ, -0x1 ;  /* 0xffffffffff027424 */ /* 0x000fce00078e00ff */
[----:B------:R-:W-:Y:S05]  /*21c0*/  WARPSYNC.COLLECTIVE R2, `(.L_x_10051) ;  /* 0x0000000002087348 */ /* 0x000fea0003c00000 */
[----:B------:R0:W1:Y:S02]  /*21d0*/  SHFL.BFLY P0, R2, R5, R4, R3 ;  /* 0x0c00000405027389 */ /* 0x0000640000000003 */
[----:B01----:R-:W-:Y:S01]  /*21e0*/  ENDCOLLECTIVE ;  /* 0x000000000000791b */ /* 0x003fe20003800000 */
.L_x_10051:
[----:B------:R-:W-:Y:S02]  /*21f0*/  IMAD.MOV.U32 R5, RZ, RZ, R28 ;  /* 0x000000ffff057224 */ /* 0x000fe400078e001c */
[----:B------:R-:W-:Y:S02]  /*2200*/  IMAD.MOV.U32 R25, RZ, RZ, R2 ;  /* 0x000000ffff197224 */ /* 0x000fe400078e0002 */
[----:B------:R-:W-:-:S07]  /*2210*/  IMAD.MOV.U32 R2, RZ, RZ, -0x1 ;  /* 0xffffffffff027424 */ /* 0x000fce00078e00ff */
[----:B------:R-:W-:Y:S05]  /*2220*/  WARPSYNC.COLLECTIVE R2, `(.L_x_10052) ;  /* 0x0000000002087348 */ /* 0x000fea0003c00000 */
[----:B------:R0:W1:Y:S02]  /*2230*/  SHFL.BFLY P0, R2, R5, R4, R3 ;  /* 0x0c00000405027389 */ /* 0x0000640000000003 */
[----:B01----:R-:W-:Y:S01]  /*2240*/  ENDCOLLECTIVE ;  /* 0x000000000000791b */ /* 0x003fe20003800000 */
.L_x_10052:
        /* <DEDUP_REMOVED lines=14> */
.L_x_10053:
[----:B------:R-:W-:Y:S02]  /*2330*/  IMAD.MOV.U32 R5, RZ, RZ, R25 ;  /* 0x000000ffff057224 */ /* 0x000fe400078e0019 */
[----:B------:R-:W-:Y:S02]  /*2340*/  IMAD.MOV.U32 R24, RZ, RZ, R2 ;  /* 0x000000ffff187224 */ /* 0x000fe400078e0002 */
[----:B------:R-:W-:-:S03]  /*2350*/  IMAD.MOV.U32 R2, RZ, RZ, -0x1 ;  /* 0xffffffffff027424 */ /* 0x000fc600078e00ff */
[----:B------:R-:W-:-:S13]  /*2360*/  FSETP.GEU.FTZ.AND P3, PT, R23, R24, PT ;  /* 0x000000181700720b */ /* 0x000fda0003f7e000 */
[----:B------:R-:W-:Y:S05]  /*2370*/  WARPSYNC.COLLECTIVE R2, `(.L_x_10054) ;  /* 0x0000000002087348 */ /* 0x000fea0003c00000 */
[----:B------:R0:W1:Y:S02]  /*2380*/  SHFL.BFLY P0, R2, R5, R4, R3 ;  /* 0x0c00000405027389 */ /* 0x0000640000000003 */
[----:B01----:R-:W-:Y:S01]  /*2390*/  ENDCOLLECTIVE ;  /* 0x000000000000791b */ /* 0x003fe20003800000 */
.L_x_10054:
[----:B------:R-:W-:Y:S01]  /*23a0*/  @P3 FSETP.NEU.FTZ.AND P1, PT, R23, R24, PT ;  /* 0x000000181700320b */ /* 0x000fe20003f3d000 */
[----:B------:R-:W-:Y:S02]  /*23b0*/  IMAD.MOV.U32 R5, RZ, RZ, R28 ;  /* 0x000000ffff057224 */ /* 0x000fe400078e001c */
[----:B------:R-:W-:Y:S02]  /*23c0*/  IMAD.MOV.U32 R26, RZ, RZ, R2 ;  /* 0x000000ffff1a7224 */ /* 0x000fe400078e0002 */
[----:B------:R-:W-:-:S08]  /*23d0*/  IMAD.MOV.U32 R2, RZ, RZ, -0x1 ;  /* 0xffffffffff027424 */ /* 0x000fd000078e00ff */
[----:B------:R-:W-:Y:S05]  /*23e0*/  WARPSYNC.COLLECTIVE R2, `(.L_x_10055) ;  /* 0x0000000002087348 */ /* 0x000fea0003c00000 */
[----:B------:R0:W1:Y:S02]  /*23f0*/  SHFL.BFLY P0, R2, R5, R4, R3 ;  /* 0x0c00000405027389 */ /* 0x0000640000000003 */
[----:B01----:R-:W-:Y:S01]  /*2400*/  ENDCOLLECTIVE ;  /* 0x000000000000791b */ /* 0x003fe20003800000 */
.L_x_10055:
        /* <DEDUP_REMOVED lines=12> */
.L_x_10056:
[----:B------:R-:W-:Y:S02]  /*24d0*/  IMAD.MOV.U32 R5, RZ, RZ, R27 ;  /* 0x000000ffff057224 */ /* 0x000fe400078e001b */
[----:B------:R-:W-:Y:S02]  /*24e0*/  IMAD.MOV.U32 R29, RZ, RZ, R2 ;  /* 0x000000ffff1d7224 */ /* 0x000fe400078e0002 */
[----:B------:R-:W-:-:S07]  /*24f0*/  IMAD.MOV.U32 R2, RZ, RZ, -0x1 ;  /* 0xffffffffff027424 */ /* 0x000fce00078e00ff */
[----:B------:R-:W-:Y:S05]  /*2500*/  WARPSYNC.COLLECTIVE R2, `(.L_x_10057) ;  /* 0x0000000002087348 */ /* 0x000fea0003c00000 */
[----:B------:R0:W1:Y:S02]  /*2510*/  SHFL.BFLY P0, R2, R5, R4, R3 ;  /* 0x0c00000405027389 */ /* 0x0000640000000003 */
[----:B01----:R-:W-:Y:S01]  /*2520*/  ENDCOLLECTIVE ;  /* 0x000000000000791b */ /* 0x003fe20003800000 */
.L_x_10057:
[----:B------:R-:W-:Y:S02]  /*2530*/  IMAD.MOV.U32 R5, RZ, RZ, R23 ;  /* 0x000000ffff057224 */ /* 0x000fe400078e0017 */
[----:B------:R-:W-:Y:S02]  /*2540*/  IMAD.MOV.U32 R26, RZ, RZ, R2 ;  /* 0x000000ffff1a7224 */ /* 0x000fe400078e0002 */
[----:B------:R-:W-:-:S07]  /*2550*/  IMAD.MOV.U32 R2, RZ, RZ, -0x1 ;  /* 0xffffffffff027424 */ /* 0x000fce00078e00ff */
[----:B------:R-:W-:Y:S05]  /*2560*/  WARPSYNC.COLLECTIVE R2, `(.L_x_10058) ;  /* 0x0000000002087348 */ /* 0x000fea0003c00000 */
[----:B------:R0:W1:Y:S02]  /*2570*/  SHFL.BFLY P0, R2, R5, R4, R3 ;  /* 0x0c00000405027389 */ /* 0x0000640000000003 */
[----:B01----:R-:W-:Y:S01]  /*2580*/  ENDCOLLECTIVE ;  /* 0x000000000000791b */ /* 0x003fe20003800000 */
.L_x_10058:
[----:B------:R-:W-:Y:S01]  /*2590*/  IMAD.MOV.U32 R28, RZ, RZ, R2 ;  /* 0x000000ffff1c7224 */ /* 0x000fe200078e0002 */
[----:B------:R-:W-:Y:S06]  /*25a0*/  BRA `(.L_x_10059) ;  /* 0xffffffe400c87947 */ /* 0x000fec000383ffff */
.L_x_10032:
        /* <DEDUP_REMOVED lines=8> */
.L_x_10061:
[----:B------:R-:W-:Y:S05]  /*2630*/  BSYNC B1 ;  /* 0x0000000000017941 */ /* 0x000fea0003800000 */
.L_x_10060:
        /* <DEDUP_REMOVED lines=10> */
.L_x_10062:
[----:B------:R-:W-:Y:S02]  /*26e0*/  IMAD.MOV.U32 R5, RZ, RZ, R24 ;  /* 0x000000ffff057224 */ /* 0x000fe400078e0018 */
[----:B------:R-:W-:Y:S02]  /*26f0*/  IMAD.MOV.U32 R26, RZ, RZ, R2 ;  /* 0x000000ffff1a7224 */ /* 0x000fe400078e0002 */
[----:B------:R-:W-:-:S07]  /*2700*/  IMAD.MOV.U32 R2, RZ, RZ, -0x1 ;  /* 0xffffffffff027424 */ /* 0x000fce00078e00ff */
[----:B------:R-:W-:Y:S05]  /*2710*/  WARPSYNC.COLLECTIVE R2, `(.L_x_10063) ;  /* 0x0000000002087348 */ /* 0x000fea0003c00000 */
[----:B------:R0:W1:Y:S02]  /*2720*/  SHFL.BFLY P0, R2, R5, R4, R3 ;  /* 0x0c00000405027389 */ /* 0x0000640000000003 */
[----:B01----:R-:W-:Y:S01]  /*2730*/  ENDCOLLECTIVE ;  /* 0x000000000000791b */ /* 0x003fe20003800000 */
.L_x_10063:
        /* <DEDUP_REMOVED lines=13> */
.L_x_10064:
[----:B------:R-:W-:Y:S02]  /*2810*/  IMAD.MOV.U32 R5, RZ, RZ, R26 ;  /* 0x000000ffff057224 */ /* 0x000fe400078e001a */
[----:B------:R-:W-:Y:S02]  /*2820*/  IMAD.MOV.U32 R27, RZ, RZ, R2 ;  /* 0x000000ffff1b7224 */ /* 0x000fe400078e0002 */
[----:B------:R-:W-:-:S03]  /*2830*/  IMAD.MOV.U32 R2, RZ, RZ, -0x1 ;  /* 0xffffffffff027424 */ /* 0x000fc600078e00ff */
[----:B------:R-:W-:-:S13]  /*2840*/  FSETP.GEU.FTZ.AND P1, PT, R28, R27, PT ;  /* 0x0000001b1c00720b */ /* 0x000fda0003f3e000 */
[----:B------:R-:W-:Y:S05]  /*2850*/  WARPSYNC.COLLECTIVE R2, `(.L_x_10065) ;  /* 0x0000000002087348 */ /* 0x000fea0003c00000 */
[----:B------:R0:W1:Y:S02]  /*2860*/  SHFL.BFLY P0, R2, R5, R4, R3 ;  /* 0x0c00000405027389 */ /* 0x0000640000000003 */
[----:B01----:R-:W-:Y:S01]  /*2870*/  ENDCOLLECTIVE ;  /* 0x000000000000791b */ /* 0x003fe20003800000 */
.L_x_10065:
[----:B------:R-:W-:Y:S01]  /*2880*/  @P1 FSETP.NEU.FTZ.AND P3, PT, R28, R27, PT ;  /* 0x0000001b1c00120b */ /* 0x000fe20003f7d000 */
[----:B------:R-:W-:Y:S02]  /*2890*/  IMAD.MOV.U32 R5, RZ, RZ, R23 ;  /* 0x000000ffff057224 */ /* 0x000fe400078e0017 */
[----:B------:R-:W-:Y:S02]  /*28a0*/  IMAD.MOV.U32 R25, RZ, RZ, R2 ;  /* 0x000000ffff197224 */ /* 0x000fe400078e0002 */
[----:B------:R-:W-:-:S08]  /*28b0*/  IMAD.MOV.U32 R2, RZ, RZ, -0x1 ;  /* 0xffffffffff027424 */ /* 0x000fd000078e00ff */
[----:B------:R-:W-:Y:S05]  /*28c0*/  WARPSYNC.COLLECTIVE R2, `(.L_x_10066) ;  /* 0x0000000002087348 */ /* 0x000fea0003c00000 */
[----:B------:R0:W1:Y:S02]  /*28d0*/  SHFL.BFLY P0, R2, R5, R4, R3 ;  /* 0x0c00000405027389 */ /* 0x0000640000000003 */
[----:B01----:R-:W-:Y:S01]  /*28e0*/  ENDCOLLECTIVE ;  /* 0x000000000000791b */ /* 0x003fe20003800000 */
.L_x_10066:
        /* <DEDUP_REMOVED lines=13> */
.L_x_10067:
[----:B------:R-:W-:Y:S02]  /*29c0*/  IMAD.MOV.U32 R5, RZ, RZ, R25 ;  /* 0x000000ffff057224 */ /* 0x000fe400078e0019 */
[----:B------:R-:W-:Y:S02]  /*29d0*/  IMAD.MOV.U32 R27, RZ, RZ, R2 ;  /* 0x000000ffff1b7224 */ /* 0x000fe400078e0002 */
[----:B------:R-:W-:-:S07]  /*29e0*/  IMAD.MOV.U32 R2, RZ, RZ, -0x1 ;  /* 0xffffffffff027424 */ /* 0x000fce00078e00ff */
[----:B------:R-:W-:Y:S05]  /*29f0*/  WARPSYNC.COLLECTIVE R2, `(.L_x_10068) ;  /* 0x0000000002087348 */ /* 0x000fea0003c00000 */
[----:B------:R0:W1:Y:S02]  /*2a00*/  SHFL.BFLY P0, R2, R5, R4, R3 ;  /* 0x0c00000405027389 */ /* 0x0000640000000003 */
[----:B01----:R-:W-:Y:S01]  /*2a10*/  ENDCOLLECTIVE ;  /* 0x000000000000791b */ /* 0x003fe20003800000 */
.L_x_10068:
[----:B------:R-:W-:Y:S02]  /*2a20*/  IMAD.MOV.U32 R5, RZ, RZ, R28 ;  /* 0x000000ffff057224 */ /* 0x000fe400078e001c */
[----:B------:R-:W-:Y:S02]  /*2a30*/  IMAD.MOV.U32 R23, RZ, RZ, R2 ;  /* 0x000000ffff177224 */ /* 0x000fe400078e0002 */
[----:B------:R-:W-:-:S07]  /*2a40*/  IMAD.MOV.U32 R2, RZ, RZ, -0x1 ;  /* 0xffffffffff027424 */ /* 0x000fce00078e00ff */
[----:B------:R-:W-:Y:S05]  /*2a50*/  WARPSYNC.COLLECTIVE R2, `(.L_x_10069) ;  /* 0x0000000002087348 */ /* 0x000fea0003c00000 */
[----:B------:R0:W1:Y:S02]  /*2a60*/  SHFL.BFLY P0, R2, R5, R4, R3 ;  /* 0x0c00000405027389 */ /* 0x0000640000000003 */
[----:B01----:R-:W-:Y:S01]  /*2a70*/  ENDCOLLECTIVE ;  /* 0x000000000000791b */ /* 0x003fe20003800000 */
.L_x_10069:
        /* <DEDUP_REMOVED lines=14> */
.L_x_10070:
[----:B------:R-:W-:Y:S02]  /*2b60*/  IMAD.MOV.U32 R5, RZ, RZ, R23 ;  /* 0x000000ffff057224 */ /* 0x000fe400078e0017 */
[----:B------:R-:W-:Y:S02]  /*2b70*/  IMAD.MOV.U32 R27, RZ, RZ, R2 ;  /* 0x000000ffff1b7224 */ /* 0x000fe400078e0002 */
[----:B------:R-:W-:-:S03]  /*2b80*/  IMAD.MOV.U32 R2, RZ, RZ, -0x1 ;  /* 0xffffffffff027424 */ /* 0x000fc600078e00ff */
[----:B------:R-:W-:-:S13]  /*2b90*/  FSETP.GEU.FTZ.AND P3, PT, R24, R27, PT ;  /* 0x0000001b1800720b */ /* 0x000fda0003f7e000 */
[----:B------:R-:W-:Y:S05]  /*2ba0*/  WARPSYNC.COLLECTIVE R2, `(.L_x_10071) ;  /* 0x0000000002087348 */ /* 0x000fea0003c00000 */
[----:B------:R0:W1:Y:S02]  /*2bb0*/  SHFL.BFLY P0, R2, R5, R4, R3 ;  /* 0x0c00000405027389 */ /* 0x0000640000000003 */
[----:B01----:R-:W-:Y:S01]  /*2bc0*/  ENDCOLLECTIVE ;  /* 0x000000000000791b */ /* 0x003fe20003800000 */
.L_x_10071:
[----:B------:R-:W-:Y:S01]  /*2bd0*/  @P3 FSETP.NEU.FTZ.AND P1, PT, R24, R27, PT ;  /* 0x0000001b1800320b */ /* 0x000fe20003f3d000 */
[----:B------:R-:W-:Y:S02]  /*2be0*/  IMAD.MOV.U32 R5, RZ, RZ, R28 ;  /* 0x000000ffff057224 */ /* 0x000fe400078e001c */
[----:B------:R-:W-:Y:S02]  /*2bf0*/  IMAD.MOV.U32 R26, RZ, RZ, R2 ;  /* 0x000000ffff1a7224 */ /* 0x000fe400078e0002 */
[----:B------:R-:W-:-:S08]  /*2c00*/  IMAD.MOV.U32 R2, RZ, RZ, -0x1 ;  /* 0xffffffffff027424 */ /* 0x000fd000078e00ff */
[----:B------:R-:W-:Y:S05]  /*2c10*/  WARPSYNC.COLLECTIVE R2, `(.L_x_10072) ;  /* 0x0000000002087348 */ /* 0x000fea0003c00000 */
[----:B------:R0:W1:Y:S02]  /*2c20*/  SHFL.BFLY P0, R2, R5, R4, R3 ;  /* 0x0c00000405027389 */ /* 0x0000640000000003 */
[----:B01----:R-:W-:Y:S01]  /*2c30*/  ENDCOLLECTIVE ;  /* 0x000000000000791b */ /* 0x003fe20003800000 */
.L_x_10072:
        /* <DEDUP_REMOVED lines=13> */
.L_x_10073:
[----:B------:R-:W-:Y:S02]  /*2d10*/  IMAD.MOV.U32 R5, RZ, RZ, R25 ;  /* 0x000000ffff057224 */ /* 0x000fe400078e0019 */
[----:B------:R-:W-:Y:S02]  /*2d20*/  IMAD.MOV.U32 R24, RZ, RZ, R2 ;  /* 0x000000ffff187224 */ /* 0x000fe400078e0002 */
[----:B------:R-:W-:-:S07]  /*2d30*/  IMAD.MOV.U32 R2, RZ, RZ, -0x1 ;  /* 0xffffffffff027424 */ /* 0x000fce00078e00ff */
[----:B------:R-:W-:Y:S05]  /*2d40*/  WARPSYNC.COLLECTIVE R2, `(.L_x_10074) ;  /* 0x0000000002087348 */ /* 0x000fea0003c00000 */
[----:B------:R0:W1:Y:S02]  /*2d50*/  SHFL.BFLY P0, R2, R5, R4, R3 ;  /* 0x0c00000405027389 */ /* 0x0000640000000003 */
[----:B01----:R-:W-:Y:S01]  /*2d60*/  ENDCOLLECTIVE ;  /* 0x000000000000791b */ /* 0x003fe20003800000 */
.L_x_10074:
[----:B------:R-:W-:Y:S02]  /*2d70*/  IMAD.MOV.U32 R5, RZ, RZ, R26 ;  /* 0x000000ffff057224 */ /* 0x000fe400078e001a */
[----:B------:R-:W-:Y:S02]  /*2d80*/  IMAD.MOV.U32 R28, RZ, RZ, R2 ;  /* 0x000000ffff1c7224 */ /* 0x000fe400078e0002 */
[----:B------:R-:W-:-:S07]  /*2d90*/  IMAD.MOV.U32 R2, RZ, RZ, -0x1 ;  /* 0xffffffffff027424 */ /* 0x000fce00078e00ff */
[----:B------:R-:W-:Y:S05]  /*2da0*/  WARPSYNC.COLLECTIVE R2, `(.L_x_10075) ;  /* 0x0000000002087348 */ /* 0x000fea0003c00000 */
[----:B------:R0:W1:Y:S02]  /*2db0*/  SHFL.BFLY P0, R2, R5, R4, R3 ;  /* 0x0c00000405027389 */ /* 0x0000640000000003 */
[----:B01----:R-:W-:Y:S01]  /*2dc0*/  ENDCOLLECTIVE ;  /* 0x000000000000791b */ /* 0x003fe20003800000 */
.L_x_10075:
[----:B------:R-:W-:Y:S01]  /*2dd0*/  IMAD.MOV.U32 R29, RZ, RZ, R2 ;  /* 0x000000ffff1d7224 */ /* 0x000fe200078e0002 */
[----:B------:R-:W-:Y:S06]  /*2de0*/  BRA `(.L_x_10076) ;  /* 0xffffffe400e87947 */ /* 0x000fec000383ffff */
.L_x_10077:
        /* <DEDUP_REMOVED lines=9> */
.L_x_12340:


//--------------------- .text._ZN4vllm3moe10topkGatingILi16ELi512ELi4ELi16ELi32ElfLNS0_11ScoringFuncE0EEEvPKT5_PKbPfiPT4_PiiiibPKf --------------------------
	.section	.text._ZN4vllm3moe10topkGatingILi16ELi512ELi4ELi16ELi32ElfLNS0_11ScoringFuncE0EEEvPKT5_PKbPfiPT4_PiiiibPKf,"ax",@progbits
	.align	128
        .global         _ZN4vllm3moe10topkGatingILi16ELi512ELi4ELi16ELi32ElfLNS0_11ScoringFuncE0EEEvPKT5_PKbPfiPT4_PiiiibPKf
        .type           _ZN4vllm3moe10topkGatingILi16ELi512ELi4ELi16ELi32ElfLNS0_11ScoringFuncE0EEEvPKT5_PKbPfiPT4_PiiiibPKf,@function
        .size           _ZN4vllm3moe10topkGatingILi16ELi512ELi4ELi16ELi32ElfLNS0_11ScoringFuncE0EEEvPKT5_PKbPfiPT4_PiiiibPKf,(.L_x_12341 - _ZN4vllm3moe10topkGatingILi16ELi512ELi4ELi16ELi32ElfLNS0_11ScoringFuncE0EEEvPKT5_PKbPfiPT4_PiiiibPKf)
        .other          _ZN4vllm3moe10topkGatingILi16ELi512ELi4ELi16ELi32ElfLNS0_11ScoringFuncE0EEEvPKT5_PKbPfiPT4_PiiiibPKf,@"STO_CUDA_ENTRY STV_DEFAULT"
_ZN4vllm3moe10topkGatingILi16ELi512ELi4ELi16ELi32ElfLNS0_11ScoringFuncE0EEEvPKT5_PKbPfiPT4_PiiiibPKf:
.text._ZN4vllm3moe10topkGatingILi16ELi512ELi4ELi16ELi32ElfLNS0_11ScoringFuncE0EEEvPKT5_PKbPfiPT4_PiiiibPKf:
        /* <DEDUP_REMOVED lines=17> */
[----:B------:R-:W3:Y:S04]  /*0110*/  LDG.E.128 R4, desc[UR6][R20.64+0x200] ;  /* 0x0002000614047981 */ /* 0x000ee8000c1e1d00 */
[----:B------:R-:W4:Y:S04]  /*0120*/  LDG.E.128 R8, desc[UR6][R20.64+0x400] ;  /* 0x0004000614087981 */ /* 0x000f28000c1e1d00 */
[----:B------:R0:W5:Y:S01]  /*0130*/  LDG.E.128 R12, desc[UR6][R20.64+0x600] ;  /* 0x00060006140c7981 */ /* 0x000162000c1e1d00 */
[----:B------:R-:W-:-:S04]  /*0140*/  ISETP.NE.U32.AND P0, PT, RZ, UR4, PT ;  /* 0x00000004ff007c0c */ /* 0x000fc8000bf05070 */
[----:B------:R-:W-:Y:S02]  /*0150*/  ISETP.NE.AND.EX P0, PT, RZ, UR5, PT, P0 ;  /* 0x00000005ff007c0c */ /* 0x000fe4000bf05300 */
[----:B--2---:R-:W-:-:S04]  /*0160*/  FMNMX.FTZ R23, R16, R17, !PT ;  /* 0x0000001110177209 */ /* 0x004fc80007810000 */
[----:B------:R-:W-:-:S04]  /*0170*/  FMNMX.FTZ R22, R18, R23, !PT ;  /* 0x0000001712167209 */ /* 0x000fc80007810000 */
[----:B------:R-:W-:-:S04]  /*0180*/  FMNMX.FTZ R23, R19, R22, !PT ;  /* 0x0000001613177209 */ /* 0x000fc80007810000 */
[----:B---3--:R-:W-:-:S04]  /*0190*/  FMNMX.FTZ R22, R4, R23, !PT ;  /* 0x0000001704167209 */ /* 0x008fc80007810000 */
[----:B------:R-:W-:-:S04]  /*01a0*/  FMNMX.FTZ R23, R5, R22, !PT ;  /* 0x0000001605177209 */ /* 0x000fc80007810000 */
[----:B------:R-:W-:-:S04]  /*01b0*/  FMNMX.FTZ R22, R6, R23, !PT ;  /* 0x0000001706167209 */ /* 0x000fc80007810000 */
[----:B------:R-:W-:-:S04]  /*01c0*/  FMNMX.FTZ R23, R7, R22, !PT ;  /* 0x0000001607177209 */ /* 0x000fc80007810000 */
[----:B----4-:R-:W-:-:S04]  /*01d0*/  FMNMX.FTZ R22, R8, R23, !PT ;  /* 0x0000001708167209 */ /* 0x010fc80007810000 */
[----:B------:R-:W-:-:S04]  /*01e0*/  FMNMX.FTZ R23, R9, R22, !PT ;  /* 0x0000001609177209 */ /* 0x000fc80007810000 */
[----:B------:R-:W-:-:S04]  /*01f0*/  FMNMX.FTZ R22, R10, R23, !PT ;  /* 0x000000170a167209 */ /* 0x000fc80007810000 */
[----:B0-----:R-:W-:-:S04]  /*0200*/  FMNMX.FTZ R21, R11, R22, !PT ;  /* 0x000000160b157209 */ /* 0x001fc80007810000 */
[----:B-----5:R-:W-:-:S04]  /*0210*/  FMNMX.FTZ R20, R12, R21, !PT ;  /* 0x000000150c147209 */ /* 0x020fc80007810000 */
        /* <DEDUP_REMOVED lines=22> */
[--C-:B------:R-:W-:Y:S01]  /*0380*/  FADD.FTZ R4, R4, -R21.reuse ;  /* 0x8000001504047221 */ /* 0x100fe20000010000 */
[--C-:B------:R-:W-:Y:S02]  /*0390*/  FADD.FTZ R19, R19, -R21.reuse ;  /* 0x8000001513137221 */ /* 0x100fe40000010000 */
[----:B------:R-:W0:Y:S01]  /*03a0*/  MUFU.EX2 R16, R16 ;  /* 0x0000001000107308 */ /* 0x000e220000000800 */
[----:B------:R-:W-:Y:S01]  /*03b0*/  FMUL.FTZ R18, R18, 1.4426950216293334961 ;  /* 0x3fb8aa3b12127820 */ /* 0x000fe20000410000 */
[----:B------:R-:W-:Y:S01]  /*03c0*/  FMUL.FTZ R4, R4, 1.4426950216293334961 ;  /* 0x3fb8aa3b04047820 */ /* 0x000fe20000410000 */
[----:B-1----:R-:W-:Y:S01]  /*03d0*/  FADD.FTZ R22, R5, -R21 ;  /* 0x8000001505167221 */ /* 0x002fe20000010000 */
[----:B------:R-:W-:-:S04]  /*03e0*/  FMUL.FTZ R19, R19, 1.4426950216293334961 ;  /* 0x3fb8aa3b13137820 */ /* 0x000fc80000410000 */
[----:B------:R-:W1:Y:S01]  /*03f0*/  MUFU.EX2 R17, R17 ;  /* 0x0000001100117308 */ /* 0x000e620000000800 */
[----:B------:R-:W-:Y:S01]  /*0400*/  FMUL.FTZ R22, R22, 1.4426950216293334961 ;  /* 0x3fb8aa3b16167820 */ /* 0x000fe20000410000 */
[----:B------:R-:W-:-:S06]  /*0410*/  FADD.FTZ R23, R6, -R21 ;  /* 0x8000001506177221 */ /* 0x000fcc0000010000 */
[----:B------:R3:W-:Y:S08]  /*0420*/  MUFU.EX2 R5, R4 ;  /* 0x0000000400057308 */ /* 0x0007f00000000800 */
[----:B------:R-:W4:Y:S01]  /*0430*/  MUFU.EX2 R18, R18 ;  /* 0x0000001200127308 */ /* 0x000f220000000800 */
[----:B---3--:R-:W-:-:S04]  /*0440*/  FADD.FTZ R4, R9, -R21 ;  /* 0x8000001509047221 */ /* 0x008fc80000010000 */
[----:B------:R-:W-:Y:S01]  /*0450*/  FMUL.FTZ R26, R4, 1.4426950216293334961 ;  /* 0x3fb8aa3b041a7820 */ /* 0x000fe20000410000 */
[--C-:B------:R-:W-:Y:S02]  /*0460*/  FADD.FTZ R4, R10, -R21.reuse ;  /* 0x800000150a047221 */ /* 0x100fe40000010000 */
[----:B------:R-:W3:Y:S01]  /*0470*/  MUFU.EX2 R19, R19 ;  /* 0x0000001300137308 */ /* 0x000ee20000000800 */
[----:B------:R-:W-:Y:S01]  /*0480*/  FMUL.FTZ R23, R23, 1.4426950216293334961 ;  /* 0x3fb8aa3b17177820 */ /* 0x000fe20000410000 */
[----:B------:R-:W-:-:S06]  /*0490*/  FADD.FTZ R24, R7, -R21 ;  /* 0x8000001507187221 */ /* 0x000fcc0000010000 */
[----:B------:R5:W3:Y:S01]  /*04a0*/  MUFU.EX2 R6, R22 ;  /* 0x0000001600067308 */ /* 0x000ae20000000800 */
[----:B------:R-:W-:Y:S01]  /*04b0*/  FMUL.FTZ R24, R24, 1.4426950216293334961 ;  /* 0x3fb8aa3b18187820 */ /* 0x000fe20000410000 */
[----:B-----5:R-:W-:Y:S01]  /*04c0*/  FMUL.FTZ R22, R4, 1.4426950216293334961 ;  /* 0x3fb8aa3b04167820 */ /* 0x020fe20000410000 */
[----:B0-----:R-:W-:-:S05]  /*04d0*/  FADD.FTZ R4, RZ, R16 ;  /* 0x00000010ff047221 */ /* 0x001fca0000010000 */
[----:B------:R1:W0:Y:S01]  /*04e0*/  MUFU.EX2 R7, R23 ;  /* 0x0000001700077308 */ /* 0x0002220000000800 */
[----:B------:R-:W-:Y:S01]  /*04f0*/  FADD.FTZ R25, R8, -R21 ;  /* 0x8000001508197221 */ /* 0x000fe20000010000 */
[----:B-1----:R-:W-:-:S06]  /*0500*/  FADD.FTZ R23, R4, R17 ;  /* 0x0000001104177221 */ /* 0x002fcc0000010000 */
[----:B------:R1:W5:Y:S01]  /*0510*/  MUFU.EX2 R8, R24 ;  /* 0x0000001800087308 */ /* 0x0003620000000800 */
[----:B----4-:R-:W-:Y:S01]  /*0520*/  FADD.FTZ R4, R23, R18 ;  /* 0x0000001217047221 */ /* 0x010fe20000010000 */
[----:B------:R-:W-:Y:S01]  /*0530*/  FMUL.FTZ R25, R25, 1.4426950216293334961 ;  /* 0x3fb8aa3b19197820 */ /* 0x000fe20000410000 */
[----:B------:R-:W-:Y:S02]  /*0540*/  FADD.FTZ R23, R12, -R21 ;  /* 0x800000150c177221 */ /* 0x000fe40000010000 */
[----:B---3--:R-:W-:-:S03]  /*0550*/  FADD.FTZ R4, R4, R19 ;  /* 0x0000001304047221 */ /* 0x008fc60000010000 */
[----:B------:R3:W4:Y:S01]  /*0560*/  MUFU.EX2 R9, R25 ;  /* 0x0000001900097308 */ /* 0x0007220000000800 */
[----:B-1----:R-:W-:Y:S01]  /*0570*/  FMUL.FTZ R24, R23, 1.4426950216293334961 ;  /* 0x3fb8aa3b17187820 */ /* 0x002fe20000410000 */
[----:B------:R-:W-:Y:S01]  /*0580*/  FADD.FTZ R23, R4, R5 ;  /* 0x0000000504177221 */ /* 0x000fe20000010000 */
[----:B------:R-:W-:-:S03]  /*0590*/  FADD.FTZ R27, R11, -R21 ;  /* 0x800000150b1b7221 */ /* 0x000fc60000010000 */
[----:B------:R-:W-:Y:S02]  /*05a0*/  FADD.FTZ R4, R23, R6 ;  /* 0x0000000617047221 */ /* 0x000fe40000010000 */
[----:B------:R-:W1:Y:S01]  /*05b0*/  MUFU.EX2 R10, R26 ;  /* 0x0000001a000a7308 */ /* 0x000e620000000800 */
[----:B------:R-:W-:Y:S01]  /*05c0*/  FMUL.FTZ R27, R27, 1.4426950216293334961 ;  /* 0x3fb8aa3b1b1b7820 */ /* 0x000fe20000410000 */
[----:B0-----:R-:W-:Y:S01]  /*05d0*/  FADD.FTZ R23, R4, R7 ;  /* 0x0000000704177221 */ /* 0x001fe20000010000 */
[----:B---3--:R-:W-:-:S05]  /*05e0*/  FADD.FTZ R25, R13, -R21 ;  /* 0x800000150d197221 */ /* 0x008fca0000010000 */
[----:B------:R0:W3:Y:S01]  /*05f0*/  MUFU.EX2 R11, R22 ;  /* 0x00000016000b7308 */ /* 0x0000e20000000800 */
[----:B-----5:R-:W-:Y:S01]  /*0600*/  FADD.FTZ R4, R23, R8 ;  /* 0x0000000817047221 */ /* 0x020fe20000010000 */
[----:B------:R-:W-:-:S06]  /*0610*/  FMUL.FTZ R25, R25, 1.4426950216293334961 ;  /* 0x3fb8aa3b19197820 */ /* 0x000fcc0000410000 */
[----:B------:R-:W5:Y:S01]  /*0620*/  MUFU.EX2 R12, R27 ;  /* 0x0000001b000c7308 */ /* 0x000f620000000800 */
[----:B0-----:R-:W-:Y:S01]  /*0630*/  FADD.FTZ R22, R14, -R21 ;  /* 0x800000150e167221 */ /* 0x001fe20000010000 */
[----:B----4-:R-:W-:Y:S01]  /*0640*/  FADD.FTZ R23, R4, R9 ;  /* 0x0000000904177221 */ /* 0x010fe20000010000 */
[----:B------:R-:W-:-:S05]  /*0650*/  FADD.FTZ R21, R15, -R21 ;  /* 0x800000150f157221 */ /* 0x000fca0000010000 */
[----:B------:R-:W0:Y:S01]  /*0660*/  MUFU.EX2 R13, R24 ;  /* 0x00000018000d7308 */ /* 0x000e220000000800 */
[----:B------:R-:W-:Y:S01]  /*0670*/  FMUL.FTZ R22, R22, 1.4426950216293334961 ;  /* 0x3fb8aa3b16167820 */ /* 0x000fe20000410000 */
[----:B-1----:R-:W-:Y:S01]  /*0680*/  FADD.FTZ R4, R23, R10 ;  /* 0x0000000a17047221 */ /* 0x002fe20000010000 */
[----:B------:R-:W-:-:S05]  /*0690*/  FMUL.FTZ R21, R21, 1.4426950216293334961 ;  /* 0x3fb8aa3b15157820 */ /* 0x000fca0000410000 */
[----:B------:R-:W1:Y:S01]  /*06a0*/  MUFU.EX2 R14, R25 ;  /* 0x00000019000e7308 */ /* 0x000e620000000800 */
[----:B---3--:R-:W-:-:S07]  /*06b0*/  FADD.FTZ R23, R4, R11 ;  /* 0x0000000b04177221 */ /* 0x008fce0000010000 */
[----:B------:R-:W3:Y:S01]  /*06c0*/  MUFU.EX2 R15, R22 ;  /* 0x00000016000f7308 */ /* 0x000ee20000000800 */
[----:B-----5:R-:W-:-:S07]  /*06d0*/  FADD.FTZ R4, R23, R12 ;  /* 0x0000000c17047221 */ /* 0x020fce0000010000 */
[----:B------:R-:W4:Y:S01]  /*06e0*/  MUFU.EX2 R21, R21 ;  /* 0x0000001500157308 */ /* 0x000f220000000800 */
[----:B0-----:R-:W-:-:S04]  /*06f0*/  FADD.FTZ R23, R4, R13 ;  /* 0x0000000d04177221 */ /* 0x001fc80000010000 */
[----:B-1----:R-:W-:-:S04]  /*0700*/  FADD.FTZ R4, R23, R14 ;  /* 0x0000000e17047221 */ /* 0x002fc80000010000 */
[----:B---3--:R-:W-:-:S04]  /*0710*/  FADD.FTZ R4, R4, R15 ;  /* 0x0000000f04047221 */ /* 0x008fc80000010000 */
[----:B----4-:R-:W-:-:S05]  /*0720*/  FADD.FTZ R4, R4, R21 ;  /* 0x0000001504047221 */ /* 0x010fca0000010000 */
        /* <DEDUP_REMOVED lines=10> */
[----:B------:R-:W-:Y:S01]  /*07d0*/  IMAD.MOV.U32 R4, RZ, RZ, 0x1 ;  /* 0x00000001ff047424 */ /* 0x000fe200078e00ff */
[----:B------:R-:W-:Y:S01]  /*07e0*/  ISETP.NE.U32.AND P1, PT, RZ, UR4, PT ;  /* 0x00000004ff007c0c */ /* 0x000fe2000bf25070 */
[----:B0-----:R-:W-:-:S04]  /*07f0*/  FADD.FTZ R27, R24, R27 ;  /* 0x0000001b181b7221 */ /* 0x001fc80000010000 */
[----:B------:R-:W0:Y:S01]  /*0800*/  MUFU.RCP R26, R27 ;  /* 0x0000001b001a7308 */ /* 0x000e220000001000 */
[----:B------:R-:W-:-:S04]  /*0810*/  @P0 SEL R20, RZ, 0x1, P2 ;  /* 0x00000001ff140807 */ /* 0x000fc80001000000 */
        /* <DEDUP_REMOVED lines=15> */
[----:B------:R-:W-:Y:S01]  /*0910*/  FSETP.GEU.FTZ.AND P5, PT, |R19|, +INF , PT ;  /* 0x7f8000001300780b */ /* 0x000fe20003fbe200 */
[-C--:B------:R-:W-:Y:S01]  /*0920*/  FMUL.FTZ R29, R11, R26.reuse ;  /* 0x0000001a0b1d7220 */ /* 0x080fe20000410000 */
[----:B------:R-:W-:Y:S01]  /*0930*/  FSEL R5, R16, RZ, !P2 ;  /* 0x000000ff10057208 */ /* 0x000fe20005000000 */
[-C--:B------:R-:W-:Y:S01]  /*0940*/  FMUL.FTZ R30, R12, R26.reuse ;  /* 0x0000001a0c1e7220 */ /* 0x080fe20000410000 */
[----:B------:R-:W-:Y:S01]  /*0950*/  FSEL R6, R17, RZ, !P3 ;  /* 0x000000ff11067208 */ /* 0x000fe20005800000 */
[-C--:B------:R-:W-:Y:S01]  /*0960*/  FMUL.FTZ R31, R13, R26.reuse ;  /* 0x0000001a0d1f7220 */ /* 0x080fe20000410000 */
[----:B------:R-:W-:Y:S01]  /*0970*/  FSEL R7, R18, RZ, !P4 ;  /* 0x000000ff12077208 */ /* 0x000fe20006000000 */
[-C--:B------:R-:W-:Y:S01]  /*0980*/  FMUL.FTZ R32, R14, R26.reuse ;  /* 0x0000001a0e207220 */ /* 0x080fe20000410000 */
[----:B------:R-:W-:Y:S01]  /*0990*/  FSEL R8, R19, RZ, !P5 ;  /* 0x000000ff13087208 */ /* 0x000fe20006800000 */
        /* <DEDUP_REMOVED lines=62> */
.L_x_10078:
        /* <DEDUP_REMOVED lines=16> */
.L_x_10079:
        /* <DEDUP_REMOVED lines=16> */
.L_x_10088:
        /* <DEDUP_REMOVED lines=110> */
.L_x_10116:
        /* <DEDUP_REMOVED lines=30> */
.L_x_10084:
[----:B------:R-:W-:Y:S05]  /*1840*/  BSYNC B1 ;  /* 0x0000000000017941 */ /* 0x000fea0003800000 */
.L_x_10083:
        /* <DEDUP_REMOVED lines=52> */
.L_x_10087:
[----:B------:R-:W-:Y:S05]  /*1b90*/  BSYNC B1 ;  /* 0x0000000000017941 */ /* 0x000fea0003800000 */
.L_x_10086:
[----:B------:R-:W-:Y:S05]  /*1ba0*/  BRA `(.L_x_10088) ;  /* 0xfffffff000f47947 */ /* 0x000fea000383ffff */
.L_x_10081:
[----:B------:R-:W-:Y:S01]  /*1bb0*/  IMAD.MOV.U32 R47, RZ, RZ, RZ ;  /* 0x000000ffff2f7224 */ /* 0x000fe200078e00ff */
[----:B------:R-:W-:Y:S01]  /*1bc0*/  ULDC UR10, c[0x0][0x228] ;  /* 0x00008a00000a7ab9 */ /* 0x000fe20000000800 */
[----:B------:R-:W-:Y:S01]  /*1bd0*/  ULDC UR11, c[0x0][0x240] ;  /* 0x00009000000b7ab9 */ /* 0x000fe20000000800 */
[----:B------:R-:W-:Y:S01]  /*1be0*/  ULDC UR5, c[0x0][0x248] ;  /* 0x0000920000057ab9 */ /* 0x000fe20000000800 */
[----:B------:R-:W-:-:S05]  /*1bf0*/  ULDC.64 UR8, c[0x0][0x240] ;  /* 0x0000900000087ab9 */ /* 0x000fca0000000a00 */
.L_x_10094:
        /* <DEDUP_REMOVED lines=110> */
.L_x_10133:
        /* <DEDUP_REMOVED lines=29> */
.L_x_10091:
[----:B------:R-:W-:Y:S05]  /*24b0*/  BSYNC B1 ;  /* 0x0000000000017941 */ /* 0x000fea0003800000 */
.L_x_10090:
        /* <DEDUP_REMOVED lines=52> */
.L_x_10093:
[----:B------:R-:W-:Y:S05]  /*2800*/  BSYNC B1 ;  /* 0x0000000000017941 */ /* 0x000fea0003800000 */
.L_x_10092:
[----:B------:R-:W-:Y:S05]  /*2810*/  BRA `(.L_x_10094) ;  /* 0xfffffff000f87947 */ /* 0x000fea000383ffff */
.L_x_10085:
[----:B------:R-:W-:Y:S05]  /*2820*/  BSYNC B0 ;  /* 0x0000000000007941 */ /* 0x000fea0003800000 */
.L_x_10080:
        /* <DEDUP_REMOVED lines=20> */
.L_x_10097:
        /* <DEDUP_REMOVED lines=18> */
.L_x_10096:
[----:B------:R-:W-:Y:S05]  /*2a90*/  BSYNC B0 ;  /* 0x0000000000007941 */ /* 0x000fea0003800000 */
.L_x_10095:
        /* <DEDUP_REMOVED lines=12> */
.L_x_10099:
        /* <DEDUP_REMOVED lines=11> */
.L_x_10098:
[----:B------:R-:W-:Y:S05]  /*2c10*/  EXIT ;  /* 0x000000000000794d */ /* 0x000fea0003800000 */
.L_x_10082:
        /* <DEDUP_REMOVED lines=8> */
.L_x_10101:
[----:B------:R-:W-:Y:S05]  /*2ca0*/  BSYNC B1 ;  /* 0x0000000000017941 */ /* 0x000fea0003800000 */
.L_x_10100:
        /* <DEDUP_REMOVED lines=9> */
.L_x_10102:
[----:B------:R-:W-:Y:S01]  /*2d40*/  FSETP.GEU.FTZ.AND P2, PT, R50, R43, PT ;  /* 0x0000002b3200720b */ /* 0x000fe20003f5e000 */
[----:B------:R-:W-:Y:S02]  /*2d50*/  IMAD.MOV.U32 R27, RZ, RZ, R45 ;  /* 0x000000ffff1b7224 */ /* 0x000fe400078e002d */
[----:B------:R-:W-:-:S10]  /*2d60*/  IMAD.MOV.U32 R48, RZ, RZ, R28 ;  /* 0x000000ffff307224 */ /* 0x000fd400078e001c */
[----:B------:R-:W-:Y:S05]  /*2d70*/  WARPSYNC.COLLECTIVE R24, `(.L_x_10103) ;  /* 0x0000000018087348 */ /* 0x000fea0003c00000 */
[----:B------:R0:W1:Y:S02]  /*2d80*/  SHFL.BFLY P0, R28, R27, R26, R25 ;  /* 0x0c00001a1b1c7389 */ /* 0x0000640000000019 */
[----:B01----:R-:W-:Y:S01]  /*2d90*/  ENDCOLLECTIVE ;  /* 0x000000000000791b */ /* 0x003fe20003800000 */
.L_x_10103:
        /* <DEDUP_REMOVED lines=11> */
.L_x_10104:
[----:B------:R-:W-:Y:S02]  /*2e50*/  IMAD.MOV.U32 R27, RZ, RZ, R48 ;  /* 0x000000ffff1b7224 */ /* 0x000fe400078e0030 */
[----:B------:R-:W-:-:S07]  /*2e60*/  IMAD.MOV.U32 R44, RZ, RZ, R28 ;  /* 0x000000ffff2c7224 */ /* 0x000fce00078e001c */
[----:B------:R-:W-:Y:S05]  /*2e70*/  WARPSYNC.COLLECTIVE R24, `(.L_x_10105) ;  /* 0x0000000018087348 */ /* 0x000fea0003c00000 */
[----:B------:R0:W1:Y:S02]  /*2e80*/  SHFL.BFLY P0, R28, R27, R26, R25 ;  /* 0x0c00001a1b1c7389 */ /* 0x0000640000000019 */
[----:B01----:R-:W-:Y:S01]  /*2e90*/  ENDCOLLECTIVE ;  /* 0x000000000000791b */ /* 0x003fe20003800000 */
.L_x_10105:
[----:B------:R-:W-:Y:S01]  /*2ea0*/  FSETP.GEU.FTZ.AND P1, PT, R53, R44, PT ;  /* 0x0000002c3500720b */ /* 0x000fe20003f3e000 */
[----:B------:R-:W-:-:S12]  /*2eb0*/  IMAD.MOV.U32 R27, RZ, RZ, R47 ;  /* 0x000000ffff1b7224 */ /* 0x000fd800078e002f */
[----:B------:R-:W-:Y:S01]  /*2ec0*/  @P1 FSETP.NEU.FTZ.AND P2, PT, R53, R44, PT ;  /* 0x0000002c3500120b */ /* 0x000fe20003f5d000 */
[----:B------:R-:W-:-:S12]  /*2ed0*/  IMAD.MOV.U32 R51, RZ, RZ, R28 ;  /* 0x000000ffff337224 */ /* 0x000fd800078e001c */
[----:B------:R-:W-:Y:S05]  /*2ee0*/  WARPSYNC.COLLECTIVE R24, `(.L_x_10106) ;  /* 0x0000000018087348 */ /* 0x000fea0003c00000 */
[----:B------:R0:W1:Y:S02]  /*2ef0*/  SHFL.BFLY P0, R28, R27, R26, R25 ;  /* 0x0c00001a1b1c7389 */ /* 0x0000640000000019 */
[----:B01----:R-:W-:Y:S01]  /*2f00*/  ENDCOLLECTIVE ;  /* 0x000000000000791b */ /* 0x003fe20003800000 */
.L_x_10106:
        /* <DEDUP_REMOVED lines=12> */
.L_x_10107:
[----:B------:R-:W-:Y:S02]  /*2fd0*/  IMAD.MOV.U32 R27, RZ, RZ, R29 ;  /* 0x000000ffff1b7224 */ /* 0x000fe400078e001d */
[----:B------:R-:W-:-:S07]  /*2fe0*/  IMAD.MOV.U32 R43, RZ, RZ, R28 ;  /* 0x000000ffff2b7224 */ /* 0x000fce00078e001c */
[----:B------:R-:W-:Y:S05]  /*2ff0*/  WARPSYNC.COLLECTIVE R24, `(.L_x_10108) ;  /* 0x0000000018087348 */ /* 0x000fea0003c00000 */
[----:B------:R0:W1:Y:S02]  /*3000*/  SHFL.BFLY P0, R28, R27, R26, R25 ;  /* 0x0c00001a1b1c7389 */ /* 0x0000640000000019 */
[----:B01----:R-:W-:Y:S01]  /*3010*/  ENDCOLLECTIVE ;  /* 0x000000000000791b */ /* 0x003fe20003800000 */
.L_x_10108:
[----:B------:R-:W-:Y:S02]  /*3020*/  IMAD.MOV.U32 R27, RZ, RZ, R45 ;  /* 0x000000ffff1b7224 */ /* 0x000fe400078e002d */
[----:B------:R-:W-:-:S07]  /*3030*/  IMAD.MOV.U32 R50, RZ, RZ, R28 ;  /* 0x000000ffff327224 */ /* 0x000fce00078e001c */
[----:B------:R-:W-:Y:S05]  /*3040*/  WARPSYNC.COLLECTIVE R24, `(.L_x_10109) ;  /* 0x0000000018087348 */ /* 0x000fea0003c00000 */
[----:B------:R0:W1:Y:S02]  /*3050*/  SHFL.BFLY P0, R28, R27, R26, R25 ;  /* 0x0c00001a1b1c7389 */ /* 0x0000640000000019 */
[----:B01----:R-:W-:Y:S01]  /*3060*/  ENDCOLLECTIVE ;  /* 0x000000000000791b */ /* 0x003fe20003800000 */
.L_x_10109:
        /* <DEDUP_REMOVED lines=12> */
.L_x_10110:
[----:B------:R-:W-:Y:S02]  /*3130*/  IMAD.MOV.U32 R27, RZ, RZ, R51 ;  /* 0x000000ffff1b7224 */ /* 0x000fe400078e0033 */
[----:B------:R-:W-:-:S07]  /*3140*/  IMAD.MOV.U32 R43, RZ, RZ, R28 ;  /* 0x000000ffff2b7224 */ /* 0x000fce00078e001c */
[----:B------:R-:W-:Y:S05]  /*3150*/  WARPSYNC.COLLECTIVE R24, `(.L_x_10111) ;  /* 0x0000000018087348 */ /* 0x000fea0003c00000 */
[----:B------:R0:W1:Y:S02]  /*3160*/  SHFL.BFLY P0, R28, R27, R26, R25 ;  /* 0x0c00001a1b1c7389 */ /* 0x0000640000000019 */
[----:B01----:R-:W-:Y:S01]  /*3170*/  ENDCOLLECTIVE ;  /* 0x000000000000791b */ /* 0x003fe20003800000 */
.L_x_10111:
[----:B------:R-:W-:Y:S01]  /*3180*/  FSETP.GEU.FTZ.AND P2, PT, R52, R43, PT ;  /* 0x0000002b3400720b */ /* 0x000fe20003f5e000 */
[----:B------:R-:W-:-:S12]  /*3190*/  IMAD.MOV.U32 R27, RZ, RZ, R45 ;  /* 0x000000ffff1b7224 */ /* 0x000fd800078e002d */
[----:B------:R-:W-:Y:S01]  /*31a0*/  @P2 FSETP.NEU.FTZ.AND P1, PT, R52, R43, PT ;  /* 0x0000002b3400220b */ /* 0x000fe20003f3d000 */
[----:B------:R-:W-:-:S12]  /*31b0*/  IMAD.MOV.U32 R44, RZ, RZ, R28 ;  /* 0x000000ffff2c7224 */ /* 0x000fd800078e001c */
[----:B------:R-:W-:Y:S05]  /*31c0*/  WARPSYNC.COLLECTIVE R24, `(.L_x_10112) ;  /* 0x0000000018087348 */ /* 0x000fea0003c00000 */
[----:B------:R0:W1:Y:S02]  /*31d0*/  SHFL.BFLY P0, R28, R27, R26, R25 ;  /* 0x0c00001a1b1c7389 */ /* 0x0000640000000019 */
[----:B01----:R-:W-:Y:S01]  /*31e0*/  ENDCOLLECTIVE ;  /* 0x000000000000791b */ /* 0x003fe20003800000 */
.L_x_10112:
        /* <DEDUP_REMOVED lines=11> */
.L_x_10113:
[----:B------:R-:W-:Y:S02]  /*32a0*/  IMAD.MOV.U32 R27, RZ, RZ, R50 ;  /* 0x000000ffff1b7224 */ /* 0x000fe400078e0032 */
[----:B------:R-:W-:-:S07]  /*32b0*/  IMAD.MOV.U32 R29, RZ, RZ, R28 ;  /* 0x000000ffff1d7224 */ /* 0x000fce00078e001c */
[----:B------:R-:W-:Y:S05]  /*32c0*/  WARPSYNC.COLLECTIVE R24, `(.L_x_10114) ;  /* 0x0000000018087348 */ /* 0x000fea0003c00000 */
[----:B------:R0:W1:Y:S02]  /*32d0*/  SHFL.BFLY P0, R28, R27, R26, R25 ;  /* 0x0c00001a1b1c7389 */ /* 0x0000640000000019 */
[----:B01----:R-:W-:Y:S01]  /*32e0*/  ENDCOLLECTIVE ;  /* 0x000000000000791b */ /* 0x003fe20003800000 */
.L_x_10114:
[----:B------:R-:W-:Y:S02]  /*32f0*/  IMAD.MOV.U32 R27, RZ, RZ, R43 ;  /* 0x000000ffff1b7224 */ /* 0x000fe400078e002b */
[----:B------:R-:W-:-:S07]  /*3300*/  IMAD.MOV.U32 R47, RZ, RZ, R28 ;  /* 0x000000ffff2f7224 */ /* 0x000fce00078e001c */
[----:B------:R-:W-:Y:S05]  /*3310*/  WARPSYNC.COLLECTIVE R24, `(.L_x_10115) ;  /* 0x0000000018087348 */ /* 0x000fea0003c00000 */
[----:B------:R0:W1:Y:S02]  /*3320*/  SHFL.BFLY P0, R28, R27, R26, R25 ;  /* 0x0c00001a1b1c7389 */ /* 0x0000640000000019 */
[----:B01----:R-:W-:Y:S01]  /*3330*/  ENDCOLLECTIVE ;  /* 0x000000000000791b */ /* 0x003fe20003800000 */
.L_x_10115:
[----:B------:R-:W-:Y:S05]  /*3340*/  BRA `(.L_x_10116) ;  /* 0xffffffe000c47947 */ /* 0x000fea000383ffff */
.L_x_10089:
        /* <DEDUP_REMOVED lines=8> */
.L_x_10118:
[----:B------:R-:W-:Y:S05]  /*33d0*/  BSYNC B1 ;  /* 0x0000000000017941 */ /* 0x000fea0003800000 */
.L_x_10117:
        /* <DEDUP_REMOVED lines=9> */
.L_x_10119:
[----:B------:R-:W-:Y:S01]  /*3470*/  FSETP.GEU.FTZ.AND P2, PT, R50, R29, PT ;  /* 0x0000001d3200720b */ /* 0x000fe20003f5e000 */
[----:B------:R-:W-:Y:S02]  /*3480*/  IMAD.MOV.U32 R27, RZ, RZ, R51 ;  /* 0x000000ffff1b7224 */ /* 0x000fe400078e0033 */
[----:B------:R-:W-:-:S10]  /*3490*/  IMAD.MOV.U32 R45, RZ, RZ, R28 ;  /* 0x000000ffff2d7224 */ /* 0x000fd400078e001c */
[----:B------:R-:W-:Y:S05]  /*34a0*/  WARPSYNC.COLLECTIVE R24, `(.L_x_10120) ;  /* 0x0000000018087348 */ /* 0x000fea0003c00000 */
[----:B------:R0:W1:Y:S02]  /*34b0*/  SHFL.BFLY P0, R28, R27, R26, R25 ;  /* 0x0c00001a1b1c7389 */ /* 0x0000640000000019 */
[----:B01----:R-:W-:Y:S01]  /*34c0*/  ENDCOLLECTIVE ;  /* 0x000000000000791b */ /* 0x003fe20003800000 */
.L_x_10120:
        /* <DEDUP_REMOVED lines=11> */
.L_x_10121:
[----:B------:R-:W-:Y:S02]  /*3580*/  IMAD.MOV.U32 R27, RZ, RZ, R45 ;  /* 0x000000ffff1b7224 */ /* 0x000fe400078e002d */
[----:B------:R-:W-:-:S07]  /*3590*/  IMAD.MOV.U32 R44, RZ, RZ, R28 ;  /* 0x000000ffff2c7224 */ /* 0x000fce00078e001c */
[----:B------:R-:W-:Y:S05]  /*35a0*/  WARPSYNC.COLLECTIVE R24, `(.L_x_10122) ;  /* 0x0000000018087348 */ /* 0x000fea0003c00000 */
[----:B------:R0:W1:Y:S02]  /*35b0*/  SHFL.BFLY P0, R28, R27, R26, R25 ;  /* 0x0c00001a1b1c7389 */ /* 0x0000640000000019 */
[----:B01----:R-:W-:Y:S01]  /*35c0*/  ENDCOLLECTIVE ;  /* 0x000000000000791b */ /* 0x003fe20003800000 */
.L_x_10122:
[----:B------:R-:W-:Y:S01]  /*35d0*/  FSETP.GEU.FTZ.AND P1, PT, R43, R44, PT ;  /* 0x0000002c2b00720b */ /* 0x000fe20003f3e000 */
[----:B------:R-:W-:-:S12]  /*35e0*/  IMAD.MOV.U32 R27, RZ, RZ, R49 ;  /* 0x000000ffff1b7224 */ /* 0x000fd800078e0031 */
[----:B------:R-:W-:Y:S01]  /*35f0*/  @P1 FSETP.NEU.FTZ.AND P2, PT, R43, R44, PT ;  /* 0x0000002c2b00120b */ /* 0x000fe20003f5d000 */
[----:B------:R-:W-:-:S12]  /*3600*/  IMAD.MOV.U32 R50, RZ, RZ, R28 ;  /* 0x000000ffff327224 */ /* 0x000fd800078e001c */
[----:B------:R-:W-:Y:S05]  /*3610*/  WARPSYNC.COLLECTIVE R24, `(.L_x_10123) ;  /* 0x0000000018087348 */ /* 0x000fea0003c00000 */
[----:B------:R0:W1:Y:S02]  /*3620*/  SHFL.BFLY P0, R28, R27, R26, R25 ;  /* 0x0c00001a1b1c7389 */ /* 0x0000640000000019 */
[----:B01----:R-:W-:Y:S01]  /*3630*/  ENDCOLLECTIVE ;  /* 0x000000000000791b */ /* 0x003fe20003800000 */
.L_x_10123:
        /* <DEDUP_REMOVED lines=12> */
.L_x_10124:
[----:B------:R-:W-:Y:S02]  /*3700*/  IMAD.MOV.U32 R27, RZ, RZ, R48 ;  /* 0x000000ffff1b7224 */ /* 0x000fe400078e0030 */
[----:B------:R-:W-:-:S07]  /*3710*/  IMAD.MOV.U32 R29, RZ, RZ, R28 ;  /* 0x000000ffff1d7224 */ /* 0x000fce00078e001c */
[----:B------:R-:W-:Y:S05]  /*3720*/  WARPSYNC.COLLECTIVE R24, `(.L_x_10125) ;  /* 0x0000000018087348 */ /* 0x000fea0003c00000 */
[----:B------:R0:W1:Y:S02]  /*3730*/  SHFL.BFLY P0, R28, R27, R26, R25 ;  /* 0x0c00001a1b1c7389 */ /* 0x0000640000000019 */
[----:B01----:R-:W-:Y:S01]  /*3740*/  ENDCOLLECTIVE ;  /* 0x000000000000791b */ /* 0x003fe20003800000 */
.L_x_10125:
[----:B------:R-:W-:Y:S02]  /*3750*/  IMAD.MOV.U32 R27, RZ, RZ, R43 ;  /* 0x000000ffff1b7224 */ /* 0x000fe400078e002b */
[----:B------:R-:W-:-:S07]  /*3760*/  IMAD.MOV.U32 R49, RZ, RZ, R28 ;  /* 0x000000ffff317224 */ /* 0x000fce00078e001c */
[----:B------:R-:W-:Y:S05]  /*3770*/  WARPSYNC.COLLECTIVE R24, `(.L_x_10126) ;  /* 0x0000000018087348 */ /* 0x000fea0003c00000 */
[----:B------:R0:W1:Y:S02]  /*3780*/  SHFL.BFLY P0, R28, R27, R26, R25 ;  /* 0x0c00001a1b1c7389 */ /* 0x0000640000000019 */
[----:B01----:R-:W-:Y:S01]  /*3790*/  ENDCOLLECTIVE ;  /* 0x000000000000791b */ /* 0x003fe20003800000 */
.L_x_10126:
        /* <DEDUP_REMOVED lines=12> */
.L_x_10127:
[----:B------:R-:W-:Y:S02]  /*3860*/  IMAD.MOV.U32 R27, RZ, RZ, R50 ;  /* 0x000000ffff1b7224 */ /* 0x000fe400078e0032 */
[----:B------:R-:W-:-:S07]  /*3870*/  IMAD.MOV.U32 R29, RZ, RZ, R28 ;  /* 0x000000ffff1d7224 */ /* 0x000fce00078e001c */
[----:B------:R-:W-:Y:S05]  /*3880*/  WARPSYNC.COLLECTIVE R24, `(.L_x_10128) ;  /* 0x0000000018087348 */ /* 0x000fea0003c00000 */
[----:B------:R0:W1:Y:S02]  /*3890*/  SHFL.BFLY P0, R28, R27, R26, R25 ;  /* 0x0c00001a1b1c7389 */ /* 0x0000640000000019 */
[----:B01----:R-:W-:Y:S01]  /*38a0*/  ENDCOLLECTIVE ;  /* 0x000000000000791b */ /* 0x003fe20003800000 */
.L_x_10128:
[----:B------:R-:W-:Y:S01]  /*38b0*/  FSETP.GEU.FTZ.AND P2, PT, R44, R29, PT ;  /* 0x0000001d2c00720b */ /* 0x000fe20003f5e000 */
[----:B------:R-:W-:-:S12]  /*38c0*/  IMAD.MOV.U32 R27, RZ, RZ, R51 ;  /* 0x000000ffff1b7224 */ /* 0x000fd800078e0033 */
[----:B------:R-:W-:Y:S01]  /*38d0*/  @P2 FSETP.NEU.FTZ.AND P1, PT, R44, R29, PT ;  /* 0x0000001d2c00220b */ /* 0x000fe20003f3d000 */
[----:B------:R-:W-:-:S12]  /*38e0*/  IMAD.MOV.U32 R43, RZ, RZ, R28 ;  /* 0x000000ffff2b7224 */ /* 0x000fd800078e001c */
[----:B------:R-:W-:Y:S05]  /*38f0*/  WARPSYNC.COLLECTIVE R24, `(.L_x_10129) ;  /* 0x0000000018087348 */ /* 0x000fea0003c00000 */
[----:B------:R0:W1:Y:S02]  /*3900*/  SHFL.BFLY P0, R28, R27, R26, R25 ;  /* 0x0c00001a1b1c7389 */ /* 0x0000640000000019 */
[----:B01----:R-:W-:Y:S01]  /*3910*/  ENDCOLLECTIVE ;  /* 0x000000000000791b */ /* 0x003fe20003800000 */
.L_x_10129:
        /* <DEDUP_REMOVED lines=11> */
.L_x_10130:
[----:B------:R-:W-:Y:S02]  /*39d0*/  IMAD.MOV.U32 R27, RZ, RZ, R52 ;  /* 0x000000ffff1b7224 */ /* 0x000fe400078e0034 */
[----:B------:R-:W-:-:S07]  /*39e0*/  IMAD.MOV.U32 R29, RZ, RZ, R28 ;  /* 0x000000ffff1d7224 */ /* 0x000fce00078e001c */
[----:B------:R-:W-:Y:S05]  /*39f0*/  WARPSYNC.COLLECTIVE R24, `(.L_x_10131) ;  /* 0x0000000018087348 */ /* 0x000fea0003c00000 */
[----:B------:R0:W1:Y:S02]  /*3a00*/  SHFL.BFLY P0, R28, R27, R26, R25 ;  /* 0x0c00001a1b1c7389 */ /* 0x0000640000000019 */
[----:B01----:R-:W-:Y:S01]  /*3a10*/  ENDCOLLECTIVE ;  /* 0x000000000000791b */ /* 0x003fe20003800000 */
.L_x_10131:
[----:B------:R-:W-:Y:S02]  /*3a20*/  IMAD.MOV.U32 R27, RZ, RZ, R49 ;  /* 0x000000ffff1b7224 */ /* 0x000fe400078e0031 */
[----:B------:R-:W-:-:S07]  /*3a30*/  IMAD.MOV.U32 R45, RZ, RZ, R28 ;  /* 0x000000ffff2d7224 */ /* 0x000fce00078e001c */
[----:B------:R-:W-:Y:S05]  /*3a40*/  WARPSYNC.COLLECTIVE R24, `(.L_x_10132) ;  /* 0x0000000018087348 */ /* 0x000fea0003c00000 */
[----:B------:R0:W1:Y:S02]  /*3a50*/  SHFL.BFLY P0, R28, R27, R26, R25 ;  /* 0x0c00001a1b1c7389 */ /* 0x0000640000000019 */
[----:B01----:R-:W-:Y:S01]  /*3a60*/  ENDCOLLECTIVE ;  /* 0x000000000000791b */ /* 0x003fe20003800000 */
.L_x_10132:
[----:B------:R-:W-:Y:S05]  /*3a70*/  BRA `(.L_x_10133) ;  /* 0xffffffe800187947 */ /* 0x000fea000383ffff */
.L_x_10134:
        /* <DEDUP_REMOVED lines=16> */
.L_x_12341:


//--------------------- .text._ZN4vllm3moe10topkGatingILi8ELi256ELi4ELi16ELi32ElfLNS0_11ScoringFuncE0EEEvPKT5_PKbPfiPT4_PiiiibPKf --------------------------
	.section	.text._ZN4vllm3moe10topkGatingILi8ELi256ELi4ELi16ELi32ElfLNS0_11ScoringFuncE0EEEvPKT5_PKbPfiPT4_PiiiibPKf,"ax",@progbits
	.align	128
        .global         _ZN4vllm3moe10topkGatingILi8ELi256ELi4ELi16ELi32ElfLNS0_11ScoringFuncE0EEEvPKT5_PKbPfiPT4_PiiiibPKf
        .type           _ZN4vllm3moe10topkGatingILi8ELi256ELi4ELi16ELi32ElfLNS0_11ScoringFuncE0EEEvPKT5_PKbPfiPT4_PiiiibPKf,@function
        .size           _ZN4vllm3moe10topkGatingILi8ELi256ELi4ELi16ELi32ElfLNS0_11ScoringFuncE0EEEvPKT5_PKbPfiPT4_PiiiibPKf,(.L_x_12342 - _ZN4vllm3moe10topkGatingILi8ELi256ELi4ELi16ELi32ElfLNS0_11ScoringFuncE0EEEvPKT5_PKbPfiPT4_PiiiibPKf)
        .other          _ZN4vllm3moe10topkGatingILi8ELi256ELi4ELi16ELi32ElfLNS0_11ScoringFuncE0EEEvPKT5_PKbPfiPT4_PiiiibPKf,@"STO_CUDA_ENTRY STV_DEFAULT"
_ZN4vllm3moe10topkGatingILi8ELi256ELi4ELi16ELi32ElfLNS0_11ScoringFuncE0EEEvPKT5_PKbPfiPT4_PiiiibPKf:
.text._ZN4vllm3moe10topkGatingILi8ELi256ELi4ELi16ELi32ElfLNS0_11ScoringFuncE0EEEvPKT5_PKbPfiPT4_PiiiibPKf:
        /* <DEDUP_REMOVED lines=18> */
[----:B------:R0:W3:Y:S01]  /*0120*/  LDG.E.128 R4, desc[UR6][R12.64+0x200] ;  /* 0x000200060c047981 */ /* 0x0000e2000c1e1d00 */
[----:B------:R-:W-:Y:S02]  /*0130*/  ISETP.NE.U32.AND P0, PT, RZ, UR8, PT ;  /* 0x00000008ff007c0c */ /* 0x000fe4000bf05070 */
[----:B------:R-:W-:Y:S02]  /*0140*/  ISETP.NE.U32.AND P1, PT, RZ, UR4, PT ;  /* 0x00000004ff007c0c */ /* 0x000fe4000bf25070 */
[----:B------:R-:W-:Y:S02]  /*0150*/  ISETP.NE.AND.EX P0, PT, RZ, UR9, PT, P0 ;  /* 0x00000009ff007c0c */ /* 0x000fe4000bf05300 */
[----:B------:R-:W-:-:S11]  /*0160*/  ISETP.NE.AND.EX P1, PT, RZ, UR5, PT, P1 ;  /* 0x00000005ff007c0c */ /* 0x000fd6000bf25310 */
[----:B------:R-:W1:Y:S02]  /*0170*/  @P0 LDC.64 R24, c[0x0][0x250] ;  /* 0x00009400ff180b82 */ /* 0x000e640000000a00 */
[----:B0-----:R-:W-:Y:S01]  /*0180*/  @P1 IADD3 R12, P2, R2, UR4, RZ ;  /* 0x00000004020c1c10 */ /* 0x001fe2000ff5e0ff */
[----:B------:R-:W-:-:S03]  /*0190*/  ULDC UR4, c[0x0][0x240] ;  /* 0x0000900000047ab9 */ /* 0x000fc60000000800 */
[----:B------:R-:W-:-:S05]  /*01a0*/  @P1 LEA.HI.X.SX32 R13, R2, UR5, 0x1, P2 ;  /* 0x00000005020d1c11 */ /* 0x000fca00090f0eff */
[----:B------:R0:W4:Y:S01]  /*01b0*/  @P1 LDG.E.U8 R12, desc[UR6][R12.64] ;  /* 0x000000060c0c1981 */ /* 0x000122000c1e1100 */
[----:B-1----:R-:W-:-:S05]  /*01c0*/  @P0 IMAD.WIDE.U32 R24, R3, 0x4, R24 ;  /* 0x0000000403180825 */ /* 0x002fca00078e0018 */
[----:B------:R-:W5:Y:S04]  /*01d0*/  @P0 LDG.E R22, desc[UR6][R24.64+0x4] ;  /* 0x0000040618160981 */ /* 0x000f68000c1e1900 */
[----:B------:R-:W5:Y:S04]  /*01e0*/  @P0 LDG.E R23, desc[UR6][R24.64] ;  /* 0x0000000618170981 */ /* 0x000f68000c1e1900 */
[----:B------:R-:W5:Y:S04]  /*01f0*/  @P0 LDG.E R21, desc[UR6][R24.64+0x200] ;  /* 0x0002000618150981 */ /* 0x000f68000c1e1900 */
[----:B------:R-:W5:Y:S01]  /*0200*/  @P0 LDG.E R18, desc[UR6][R24.64+0x204] ;  /* 0x0002040618120981 */ /* 0x000f62000c1e1900 */
[----:B--2---:R-:W-:-:S04]  /*0210*/  FMNMX.FTZ R15, R8, R9, !PT ;  /* 0x00000009080f7209 */ /* 0x004fc80007810000 */
[----:B------:R-:W-:-:S04]  /*0220*/  FMNMX.FTZ R14, R10, R15, !PT ;  /* 0x0000000f0a0e7209 */ /* 0x000fc80007810000 */
[----:B------:R-:W-:-:S04]  /*0230*/  FMNMX.FTZ R15, R11, R14, !PT ;  /* 0x0000000e0b0f7209 */ /* 0x000fc80007810000 */
[----:B---3--:R-:W-:-:S04]  /*0240*/  FMNMX.FTZ R14, R4, R15, !PT ;  /* 0x0000000f040e7209 */ /* 0x008fc80007810000 */
[----:B------:R-:W-:-:S04]  /*0250*/  FMNMX.FTZ R15, R5, R14, !PT ;  /* 0x0000000e050f7209 */ /* 0x000fc80007810000 */
[----:B------:R-:W-:-:S04]  /*0260*/  FMNMX.FTZ R14, R6, R15, !PT ;  /* 0x0000000f060e7209 */ /* 0x000fc80007810000 */
[----:B------:R-:W-:-:S05]  /*0270*/  FMNMX.FTZ R14, R7, R14, !PT ;  /* 0x0000000e070e7209 */ /* 0x000fca0007810000 */
[----:B------:R-:W1:Y:S02]  /*0280*/  SHFL.BFLY PT, R15, R14, 0x10, 0x1f ;  /* 0x0e001f000e0f7f89 */ /* 0x000e6400000e0000 */
[----:B-1----:R-:W-:Y:S02]  /*0290*/  FMNMX.FTZ R15, R14, R15, !PT ;  /* 0x0000000f0e0f7209 */ /* 0x002fe40007810000 */
[----:B------:R-:W2:Y:S04]  /*02a0*/  @P0 LDG.E R14, desc[UR6][R24.64+0xc] ;  /* 0x00000c06180e0981 */ /* 0x000ea8000c1e1900 */
[----:B------:R-:W1:Y:S02]  /*02b0*/  SHFL.BFLY PT, R16, R15, 0x8, 0x1f ;  /* 0x0d001f000f107f89 */ /* 0x000e6400000e0000 */
[----:B-1----:R-:W-:-:S02]  /*02c0*/  FMNMX.FTZ R16, R15, R16, !PT ;  /* 0x000000100f107209 */ /* 0x002fc40007810000 */
[----:B------:R-:W3:Y:S04]  /*02d0*/  @P0 LDG.E R15, desc[UR6][R24.64+0x8] ;  /* 0x00000806180f0981 */ /* 0x000ee8000c1e1900 */
[----:B------:R-:W1:Y:S02]  /*02e0*/  SHFL.BFLY PT, R17, R16, 0x4, 0x1f ;  /* 0x0c801f0010117f89 */ /* 0x000e6400000e0000 */
[----:B-1----:R-:W-:Y:S02]  /*02f0*/  FMNMX.FTZ R19, R16, R17, !PT ;  /* 0x0000001110137209 */ /* 0x002fe40007810000 */
[----:B------:R-:W5:Y:S04]  /*0300*/  @P0 LDG.E R17, desc[UR6][R24.64+0x208] ;  /* 0x0002080618110981 */ /* 0x000f68000c1e1900 */
[----:B------:R1:W5:Y:S04]  /*0310*/  @P0 LDG.E R16, desc[UR6][R24.64+0x20c] ;  /* 0x00020c0618100981 */ /* 0x000368000c1e1900 */
        /* <DEDUP_REMOVED lines=14> */
[----:B------:R-:W-:Y:S01]  /*0400*/  FMUL.FTZ R19, R4, 1.4426950216293334961 ;  /* 0x3fb8aa3b04137820 */ /* 0x000fe20000410000 */
[----:B------:R-:W-:-:S04]  /*0410*/  FADD.FTZ R4, R5, -R13 ;  /* 0x8000000d05047221 */ /* 0x000fc80000010000 */
[----:B------:R-:W4:Y:S01]  /*0420*/  MUFU.EX2 R9, R9 ;  /* 0x0000000900097308 */ /* 0x000f220000000800 */
[----:B------:R-:W-:Y:S01]  /*0430*/  FMUL.FTZ R20, R4, 1.4426950216293334961 ;  /* 0x3fb8aa3b04147820 */ /* 0x000fe20000410000 */
[----:B------:R-:W-:-:S06]  /*0440*/  FADD.FTZ R4, R6, -R13 ;  /* 0x8000000d06047221 */ /* 0x000fcc0000010000 */
[----:B------:R-:W4:Y:S01]  /*0450*/  MUFU.EX2 R10, R10 ;  /* 0x0000000a000a7308 */ /* 0x000f220000000800 */
[----:B-1----:R-:W-:Y:S01]  /*0460*/  FMUL.FTZ R24, R4, 1.4426950216293334961 ;  /* 0x3fb8aa3b04187820 */ /* 0x002fe20000410000 */
[----:B0-----:R-:W-:-:S06]  /*0470*/  FADD.FTZ R4, RZ, R8 ;  /* 0x00000008ff047221 */ /* 0x001fcc0000010000 */
[----:B------:R-:W0:Y:S01]  /*0480*/  MUFU.EX2 R11, R11 ;  /* 0x0000000b000b7308 */ /* 0x000e220000000800 */
[----:B------:R-:W-:Y:S01]  /*0490*/  FADD.FTZ R25, R7, -R13 ;  /* 0x8000000d07197221 */ /* 0x000fe20000010000 */
[----:B----4-:R-:W-:-:S06]  /*04a0*/  FADD.FTZ R13, R4, R9 ;  /* 0x00000009040d7221 */ /* 0x010fcc0000010000 */
[----:B------:R-:W1:Y:S01]  /*04b0*/  MUFU.EX2 R5, R19 ;  /* 0x0000001300057308 */ /* 0x000e620000000800 */
[----:B------:R-:W-:Y:S01]  /*04c0*/  FMUL.FTZ R25, R25, 1.4426950216293334961 ;  /* 0x3fb8aa3b19197820 */ /* 0x000fe20000410000 */
[----:B------:R-:W-:-:S06]  /*04d0*/  FADD.FTZ R4, R13, R10 ;  /* 0x0000000a0d047221 */ /* 0x000fcc0000010000 */
[----:B------:R-:W4:Y:S01]  /*04e0*/  MUFU.EX2 R6, R20 ;  /* 0x0000001400067308 */ /* 0x000f220000000800 */
[----:B0-----:R-:W-:-:S07]  /*04f0*/  FADD.FTZ R4, R4, R11 ;  /* 0x0000000b04047221 */ /* 0x001fce0000010000 */
[----:B------:R-:W0:Y:S01]  /*0500*/  MUFU.EX2 R7, R24 ;  /* 0x0000001800077308 */ /* 0x000e220000000800 */
[----:B-1----:R-:W-:-:S07]  /*0510*/  FADD.FTZ R19, R4, R5 ;  /* 0x0000000504137221 */ /* 0x002fce0000010000 */
[----:B------:R-:W1:Y:S01]  /*0520*/  MUFU.EX2 R13, R25 ;  /* 0x00000019000d7308 */ /* 0x000e620000000800 */
[----:B----4-:R-:W-:-:S04]  /*0530*/  FADD.FTZ R4, R19, R6 ;  /* 0x0000000613047221 */ /* 0x010fc80000010000 */
        /* <DEDUP_REMOVED lines=12> */
[----:B------:R-:W-:Y:S02]  /*0600*/  IMAD.U32 R19, RZ, RZ, UR4 ;  /* 0x00000004ff137e24 */ /* 0x000fe4000f8e00ff */
[----:B0-----:R-:W-:-:S04]  /*0610*/  FADD.FTZ R25, R24, R25 ;  /* 0x0000001918197221 */ /* 0x001fc80000010000 */
[----:B------:R-:W0:Y:S01]  /*0620*/  MUFU.RCP R26, R25 ;  /* 0x00000019001a7308 */ /* 0x000e220000001000 */
[----:B------:R-:W-:Y:S01]  /*0630*/  IMAD.MOV.U32 R4, RZ, RZ, 0x1 ;  /* 0x00000001ff047424 */ /* 0x000fe200078e00ff */
[----:B------:R-:W-:Y:S02]  /*0640*/  @P1 SEL R12, RZ, 0x1, P2 ;  /* 0x00000001ff0c1807 */ /* 0x000fe40001000000 */
[----:B------:R-:W-:Y:S02]  /*0650*/  ISETP.GE.AND P2, PT, R19, 0x1, PT ;  /* 0x000000011300780c */ /* 0x000fe40003f46270 */
[----:B------:R-:W-:Y:S01]  /*0660*/  @P1 PRMT R4, R12, 0x7610, R4 ;  /* 0x000076100c041816 */ /* 0x000fe20000000004 */
        /* <DEDUP_REMOVED lines=25> */
[----:B---3--:R-:W-:Y:S01]  /*0800*/  @P0 FADD.FTZ R15, R8, R15 ;  /* 0x0000000f080f0221 */ /* 0x008fe20000010000 */
        /* <DEDUP_REMOVED lines=27> */
.L_x_10143:
        /* <DEDUP_REMOVED lines=78> */
.L_x_10171:
        /* <DEDUP_REMOVED lines=30> */
.L_x_10139:
[----:B------:R-:W-:Y:S05]  /*1080*/  BSYNC B1 ;  /* 0x0000000000017941 */ /* 0x000fea0003800000 */
.L_x_10138:
        /* <DEDUP_REMOVED lines=36> */
.L_x_10142:
[----:B------:R-:W-:Y:S05]  /*12d0*/  BSYNC B1 ;  /* 0x0000000000017941 */ /* 0x000fea0003800000 */
.L_x_10141:
[----:B------:R-:W-:Y:S05]  /*12e0*/  BRA `(.L_x_10143) ;  /* 0xfffffff400b47947 */ /* 0x000fea000383ffff */
.L_x_10136:
[----:B------:R-:W-:Y:S01]  /*12f0*/  IMAD.MOV.U32 R31, RZ, RZ, RZ ;  /* 0x000000ffff1f7224 */ /* 0x000fe200078e00ff */
[----:B------:R-:W-:Y:S01]  /*1300*/  ULDC UR10, c[0x0][0x228] ;  /* 0x00008a00000a7ab9 */ /* 0x000fe20000000800 */
[----:B------:R-:W-:Y:S01]  /*1310*/  ULDC UR11, c[0x0][0x240] ;  /* 0x00009000000b7ab9 */ /* 0x000fe20000000800 */
[----:B------:R-:W-:Y:S01]  /*1320*/  ULDC UR5, c[0x0][0x248] ;  /* 0x0000920000057ab9 */ /* 0x000fe20000000800 */
[----:B------:R-:W-:-:S05]  /*1330*/  ULDC.64 UR8, c[0x0][0x240] ;  /* 0x0000900000087ab9 */ /* 0x000fca0000000a00 */
.L_x_10149:
        /* <DEDUP_REMOVED lines=78> */
.L_x_10188:
        /* <DEDUP_REMOVED lines=29> */
.L_x_10146:
[----:B------:R-:W-:Y:S05]  /*19f0*/  BSYNC B1 ;  /* 0x0000000000017941 */ /* 0x000fea0003800000 */
.L_x_10145:
        /* <DEDUP_REMOVED lines=36> */
.L_x_10148:
[----:B------:R-:W-:Y:S05]  /*1c40*/  BSYNC B1 ;  /* 0x0000000000017941 */ /* 0x000fea0003800000 */
.L_x_10147:
[----:B------:R-:W-:Y:S05]  /*1c50*/  BRA `(.L_x_10149) ;  /* 0xfffffff400b87947 */ /* 0x000fea000383ffff */
.L_x_10140:
[----:B------:R-:W-:Y:S05]  /*1c60*/  BSYNC B0 ;  /* 0x0000000000007941 */ /* 0x000fea0003800000 */
.L_x_10135:
        /* <DEDUP_REMOVED lines=18> */
.L_x_10152:
        /* <DEDUP_REMOVED lines=18> */
.L_x_10151:
[----:B------:R-:W-:Y:S05]  /*1eb0*/  BSYNC B0 ;  /* 0x0000000000007941 */ /* 0x000fea0003800000 */
.L_x_10150:
[----:B------:R-:W-:-:S13]  /*1ec0*/  ISETP.NE.AND P0, PT, R8, RZ, PT ;  /* 0x000000ff0800720c */ /* 0x000fda0003f05270 */
        /* <DEDUP_REMOVED lines=12> */
.L_x_10154:
        /* <DEDUP_REMOVED lines=11> */
.L_x_10153:
[----:B------:R-:W-:Y:S05]  /*2040*/  EXIT ;  /* 0x000000000000794d */ /* 0x000fea0003800000 */
.L_x_10137:
        /* <DEDUP_REMOVED lines=8> */
.L_x_10156:
[----:B------:R-:W-:Y:S05]  /*20d0*/  BSYNC B1 ;  /* 0x0000000000017941 */ /* 0x000fea0003800000 */
.L_x_10155:
        /* <DEDUP_REMOVED lines=9> */
.L_x_10157:
[----:B------:R-:W-:Y:S01]  /*2170*/  FSETP.GEU.FTZ.AND P3, PT, R35, R28, PT ;  /* 0x0000001c2300720b */ /* 0x000fe20003f7e000 */
[----:B------:R-:W-:Y:S02]  /*2180*/  IMAD.MOV.U32 R19, RZ, RZ, R37 ;  /* 0x000000ffff137224 */ /* 0x000fe400078e0025 */
[----:B------:R-:W-:-:S10]  /*2190*/  IMAD.MOV.U32 R32, RZ, RZ, R20 ;  /* 0x000000ffff207224 */ /* 0x000fd400078e0014 */
[----:B------:R-:W-:Y:S05]  /*21a0*/  WARPSYNC.COLLECTIVE R16, `(.L_x_10158) ;  /* 0x0000000010087348 */ /* 0x000fea0003c00000 */
[----:B------:R0:W1:Y:S02]  /*21b0*/  SHFL.BFLY P0, R20, R19, R18, R17 ;  /* 0x0c00001213147389 */ /* 0x0000640000000011 */
[----:B01----:R-:W-:Y:S01]  /*21c0*/  ENDCOLLECTIVE ;  /* 0x000000000000791b */ /* 0x003fe20003800000 */
.L_x_10158:
        /* <DEDUP_REMOVED lines=11> */
.L_x_10159:
[----:B------:R-:W-:Y:S02]  /*2280*/  IMAD.MOV.U32 R19, RZ, RZ, R32 ;  /* 0x000000ffff137224 */ /* 0x000fe400078e0020 */
[----:B------:R-:W-:-:S07]  /*2290*/  IMAD.MOV.U32 R29, RZ, RZ, R20 ;  /* 0x000000ffff1d7224 */ /* 0x000fce00078e0014 */
[----:B------:R-:W-:Y:S05]  /*22a0*/  WARPSYNC.COLLECTIVE R16, `(.L_x_10160) ;  /* 0x0000000010087348 */ /* 0x000fea0003c00000 */
[----:B------:R0:W1:Y:S02]  /*22b0*/  SHFL.BFLY P0, R20, R19, R18, R17 ;  /* 0x0c00001213147389 */ /* 0x0000640000000011 */
[----:B01----:R-:W-:Y:S01]  /*22c0*/  ENDCOLLECTIVE ;  /* 0x000000000000791b */ /* 0x003fe20003800000 */
.L_x_10160:
[----:B------:R-:W-:Y:S01]  /*22d0*/  FSETP.GEU.FTZ.AND P1, PT, R30, R29, PT ;  /* 0x0000001d1e00720b */ /* 0x000fe20003f3e000 */
[----:B------:R-:W-:-:S12]  /*22e0*/  IMAD.MOV.U32 R19, RZ, RZ, R33 ;  /* 0x000000ffff137224 */ /* 0x000fd800078e0021 */
[----:B------:R-:W-:Y:S01]  /*22f0*/  @P1 FSETP.NEU.FTZ.AND P3, PT, R30, R29, PT ;  /* 0x0000001d1e00120b */ /* 0x000fe20003f7d000 */
[----:B------:R-:W-:-:S12]  /*2300*/  IMAD.MOV.U32 R35, RZ, RZ, R20 ;  /* 0x000000ffff237224 */ /* 0x000fd800078e0014 */
[----:B------:R-:W-:Y:S05]  /*2310*/  WARPSYNC.COLLECTIVE R16, `(.L_x_10161) ;  /* 0x0000000010087348 */ /* 0x000fea0003c00000 */
[----:B------:R0:W1:Y:S02]  /*2320*/  SHFL.BFLY P0, R20, R19, R18, R17 ;  /* 0x0c00001213147389 */ /* 0x0000640000000011 */
[----:B01----:R-:W-:Y:S01]  /*2330*/  ENDCOLLECTIVE ;  /* 0x000000000000791b */ /* 0x003fe20003800000 */
.L_x_10161:
        /* <DEDUP_REMOVED lines=12> */
.L_x_10162:
[----:B------:R-:W-:Y:S02]  /*2400*/  IMAD.MOV.U32 R19, RZ, RZ, R21 ;  /* 0x000000ffff137224 */ /* 0x000fe400078e0015 */
[----:B------:R-:W-:-:S07]  /*2410*/  IMAD.MOV.U32 R28, RZ, RZ, R20 ;  /* 0x000000ffff1c7224 */ /* 0x000fce00078e0014 */
[----:B------:R-:W-:Y:S05]  /*2420*/  WARPSYNC.COLLECTIVE R16, `(.L_x_10163) ;  /* 0x0000000010087348 */ /* 0x000fea0003c00000 */
[----:B------:R0:W1:Y:S02]  /*2430*/  SHFL.BFLY P0, R20, R19, R18, R17 ;  /* 0x0c00001213147389 */ /* 0x0000640000000011 */
[----:B01----:R-:W-:Y:S01]  /*2440*/  ENDCOLLECTIVE ;  /* 0x000000000000791b */ /* 0x003fe20003800000 */
.L_x_10163:
[----:B------:R-:W-:Y:S02]  /*2450*/  IMAD.MOV.U32 R19, RZ, RZ, R30 ;  /* 0x000000ffff137224 */ /* 0x000fe400078e001e */
[----:B------:R-:W-:-:S07]  /*2460*/  IMAD.MOV.U32 R34, RZ, RZ, R20 ;  /* 0x000000ffff227224 */ /* 0x000fce00078e0014 */
[----:B------:R-:W-:Y:S05]  /*2470*/  WARPSYNC.COLLECTIVE R16, `(.L_x_10164) ;  /* 0x0000000010087348 */ /* 0x000fea0003c00000 */
[----:B------:R0:W1:Y:S02]  /*2480*/  SHFL.BFLY P0, R20, R19, R18, R17 ;  /* 0x0c00001213147389 */ /* 0x0000640000000011 */
[----:B01----:R-:W-:Y:S01]  /*2490*/  ENDCOLLECTIVE ;  /* 0x000000000000791b */ /* 0x003fe20003800000 */
.L_x_10164:
        /* <DEDUP_REMOVED lines=12> */
.L_x_10165:
[----:B------:R-:W-:Y:S02]  /*2560*/  IMAD.MOV.U32 R19, RZ, RZ, R34 ;  /* 0x000000ffff137224 */ /* 0x000fe400078e0022 */
[----:B------:R-:W-:-:S07]  /*2570*/  IMAD.MOV.U32 R28, RZ, RZ, R20 ;  /* 0x000000ffff1c7224 */ /* 0x000fce00078e0014 */
[----:B------:R-:W-:Y:S05]  /*2580*/  WARPSYNC.COLLECTIVE R16, `(.L_x_10166) ;  /* 0x0000000010087348 */ /* 0x000fea0003c00000 */
[----:B------:R0:W1:Y:S02]  /*2590*/  SHFL.BFLY P0, R20, R19, R18, R17 ;  /* 0x0c00001213147389 */ /* 0x0000640000000011 */
[----:B01----:R-:W-:Y:S01]  /*25a0*/  ENDCOLLECTIVE ;  /* 0x000000000000791b */ /* 0x003fe20003800000 */
.L_x_10166:
[----:B------:R-:W-:Y:S01]  /*25b0*/  FSETP.GEU.FTZ.AND P3, PT, R33, R28, PT ;  /* 0x0000001c2100720b */ /* 0x000fe20003f7e000 */
[----:B------:R-:W-:-:S12]  /*25c0*/  IMAD.MOV.U32 R19, RZ, RZ, R35 ;  /* 0x000000ffff137224 */ /* 0x000fd800078e0023 */
[----:B------:R-:W-:Y:S01]  /*25d0*/  @P3 FSETP.NEU.FTZ.AND P1, PT, R33, R28, PT ;  /* 0x0000001c2100320b */ /* 0x000fe20003f3d000 */
[----:B------:R-:W-:-:S12]  /*25e0*/  IMAD.MOV.U32 R29, RZ, RZ, R20 ;  /* 0x000000ffff1d7224 */ /* 0x000fd800078e0014 */
[----:B------:R-:W-:Y:S05]  /*25f0*/  WARPSYNC.COLLECTIVE R16, `(.L_x_10167) ;  /* 0x0000000010087348 */ /* 0x000fea0003c00000 */
[----:B------:R0:W1:Y:S02]  /*2600*/  SHFL.BFLY P0, R20, R19, R18, R17 ;  /* 0x0c00001213147389 */ /* 0x0000640000000011 */
[----:B01----:R-:W-:Y:S01]  /*2610*/  ENDCOLLECTIVE ;  /* 0x000000000000791b */ /* 0x003fe20003800000 */
.L_x_10167:
        /* <DEDUP_REMOVED lines=11> */
.L_x_10168:
[----:B------:R-:W-:Y:S02]  /*26d0*/  IMAD.MOV.U32 R19, RZ, RZ, R33 ;  /* 0x000000ffff137224 */ /* 0x000fe400078e0021 */
[----:B------:R-:W-:-:S07]  /*26e0*/  IMAD.MOV.U32 R21, RZ, RZ, R20 ;  /* 0x000000ffff157224 */ /* 0x000fce00078e0014 */
[----:B------:R-:W-:Y:S05]  /*26f0*/  WARPSYNC.COLLECTIVE R16, `(.L_x_10169) ;  /* 0x0000000010087348 */ /* 0x000fea0003c00000 */
[----:B------:R0:W1:Y:S02]  /*2700*/  SHFL.BFLY P0, R20, R19, R18, R17 ;  /* 0x0c00001213147389 */ /* 0x0000640000000011 */
[----:B01----:R-:W-:Y:S01]  /*2710*/  ENDCOLLECTIVE ;  /* 0x000000000000791b */ /* 0x003fe20003800000 */
.L_x_10169:
[----:B------:R-:W-:Y:S02]  /*2720*/  IMAD.MOV.U32 R19, RZ, RZ, R37 ;  /* 0x000000ffff137224 */ /* 0x000fe400078e0025 */
[----:B------:R-:W-:-:S07]  /*2730*/  IMAD.MOV.U32 R32, RZ, RZ, R20 ;  /* 0x000000ffff207224 */ /* 0x000fce00078e0014 */
[----:B------:R-:W-:Y:S05]  /*2740*/  WARPSYNC.COLLECTIVE R16, `(.L_x_10170) ;  /* 0x0000000010087348 */ /* 0x000fea0003c00000 */
[----:B------:R0:W1:Y:S02]  /*2750*/  SHFL.BFLY P0, R20, R19, R18, R17 ;  /* 0x0c00001213147389 */ /* 0x0000640000000011 */
[----:B01----:R-:W-:Y:S01]  /*2760*/  ENDCOLLECTIVE ;  /* 0x000000000000791b */ /* 0x003fe20003800000 */
.L_x_10170:
[----:B------:R-:W-:Y:S05]  /*2770*/  BRA `(.L_x_10171) ;  /* 0xffffffe400c87947 */ /* 0x000fea000383ffff */
.L_x_10144:
        /* <DEDUP_REMOVED lines=8> */
.L_x_10173:
[----:B------:R-:W-:Y:S05]  /*2800*/  BSYNC B1 ;  /* 0x0000000000017941 */ /* 0x000fea0003800000 */
.L_x_10172:
        /* <DEDUP_REMOVED lines=9> */
.L_x_10174:
[----:B------:R-:W-:Y:S01]  /*28a0*/  FSETP.GEU.FTZ.AND P3, PT, R34, R21, PT ;  /* 0x000000152200720b */ /* 0x000fe20003f7e000 */
[----:B------:R-:W-:Y:S02]  /*28b0*/  IMAD.MOV.U32 R19, RZ, RZ, R35 ;  /* 0x000000ffff137224 */ /* 0x000fe400078e0023 */
[----:B------:R-:W-:-:S10]  /*28c0*/  IMAD.MOV.U32 R30, RZ, RZ, R20 ;  /* 0x000000ffff1e7224 */ /* 0x000fd400078e0014 */
[----:B------:R-:W-:Y:S05]  /*28d0*/  WARPSYNC.COLLECTIVE R16, `(.L_x_10175) ;  /* 0x0000000010087348 */ /* 0x000fea0003c00000 */
[----:B------:R0:W1:Y:S02]  /*28e0*/  SHFL.BFLY P0, R20, R19, R18, R17 ;  /* 0x0c00001213147389 */ /* 0x0000640000000011 */
[----:B01----:R-:W-:Y:S01]  /*28f0*/  ENDCOLLECTIVE ;  /* 0x000000000000791b */ /* 0x003fe20003800000 */
.L_x_10175:
        /* <DEDUP_REMOVED lines=11> */
.L_x_10176:
[----:B------:R-:W-:Y:S02]  /*29b0*/  IMAD.MOV.U32 R19, RZ, RZ, R30 ;  /* 0x000000ffff137224 */ /* 0x000fe400078e001e */
[----:B------:R-:W-:-:S07]  /*29c0*/  IMAD.MOV.U32 R28, RZ, RZ, R20 ;  /* 0x000000ffff1c7224 */ /* 0x000fce00078e0014 */
[----:B------:R-:W-:Y:S05]  /*29d0*/  WARPSYNC.COLLECTIVE R16, `(.L_x_10177) ;  /* 0x0000000010087348 */ /* 0x000fea0003c00000 */
[----:B------:R0:W1:Y:S02]  /*29e0*/  SHFL.BFLY P0, R20, R19, R18, R17 ;  /* 0x0c00001213147389 */ /* 0x0000640000000011 */
[----:B01----:R-:W-:Y:S01]  /*29f0*/  ENDCOLLECTIVE ;  /* 0x000000000000791b */ /* 0x003fe20003800000 */
.L_x_10177:
[----:B------:R-:W-:Y:S01]  /*2a00*/  FSETP.GEU.FTZ.AND P1, PT, R29, R28, PT ;  /* 0x0000001c1d00720b */ /* 0x000fe20003f3e000 */
[----:B------:R-:W-:-:S12]  /*2a10*/  IMAD.MOV.U32 R19, RZ, RZ, R32 ;  /* 0x000000ffff137224 */ /* 0x000fd800078e0020 */
[----:B------:R-:W-:Y:S01]  /*2a20*/  @P1 FSETP.NEU.FTZ.AND P3, PT, R29, R28, PT ;  /* 0x0000001c1d00120b */ /* 0x000fe20003f7d000 */
[----:B------:R-:W-:-:S12]  /*2a30*/  IMAD.MOV.U32 R35, RZ, RZ, R20 ;  /* 0x000000ffff237224 */ /* 0x000fd800078e0014 */
[----:B------:R-:W-:Y:S05]  /*2a40*/  WARPSYNC.COLLECTIVE R16, `(.L_x_10178) ;  /* 0x0000000010087348 */ /* 0x000fea0003c00000 */
[----:B------:R0:W1:Y:S02]  /*2a50*/  SHFL.BFLY P0, R20, R19, R18, R17 ;  /* 0x0c00001213147389 */ /* 0x0000640000000011 */
[----:B01----:R-:W-:Y:S01]  /*2a60*/  ENDCOLLECTIVE ;  /* 0x000000000000791b */ /* 0x003fe20003800000 */
.L_x_10178:
        /* <DEDUP_REMOVED lines=12> */
.L_x_10179:
[----:B------:R-:W-:Y:S02]  /*2b30*/  IMAD.MOV.U32 R19, RZ, RZ, R33 ;  /* 0x000000ffff137224 */ /* 0x000fe400078e0021 */
[----:B------:R-:W-:-:S07]  /*2b40*/  IMAD.MOV.U32 R21, RZ, RZ, R20 ;  /* 0x000000ffff157224 */ /* 0x000fce00078e0014 */
[----:B------:R-:W-:Y:S05]  /*2b50*/  WARPSYNC.COLLECTIVE R16, `(.L_x_10180) ;  /* 0x0000000010087348 */ /* 0x000fea0003c00000 */
[----:B------:R0:W1:Y:S02]  /*2b60*/  SHFL.BFLY P0, R20, R19, R18, R17 ;  /* 0x0c00001213147389 */ /* 0x0000640000000011 */
[----:B01----:R-:W-:Y:S01]  /*2b70*/  ENDCOLLECTIVE ;  /* 0x000000000000791b */ /* 0x003fe20003800000 */
.L_x_10180:
[----:B------:R-:W-:Y:S02]  /*2b80*/  IMAD.MOV.U32 R19, RZ, RZ, R29 ;  /* 0x000000ffff137224 */ /* 0x000fe400078e001d */
[----:B------:R-:W-:-:S07]  /*2b90*/  IMAD.MOV.U32 R32, RZ, RZ, R20 ;  /* 0x000000ffff207224 */ /* 0x000fce00078e0014 */
[----:B------:R-:W-:Y:S05]  /*2ba0*/  WARPSYNC.COLLECTIVE R16, `(.L_x_10181) ;  /* 0x0000000010087348 */ /* 0x000fea0003c00000 */
[----:B------:R0:W1:Y:S02]  /*2bb0*/  SHFL.BFLY P0, R20, R19, R18, R17 ;  /* 0x0c00001213147389 */ /* 0x0000640000000011 */
[----:B01----:R-:W-:Y:S01]  /*2bc0*/  ENDCOLLECTIVE ;  /* 0x000000000000791b */ /* 0x003fe20003800000 */
.L_x_10181:
        /* <DEDUP_REMOVED lines=12> */
.L_x_10182:
[----:B------:R-:W-:Y:S02]  /*2c90*/  IMAD.MOV.U32 R19, RZ, RZ, R35 ;  /* 0x000000ffff137224 */ /* 0x000fe400078e0023 */
[----:B------:R-:W-:-:S07]  /*2ca0*/  IMAD.MOV.U32 R21, RZ, RZ, R20 ;  /* 0x000000ffff157224 */ /* 0x000fce00078e0014 */
[----:B------:R-:W-:Y:S05]  /*2cb0*/  WARPSYNC.COLLECTIVE R16, `(.L_x_10183) ;  /* 0x0000000010087348 */ /* 0x000fea0003c00000 */
[----:B------:R0:W1:Y:S02]  /*2cc0*/  SHFL.BFLY P0, R20, R19, R18, R17 ;  /* 0x0c00001213147389 */ /* 0x0000640000000011 */
[----:B01----:R-:W-:Y:S01]  /*2cd0*/  ENDCOLLECTIVE ;  /* 0x000000000000791b */ /* 0x003fe20003800000 */
.L_x_10183:
[----:B------:R-:W-:Y:S01]  /*2ce0*/  FSETP.GEU.FTZ.AND P3, PT, R34, R21, PT ;  /* 0x000000152200720b */ /* 0x000fe20003f7e000 */
[----:B------:R-:W-:-:S12]  /*2cf0*/  IMAD.MOV.U32 R19, RZ, RZ, R29 ;  /* 0x000000ffff137224 */ /* 0x000fd800078e001d */
[----:B------:R-:W-:Y:S01]  /*2d00*/  @P3 FSETP.NEU.FTZ.AND P1, PT, R34, R21, PT ;  /* 0x000000152200320b */ /* 0x000fe20003f3d000 */
[----:B------:R-:W-:-:S12]  /*2d10*/  IMAD.MOV.U32 R28, RZ, RZ, R20 ;  /* 0x000000ffff1c7224 */ /* 0x000fd800078e0014 */
[----:B------:R-:W-:Y:S05]  /*2d20*/  WARPSYNC.COLLECTIVE R16, `(.L_x_10184) ;  /* 0x0000000010087348 */ /* 0x000fea0003c00000 */
[----:B------:R0:W1:Y:S02]  /*2d30*/  SHFL.BFLY P0, R20, R19, R18, R17 ;  /* 0x0c00001213147389 */ /* 0x0000640000000011 */
[----:B01----:R-:W-:Y:S01]  /*2d40*/  ENDCOLLECTIVE ;  /* 0x000000000000791b */ /* 0x003fe20003800000 */
.L_x_10184:
        /* <DEDUP_REMOVED lines=11> */
.L_x_10185:
[----:B------:R-:W-:Y:S02]  /*2e00*/  IMAD.MOV.U32 R19, RZ, RZ, R33 ;  /* 0x000000ffff137224 */ /* 0x000fe400078e0021 */
[----:B------:R-:W-:-:S07]  /*2e10*/  IMAD.MOV.U32 R21, RZ, RZ, R20 ;  /* 0x000000ffff157224 */ /* 0x000fce00078e0014 */
[----:B------:R-:W-:Y:S05]  /*2e20*/  WARPSYNC.COLLECTIVE R16, `(.L_x_10186) ;  /* 0x0000000010087348 */ /* 0x000fea0003c00000 */
[----:B------:R0:W1:Y:S02]  /*2e30*/  SHFL.BFLY P0, R20, R19, R18, R17 ;  /* 0x0c00001213147389 */ /* 0x0000640000000011 */
[----:B01----:R-:W-:Y:S01]  /*2e40*/  ENDCOLLECTIVE ;  /* 0x000000000000791b */ /* 0x003fe20003800000 */
.L_x_10186:
[----:B------:R-:W-:Y:S02]  /*2e50*/  IMAD.MOV.U32 R19, RZ, RZ, R37 ;  /* 0x000000ffff137224 */ /* 0x000fe400078e0025 */
[----:B------:R-:W-:-:S07]  /*2e60*/  IMAD.MOV.U32 R30, RZ, RZ, R20 ;  /* 0x000000ffff1e7224 */ /* 0x000fce00078e0014 */
[----:B------:R-:W-:Y:S05]  /*2e70*/  WARPSYNC.COLLECTIVE R16, `(.L_x_10187) ;  /* 0x0000000010087348 */ /* 0x000fea0003c00000 */
[----:B------:R0:W1:Y:S02]  /*2e80*/  SHFL.BFLY P0, R20, R19, R18, R17 ;  /* 0x0c00001213147389 */ /* 0x0000640000000011 */
[----:B01----:R-:W-:Y:S01]  /*2e90*/  ENDCOLLECTIVE ;  /* 0x000000000000791b */ /* 0x003fe20003800000 */
.L_x_10187:
[----:B------:R-:W-:Y:S05]  /*2ea0*/  BRA `(.L_x_10188) ;  /* 0xffffffe8005c7947 */ /* 0x000fea000383ffff */
.L_x_10189:
        /* <DEDUP_REMOVED lines=13> */
.L_x_12342:


//--------------------- .text._ZN4vllm3moe10topkGatingILi4ELi128ELi4ELi16ELi32ElfLNS0_11ScoringFuncE0EEEvPKT5_PKbPfiPT4_PiiiibPKf --------------------------
	.section	.text._ZN4vllm3moe10topkGatingILi4ELi128ELi4ELi16ELi32ElfLNS0_11ScoringFuncE0EEEvPKT5_PKbPfiPT4_PiiiibPKf,"ax",@progbits
	.align	128
        .global         _ZN4vllm3moe10topkGatingILi4ELi128ELi4ELi16ELi32ElfLNS0_11ScoringFuncE0EEEvPKT5_PKbPfiPT4_PiiiibPKf
        .type           _ZN4vllm3moe10topkGatingILi4ELi128ELi4ELi16ELi32ElfLNS0_11ScoringFuncE0EEEvPKT5_PKbPfiPT4_PiiiibPKf,@function
        .size           _ZN4vllm3moe10topkGatingILi4ELi128ELi4ELi16ELi32ElfLNS0_11ScoringFuncE0EEEvPKT5_PKbPfiPT4_PiiiibPKf,(.L_x_12343 - _ZN4vllm3moe10topkGatingILi4ELi128ELi4ELi16ELi32ElfLNS0_11ScoringFuncE0EEEvPKT5_PKbPfiPT4_PiiiibPKf)
        .other          _ZN4vllm3moe10topkGatingILi4ELi128ELi4ELi16ELi32ElfLNS0_11ScoringFuncE0EEEvPKT5_PKbPfiPT4_PiiiibPKf,@"STO_CUDA_ENTRY STV_DEFAULT"
_ZN4vllm3moe10topkGatingILi4ELi128ELi4ELi16ELi32ElfLNS0_11ScoringFuncE0EEEvPKT5_PKbPfiPT4_PiiiibPKf:
.text._ZN4vllm3moe10topkGatingILi4ELi128ELi4ELi16ELi32ElfLNS0_11ScoringFuncE0EEEvPKT5_PKbPfiPT4_PiiiibPKf:
        /* <DEDUP_REMOVED lines=21> */
[----:B------:R-:W-:-:S13]  /*0150*/  ISETP.NE.AND.EX P0, PT, RZ, UR9, PT, P0 ;  /* 0x00000009ff007c0c */ /* 0x000fda000bf05300 */
[----:B------:R-:W0:Y:S02]  /*0160*/  @P0 LDC.64 R14, c[0x0][0x250] ;  /* 0x00009400ff0e0b82 */ /* 0x000e240000000a00 */
[----:B0-----:R-:W-:-:S05]  /*0170*/  @P0 IMAD.WIDE.U32 R14, R3, 0x4, R14 ;  /* 0x00000004030e0825 */ /* 0x001fca00078e000e */
[----:B------:R-:W3:Y:S01]  /*0180*/  @P0 LDG.E R11, desc[UR6][R14.64+0x4] ;  /* 0x000004060e0b0981 */ /* 0x000ee2000c1e1900 */
[----:B--2---:R-:W-:-:S04]  /*0190*/  FMNMX.FTZ R9, R4, R5, !PT ;  /* 0x0000000504097209 */ /* 0x004fc80007810000 */
[----:B------:R-:W-:-:S04]  /*01a0*/  FMNMX.FTZ R8, R6, R9, !PT ;  /* 0x0000000906087209 */ /* 0x000fc80007810000 */
[----:B------:R-:W-:Y:S02]  /*01b0*/  FMNMX.FTZ R10, R7, R8, !PT ;  /* 0x00000008070a7209 */ /* 0x000fe40007810000 */
[----:B------:R-:W-:Y:S01]  /*01c0*/  @P1 IADD3 R8, P2, R2, UR4, RZ ;  /* 0x0000000402081c10 */ /* 0x000fe2000ff5e0ff */
[----:B------:R-:W-:Y:S02]  /*01d0*/  ULDC UR4, c[0x0][0x240] ;  /* 0x0000900000047ab9 */ /* 0x000fe40000000800 */
[----:B------:R-:W0:Y:S02]  /*01e0*/  SHFL.BFLY PT, R9, R10, 0x10, 0x1f ;  /* 0x0e001f000a097f89 */ /* 0x000e2400000e0000 */
[----:B0-----:R-:W-:Y:S02]  /*01f0*/  FMNMX.FTZ R13, R10, R9, !PT ;  /* 0x000000090a0d7209 */ /* 0x001fe40007810000 */
[----:B------:R-:W-:Y:S01]  /*0200*/  @P1 LEA.HI.X.SX32 R9, R2, UR5, 0x1, P2 ;  /* 0x0000000502091c11 */ /* 0x000fe200090f0eff */
[----:B------:R-:W2:Y:S04]  /*0210*/  @P0 LDG.E R10, desc[UR6][R14.64] ;  /* 0x000000060e0a0981 */ /* 0x000ea8000c1e1900 */
[----:B------:R-:W0:Y:S04]  /*0220*/  SHFL.BFLY PT, R12, R13, 0x8, 0x1f ;  /* 0x0d001f000d0c7f89 */ /* 0x000e2800000e0000 */
[----:B------:R1:W4:Y:S01]  /*0230*/  @P1 LDG.E.U8 R8, desc[UR6][R8.64] ;  /* 0x0000000608081981 */ /* 0x000322000c1e1100 */
[----:B0-----:R-:W-:-:S03]  /*0240*/  FMNMX.FTZ R16, R13, R12, !PT ;  /* 0x0000000c0d107209 */ /* 0x001fc60007810000 */
[----:B------:R-:W5:Y:S04]  /*0250*/  @P0 LDG.E R12, desc[UR6][R14.64+0x8] ;  /* 0x000008060e0c0981 */ /* 0x000f68000c1e1900 */
[----:B------:R-:W0:Y:S04]  /*0260*/  SHFL.BFLY PT, R17, R16, 0x4, 0x1f ;  /* 0x0c801f0010117f89 */ /* 0x000e2800000e0000 */
[----:B------:R3:W5:Y:S01]  /*0270*/  @P0 LDG.E R13, desc[UR6][R14.64+0xc] ;  /* 0x00000c060e0d0981 */ /* 0x000762000c1e1900 */
[----:B0-----:R-:W-:-:S05]  /*0280*/  FMNMX.FTZ R17, R16, R17, !PT ;  /* 0x0000001110117209 */ /* 0x001fca0007810000 */
[----:B------:R-:W0:Y:S02]  /*0290*/  SHFL.BFLY PT, R18, R17, 0x2, 0x1f ;  /* 0x0c401f0011127f89 */ /* 0x000e2400000e0000 */
[----:B0-----:R-:W-:-:S05]  /*02a0*/  FMNMX.FTZ R18, R17, R18, !PT ;  /* 0x0000001211127209 */ /* 0x001fca0007810000 */
[----:B-1----:R-:W0:Y:S02]  /*02b0*/  SHFL.BFLY PT, R9, R18, 0x1, 0x1f ;  /* 0x0c201f0012097f89 */ /* 0x002e2400000e0000 */
[----:B0-----:R-:W-:-:S05]  /*02c0*/  FMNMX.FTZ R9, R18, R9, !PT ;  /* 0x0000000912097209 */ /* 0x001fca0007810000 */
[--C-:B------:R-:W-:Y:S01]  /*02d0*/  FADD.FTZ R4, R4, -R9.reuse ;  /* 0x8000000904047221 */ /* 0x100fe20000010000 */
[----:B------:R-:W-:-:S03]  /*02e0*/  FADD.FTZ R16, R5, -R9 ;  /* 0x8000000905107221 */ /* 0x000fc60000010000 */
[----:B------:R-:W-:Y:S01]  /*02f0*/  FMUL.FTZ R4, R4, 1.4426950216293334961 ;  /* 0x3fb8aa3b04047820 */ /* 0x000fe20000410000 */
[----:B------:R-:W-:Y:S01]  /*0300*/  FMUL.FTZ R16, R16, 1.4426950216293334961 ;  /* 0x3fb8aa3b10107820 */ /* 0x000fe20000410000 */
[--C-:B---3--:R-:W-:Y:S02]  /*0310*/  FADD.FTZ R14, R6, -R9.reuse ;  /* 0x80000009060e7221 */ /* 0x108fe40000010000 */
[----:B------:R-:W0:Y:S01]  /*0320*/  MUFU.EX2 R5, R4 ;  /* 0x0000000400057308 */ /* 0x000e220000000800 */
[----:B------:R-:W-:Y:S01]  /*0330*/  FADD.FTZ R9, R7, -R9 ;  /* 0x8000000907097221 */ /* 0x000fe20000010000 */
[----:B------:R-:W-:-:S03]  /*0340*/  FMUL.FTZ R17, R14, 1.4426950216293334961 ;  /* 0x3fb8aa3b0e117820 */ /* 0x000fc60000410000 */
[----:B------:R-:W-:-:S03]  /*0350*/  FMUL.FTZ R9, R9, 1.4426950216293334961 ;  /* 0x3fb8aa3b09097820 */ /* 0x000fc60000410000 */
[----:B------:R-:W1:Y:S08]  /*0360*/  MUFU.EX2 R6, R16 ;  /* 0x0000001000067308 */ /* 0x000e700000000800 */
[----:B------:R-:W3:Y:S01]  /*0370*/  MUFU.EX2 R7, R17 ;  /* 0x0000001100077308 */ /* 0x000ee20000000800 */
[----:B0-----:R-:W-:-:S07]  /*0380*/  FADD.FTZ R15, RZ, R5 ;  /* 0x00000005ff0f7221 */ /* 0x001fce0000010000 */
        /* <DEDUP_REMOVED lines=13> */
[----:B0-----:R-:W-:-:S04]  /*0460*/  FADD.FTZ R19, R18, R19 ;  /* 0x0000001312137221 */ /* 0x001fc80000010000 */
[----:B------:R-:W0:Y:S01]  /*0470*/  MUFU.RCP R20, R19 ;  /* 0x0000001300147308 */ /* 0x000e220000001000 */
[----:B----4-:R-:W-:Y:S01]  /*0480*/  @P1 ISETP.NE.AND P2, PT, R8, RZ, PT ;  /* 0x000000ff0800120c */ /* 0x010fe20003f45270 */
[----:B------:R-:W-:-:S03]  /*0490*/  IMAD.U32 R14, RZ, RZ, UR4 ;  /* 0x00000004ff0e7e24 */ /* 0x000fc6000f8e00ff */
[----:B------:R-:W-:Y:S01]  /*04a0*/  @P1 SEL R8, RZ, 0x1, P2 ;  /* 0x00000001ff081807 */ /* 0x000fe20001000000 */
[----:B------:R-:W-:Y:S02]  /*04b0*/  IMAD.MOV.U32 R4, RZ, RZ, 0x1 ;  /* 0x00000001ff047424 */ /* 0x000fe400078e00ff */
[-C--:B0-----:R-:W-:Y:S01]  /*04c0*/  FMUL.FTZ R6, R6, R20.reuse ;  /* 0x0000001406067220 */ /* 0x081fe20000410000 */
[----:B------:R-:W-:-:S04]  /*04d0*/  FMUL.FTZ R5, R5, R20 ;  /* 0x0000001405057220 */ /* 0x000fc80000410000 */
[C---:B------:R-:W-:Y:S01]  /*04e0*/  FSETP.GEU.FTZ.AND P2, PT, |R6|.reuse, +INF , PT ;  /* 0x7f8000000600780b */ /* 0x040fe20003f5e200 */
[-C--:B------:R-:W-:Y:S01]  /*04f0*/  FMUL.FTZ R7, R7, R20.reuse ;  /* 0x0000001407077220 */ /* 0x080fe20000410000 */
[----:B------:R-:W-:Y:S02]  /*0500*/  FMUL.FTZ R9, R9, R20 ;  /* 0x0000001409097220 */ /* 0x000fe40000410000 */
[----:B------:R-:W-:Y:S02]  /*0510*/  FSEL R6, R6, RZ, !P2 ;  /* 0x000000ff06067208 */ /* 0x000fe40005000000 */
[----:B------:R-:W-:Y:S02]  /*0520*/  ISETP.GE.AND P2, PT, R14, 0x1, PT ;  /* 0x000000010e00780c */ /* 0x000fe40003f46270 */
[----:B------:R-:W-:Y:S02]  /*0530*/  @P1 PRMT R4, R8, 0x7610, R4 ;  /* 0x0000761008041816 */ /* 0x000fe40000000004 */
[----:B------:R-:W-:-:S02]  /*0540*/  FSETP.GEU.FTZ.AND P1, PT, |R5|, +INF , PT ;  /* 0x7f8000000500780b */ /* 0x000fc40003f3e200 */
[----:B------:R-:W-:Y:S02]  /*0550*/  FSETP.GEU.FTZ.AND P3, PT, |R7|, +INF , PT ;  /* 0x7f8000000700780b */ /* 0x000fe40003f7e200 */
[----:B------:R-:W-:Y:S02]  /*0560*/  FSETP.GEU.FTZ.AND P4, PT, |R9|, +INF , PT ;  /* 0x7f8000000900780b */ /* 0x000fe40003f9e200 */
[----:B------:R-:W-:Y:S02]  /*0570*/  FSEL R5, R5, RZ, !P1 ;  /* 0x000000ff05057208 */ /* 0x000fe40004800000 */
[----:B------:R-:W-:Y:S02]  /*0580*/  FSEL R7, R7, RZ, !P3 ;  /* 0x000000ff07077208 */ /* 0x000fe40005800000 */
[----:B------:R-:W-:Y:S01]  /*0590*/  FSEL R8, R9, RZ, !P4 ;  /* 0x000000ff09087208 */ /* 0x000fe20006000000 */
[----:B--2---:R-:W-:Y:S01]  /*05a0*/  @P0 FADD.FTZ R9, R5, R10 ;  /* 0x0000000a05090221 */ /* 0x004fe20000010000 */
[----:B------:R-:W-:Y:S01]  /*05b0*/  @P0 FADD.FTZ R10, R6, R11 ;  /* 0x0000000b060a0221 */ /* 0x000fe20000010000 */
[----:B-----5:R-:W-:Y:S01]  /*05c0*/  @P0 FADD.FTZ R11, R7, R12 ;  /* 0x0000000c070b0221 */ /* 0x020fe20000010000 */
[----:B------:R-:W-:-:S02]  /*05d0*/  IMAD.MOV.U32 R22, RZ, RZ, RZ ;  /* 0x000000ffff167224 */ /* 0x000fc400078e00ff */
[----:B------:R-:W-:Y:S01]  /*05e0*/  @P0 FADD.FTZ R18, R8, R13 ;  /* 0x0000000d08120221 */ /* 0x000fe20000010000 */
        /* <DEDUP_REMOVED lines=16> */
.L_x_10198:
        /* <DEDUP_REMOVED lines=62> */
.L_x_10226:
        /* <DEDUP_REMOVED lines=11> */
[----:B------:R-:W-:Y:S01]  /*0b80*/  IMAD R27, R2, UR8, R25 ;  /* 0x00000008021b7c24 */ /* 0x000fe2000f8e0219 */
[----:B------:R-:W-:Y:S01]  /*0b90*/  ISETP.GE.AND P0, PT, R19, UR9, PT ;  /* 0x0000000913007c0c */ /* 0x000fe2000bf06270 */
[----:B------:R-:W-:Y:S02]  /*0ba0*/  IMAD R25, R25, UR10, R2 ;  /* 0x0000000a19197c24 */ /* 0x000fe4000f8e0202 */
[----:B------:R-:W-:Y:S01]  /*0bb0*/  FADD.FTZ R22, R22, R23 ;  /* 0x0000001716167221 */ /* 0x000fe20000010000 */
[----:B------:R-:W-:Y:S02]  /*0bc0*/  ISETP.LT.AND P0, PT, R19, UR5, P0 ;  /* 0x0000000513007c0c */ /* 0x000fe40008701270 */
[----:B------:R-:W2:Y:S08]  /*0bd0*/  LDC.64 R16, c[0x0][0x230] ;  /* 0x00008c00ff107b82 */ /* 0x000eb00000000a00 */
[----:B0-----:R-:W0:Y:S01]  /*0be0*/  LDC.64 R12, c[0x0][0x238] ;  /* 0x00008e00ff0c7b82 */ /* 0x001e220000000a00 */
[----:B-1----:R-:W-:Y:S01]  /*0bf0*/  IMAD.WIDE R28, R27, 0x4, R14 ;  /* 0x000000041b1c7825 */ /* 0x002fe200078e020e */
[----:B------:R-:W-:-:S03]  /*0c00*/  PRMT R15, R4, 0x9910, RZ ;  /* 0x00009910040f7816 */ /* 0x000fc600000000ff */
[----:B------:R-:W-:Y:S01]  /*0c10*/  VIADD R14, R19, -UR9 ;  /* 0x80000009130e7c36 */ /* 0x000fe20008000000 */
[----:B------:R-:W-:Y:S01]  /*0c20*/  ISETP.NE.AND P0, PT, R15, RZ, P0 ;  /* 0x000000ff0f00720c */ /* 0x000fe20000705270 */
[----:B------:R1:W-:Y:S01]  /*0c30*/  STG.E desc[UR6][R28.64], R23 ;  /* 0x000000171c007986 */ /* 0x0003e2000c101906 */
[----:B--2---:R-:W-:Y:S02]  /*0c40*/  IMAD.WIDE R16, R27, 0x8, R16 ;  /* 0x000000081b107825 */ /* 0x004fe400078e0210 */
[----:B------:R-:W-:Y:S02]  /*0c50*/  SHF.R.S32.HI R15, RZ, 0x1f, R14 ;  /* 0x0000001fff0f7819 */ /* 0x000fe4000001140e */
[----:B------:R-:W-:Y:S02]  /*0c60*/  SEL R14, R14, 0x80, P0 ;  /* 0x000000800e0e7807 */ /* 0x000fe40000000000 */
[----:B------:R-:W-:Y:S01]  /*0c70*/  SEL R15, R15, RZ, P0 ;  /* 0x000000ff0f0f7207 */ /* 0x000fe20000000000 */
[----:B0-----:R-:W-:-:S04]  /*0c80*/  IMAD.WIDE R12, R27, 0x4, R12 ;  /* 0x000000041b0c7825 */ /* 0x001fc800078e020c */
[----:B------:R1:W-:Y:S04]  /*0c90*/  STG.E.64 desc[UR6][R16.64], R14 ;  /* 0x0000000e10007986 */ /* 0x0003e8000c101b06 */
[----:B------:R1:W-:Y:S02]  /*0ca0*/  STG.E desc[UR6][R12.64], R25 ;  /* 0x000000190c007986 */ /* 0x0003e4000c101906 */
.L_x_10194:
[----:B------:R-:W-:Y:S05]  /*0cb0*/  BSYNC B1 ;  /* 0x0000000000017941 */ /* 0x000fea0003800000 */
.L_x_10193:
        /* <DEDUP_REMOVED lines=8> */
[----:B0-----:R-:W-:-:S04]  /*0d40*/  SHF.R.S32.HI R13, RZ, 0x1f, R14 ;  /* 0x0000001fff0d7819 */ /* 0x001fc8000001140e */
        /* <DEDUP_REMOVED lines=19> */
.L_x_10197:
[----:B------:R-:W-:Y:S05]  /*0e80*/  BSYNC B1 ;  /* 0x0000000000017941 */ /* 0x000fea0003800000 */
.L_x_10196:
[----:B------:R-:W-:Y:S05]  /*0e90*/  BRA `(.L_x_10198) ;  /* 0xfffffff800147947 */ /* 0x000fea000383ffff */
.L_x_10191:
[----:B------:R-:W0:Y:S01]  /*0ea0*/  LDC.64 R12, c[0x0][0x220] ;  /* 0x00008800ff0c7b82 */ /* 0x000e220000000a00 */
[----:B------:R-:W-:Y:S01]  /*0eb0*/  IMAD.MOV.U32 R25, RZ, RZ, RZ ;  /* 0x000000ffff197224 */ /* 0x000fe200078e00ff */
[----:B------:R-:W-:Y:S01]  /*0ec0*/  ULDC UR10, c[0x0][0x228] ;  /* 0x00008a00000a7ab9 */ /* 0x000fe20000000800 */
[----:B------:R-:W-:Y:S01]  /*0ed0*/  ULDC UR11, c[0x0][0x240] ;  /* 0x00009000000b7ab9 */ /* 0x000fe20000000800 */
[----:B------:R-:W-:Y:S01]  /*0ee0*/  ULDC UR5, c[0x0][0x248] ;  /* 0x0000920000057ab9 */ /* 0x000fe20000000800 */
[----:B------:R-:W-:-:S05]  /*0ef0*/  ULDC.64 UR8, c[0x0][0x240] ;  /* 0x0000900000087ab9 */ /* 0x000fca0000000a00 */
.L_x_10204:
        /* <DEDUP_REMOVED lines=15> */
[----:B------:R-:W1:Y:S01]  /*0ff0*/  SHFL.BFLY PT, R23, R28, 0x10, 0x1f ;  /* 0x0e001f001c177f89 */ /* 0x000e6200000e0000 */
[----:B------:R-:W-:-:S03]  /*1000*/  PLOP3.LUT P1, PT, PT, PT, PT, 0x80, 0x0 ;  /* 0x000000000000781c */ /* 0x000fc60003f2f070 */
[----:B------:R-:W2:Y:S04]  /*1010*/  SHFL.BFLY PT, R19, R21, 0x10, 0x1f ;  /* 0x0e001f0015137f89 */ /* 0x000ea800000e0000 */
[----:B------:R-:W3:Y:S01]  /*1020*/  SHFL.BFLY PT, R27, R26, 0x10, 0x1f ;  /* 0x0e001f001a1b7f89 */ /* 0x000ee200000e0000 */
[----:B-1----:R-:W-:-:S13]  /*1030*/  FSETP.GEU.FTZ.AND P3, PT, R28, R23, PT ;  /* 0x000000171c00720b */ /* 0x002fda0003f7e000 */
[----:B------:R-:W-:-:S04]  /*1040*/  @P3 FSETP.NEU.FTZ.AND P0, PT, R28, R23, PT ;  /* 0x000000171c00320b */ /* 0x000fc80003f1d000 */
[----:B--2---:R-:W-:-:S04]  /*1050*/  @P3 ISETP.LT.AND P0, PT, R19, R21, !P0 ;  /* 0x000000151300320c */ /* 0x004fc80004701270 */
[----:B------:R-:W-:Y:S02]  /*1060*/  @P3 PLOP3.LUT P1, PT, P0, PT, PT, 0x80, 0x0 ;  /* 0x000000000000381c */ /* 0x000fe4000072f070 */
[----:B------:R-:W-:Y:S02]  /*1070*/  PLOP3.LUT P0, PT, PT, PT, PT, 0x80, 0x0 ;  /* 0x000000000000781c */ /* 0x000fe40003f0f070 */
[----:B------:R-:W-:Y:S02]  /*1080*/  FSEL R23, R23, R28, P1 ;  /* 0x0000001c17177208 */ /* 0x000fe40000800000 */
[----:B------:R-:W-:Y:S02]  /*1090*/  SEL R20, R19, R21, P1 ;  /* 0x0000001513147207 */ /* 0x000fe40000800000 */
[----:B---3--:R-:W-:Y:S01]  /*10a0*/  FSEL R27, R27, R26, P1 ;  /* 0x0000001a1b1b7208 */ /* 0x008fe20000800000 */
[----:B------:R-:W1:Y:S01]  /*10b0*/  SHFL.BFLY PT, R24, R23, 0x8, 0x1f ;  /* 0x0d001f0017187f89 */ /* 0x000e6200000e0000 */
[----:B------:R-:W-:-:S03]  /*10c0*/  PLOP3.LUT P1, PT, PT, PT, PT, 0x80, 0x0 ;  /* 0x000000000000781c */ /* 0x000fc60003f2f070 */
[----:B------:R-:W2:Y:S04]  /*10d0*/  SHFL.BFLY PT, R19, R20, 0x8, 0x1f ;  /* 0x0d001f0014137f89 */ /* 0x000ea800000e0000 */
[----:B------:R-:W3:Y:S01]  /*10e0*/  SHFL.BFLY PT, R28, R27, 0x8, 0x1f ;  /* 0x0d001f001b1c7f89 */ /* 0x000ee200000e0000 */
[----:B-1----:R-:W-:-:S13]  /*10f0*/  FSETP.GEU.FTZ.AND P4, PT, R23, R24, PT ;  /* 0x000000181700720b */ /* 0x002fda0003f9e000 */
[----:B------:R-:W-:-:S04]  /*1100*/  @P4 FSETP.NEU.FTZ.AND P3, PT, R23, R24, PT ;  /* 0x000000181700420b */ /* 0x000fc80003f7d000 */
[----:B--2---:R-:W-:-:S04]  /*1110*/  @P4 ISETP.LT.AND P3, PT, R19, R20, !P3 ;  /* 0x000000141300420c */ /* 0x004fc80005f61270 */
[----:B------:R-:W-:-:S04]  /*1120*/  @P4 PLOP3.LUT P0, PT, P3, PT, PT, 0x80, 0x0 ;  /* 0x000000000000481c */ /* 0x000fc80001f0f070 */
        /* <DEDUP_REMOVED lines=14> */
[----:B------:R-:W1:Y:S04]  /*1210*/  SHFL.BFLY PT, R20, R21, 0x2, 0x1f ;  /* 0x0c401f0015147f89 */ /* 0x000e6800000e0000 */
[----:B------:R-:W2:Y:S04]  /*1220*/  SHFL.BFLY PT, R19, R23, 0x2, 0x1f ;  /* 0x0c401f0017137f89 */ /* 0x000ea800000e0000 */
[----:B------:R-:W3:Y:S01]  /*1230*/  SHFL.BFLY PT, R28, R29, 0x2, 0x1f ;  /* 0x0c401f001d1c7f89 */ /* 0x000ee200000e0000 */
[----:B-1----:R-:W-:-:S13]  /*1240*/  FSETP.GEU.FTZ.AND P3, PT, R21, R20, PT ;  /* 0x000000141500720b */ /* 0x002fda0003f7e000 */
[----:B------:R-:W-:-:S04]  /*1250*/  @P3 FSETP.NEU.FTZ.AND P1, PT, R21, R20, PT ;  /* 0x000000141500320b */ /* 0x000fc80003f3d000 */
[----:B--2---:R-:W-:-:S04]  /*1260*/  @P3 ISETP.LT.AND P1, PT, R19, R23, !P1 ;  /* 0x000000171300320c */ /* 0x004fc80004f21270 */
[----:B------:R-:W-:-:S04]  /*1270*/  @P3 PLOP3.LUT P0, PT, P1, PT, PT, 0x80, 0x0 ;  /* 0x000000000000381c */ /* 0x000fc80000f0f070 */
[----:B------:R-:W-:Y:S02]  /*1280*/  FSEL R24, R20, R21, P0 ;  /* 0x0000001514187208 */ /* 0x000fe40000000000 */
[----:B---3--:R-:W-:Y:S02]  /*1290*/  FSEL R20, R28, R29, P0 ;  /* 0x0000001d1c147208 */ /* 0x008fe40000000000 */
[----:B------:R-:W-:Y:S02]  /*12a0*/  SEL R21, R19, R23, P0 ;  /* 0x0000001713157207 */ /* 0x000fe40000000000 */
[----:B------:R1:W2:Y:S04]  /*12b0*/  SHFL.BFLY PT, R23, R24, 0x1, 0x1f ;  /* 0x0c201f0018177f89 */ /* 0x0002a800000e0000 */
[----:B------:R1:W3:Y:S04]  /*12c0*/  SHFL.BFLY PT, R27, R20, 0x1, 0x1f ;  /* 0x0c201f00141b7f89 */ /* 0x0002e800000e0000 */
[----:B------:R1:W4:Y:S02]  /*12d0*/  SHFL.BFLY PT, R26, R21, 0x1, 0x1f ;  /* 0x0c201f00151a7f89 */ /* 0x00032400000e0000 */
.L_x_10243:
[----:B--2---:R-:W-:Y:S01]  /*12e0*/  FSETP.GEU.FTZ.AND P1, PT, R24, R23, PT ;  /* 0x000000171800720b */ /* 0x004fe20003f3e000 */
[----:B------:R-:W-:Y:S01]  /*12f0*/  BSSY B1, `(.L_x_10200) ;  /* 0x000001b000017945 */ /* 0x000fe20003800000 */
[----:B------:R-:W-:Y:S02]  /*1300*/  LOP3.LUT P4, R19, R0, 0x1f, RZ, 0xc0, !PT ;  /* 0x0000001f00137812 */ /* 0x000fe4000788c0ff */
[----:B------:R-:W-:-:S09]  /*1310*/  PLOP3.LUT P0, PT, PT, PT, PT, 0x80, 0x0 ;  /* 0x000000000000781c */ /* 0x000fd20003f0f070 */
[----:B------:R-:W-:Y:S01]  /*1320*/  @P1 FSETP.NEU.FTZ.AND P3, PT, R24, R23, PT ;  /* 0x000000171800120b */ /* 0x000fe20003f7d000 */
[----:B------:R-:W-:-:S03]  /*1330*/  VIADD R23, R25, 0x1 ;  /* 0x0000000119177836 */ /* 0x000fc60000000000 */
[----:B----4-:R-:W-:-:S04]  /*1340*/  @P1 ISETP.LT.AND P0, PT, R26, R21, !P3 ;  /* 0x000000151a00120c */ /* 0x010fc80005f01270 */
[----:B---3--:R-:W-:Y:S02]  /*1350*/  FSEL R29, R27, R20, P0 ;  /* 0x000000141b1d7208 */ /* 0x008fe40000000000 */
[----:B-1----:R-:W-:Y:S01]  /*1360*/  SEL R24, R26, R21, P0 ;  /* 0x000000151a187207 */ /* 0x002fe20000000000 */
[----:B------:R-:W-:Y:S06]  /*1370*/  @P4 BRA `(.L_x_10201) ;  /* 0x0000000000484947 */ /* 0x000fec0003800000 */
[----:B------:R-:W1:Y:S01]  /*1380*/  LDC.64 R20, c[0x0][0x230] ;  /* 0x00008c00ff147b82 */ /* 0x000e620000000a00 */
[----:B------:R-:W-:Y:S01]  /*1390*/  ISETP.GE.AND P0, PT, R24, UR9, PT ;  /* 0x0000000918007c0c */ /* 0x000fe2000bf06270 */
[----:B------:R-:W-:Y:S01]  /*13a0*/  IMAD R27, R2, UR8, R25 ;  /* 0x00000008021b7c24 */ /* 0x000fe2000f8e0219 */
[----:B------:R-:W-:Y:S01]  /*13b0*/  PRMT R26, R4, 0x9910, RZ ;  /* 0x00009910041a7816 */ /* 0x000fe200000000ff */
[----:B------:R-:W-:Y:S01]  /*13c0*/  IMAD R25, R25, UR10, R2 ;  /* 0x0000000a19197c24 */ /* 0x000fe2000f8e0202 */
[----:B------:R-:W-:Y:S01]  /*13d0*/  ISETP.LT.AND P0, PT, R24, UR5, P0 ;  /* 0x0000000518007c0c */ /* 0x000fe20008701270 */
[C---:B0-----:R-:W-:Y:S02]  /*13e0*/  IMAD.WIDE R14, R27.reuse, 0x4, R12 ;  /* 0x000000041b0e7825 */ /* 0x041fe400078e020c */
[----:B------:R-:W0:Y:S01]  /*13f0*/  LDC.64 R16, c[0x0][0x238] ;  /* 0x00008e00ff107b82 */ /* 0x000e220000000a00 */
[----:B------:R-:W-:Y:S01]  /*1400*/  ISETP.NE.AND P0, PT, R26, RZ, P0 ;  /* 0x000000ff1a00720c */ /* 0x000fe20000705270 */
[----:B------:R-:W-:Y:S01]  /*1410*/  VIADD R26, R24, -UR9 ;  /* 0x80000009181a7c36 */ /* 0x000fe20008000000 */
[----:B------:R2:W-:Y:S04]  /*1420*/  STG.E desc[UR6][R14.64], R29 ;  /* 0x0000001d0e007986 */ /* 0x0005e8000c101906 */
[----:B--2---:R-:W-:Y:S01]  /*1430*/  SHF.R.S32.HI R15, RZ, 0x1f, R26 ;  /* 0x0000001fff0f7819 */ /* 0x004fe2000001141a */
[----:B-1----:R-:W-:Y:S01]  /*1440*/  IMAD.WIDE R20, R27, 0x8, R20 ;  /* 0x000000081b147825 */ /* 0x002fe200078e0214 */
[----:B------:R-:W-:-:S02]  /*1450*/  SEL R14, R26, 0x80, P0 ;  /* 0x000000801a0e7807 */ /* 0x000fc40000000000 */
[----:B------:R-:W-:Y:S01]  /*1460*/  SEL R15, R15, RZ, P0 ;  /* 0x000000ff0f0f7207 */ /* 0x000fe20000000000 */
[----:B0-----:R-:W-:-:S04]  /*1470*/  IMAD.WIDE R16, R27, 0x4, R16 ;  /* 0x000000041b107825 */ /* 0x001fc800078e0210 */
[----:B------:R1:W-:Y:S04]  /*1480*/  STG.E.64 desc[UR6][R20.64], R14 ;  /* 0x0000000e14007986 */ /* 0x0003e8000c101b06 */
[----:B------:R1:W-:Y:S02]  /*1490*/  STG.E desc[UR6][R16.64], R25 ;  /* 0x0000001910007986 */ /* 0x0003e4000c101906 */
.L_x_10201:
[----:B------:R-:W-:Y:S05]  /*14a0*/  BSYNC B1 ;  /* 0x0000000000017941 */ /* 0x000fea0003800000 */
.L_x_10200:
        /* <DEDUP_REMOVED lines=28> */
.L_x_10203:
[----:B------:R-:W-:Y:S05]  /*1670*/  BSYNC B1 ;  /* 0x0000000000017941 */ /* 0x000fea0003800000 */
.L_x_10202:
[----:B------:R-:W-:Y:S05]  /*1680*/  BRA `(.L_x_10204) ;  /* 0xfffffff8001c7947 */ /* 0x000fea000383ffff */
.L_x_10195:
[----:B------:R-:W-:Y:S05]  /*1690*/  BSYNC B0 ;  /* 0x0000000000007941 */ /* 0x000fea0003800000 */
.L_x_10190:
        /* <DEDUP_REMOVED lines=14> */
[----:B------:R-:W1:Y:S01]  /*1780*/  LDC.64 R4, c[0x0][0x220] ;  /* 0x00008800ff047b82 */ /* 0x000e620000000a00 */
[----:B------:R2:W3:Y:S01]  /*1790*/  MUFU.RCP R19, R22 ;  /* 0x0000001600137308 */ /* 0x0004e20000001000 */
[----:B------:R-:W-:Y:S02]  /*17a0*/  IMAD.IADD R8, R14, 0x1, -R3 ;  /* 0x000000010e087824 */ /* 0x000fe400078e0a03 */
[----:B------:R-:W-:-:S07]  /*17b0*/  IMAD.MOV.U32 R9, RZ, RZ, RZ ;  /* 0x000000ffff097224 */ /* 0x000fce00078e00ff */
.L_x_10207:
[----:B----4-:R-:W-:-:S04]  /*17c0*/  IMAD R7, R2, R14, R9 ;  /* 0x0000000e02077224 */ /* 0x010fc800078e0209 */
[----:B-1----:R-:W-:-:S05]  /*17d0*/  IMAD.WIDE R6, R7, 0x4, R4 ;  /* 0x0000000407067825 */ /* 0x002fca00078e0204 */
[----:B------:R-:W3:Y:S04]  /*17e0*/  LDG.E R10, desc[UR6][R6.64] ;  /* 0x00000006060a7981 */ /* 0x000ee8000c1e1900 */
[----:B0-----:R-:W4:Y:S04]  /*17f0*/  LDG.E R12, desc[UR6][R6.64+0x4] ;  /* 0x00000406060c7981 */ /* 0x001f28000c1e1900 */
        /* <DEDUP_REMOVED lines=14> */
.L_x_10206:
[----:B------:R-:W-:Y:S05]  /*18e0*/  BSYNC B0 ;  /* 0x0000000000007941 */ /* 0x000fea0003800000 */
.L_x_10205:
        /* <DEDUP_REMOVED lines=13> */
.L_x_10209:
        /* <DEDUP_REMOVED lines=11> */
.L_x_10208:
[----:B------:R-:W-:Y:S05]  /*1a70*/  EXIT ;  /* 0x000000000000794d */ /* 0x000fea0003800000 */
.L_x_10192:
        /* <DEDUP_REMOVED lines=8> */
.L_x_10211:
[----:B------:R-:W-:Y:S05]  /*1b00*/  BSYNC B1 ;  /* 0x0000000000017941 */ /* 0x000fea0003800000 */
.L_x_10210:
        /* <DEDUP_REMOVED lines=9> */
.L_x_10212:
[----:B------:R-:W-:Y:S02]  /*1ba0*/  IMAD.MOV.U32 R14, RZ, RZ, R27 ;  /* 0x000000ffff0e7224 */ /* 0x000fe400078e001b */
[----:B------:R-:W-:-:S07]  /*1bb0*/  IMAD.MOV.U32 R23, RZ, RZ, R19 ;  /* 0x000000ffff177224 */ /* 0x000fce00078e0013 */
[----:B------:R-:W-:Y:S05]  /*1bc0*/  WARPSYNC.COLLECTIVE R17, `(.L_x_10213) ;  /* 0x0000000011087348 */ /* 0x000fea0003c00000 */
[----:B------:R0:W1:Y:S02]  /*1bd0*/  SHFL.BFLY P3, R19, R14, R15, R16 ;  /* 0x0c00000f0e137389 */ /* 0x0000640000060010 */
[----:B01----:R-:W-:Y:S01]  /*1be0*/  ENDCOLLECTIVE ;  /* 0x000000000000791b */ /* 0x003fe20003800000 */
.L_x_10213:
[----:B------:R-:W-:Y:S01]  /*1bf0*/  IMAD.MOV.U32 R15, RZ, RZ, 0x8 ;  /* 0x00000008ff0f7424 */ /* 0x000fe200078e00ff */
[----:B------:R-:W-:Y:S01]  /*1c00*/  FSETP.GEU.FTZ.AND P3, PT, R20, R13, PT ;  /* 0x0000000d1400720b */ /* 0x000fe20003f7e000 */
[----:B------:R-:W-:-:S12]  /*1c10*/  IMAD.MOV.U32 R24, RZ, RZ, R19 ;  /* 0x000000ffff187224 */ /* 0x000fd800078e0013 */
[----:B------:R-:W-:-:S04]  /*1c20*/  @P3 FSETP.NEU.FTZ.AND P0, PT, R20, R13, PT ;  /* 0x0000000d1400320b */ /* 0x000fc80003f1d000 */
        /* <DEDUP_REMOVED lines=10> */
.L_x_10214:
[----:B------:R-:W-:Y:S02]  /*1cd0*/  IMAD.MOV.U32 R14, RZ, RZ, R23 ;  /* 0x000000ffff0e7224 */ /* 0x000fe400078e0017 */
[----:B------:R-:W-:-:S07]  /*1ce0*/  IMAD.MOV.U32 R13, RZ, RZ, R19 ;  /* 0x000000ffff0d7224 */ /* 0x000fce00078e0013 */
[----:B------:R-:W-:Y:S05]  /*1cf0*/  WARPSYNC.COLLECTIVE R17, `(.L_x_10215) ;  /* 0x0000000011087348 */ /* 0x000fea0003c00000 */
[----:B------:R0:W1:Y:S02]  /*1d00*/  SHFL.BFLY P3, R19, R14, R15, R16 ;  /* 0x0c00000f0e137389 */ /* 0x0000640000060010 */
[----:B01----:R-:W-:Y:S01]  /*1d10*/  ENDCOLLECTIVE ;  /* 0x000000000000791b */ /* 0x003fe20003800000 */
.L_x_10215:
[----:B------:R-:W-:Y:S01]  /*1d20*/  FSETP.GEU.FTZ.AND P1, PT, R28, R13, PT ;  /* 0x0000000d1c00720b */ /* 0x000fe20003f3e000 */
[----:B------:R-:W-:Y:S02]  /*1d30*/  IMAD.MOV.U32 R14, RZ, RZ, R24 ;  /* 0x000000ffff0e7224 */ /* 0x000fe400078e0018 */
[----:B------:R-:W-:-:S10]  /*1d40*/  IMAD.MOV.U32 R26, RZ, RZ, R19 ;  /* 0x000000ffff1a7224 */ /* 0x000fd400078e0013 */
[----:B------:R-:W-:Y:S05]  /*1d50*/  WARPSYNC.COLLECTIVE R17, `(.L_x_10216) ;  /* 0x0000000011087348 */ /* 0x000fea0003c00000 */
[----:B------:R0:W1:Y:S02]  /*1d60*/  SHFL.BFLY P3, R19, R14, R15, R16 ;  /* 0x0c00000f0e137389 */ /* 0x0000640000060010 */
[----:B01----:R-:W-:Y:S01]  /*1d70*/  ENDCOLLECTIVE ;  /* 0x000000000000791b */ /* 0x003fe20003800000 */
.L_x_10216:
[----:B------:R-:W-:Y:S02]  /*1d80*/  IMAD.MOV.U32 R15, RZ, RZ, 0x4 ;  /* 0x00000004ff0f7424 */ /* 0x000fe400078e00ff */
[----:B------:R-:W-:Y:S01]  /*1d90*/  IMAD.MOV.U32 R21, RZ, RZ, R19 ;  /* 0x000000ffff157224 */ /* 0x000fe200078e0013 */
        /* <DEDUP_REMOVED lines=11> */
.L_x_10217:
[----:B------:R-:W-:Y:S02]  /*1e50*/  IMAD.MOV.U32 R14, RZ, RZ, R12 ;  /* 0x000000ffff0e7224 */ /* 0x000fe400078e000c */
[----:B------:R-:W-:-:S07]  /*1e60*/  IMAD.MOV.U32 R20, RZ, RZ, R19 ;  /* 0x000000ffff147224 */ /* 0x000fce00078e0013 */
[----:B------:R-:W-:Y:S05]  /*1e70*/  WARPSYNC.COLLECTIVE R17, `(.L_x_10218) ;  /* 0x0000000011087348 */ /* 0x000fea0003c00000 */
[----:B------:R0:W1:Y:S02]  /*1e80*/  SHFL.BFLY P3, R19, R14, R15, R16 ;  /* 0x0c00000f0e137389 */ /* 0x0000640000060010 */
[----:B01----:R-:W-:Y:S01]  /*1e90*/  ENDCOLLECTIVE ;  /* 0x000000000000791b */ /* 0x003fe20003800000 */
.L_x_10218:
[----:B------:R-:W-:Y:S01]  /*1ea0*/  FSETP.GEU.FTZ.AND P0, PT, R13, R20, PT ;  /* 0x000000140d00720b */ /* 0x000fe20003f1e000 */
[----:B------:R-:W-:Y:S02]  /*1eb0*/  IMAD.MOV.U32 R14, RZ, RZ, R21 ;  /* 0x000000ffff0e7224 */ /* 0x000fe400078e0015 */
[----:B------:R-:W-:-:S10]  /*1ec0*/  IMAD.MOV.U32 R27, RZ, RZ, R19 ;  /* 0x000000ffff1b7224 */ /* 0x000fd400078e0013 */
[----:B------:R-:W-:Y:S05]  /*1ed0*/  WARPSYNC.COLLECTIVE R17, `(.L_x_10219) ;  /* 0x0000000011087348 */ /* 0x000fea0003c00000 */
[----:B------:R0:W1:Y:S02]  /*1ee0*/  SHFL.BFLY P3, R19, R14, R15, R16 ;  /* 0x0c00000f0e137389 */ /* 0x0000640000060010 */
[----:B01----:R-:W-:Y:S01]  /*1ef0*/  ENDCOLLECTIVE ;  /* 0x000000000000791b */ /* 0x003fe20003800000 */
.L_x_10219:
        /* <DEDUP_REMOVED lines=13> */
.L_x_10220:
[----:B------:R-:W-:Y:S02]  /*1fd0*/  IMAD.MOV.U32 R14, RZ, RZ, R27 ;  /* 0x000000ffff0e7224 */ /* 0x000fe400078e001b */
[----:B------:R-:W-:-:S07]  /*1fe0*/  IMAD.MOV.U32 R13, RZ, RZ, R19 ;  /* 0x000000ffff0d7224 */ /* 0x000fce00078e0013 */
[----:B------:R-:W-:Y:S05]  /*1ff0*/  WARPSYNC.COLLECTIVE R17, `(.L_x_10221) ;  /* 0x0000000011087348 */ /* 0x000fea0003c00000 */
[----:B------:R0:W1:Y:S02]  /*2000*/  SHFL.BFLY P3, R19, R14, R15, R16 ;  /* 0x0c00000f0e137389 */ /* 0x0000640000060010 */
[----:B01----:R-:W-:Y:S01]  /*2010*/  ENDCOLLECTIVE ;  /* 0x000000000000791b */ /* 0x003fe20003800000 */
.L_x_10221:
[----:B------:R-:W-:Y:S02]  /*2020*/  IMAD.MOV.U32 R14, RZ, RZ, R24 ;  /* 0x000000ffff0e7224 */ /* 0x000fe400078e0018 */
[----:B------:R-:W-:-:S07]  /*2030*/  IMAD.MOV.U32 R20, RZ, RZ, R19 ;  /* 0x000000ffff147224 */ /* 0x000fce00078e0013 */
[----:B------:R-:W-:Y:S05]  /*2040*/  WARPSYNC.COLLECTIVE R17, `(.L_x_10222) ;  /* 0x0000000011087348 */ /* 0x000fea0003c00000 */
[----:B------:R0:W1:Y:S02]  /*2050*/  SHFL.BFLY P3, R19, R14, R15, R16 ;  /* 0x0c00000f0e137389 */ /* 0x0000640000060010 */
[----:B01----:R-:W-:Y:S01]  /*2060*/  ENDCOLLECTIVE ;  /* 0x000000000000791b */ /* 0x003fe20003800000 */
.L_x_10222:
        /* <DEDUP_REMOVED lines=12> */
.L_x_10223:
[----:B------:R-:W-:Y:S02]  /*2130*/  IMAD.MOV.U32 R14, RZ, RZ, R26 ;  /* 0x000000ffff0e7224 */ /* 0x000fe400078e001a */
[----:B------:R-:W-:-:S07]  /*2140*/  IMAD.MOV.U32 R12, RZ, RZ, R19 ;  /* 0x000000ffff0c7224 */ /* 0x000fce00078e0013 */
[----:B------:R-:W-:Y:S05]  /*2150*/  WARPSYNC.COLLECTIVE R17, `(.L_x_10224) ;  /* 0x0000000011087348 */ /* 0x000fea0003c00000 */
[----:B------:R0:W1:Y:S02]  /*2160*/  SHFL.BFLY P3, R19, R14, R15, R16 ;  /* 0x0c00000f0e137389 */ /* 0x0000640000060010 */
[----:B01----:R-:W-:Y:S01]  /*2170*/  ENDCOLLECTIVE ;  /* 0x000000000000791b */ /* 0x003fe20003800000 */
.L_x_10224:
[----:B------:R-:W-:Y:S02]  /*2180*/  IMAD.MOV.U32 R14, RZ, RZ, R28 ;  /* 0x000000ffff0e7224 */ /* 0x000fe400078e001c */
[----:B------:R-:W-:-:S07]  /*2190*/  IMAD.MOV.U32 R23, RZ, RZ, R19 ;  /* 0x000000ffff177224 */ /* 0x000fce00078e0013 */
[----:B------:R-:W-:Y:S05]  /*21a0*/  WARPSYNC.COLLECTIVE R17, `(.L_x_10225) ;  /* 0x0000000011087348 */ /* 0x000fea0003c00000 */
[----:B------:R0:W1:Y:S02]  /*21b0*/  SHFL.BFLY P3, R19, R14, R15, R16 ;  /* 0x0c00000f0e137389 */ /* 0x0000640000060010 */
[----:B01----:R-:W-:Y:S01]  /*21c0*/  ENDCOLLECTIVE ;  /* 0x000000000000791b */ /* 0x003fe20003800000 */
.L_x_10225:
[----:B------:R-:W-:Y:S05]  /*21d0*/  BRA `(.L_x_10226) ;  /* 0xffffffe8003c7947 */ /* 0x000fea000383ffff */
.L_x_10199:
[----:B------:R-:W-:Y:S01]  /*21e0*/  BSSY B1, `(.L_x_10227) ;  /* 0x0000008000017945 */ /* 0x000fe20003800000 */
[----:B------:R-:W-:Y:S02]  /*21f0*/  IMAD.MOV.U32 R14, RZ, RZ, R28 ;  /* 0x000000ffff0e7224 */ /* 0x000fe400078e001c */
[----:B------:R-:W-:Y:S02]  /*2200*/  IMAD.MOV.U32 R15, RZ, RZ, 0x10 ;  /* 0x00000010ff0f7424 */ /* 0x000fe400078e00ff */
[----:B------:R-:W-:Y:S02]  /*2210*/  IMAD.MOV.U32 R16, RZ, RZ, 0x1f ;  /* 0x0000001fff107424 */ /* 0x000fe400078e00ff */
[----:B------:R-:W-:-:S07]  /*2220*/  IMAD.MOV.U32 R17, RZ, RZ, -0x1 ;  /* 0xffffffffff117424 */ /* 0x000fce00078e00ff */
[----:B0-----:R-:W-:Y:S05]  /*2230*/  WARPSYNC.COLLECTIVE R17, `(.L_x_10228) ;  /* 0x0000000011087348 */ /* 0x001fea0003c00000 */
[----:B------:R1:W2:Y:S02]  /*2240*/  SHFL.BFLY P3, R19, R14, R15, R16 ;  /* 0x0c00000f0e137389 */ /* 0x0002a40000060010 */
[----:B012---:R-:W-:Y:S01]  /*2250*/  ENDCOLLECTIVE ;  /* 0x000000000000791b */ /* 0x007fe20003800000 */
.L_x_10228:
[----:B------:R-:W-:Y:S05]  /*2260*/  BSYNC B1 ;  /* 0x0000000000017941 */ /* 0x000fea0003800000 */
.L_x_10227:
        /* <DEDUP_REMOVED lines=9> */
.L_x_10229:
[----:B------:R-:W-:Y:S02]  /*2300*/  IMAD.MOV.U32 R14, RZ, RZ, R21 ;  /* 0x000000ffff0e7224 */ /* 0x000fe400078e0015 */
[----:B------:R-:W-:-:S07]  /*2310*/  IMAD.MOV.U32 R27, RZ, RZ, R19 ;  /* 0x000000ffff1b7224 */ /* 0x000fce00078e0013 */
[----:B------:R-:W-:Y:S05]  /*2320*/  WARPSYNC.COLLECTIVE R17, `(.L_x_10230) ;  /* 0x0000000011087348 */ /* 0x000fea0003c00000 */
[----:B------:R0:W1:Y:S02]  /*2330*/  SHFL.BFLY P3, R19, R14, R15, R16 ;  /* 0x0c00000f0e137389 */ /* 0x0000640000060010 */
[----:B01----:R-:W-:Y:S01]  /*2340*/  ENDCOLLECTIVE ;  /* 0x000000000000791b */ /* 0x003fe20003800000 */
.L_x_10230:
[----:B------:R-:W-:Y:S01]  /*2350*/  IMAD.MOV.U32 R15, RZ, RZ, 0x8 ;  /* 0x00000008ff0f7424 */ /* 0x000fe200078e00ff */
[----:B------:R-:W-:-:S13]  /*2360*/  FSETP.GEU.FTZ.AND P3, PT, R28, R23, PT ;  /* 0x000000171c00720b */ /* 0x000fda0003f7e000 */
[----:B------:R-:W-:-:S04]  /*2370*/  @P3 FSETP.NEU.FTZ.AND P0, PT, R28, R23, PT ;  /* 0x000000171c00320b */ /* 0x000fc80003f1d000 */
[----:B------:R-:W-:-:S04]  /*2380*/  @P3 ISETP.LT.AND P0, PT, R19, R21, !P0 ;  /* 0x000000151300320c */ /* 0x000fc80004701270 */
[----:B------:R-:W-:Y:S02]  /*2390*/  @P3 PLOP3.LUT P1, PT, P0, PT, PT, 0x80, 0x0 ;  /* 0x000000000000381c */ /* 0x000fe4000072f070 */
[----:B------:R-:W-:Y:S02]  /*23a0*/  PLOP3.LUT P0, PT, PT, PT, PT, 0x80, 0x0 ;  /* 0x000000000000781c */ /* 0x000fe40003f0f070 */
[----:B------:R-:W-:Y:S02]  /*23b0*/  FSEL R23, R23, R28, P1 ;  /* 0x0000001c17177208 */ /* 0x000fe40000800000 */
[----:B------:R-:W-:Y:S02]  /*23c0*/  SEL R20, R19, R21, P1 ;  /* 0x0000001513147207 */ /* 0x000fe40000800000 */
[----:B------:R-:W-:Y:S01]  /*23d0*/  FSEL R27, R27, R26, P1 ;  /* 0x0000001a1b1b7208 */ /* 0x000fe20000800000 */
[----:B------:R-:W-:-:S07]  /*23e0*/  IMAD.MOV.U32 R14, RZ, RZ, R23 ;  /* 0x000000ffff0e7224 */ /* 0x000fce00078e0017 */
[----:B------:R-:W-:Y:S05]  /*23f0*/  WARPSYNC.COLLECTIVE R17, `(.L_x_10231) ;  /* 0x0000000011087348 */ /* 0x000fea0003c00000 */
[----:B------:R0:W1:Y:S02]  /*2400*/  SHFL.BFLY P3, R19, R14, R15, R16 ;  /* 0x0c00000f0e137389 */ /* 0x0000640000060010 */
[----:B01----:R-:W-:Y:S01]  /*2410*/  ENDCOLLECTIVE ;  /* 0x000000000000791b */ /* 0x003fe20003800000 */
.L_x_10231:
[----:B------:R-:W-:Y:S02]  /*2420*/  IMAD.MOV.U32 R14, RZ, RZ, R27 ;  /* 0x000000ffff0e7224 */ /* 0x000fe400078e001b */
[----:B------:R-:W-:-:S07]  /*2430*/  IMAD.MOV.U32 R24, RZ, RZ, R19 ;  /* 0x000000ffff187224 */ /* 0x000fce00078e0013 */
[----:B------:R-:W-:Y:S05]  /*2440*/  WARPSYNC.COLLECTIVE R17, `(.L_x_10232) ;  /* 0x0000000011087348 */ /* 0x000fea0003c00000 */
[----:B------:R0:W1:Y:S02]  /*2450*/  SHFL.BFLY P3, R19, R14, R15, R16 ;  /* 0x0c00000f0e137389 */ /* 0x0000640000060010 */
[----:B01----:R-:W-:Y:S01]  /*2460*/  ENDCOLLECTIVE ;  /* 0x000000000000791b */ /* 0x003fe20003800000 */
.L_x_10232:
[----:B------:R-:W-:Y:S01]  /*2470*/  FSETP.GEU.FTZ.AND P1, PT, R23, R24, PT ;  /* 0x000000181700720b */ /* 0x000fe20003f3e000 */
[----:B------:R-:W-:Y:S02]  /*2480*/  IMAD.MOV.U32 R14, RZ, RZ, R20 ;  /* 0x000000ffff0e7224 */ /* 0x000fe400078e0014 */
[----:B------:R-:W-:-:S10]  /*2490*/  IMAD.MOV.U32 R28, RZ, RZ, R19 ;  /* 0x000000ffff1c7224 */ /* 0x000fd400078e0013 */
[----:B------:R-:W-:Y:S05]  /*24a0*/  WARPSYNC.COLLECTIVE R17, `(.L_x_10233) ;  /* 0x0000000011087348 */ /* 0x000fea0003c00000 */
[----:B------:R0:W1:Y:S02]  /*24b0*/  SHFL.BFLY P3, R19, R14, R15, R16 ;  /* 0x0c00000f0e137389 */ /* 0x0000640000060010 */
[----:B01----:R-:W-:Y:S01]  /*24c0*/  ENDCOLLECTIVE ;  /* 0x000000000000791b */ /* 0x003fe20003800000 */
.L_x_10233:
[----:B------:R-:W-:Y:S01]  /*24d0*/  IMAD.MOV.U32 R15, RZ, RZ, 0x4 ;  /* 0x00000004ff0f7424 */ /* 0x000fe200078e00ff */
        /* <DEDUP_REMOVED lines=11> */
.L_x_10234:
[----:B------:R-:W-:Y:S02]  /*2590*/  IMAD.MOV.U32 R14, RZ, RZ, R26 ;  /* 0x000000ffff0e7224 */ /* 0x000fe400078e001a */
[----:B------:R-:W-:-:S07]  /*25a0*/  IMAD.MOV.U32 R24, RZ, RZ, R19 ;  /* 0x000000ffff187224 */ /* 0x000fce00078e0013 */
[----:B------:R-:W-:Y:S05]  /*25b0*/  WARPSYNC.COLLECTIVE R17, `(.L_x_10235) ;  /* 0x0000000011087348 */ /* 0x000fea0003c00000 */
[----:B------:R0:W1:Y:S02]  /*25c0*/  SHFL.BFLY P3, R19, R14, R15, R16 ;  /* 0x0c00000f0e137389 */ /* 0x0000640000060010 */
[----:B01----:R-:W-:Y:S01]  /*25d0*/  ENDCOLLECTIVE ;  /* 0x000000000000791b */ /* 0x003fe20003800000 */
.L_x_10235:
[----:B------:R-:W-:Y:S01]  /*25e0*/  FSETP.GEU.FTZ.AND P0, PT, R21, R24, PT ;  /* 0x000000181500720b */ /* 0x000fe20003f1e000 */
[----:B------:R-:W-:Y:S02]  /*25f0*/  IMAD.MOV.U32 R14, RZ, RZ, R23 ;  /* 0x000000ffff0e7224 */ /* 0x000fe400078e0017 */
[----:B------:R-:W-:-:S10]  /*2600*/  IMAD.MOV.U32 R29, RZ, RZ, R19 ;  /* 0x000000ffff1d7224 */ /* 0x000fd400078e0013 */
[----:B------:R-:W-:Y:S05]  /*2610*/  WARPSYNC.COLLECTIVE R17, `(.L_x_10236) ;  /* 0x0000000011087348 */ /* 0x000fea0003c00000 */
[----:B------:R0:W1:Y:S02]  /*2620*/  SHFL.BFLY P3, R19, R14, R15, R16 ;  /* 0x0c00000f0e137389 */ /* 0x0000640000060010 */
[----:B01----:R-:W-:Y:S01]  /*2630*/  ENDCOLLECTIVE ;  /* 0x000000000000791b */ /* 0x003fe20003800000 */
.L_x_10236:
        /* <DEDUP_REMOVED lines=12> */
.L_x_10237:
[----:B------:R-:W-:Y:S02]  /*2700*/  IMAD.MOV.U32 R14, RZ, RZ, R29 ;  /* 0x000000ffff0e7224 */ /* 0x000fe400078e001d */
[----:B------:R-:W-:-:S07]  /*2710*/  IMAD.MOV.U32 R20, RZ, RZ, R19 ;  /* 0x000000ffff147224 */ /* 0x000fce00078e0013 */
[----:B------:R-:W-:Y:S05]  /*2720*/  WARPSYNC.COLLECTIVE R17, `(.L_x_10238) ;  /* 0x0000000011087348 */ /* 0x000fea0003c00000 */
[----:B------:R0:W1:Y:S02]  /*2730*/  SHFL.BFLY P3, R19, R14, R15, R16 ;  /* 0x0c00000f0e137389 */ /* 0x0000640000060010 */
[----:B01----:R-:W-:Y:S01]  /*2740*/  ENDCOLLECTIVE ;  /* 0x000000000000791b */ /* 0x003fe20003800000 */
.L_x_10238:
[----:B------:R-:W-:Y:S02]  /*2750*/  IMAD.MOV.U32 R14, RZ, RZ, R23 ;  /* 0x000000ffff0e7224 */ /* 0x000fe400078e0017 */
[----:B------:R-:W-:-:S07]  /*2760*/  IMAD.MOV.U32 R28, RZ, RZ, R19 ;  /* 0x000000ffff1c7224 */ /* 0x000fce00078e0013 */
[----:B------:R-:W-:Y:S05]  /*2770*/  WARPSYNC.COLLECTIVE R17, `(.L_x_10239) ;  /* 0x0000000011087348 */ /* 0x000fea0003c00000 */
[----:B------:R0:W1:Y:S02]  /*2780*/  SHFL.BFLY P3, R19, R14, R15, R16 ;  /* 0x0c00000f0e137389 */ /* 0x0000640000060010 */
[----:B01----:R-:W-:Y:S01]  /*2790*/  ENDCOLLECTIVE ;  /* 0x000000000000791b */ /* 0x003fe20003800000 */
.L_x_10239:
        /* <DEDUP_REMOVED lines=12> */
.L_x_10240:
[----:B------:R-:W-:Y:S02]  /*2860*/  IMAD.MOV.U32 R14, RZ, RZ, R20 ;  /* 0x000000ffff0e7224 */ /* 0x000fe400078e0014 */
[----:B------:R-:W-:-:S07]  /*2870*/  IMAD.MOV.U32 R23, RZ, RZ, R19 ;  /* 0x000000ffff177224 */ /* 0x000fce00078e0013 */
[----:B------:R-:W-:Y:S05]  /*2880*/  WARPSYNC.COLLECTIVE R17, `(.L_x_10241) ;  /* 0x0000000011087348 */ /* 0x000fea0003c00000 */
[----:B------:R0:W1:Y:S02]  /*2890*/  SHFL.BFLY P3, R19, R14, R15, R16 ;  /* 0x0c00000f0e137389 */ /* 0x0000640000060010 */
[----:B01----:R-:W-:Y:S01]  /*28a0*/  ENDCOLLECTIVE ;  /* 0x000000000000791b */ /* 0x003fe20003800000 */
.L_x_10241:
[----:B------:R-:W-:Y:S02]  /*28b0*/  IMAD.MOV.U32 R14, RZ, RZ, R21 ;  /* 0x000000ffff0e7224 */ /* 0x000fe400078e0015 */
[----:B------:R-:W-:-:S07]  /*28c0*/  IMAD.MOV.U32 R27, RZ, RZ, R19 ;  /* 0x000000ffff1b7224 */ /* 0x000fce00078e0013 */
[----:B------:R-:W-:Y:S05]  /*28d0*/  WARPSYNC.COLLECTIVE R17, `(.L_x_10242) ;  /* 0x0000000011087348 */ /* 0x000fea0003c00000 */
[----:B------:R0:W1:Y:S02]  /*28e0*/  SHFL.BFLY P3, R19, R14, R15, R16 ;  /* 0x0c00000f0e137389 */ /* 0x0000640000060010 */
[----:B01----:R-:W-:Y:S01]  /*28f0*/  ENDCOLLECTIVE ;  /* 0x000000000000791b */ /* 0x003fe20003800000 */
.L_x_10242:
[----:B------:R-:W-:Y:S01]  /*2900*/  IMAD.MOV.U32 R26, RZ, RZ, R19 ;  /* 0x000000ffff1a7224 */ /* 0x000fe200078e0013 */
[----:B------:R-:W-:Y:S06]  /*2910*/  BRA `(.L_x_10243) ;  /* 0xffffffe800707947 */ /* 0x000fec000383ffff */
.L_x_10244:
        /* <DEDUP_REMOVED lines=14> */
.L_x_12343:


//--------------------- .text._ZN4vllm3moe10topkGatingILi4ELi64ELi4ELi16ELi32ElfLNS0_11ScoringFuncE0EEEvPKT5_PKbPfiPT4_PiiiibPKf --------------------------
	.section	.text._ZN4vllm3moe10topkGatingILi4ELi64ELi4ELi16ELi32ElfLNS0_11ScoringFuncE0EEEvPKT5_PKbPfiPT4_PiiiibPKf,"ax",@progbits
	.align	128
        .global         _ZN4vllm3moe10topkGatingILi4ELi64ELi4ELi16ELi32ElfLNS0_11ScoringFuncE0EEEvPKT5_PKbPfiPT4_PiiiibPKf
        .type           _ZN4vllm3moe10topkGatingILi4ELi64ELi4ELi16ELi32ElfLNS0_11ScoringFuncE0EEEvPKT5_PKbPfiPT4_PiiiibPKf,@function
        .size           _ZN4vllm3moe10topkGatingILi4ELi64ELi4ELi16ELi32ElfLNS0_11ScoringFuncE0EEEvPKT5_PKbPfiPT4_PiiiibPKf,(.L_x_12344 - _ZN4vllm3moe10topkGatingILi4ELi64ELi4ELi16ELi32ElfLNS0_11ScoringFuncE0EEEvPKT5_PKbPfiPT4_PiiiibPKf)
        .other          _ZN4vllm3moe10topkGatingILi4ELi64ELi4ELi16ELi32ElfLNS0_11ScoringFuncE0EEEvPKT5_PKbPfiPT4_PiiiibPKf,@"STO_CUDA_ENTRY STV_DEFAULT"
_ZN4vllm3moe10topkGatingILi4ELi64ELi4ELi16ELi32ElfLNS0_11ScoringFuncE0EEEvPKT5_PKbPfiPT4_PiiiibPKf:
.text._ZN4vllm3moe10topkGatingILi4ELi64ELi4ELi16ELi32ElfLNS0_11ScoringFuncE0EEEvPKT5_PKbPfiPT4_PiiiibPKf:
        /* <DEDUP_REMOVED lines=30> */
[----:B------:R-:W5:Y:S01]  /*01e0*/  @P0 LDG.E R13, desc[UR6][R14.64+0xc] ;  /* 0x00000c060e0d0981 */ /* 0x000f62000c1e1900 */
[----:B--2---:R-:W-:-:S04]  /*01f0*/  FMNMX.FTZ R11, R4, R5, !PT ;  /* 0x00000005040b7209 */ /* 0x004fc80007810000 */
[----:B------:R-:W-:Y:S02]  /*0200*/  FMNMX.FTZ R10, R6, R11, !PT ;  /* 0x0000000b060a7209 */ /* 0x000fe40007810000 */
[----:B------:R-:W2:Y:S02]  /*0210*/  @P0 LDG.E R11, desc[UR6][R14.64+0x4] ;  /* 0x000004060e0b0981 */ /* 0x000ea4000c1e1900 */
[----:B------:R-:W-:Y:S02]  /*0220*/  FMNMX.FTZ R16, R7, R10, !PT ;  /* 0x0000000a07107209 */ /* 0x000fe40007810000 */
[----:B------:R0:W4:Y:S04]  /*0230*/  @P0 LDG.E R10, desc[UR6][R14.64] ;  /* 0x000000060e0a0981 */ /* 0x000128000c1e1900 */
[----:B------:R-:W1:Y:S02]  /*0240*/  SHFL.BFLY PT, R17, R16, 0x8, 0x101f ;  /* 0x0d101f0010117f89 */ /* 0x000e6400000e0000 */
[----:B-1----:R-:W-:-:S05]  /*0250*/  FMNMX.FTZ R17, R16, R17, !PT ;  /* 0x0000001110117209 */ /* 0x002fca0007810000 */
        /* <DEDUP_REMOVED lines=32> */
[----:B------:R-:W-:Y:S01]  /*0460*/  @P1 SEL R8, RZ, 0x1, P2 ;  /* 0x00000001ff081807 */ /* 0x000fe20001000000 */
[----:B------:R-:W-:Y:S02]  /*0470*/  IMAD.U32 R14, RZ, RZ, UR4 ;  /* 0x00000004ff0e7e24 */ /* 0x000fe4000f8e00ff */
        /* <DEDUP_REMOVED lines=15> */
[----:B----4-:R-:W-:Y:S01]  /*0570*/  @P0 FADD.FTZ R9, R5, R10 ;  /* 0x0000000a05090221 */ /* 0x010fe20000010000 */
[----:B--2---:R-:W-:Y:S01]  /*0580*/  @P0 FADD.FTZ R10, R6, R11 ;  /* 0x0000000b060a0221 */ /* 0x004fe20000010000 */
[----:B------:R-:W-:Y:S01]  /*0590*/  @P0 FADD.FTZ R11, R7, R12 ;  /* 0x0000000c070b0221 */ /* 0x000fe20000010000 */
[----:B------:R-:W-:-:S02]  /*05a0*/  IMAD.MOV.U32 R22, RZ, RZ, RZ ;  /* 0x000000ffff167224 */ /* 0x000fc400078e00ff */
[----:B-----5:R-:W-:Y:S01]  /*05b0*/  @P0 FADD.FTZ R18, R8, R13 ;  /* 0x0000000d08120221 */ /* 0x020fe20000010000 */
        /* <DEDUP_REMOVED lines=16> */
.L_x_10253:
        /* <DEDUP_REMOVED lines=52> */
.L_x_10278:
        /* <DEDUP_REMOVED lines=29> */
.L_x_10249:
[----:B------:R-:W-:Y:S05]  /*0bd0*/  BSYNC B1 ;  /* 0x0000000000017941 */ /* 0x000fea0003800000 */
.L_x_10248:
        /* <DEDUP_REMOVED lines=28> */
.L_x_10252:
[----:B------:R-:W-:Y:S05]  /*0da0*/  BSYNC B1 ;  /* 0x0000000000017941 */ /* 0x000fea0003800000 */
.L_x_10251:
[----:B------:R-:W-:Y:S05]  /*0db0*/  BRA `(.L_x_10253) ;  /* 0xfffffff800407947 */ /* 0x000fea000383ffff */
.L_x_10246:
[----:B------:R-:W0:Y:S01]  /*0dc0*/  LDC.64 R12, c[0x0][0x220] ;  /* 0x00008800ff0c7b82 */ /* 0x000e220000000a00 */
[----:B------:R-:W-:Y:S01]  /*0dd0*/  IMAD.MOV.U32 R25, RZ, RZ, RZ ;  /* 0x000000ffff197224 */ /* 0x000fe200078e00ff */
[----:B------:R-:W-:Y:S01]  /*0de0*/  ULDC UR10, c[0x0][0x228] ;  /* 0x00008a00000a7ab9 */ /* 0x000fe20000000800 */
[----:B------:R-:W-:Y:S01]  /*0df0*/  ULDC UR11, c[0x0][0x240] ;  /* 0x00009000000b7ab9 */ /* 0x000fe20000000800 */
[----:B------:R-:W-:Y:S01]  /*0e00*/  ULDC UR5, c[0x0][0x248] ;  /* 0x0000920000057ab9 */ /* 0x000fe20000000800 */
[----:B------:R-:W-:-:S05]  /*0e10*/  ULDC.64 UR8, c[0x0][0x240] ;  /* 0x0000900000087ab9 */ /* 0x000fca0000000a00 */
.L_x_10259:
        /* <DEDUP_REMOVED lines=47> */
[----:B------:R-:W-:Y:S01]  /*1110*/  SEL R24, R20, R19, P0 ;  /* 0x0000001314187207 */ /* 0x000fe20000000000 */
[----:B------:R1:W2:Y:S01]  /*1120*/  SHFL.BFLY PT, R28, R23, 0x1, 0x101f ;  /* 0x0c301f00171c7f89 */ /* 0x0002a200000e0000 */
[----:B------:R-:W-:-:S03]  /*1130*/  PLOP3.LUT P0, PT, PT, PT, PT, 0x80, 0x0 ;  /* 0x000000000000781c */ /* 0x000fc60003f0f070 */
[----:B------:R1:W3:Y:S04]  /*1140*/  SHFL.BFLY PT, R27, R21, 0x1, 0x101f ;  /* 0x0c301f00151b7f89 */ /* 0x0002e800000e0000 */
[----:B------:R1:W4:Y:S06]  /*1150*/  SHFL.BFLY PT, R20, R24, 0x1, 0x101f ;  /* 0x0c301f0018147f89 */ /* 0x00032c00000e0000 */
.L_x_10292:
[----:B--2---:R-:W-:Y:S01]  /*1160*/  FSETP.GEU.FTZ.AND P1, PT, R23, R28, PT ;  /* 0x0000001c1700720b */ /* 0x004fe20003f3e000 */
[----:B------:R-:W-:Y:S01]  /*1170*/  BSSY B1, `(.L_x_10255) ;  /* 0x000001a000017945 */ /* 0x000fe20003800000 */
[----:B------:R-:W-:-:S11]  /*1180*/  LOP3.LUT P4, R19, R0, 0xf, RZ, 0xc0, !PT ;  /* 0x0000000f00137812 */ /* 0x000fd6000788c0ff */
[----:B------:R-:W-:Y:S01]  /*1190*/  @P1 FSETP.NEU.FTZ.AND P3, PT, R23, R28, PT ;  /* 0x0000001c1700120b */ /* 0x000fe20003f7d000 */
[----:B-1----:R-:W-:-:S03]  /*11a0*/  VIADD R23, R25, 0x1 ;  /* 0x0000000119177836 */ /* 0x002fc60000000000 */
[----:B----4-:R-:W-:-:S04]  /*11b0*/  @P1 ISETP.LT.AND P0, PT, R20, R24, !P3 ;  /* 0x000000181400120c */ /* 0x010fc80005f01270 */
[----:B---3--:R-:W-:Y:S02]  /*11c0*/  FSEL R29, R27, R21, P0 ;  /* 0x000000151b1d7208 */ /* 0x008fe40000000000 */
[----:B------:R-:W-:Y:S01]  /*11d0*/  SEL R24, R20, R24, P0 ;  /* 0x0000001814187207 */ /* 0x000fe20000000000 */
        /* <DEDUP_REMOVED lines=19> */
.L_x_10256:
[----:B------:R-:W-:Y:S05]  /*1310*/  BSYNC B1 ;  /* 0x0000000000017941 */ /* 0x000fea0003800000 */
.L_x_10255:
        /* <DEDUP_REMOVED lines=28> */
.L_x_10258:
[----:B------:R-:W-:Y:S05]  /*14e0*/  BSYNC B1 ;  /* 0x0000000000017941 */ /* 0x000fea0003800000 */
.L_x_10257:
[----:B------:R-:W-:Y:S05]  /*14f0*/  BRA `(.L_x_10259) ;  /* 0xfffffff800487947 */ /* 0x000fea000383ffff */
.L_x_10250:
[----:B------:R-:W-:Y:S05]  /*1500*/  BSYNC B0 ;  /* 0x0000000000007941 */ /* 0x000fea0003800000 */
.L_x_10245:
        /* <DEDUP_REMOVED lines=18> */
.L_x_10262:
        /* <DEDUP_REMOVED lines=18> */
.L_x_10261:
[----:B------:R-:W-:Y:S05]  /*1750*/  BSYNC B0 ;  /* 0x0000000000007941 */ /* 0x000fea0003800000 */
.L_x_10260:
[----:B------:R-:W-:-:S13]  /*1760*/  ISETP.NE.AND P0, PT, R3, RZ, PT ;  /* 0x000000ff0300720c */ /* 0x000fda0003f05270 */
[----:B------:R-:W-:Y:S05]  /*1770*/  @!P0 EXIT ;  /* 0x000000000000894d */ /* 0x000fea0003800000 */
[----:B------:R-:W1:Y:S01]  /*1780*/  S2UR UR4, SR_CTAID.X ;  /* 0x00000000000479c3 */ /* 0x000e620000002500 */
[----:B----4-:R-:W2:Y:S01]  /*1790*/  S2R R7, SR_TID.Y ;  /* 0x0000000000077919 */ /* 0x010ea20000002200 */
[----:B------:R3:W4:Y:S01]  /*17a0*/  MUFU.RCP R11, R22 ;  /* 0x00000016000b7308 */ /* 0x0007220000001000 */
        /* <DEDUP_REMOVED lines=9> */
.L_x_10264:
        /* <DEDUP_REMOVED lines=11> */
.L_x_10263:
[----:B------:R-:W-:Y:S05]  /*18f0*/  EXIT ;  /* 0x000000000000794d */ /* 0x000fea0003800000 */
.L_x_10247:
        /* <DEDUP_REMOVED lines=8> */
.L_x_10266:
[----:B------:R-:W-:Y:S05]  /*1980*/  BSYNC B1 ;  /* 0x0000000000017941 */ /* 0x000fea0003800000 */
.L_x_10265:
        /* <DEDUP_REMOVED lines=9> */
.L_x_10267:
[----:B------:R-:W-:Y:S02]  /*1a20*/  IMAD.MOV.U32 R17, RZ, RZ, R27 ;  /* 0x000000ffff117224 */ /* 0x000fe400078e001b */
[----:B------:R-:W-:-:S07]  /*1a30*/  IMAD.MOV.U32 R21, RZ, RZ, R20 ;  /* 0x000000ffff157224 */ /* 0x000fce00078e0014 */
[----:B------:R-:W-:Y:S05]  /*1a40*/  WARPSYNC.COLLECTIVE R14, `(.L_x_10268) ;  /* 0x000000000e087348 */ /* 0x000fea0003c00000 */
[----:B------:R0:W1:Y:S02]  /*1a50*/  SHFL.BFLY P3, R20, R17, R16, R15 ;  /* 0x0c00001011147389 */ /* 0x000064000006000f */
[----:B01----:R-:W-:Y:S01]  /*1a60*/  ENDCOLLECTIVE ;  /* 0x000000000000791b */ /* 0x003fe20003800000 */
.L_x_10268:
        /* <DEDUP_REMOVED lines=14> */
.L_x_10269:
[----:B------:R-:W-:Y:S02]  /*1b50*/  IMAD.MOV.U32 R17, RZ, RZ, R13 ;  /* 0x000000ffff117224 */ /* 0x000fe400078e000d */
[----:B------:R-:W-:-:S07]  /*1b60*/  IMAD.MOV.U32 R23, RZ, RZ, R20 ;  /* 0x000000ffff177224 */ /* 0x000fce00078e0014 */
[----:B------:R-:W-:Y:S05]  /*1b70*/  WARPSYNC.COLLECTIVE R14, `(.L_x_10270) ;  /* 0x000000000e087348 */ /* 0x000fea0003c00000 */
[----:B------:R0:W1:Y:S02]  /*1b80*/  SHFL.BFLY P3, R20, R17, R16, R15 ;  /* 0x0c00001011147389 */ /* 0x000064000006000f */
[----:B01----:R-:W-:Y:S01]  /*1b90*/  ENDCOLLECTIVE ;  /* 0x000000000000791b */ /* 0x003fe20003800000 */
.L_x_10270:
[----:B------:R-:W-:Y:S01]  /*1ba0*/  FSETP.GEU.FTZ.AND P0, PT, R28, R23, PT ;  /* 0x000000171c00720b */ /* 0x000fe20003f1e000 */
[----:B------:R-:W-:Y:S02]  /*1bb0*/  IMAD.MOV.U32 R17, RZ, RZ, R24 ;  /* 0x000000ffff117224 */ /* 0x000fe400078e0018 */
[----:B------:R-:W-:-:S10]  /*1bc0*/  IMAD.MOV.U32 R26, RZ, RZ, R20 ;  /* 0x000000ffff1a7224 */ /* 0x000fd400078e0014 */
[----:B------:R-:W-:Y:S05]  /*1bd0*/  WARPSYNC.COLLECTIVE R14, `(.L_x_10271) ;  /* 0x000000000e087348 */ /* 0x000fea0003c00000 */
[----:B------:R0:W1:Y:S02]  /*1be0*/  SHFL.BFLY P3, R20, R17, R16, R15 ;  /* 0x0c00001011147389 */ /* 0x000064000006000f */
[----:B01----:R-:W-:Y:S01]  /*1bf0*/  ENDCOLLECTIVE ;  /* 0x000000000000791b */ /* 0x003fe20003800000 */
.L_x_10271:
        /* <DEDUP_REMOVED lines=13> */
.L_x_10272:
[----:B------:R-:W-:Y:S02]  /*1cd0*/  IMAD.MOV.U32 R17, RZ, RZ, R27 ;  /* 0x000000ffff117224 */ /* 0x000fe400078e001b */
[----:B------:R-:W-:-:S07]  /*1ce0*/  IMAD.MOV.U32 R21, RZ, RZ, R20 ;  /* 0x000000ffff157224 */ /* 0x000fce00078e0014 */
[----:B------:R-:W-:Y:S05]  /*1cf0*/  WARPSYNC.COLLECTIVE R14, `(.L_x_10273) ;  /* 0x000000000e087348 */ /* 0x000fea0003c00000 */
[----:B------:R0:W1:Y:S02]  /*1d00*/  SHFL.BFLY P3, R20, R17, R16, R15 ;  /* 0x0c00001011147389 */ /* 0x000064000006000f */
[----:B01----:R-:W-:Y:S01]  /*1d10*/  ENDCOLLECTIVE ;  /* 0x000000000000791b */ /* 0x003fe20003800000 */
.L_x_10273:
[----:B------:R-:W-:Y:S02]  /*1d20*/  IMAD.MOV.U32 R17, RZ, RZ, R19 ;  /* 0x000000ffff117224 */ /* 0x000fe400078e0013 */
[----:B------:R-:W-:-:S07]  /*1d30*/  IMAD.MOV.U32 R12, RZ, RZ, R20 ;  /* 0x000000ffff0c7224 */ /* 0x000fce00078e0014 */
[----:B------:R-:W-:Y:S05]  /*1d40*/  WARPSYNC.COLLECTIVE R14, `(.L_x_10274) ;  /* 0x000000000e087348 */ /* 0x000fea0003c00000 */
[----:B------:R0:W1:Y:S02]  /*1d50*/  SHFL.BFLY P3, R20, R17, R16, R15 ;  /* 0x0c00001011147389 */ /* 0x000064000006000f */
[----:B01----:R-:W-:Y:S01]  /*1d60*/  ENDCOLLECTIVE ;  /* 0x000000000000791b */ /* 0x003fe20003800000 */
.L_x_10274:
        /* <DEDUP_REMOVED lines=8> */
[----:B------:R-:W-:Y:S01]  /*1df0*/  IMAD.MOV.U32 R17, RZ, RZ, R21 ;  /* 0x000000ffff117224 */ /* 0x000fe200078e0015 */
[----:B------:R-:W-:-:S13]  /*1e00*/  PLOP3.LUT P0, PT, PT, PT, PT, 0x80, 0x0 ;  /* 0x000000000000781c */ /* 0x000fda0003f0f070 */
[----:B------:R-:W-:Y:S05]  /*1e10*/  WARPSYNC.COLLECTIVE R14, `(.L_x_10275) ;  /* 0x000000000e087348 */ /* 0x000fea0003c00000 */
[----:B------:R0:W1:Y:S02]  /*1e20*/  SHFL.BFLY P3, R20, R17, R16, R15 ;  /* 0x0c00001011147389 */ /* 0x000064000006000f */
[----:B01----:R-:W-:Y:S01]  /*1e30*/  ENDCOLLECTIVE ;  /* 0x000000000000791b */ /* 0x003fe20003800000 */
.L_x_10275:
[----:B------:R-:W-:Y:S02]  /*1e40*/  IMAD.MOV.U32 R17, RZ, RZ, R24 ;  /* 0x000000ffff117224 */ /* 0x000fe400078e0018 */
[----:B------:R-:W-:-:S07]  /*1e50*/  IMAD.MOV.U32 R12, RZ, RZ, R20 ;  /* 0x000000ffff0c7224 */ /* 0x000fce00078e0014 */
[----:B------:R-:W-:Y:S05]  /*1e60*/  WARPSYNC.COLLECTIVE R14, `(.L_x_10276) ;  /* 0x000000000e087348 */ /* 0x000fea0003c00000 */
[----:B------:R0:W1:Y:S02]  /*1e70*/  SHFL.BFLY P3, R20, R17, R16, R15 ;  /* 0x0c00001011147389 */ /* 0x000064000006000f */
[----:B01----:R-:W-:Y:S01]  /*1e80*/  ENDCOLLECTIVE ;  /* 0x000000000000791b */ /* 0x003fe20003800000 */
.L_x_10276:
[----:B------:R-:W-:Y:S02]  /*1e90*/  IMAD.MOV.U32 R17, RZ, RZ, R26 ;  /* 0x000000ffff117224 */ /* 0x000fe400078e001a */
[----:B------:R-:W-:-:S07]  /*1ea0*/  IMAD.MOV.U32 R23, RZ, RZ, R20 ;  /* 0x000000ffff177224 */ /* 0x000fce00078e0014 */
[----:B------:R-:W-:Y:S05]  /*1eb0*/  WARPSYNC.COLLECTIVE R14, `(.L_x_10277) ;  /* 0x000000000e087348 */ /* 0x000fea0003c00000 */
[----:B------:R0:W1:Y:S02]  /*1ec0*/  SHFL.BFLY P3, R20, R17, R16, R15 ;  /* 0x0c00001011147389 */ /* 0x000064000006000f */
[----:B01----:R-:W-:Y:S01]  /*1ed0*/  ENDCOLLECTIVE ;  /* 0x000000000000791b */ /* 0x003fe20003800000 */
.L_x_10277:
[----:B------:R-:W-:Y:S01]  /*1ee0*/  IMAD.MOV.U32 R19, RZ, RZ, R20 ;  /* 0x000000ffff137224 */ /* 0x000fe200078e0014 */
[----:B------:R-:W-:Y:S06]  /*1ef0*/  BRA `(.L_x_10278) ;  /* 0xffffffe800c07947 */ /* 0x000fec000383ffff */
.L_x_10254:
        /* <DEDUP_REMOVED lines=8> */
.L_x_10280:
[----:B------:R-:W-:Y:S05]  /*1f80*/  BSYNC B1 ;  /* 0x0000000000017941 */ /* 0x000fea0003800000 */
.L_x_10279:
        /* <DEDUP_REMOVED lines=9> */
.L_x_10281:
[----:B------:R-:W-:Y:S02]  /*2020*/  IMAD.MOV.U32 R17, RZ, RZ, R26 ;  /* 0x000000ffff117224 */ /* 0x000fe400078e001a */
[----:B------:R-:W-:-:S07]  /*2030*/  IMAD.MOV.U32 R21, RZ, RZ, R20 ;  /* 0x000000ffff157224 */ /* 0x000fce00078e0014 */
[----:B------:R-:W-:Y:S05]  /*2040*/  WARPSYNC.COLLECTIVE R14, `(.L_x_10282) ;  /* 0x000000000e087348 */ /* 0x000fea0003c00000 */
[----:B------:R0:W1:Y:S02]  /*2050*/  SHFL.BFLY P3, R20, R17, R16, R15 ;  /* 0x0c00001011147389 */ /* 0x000064000006000f */
[----:B01----:R-:W-:Y:S01]  /*2060*/  ENDCOLLECTIVE ;  /* 0x000000000000791b */ /* 0x003fe20003800000 */
.L_x_10282:
        /* <DEDUP_REMOVED lines=13> */
.L_x_10283:
[----:B------:R-:W-:Y:S02]  /*2140*/  IMAD.MOV.U32 R17, RZ, RZ, R21 ;  /* 0x000000ffff117224 */ /* 0x000fe400078e0015 */
[----:B------:R-:W-:-:S07]  /*2150*/  IMAD.MOV.U32 R24, RZ, RZ, R20 ;  /* 0x000000ffff187224 */ /* 0x000fce00078e0014 */
[----:B------:R-:W-:Y:S05]  /*2160*/  WARPSYNC.COLLECTIVE R14, `(.L_x_10284) ;  /* 0x000000000e087348 */ /* 0x000fea0003c00000 */
[----:B------:R0:W1:Y:S02]  /*2170*/  SHFL.BFLY P3, R20, R17, R16, R15 ;  /* 0x0c00001011147389 */ /* 0x000064000006000f */
[----:B01----:R-:W-:Y:S01]  /*2180*/  ENDCOLLECTIVE ;  /* 0x000000000000791b */ /* 0x003fe20003800000 */
.L_x_10284:
[----:B------:R-:W-:Y:S01]  /*2190*/  FSETP.GEU.FTZ.AND P0, PT, R23, R24, PT ;  /* 0x000000181700720b */ /* 0x000fe20003f1e000 */
[----:B------:R-:W-:Y:S02]  /*21a0*/  IMAD.MOV.U32 R17, RZ, RZ, R19 ;  /* 0x000000ffff117224 */ /* 0x000fe400078e0013 */
[----:B------:R-:W-:-:S10]  /*21b0*/  IMAD.MOV.U32 R26, RZ, RZ, R20 ;  /* 0x000000ffff1a7224 */ /* 0x000fd400078e0014 */
[----:B------:R-:W-:Y:S05]  /*21c0*/  WARPSYNC.COLLECTIVE R14, `(.L_x_10285) ;  /* 0x000000000e087348 */ /* 0x000fea0003c00000 */
[----:B------:R0:W1:Y:S02]  /*21d0*/  SHFL.BFLY P3, R20, R17, R16, R15 ;  /* 0x0c00001011147389 */ /* 0x000064000006000f */
[----:B01----:R-:W-:Y:S01]  /*21e0*/  ENDCOLLECTIVE ;  /* 0x000000000000791b */ /* 0x003fe20003800000 */
.L_x_10285:
        /* <DEDUP_REMOVED lines=12> */
.L_x_10286:
[----:B------:R-:W-:Y:S02]  /*22b0*/  IMAD.MOV.U32 R17, RZ, RZ, R26 ;  /* 0x000000ffff117224 */ /* 0x000fe400078e001a */
[----:B------:R-:W-:-:S07]  /*22c0*/  IMAD.MOV.U32 R23, RZ, RZ, R20 ;  /* 0x000000ffff177224 */ /* 0x000fce00078e0014 */
[----:B------:R-:W-:Y:S05]  /*22d0*/  WARPSYNC.COLLECTIVE R14, `(.L_x_10287) ;  /* 0x000000000e087348 */ /* 0x000fea0003c00000 */
[----:B------:R0:W1:Y:S02]  /*22e0*/  SHFL.BFLY P3, R20, R17, R16, R15 ;  /* 0x0c00001011147389 */ /* 0x000064000006000f */
[----:B01----:R-:W-:Y:S01]  /*22f0*/  ENDCOLLECTIVE ;  /* 0x000000000000791b */ /* 0x003fe20003800000 */
.L_x_10287:
[----:B------:R-:W-:Y:S02]  /*2300*/  IMAD.MOV.U32 R17, RZ, RZ, R19 ;  /* 0x000000ffff117224 */ /* 0x000fe400078e0013 */
[----:B------:R-:W-:-:S07]  /*2310*/  IMAD.MOV.U32 R27, RZ, RZ, R20 ;  /* 0x000000ffff1b7224 */ /* 0x000fce00078e0014 */
[----:B------:R-:W-:Y:S05]  /*2320*/  WARPSYNC.COLLECTIVE R14, `(.L_x_10288) ;  /* 0x000000000e087348 */ /* 0x000fea0003c00000 */
[----:B------:R0:W1:Y:S02]  /*2330*/  SHFL.BFLY P3, R20, R17, R16, R15 ;  /* 0x0c00001011147389 */ /* 0x000064000006000f */
[----:B01----:R-:W-:Y:S01]  /*2340*/  ENDCOLLECTIVE ;  /* 0x000000000000791b */ /* 0x003fe20003800000 */
.L_x_10288:
        /* <DEDUP_REMOVED lines=13> */
.L_x_10289:
[----:B------:R-:W-:Y:S02]  /*2420*/  IMAD.MOV.U32 R17, RZ, RZ, R21 ;  /* 0x000000ffff117224 */ /* 0x000fe400078e0015 */
[----:B------:R-:W-:-:S07]  /*2430*/  IMAD.MOV.U32 R28, RZ, RZ, R20 ;  /* 0x000000ffff1c7224 */ /* 0x000fce00078e0014 */
[----:B------:R-:W-:Y:S05]  /*2440*/  WARPSYNC.COLLECTIVE R14, `(.L_x_10290) ;  /* 0x000000000e087348 */ /* 0x000fea0003c00000 */
[----:B------:R0:W1:Y:S02]  /*2450*/  SHFL.BFLY P3, R20, R17, R16, R15 ;  /* 0x0c00001011147389 */ /* 0x000064000006000f */
[----:B01----:R-:W-:Y:S01]  /*2460*/  ENDCOLLECTIVE ;  /* 0x000000000000791b */ /* 0x003fe20003800000 */
.L_x_10290:
[----:B------:R-:W-:Y:S02]  /*2470*/  IMAD.MOV.U32 R17, RZ, RZ, R24 ;  /* 0x000000ffff117224 */ /* 0x000fe400078e0018 */
[----:B------:R-:W-:-:S07]  /*2480*/  IMAD.MOV.U32 R27, RZ, RZ, R20 ;  /* 0x000000ffff1b7224 */ /* 0x000fce00078e0014 */
[----:B------:R-:W-:Y:S05]  /*2490*/  WARPSYNC.COLLECTIVE R14, `(.L_x_10291) ;  /* 0x000000000e087348 */ /* 0x000fea0003c00000 */
[----:B------:R0:W1:Y:S02]  /*24a0*/  SHFL.BFLY P3, R20, R17, R16, R15 ;  /* 0x0c00001011147389 */ /* 0x000064000006000f */
[----:B01----:R-:W-:Y:S01]  /*24b0*/  ENDCOLLECTIVE ;  /* 0x000000000000791b */ /* 0x003fe20003800000 */
.L_x_10291:
[----:B------:R-:W-:Y:S05]  /*24c0*/  BRA `(.L_x_10292) ;  /* 0xffffffec00247947 */ /* 0x000fea000383ffff */
.L_x_10293:
        /* <DEDUP_REMOVED lines=11> */
.L_x_12344:


//--------------------- .text._ZN4vllm3moe10topkGatingILi4ELi32ELi4ELi16ELi32ElfLNS0_11ScoringFuncE0EEEvPKT5_PKbPfiPT4_PiiiibPKf --------------------------
	.section	.text._ZN4vllm3moe10topkGatingILi4ELi32ELi4ELi16ELi32ElfLNS0_11ScoringFuncE0EEEvPKT5_PKbPfiPT4_PiiiibPKf,"ax",@progbits
	.align	128
        .global         _ZN4vllm3moe10topkGatingILi4ELi32ELi4ELi16ELi32ElfLNS0_11ScoringFuncE0EEEvPKT5_PKbPfiPT4_PiiiibPKf
        .type           _ZN4vllm3moe10topkGatingILi4ELi32ELi4ELi16ELi32ElfLNS0_11ScoringFuncE0EEEvPKT5_PKbPfiPT4_PiiiibPKf,@function
        .size           _ZN4vllm3moe10topkGatingILi4ELi32ELi4ELi16ELi32ElfLNS0_11ScoringFuncE0EEEvPKT5_PKbPfiPT4_PiiiibPKf,(.L_x_12345 - _ZN4vllm3moe10topkGatingILi4ELi32ELi4ELi16ELi32ElfLNS0_11ScoringFuncE0EEEvPKT5_PKbPfiPT4_PiiiibPKf)
        .other          _ZN4vllm3moe10topkGatingILi4ELi32ELi4ELi16ELi32ElfLNS0_11ScoringFuncE0EEEvPKT5_PKbPfiPT4_PiiiibPKf,@"STO_CUDA_ENTRY STV_DEFAULT"
_ZN4vllm3moe10topkGatingILi4ELi32ELi4ELi16ELi32ElfLNS0_11ScoringFuncE0EEEvPKT5_PKbPfiPT4_PiiiibPKf:
.text._ZN4vllm3moe10topkGatingILi4ELi32ELi4ELi16ELi32ElfLNS0_11ScoringFuncE0EEEvPKT5_PKbPfiPT4_PiiiibPKf:
        /* <DEDUP_REMOVED lines=33> */
[----:B------:R-:W-:Y:S01]  /*0210*/  IMAD.MOV.U32 R22, RZ, RZ, RZ ;  /* 0x000000ffff167224 */ /* 0x000fe200078e00ff */
[----:B--2---:R-:W-:-:S04]  /*0220*/  FMNMX.FTZ R17, R4, R5, !PT ;  /* 0x0000000504117209 */ /* 0x004fc80007810000 */
[----:B------:R-:W-:-:S04]  /*0230*/  FMNMX.FTZ R16, R6, R17, !PT ;  /* 0x0000001106107209 */ /* 0x000fc80007810000 */
[----:B------:R-:W-:-:S05]  /*0240*/  FMNMX.FTZ R16, R7, R16, !PT ;  /* 0x0000001007107209 */ /* 0x000fca0007810000 */
[----:B------:R-:W1:Y:S01]  /*0250*/  SHFL.BFLY PT, R17, R16, 0x4, 0x181f ;  /* 0x0c981f0010117f89 */ /* 0x000e6200000e0000 */
[----:B---3--:R-:W-:-:S04]  /*0260*/  @P1 ISETP.NE.AND P2, PT, R8, RZ, PT ;  /* 0x000000ff0800120c */ /* 0x008fc80003f45270 */
[----:B------:R-:W-:Y:S02]  /*0270*/  @P1 SEL R8, RZ, 0x1, P2 ;  /* 0x00000001ff081807 */ /* 0x000fe40001000000 */
[----:B-1----:R-:W-:-:S05]  /*0280*/  FMNMX.FTZ R17, R16, R17, !PT ;  /* 0x0000001110117209 */ /* 0x002fca0007810000 */
[----:B------:R-:W1:Y:S02]  /*0290*/  SHFL.BFLY PT, R18, R17, 0x2, 0x181f ;  /* 0x0c581f0011127f89 */ /* 0x000e6400000e0000 */
[----:B-1----:R-:W-:-:S05]  /*02a0*/  FMNMX.FTZ R18, R17, R18, !PT ;  /* 0x0000001211127209 */ /* 0x002fca0007810000 */
[----:B------:R-:W1:Y:S02]  /*02b0*/  SHFL.BFLY PT, R9, R18, 0x1, 0x181f ;  /* 0x0c381f0012097f89 */ /* 0x000e6400000e0000 */
[----:B-1----:R-:W-:-:S05]  /*02c0*/  FMNMX.FTZ R9, R18, R9, !PT ;  /* 0x0000000912097209 */ /* 0x002fca0007810000 */
[--C-:B------:R-:W-:Y:S01]  /*02d0*/  FADD.FTZ R4, R4, -R9.reuse ;  /* 0x8000000904047221 */ /* 0x100fe20000010000 */
[--C-:B0-----:R-:W-:Y:S01]  /*02e0*/  FADD.FTZ R14, R5, -R9.reuse ;  /* 0x80000009050e7221 */ /* 0x101fe20000010000 */
[--C-:B------:R-:W-:Y:S01]  /*02f0*/  FADD.FTZ R15, R6, -R9.reuse ;  /* 0x80000009060f7221 */ /* 0x100fe20000010000 */
[----:B------:R-:W-:Y:S01]  /*0300*/  FADD.FTZ R9, R7, -R9 ;  /* 0x8000000907097221 */ /* 0x000fe20000010000 */
[----:B------:R-:W-:Y:S01]  /*0310*/  FMUL.FTZ R4, R4, 1.4426950216293334961 ;  /* 0x3fb8aa3b04047820 */ /* 0x000fe20000410000 */
[----:B------:R-:W-:Y:S01]  /*0320*/  FMUL.FTZ R14, R14, 1.4426950216293334961 ;  /* 0x3fb8aa3b0e0e7820 */ /* 0x000fe20000410000 */
[----:B------:R-:W-:Y:S01]  /*0330*/  FMUL.FTZ R15, R15, 1.4426950216293334961 ;  /* 0x3fb8aa3b0f0f7820 */ /* 0x000fe20000410000 */
[----:B------:R-:W-:Y:S01]  /*0340*/  FMUL.FTZ R17, R9, 1.4426950216293334961 ;  /* 0x3fb8aa3b09117820 */ /* 0x000fe20000410000 */
[----:B------:R-:W0:Y:S08]  /*0350*/  MUFU.EX2 R5, R4 ;  /* 0x0000000400057308 */ /* 0x000e300000000800 */
[----:B------:R-:W1:Y:S08]  /*0360*/  MUFU.EX2 R6, R14 ;  /* 0x0000000e00067308 */ /* 0x000e700000000800 */
[----:B------:R-:W2:Y:S01]  /*0370*/  MUFU.EX2 R7, R15 ;  /* 0x0000000f00077308 */ /* 0x000ea20000000800 */
[----:B0-----:R-:W-:-:S07]  /*0380*/  FADD.FTZ R9, RZ, R5 ;  /* 0x00000005ff097221 */ /* 0x001fce0000010000 */
[----:B------:R-:W0:Y:S01]  /*0390*/  MUFU.EX2 R17, R17 ;  /* 0x0000001100117308 */ /* 0x000e220000000800 */
[----:B-1----:R-:W-:-:S04]  /*03a0*/  FADD.FTZ R16, R9, R6 ;  /* 0x0000000609107221 */ /* 0x002fc80000010000 */
[----:B--2---:R-:W-:-:S04]  /*03b0*/  FADD.FTZ R16, R16, R7 ;  /* 0x0000000710107221 */ /* 0x004fc80000010000 */
[----:B0-----:R-:W-:-:S05]  /*03c0*/  FADD.FTZ R16, R16, R17 ;  /* 0x0000001110107221 */ /* 0x001fca0000010000 */
[----:B------:R-:W0:Y:S02]  /*03d0*/  SHFL.BFLY PT, R9, R16, 0x4, 0x181f ;  /* 0x0c981f0010097f89 */ /* 0x000e2400000e0000 */
[----:B0-----:R-:W-:-:S05]  /*03e0*/  FADD.FTZ R9, R16, R9 ;  /* 0x0000000910097221 */ /* 0x001fca0000010000 */
[----:B------:R-:W0:Y:S02]  /*03f0*/  SHFL.BFLY PT, R4, R9, 0x2, 0x181f ;  /* 0x0c581f0009047f89 */ /* 0x000e2400000e0000 */
[----:B0-----:R-:W-:Y:S01]  /*0400*/  FADD.FTZ R14, R9, R4 ;  /* 0x00000004090e7221 */ /* 0x001fe20000010000 */
[----:B------:R-:W-:-:S04]  /*0410*/  IMAD.MOV.U32 R4, RZ, RZ, 0x1 ;  /* 0x00000001ff047424 */ /* 0x000fc800078e00ff */
[----:B------:R-:W0:Y:S01]  /*0420*/  SHFL.BFLY PT, R15, R14, 0x1, 0x181f ;  /* 0x0c381f000e0f7f89 */ /* 0x000e2200000e0000 */
[----:B------:R-:W-:Y:S01]  /*0430*/  @P1 PRMT R4, R8, 0x7610, R4 ;  /* 0x0000761008041816 */ /* 0x000fe20000000004 */
[----:B0-----:R-:W-:Y:S01]  /*0440*/  FADD.FTZ R15, R14, R15 ;  /* 0x0000000f0e0f7221 */ /* 0x001fe20000010000 */
[----:B------:R-:W-:-:S03]  /*0450*/  IMAD.U32 R14, RZ, RZ, UR4 ;  /* 0x00000004ff0e7e24 */ /* 0x000fc6000f8e00ff */
[----:B------:R-:W0:Y:S02]  /*0460*/  MUFU.RCP R18, R15 ;  /* 0x0000000f00127308 */ /* 0x000e240000001000 */
[-C--:B0-----:R-:W-:Y:S01]  /*0470*/  FMUL.FTZ R5, R5, R18.reuse ;  /* 0x0000001205057220 */ /* 0x081fe20000410000 */
[-C--:B------:R-:W-:Y:S01]  /*0480*/  FMUL.FTZ R6, R6, R18.reuse ;  /* 0x0000001206067220 */ /* 0x080fe20000410000 */
[-C--:B------:R-:W-:Y:S01]  /*0490*/  FMUL.FTZ R7, R7, R18.reuse ;  /* 0x0000001207077220 */ /* 0x080fe20000410000 */
[----:B------:R-:W-:Y:S02]  /*04a0*/  FMUL.FTZ R17, R17, R18 ;  /* 0x0000001211117220 */ /* 0x000fe40000410000 */
[C---:B------:R-:W-:Y:S02]  /*04b0*/  FSETP.GEU.FTZ.AND P1, PT, |R5|.reuse, +INF , PT ;  /* 0x7f8000000500780b */ /* 0x040fe40003f3e200 */
[----:B------:R-:W-:Y:S02]  /*04c0*/  FSETP.GEU.FTZ.AND P2, PT, |R6|, +INF , PT ;  /* 0x7f8000000600780b */ /* 0x000fe40003f5e200 */
[----:B------:R-:W-:-:S02]  /*04d0*/  FSEL R5, R5, RZ, !P1 ;  /* 0x000000ff05057208 */ /* 0x000fc40004800000 */
[----:B------:R-:W-:Y:S02]  /*04e0*/  ISETP.GE.AND P1, PT, R14, 0x1, PT ;  /* 0x000000010e00780c */ /* 0x000fe40003f26270 */
[----:B------:R-:W-:Y:S01]  /*04f0*/  FSETP.GEU.FTZ.AND P3, PT, |R7|, +INF , PT ;  /* 0x7f8000000700780b */ /* 0x000fe20003f7e200 */
[----:B----4-:R-:W-:Y:S01]  /*0500*/  @P0 FADD.FTZ R9, R5, R10 ;  /* 0x0000000a05090221 */ /* 0x010fe20000010000 */
[----:B------:R-:W-:Y:S01]  /*0510*/  FSETP.GEU.FTZ.AND P4, PT, |R17|, +INF , PT ;  /* 0x7f8000001100780b */ /* 0x000fe20003f9e200 */
[----:B------:R-:W-:Y:S01]  /*0520*/  @!P0 IMAD.MOV.U32 R9, RZ, RZ, R5 ;  /* 0x000000ffff098224 */ /* 0x000fe200078e0005 */
[----:B------:R-:W-:Y:S02]  /*0530*/  FSEL R6, R6, RZ, !P2 ;  /* 0x000000ff06067208 */ /* 0x000fe40005000000 */
[----:B------:R-:W-:Y:S02]  /*0540*/  FSEL R7, R7, RZ, !P3 ;  /* 0x000000ff07077208 */ /* 0x000fe40005800000 */
        /* <DEDUP_REMOVED lines=19> */
.L_x_10302:
        /* <DEDUP_REMOVED lines=40> */
.L_x_10324:
        /* <DEDUP_REMOVED lines=30> */
.L_x_10298:
[----:B------:R-:W-:Y:S05]  /*0ae0*/  BSYNC B1 ;  /* 0x0000000000017941 */ /* 0x000fea0003800000 */
.L_x_10297:
        /* <DEDUP_REMOVED lines=28> */
.L_x_10301:
[----:B------:R-:W-:Y:S05]  /*0cb0*/  BSYNC B1 ;  /* 0x0000000000017941 */ /* 0x000fea0003800000 */
.L_x_10300:
[----:B------:R-:W-:Y:S05]  /*0cc0*/  BRA `(.L_x_10302) ;  /* 0xfffffff8006c7947 */ /* 0x000fea000383ffff */
.L_x_10295:
[----:B------:R-:W0:Y:S01]  /*0cd0*/  LDC.64 R12, c[0x0][0x220] ;  /* 0x00008800ff0c7b82 */ /* 0x000e220000000a00 */
[----:B------:R-:W-:Y:S01]  /*0ce0*/  IMAD.MOV.U32 R25, RZ, RZ, RZ ;  /* 0x000000ffff197224 */ /* 0x000fe200078e00ff */
[----:B------:R-:W-:Y:S01]  /*0cf0*/  ULDC UR10, c[0x0][0x228] ;  /* 0x00008a00000a7ab9 */ /* 0x000fe20000000800 */
[----:B------:R-:W-:Y:S01]  /*0d00*/  ULDC UR11, c[0x0][0x240] ;  /* 0x00009000000b7ab9 */ /* 0x000fe20000000800 */
[----:B------:R-:W-:Y:S01]  /*0d10*/  ULDC UR5, c[0x0][0x248] ;  /* 0x0000920000057ab9 */ /* 0x000fe20000000800 */
[----:B------:R-:W-:-:S05]  /*0d20*/  ULDC.64 UR8, c[0x0][0x240] ;  /* 0x0000900000087ab9 */ /* 0x000fca0000000a00 */
.L_x_10308:
        /* <DEDUP_REMOVED lines=9> */
[----:B-1----:R-:W-:Y:S02]  /*0dc0*/  FSEL R27, R7, R14, P2 ;  /* 0x0000000e071b7208 */ /* 0x002fe40001000000 */
        /* <DEDUP_REMOVED lines=30> */
.L_x_10335:
[----:B--2---:R-:W-:Y:S01]  /*0fb0*/  FSETP.GEU.FTZ.AND P2, PT, R26, R21, PT ;  /* 0x000000151a00720b */ /* 0x004fe20003f5e000 */
[----:B------:R-:W-:Y:S01]  /*0fc0*/  BSSY B1, `(.L_x_10304) ;  /* 0x000001b000017945 */ /* 0x000fe20003800000 */
[----:B------:R-:W-:Y:S01]  /*0fd0*/  LOP3.LUT P4, R19, R0, 0x7, RZ, 0xc0, !PT ;  /* 0x0000000700137812 */ /* 0x000fe2000788c0ff */
[----:B------:R-:W-:Y:S01]  /*0fe0*/  VIADD R23, R25, 0x1 ;  /* 0x0000000119177836 */ /* 0x000fe20000000000 */
[----:B------:R-:W-:-:S09]  /*0ff0*/  PLOP3.LUT P0, PT, PT, PT, PT, 0x80, 0x0 ;  /* 0x000000000000781c */ /* 0x000fd20003f0f070 */
[----:B------:R-:W-:-:S04]  /*1000*/  @P2 FSETP.NEU.FTZ.AND P3, PT, R26, R21, PT ;  /* 0x000000151a00220b */ /* 0x000fc80003f7d000 */
[----:B----4-:R-:W-:-:S04]  /*1010*/  @P2 ISETP.LT.AND P0, PT, R28, R27, !P3 ;  /* 0x0000001b1c00220c */ /* 0x010fc80005f01270 */
[----:B---3--:R-:W-:Y:S02]  /*1020*/  FSEL R29, R29, R20, P0 ;  /* 0x000000141d1d7208 */ /* 0x008fe40000000000 */
[----:B------:R-:W-:Y:S01]  /*1030*/  SEL R24, R28, R27, P0 ;  /* 0x0000001b1c187207 */ /* 0x000fe20000000000 */
[----:B------:R-:W-:Y:S06]  /*1040*/  @P4 BRA `(.L_x_10305) ;  /* 0x0000000000484947 */ /* 0x000fec0003800000 */
[----:B-1----:R-:W1:Y:S01]  /*1050*/  LDC.64 R20, c[0x0][0x230] ;  /* 0x00008c00ff147b82 */ /* 0x002e620000000a00 */
        /* <DEDUP_REMOVED lines=17> */
.L_x_10305:
[----:B------:R-:W-:Y:S05]  /*1170*/  BSYNC B1 ;  /* 0x0000000000017941 */ /* 0x000fea0003800000 */
.L_x_10304:
        /* <DEDUP_REMOVED lines=28> */
.L_x_10307:
[----:B------:R-:W-:Y:S05]  /*1340*/  BSYNC B1 ;  /* 0x0000000000017941 */ /* 0x000fea0003800000 */
.L_x_10306:
[----:B------:R-:W-:Y:S05]  /*1350*/  BRA `(.L_x_10308) ;  /* 0xfffffff800747947 */ /* 0x000fea000383ffff */
.L_x_10299:
[----:B------:R-:W-:Y:S05]  /*1360*/  BSYNC B0 ;  /* 0x0000000000007941 */ /* 0x000fea0003800000 */
.L_x_10294:
        /* <DEDUP_REMOVED lines=14> */
[----:B------:R-:W2:Y:S01]  /*1450*/  LDC.64 R4, c[0x0][0x220] ;  /* 0x00008800ff047b82 */ /* 0x000ea20000000a00 */
[----:B------:R3:W4:Y:S01]  /*1460*/  MUFU.RCP R19, R22 ;  /* 0x0000001600137308 */ /* 0x0007220000001000 */
[----:B------:R-:W-:Y:S02]  /*1470*/  IMAD.IADD R8, R14, 0x1, -R3 ;  /* 0x000000010e087824 */ /* 0x000fe400078e0a03 */
[----:B------:R-:W-:-:S07]  /*1480*/  IMAD.MOV.U32 R9, RZ, RZ, RZ ;  /* 0x000000ffff097224 */ /* 0x000fce00078e00ff */
.L_x_10311:
[----:B0-----:R-:W-:-:S04]  /*1490*/  IMAD R7, R2, R14, R9 ;  /* 0x0000000e02077224 */ /* 0x001fc800078e0209 */
[----:B--2---:R-:W-:-:S05]  /*14a0*/  IMAD.WIDE R6, R7, 0x4, R4 ;  /* 0x0000000407067825 */ /* 0x004fca00078e0204 */
[----:B------:R-:W4:Y:S04]  /*14b0*/  LDG.E R10, desc[UR6][R6.64] ;  /* 0x00000006060a7981 */ /* 0x000f28000c1e1900 */
[----:B0-----:R-:W2:Y:S04]  /*14c0*/  LDG.E R12, desc[UR6][R6.64+0x4] ;  /* 0x00000406060c7981 */ /* 0x001ea8000c1e1900 */
[----:B------:R-:W5:Y:S04]  /*14d0*/  LDG.E R15, desc[UR6][R6.64+0x8] ;  /* 0x00000806060f7981 */ /* 0x000f68000c1e1900 */
[----:B------:R-:W3:Y:S01]  /*14e0*/  LDG.E R16, desc[UR6][R6.64+0xc] ;  /* 0x00000c0606107981 */ /* 0x000ee2000c1e1900 */
[----:B------:R-:W-:-:S02]  /*14f0*/  VIADD R8, R8, 0xfffffffc ;  /* 0xfffffffc08087836 */ /* 0x000fc40000000000 */
[----:B------:R-:W-:-:S03]  /*1500*/  VIADD R9, R9, 0x4 ;  /* 0x0000000409097836 */ /* 0x000fc60000000000 */
        /* <DEDUP_REMOVED lines=10> */
.L_x_10310:
[----:B------:R-:W-:Y:S05]  /*15b0*/  BSYNC B0 ;  /* 0x0000000000007941 */ /* 0x000fea0003800000 */
.L_x_10309:
[----:B------:R-:W-:-:S13]  /*15c0*/  ISETP.NE.AND P0, PT, R3, RZ, PT ;  /* 0x000000ff0300720c */ /* 0x000fda0003f05270 */
[----:B------:R-:W-:Y:S05]  /*15d0*/  @!P0 EXIT ;  /* 0x000000000000894d */ /* 0x000fea0003800000 */
[----:B------:R-:W2:Y:S01]  /*15e0*/  S2UR UR4, SR_CTAID.X ;  /* 0x00000000000479c3 */ /* 0x000ea20000002500 */
[----:B0-----:R-:W0:Y:S01]  /*15f0*/  S2R R7, SR_TID.Y ;  /* 0x0000000000077919 */ /* 0x001e220000002200 */
[----:B------:R3:W4:Y:S01]  /*1600*/  MUFU.RCP R11, R22 ;  /* 0x00000016000b7308 */ /* 0x0007220000001000 */
[----:B------:R-:W-:Y:S05]  /*1610*/  BSSY B0, `(.L_x_10312) ;  /* 0x0000013000007945 */ /* 0x000fea0003800000 */
[----:B------:R-:W5:Y:S01]  /*1620*/  LDC.64 R4, c[0x0][0x220] ;  /* 0x00008800ff047b82 */ /* 0x000f620000000a00 */
[----:B--2---:R-:W-:-:S06]  /*1630*/  USHF.L.U32 UR4, UR4, 0x4, URZ ;  /* 0x0000000404047899 */ /* 0x004fcc000800063f */
[----:B------:R-:W-:-:S05]  /*1640*/  LEA.HI R0, R0, UR4, RZ, 0x1d ;  /* 0x0000000400007c11 */ /* 0x000fca000f8fe8ff */
[----:B0-----:R-:W-:-:S04]  /*1650*/  IMAD R0, R7, 0x4, R0 ;  /* 0x0000000407007824 */ /* 0x001fc800078e0200 */
[----:B------:R-:W-:-:S04]  /*1660*/  IMAD R9, R0, R14, R9 ;  /* 0x0000000e00097224 */ /* 0x000fc800078e0209 */
[----:B-----5:R-:W-:-:S04]  /*1670*/  IMAD.WIDE R4, R9, 0x4, R4 ;  /* 0x0000000409047825 */ /* 0x020fc800078e0204 */
[----:B------:R-:W-:Y:S02]  /*1680*/  IMAD.MOV.U32 R0, RZ, RZ, R4 ;  /* 0x000000ffff007224 */ /* 0x000fe400078e0004 */
[----:B---34-:R-:W-:-:S07]  /*1690*/  IMAD.MOV.U32 R9, RZ, RZ, R5 ;  /* 0x000000ffff097224 */ /* 0x018fce00078e0005 */
.L_x_10313:
        /* <DEDUP_REMOVED lines=11> */
.L_x_10312:
[----:B------:R-:W-:Y:S05]  /*1750*/  EXIT ;  /* 0x000000000000794d */ /* 0x000fea0003800000 */
.L_x_10296:
        /* <DEDUP_REMOVED lines=8> */
.L_x_10315:
[----:B------:R-:W-:Y:S05]  /*17e0*/  BSYNC B1 ;  /* 0x0000000000017941 */ /* 0x000fea0003800000 */
.L_x_10314:
        /* <DEDUP_REMOVED lines=9> */
.L_x_10316:
[----:B------:R-:W-:Y:S01]  /*1880*/  FSETP.GEU.FTZ.AND P3, PT, R24, R13, PT ;  /* 0x0000000d1800720b */ /* 0x000fe20003f7e000 */
[----:B------:R-:W-:Y:S02]  /*1890*/  IMAD.MOV.U32 R14, RZ, RZ, R23 ;  /* 0x000000ffff0e7224 */ /* 0x000fe400078e0017 */
[----:B------:R-:W-:-:S10]  /*18a0*/  IMAD.MOV.U32 R21, RZ, RZ, R19 ;  /* 0x000000ffff157224 */ /* 0x000fd400078e0013 */
[----:B------:R-:W-:Y:S05]  /*18b0*/  WARPSYNC.COLLECTIVE R17, `(.L_x_10317) ;  /* 0x0000000011087348 */ /* 0x000fea0003c00000 */
[----:B------:R0:W1:Y:S02]  /*18c0*/  SHFL.BFLY P2, R19, R14, R15, R16 ;  /* 0x0c00000f0e137389 */ /* 0x0000640000040010 */
[----:B01----:R-:W-:Y:S01]  /*18d0*/  ENDCOLLECTIVE ;  /* 0x000000000000791b */ /* 0x003fe20003800000 */
.L_x_10317:
[----:B------:R-:W-:Y:S02]  /*18e0*/  IMAD.MOV.U32 R15, RZ, RZ, 0x2 ;  /* 0x00000002ff0f7424 */ /* 0x000fe400078e00ff */
[----:B------:R-:W-:Y:S01]  /*18f0*/  IMAD.MOV.U32 R20, RZ, RZ, R19 ;  /* 0x000000ffff147224 */ /* 0x000fe200078e0013 */
[----:B------:R-:W-:-:S04]  /*1900*/  @P3 FSETP.NEU.FTZ.AND P2, PT, R24, R13, PT ;  /* 0x0000000d1800320b */ /* 0x000fc80003f5d000 */
[----:B------:R-:W-:-:S04]  /*1910*/  @P3 ISETP.LT.AND P2, PT, R20, R23, !P2 ;  /* 0x000000171400320c */ /* 0x000fc80005741270 */
[----:B------:R-:W-:-:S04]  /*1920*/  @P3 PLOP3.LUT P0, PT, P2, PT, PT, 0x80, 0x0 ;  /* 0x000000000000381c */ /* 0x000fc8000170f070 */
[----:B------:R-:W-:Y:S02]  /*1930*/  FSEL R26, R13, R24, P0 ;  /* 0x000000180d1a7208 */ /* 0x000fe40000000000 */
[----:B------:R-:W-:Y:S02]  /*1940*/  FSEL R21, R21, R12, P0 ;  /* 0x0000000c15157208 */ /* 0x000fe40000000000 */
[----:B------:R-:W-:Y:S01]  /*1950*/  SEL R28, R20, R23, P0 ;  /* 0x00000017141c7207 */ /* 0x000fe20000000000 */
[----:B------:R-:W-:Y:S01]  /*1960*/  IMAD.MOV.U32 R14, RZ, RZ, R26 ;  /* 0x000000ffff0e7224 */ /* 0x000fe200078e001a */
[----:B------:R-:W-:-:S13]  /*1970*/  PLOP3.LUT P0, PT, PT, PT, PT, 0x80, 0x0 ;  /* 0x000000000000781c */ /* 0x000fda0003f0f070 */
[----:B------:R-:W-:Y:S05]  /*1980*/  WARPSYNC.COLLECTIVE R17, `(.L_x_10318) ;  /* 0x0000000011087348 */ /* 0x000fea0003c00000 */
[----:B------:R0:W1:Y:S02]  /*1990*/  SHFL.BFLY P2, R19, R14, R15, R16 ;  /* 0x0c00000f0e137389 */ /* 0x0000640000040010 */
[----:B01----:R-:W-:Y:S01]  /*19a0*/  ENDCOLLECTIVE ;  /* 0x000000000000791b */ /* 0x003fe20003800000 */
.L_x_10318:
[----:B------:R-:W-:Y:S02]  /*19b0*/  IMAD.MOV.U32 R14, RZ, RZ, R21 ;  /* 0x000000ffff0e7224 */ /* 0x000fe400078e0015 */
[----:B------:R-:W-:-:S07]  /*19c0*/  IMAD.MOV.U32 R13, RZ, RZ, R19 ;  /* 0x000000ffff0d7224 */ /* 0x000fce00078e0013 */
[----:B------:R-:W-:Y:S05]  /*19d0*/  WARPSYNC.COLLECTIVE R17, `(.L_x_10319) ;  /* 0x0000000011087348 */ /* 0x000fea0003c00000 */
[----:B------:R0:W1:Y:S02]  /*19e0*/  SHFL.BFLY P2, R19, R14, R15, R16 ;  /* 0x0c00000f0e137389 */ /* 0x0000640000040010 */
[----:B01----:R-:W-:Y:S01]  /*19f0*/  ENDCOLLECTIVE ;  /* 0x000000000000791b */ /* 0x003fe20003800000 */
.L_x_10319:
[----:B------:R-:W-:Y:S01]  /*1a00*/  FSETP.GEU.FTZ.AND P3, PT, R26, R13, PT ;  /* 0x0000000d1a00720b */ /* 0x000fe20003f7e000 */
[----:B------:R-:W-:Y:S02]  /*1a10*/  IMAD.MOV.U32 R14, RZ, RZ, R28 ;  /* 0x000000ffff0e7224 */ /* 0x000fe400078e001c */
[----:B------:R-:W-:-:S10]  /*1a20*/  IMAD.MOV.U32 R20, RZ, RZ, R19 ;  /* 0x000000ffff147224 */ /* 0x000fd400078e0013 */
[----:B------:R-:W-:Y:S05]  /*1a30*/  WARPSYNC.COLLECTIVE R17, `(.L_x_10320) ;  /* 0x0000000011087348 */ /* 0x000fea0003c00000 */
[----:B------:R0:W1:Y:S02]  /*1a40*/  SHFL.BFLY P2, R19, R14, R15, R16 ;  /* 0x0c00000f0e137389 */ /* 0x0000640000040010 */
[----:B01----:R-:W-:Y:S01]  /*1a50*/  ENDCOLLECTIVE ;  /* 0x000000000000791b */ /* 0x003fe20003800000 */
.L_x_10320:
        /* <DEDUP_REMOVED lines=11> */
.L_x_10321:
[----:B------:R-:W-:Y:S02]  /*1b10*/  IMAD.MOV.U32 R14, RZ, RZ, R24 ;  /* 0x000000ffff0e7224 */ /* 0x000fe400078e0018 */
[----:B------:R-:W-:-:S07]  /*1b20*/  IMAD.MOV.U32 R12, RZ, RZ, R19 ;  /* 0x000000ffff0c7224 */ /* 0x000fce00078e0013 */
[----:B------:R-:W-:Y:S05]  /*1b30*/  WARPSYNC.COLLECTIVE R17, `(.L_x_10322) ;  /* 0x0000000011087348 */ /* 0x000fea0003c00000 */
[----:B------:R0:W1:Y:S02]  /*1b40*/  SHFL.BFLY P2, R19, R14, R15, R16 ;  /* 0x0c00000f0e137389 */ /* 0x0000640000040010 */
[----:B01----:R-:W-:Y:S01]  /*1b50*/  ENDCOLLECTIVE ;  /* 0x000000000000791b */ /* 0x003fe20003800000 */
.L_x_10322:
[----:B------:R-:W-:Y:S02]  /*1b60*/  IMAD.MOV.U32 R14, RZ, RZ, R26 ;  /* 0x000000ffff0e7224 */ /* 0x000fe400078e001a */
[----:B------:R-:W-:-:S07]  /*1b70*/  IMAD.MOV.U32 R23, RZ, RZ, R19 ;  /* 0x000000ffff177224 */ /* 0x000fce00078e0013 */
[----:B------:R-:W-:Y:S05]  /*1b80*/  WARPSYNC.COLLECTIVE R17, `(.L_x_10323) ;  /* 0x0000000011087348 */ /* 0x000fea0003c00000 */
[----:B------:R0:W1:Y:S02]  /*1b90*/  SHFL.BFLY P2, R19, R14, R15, R16 ;  /* 0x0c00000f0e137389 */ /* 0x0000640000040010 */
[----:B01----:R-:W-:Y:S01]  /*1ba0*/  ENDCOLLECTIVE ;  /* 0x000000000000791b */ /* 0x003fe20003800000 */
.L_x_10323:
[----:B------:R-:W-:Y:S05]  /*1bb0*/  BRA `(.L_x_10324) ;  /* 0xffffffec00507947 */ /* 0x000fea000383ffff */
.L_x_10303:
        /* <DEDUP_REMOVED lines=8> */
.L_x_10326:
[----:B------:R-:W-:Y:S05]  /*1c40*/  BSYNC B1 ;  /* 0x0000000000017941 */ /* 0x000fea0003800000 */
.L_x_10325:
        /* <DEDUP_REMOVED lines=9> */
.L_x_10327:
[----:B------:R-:W-:Y:S01]  /*1ce0*/  FSETP.GEU.FTZ.AND P3, PT, R28, R23, PT ;  /* 0x000000171c00720b */ /* 0x000fe20003f7e000 */
[----:B------:R-:W-:Y:S02]  /*1cf0*/  IMAD.MOV.U32 R14, RZ, RZ, R26 ;  /* 0x000000ffff0e7224 */ /* 0x000fe400078e001a */
[----:B------:R-:W-:-:S10]  /*1d00*/  IMAD.MOV.U32 R24, RZ, RZ, R19 ;  /* 0x000000ffff187224 */ /* 0x000fd400078e0013 */
[----:B------:R-:W-:Y:S05]  /*1d10*/  WARPSYNC.COLLECTIVE R17, `(.L_x_10328) ;  /* 0x0000000011087348 */ /* 0x000fea0003c00000 */
[----:B------:R0:W1:Y:S02]  /*1d20*/  SHFL.BFLY P2, R19, R14, R15, R16 ;  /* 0x0c00000f0e137389 */ /* 0x0000640000040010 */
[----:B01----:R-:W-:Y:S01]  /*1d30*/  ENDCOLLECTIVE ;  /* 0x000000000000791b */ /* 0x003fe20003800000 */
.L_x_10328:
[----:B------:R-:W-:Y:S01]  /*1d40*/  IMAD.MOV.U32 R15, RZ, RZ, 0x2 ;  /* 0x00000002ff0f7424 */ /* 0x000fe200078e00ff */
        /* <DEDUP_REMOVED lines=11> */
.L_x_10329:
[----:B------:R-:W-:Y:S02]  /*1e00*/  IMAD.MOV.U32 R14, RZ, RZ, R24 ;  /* 0x000000ffff0e7224 */ /* 0x000fe400078e0018 */
[----:B------:R-:W-:-:S07]  /*1e10*/  IMAD.MOV.U32 R20, RZ, RZ, R19 ;  /* 0x000000ffff147224 */ /* 0x000fce00078e0013 */
[----:B------:R-:W-:Y:S05]  /*1e20*/  WARPSYNC.COLLECTIVE R17, `(.L_x_10330) ;  /* 0x0000000011087348 */ /* 0x000fea0003c00000 */
[----:B------:R0:W1:Y:S02]  /*1e30*/  SHFL.BFLY P2, R19, R14, R15, R16 ;  /* 0x0c00000f0e137389 */ /* 0x0000640000040010 */
[----:B01----:R-:W-:Y:S01]  /*1e40*/  ENDCOLLECTIVE ;  /* 0x000000000000791b */ /* 0x003fe20003800000 */
.L_x_10330:
[----:B------:R-:W-:Y:S01]  /*1e50*/  FSETP.GEU.FTZ.AND P3, PT, R23, R20, PT ;  /* 0x000000141700720b */ /* 0x000fe20003f7e000 */
[----:B------:R-:W-:Y:S02]  /*1e60*/  IMAD.MOV.U32 R14, RZ, RZ, R21 ;  /* 0x000000ffff0e7224 */ /* 0x000fe400078e0015 */
[----:B------:R-:W-:-:S10]  /*1e70*/  IMAD.MOV.U32 R29, RZ, RZ, R19 ;  /* 0x000000ffff1d7224 */ /* 0x000fd400078e0013 */
[----:B------:R-:W-:Y:S05]  /*1e80*/  WARPSYNC.COLLECTIVE R17, `(.L_x_10331) ;  /* 0x0000000011087348 */ /* 0x000fea0003c00000 */
[----:B------:R0:W1:Y:S02]  /*1e90*/  SHFL.BFLY P2, R19, R14, R15, R16 ;  /* 0x0c00000f0e137389 */ /* 0x0000640000040010 */
[----:B01----:R-:W-:Y:S01]  /*1ea0*/  ENDCOLLECTIVE ;  /* 0x000000000000791b */ /* 0x003fe20003800000 */
.L_x_10331:
        /* <DEDUP_REMOVED lines=11> */
.L_x_10332:
[----:B------:R-:W-:Y:S02]  /*1f60*/  IMAD.MOV.U32 R14, RZ, RZ, R20 ;  /* 0x000000ffff0e7224 */ /* 0x000fe400078e0014 */
[----:B------:R-:W-:-:S07]  /*1f70*/  IMAD.MOV.U32 R21, RZ, RZ, R19 ;  /* 0x000000ffff157224 */ /* 0x000fce00078e0013 */
[----:B------:R-:W-:Y:S05]  /*1f80*/  WARPSYNC.COLLECTIVE R17, `(.L_x_10333) ;  /* 0x0000000011087348 */ /* 0x000fea0003c00000 */
[----:B------:R0:W1:Y:S02]  /*1f90*/  SHFL.BFLY P2, R19, R14, R15, R16 ;  /* 0x0c00000f0e137389 */ /* 0x0000640000040010 */
[----:B01----:R-:W-:Y:S01]  /*1fa0*/  ENDCOLLECTIVE ;  /* 0x000000000000791b */ /* 0x003fe20003800000 */
.L_x_10333:
[----:B------:R-:W-:Y:S02]  /*1fb0*/  IMAD.MOV.U32 R14, RZ, RZ, R27 ;  /* 0x000000ffff0e7224 */ /* 0x000fe400078e001b */
[----:B------:R-:W-:-:S07]  /*1fc0*/  IMAD.MOV.U32 R29, RZ, RZ, R19 ;  /* 0x000000ffff1d7224 */ /* 0x000fce00078e0013 */
[----:B------:R-:W-:Y:S05]  /*1fd0*/  WARPSYNC.COLLECTIVE R17, `(.L_x_10334) ;  /* 0x0000000011087348 */ /* 0x000fea0003c00000 */
[----:B------:R0:W1:Y:S02]  /*1fe0*/  SHFL.BFLY P2, R19, R14, R15, R16 ;  /* 0x0c00000f0e137389 */ /* 0x0000640000040010 */
[----:B01----:R-:W-:Y:S01]  /*1ff0*/  ENDCOLLECTIVE ;  /* 0x000000000000791b */ /* 0x003fe20003800000 */
.L_x_10334:
[----:B------:R-:W-:Y:S01]  /*2000*/  IMAD.MOV.U32 R28, RZ, RZ, R19 ;  /* 0x000000ffff1c7224 */ /* 0x000fe200078e0013 */
[----:B------:R-:W-:Y:S06]  /*2010*/  BRA `(.L_x_10335) ;  /* 0xffffffec00e47947 */ /* 0x000fec000383ffff */
.L_x_10336:
        /* <DEDUP_REMOVED lines=14> */
.L_x_12345:


//--------------------- .text._ZN4vllm3moe10topkGatingILi4ELi16ELi4ELi16ELi32ElfLNS0_11ScoringFuncE0EEEvPKT5_PKbPfiPT4_PiiiibPKf --------------------------
	.section	.text._ZN4vllm3moe10topkGatingILi4ELi16ELi4ELi16ELi32ElfLNS0_11ScoringFuncE0EEEvPKT5_PKbPfiPT4_PiiiibPKf,"ax",@progbits
	.align	128
        .global         _ZN4vllm3moe10topkGatingILi4ELi16ELi4ELi16ELi32ElfLNS0_11ScoringFuncE0EEEvPKT5_PKbPfiPT4_PiiiibPKf
        .type           _ZN4vllm3moe10topkGatingILi4ELi16ELi4ELi16ELi32ElfLNS0_11ScoringFuncE0EEEvPKT5_PKbPfiPT4_PiiiibPKf,@function
        .size           _ZN4vllm3moe10topkGatingILi4ELi16ELi4ELi16ELi32ElfLNS0_11ScoringFuncE0EEEvPKT5_PKbPfiPT4_PiiiibPKf,(.L_x_12346 - _ZN4vllm3moe10topkGatingILi4ELi16ELi4ELi16ELi32ElfLNS0_11ScoringFuncE0EEEvPKT5_PKbPfiPT4_PiiiibPKf)
        .other          _ZN4vllm3moe10topkGatingILi4ELi16ELi4ELi16ELi32ElfLNS0_11ScoringFuncE0EEEvPKT5_PKbPfiPT4_PiiiibPKf,@"STO_CUDA_ENTRY STV_DEFAULT"
_ZN4vllm3moe10topkGatingILi4ELi16ELi4ELi16ELi32ElfLNS0_11ScoringFuncE0EEEvPKT5_PKbPfiPT4_PiiiibPKf:
.text._ZN4vllm3moe10topkGatingILi4ELi16ELi4ELi16ELi32ElfLNS0_11ScoringFuncE0EEEvPKT5_PKbPfiPT4_PiiiibPKf:
        /* <DEDUP_REMOVED lines=33> */
[----:B------:R-:W-:-:S02]  /*0210*/  IMAD.SHL.U32 R7, R7, 0x20, RZ ;  /* 0x0000002007077824 */ /* 0x000fc400078e00ff */
[----:B------:R-:W-:Y:S01]  /*0220*/  IMAD.MOV.U32 R22, RZ, RZ, RZ ;  /* 0x000000ffff167224 */ /* 0x000fe200078e00ff */
[----:B--2---:R-:W-:-:S04]  /*0230*/  FMNMX.FTZ R23, R8, R9, !PT ;  /* 0x0000000908177209 */ /* 0x004fc80007810000 */
[----:B------:R-:W-:-:S04]  /*0240*/  FMNMX.FTZ R6, R10, R23, !PT ;  /* 0x000000170a067209 */ /* 0x000fc80007810000 */
[----:B------:R-:W-:-:S05]  /*0250*/  FMNMX.FTZ R14, R11, R6, !PT ;  /* 0x000000060b0e7209 */ /* 0x000fca0007810000 */
[----:B------:R-:W1:Y:S01]  /*0260*/  SHFL.BFLY PT, R23, R14, 0x2, 0x1c1f ;  /* 0x0c5c1f000e177f89 */ /* 0x000e6200000e0000 */
[----:B---3--:R-:W-:Y:S02]  /*0270*/  @P1 ISETP.NE.AND P2, PT, R5, RZ, PT ;  /* 0x000000ff0500120c */ /* 0x008fe40003f45270 */
[----:B-1----:R-:W-:-:S05]  /*0280*/  FMNMX.FTZ R23, R14, R23, !PT ;  /* 0x000000170e177209 */ /* 0x002fca0007810000 */
[----:B------:R-:W1:Y:S02]  /*0290*/  SHFL.BFLY PT, R6, R23, 0x1, 0x1c1f ;  /* 0x0c3c1f0017067f89 */ /* 0x000e6400000e0000 */
[----:B-1----:R-:W-:-:S05]  /*02a0*/  FMNMX.FTZ R16, R23, R6, !PT ;  /* 0x0000000617107209 */ /* 0x002fca0007810000 */
[--C-:B------:R-:W-:Y:S01]  /*02b0*/  FADD.FTZ R8, R8, -R16.reuse ;  /* 0x8000001008087221 */ /* 0x100fe20000010000 */
[--C-:B------:R-:W-:Y:S01]  /*02c0*/  FADD.FTZ R9, R9, -R16.reuse ;  /* 0x8000001009097221 */ /* 0x100fe20000010000 */
[--C-:B------:R-:W-:Y:S01]  /*02d0*/  FADD.FTZ R10, R10, -R16.reuse ;  /* 0x800000100a0a7221 */ /* 0x100fe20000010000 */
[----:B------:R-:W-:Y:S01]  /*02e0*/  FADD.FTZ R11, R11, -R16 ;  /* 0x800000100b0b7221 */ /* 0x000fe20000010000 */
[----:B------:R-:W-:Y:S01]  /*02f0*/  FMUL.FTZ R6, R8, 1.4426950216293334961 ;  /* 0x3fb8aa3b08067820 */ /* 0x000fe20000410000 */
[----:B------:R-:W-:Y:S01]  /*0300*/  FMUL.FTZ R8, R9, 1.4426950216293334961 ;  /* 0x3fb8aa3b09087820 */ /* 0x000fe20000410000 */
[----:B------:R-:W-:Y:S01]  /*0310*/  FMUL.FTZ R9, R10, 1.4426950216293334961 ;  /* 0x3fb8aa3b0a097820 */ /* 0x000fe20000410000 */
[----:B------:R-:W-:-:S03]  /*0320*/  FMUL.FTZ R14, R11, 1.4426950216293334961 ;  /* 0x3fb8aa3b0b0e7820 */ /* 0x000fc60000410000 */
[----:B------:R-:W1:Y:S08]  /*0330*/  MUFU.EX2 R6, R6 ;  /* 0x0000000600067308 */ /* 0x000e700000000800 */
[----:B------:R-:W2:Y:S08]  /*0340*/  MUFU.EX2 R8, R8 ;  /* 0x0000000800087308 */ /* 0x000eb00000000800 */
[----:B------:R-:W3:Y:S01]  /*0350*/  MUFU.EX2 R9, R9 ;  /* 0x0000000900097308 */ /* 0x000ee20000000800 */
[----:B-1----:R-:W-:-:S07]  /*0360*/  FADD.FTZ R11, RZ, R6 ;  /* 0x00000006ff0b7221 */ /* 0x002fce0000010000 */
[----:B0-----:R0:W1:Y:S01]  /*0370*/  MUFU.EX2 R19, R14 ;  /* 0x0000000e00137308 */ /* 0x0010620000000800 */
[----:B--2---:R-:W-:-:S04]  /*0380*/  FADD.FTZ R10, R11, R8 ;  /* 0x000000080b0a7221 */ /* 0x004fc80000010000 */
[----:B---3--:R-:W-:Y:S01]  /*0390*/  FADD.FTZ R10, R10, R9 ;  /* 0x000000090a0a7221 */ /* 0x008fe20000010000 */
[----:B0-----:R-:W-:-:S03]  /*03a0*/  IMAD.U32 R14, RZ, RZ, UR4 ;  /* 0x00000004ff0e7e24 */ /* 0x001fc6000f8e00ff */
[----:B-1----:R-:W-:-:S05]  /*03b0*/  FADD.FTZ R11, R10, R19 ;  /* 0x000000130a0b7221 */ /* 0x002fca0000010000 */
[----:B------:R-:W0:Y:S02]  /*03c0*/  SHFL.BFLY PT, R10, R11, 0x2, 0x1c1f ;  /* 0x0c5c1f000b0a7f89 */ /* 0x000e2400000e0000 */
[----:B0-----:R-:W-:Y:S01]  /*03d0*/  FADD.FTZ R16, R11, R10 ;  /* 0x0000000a0b107221 */ /* 0x001fe20000010000 */
[----:B------:R-:W-:-:S04]  /*03e0*/  IMAD.MOV.U32 R10, RZ, RZ, 0x1 ;  /* 0x00000001ff0a7424 */ /* 0x000fc800078e00ff */
[----:B------:R-:W0:Y:S01]  /*03f0*/  SHFL.BFLY PT, R21, R16, 0x1, 0x1c1f ;  /* 0x0c3c1f0010157f89 */ /* 0x000e2200000e0000 */
[----:B------:R-:W-:Y:S02]  /*0400*/  PRMT R5, R10, 0x7610, R5 ;  /* 0x000076100a057816 */ /* 0x000fe40000000005 */
[----:B------:R-:W-:-:S04]  /*0410*/  @P1 SEL R10, RZ, 0x1, P2 ;  /* 0x00000001ff0a1807 */ /* 0x000fc80001000000 */
[----:B------:R-:W-:Y:S01]  /*0420*/  @P1 PRMT R5, R10, 0x7610, R5 ;  /* 0x000076100a051816 */ /* 0x000fe20000000005 */
[----:B0-----:R-:W-:-:S06]  /*0430*/  FADD.FTZ R21, R16, R21 ;  /* 0x0000001510157221 */ /* 0x001fcc0000010000 */
[----:B------:R-:W0:Y:S02]  /*0440*/  MUFU.RCP R21, R21 ;  /* 0x0000001500157308 */ /* 0x000e240000001000 */
[-C--:B0-----:R-:W-:Y:S01]  /*0450*/  FMUL.FTZ R6, R6, R21.reuse ;  /* 0x0000001506067220 */ /* 0x081fe20000410000 */
[-C--:B------:R-:W-:Y:S01]  /*0460*/  FMUL.FTZ R8, R8, R21.reuse ;  /* 0x0000001508087220 */ /* 0x080fe20000410000 */
[-C--:B------:R-:W-:Y:S01]  /*0470*/  FMUL.FTZ R10, R9, R21.reuse ;  /* 0x00000015090a7220 */ /* 0x080fe20000410000 */
[----:B------:R-:W-:Y:S02]  /*0480*/  FMUL.FTZ R19, R19, R21 ;  /* 0x0000001513137220 */ /* 0x000fe40000410000 */
[----:B------:R-:W-:Y:S02]  /*0490*/  FSETP.GEU.FTZ.AND P1, PT, |R6|, +INF , PT ;  /* 0x7f8000000600780b */ /* 0x000fe40003f3e200 */
[----:B------:R-:W-:Y:S02]  /*04a0*/  FSETP.GEU.FTZ.AND P2, PT, |R8|, +INF , PT ;  /* 0x7f8000000800780b */ /* 0x000fe40003f5e200 */
[----:B------:R-:W-:-:S02]  /*04b0*/  FSEL R6, R6, RZ, !P1 ;  /* 0x000000ff06067208 */ /* 0x000fc40004800000 */
[----:B------:R-:W-:Y:S02]  /*04c0*/  ISETP.GE.AND P1, PT, R14, 0x1, PT ;  /* 0x000000010e00780c */ /* 0x000fe40003f26270 */
[----:B------:R-:W-:Y:S01]  /*04d0*/  FSETP.GEU.FTZ.AND P3, PT, |R10|, +INF , PT ;  /* 0x7f8000000a00780b */ /* 0x000fe20003f7e200 */
[----:B----4-:R-:W-:Y:S01]  /*04e0*/  @P0 FADD.FTZ R11, R6, R17 ;  /* 0x00000011060b0221 */ /* 0x010fe20000010000 */
[C---:B------:R-:W-:Y:S01]  /*04f0*/  FSETP.GEU.FTZ.AND P4, PT, |R19|.reuse, +INF , PT ;  /* 0x7f8000001300780b */ /* 0x040fe20003f9e200 */
        /* <DEDUP_REMOVED lines=22> */
.L_x_10345:
        /* <DEDUP_REMOVED lines=30> */
.L_x_10364:
        /* <DEDUP_REMOVED lines=29> */
.L_x_10341:
[----:B------:R-:W-:Y:S05]  /*0a10*/  BSYNC B1 ;  /* 0x0000000000017941 */ /* 0x000fea0003800000 */
.L_x_10340:
        /* <DEDUP_REMOVED lines=28> */
.L_x_10344:
[----:B------:R-:W-:Y:S05]  /*0be0*/  BSYNC B1 ;  /* 0x0000000000017941 */ /* 0x000fea0003800000 */
.L_x_10343:
[----:B------:R-:W-:Y:S05]  /*0bf0*/  BRA `(.L_x_10345) ;  /* 0xfffffff800987947 */ /* 0x000fea000383ffff */
.L_x_10338:
[----:B------:R-:W-:Y:S01]  /*0c00*/  IMAD.MOV.U32 R26, RZ, RZ, RZ ;  /* 0x000000ffff1a7224 */ /* 0x000fe200078e00ff */
[----:B------:R-:W-:Y:S01]  /*0c10*/  ULDC UR10, c[0x0][0x228] ;  /* 0x00008a00000a7ab9 */ /* 0x000fe20000000800 */
[----:B------:R-:W-:Y:S01]  /*0c20*/  ULDC UR11, c[0x0][0x240] ;  /* 0x00009000000b7ab9 */ /* 0x000fe20000000800 */
[----:B------:R-:W-:Y:S01]  /*0c30*/  ULDC UR5, c[0x0][0x248] ;  /* 0x0000920000057ab9 */ /* 0x000fe20000000800 */
[----:B------:R-:W-:-:S05]  /*0c40*/  ULDC.64 UR8, c[0x0][0x240] ;  /* 0x0000900000087ab9 */ /* 0x000fca0000000a00 */
.L_x_10351:
        /* <DEDUP_REMOVED lines=30> */
.L_x_10372:
        /* <DEDUP_REMOVED lines=28> */
.L_x_10348:
[----:B------:R-:W-:Y:S05]  /*0ff0*/  BSYNC B1 ;  /* 0x0000000000017941 */ /* 0x000fea0003800000 */
.L_x_10347:
        /* <DEDUP_REMOVED lines=28> */
.L_x_10350:
[----:B------:R-:W-:Y:S05]  /*11c0*/  BSYNC B1 ;  /* 0x0000000000017941 */ /* 0x000fea0003800000 */
.L_x_10349:
[----:B------:R-:W-:Y:S05]  /*11d0*/  BRA `(.L_x_10351) ;  /* 0xfffffff8009c7947 */ /* 0x000fea000383ffff */
.L_x_10342:
[----:B------:R-:W-:Y:S05]  /*11e0*/  BSYNC B0 ;  /* 0x0000000000007941 */ /* 0x000fea0003800000 */
.L_x_10337:
        /* <DEDUP_REMOVED lines=18> */
.L_x_10354:
        /* <DEDUP_REMOVED lines=18> */
.L_x_10353:
[----:B------:R-:W-:Y:S05]  /*1430*/  BSYNC B0 ;  /* 0x0000000000007941 */ /* 0x000fea0003800000 */
.L_x_10352:
        /* <DEDUP_REMOVED lines=11> */
.L_x_10356:
        /* <DEDUP_REMOVED lines=11> */
.L_x_10355:
[----:B------:R-:W-:Y:S05]  /*15a0*/  EXIT ;  /* 0x000000000000794d */ /* 0x000fea0003800000 */
.L_x_10339:
        /* <DEDUP_REMOVED lines=8> */
.L_x_10358:
[----:B------:R-:W-:Y:S05]  /*1630*/  BSYNC B1 ;  /* 0x0000000000017941 */ /* 0x000fea0003800000 */
.L_x_10357:
        /* <DEDUP_REMOVED lines=8> */
.L_x_10359:
[----:B------:R-:W-:Y:S01]  /*16c0*/  FSETP.GEU.FTZ.AND P3, PT, R26, R21, PT ;  /* 0x000000151a00720b */ /* 0x000fe20003f7e000 */
[----:B------:R-:W-:-:S12]  /*16d0*/  IMAD.MOV.U32 R17, RZ, RZ, R25 ;  /* 0x000000ffff117224 */ /* 0x000fd800078e0019 */
[----:B------:R-:W-:Y:S01]  /*16e0*/  @P3 FSETP.NEU.FTZ.AND P2, PT, R26, R21, PT ;  /* 0x000000151a00320b */ /* 0x000fe20003f5d000 */
[----:B------:R-:W-:-:S12]  /*16f0*/  IMAD.MOV.U32 R23, RZ, RZ, R20 ;  /* 0x000000ffff177224 */ /* 0x000fd800078e0014 */
[----:B------:R-:W-:Y:S05]  /*1700*/  WARPSYNC.COLLECTIVE R14, `(.L_x_10360) ;  /* 0x000000000e087348 */ /* 0x000fea0003c00000 */
[----:B------:R0:W1:Y:S02]  /*1710*/  SHFL.BFLY P0, R20, R17, R16, R15 ;  /* 0x0c00001011147389 */ /* 0x000064000000000f */
[----:B01----:R-:W-:Y:S01]  /*1720*/  ENDCOLLECTIVE ;  /* 0x000000000000791b */ /* 0x003fe20003800000 */
.L_x_10360:
        /* <DEDUP_REMOVED lines=11> */
.L_x_10361:
[----:B------:R-:W-:Y:S02]  /*17e0*/  IMAD.MOV.U32 R17, RZ, RZ, R23 ;  /* 0x000000ffff117224 */ /* 0x000fe400078e0017 */
[----:B------:R-:W-:-:S07]  /*17f0*/  IMAD.MOV.U32 R26, RZ, RZ, R20 ;  /* 0x000000ffff1a7224 */ /* 0x000fce00078e0014 */
[----:B------:R-:W-:Y:S05]  /*1800*/  WARPSYNC.COLLECTIVE R14, `(.L_x_10362) ;  /* 0x000000000e087348 */ /* 0x000fea0003c00000 */
[----:B------:R0:W1:Y:S02]  /*1810*/  SHFL.BFLY P0, R20, R17, R16, R15 ;  /* 0x0c00001011147389 */ /* 0x000064000000000f */
[----:B01----:R-:W-:Y:S01]  /*1820*/  ENDCOLLECTIVE ;  /* 0x000000000000791b */ /* 0x003fe20003800000 */
.L_x_10362:
[----:B------:R-:W-:Y:S02]  /*1830*/  IMAD.MOV.U32 R17, RZ, RZ, R19 ;  /* 0x000000ffff117224 */ /* 0x000fe400078e0013 */
[----:B------:R-:W-:-:S07]  /*1840*/  IMAD.MOV.U32 R28, RZ, RZ, R20 ;  /* 0x000000ffff1c7224 */ /* 0x000fce00078e0014 */
[----:B------:R-:W-:Y:S05]  /*1850*/  WARPSYNC.COLLECTIVE R14, `(.L_x_10363) ;  /* 0x000000000e087348 */ /* 0x000fea0003c00000 */
[----:B------:R0:W1:Y:S02]  /*1860*/  SHFL.BFLY P0, R20, R17, R16, R15 ;  /* 0x0c00001011147389 */ /* 0x000064000000000f */
[----:B01----:R-:W-:Y:S01]  /*1870*/  ENDCOLLECTIVE ;  /* 0x000000000000791b */ /* 0x003fe20003800000 */
.L_x_10363:
[----:B------:R-:W-:Y:S01]  /*1880*/  IMAD.MOV.U32 R25, RZ, RZ, R20 ;  /* 0x000000ffff197224 */ /* 0x000fe200078e0014 */
[----:B------:R-:W-:Y:S01]  /*1890*/  PLOP3.LUT P0, PT, PT, PT, PT, 0x80, 0x0 ;  /* 0x000000000000781c */ /* 0x000fe20003f0f070 */
[----:B------:R-:W-:-:S12]  /*18a0*/  BRA `(.L_x_10364) ;  /* 0xffffffec00e47947 */ /* 0x000fd8000383ffff */
.L_x_10346:
        /* <DEDUP_REMOVED lines=8> */
.L_x_10366:
[----:B------:R-:W-:Y:S05]  /*1930*/  BSYNC B1 ;  /* 0x0000000000017941 */ /* 0x000fea0003800000 */
.L_x_10365:
        /* <DEDUP_REMOVED lines=8> */
.L_x_10367:
[----:B------:R-:W-:Y:S01]  /*19c0*/  FSETP.GEU.FTZ.AND P3, PT, R28, R19, PT ;  /* 0x000000131c00720b */ /* 0x000fe20003f7e000 */
[----:B------:R-:W-:-:S12]  /*19d0*/  IMAD.MOV.U32 R17, RZ, RZ, R25 ;  /* 0x000000ffff117224 */ /* 0x000fd800078e0019 */
[----:B------:R-:W-:Y:S01]  /*19e0*/  @P3 FSETP.NEU.FTZ.AND P2, PT, R28, R19, PT ;  /* 0x000000131c00320b */ /* 0x000fe20003f5d000 */
[----:B------:R-:W-:-:S12]  /*19f0*/  IMAD.MOV.U32 R21, RZ, RZ, R20 ;  /* 0x000000ffff157224 */ /* 0x000fd800078e0014 */
[----:B------:R-:W-:Y:S05]  /*1a00*/  WARPSYNC.COLLECTIVE R14, `(.L_x_10368) ;  /* 0x000000000e087348 */ /* 0x000fea0003c00000 */
[----:B------:R0:W1:Y:S02]  /*1a10*/  SHFL.BFLY P0, R20, R17, R16, R15 ;  /* 0x0c00001011147389 */ /* 0x000064000000000f */
[----:B01----:R-:W-:Y:S01]  /*1a20*/  ENDCOLLECTIVE ;  /* 0x000000000000791b */ /* 0x003fe20003800000 */
.L_x_10368:
        /* <DEDUP_REMOVED lines=11> */
.L_x_10369:
[----:B------:R-:W-:Y:S02]  /*1ae0*/  IMAD.MOV.U32 R17, RZ, RZ, R21 ;  /* 0x000000ffff117224 */ /* 0x000fe400078e0015 */
[----:B------:R-:W-:-:S07]  /*1af0*/  IMAD.MOV.U32 R28, RZ, RZ, R20 ;  /* 0x000000ffff1c7224 */ /* 0x000fce00078e0014 */
[----:B------:R-:W-:Y:S05]  /*1b00*/  WARPSYNC.COLLECTIVE R14, `(.L_x_10370) ;  /* 0x000000000e087348 */ /* 0x000fea0003c00000 */
[----:B------:R0:W1:Y:S02]  /*1b10*/  SHFL.BFLY P0, R20, R17, R16, R15 ;  /* 0x0c00001011147389 */ /* 0x000064000000000f */
[----:B01----:R-:W-:Y:S01]  /*1b20*/  ENDCOLLECTIVE ;  /* 0x000000000000791b */ /* 0x003fe20003800000 */
.L_x_10370:
[----:B------:R-:W-:Y:S02]  /*1b30*/  IMAD.MOV.U32 R17, RZ, RZ, R24 ;  /* 0x000000ffff117224 */ /* 0x000fe400078e0018 */
[----:B------:R-:W-:-:S07]  /*1b40*/  IMAD.MOV.U32 R25, RZ, RZ, R20 ;  /* 0x000000ffff197224 */ /* 0x000fce00078e0014 */
[----:B------:R-:W-:Y:S05]  /*1b50*/  WARPSYNC.COLLECTIVE R14, `(.L_x_10371) ;  /* 0x000000000e087348 */ /* 0x000fea0003c00000 */
[----:B------:R0:W1:Y:S02]  /*1b60*/  SHFL.BFLY P0, R20, R17, R16, R15 ;  /* 0x0c00001011147389 */ /* 0x000064000000000f */
[----:B01----:R-:W-:Y:S01]  /*1b70*/  ENDCOLLECTIVE ;  /* 0x000000000000791b */ /* 0x003fe20003800000 */
.L_x_10371:
[----:B------:R-:W-:Y:S01]  /*1b80*/  PLOP3.LUT P0, PT, PT, PT, PT, 0x80, 0x0 ;  /* 0x000000000000781c */ /* 0x000fe20003f0f070 */
[----:B------:R-:W-:-:S12]  /*1b90*/  BRA `(.L_x_10372) ;  /* 0xfffffff000a47947 */ /* 0x000fd8000383ffff */
.L_x_10373:
        /* <DEDUP_REMOVED lines=14> */
.L_x_12346:


//--------------------- .text._ZN4vllm3moe10topkGatingILi4ELi8ELi4ELi16ELi32ElfLNS0_11ScoringFuncE0EEEvPKT5_PKbPfiPT4_PiiiibPKf --------------------------
	.section	.text._ZN4vllm3moe10topkGatingILi4ELi8ELi4ELi16ELi32ElfLNS0_11ScoringFuncE0EEEvPKT5_PKbPfiPT4_PiiiibPKf,"ax",@progbits
	.align	128
        .global         _ZN4vllm3moe10topkGatingILi4ELi8ELi4ELi16ELi32ElfLNS0_11ScoringFuncE0EEEvPKT5_PKbPfiPT4_PiiiibPKf
        .type           _ZN4vllm3moe10topkGatingILi4ELi8ELi4ELi16ELi32ElfLNS0_11ScoringFuncE0EEEvPKT5_PKbPfiPT4_PiiiibPKf,@function
        .size           _ZN4vllm3moe10topkGatingILi4ELi8ELi4ELi16ELi32ElfLNS0_11ScoringFuncE0EEEvPKT5_PKbPfiPT4_PiiiibPKf,(.L_x_12347 - _ZN4vllm3moe10topkGatingILi4ELi8ELi4ELi16ELi32ElfLNS0_11ScoringFuncE0EEEvPKT5_PKbPfiPT4_PiiiibPKf)
        .other          _ZN4vllm3moe10topkGatingILi4ELi8ELi4ELi16ELi32ElfLNS0_11ScoringFuncE0EEEvPKT5_PKbPfiPT4_PiiiibPKf,@"STO_CUDA_ENTRY STV_DEFAULT"
_ZN4vllm3moe10topkGatingILi4ELi8ELi4ELi16ELi32ElfLNS0_11ScoringFuncE0EEEvPKT5_PKbPfiPT4_PiiiibPKf:
.text._ZN4vllm3moe10topkGatingILi4ELi8ELi4ELi16ELi32ElfLNS0_11ScoringFuncE0EEEvPKT5_PKbPfiPT4_PiiiibPKf:
        /* <DEDUP_REMOVED lines=38> */
[----:B---3--:R-:W-:Y:S02]  /*0260*/  @P1 ISETP.NE.AND P2, PT, R13, RZ, PT ;  /* 0x000000ff0d00120c */ /* 0x008fe40003f45270 */
[----:B-1----:R-:W-:-:S05]  /*0270*/  FMNMX.FTZ R19, R18, R19, !PT ;  /* 0x0000001312137209 */ /* 0x002fca0007810000 */
        /* <DEDUP_REMOVED lines=8> */
[----:B------:R0:W1:Y:S08]  /*0300*/  MUFU.EX2 R5, R4 ;  /* 0x0000000400057308 */ /* 0x0000700000000800 */
[----:B------:R-:W2:Y:S01]  /*0310*/  MUFU.EX2 R15, R16 ;  /* 0x00000010000f7308 */ /* 0x000ea20000000800 */
[----:B0-----:R-:W-:-:S05]  /*0320*/  IMAD.MOV.U32 R4, RZ, RZ, 0x1 ;  /* 0x00000001ff047424 */ /* 0x001fca00078e00ff */
[----:B------:R-:W-:Y:S02]  /*0330*/  PRMT R13, R4, 0x7610, R13 ;  /* 0x00007610040d7816 */ /* 0x000fe4000000000d */
[----:B------:R0:W3:Y:S01]  /*0340*/  MUFU.EX2 R7, R14 ;  /* 0x0000000e00077308 */ /* 0x0000e20000000800 */
[----:B-1----:R-:W-:Y:S01]  /*0350*/  FADD.FTZ R6, RZ, R5 ;  /* 0x00000005ff067221 */ /* 0x002fe20000010000 */
[----:B------:R-:W-:-:S04]  /*0360*/  @P1 SEL R4, RZ, 0x1, P2 ;  /* 0x00000001ff041807 */ /* 0x000fc80001000000 */
[----:B------:R-:W-:Y:S02]  /*0370*/  @P1 PRMT R13, R4, 0x7610, R13 ;  /* 0x00007610040d1816 */ /* 0x000fe4000000000d */
[----:B------:R-:W1:Y:S01]  /*0380*/  MUFU.EX2 R19, R19 ;  /* 0x0000001300137308 */ /* 0x000e620000000800 */
[----:B--2---:R-:W-:Y:S01]  /*0390*/  FADD.FTZ R6, R6, R15 ;  /* 0x0000000f06067221 */ /* 0x004fe20000010000 */
[----:B0-----:R-:W-:-:S03]  /*03a0*/  IMAD.U32 R14, RZ, RZ, UR4 ;  /* 0x00000004ff0e7e24 */ /* 0x001fc6000f8e00ff */
[----:B---3--:R-:W-:-:S04]  /*03b0*/  FADD.FTZ R6, R6, R7 ;  /* 0x0000000706067221 */ /* 0x008fc80000010000 */
[----:B-1----:R-:W-:-:S05]  /*03c0*/  FADD.FTZ R6, R6, R19 ;  /* 0x0000001306067221 */ /* 0x002fca0000010000 */
[----:B------:R-:W0:Y:S02]  /*03d0*/  SHFL.BFLY PT, R17, R6, 0x1, 0x1e1f ;  /* 0x0c3e1f0006117f89 */ /* 0x000e2400000e0000 */
[----:B0-----:R-:W-:-:S04]  /*03e0*/  FADD.FTZ R17, R6, R17 ;  /* 0x0000001106117221 */ /* 0x001fc80000010000 */
        /* <DEDUP_REMOVED lines=37> */
.L_x_10385:
        /* <DEDUP_REMOVED lines=50> */
.L_x_10378:
[----:B------:R-:W-:Y:S05]  /*0960*/  BSYNC B0 ;  /* 0x0000000000007941 */ /* 0x000fea0003800000 */
.L_x_10377:
        /* <DEDUP_REMOVED lines=24> */
.L_x_10380:
[----:B------:R-:W-:Y:S05]  /*0af0*/  BSYNC B0 ;  /* 0x0000000000007941 */ /* 0x000fea0003800000 */
.L_x_10379:
        /* <DEDUP_REMOVED lines=42> */
.L_x_10382:
[----:B------:R-:W-:Y:S05]  /*0da0*/  BSYNC B0 ;  /* 0x0000000000007941 */ /* 0x000fea0003800000 */
.L_x_10381:
        /* <DEDUP_REMOVED lines=24> */
.L_x_10384:
[----:B------:R-:W-:Y:S05]  /*0f30*/  BSYNC B0 ;  /* 0x0000000000007941 */ /* 0x000fea0003800000 */
.L_x_10383:
[----:B------:R-:W-:Y:S05]  /*0f40*/  @P3 BRA `(.L_x_10385) ;  /* 0xfffffff400bc3947 */ /* 0x000fea000383ffff */
.L_x_10376:
        /* <DEDUP_REMOVED lines=51> */
.L_x_10387:
[----:B------:R-:W-:Y:S05]  /*1280*/  BSYNC B0 ;  /* 0x0000000000007941 */ /* 0x000fea0003800000 */
.L_x_10386:
[----:B------:R-:W-:Y:S05]  /*1290*/  BRA `(.L_x_10374) ;  /* 0x0000000c00247947 */ /* 0x000fea0003800000 */
.L_x_10375:
[----:B------:R-:W-:Y:S01]  /*12a0*/  ISETP.NE.AND P0, PT, R14, 0x1, PT ;  /* 0x000000010e00780c */ /* 0x000fe20003f05270 */
[----:B------:R-:W-:-:S12]  /*12b0*/  UMOV UR4, URZ ;  /* 0x0000003f00047c82 */ /* 0x000fd80008000000 */
[----:B------:R-:W-:Y:S05]  /*12c0*/  @!P0 BRA `(.L_x_10388) ;  /* 0x00000008004c8947 */ /* 0x000fea0003800000 */
[----:B------:R-:W-:Y:S01]  /*12d0*/  IMAD.IADD R25, R14, 0x1, -R23 ;  /* 0x000000010e197824 */ /* 0x000fe200078e0a17 */
[----:B------:R-:W-:Y:S01]  /*12e0*/  UMOV UR4, URZ ;  /* 0x0000003f00047c82 */ /* 0x000fe20008000000 */
[----:B------:R-:W-:Y:S01]  /*12f0*/  ULDC UR8, c[0x0][0x244] ;  /* 0x0000910000087ab9 */ /* 0x000fe20000000800 */
[----:B------:R-:W-:-:S05]  /*1300*/  ULDC UR9, c[0x0][0x248] ;  /* 0x0000920000097ab9 */ /* 0x000fca0000000800 */
.L_x_10397:
        /* <DEDUP_REMOVED lines=49> */
.L_x_10390:
[----:B------:R-:W-:Y:S05]  /*1620*/  BSYNC B0 ;  /* 0x0000000000007941 */ /* 0x000fea0003800000 */
.L_x_10389:
        /* <DEDUP_REMOVED lines=24> */
.L_x_10392:
[----:B------:R-:W-:Y:S05]  /*17b0*/  BSYNC B0 ;  /* 0x0000000000007941 */ /* 0x000fea0003800000 */
.L_x_10391:
        /* <DEDUP_REMOVED lines=41> */
.L_x_10394:
[----:B------:R-:W-:Y:S05]  /*1a50*/  BSYNC B0 ;  /* 0x0000000000007941 */ /* 0x000fea0003800000 */
.L_x_10393:
        /* <DEDUP_REMOVED lines=24> */
.L_x_10396:
[----:B------:R-:W-:Y:S05]  /*1be0*/  BSYNC B0 ;  /* 0x0000000000007941 */ /* 0x000fea0003800000 */
.L_x_10395:
[----:B------:R-:W-:Y:S05]  /*1bf0*/  @P3 BRA `(.L_x_10397) ;  /* 0xfffffff400c43947 */ /* 0x000fea000383ffff */
.L_x_10388:
        /* <DEDUP_REMOVED lines=50> */
.L_x_10398:
[----:B------:R-:W-:Y:S05]  /*1f20*/  BSYNC B0 ;  /* 0x0000000000007941 */ /* 0x000fea0003800000 */
.L_x_10374:
        /* <DEDUP_REMOVED lines=23> */
.L_x_10402:
        /* <DEDUP_REMOVED lines=64> */
.L_x_10401:
        /* <DEDUP_REMOVED lines=36> */
.L_x_10403:
[----:B------:R-:W-:-:S13]  /*26e0*/  ISETP.NE.OR P0, PT, R2, RZ, P0 ;  /* 0x000000ff0200720c */ /* 0x000fda0000705670 */
[----:B------:R-:W-:Y:S05]  /*26f0*/  @!P0 BRA `(.L_x_10399) ;  /* 0x0000000000508947 */ /* 0x000fea0003800000 */
.L_x_10400:
[----:B--23--:R-:W1:Y:S01]  /*2700*/  LDC.64 R4, c[0x0][0x220] ;  /* 0x00008800ff047b82 */ /* 0x00ce620000000a00 */
[----:B------:R2:W3:Y:S02]  /*2710*/  MUFU.RCP R19, R26 ;  /* 0x0000001a00137308 */ /* 0x0004e40000001000 */
.L_x_10404:
        /* <DEDUP_REMOVED lines=18> */
.L_x_10399:
        /* <DEDUP_REMOVED lines=13> */
.L_x_10405:
        /* <DEDUP_REMOVED lines=11> */
.L_x_10406:
        /* <DEDUP_REMOVED lines=12> */
.L_x_12347:


//--------------------- .text._ZN4vllm3moe10topkGatingILi4ELi4ELi4ELi16ELi32ElfLNS0_11ScoringFuncE0EEEvPKT5_PKbPfiPT4_PiiiibPKf --------------------------
	.section	.text._ZN4vllm3moe10topkGatingILi4ELi4ELi4ELi16ELi32ElfLNS0_11ScoringFuncE0EEEvPKT5_PKbPfiPT4_PiiiibPKf,"ax",@progbits
	.align	128
        .global         _ZN4vllm3moe10topkGatingILi4ELi4ELi4ELi16ELi32ElfLNS0_11ScoringFuncE0EEEvPKT5_PKbPfiPT4_PiiiibPKf
        .type           _ZN4vllm3moe10topkGatingILi4ELi4ELi4ELi16ELi32ElfLNS0_11ScoringFuncE0EEEvPKT5_PKbPfiPT4_PiiiibPKf,@function
        .size           _ZN4vllm3moe10topkGatingILi4ELi4ELi4ELi16ELi32ElfLNS0_11ScoringFuncE0EEEvPKT5_PKbPfiPT4_PiiiibPKf,(.L_x_12348 - _ZN4vllm3moe10topkGatingILi4ELi4ELi4ELi16ELi32ElfLNS0_11ScoringFuncE0EEEvPKT5_PKbPfiPT4_PiiiibPKf)
        .other          _ZN4vllm3moe10topkGatingILi4ELi4ELi4ELi16ELi32ElfLNS0_11ScoringFuncE0EEEvPKT5_PKbPfiPT4_PiiiibPKf,@"STO_CUDA_ENTRY STV_DEFAULT"
_ZN4vllm3moe10topkGatingILi4ELi4ELi4ELi16ELi32ElfLNS0_11ScoringFuncE0EEEvPKT5_PKbPfiPT4_PiiiibPKf:
.text._ZN4vllm3moe10topkGatingILi4ELi4ELi4ELi16ELi32ElfLNS0_11ScoringFuncE0EEEvPKT5_PKbPfiPT4_PiiiibPKf:
        /* <DEDUP_REMOVED lines=15> */
[----:B------:R-:W2:Y:S01]  /*00f0*/  LDG.E.128 R4, desc[UR10][R4.64] ;  /* 0x0000000a04047981 */ /* 0x000ea2000c1e1d00 */
        /* <DEDUP_REMOVED lines=13> */
[----:B-1----:R-:W-:Y:S01]  /*01d0*/  IMAD.MOV.U32 R9, RZ, RZ, 0x1 ;  /* 0x00000001ff097424 */ /* 0x002fe200078e00ff */
[----:B------:R-:W-:Y:S01]  /*01e0*/  UISETP.GE.AND UP0, UPT, UR8, 0x1, UPT ;  /* 0x000000010800788c */ /* 0x000fe2000bf06270 */
[----:B--2---:R-:W-:-:S04]  /*01f0*/  FMNMX.FTZ R17, R4, R5, !PT ;  /* 0x0000000504117209 */ /* 0x004fc80007810000 */
[----:B------:R-:W-:-:S04]  /*0200*/  FMNMX.FTZ R12, R6, R17, !PT ;  /* 0x00000011060c7209 */ /* 0x000fc80007810000 */
[----:B------:R-:W-:-:S05]  /*0210*/  FMNMX.FTZ R12, R7, R12, !PT ;  /* 0x0000000c070c7209 */ /* 0x000fca0007810000 */
[--C-:B------:R-:W-:Y:S01]  /*0220*/  FADD.FTZ R4, R4, -R12.reuse ;  /* 0x8000000c04047221 */ /* 0x100fe20000010000 */
[----:B------:R-:W-:-:S03]  /*0230*/  FADD.FTZ R16, R5, -R12 ;  /* 0x8000000c05107221 */ /* 0x000fc60000010000 */
[----:B------:R-:W-:Y:S01]  /*0240*/  FMUL.FTZ R4, R4, 1.4426950216293334961 ;  /* 0x3fb8aa3b04047820 */ /* 0x000fe20000410000 */
[----:B------:R-:W-:Y:S01]  /*0250*/  FMUL.FTZ R16, R16, 1.4426950216293334961 ;  /* 0x3fb8aa3b10107820 */ /* 0x000fe20000410000 */
[--C-:B------:R-:W-:Y:S02]  /*0260*/  FADD.FTZ R6, R6, -R12.reuse ;  /* 0x8000000c06067221 */ /* 0x100fe40000010000 */
[----:B------:R-:W1:Y:S01]  /*0270*/  MUFU.EX2 R5, R4 ;  /* 0x0000000400057308 */ /* 0x000e620000000800 */
[----:B------:R-:W-:Y:S01]  /*0280*/  FADD.FTZ R12, R7, -R12 ;  /* 0x8000000c070c7221 */ /* 0x000fe20000010000 */
[----:B0-----:R-:W-:-:S06]  /*0290*/  FMUL.FTZ R14, R6, 1.4426950216293334961 ;  /* 0x3fb8aa3b060e7820 */ /* 0x001fcc0000410000 */
[----:B------:R-:W0:Y:S01]  /*02a0*/  MUFU.EX2 R17, R16 ;  /* 0x0000001000117308 */ /* 0x000e220000000800 */
[----:B------:R-:W-:-:S07]  /*02b0*/  FMUL.FTZ R12, R12, 1.4426950216293334961 ;  /* 0x3fb8aa3b0c0c7820 */ /* 0x000fce0000410000 */
[----:B------:R-:W2:Y:S01]  /*02c0*/  MUFU.EX2 R7, R14 ;  /* 0x0000000e00077308 */ /* 0x000ea20000000800 */
[----:B-1----:R-:W-:-:S07]  /*02d0*/  FADD.FTZ R6, RZ, R5 ;  /* 0x00000005ff067221 */ /* 0x002fce0000010000 */
[----:B------:R-:W1:Y:S01]  /*02e0*/  MUFU.EX2 R15, R12 ;  /* 0x0000000c000f7308 */ /* 0x000e620000000800 */
[----:B0-----:R-:W-:-:S04]  /*02f0*/  FADD.FTZ R6, R6, R17 ;  /* 0x0000001106067221 */ /* 0x001fc80000010000 */
[----:B--2---:R-:W-:-:S04]  /*0300*/  FADD.FTZ R6, R6, R7 ;  /* 0x0000000706067221 */ /* 0x004fc80000010000 */
[----:B-1----:R-:W-:-:S06]  /*0310*/  FADD.FTZ R6, R6, R15 ;  /* 0x0000000f06067221 */ /* 0x002fcc0000010000 */
[----:B------:R-:W0:Y:S01]  /*0320*/  MUFU.RCP R6, R6 ;  /* 0x0000000600067308 */ /* 0x000e220000001000 */
[----:B---3--:R-:W-:-:S04]  /*0330*/  @P1 ISETP.NE.AND P2, PT, R8, RZ, PT ;  /* 0x000000ff0800120c */ /* 0x008fc80003f45270 */
[----:B------:R-:W-:-:S04]  /*0340*/  @P1 SEL R4, RZ, 0x1, P2 ;  /* 0x00000001ff041807 */ /* 0x000fc80001000000 */
[----:B------:R-:W-:Y:S01]  /*0350*/  @P1 PRMT R9, R4, 0x7610, R9 ;  /* 0x0000761004091816 */ /* 0x000fe20000000009 */
[-C--:B0-----:R-:W-:Y:S01]  /*0360*/  FMUL.FTZ R5, R5, R6.reuse ;  /* 0x0000000605057220 */ /* 0x081fe20000410000 */
[----:B------:R-:W-:-:S04]  /*0370*/  FMUL.FTZ R4, R7, R6 ;  /* 0x0000000607047220 */ /* 0x000fc80000410000 */
[----:B------:R-:W-:Y:S01]  /*0380*/  FSETP.GEU.FTZ.AND P1, PT, |R5|, +INF , PT ;  /* 0x7f8000000500780b */ /* 0x000fe20003f3e200 */
[-C--:B------:R-:W-:Y:S01]  /*0390*/  FMUL.FTZ R17, R17, R6.reuse ;  /* 0x0000000611117220 */ /* 0x080fe20000410000 */
[----:B------:R-:W-:Y:S02]  /*03a0*/  FMUL.FTZ R15, R15, R6 ;  /* 0x000000060f0f7220 */ /* 0x000fe40000410000 */
[----:B------:R-:W-:Y:S02]  /*03b0*/  FSEL R8, R5, RZ, !P1 ;  /* 0x000000ff05087208 */ /* 0x000fe40004800000 */
[----:B------:R-:W-:Y:S02]  /*03c0*/  PLOP3.LUT P1, PT, PT, PT, UP0, 0x80, 0x0 ;  /* 0x000000000000781c */ /* 0x000fe40003f2f008 */
[----:B------:R-:W-:Y:S02]  /*03d0*/  FSETP.GEU.FTZ.AND P3, PT, |R4|, +INF , PT ;  /* 0x7f8000000400780b */ /* 0x000fe40003f7e200 */
[----:B------:R-:W-:-:S02]  /*03e0*/  FSETP.GEU.FTZ.AND P2, PT, |R17|, +INF , PT ;  /* 0x7f8000001100780b */ /* 0x000fc40003f5e200 */
[----:B------:R-:W-:Y:S02]  /*03f0*/  FSETP.GEU.FTZ.AND P4, PT, |R15|, +INF , PT ;  /* 0x7f8000000f00780b */ /* 0x000fe40003f9e200 */
[----:B------:R-:W-:Y:S02]  /*0400*/  FSEL R6, R4, RZ, !P3 ;  /* 0x000000ff04067208 */ /* 0x000fe40005800000 */
[----:B------:R-:W-:Y:S02]  /*0410*/  FSEL R7, R17, RZ, !P2 ;  /* 0x000000ff11077208 */ /* 0x000fe40005000000 */
[----:B------:R-:W-:Y:S01]  /*0420*/  FSEL R5, R15, RZ, !P4 ;  /* 0x000000ff0f057208 */ /* 0x000fe20006000000 */
[----:B----4-:R-:W-:Y:S01]  /*0430*/  @P0 FADD.FTZ R4, R6, R3 ;  /* 0x0000000306040221 */ /* 0x010fe20000010000 */
[----:B-----5:R-:W-:Y:S01]  /*0440*/  @P0 FADD.FTZ R22, R8, R13 ;  /* 0x0000000d08160221 */ /* 0x020fe20000010000 */
[----:B------:R-:W-:Y:S01]  /*0450*/  @P0 FADD.FTZ R21, R7, R0 ;  /* 0x0000000007150221 */ /* 0x000fe20000010000 */
[----:B------:R-:W-:-:S02]  /*0460*/  @!P0 IMAD.MOV.U32 R22, RZ, RZ, R8 ;  /* 0x000000ffff168224 */ /* 0x000fc400078e0008 */
[----:B------:R-:W-:Y:S01]  /*0470*/  @P0 FADD.FTZ R3, R5, R2 ;  /* 0x0000000205030221 */ /* 0x000fe20000010000 */
[----:B------:R-:W-:Y:S02]  /*0480*/  IMAD.MOV.U32 R2, RZ, RZ, RZ ;  /* 0x000000ffff027224 */ /* 0x000fe400078e00ff */
[----:B------:R-:W-:Y:S02]  /*0490*/  @!P0 IMAD.MOV.U32 R21, RZ, RZ, R7 ;  /* 0x000000ffff158224 */ /* 0x000fe400078e0007 */
        /* <DEDUP_REMOVED lines=21> */
.L_x_10414:
        /* <DEDUP_REMOVED lines=41> */
.L_x_10410:
        /* <DEDUP_REMOVED lines=38> */
.L_x_10411:
        /* <DEDUP_REMOVED lines=36> */
.L_x_10412:
        /* <DEDUP_REMOVED lines=40> */
.L_x_10413:
[----:B------:R-:W-:Y:S05]  /*0fa0*/  @P5 BRA `(.L_x_10414) ;  /* 0xfffffff400905947 */ /* 0x000fea000383ffff */
.L_x_10409:
        /* <DEDUP_REMOVED lines=25> */
.L_x_10416:
        /* <DEDUP_REMOVED lines=43> */
.L_x_10415:
        /* <DEDUP_REMOVED lines=8> */
.L_x_10408:
        /* <DEDUP_REMOVED lines=10> */
.L_x_10422:
        /* <DEDUP_REMOVED lines=40> */
.L_x_10418:
        /* <DEDUP_REMOVED lines=37> */
.L_x_10419:
        /* <DEDUP_REMOVED lines=35> */
.L_x_10420:
        /* <DEDUP_REMOVED lines=39> */
.L_x_10421:
[----:B------:R-:W-:Y:S05]  /*1e80*/  @P5 BRA `(.L_x_10422) ;  /* 0xfffffff400a05947 */ /* 0x000fea000383ffff */
.L_x_10417:
        /* <DEDUP_REMOVED lines=24> */
.L_x_10424:
        /* <DEDUP_REMOVED lines=45> */
.L_x_10423:
[----:B------:R-:W-:Y:S02]  /*22e0*/  IMAD.X R17, RZ, RZ, R17, P0 ;  /* 0x000000ffff117224 */ /* 0x000fe400000e0611 */
[----:B------:R-:W-:Y:S02]  /*22f0*/  IMAD.X R11, RZ, RZ, R11, P2 ;  /* 0x000000ffff0b7224 */ /* 0x000fe400010e060b */
[----:B------:R-:W-:Y:S02]  /*2300*/  IMAD.X R18, RZ, RZ, R18, P3 ;  /* 0x000000ffff127224 */ /* 0x000fe400018e0612 */
[----:B0-----:R-:W-:Y:S01]  /*2310*/  VIADD R20, R20, UR12 ;  /* 0x0000000c14147c36 */ /* 0x001fe20008000000 */
[----:B------:R-:W-:Y:S06]  /*2320*/  @P4 BRA `(.L_x_10424) ;  /* 0xfffffffc00384947 */ /* 0x000fec000383ffff */
.L_x_10407:
        /* <DEDUP_REMOVED lines=23> */
.L_x_10428:
        /* <DEDUP_REMOVED lines=68> */
.L_x_10427:
        /* <DEDUP_REMOVED lines=38> */
.L_x_10429:
[----:B------:R-:W-:-:S13]  /*2b40*/  ISETP.NE.OR P0, PT, R3, RZ, P0 ;  /* 0x000000ff0300720c */ /* 0x000fda0000705670 */
[----:B------:R-:W-:Y:S05]  /*2b50*/  @!P0 BRA `(.L_x_10425) ;  /* 0x0000000000548947 */ /* 0x000fea0003800000 */
.L_x_10426:
[----:B--23--:R-:W2:Y:S01]  /*2b60*/  LDC.64 R4, c[0x0][0x220] ;  /* 0x00008800ff047b82 */ /* 0x00cea20000000a00 */
[----:B0-----:R0:W3:Y:S02]  /*2b70*/  MUFU.RCP R17, R2 ;  /* 0x0000000200117308 */ /* 0x0010e40000001000 */
.L_x_10430:
        /* <DEDUP_REMOVED lines=19> */
.L_x_10425:
[----:B------:R-:W-:-:S13]  /*2cb0*/  ISETP.NE.AND P0, PT, R0, RZ, PT ;  /* 0x000000ff0000720c */ /* 0x000fda0003f05270 */
[----:B------:R-:W-:Y:S05]  /*2cc0*/  @!P0 EXIT ;  /* 0x000000000000894d */ /* 0x000fea0003800000 */
[----:B--23--:R-:W2:Y:S01]  /*2cd0*/  LDC.64 R4, c[0x0][0x220] ;  /* 0x00008800ff047b82 */ /* 0x00cea20000000a00 */
[----:B------:R3:W4:Y:S01]  /*2ce0*/  MUFU.RCP R7, R2 ;  /* 0x0000000200077308 */ /* 0x0007220000001000 */
[----:B------:R-:W-:-:S04]  /*2cf0*/  IMAD.U32 R3, RZ, RZ, UR4 ;  /* 0x00000004ff037e24 */ /* 0x000fc8000f8e00ff */
[----:B------:R-:W-:-:S04]  /*2d00*/  IMAD R3, R10, UR8, R3 ;  /* 0x000000080a037c24 */ /* 0x000fc8000f8e0203 */
[----:B--234-:R-:W-:-:S07]  /*2d10*/  IMAD.WIDE R4, R3, 0x4, R4 ;  /* 0x0000000403047825 */ /* 0x01cfce00078e0204 */
.L_x_10431:
        /* <DEDUP_REMOVED lines=11> */
.L_x_10432:
        /* <DEDUP_REMOVED lines=11> */
.L_x_12348:


//--------------------- .text._ZN4vllm3moe10topkGatingILi2ELi2ELi4ELi8ELi32ElfLNS0_11ScoringFuncE0EEEvPKT5_PKbPfiPT4_PiiiibPKf --------------------------
	.section	.text._ZN4vllm3moe10topkGatingILi2ELi2ELi4ELi8ELi32ElfLNS0_11ScoringFuncE0EEEvPKT5_PKbPfiPT4_PiiiibPKf,"ax",@progbits
	.align	128
        .global         _ZN4vllm3moe10topkGatingILi2ELi2ELi4ELi8ELi32ElfLNS0_11ScoringFuncE0EEEvPKT5_PKbPfiPT4_PiiiibPKf
        .type           _ZN4vllm3moe10topkGatingILi2ELi2ELi4ELi8ELi32ElfLNS0_11ScoringFuncE0EEEvPKT5_PKbPfiPT4_PiiiibPKf,@function
        .size           _ZN4vllm3moe10topkGatingILi2ELi2ELi4ELi8ELi32ElfLNS0_11ScoringFuncE0EEEvPKT5_PKbPfiPT4_PiiiibPKf,(.L_x_12349 - _ZN4vllm3moe10topkGatingILi2ELi2ELi4ELi8ELi32ElfLNS0_11ScoringFuncE0EEEvPKT5_PKbPfiPT4_PiiiibPKf)
        .other          _ZN4vllm3moe10topkGatingILi2ELi2ELi4ELi8ELi32ElfLNS0_11ScoringFuncE0EEEvPKT5_PKbPfiPT4_PiiiibPKf,@"STO_CUDA_ENTRY STV_DEFAULT"
_ZN4vllm3moe10topkGatingILi2ELi2ELi4ELi8ELi32ElfLNS0_11ScoringFuncE0EEEvPKT5_PKbPfiPT4_PiiiibPKf:
.text._ZN4vllm3moe10topkGatingILi2ELi2ELi4ELi8ELi32ElfLNS0_11ScoringFuncE0EEEvPKT5_PKbPfiPT4_PiiiibPKf:
        /* <DEDUP_REMOVED lines=16> */
[----:B------:R-:W2:Y:S01]  /*0100*/  LDG.E.64 R4, desc[UR6][R4.64] ;  /* 0x0000000604047981 */ /* 0x000ea2000c1e1b00 */
        /* <DEDUP_REMOVED lines=11> */
[----:B0-----:R-:W-:Y:S01]  /*01c0*/  IMAD.MOV.U32 R7, RZ, RZ, 0x1 ;  /* 0x00000001ff077424 */ /* 0x001fe200078e00ff */
[----:B--2---:R-:W-:-:S05]  /*01d0*/  FMNMX.FTZ R10, R4, R5, !PT ;  /* 0x00000005040a7209 */ /* 0x004fca0007810000 */
[--C-:B------:R-:W-:Y:S01]  /*01e0*/  FADD.FTZ R4, R4, -R10.reuse ;  /* 0x8000000a04047221 */ /* 0x100fe20000010000 */
[----:B------:R-:W-:-:S03]  /*01f0*/  FADD.FTZ R5, R5, -R10 ;  /* 0x8000000a05057221 */ /* 0x000fc60000010000 */
[----:B------:R-:W-:Y:S01]  /*0200*/  FMUL.FTZ R4, R4, 1.4426950216293334961 ;  /* 0x3fb8aa3b04047820 */ /* 0x000fe20000410000 */
[----:B------:R-:W-:-:S05]  /*0210*/  FMUL.FTZ R10, R5, 1.4426950216293334961 ;  /* 0x3fb8aa3b050a7820 */ /* 0x000fca0000410000 */
[----:B------:R-:W0:Y:S08]  /*0220*/  MUFU.EX2 R4, R4 ;  /* 0x0000000400047308 */ /* 0x000e300000000800 */
[----:B------:R-:W1:Y:S01]  /*0230*/  MUFU.EX2 R10, R10 ;  /* 0x0000000a000a7308 */ /* 0x000e620000000800 */
[----:B---3--:R-:W-:Y:S01]  /*0240*/  @P2 ISETP.NE.AND P3, PT, R8, RZ, PT ;  /* 0x000000ff0800220c */ /* 0x008fe20003f65270 */
[----:B0-----:R-:W-:-:S04]  /*0250*/  FADD.FTZ R5, RZ, R4 ;  /* 0x00000004ff057221 */ /* 0x001fc80000010000 */
[----:B-1----:R-:W-:-:S06]  /*0260*/  FADD.FTZ R9, R5, R10 ;  /* 0x0000000a05097221 */ /* 0x002fcc0000010000 */
[----:B------:R-:W0:Y:S02]  /*0270*/  MUFU.RCP R9, R9 ;  /* 0x0000000900097308 */ /* 0x000e240000001000 */
[-C--:B0-----:R-:W-:Y:S01]  /*0280*/  FMUL.FTZ R5, R4, R9.reuse ;  /* 0x0000000904057220 */ /* 0x081fe20000410000 */
[----:B------:R-:W-:Y:S01]  /*0290*/  FMUL.FTZ R6, R10, R9 ;  /* 0x000000090a067220 */ /* 0x000fe20000410000 */
[----:B------:R-:W-:-:S03]  /*02a0*/  @P2 SEL R9, RZ, 0x1, P3 ;  /* 0x00000001ff092807 */ /* 0x000fc60001800000 */
[C---:B------:R-:W-:Y:S02]  /*02b0*/  FSETP.GEU.FTZ.AND P1, PT, |R5|.reuse, +INF , PT ;  /* 0x7f8000000500780b */ /* 0x040fe40003f3e200 */
[----:B------:R-:W-:Y:S02]  /*02c0*/  FSETP.GEU.FTZ.AND P4, PT, |R6|, +INF , PT ;  /* 0x7f8000000600780b */ /* 0x000fe40003f9e200 */
[----:B------:R-:W-:Y:S02]  /*02d0*/  FSEL R4, R5, RZ, !P1 ;  /* 0x000000ff05047208 */ /* 0x000fe40004800000 */
[----:B------:R-:W-:Y:S02]  /*02e0*/  ISETP.GE.AND P1, PT, R16, 0x1, PT ;  /* 0x000000011000780c */ /* 0x000fe40003f26270 */
[----:B------:R-:W-:Y:S02]  /*02f0*/  FSEL R5, R6, RZ, !P4 ;  /* 0x000000ff06057208 */ /* 0x000fe40006000000 */
[----:B------:R-:W-:Y:S01]  /*0300*/  PRMT R6, R7, 0x7610, R6 ;  /* 0x0000761007067816 */ /* 0x000fe20000000006 */
[----:B----4-:R-:W-:Y:S01]  /*0310*/  @P0 FADD.FTZ R7, R4, R11 ;  /* 0x0000000b04070221 */ /* 0x010fe20000010000 */
[----:B------:R-:W-:-:S02]  /*0320*/  @!P0 IMAD.MOV.U32 R7, RZ, RZ, R4 ;  /* 0x000000ffff078224 */ /* 0x000fc400078e0004 */
[----:B-----5:R-:W-:Y:S01]  /*0330*/  @P0 FADD.FTZ R8, R5, R12 ;  /* 0x0000000c05080221 */ /* 0x020fe20000010000 */
[----:B------:R-:W-:Y:S01]  /*0340*/  @P2 PRMT R6, R9, 0x7610, R6 ;  /* 0x0000761009062816 */ /* 0x000fe20000000006 */
[----:B------:R-:W-:Y:S01]  /*0350*/  HFMA2.MMA R9, -RZ, RZ, 0, 0 ;  /* 0x00000000ff097435 */ /* 0x000fe200000001ff */
[----:B------:R-:W-:Y:S02]  /*0360*/  @!P0 IMAD.MOV.U32 R8, RZ, RZ, R5 ;  /* 0x000000ffff088224 */ /* 0x000fe400078e0005 */
[----:B------:R-:W-:Y:S08]  /*0370*/  @!P1 BRA `(.L_x_10433) ;  /* 0x0000001400889947 */ /* 0x000ff00003800000 */
        /* <DEDUP_REMOVED lines=16> */
.L_x_10436:
        /* <DEDUP_REMOVED lines=107> */
.L_x_10435:
        /* <DEDUP_REMOVED lines=14> */
[----:B-1----:R-:W-:-:S04]  /*0c10*/  IMAD.WIDE R10, R21, 0x4, R10 ;  /* 0x00000004150a7825 */ /* 0x002fc800078e020a */
[----:B------:R-:W-:Y:S01]  /*0c20*/  IMAD.MOV.U32 R2, RZ, RZ, R10 ;  /* 0x000000ffff027224 */ /* 0x000fe200078e000a */
[----:B0-----:R-:W-:Y:S01]  /*0c30*/  LEA R0, R20, R19, 0x5 ;  /* 0x0000001314007211 */ /* 0x001fe200078e28ff */
[----:B--2---:R-:W-:-:S04]  /*0c40*/  IMAD.WIDE R12, R21, 0x8, R12 ;  /* 0x00000008150c7825 */ /* 0x004fc800078e020c */
[----:B------:R-:W-:Y:S02]  /*0c50*/  IMAD.MOV.U32 R19, RZ, RZ, R12 ;  /* 0x000000ffff137224 */ /* 0x000fe400078e000c */
[----:B------:R-:W-:Y:S02]  /*0c60*/  IMAD.MOV.U32 R22, RZ, RZ, R13 ;  /* 0x000000ffff167224 */ /* 0x000fe400078e000d */
[----:B---3--:R-:W-:-:S04]  /*0c70*/  IMAD.WIDE R14, R21, 0x4, R14 ;  /* 0x00000004150e7825 */ /* 0x008fc800078e020e */
[----:B------:R-:W-:-:S07]  /*0c80*/  IMAD.MOV.U32 R21, RZ, RZ, R11 ;  /* 0x000000ffff157224 */ /* 0x000fce00078e000b */
.L_x_10437:
        /* <DEDUP_REMOVED lines=8> */
[CC--:B------:R-:W-:Y:S02]  /*0d10*/  ISETP.GE.AND P0, PT, R24.reuse, R17.reuse, PT ;  /* 0x000000111800720c */ /* 0x0c0fe40003f06270 */
[C---:B------:R-:W-:Y:S01]  /*0d20*/  IADD3 R10, R24.reuse, -R17, RZ ;  /* 0x80000011180a7210 */ /* 0x040fe20007ffe0ff */
[----:B------:R0:W-:Y:S01]  /*0d30*/  STG.E desc[UR6][R12.64], R25 ;  /* 0x000000190c007986 */ /* 0x0001e2000c101906 */
[----:B------:R-:W-:Y:S01]  /*0d40*/  ISETP.LT.AND P0, PT, R24, UR8, P0 ;  /* 0x0000000818007c0c */ /* 0x000fe20008701270 */
[----:B------:R-:W-:Y:S01]  /*0d50*/  FADD.FTZ R9, R25, R9 ;  /* 0x0000000919097221 */ /* 0x000fe20000010000 */
[----:B------:R-:W-:-:S02]  /*0d60*/  SHF.R.S32.HI R11, RZ, 0x1f, R10 ;  /* 0x0000001fff0b7819 */ /* 0x000fc4000001140a */
[----:B------:R-:W-:Y:S02]  /*0d70*/  ISETP.NE.AND P0, PT, R6, RZ, P0 ;  /* 0x000000ff0600720c */ /* 0x000fe40000705270 */
[----:B------:R-:W-:Y:S02]  /*0d80*/  @!P2 SHF.L.U32 R24, R24, 0x2, RZ ;  /* 0x000000021818a819 */ /* 0x000fe400000006ff */
[----:B------:R-:W-:Y:S02]  /*0d90*/  SEL R10, R10, 0x2, P0 ;  /* 0x000000020a0a7807 */ /* 0x000fe40000000000 */
[----:B------:R-:W-:Y:S01]  /*0da0*/  SEL R11, R11, RZ, P0 ;  /* 0x000000ff0b0b7207 */ /* 0x000fe20000000000 */
[----:B0-----:R-:W-:Y:S01]  /*0db0*/  IMAD.MOV.U32 R12, RZ, RZ, R19 ;  /* 0x000000ffff0c7224 */ /* 0x001fe200078e0013 */
[----:B------:R-:W-:Y:S01]  /*0dc0*/  ISETP.NE.AND P3, PT, R18, RZ, PT ;  /* 0x000000ff1200720c */ /* 0x000fe20003f65270 */
[----:B------:R-:W-:Y:S01]  /*0dd0*/  IMAD.MOV.U32 R13, RZ, RZ, R22 ;  /* 0x000000ffff0d7224 */ /* 0x000fe200078e0016 */
[----:B------:R-:W-:-:S02]  /*0de0*/  ISETP.EQ.AND P0, PT, R24, RZ, !P2 ;  /* 0x000000ff1800720c */ /* 0x000fc40005702270 */
[----:B------:R-:W-:Y:S02]  /*0df0*/  ISETP.EQ.AND P2, PT, R24, 0x4, !P2 ;  /* 0x000000041800780c */ /* 0x000fe40005742270 */
[----:B------:R-:W-:Y:S01]  /*0e00*/  IADD3 R24, P4, R2, 0x4, RZ ;  /* 0x0000000402187810 */ /* 0x000fe20007f9e0ff */
[----:B------:R0:W-:Y:S01]  /*0e10*/  STG.E.64 desc[UR6][R12.64], R10 ;  /* 0x0000000a0c007986 */ /* 0x0001e2000c101b06 */
[----:B------:R-:W-:Y:S01]  /*0e20*/  IADD3 R19, P5, R19, 0x8, RZ ;  /* 0x0000000813137810 */ /* 0x000fe20007fbe0ff */
[----:B------:R-:W-:Y:S01]  /*0e30*/  VIADD R2, R0, UR9 ;  /* 0x0000000900027c36 */ /* 0x000fe20008000000 */
[----:B------:R-:W-:Y:S01]  /*0e40*/  IADD3 R14, P6, R14, 0x4, RZ ;  /* 0x000000040e0e7810 */ /* 0x000fe20007fde0ff */
[----:B------:R2:W-:Y:S02]  /*0e50*/  STG.E desc[UR6][R20.64], R0 ;  /* 0x0000000014007986 */ /* 0x0005e4000c101906 */
[----:B------:R-:W-:Y:S02]  /*0e60*/  IMAD.X R22, RZ, RZ, R22, P5 ;  /* 0x000000ffff167224 */ /* 0x000fe400028e0616 */
[----:B------:R-:W-:Y:S01]  /*0e70*/  IMAD.X R15, RZ, RZ, R15, P6 ;  /* 0x000000ffff0f7224 */ /* 0x000fe200030e060f */
[----:B------:R-:W-:Y:S01]  /*0e80*/  @P0 MOV R7, 0xc61c4000 ;  /* 0xc61c400000070802 */ /* 0x000fe20000000f00 */
[----:B------:R-:W-:-:S02]  /*0e90*/  @P2 IMAD.MOV.U32 R8, RZ, RZ, -0x39e3c000 ;  /* 0xc61c4000ff082424 */ /* 0x000fc400078e00ff */
[----:B0-----:R-:W-:Y:S01]  /*0ea0*/  IMAD.X R10, RZ, RZ, R21, P4 ;  /* 0x000000ffff0a7224 */ /* 0x001fe200020e0615 */
[----:B------:R-:W-:Y:S06]  /*0eb0*/  @!P3 BRA `(.L_x_10433) ;  /* 0x0000000800b8b947 */ /* 0x000fec0003800000 */
[----:B--2---:R-:W-:Y:S02]  /*0ec0*/  IMAD.MOV.U32 R0, RZ, RZ, R2 ;  /* 0x000000ffff007224 */ /* 0x004fe400078e0002 */
[----:B------:R-:W-:Y:S02]  /*0ed0*/  VIADD R23, R23, 0x1 ;  /* 0x0000000117177836 */ /* 0x000fe40000000000 */
[----:B------:R-:W-:Y:S02]  /*0ee0*/  IMAD.MOV.U32 R2, RZ, RZ, R24 ;  /* 0x000000ffff027224 */ /* 0x000fe400078e0018 */
[----:B------:R-:W-:Y:S01]  /*0ef0*/  IMAD.MOV.U32 R21, RZ, RZ, R10 ;  /* 0x000000ffff157224 */ /* 0x000fe200078e000a */
[----:B------:R-:W-:Y:S06]  /*0f00*/  BRA `(.L_x_10437) ;  /* 0xfffffffc00607947 */ /* 0x000fec000383ffff */
.L_x_10434:
        /* <DEDUP_REMOVED lines=9> */
.L_x_10439:
        /* <DEDUP_REMOVED lines=103> */
.L_x_10438:
        /* <DEDUP_REMOVED lines=21> */
.L_x_10440:
        /* <DEDUP_REMOVED lines=36> */
.L_x_10433:
        /* <DEDUP_REMOVED lines=21> */
.L_x_10444:
        /* <DEDUP_REMOVED lines=64> */
.L_x_10443:
        /* <DEDUP_REMOVED lines=36> */
.L_x_10445:
[----:B------:R-:W-:-:S13]  /*2130*/  ISETP.NE.OR P0, PT, R0, RZ, P0 ;  /* 0x000000ff0000720c */ /* 0x000fda0000705670 */
[----:B------:R-:W-:Y:S05]  /*2140*/  @!P0 BRA `(.L_x_10441) ;  /* 0x0000000000508947 */ /* 0x000fea0003800000 */
.L_x_10442:
[----:B--2-4-:R-:W2:Y:S01]  /*2150*/  LDC.64 R6, c[0x0][0x220] ;  /* 0x00008800ff067b82 */ /* 0x014ea20000000a00 */
[----:B------:R3:W4:Y:S02]  /*2160*/  MUFU.RCP R21, R9 ;  /* 0x0000000900157308 */ /* 0x0007240000001000 */
.L_x_10446:
        /* <DEDUP_REMOVED lines=18> */
.L_x_10441:
        /* <DEDUP_REMOVED lines=8> */
.L_x_10447:
        /* <DEDUP_REMOVED lines=11> */
.L_x_10448:
        /* <DEDUP_REMOVED lines=12> */
.L_x_12349:


//--------------------- .text._ZN4vllm3moe10topkGatingILi1ELi1ELi4ELi4ELi32ElfLNS0_11ScoringFuncE0EEEvPKT5_PKbPfiPT4_PiiiibPKf --------------------------
	.section	.text._ZN4vllm3moe10topkGatingILi1ELi1ELi4ELi4ELi32ElfLNS0_11ScoringFuncE0EEEvPKT5_PKbPfiPT4_PiiiibPKf,"ax",@progbits
	.align	128
        .global         _ZN4vllm3moe10topkGatingILi1ELi1ELi4ELi4ELi32ElfLNS0_11ScoringFuncE0EEEvPKT5_PKbPfiPT4_PiiiibPKf
        .type           _ZN4vllm3moe10topkGatingILi1ELi1ELi4ELi4ELi32ElfLNS0_11ScoringFuncE0EEEvPKT5_PKbPfiPT4_PiiiibPKf,@function
        .size           _ZN4vllm3moe10topkGatingILi1ELi1ELi4ELi4ELi32ElfLNS0_11ScoringFuncE0EEEvPKT5_PKbPfiPT4_PiiiibPKf,(.L_x_12350 - _ZN4vllm3moe10topkGatingILi1ELi1ELi4ELi4ELi32ElfLNS0_11ScoringFuncE0EEEvPKT5_PKbPfiPT4_PiiiibPKf)
        .other          _ZN4vllm3moe10topkGatingILi1ELi1ELi4ELi4ELi32ElfLNS0_11ScoringFuncE0EEEvPKT5_PKbPfiPT4_PiiiibPKf,@"STO_CUDA_ENTRY STV_DEFAULT"
_ZN4vllm3moe10topkGatingILi1ELi1ELi4ELi4ELi32ElfLNS0_11ScoringFuncE0EEEvPKT5_PKbPfiPT4_PiiiibPKf:
.text._ZN4vllm3moe10topkGatingILi1ELi1ELi4ELi4ELi32ElfLNS0_11ScoringFuncE0EEEvPKT5_PKbPfiPT4_PiiiibPKf:
        /* <DEDUP_REMOVED lines=14> */
[----:B------:R-:W-:Y:S01]  /*00e0*/  ISETP.NE.U32.AND P0, PT, RZ, UR4, PT ;  /* 0x00000004ff007c0c */ /* 0x000fe2000bf05070 */
[----:B0-----:R-:W-:-:S06]  /*00f0*/  IMAD.WIDE R4, R0, 0x4, R4 ;  /* 0x0000000400047825 */ /* 0x001fcc00078e0204 */
[----:B------:R0:W2:Y:S01]  /*0100*/  LDG.E R4, desc[UR6][R4.64] ;  /* 0x0000000604047981 */ /* 0x0000a2000c1e1900 */
[----:B------:R-:W-:Y:S01]  /*0110*/  ISETP.NE.AND.EX P0, PT, RZ, UR5, PT, P0 ;  /* 0x00000005ff007c0c */ /* 0x000fe2000bf05300 */
[----:B0-----:R-:W0:-:S12]  /*0120*/  LDC R5, c[0x0][0x240] ;  /* 0x00009000ff057b82 */ /* 0x001e180000000800 */
[----:B------:R-:W-:-:S04]  /*0130*/  @P0 IADD3 R10, P1, R0, UR4, RZ ;  /* 0x00000004000a0c10 */ /* 0x000fc8000ff3e0ff */
[----:B------:R-:W-:-:S05]  /*0140*/  @P0 LEA.HI.X.SX32 R11, R0, UR5, 0x1, P1 ;  /* 0x00000005000b0c11 */ /* 0x000fca00088f0eff */
[----:B------:R-:W3:Y:S01]  /*0150*/  @P0 LDG.E.U8 R10, desc[UR6][R10.64] ;  /* 0x000000060a0a0981 */ /* 0x000ee2000c1e1100 */
[----:B------:R-:W-:Y:S01]  /*0160*/  HFMA2.MMA R14, -RZ, RZ, 0, 5.9604644775390625e-08 ;  /* 0x00000001ff0e7435 */ /* 0x000fe200000001ff */
[----:B--2---:R-:W-:-:S04]  /*0170*/  FADD.FTZ R6, R4, -R4 ;  /* 0x8000000404067221 */ /* 0x004fc80000010000 */
[----:B------:R-:W-:-:S06]  /*0180*/  FMUL.FTZ R9, R6, 1.4426950216293334961 ;  /* 0x3fb8aa3b06097820 */ /* 0x000fcc0000410000 */
[----:B------:R-:W1:Y:S01]  /*0190*/  MUFU.EX2 R9, R9 ;  /* 0x0000000900097308 */ /* 0x000e620000000800 */
[----:B---3--:R-:W-:Y:S01]  /*01a0*/  @P0 ISETP.NE.AND P1, PT, R10, RZ, PT ;  /* 0x000000ff0a00020c */ /* 0x008fe20003f25270 */
[----:B-1----:R-:W-:-:S03]  /*01b0*/  FADD.FTZ R12, RZ, R9 ;  /* 0x00000009ff0c7221 */ /* 0x002fc60000010000 */
[----:B------:R-:W-:Y:S02]  /*01c0*/  @P0 SEL R4, RZ, 0x1, P1 ;  /* 0x00000001ff040807 */ /* 0x000fe40000800000 */
[----:B0-----:R-:W-:Y:S02]  /*01d0*/  ISETP.GE.AND P1, PT, R5, 0x1, PT ;  /* 0x000000010500780c */ /* 0x001fe40003f26270 */
[----:B------:R-:W-:Y:S01]  /*01e0*/  @P0 PRMT R6, R4, 0x7610, R6 ;  /* 0x0000761004060816 */ /* 0x000fe20000000006 */
[----:B------:R-:W0:Y:S01]  /*01f0*/  MUFU.RCP R12, R12 ;  /* 0x0000000c000c7308 */ /* 0x000e220000001000 */
[----:B------:R-:W-:Y:S02]  /*0200*/  IMAD.MOV.U32 R4, RZ, RZ, RZ ;  /* 0x000000ffff047224 */ /* 0x000fe400078e00ff */
        /* <DEDUP_REMOVED lines=38> */
.L_x_10452:
        /* <DEDUP_REMOVED lines=40> */
.L_x_10451:
        /* <DEDUP_REMOVED lines=31> */
.L_x_10453:
        /* <DEDUP_REMOVED lines=19> */
.L_x_10450:
        /* <DEDUP_REMOVED lines=21> */
.L_x_10455:
        /* <DEDUP_REMOVED lines=36> */
.L_x_10454:
        /* <DEDUP_REMOVED lines=23> */
.L_x_10456:
        /* <DEDUP_REMOVED lines=19> */
.L_x_10449:
        /* <DEDUP_REMOVED lines=24> */
.L_x_10460:
        /* <DEDUP_REMOVED lines=56> */
.L_x_10459:
        /* <DEDUP_REMOVED lines=34> */
.L_x_10461:
[----:B------:R-:W-:-:S13]  /*1760*/  ISETP.NE.OR P0, PT, R7, RZ, P0 ;  /* 0x000000ff0700720c */ /* 0x000fda0000705670 */
[----:B------:R-:W-:Y:S05]  /*1770*/  @!P0 BRA `(.L_x_10457) ;  /* 0x0000000000548947 */ /* 0x000fea0003800000 */
.L_x_10458:
[----:B------:R1:W2:Y:S02]  /*1780*/  MUFU.RCP R19, R6 ;  /* 0x0000000600137308 */ /* 0x0002a40000001000 */
.L_x_10462:
        /* <DEDUP_REMOVED lines=20> */
.L_x_10457:
        /* <DEDUP_REMOVED lines=8> */
.L_x_10463:
        /* <DEDUP_REMOVED lines=11> */
.L_x_10464:
        /* <DEDUP_REMOVED lines=16> */
.L_x_12350:


//--------------------- .text._ZN4vllm3moe7moeTopKILi256EjEEvPKfPKbPfPT0_PiiiiibS3_ --------------------------
	.section	.text._ZN4vllm3moe7moeTopKILi256EjEEvPKfPKbPfPT0_PiiiiibS3_,"ax",@progbits
	.align	128
        .global         _ZN4vllm3moe7moeTopKILi256EjEEvPKfPKbPfPT0_PiiiiibS3_
        .type           _ZN4vllm3moe7moeTopKILi256EjEEvPKfPKbPfPT0_PiiiiibS3_,@function
        .size           _ZN4vllm3moe7moeTopKILi256EjEEvPKfPKbPfPT0_PiiiiibS3_,(.L_x_12351 - _ZN4vllm3moe7moeTopKILi256EjEEvPKfPKbPfPT0_PiiiiibS3_)
        .other          _ZN4vllm3moe7moeTopKILi256EjEEvPKfPKbPfPT0_PiiiiibS3_,@"STO_CUDA_ENTRY STV_DEFAULT"
_ZN4vllm3moe7moeTopKILi256EjEEvPKfPKbPfPT0_PiiiiibS3_:
.text._ZN4vllm3moe7moeTopKILi256EjEEvPKfPKbPfPT0_PiiiiibS3_:
[----:B------:R-:W-:Y:S08]  /*0000*/  LDC R1, c[0x0][0x28] ;  /* 0x00000a00ff017b82 */ /* 0x000ff00000000800 */
[----:B------:R-:W0:Y:S01]  /*0010*/  LDC.64 R4, c[0x0][0x218] ;  /* 0x00008600ff047b82 */ /* 0x000e220000000a00 */
[----:B------:R-:W1:Y:S01]  /*0020*/  S2R R3, SR_CTAID.X ;  /* 0x0000000000037919 */ /* 0x000e620000002500 */
[----:B------:R-:W-:Y:S01]  /*0030*/  ULDC.64 UR6, c[0x0][0x208] ;  /* 0x0000820000067ab9 */ /* 0x000fe20000000a00 */
[----:B------:R-:W-:Y:S01]  /*0040*/  ULDC UR4, c[0x0][0x23c] ;  /* 0x00008f0000047ab9 */ /* 0x000fe20000000800 */
[----:B0-----:R-:W-:-:S04]  /*0050*/  ISETP.NE.U32.AND P0, PT, R4, RZ, PT ;  /* 0x000000ff0400720c */ /* 0x001fc80003f05070 */
[----:B------:R-:W-:-:S13]  /*0060*/  ISETP.NE.AND.EX P0, PT, R5, RZ, PT, P0 ;  /* 0x000000ff0500720c */ /* 0x000fda0003f05300 */
[----:B-1----:R-:W-:-:S04]  /*0070*/  @P0 IADD3 R4, P1, R3, R4, RZ ;  /* 0x0000000403040210 */ /* 0x002fc80007f3e0ff */
        /* <DEDUP_REMOVED lines=9> */
[----:B------:R-:W-:Y:S06]  /*0110*/  @!P2 BRA `(.L_x_10465) ;  /* 0x000000380084a947 */ /* 0x000fec0003800000 */
[----:B------:R-:W0:Y:S01]  /*0120*/  S2R R4, SR_TID.X ;  /* 0x0000000000047919 */ /* 0x000e220000002100 */
[----:B------:R-:W1:Y:S01]  /*0130*/  S2UR UR5, SR_CgaCtaId ;  /* 0x00000000000579c3 */ /* 0x000e620000008800 */
[----:B------:R-:W-:Y:S01]  /*0140*/  UMOV UR4, 0x400 ;  /* 0x0000040000047882 */ /* 0x000fe20000000000 */
[----:B------:R-:W-:Y:S01]  /*0150*/  IMAD R6, R3, R8, RZ ;  /* 0x0000000803067224 */ /* 0x000fe200078e02ff */
[----:B------:R-:W2:Y:S01]  /*0160*/  S2R R5, SR_LANEID ;  /* 0x0000000000057919 */ /* 0x000ea20000000000 */
[----:B------:R-:W-:-:S04]  /*0170*/  IMAD.MOV.U32 R2, RZ, RZ, RZ ;  /* 0x000000ffff027224 */ /* 0x000fc800078e00ff */
[----:B------:R-:W3:Y:S01]  /*0180*/  LDC.64 R16, c[0x0][0x228] ;  /* 0x00008a00ff107b82 */ /* 0x000ee20000000a00 */
[----:B-1----:R-:W-:Y:S01]  /*0190*/  ULEA UR4, UR5, UR4, 0x18 ;  /* 0x0000000405047291 */ /* 0x002fe2000f8ec03f */
[----:B0-----:R-:W-:Y:S01]  /*01a0*/  SHF.R.S32.HI R7, RZ, 0x1f, R4 ;  /* 0x0000001fff077819 */ /* 0x001fe20000011404 */
[----:B---3--:R-:W-:-:S03]  /*01b0*/  IMAD.WIDE R16, R6, 0x4, R16 ;  /* 0x0000000406107825 */ /* 0x008fc600078e0210 */
[----:B------:R-:W-:-:S04]  /*01c0*/  LEA.HI R7, R7, R4, RZ, 0x5 ;  /* 0x0000000407077211 */ /* 0x000fc800078f28ff */
[----:B------:R-:W-:Y:S01]  /*01d0*/  SHF.R.S32.HI R20, RZ, 0x5, R7 ;  /* 0x00000005ff147819 */ /* 0x000fe20000011407 */
[----:B------:R-:W-:-:S03]  /*01e0*/  IMAD.MOV.U32 R7, RZ, RZ, RZ ;  /* 0x000000ffff077224 */ /* 0x000fc600078e00ff */
[----:B--2---:R-:W-:-:S07]  /*01f0*/  LEA R20, R20, UR4, 0x3 ;  /* 0x0000000414147c11 */ /* 0x004fce000f8e18ff */
.L_x_10590:
[----:B------:R-:W-:Y:S01]  /*0200*/  ULDC UR4, c[0x0][0x238] ;  /* 0x00008e0000047ab9 */ /* 0x000fe20000000800 */
[----:B------:R-:W-:Y:S01]  /*0210*/  ULDC UR8, c[0x0][0x238] ;  /* 0x00008e0000087ab9 */ /* 0x000fe20000000800 */
[----:B------:R-:W-:Y:S01]  /*0220*/  IMAD.U32 R22, RZ, RZ, UR4 ;  /* 0x00000004ff167e24 */ /* 0x000fe2000f8e00ff */
[----:B------:R-:W-:Y:S01]  /*0230*/  BSSY B0, `(.L_x_10466) ;  /* 0x0000305000007945 */ /* 0x000fe20003800000 */
[----:B0-----:R-:W-:Y:S02]  /*0240*/  IMAD.MOV.U32 R18, RZ, RZ, RZ ;  /* 0x000000ffff127224 */ /* 0x001fe400078e00ff */
[----:B-1----:R-:W-:Y:S01]  /*0250*/  IMAD.MOV.U32 R19, RZ, RZ, -0x40800000 ;  /* 0xbf800000ff137424 */ /* 0x002fe200078e00ff */
        /* <DEDUP_REMOVED lines=11> */
.L_x_10476:
        /* <DEDUP_REMOVED lines=30> */
.L_x_10474:
        /* <DEDUP_REMOVED lines=28> */
[-C--:B------:R-:W-:Y:S01]  /*06b0*/  ISETP.EQ.OR P3, PT, R23, R9.reuse, P3 ;  /* 0x000000091700720c */ /* 0x080fe20001f62670 */
[----:B------:R-:W-:Y:S01]  /*06c0*/  VIADD R13, R13, 0x10 ;  /* 0x000000100d0d7836 */ /* 0x000fe20000000000 */
[-C--:B--2---:R-:W-:Y:S02]  /*06d0*/  ISETP.EQ.OR P2, PT, R14, R9.reuse, P2 ;  /* 0x000000090e00720c */ /* 0x084fe40001742670 */
        /* <DEDUP_REMOVED lines=15> */
.L_x_10473:
        /* <DEDUP_REMOVED lines=12> */
[-C--:B----4-:R-:W-:Y:S02]  /*0890*/  ISETP.EQ.OR P0, PT, R24, R9.reuse, !P0 ;  /* 0x000000091800720c */ /* 0x090fe40004702670 */
[-C--:B-----5:R-:W-:Y:S02]  /*08a0*/  ISETP.EQ.OR P1, PT, R21, R9.reuse, !P1 ;  /* 0x000000091500720c */ /* 0x0a0fe40004f22670 */
[-C--:B------:R-:W-:Y:S02]  /*08b0*/  ISETP.EQ.OR P0, PT, R26, R9.reuse, P0 ;  /* 0x000000091a00720c */ /* 0x080fe40000702670 */
[----:B------:R-:W-:Y:S02]  /*08c0*/  IADD3 R21, P3, R10, 0x20, RZ ;  /* 0x000000200a157810 */ /* 0x000fe40007f7e0ff */
[----:B------:R-:W-:Y:S01]  /*08d0*/  ISETP.EQ.OR P2, PT, R23, R9, P1 ;  /* 0x000000091700720c */ /* 0x000fe20000f42670 */
[----:B------:R-:W-:-:S02]  /*08e0*/  VIADD R13, R13, 0x8 ;  /* 0x000000080d0d7836 */ /* 0x000fc40000000000 */
[----:B------:R-:W-:Y:S02]  /*08f0*/  VIADD R12, R12, 0xfffffff8 ;  /* 0xfffffff80c0c7836 */ /* 0x000fe40000000000 */
[----:B0-----:R-:W-:Y:S01]  /*0900*/  IMAD.MOV.U32 R10, RZ, RZ, R21 ;  /* 0x000000ffff0a7224 */ /* 0x001fe200078e0015 */
[-C--:B--2---:R-:W-:Y:S01]  /*0910*/  ISETP.EQ.OR P1, PT, R14, R9.reuse, P0 ;  /* 0x000000090e00720c */ /* 0x084fe20000722670 */
        /* <DEDUP_REMOVED lines=8> */
.L_x_10475:
[----:B------:R-:W-:-:S13]  /*09a0*/  ISETP.NE.OR P0, PT, R12, RZ, P0 ;  /* 0x000000ff0c00720c */ /* 0x000fda0000705670 */
[----:B------:R-:W-:Y:S05]  /*09b0*/  @!P0 BRA `(.L_x_10471) ;  /* 0x0000000000488947 */ /* 0x000fea0003800000 */
.L_x_10472:
[----:B------:R-:W2:Y:S04]  /*09c0*/  LDG.E R14, desc[UR6][R10.64] ;  /* 0x000000060a0e7981 */ /* 0x000ea8000c1e1900 */
[----:B------:R-:W3:Y:S04]  /*09d0*/  LDG.E R24, desc[UR6][R10.64+0x4] ;  /* 0x000004060a187981 */ /* 0x000ee8000c1e1900 */
[----:B------:R-:W4:Y:S04]  /*09e0*/  LDG.E R26, desc[UR6][R10.64+0x8] ;  /* 0x000008060a1a7981 */ /* 0x000f28000c1e1900 */
[----:B------:R0:W5:Y:S01]  /*09f0*/  LDG.E R28, desc[UR6][R10.64+0xc] ;  /* 0x00000c060a1c7981 */ /* 0x000162000c1e1900 */
[----:B------:R-:W-:-:S02]  /*0a00*/  VIADD R12, R12, 0xfffffffc ;  /* 0xfffffffc0c0c7836 */ /* 0x000fc40000000000 */
[----:B------:R-:W-:-:S03]  /*0a10*/  VIADD R13, R13, 0x4 ;  /* 0x000000040d0d7836 */ /* 0x000fc60000000000 */
[----:B------:R-:W-:Y:S02]  /*0a20*/  ISETP.NE.AND P1, PT, R12, RZ, PT ;  /* 0x000000ff0c00720c */ /* 0x000fe40003f25270 */
[-C--:B--2---:R-:W-:Y:S02]  /*0a30*/  ISETP.NE.AND P0, PT, R14, R9.reuse, PT ;  /* 0x000000090e00720c */ /* 0x084fe40003f05270 */
[----:B------:R-:W-:Y:S02]  /*0a40*/  IADD3 R14, P2, R10, 0x10, RZ ;  /* 0x000000100a0e7810 */ /* 0x000fe40007f5e0ff */
[----:B---3--:R-:W-:-:S03]  /*0a50*/  ISETP.EQ.OR P0, PT, R24, R9, !P0 ;  /* 0x000000091800720c */ /* 0x008fc60004702670 */
[----:B------:R-:W-:Y:S01]  /*0a60*/  IMAD.X R21, RZ, RZ, R11, P2 ;  /* 0x000000ffff157224 */ /* 0x000fe200010e060b */
[-C--:B----4-:R-:W-:Y:S01]  /*0a70*/  ISETP.EQ.OR P0, PT, R26, R9.reuse, P0 ;  /* 0x000000091a00720c */ /* 0x090fe20000702670 */
[----:B0-----:R-:W-:Y:S02]  /*0a80*/  IMAD.MOV.U32 R10, RZ, RZ, R14 ;  /* 0x000000ffff0a7224 */ /* 0x001fe400078e000e */
[----:B------:R-:W-:Y:S01]  /*0a90*/  IMAD.MOV.U32 R11, RZ, RZ, R21 ;  /* 0x000000ffff0b7224 */ /* 0x000fe200078e0015 */
[----:B-----5:R-:W-:-:S04]  /*0aa0*/  ISETP.EQ.OR P0, PT, R28, R9, P0 ;  /* 0x000000091c00720c */ /* 0x020fc80000702670 */
[----:B------:R-:W-:Y:S02]  /*0ab0*/  FSEL R19, R8, R19, P0 ;  /* 0x0000001308137208 */ /* 0x000fe40000000000 */
[----:B------:R-:W-:Y:S01]  /*0ac0*/  SEL R18, R15, R18, P0 ;  /* 0x000000120f127207 */ /* 0x000fe20000000000 */
[----:B------:R-:W-:Y:S06]  /*0ad0*/  @P1 BRA `(.L_x_10472) ;  /* 0xfffffffc00b81947 */ /* 0x000fec000383ffff */
.L_x_10471:
        /* <DEDUP_REMOVED lines=21> */
.L_x_10470:
        /* <DEDUP_REMOVED lines=12> */
.L_x_10469:
[----:B------:R-:W-:Y:S05]  /*0cf0*/  BRA `(.L_x_10467) ;  /* 0x0000002400607947 */ /* 0x000fea0003800000 */
.L_x_10468:
[----:B------:R-:W-:-:S13]  /*0d00*/  ISETP.NE.AND P0, PT, R7, RZ, PT ;  /* 0x000000ff0700720c */ /* 0x000fda0003f05270 */
[----:B------:R-:W-:Y:S05]  /*0d10*/  @!P0 BRA `(.L_x_10477) ;  /* 0x0000000800888947 */ /* 0x000fea0003800000 */
[----:B------:R-:W0:Y:S01]  /*0d20*/  S2R R4, SR_TID.X ;  /* 0x0000000000047919 */ /* 0x000e220000002100 */
[----:B------:R-:W-:Y:S01]  /*0d30*/  BSSY B1, `(.L_x_10478) ;  /* 0x000009f000017945 */ /* 0x000fe20003800000 */
[----:B------:R-:W-:Y:S02]  /*0d40*/  IMAD.MOV.U32 R8, RZ, RZ, -0x40800000 ;  /* 0xbf800000ff087424 */ /* 0x000fe400078e00ff */
[----:B------:R-:W-:Y:S02]  /*0d50*/  IMAD.MOV.U32 R15, RZ, RZ, RZ ;  /* 0x000000ffff0f7224 */ /* 0x000fe400078e00ff */
[----:B0-----:R-:W-:-:S07]  /*0d60*/  IMAD.MOV.U32 R21, RZ, RZ, R4 ;  /* 0x000000ffff157224 */ /* 0x001fce00078e0004 */
.L_x_10485:
        /* <DEDUP_REMOVED lines=21> */
.L_x_10482:
        /* <DEDUP_REMOVED lines=15> */
[-C--:B----4-:R-:W-:Y:S02]  /*0fb0*/  ISETP.EQ.OR P3, PT, R23, R21.reuse, P3 ;  /* 0x000000151700720c */ /* 0x090fe40001f62670 */
        /* <DEDUP_REMOVED lines=20> */
[----:B0----5:R-:W-:Y:S02]  /*1100*/  FSEL R13, R8, R19, P3 ;  /* 0x00000013080d7208 */ /* 0x021fe40001800000 */
[----:B------:R-:W-:Y:S02]  /*1110*/  SEL R12, R15, R18, P3 ;  /* 0x000000120f0c7207 */ /* 0x000fe40001800000 */
[----:B------:R-:W-:Y:S02]  /*1120*/  ISETP.GT.AND P3, PT, R14, 0xc, PT ;  /* 0x0000000c0e00780c */ /* 0x000fe40003f64270 */
[-C--:B------:R-:W-:Y:S02]  /*1130*/  ISETP.EQ.OR P4, PT, R23, R21.reuse, P4 ;  /* 0x000000151700720c */ /* 0x080fe40002782670 */
[----:B------:R-:W-:Y:S02]  /*1140*/  ISETP.EQ.OR P1, PT, R25, R21, !P1 ;  /* 0x000000151900720c */ /* 0x000fe40004f22670 */
[----:B------:R-:W-:-:S02]  /*1150*/  FSEL R13, R8, R13, P4 ;  /* 0x0000000d080d7208 */ /* 0x000fc40002000000 */
[----:B------:R-:W-:Y:S02]  /*1160*/  SEL R12, R15, R12, P4 ;  /* 0x0000000c0f0c7207 */ /* 0x000fe40002000000 */
[-C--:B----4-:R-:W-:Y:S01]  /*1170*/  ISETP.EQ.OR P1, PT, R24, R21.reuse, P1 ;  /* 0x000000151800720c */ /* 0x090fe20000f22670 */
[----:B------:R-:W-:Y:S01]  /*1180*/  VIADD R9, R9, 0x10 ;  /* 0x0000001009097836 */ /* 0x000fe20000000000 */
[----:B---3--:R-:W-:-:S04]  /*1190*/  ISETP.EQ.OR P2, PT, R28, R21, P2 ;  /* 0x000000151c00720c */ /* 0x008fc80001742670 */
[-C--:B------:R-:W-:Y:S02]  /*11a0*/  ISETP.EQ.OR P2, PT, R29, R21.reuse, P2 ;  /* 0x000000151d00720c */ /* 0x080fe40001742670 */
[----:B--2---:R-:W-:Y:S02]  /*11b0*/  ISETP.EQ.OR P1, PT, R27, R21, P1 ;  /* 0x000000151b00720c */ /* 0x004fe40000f22670 */
[C---:B------:R-:W-:Y:S02]  /*11c0*/  FSEL R13, R8.reuse, R13, P2 ;  /* 0x0000000d080d7208 */ /* 0x040fe40001000000 */
[C---:B------:R-:W-:Y:S02]  /*11d0*/  SEL R12, R15.reuse, R12, P2 ;  /* 0x0000000c0f0c7207 */ /* 0x040fe40001000000 */
[----:B------:R-:W-:Y:S02]  /*11e0*/  FSEL R19, R8, R13, P1 ;  /* 0x0000000d08137208 */ /* 0x000fe40000800000 */
[----:B------:R-:W-:Y:S01]  /*11f0*/  SEL R18, R15, R12, P1 ;  /* 0x0000000c0f127207 */ /* 0x000fe20000800000 */
[----:B------:R-:W-:Y:S06]  /*1200*/  @P3 BRA `(.L_x_10482) ;  /* 0xfffffffc002c3947 */ /* 0x000fec000383ffff */
.L_x_10481:
        /* <DEDUP_REMOVED lines=16> */
[-C--:B---3--:R-:W-:Y:S02]  /*1310*/  ISETP.EQ.OR P0, PT, R28, R21.reuse, !P0 ;  /* 0x000000151c00720c */ /* 0x088fe40004702670 */
[-C--:B----4-:R-:W-:Y:S02]  /*1320*/  ISETP.NE.AND P1, PT, R25, R21.reuse, PT ;  /* 0x000000151900720c */ /* 0x090fe40003f25270 */
[-C--:B------:R-:W-:Y:S01]  /*1330*/  ISETP.EQ.OR P0, PT, R26, R21.reuse, P0 ;  /* 0x000000151a00720c */ /* 0x080fe20000702670 */
[----:B------:R-:W-:Y:S02]  /*1340*/  VIADD R14, R14, 0xfffffff8 ;  /* 0xfffffff80e0e7836 */ /* 0x000fe40000000000 */
[----:B------:R-:W-:Y:S01]  /*1350*/  VIADD R9, R9, 0x8 ;  /* 0x0000000809097836 */ /* 0x000fe20000000000 */
[----:B--2---:R-:W-:-:S04]  /*1360*/  ISETP.EQ.OR P1, PT, R24, R21, !P1 ;  /* 0x000000151800720c */ /* 0x004fc80004f22670 */
[-C--:B------:R-:W-:Y:S02]  /*1370*/  ISETP.EQ.OR P2, PT, R27, R21.reuse, P1 ;  /* 0x000000151b00720c */ /* 0x080fe40000f42670 */
[-C--:B------:R-:W-:Y:S02]  /*1380*/  ISETP.EQ.OR P1, PT, R23, R21.reuse, P0 ;  /* 0x000000151700720c */ /* 0x080fe40000722670 */
[----:B------:R-:W-:Y:S02]  /*1390*/  ISETP.EQ.OR P2, PT, R29, R21, P2 ;  /* 0x000000151d00720c */ /* 0x000fe40001742670 */
[----:B-----5:R-:W-:Y:S02]  /*13a0*/  FSEL R19, R8, R19, P1 ;  /* 0x0000001308137208 */ /* 0x020fe40000800000 */
[----:B------:R-:W-:Y:S02]  /*13b0*/  SEL R18, R15, R18, P1 ;  /* 0x000000120f127207 */ /* 0x000fe40000800000 */
[----:B------:R-:W-:-:S02]  /*13c0*/  PLOP3.LUT P0, PT, PT, PT, PT, 0x8, 0x0 ;  /* 0x000000000000781c */ /* 0x000fc40003f0e170 */
[----:B------:R-:W-:Y:S02]  /*13d0*/  FSEL R19, R8, R19, P2 ;  /* 0x0000001308137208 */ /* 0x000fe40001000000 */
[----:B------:R-:W-:-:S09]  /*13e0*/  SEL R18, R15, R18, P2 ;  /* 0x000000120f127207 */ /* 0x000fd20001000000 */
.L_x_10483:
[----:B------:R-:W-:-:S13]  /*13f0*/  ISETP.NE.OR P0, PT, R14, RZ, P0 ;  /* 0x000000ff0e00720c */ /* 0x000fda0000705670 */
[----:B------:R-:W-:Y:S05]  /*1400*/  @!P0 BRA `(.L_x_10479) ;  /* 0x0000000000448947 */ /* 0x000fea0003800000 */
.L_x_10480:
        /* <DEDUP_REMOVED lines=17> */
.L_x_10479:
        /* <DEDUP_REMOVED lines=21> */
.L_x_10484:
        /* <DEDUP_REMOVED lines=12> */
.L_x_10478:
[----:B------:R-:W-:Y:S05]  /*1730*/  BRA `(.L_x_10467) ;  /* 0x0000001800d07947 */ /* 0x000fea0003800000 */
.L_x_10477:
        /* <DEDUP_REMOVED lines=25> */
.L_x_10540:
        /* <DEDUP_REMOVED lines=12> */
.L_x_10493:
[----:B------:R-:W-:Y:S02]  /*1990*/  IMAD.MOV.U32 R23, RZ, RZ, R18 ;  /* 0x000000ffff177224 */ /* 0x000fe400078e0012 */
[----:B------:R-:W-:-:S07]  /*19a0*/  IMAD.MOV.U32 R24, RZ, RZ, R19 ;  /* 0x000000ffff187224 */ /* 0x000fce00078e0013 */
.L_x_10494:
[----:B------:R-:W-:Y:S05]  /*19b0*/  BSYNC B4 ;  /* 0x0000000000047941 */ /* 0x000fea0003800000 */
.L_x_10492:
        /* <DEDUP_REMOVED lines=8> */
.L_x_10496:
[----:B------:R-:W-:Y:S02]  /*1a40*/  IMAD.MOV.U32 R18, RZ, RZ, R23 ;  /* 0x000000ffff127224 */ /* 0x000fe400078e0017 */
[----:B------:R-:W-:-:S07]  /*1a50*/  IMAD.MOV.U32 R19, RZ, RZ, R24 ;  /* 0x000000ffff137224 */ /* 0x000fce00078e0018 */
.L_x_10497:
[----:B------:R-:W-:Y:S05]  /*1a60*/  BSYNC B4 ;  /* 0x0000000000047941 */ /* 0x000fea0003800000 */
.L_x_10495:
        /* <DEDUP_REMOVED lines=8> */
.L_x_10499:
[----:B------:R-:W-:Y:S02]  /*1af0*/  IMAD.MOV.U32 R23, RZ, RZ, R18 ;  /* 0x000000ffff177224 */ /* 0x000fe400078e0012 */
[----:B------:R-:W-:-:S07]  /*1b00*/  IMAD.MOV.U32 R24, RZ, RZ, R19 ;  /* 0x000000ffff187224 */ /* 0x000fce00078e0013 */
.L_x_10500:
[----:B------:R-:W-:Y:S05]  /*1b10*/  BSYNC B4 ;  /* 0x0000000000047941 */ /* 0x000fea0003800000 */
.L_x_10498:
        /* <DEDUP_REMOVED lines=9> */
.L_x_10502:
[----:B------:R-:W-:Y:S02]  /*1bb0*/  IMAD.MOV.U32 R26, RZ, RZ, R23 ;  /* 0x000000ffff1a7224 */ /* 0x000fe400078e0017 */
[----:B------:R-:W-:-:S07]  /*1bc0*/  IMAD.MOV.U32 R19, RZ, RZ, R24 ;  /* 0x000000ffff137224 */ /* 0x000fce00078e0018 */
.L_x_10503:
[----:B------:R-:W-:Y:S05]  /*1bd0*/  BSYNC B4 ;  /* 0x0000000000047941 */ /* 0x000fea0003800000 */
.L_x_10501:
        /* <DEDUP_REMOVED lines=11> */
.L_x_10505:
[----:B------:R-:W-:Y:S02]  /*1c90*/  IMAD.MOV.U32 R24, RZ, RZ, R26 ;  /* 0x000000ffff187224 */ /* 0x000fe400078e001a */
[----:B------:R-:W-:-:S07]  /*1ca0*/  IMAD.MOV.U32 R23, RZ, RZ, R19 ;  /* 0x000000ffff177224 */ /* 0x000fce00078e0013 */
.L_x_10506:
[----:B------:R-:W-:Y:S05]  /*1cb0*/  BSYNC B4 ;  /* 0x0000000000047941 */ /* 0x000fea0003800000 */
.L_x_10504:
        /* <DEDUP_REMOVED lines=9> */
.L_x_10508:
[----:B------:R-:W-:Y:S02]  /*1d50*/  IMAD.MOV.U32 R25, RZ, RZ, R24 ;  /* 0x000000ffff197224 */ /* 0x000fe400078e0018 */
[----:B------:R-:W-:-:S07]  /*1d60*/  IMAD.MOV.U32 R19, RZ, RZ, R23 ;  /* 0x000000ffff137224 */ /* 0x000fce00078e0017 */
.L_x_10509:
[----:B------:R-:W-:Y:S05]  /*1d70*/  BSYNC B4 ;  /* 0x0000000000047941 */ /* 0x000fea0003800000 */
.L_x_10507:
        /* <DEDUP_REMOVED lines=8> */
.L_x_10511:
[----:B------:R-:W-:Y:S02]  /*1e00*/  IMAD.MOV.U32 R24, RZ, RZ, R25 ;  /* 0x000000ffff187224 */ /* 0x000fe400078e0019 */
[----:B------:R-:W-:-:S07]  /*1e10*/  IMAD.MOV.U32 R18, RZ, RZ, R19 ;  /* 0x000000ffff127224 */ /* 0x000fce00078e0013 */
.L_x_10512:
[----:B------:R-:W-:Y:S05]  /*1e20*/  BSYNC B4 ;  /* 0x0000000000047941 */ /* 0x000fea0003800000 */
.L_x_10510:
        /* <DEDUP_REMOVED lines=9> */
.L_x_10514:
[----:B------:R-:W-:Y:S02]  /*1ec0*/  IMAD.MOV.U32 R23, RZ, RZ, R24 ;  /* 0x000000ffff177224 */ /* 0x000fe400078e0018 */
[----:B------:R-:W-:-:S07]  /*1ed0*/  IMAD.MOV.U32 R19, RZ, RZ, R18 ;  /* 0x000000ffff137224 */ /* 0x000fce00078e0012 */
.L_x_10515:
[----:B------:R-:W-:Y:S05]  /*1ee0*/  BSYNC B4 ;  /* 0x0000000000047941 */ /* 0x000fea0003800000 */
.L_x_10513:
        /* <DEDUP_REMOVED lines=11> */
.L_x_10517:
[----:B------:R-:W-:Y:S02]  /*1fa0*/  IMAD.MOV.U32 R25, RZ, RZ, R23 ;  /* 0x000000ffff197224 */ /* 0x000fe400078e0017 */
[----:B------:R-:W-:-:S07]  /*1fb0*/  IMAD.MOV.U32 R24, RZ, RZ, R19 ;  /* 0x000000ffff187224 */ /* 0x000fce00078e0013 */
.L_x_10518:
[----:B------:R-:W-:Y:S05]  /*1fc0*/  BSYNC B4 ;  /* 0x0000000000047941 */ /* 0x000fea0003800000 */
.L_x_10516:
        /* <DEDUP_REMOVED lines=9> */
.L_x_10520:
[----:B------:R-:W-:Y:S02]  /*2060*/  IMAD.MOV.U32 R26, RZ, RZ, R25 ;  /* 0x000000ffff1a7224 */ /* 0x000fe400078e0019 */
[----:B------:R-:W-:-:S07]  /*2070*/  IMAD.MOV.U32 R19, RZ, RZ, R24 ;  /* 0x000000ffff137224 */ /* 0x000fce00078e0018 */
.L_x_10521:
[----:B------:R-:W-:Y:S05]  /*2080*/  BSYNC B4 ;  /* 0x0000000000047941 */ /* 0x000fea0003800000 */
.L_x_10519:
        /* <DEDUP_REMOVED lines=8> */
.L_x_10523:
[----:B------:R-:W-:Y:S02]  /*2110*/  IMAD.MOV.U32 R23, RZ, RZ, R26 ;  /* 0x000000ffff177224 */ /* 0x000fe400078e001a */
[----:B------:R-:W-:-:S07]  /*2120*/  IMAD.MOV.U32 R18, RZ, RZ, R19 ;  /* 0x000000ffff127224 */ /* 0x000fce00078e0013 */
.L_x_10524:
[----:B------:R-:W-:Y:S05]  /*2130*/  BSYNC B4 ;  /* 0x0000000000047941 */ /* 0x000fea0003800000 */
.L_x_10522:
        /* <DEDUP_REMOVED lines=9> */
.L_x_10526:
[----:B------:R-:W-:Y:S02]  /*21d0*/  IMAD.MOV.U32 R24, RZ, RZ, R23 ;  /* 0x000000ffff187224 */ /* 0x000fe400078e0017 */
[----:B------:R-:W-:-:S07]  /*21e0*/  IMAD.MOV.U32 R19, RZ, RZ, R18 ;  /* 0x000000ffff137224 */ /* 0x000fce00078e0012 */
.L_x_10527:
[----:B------:R-:W-:Y:S05]  /*21f0*/  BSYNC B4 ;  /* 0x0000000000047941 */ /* 0x000fea0003800000 */
.L_x_10525:
        /* <DEDUP_REMOVED lines=11> */
.L_x_10529:
[----:B------:R-:W-:Y:S02]  /*22b0*/  IMAD.MOV.U32 R25, RZ, RZ, R24 ;  /* 0x000000ffff197224 */ /* 0x000fe400078e0018 */
[----:B------:R-:W-:-:S07]  /*22c0*/  IMAD.MOV.U32 R23, RZ, RZ, R19 ;  /* 0x000000ffff177224 */ /* 0x000fce00078e0013 */
.L_x_10530:
[----:B------:R-:W-:Y:S05]  /*22d0*/  BSYNC B4 ;  /* 0x0000000000047941 */ /* 0x000fea0003800000 */
.L_x_10528:
        /* <DEDUP_REMOVED lines=9> */
.L_x_10532:
[----:B------:R-:W-:Y:S02]  /*2370*/  IMAD.MOV.U32 R24, RZ, RZ, R25 ;  /* 0x000000ffff187224 */ /* 0x000fe400078e0019 */
[----:B------:R-:W-:-:S07]  /*2380*/  IMAD.MOV.U32 R19, RZ, RZ, R23 ;  /* 0x000000ffff137224 */ /* 0x000fce00078e0017 */
.L_x_10533:
[----:B------:R-:W-:Y:S05]  /*2390*/  BSYNC B4 ;  /* 0x0000000000047941 */ /* 0x000fea0003800000 */
.L_x_10531:
        /* <DEDUP_REMOVED lines=9> */
.L_x_10535:
[----:B------:R-:W-:Y:S02]  /*2430*/  IMAD.MOV.U32 R23, RZ, RZ, R24 ;  /* 0x000000ffff177224 */ /* 0x000fe400078e0018 */
[----:B------:R-:W-:-:S07]  /*2440*/  IMAD.MOV.U32 R26, RZ, RZ, R19 ;  /* 0x000000ffff1a7224 */ /* 0x000fce00078e0013 */
.L_x_10536:
[----:B------:R-:W-:Y:S05]  /*2450*/  BSYNC B4 ;  /* 0x0000000000047941 */ /* 0x000fea0003800000 */
.L_x_10534:
        /* <DEDUP_REMOVED lines=8> */
.L_x_10538:
[----:B------:R-:W-:Y:S02]  /*24e0*/  IMAD.MOV.U32 R18, RZ, RZ, R23 ;  /* 0x000000ffff127224 */ /* 0x000fe400078e0017 */
[----:B------:R-:W-:-:S07]  /*24f0*/  IMAD.MOV.U32 R19, RZ, RZ, R26 ;  /* 0x000000ffff137224 */ /* 0x000fce00078e001a */
.L_x_10539:
[----:B------:R-:W-:Y:S05]  /*2500*/  BSYNC B4 ;  /* 0x0000000000047941 */ /* 0x000fea0003800000 */
.L_x_10537:
[----:B------:R-:W-:Y:S02]  /*2510*/  VIADD R14, R14, 0xfffffff0 ;  /* 0xfffffff00e0e7836 */ /* 0x000fe40000000000 */
[----:B------:R-:W-:-:S03]  /*2520*/  VIADD R15, R15, 0x1000 ;  /* 0x000010000f0f7836 */ /* 0x000fc60000000000 */
[----:B------:R-:W-:-:S13]  /*2530*/  ISETP.GT.AND P1, PT, R14, 0xc, PT ;  /* 0x0000000c0e00780c */ /* 0x000fda0003f24270 */
[----:B------:R-:W-:Y:S05]  /*2540*/  @P1 BRA `(.L_x_10540) ;  /* 0xfffffff000e01947 */ /* 0x000fea000383ffff */
.L_x_10491:
[----:B------:R-:W-:Y:S05]  /*2550*/  BSYNC B3 ;  /* 0x0000000000037941 */ /* 0x000fea0003800000 */
.L_x_10490:
        /* <DEDUP_REMOVED lines=15> */
.L_x_10544:
[----:B------:R-:W-:Y:S02]  /*2650*/  IMAD.MOV.U32 R23, RZ, RZ, R18 ;  /* 0x000000ffff177224 */ /* 0x000fe400078e0012 */
[----:B------:R-:W-:-:S07]  /*2660*/  IMAD.MOV.U32 R24, RZ, RZ, R19 ;  /* 0x000000ffff187224 */ /* 0x000fce00078e0013 */
.L_x_10545:
[----:B------:R-:W-:Y:S05]  /*2670*/  BSYNC B4 ;  /* 0x0000000000047941 */ /* 0x000fea0003800000 */
.L_x_10543:
        /* <DEDUP_REMOVED lines=9> */
.L_x_10547:
[----:B------:R-:W-:Y:S02]  /*2710*/  IMAD.MOV.U32 R26, RZ, RZ, R23 ;  /* 0x000000ffff1a7224 */ /* 0x000fe400078e0017 */
[----:B------:R-:W-:-:S07]  /*2720*/  IMAD.MOV.U32 R19, RZ, RZ, R24 ;  /* 0x000000ffff137224 */ /* 0x000fce00078e0018 */
.L_x_10548:
[----:B------:R-:W-:Y:S05]  /*2730*/  BSYNC B4 ;  /* 0x0000000000047941 */ /* 0x000fea0003800000 */
.L_x_10546:
        /* <DEDUP_REMOVED lines=8> */
.L_x_10550:
[----:B------:R-:W-:Y:S02]  /*27c0*/  IMAD.MOV.U32 R23, RZ, RZ, R26 ;  /* 0x000000ffff177224 */ /* 0x000fe400078e001a */
[----:B------:R-:W-:-:S07]  /*27d0*/  IMAD.MOV.U32 R18, RZ, RZ, R19 ;  /* 0x000000ffff127224 */ /* 0x000fce00078e0013 */
.L_x_10551:
[----:B------:R-:W-:Y:S05]  /*27e0*/  BSYNC B4 ;  /* 0x0000000000047941 */ /* 0x000fea0003800000 */
.L_x_10549:
        /* <DEDUP_REMOVED lines=8> */
.L_x_10553:
[----:B------:R-:W-:Y:S02]  /*2870*/  IMAD.MOV.U32 R12, RZ, RZ, R23 ;  /* 0x000000ffff0c7224 */ /* 0x000fe400078e0017 */
[----:B------:R-:W-:-:S07]  /*2880*/  IMAD.MOV.U32 R13, RZ, RZ, R18 ;  /* 0x000000ffff0d7224 */ /* 0x000fce00078e0012 */
.L_x_10554:
[----:B------:R-:W-:Y:S05]  /*2890*/  BSYNC B4 ;  /* 0x0000000000047941 */ /* 0x000fea0003800000 */
.L_x_10552:
        /* <DEDUP_REMOVED lines=12> */
.L_x_10556:
[----:B------:R-:W-:Y:S02]  /*2960*/  IMAD.MOV.U32 R19, RZ, RZ, R12 ;  /* 0x000000ffff137224 */ /* 0x000fe400078e000c */
[----:B------:R-:W-:-:S07]  /*2970*/  IMAD.MOV.U32 R18, RZ, RZ, R13 ;  /* 0x000000ffff127224 */ /* 0x000fce00078e000d */
.L_x_10557:
[----:B------:R-:W-:Y:S05]  /*2980*/  BSYNC B4 ;  /* 0x0000000000047941 */ /* 0x000fea0003800000 */
.L_x_10555:
        /* <DEDUP_REMOVED lines=9> */
.L_x_10559:
[----:B------:R-:W-:Y:S02]  /*2a20*/  IMAD.MOV.U32 R24, RZ, RZ, R19 ;  /* 0x000000ffff187224 */ /* 0x000fe400078e0013 */
[----:B------:R-:W-:-:S07]  /*2a30*/  IMAD.MOV.U32 R13, RZ, RZ, R18 ;  /* 0x000000ffff0d7224 */ /* 0x000fce00078e0012 */
.L_x_10560:
[----:B------:R-:W-:Y:S05]  /*2a40*/  BSYNC B4 ;  /* 0x0000000000047941 */ /* 0x000fea0003800000 */
.L_x_10558:
        /* <DEDUP_REMOVED lines=8> */
.L_x_10562:
[----:B------:R-:W-:Y:S02]  /*2ad0*/  IMAD.MOV.U32 R23, RZ, RZ, R24 ;  /* 0x000000ffff177224 */ /* 0x000fe400078e0018 */
[----:B------:R-:W-:-:S07]  /*2ae0*/  IMAD.MOV.U32 R12, RZ, RZ, R13 ;  /* 0x000000ffff0c7224 */ /* 0x000fce00078e000d */
.L_x_10563:
[----:B------:R-:W-:Y:S05]  /*2af0*/  BSYNC B4 ;  /* 0x0000000000047941 */ /* 0x000fea0003800000 */
.L_x_10561:
        /* <DEDUP_REMOVED lines=8> */
.L_x_10565:
[----:B------:R-:W-:Y:S02]  /*2b80*/  IMAD.MOV.U32 R18, RZ, RZ, R23 ;  /* 0x000000ffff127224 */ /* 0x000fe400078e0017 */
[----:B------:R-:W-:-:S07]  /*2b90*/  IMAD.MOV.U32 R19, RZ, RZ, R12 ;  /* 0x000000ffff137224 */ /* 0x000fce00078e000c */
.L_x_10566:
[----:B------:R-:W-:Y:S05]  /*2ba0*/  BSYNC B4 ;  /* 0x0000000000047941 */ /* 0x000fea0003800000 */
.L_x_10564:
[----:B------:R-:W-:Y:S02]  /*2bb0*/  VIADD R15, R15, 0x400 ;  /* 0x000004000f0f7836 */ /* 0x000fe40000000000 */
[----:B------:R-:W-:-:S07]  /*2bc0*/  VIADD R14, R14, 0xfffffffc ;  /* 0xfffffffc0e0e7836 */ /* 0x000fce0000000000 */
.L_x_10542:
[----:B------:R-:W-:Y:S05]  /*2bd0*/  BSYNC B3 ;  /* 0x0000000000037941 */ /* 0x000fea0003800000 */
.L_x_10541:
[----:B------:R-:W-:-:S13]  /*2be0*/  ISETP.NE.OR P0, PT, R14, RZ, P0 ;  /* 0x000000ff0e00720c */ /* 0x000fda0000705670 */
[----:B------:R-:W-:Y:S05]  /*2bf0*/  @!P0 BREAK B1 ;  /* 0x0000000000018942 */ /* 0x000fea0003800000 */
[----:B------:R-:W-:Y:S05]  /*2c00*/  @!P0 BRA `(.L_x_10487) ;  /* 0x0000000000d88947 */ /* 0x000fea0003800000 */
.L_x_10489:
[----:B------:R-:W-:Y:S05]  /*2c10*/  BSYNC B1 ;  /* 0x0000000000017941 */ /* 0x000fea0003800000 */
.L_x_10488:
        /* <DEDUP_REMOVED lines=12> */
.L_x_10568:
[----:B------:R-:W-:Y:S02]  /*2ce0*/  IMAD.MOV.U32 R23, RZ, RZ, R18 ;  /* 0x000000ffff177224 */ /* 0x000fe400078e0012 */
[----:B------:R-:W-:-:S07]  /*2cf0*/  IMAD.MOV.U32 R13, RZ, RZ, R19 ;  /* 0x000000ffff0d7224 */ /* 0x000fce00078e0013 */
.L_x_10569:
[----:B------:R-:W-:Y:S05]  /*2d00*/  BSYNC B1 ;  /* 0x0000000000017941 */ /* 0x000fea0003800000 */
.L_x_10567:
        /* <DEDUP_REMOVED lines=9> */
.L_x_10571:
[----:B------:R-:W-:Y:S02]  /*2da0*/  IMAD.MOV.U32 R24, RZ, RZ, R23 ;  /* 0x000000ffff187224 */ /* 0x000fe400078e0017 */
[----:B------:R-:W-:-:S07]  /*2db0*/  IMAD.MOV.U32 R18, RZ, RZ, R13 ;  /* 0x000000ffff127224 */ /* 0x000fce00078e000d */
.L_x_10572:
[----:B------:R-:W-:Y:S05]  /*2dc0*/  BSYNC B1 ;  /* 0x0000000000017941 */ /* 0x000fea0003800000 */
.L_x_10570:
        /* <DEDUP_REMOVED lines=8> */
.L_x_10574:
[----:B------:R-:W-:Y:S02]  /*2e50*/  IMAD.MOV.U32 R13, RZ, RZ, R24 ;  /* 0x000000ffff0d7224 */ /* 0x000fe400078e0018 */
[----:B------:R-:W-:-:S07]  /*2e60*/  IMAD.MOV.U32 R12, RZ, RZ, R18 ;  /* 0x000000ffff0c7224 */ /* 0x000fce00078e0012 */
.L_x_10575:
[----:B------:R-:W-:Y:S05]  /*2e70*/  BSYNC B1 ;  /* 0x0000000000017941 */ /* 0x000fea0003800000 */
.L_x_10573:
        /* <DEDUP_REMOVED lines=8> */
.L_x_10577:
[----:B------:R-:W-:Y:S02]  /*2f00*/  IMAD.MOV.U32 R18, RZ, RZ, R13 ;  /* 0x000000ffff127224 */ /* 0x000fe400078e000d */
[----:B------:R-:W-:-:S07]  /*2f10*/  IMAD.MOV.U32 R19, RZ, RZ, R12 ;  /* 0x000000ffff137224 */ /* 0x000fce00078e000c */
.L_x_10578:
[----:B------:R-:W-:Y:S05]  /*2f20*/  BSYNC B1 ;  /* 0x0000000000017941 */ /* 0x000fea0003800000 */
.L_x_10576:
[----:B------:R-:W-:Y:S02]  /*2f30*/  VIADD R14, R14, 0xfffffffc ;  /* 0xfffffffc0e0e7836 */ /* 0x000fe40000000000 */
[----:B------:R-:W-:-:S03]  /*2f40*/  VIADD R15, R15, 0x400 ;  /* 0x000004000f0f7836 */ /* 0x000fc60000000000 */
[----:B------:R-:W-:-:S13]  /*2f50*/  ISETP.NE.AND P0, PT, R14, RZ, PT ;  /* 0x000000ff0e00720c */ /* 0x000fda0003f05270 */
[----:B------:R-:W-:Y:S05]  /*2f60*/  @P0 BRA `(.L_x_10488) ;  /* 0xfffffffc002c0947 */ /* 0x000fea000383ffff */
.L_x_10487:
[----:B------:R-:W-:Y:S05]  /*2f70*/  BSYNC B2 ;  /* 0x0000000000027941 */ /* 0x000fea0003800000 */
.L_x_10486:
        /* <DEDUP_REMOVED lines=15> */
.L_x_10580:
[----:B------:R-:W-:Y:S02]  /*3070*/  IMAD.MOV.U32 R11, RZ, RZ, R18 ;  /* 0x000000ffff0b7224 */ /* 0x000fe400078e0012 */
[----:B------:R-:W-:-:S07]  /*3080*/  IMAD.MOV.U32 R10, RZ, RZ, R19 ;  /* 0x000000ffff0a7224 */ /* 0x000fce00078e0013 */
.L_x_10581:
[----:B------:R-:W-:Y:S05]  /*3090*/  BSYNC B1 ;  /* 0x0000000000017941 */ /* 0x000fea0003800000 */
.L_x_10579:
        /* <DEDUP_REMOVED lines=14> */
.L_x_10583:
[----:B------:R-:W-:Y:S02]  /*3180*/  IMAD.MOV.U32 R12, RZ, RZ, R11 ;  /* 0x000000ffff0c7224 */ /* 0x000fe400078e000b */
[----:B------:R-:W-:-:S07]  /*3190*/  IMAD.MOV.U32 R13, RZ, RZ, R10 ;  /* 0x000000ffff0d7224 */ /* 0x000fce00078e000a */
.L_x_10584:
[----:B------:R-:W-:Y:S05]  /*31a0*/  BSYNC B1 ;  /* 0x0000000000017941 */ /* 0x000fea0003800000 */
.L_x_10582:
        /* <DEDUP_REMOVED lines=11> */
.L_x_10585:
[----:B------:R-:W-:Y:S02]  /*3260*/  IMAD.MOV.U32 R18, RZ, RZ, R12 ;  /* 0x000000ffff127224 */ /* 0x000fe400078e000c */
[----:B------:R-:W-:-:S07]  /*3270*/  IMAD.MOV.U32 R19, RZ, RZ, R13 ;  /* 0x000000ffff137224 */ /* 0x000fce00078e000d */
.L_x_10467:
[----:B------:R-:W-:Y:S05]  /*3280*/  BSYNC B0 ;  /* 0x0000000000007941 */ /* 0x000fea0003800000 */
.L_x_10466:
        /* <DEDUP_REMOVED lines=100> */
.L_x_10587:
[----:B------:R-:W-:Y:S05]  /*38d0*/  BSYNC B0 ;  /* 0x0000000000007941 */ /* 0x000fea0003800000 */
.L_x_10586:
[----:B------:R-:W-:Y:S04]  /*38e0*/  BSSY B0, `(.L_x_10588) ;  /* 0x000001f000007945 */ /* 0x000fe80003800000 */
[----:B------:R-:W-:Y:S05]  /*38f0*/  @P2 BRA `(.L_x_10589) ;  /* 0x0000000000742947 */ /* 0x000fea0003800000 */
[----:B------:R-:W1:Y:S01]  /*3900*/  LDC.64 R8, c[0x0][0x210] ;  /* 0x00008400ff087b82 */ /* 0x000e620000000a00 */
[----:B------:R-:W-:Y:S01]  /*3910*/  IMAD R11, R3, R22, R18 ;  /* 0x00000016030b7224 */ /* 0x000fe200078e0212 */
[----:B------:R-:W-:-:S06]  /*3920*/  ULDC.64 UR4, c[0x0][0x240] ;  /* 0x0000900000047ab9 */ /* 0x000fcc0000000a00 */
[----:B------:R-:W2:Y:S08]  /*3930*/  LDC.64 R14, c[0x0][0x220] ;  /* 0x00008800ff0e7b82 */ /* 0x000eb00000000a00 */
[----:B------:R-:W3:Y:S01]  /*3940*/  LDC.64 R12, c[0x0][0x230] ;  /* 0x00008c00ff0c7b82 */ /* 0x000ee20000000a00 */
[----:B-1----:R-:W-:-:S07]  /*3950*/  IMAD.WIDE R8, R11, 0x4, R8 ;  /* 0x000000040b087825 */ /* 0x002fce00078e0208 */
[----:B------:R-:W1:Y:S01]  /*3960*/  LDC.64 R10, c[0x0][0x228] ;  /* 0x00008a00ff0a7b82 */ /* 0x000e620000000a00 */
[----:B0-----:R-:W4:Y:S01]  /*3970*/  LDG.E R19, desc[UR6][R8.64] ;  /* 0x0000000608137981 */ /* 0x001f22000c1e1900 */
[C---:B------:R-:W-:Y:S01]  /*3980*/  ISETP.GE.AND P0, PT, R18.reuse, UR4, PT ;  /* 0x0000000412007c0c */ /* 0x040fe2000bf06270 */
[----:B------:R-:W-:Y:S01]  /*3990*/  VIADD R23, R18, -UR4 ;  /* 0x8000000412177c36 */ /* 0x000fe20008000000 */
[----:B------:R-:W-:Y:S01]  /*39a0*/  PRMT R21, R0, 0x9910, RZ ;  /* 0x0000991000157816 */ /* 0x000fe200000000ff */
[----:B------:R-:W-:Y:S01]  /*39b0*/  ULDC UR4, c[0x0][0xc] ;  /* 0x0000030000047ab9 */ /* 0x000fe20000000800 */
[----:B------:R-:W-:-:S04]  /*39c0*/  ISETP.LT.AND P0, PT, R18, UR5, P0 ;  /* 0x0000000512007c0c */ /* 0x000fc80008701270 */
[----:B------:R-:W-:Y:S01]  /*39d0*/  ISETP.NE.AND P0, PT, R21, RZ, P0 ;  /* 0x000000ff1500720c */ /* 0x000fe20000705270 */
[----:B------:R-:W-:-:S03]  /*39e0*/  IMAD.IADD R21, R6, 0x1, R7 ;  /* 0x0000000106157824 */ /* 0x000fc600078e0207 */
[----:B------:R-:W-:Y:S01]  /*39f0*/  SEL R23, R23, R22, P0 ;  /* 0x0000001617177207 */ /* 0x000fe20000000000 */
[----:B--2---:R-:W-:-:S04]  /*3a00*/  IMAD.WIDE R14, R21, 0x4, R14 ;  /* 0x00000004150e7825 */ /* 0x004fc800078e020e */
[----:B---3--:R-:W-:-:S04]  /*3a10*/  IMAD.WIDE R12, R21, 0x4, R12 ;  /* 0x00000004150c7825 */ /* 0x008fc800078e020c */
[----:B-1----:R-:W-:-:S04]  /*3a20*/  IMAD.WIDE R10, R21, 0x4, R10 ;  /* 0x00000004150a7825 */ /* 0x002fc800078e020a */
[----:B------:R-:W-:Y:S01]  /*3a30*/  IMAD R21, R7, UR4, R3 ;  /* 0x0000000407157c24 */ /* 0x000fe2000f8e0203 */
[----:B------:R-:W-:Y:S02]  /*3a40*/  ULDC.U8 UR4, c[0x0][0x248] ;  /* 0x0000920000047ab9 */ /* 0x000fe40000000000 */
[----:B------:R-:W-:-:S06]  /*3a50*/  UPRMT UR4, UR4, 0x8880, URZ ;  /* 0x0000888004047896 */ /* 0x000fcc000800003f */
[----:B------:R-:W-:Y:S01]  /*3a60*/  ISETP.NE.AND P0, PT, RZ, UR4, PT ;  /* 0x00000004ff007c0c */ /* 0x000fe2000bf05270 */
[----:B----4-:R1:W-:Y:S04]  /*3a70*/  STG.E desc[UR6][R14.64], R19 ;  /* 0x000000130e007986 */ /* 0x0103e8000c101906 */
[----:B------:R1:W-:Y:S04]  /*3a80*/  STG.E desc[UR6][R10.64], R23 ;  /* 0x000000170a007986 */ /* 0x0003e8000c101906 */
[----:B------:R1:W-:Y:S04]  /*3a90*/  STG.E desc[UR6][R12.64], R21 ;  /* 0x000000150c007986 */ /* 0x0003e8000c101906 */
[----:B------:R-:W-:Y:S05]  /*3aa0*/  @!P0 BRA `(.L_x_10589) ;  /* 0x0000000000088947 */ /* 0x000fea0003800000 */
[----:B------:R-:W2:Y:S02]  /*3ab0*/  LDG.E R9, desc[UR6][R8.64] ;  /* 0x0000000608097981 */ /* 0x000ea4000c1e1900 */
[----:B--2---:R-:W-:-:S07]  /*3ac0*/  FADD.FTZ R2, R2, R9 ;  /* 0x0000000902027221 */ /* 0x004fce0000010000 */
.L_x_10589:
[----:B------:R-:W-:Y:S05]  /*3ad0*/  BSYNC B0 ;  /* 0x0000000000007941 */ /* 0x000fea0003800000 */
.L_x_10588:
[----:B------:R-:W2:Y:S01]  /*3ae0*/  LDC R8, c[0x0][0x23c] ;  /* 0x00008f00ff087b82 */ /* 0x000ea20000000800 */
[----:B------:R-:W-:-:S07]  /*3af0*/  VIADD R7, R7, 0x1 ;  /* 0x0000000107077836 */ /* 0x000fce0000000000 */
[----:B------:R-:W-:Y:S01]  /*3b00*/  BAR.SYNC.DEFER_BLOCKING 0x0 ;  /* 0x0000000000007b1d */ /* 0x000fe20000010000 */
[----:B--2---:R-:W-:-:S13]  /*3b10*/  ISETP.GE.AND P0, PT, R7, R8, PT ;  /* 0x000000080700720c */ /* 0x004fda0003f06270 */
[----:B------:R-:W-:Y:S05]  /*3b20*/  @!P0 BRA `(.L_x_10590) ;  /* 0xffffffc400b48947 */ /* 0x000fea000383ffff */
.L_x_10465:
[----:B------:R-:W2:Y:S01]  /*3b30*/  S2R R0, SR_TID.X ;  /* 0x0000000000007919 */ /* 0x000ea20000002100 */
[----:B------:R-:W-:Y:S02]  /*3b40*/  ULDC.U8 UR4, c[0x0][0x248] ;  /* 0x0000920000047ab9 */ /* 0x000fe40000000000 */
[----:B------:R-:W-:-:S06]  /*3b50*/  UPRMT UR4, UR4, 0x8880, URZ ;  /* 0x0000888004047896 */ /* 0x000fcc000800003f */
[----:B------:R-:W-:-:S04]  /*3b60*/  ISETP.NE.AND P0, PT, RZ, UR4, PT ;  /* 0x00000004ff007c0c */ /* 0x000fc8000bf05270 */
[----:B--2---:R-:W-:-:S13]  /*3b70*/  ISETP.NE.OR P0, PT, R0, RZ, !P0 ;  /* 0x000000ff0000720c */ /* 0x004fda0004705670 */
[----:B------:R-:W-:Y:S05]  /*3b80*/  @P0 EXIT ;  /* 0x000000000000094d */ /* 0x000fea0003800000 */
[----:B------:R-:W-:-:S13]  /*3b90*/  ISETP.GE.AND P0, PT, R8, 0x1, PT ;  /* 0x000000010800780c */ /* 0x000fda0003f06270 */
        /* <DEDUP_REMOVED lines=15> */
[----:B------:R2:W3:Y:S01]  /*3c90*/  MUFU.RCP R4, R2 ;  /* 0x0000000200047308 */ /* 0x0004e20000001000 */
[----:B------:R-:W-:-:S13]  /*3ca0*/  PLOP3.LUT P0, PT, PT, PT, PT, 0x8, 0x0 ;  /* 0x000000000000781c */ /* 0x000fda0003f0e170 */
.L_x_10594:
[----:B-1----:R-:W4:Y:S01]  /*3cb0*/  LDC.64 R6, c[0x0][0x220] ;  /* 0x00008800ff067b82 */ /* 0x002f220000000a00 */
[----:B-1----:R-:W-:-:S04]  /*3cc0*/  IMAD R11, R3, R8, UR4 ;  /* 0x00000004030b7e24 */ /* 0x002fc8000f8e0208 */
[----:B----4-:R-:W-:-:S05]  /*3cd0*/  IMAD.WIDE R10, R11, 0x4, R6 ;  /* 0x000000040b0a7825 */ /* 0x010fca00078e0206 */
[----:B------:R-:W3:Y:S04]  /*3ce0*/  LDG.E R9, desc[UR6][R10.64] ;  /* 0x000000060a097981 */ /* 0x000ee8000c1e1900 */
[----:B------:R-:W4:Y:S04]  /*3cf0*/  LDG.E R13, desc[UR6][R10.64+0x4] ;  /* 0x000004060a0d7981 */ /* 0x000f28000c1e1900 */
[----:B------:R-:W5:Y:S04]  /*3d00*/  LDG.E R17, desc[UR6][R10.64+0x8] ;  /* 0x000008060a117981 */ /* 0x000f68000c1e1900 */
[----:B0-----:R-:W2:Y:S01]  /*3d10*/  LDG.E R19, desc[UR6][R10.64+0xc] ;  /* 0x00000c060a137981 */ /* 0x001ea2000c1e1900 */
[----:B------:R-:W-:-:S06]  /*3d20*/  UIADD3 UR5, UR4, 0x4, URZ ;  /* 0x0000000404057890 */ /* 0x000fcc000fffe03f */
[----:B------:R-:W-:Y:S02]  /*3d30*/  IMAD R21, R3, R8, UR5 ;  /* 0x0000000503157e24 */ /* 0x000fe4000f8e0208 */
[-C--:B---3--:R-:W-:Y:S01]  /*3d40*/  FMUL.FTZ R9, R9, R4.reuse ;  /* 0x0000000409097220 */ /* 0x088fe20000410000 */
[----:B----4-:R-:W-:Y:S01]  /*3d50*/  FMUL.FTZ R15, R13, R4 ;  /* 0x000000040d0f7220 */ /* 0x010fe20000410000 */
[----:B------:R-:W-:-:S03]  /*3d60*/  IMAD.WIDE R12, R21, 0x4, R6 ;  /* 0x00000004150c7825 */ /* 0x000fc600078e0206 */
[----:B------:R-:W-:Y:S01]  /*3d70*/  STG.E desc[UR6][R10.64], R9 ;  /* 0x000000090a007986 */ /* 0x000fe2000c101906 */
[----:B-----5:R-:W-:-:S03]  /*3d80*/  FMUL.FTZ R17, R17, R4 ;  /* 0x0000000411117220 */ /* 0x020fc60000410000 */
[----:B------:R-:W-:Y:S01]  /*3d90*/  STG.E desc[UR6][R10.64+0x4], R15 ;  /* 0x0000040f0a007986 */ /* 0x000fe2000c101906 */
[----:B--2---:R-:W-:-:S03]  /*3da0*/  FMUL.FTZ R19, R19, R4 ;  /* 0x0000000413137220 */ /* 0x004fc60000410000 */
        /* <DEDUP_REMOVED lines=33> */
[----:B------:R-:W3:Y:S04]  /*3fc0*/  LDG.E R21, desc[UR6][R6.64+0x4] ;  /* 0x0000040606157981 */ /* 0x000ee8000c1e1900 */
[----:B------:R-:W4:Y:S04]  /*3fd0*/  LDG.E R23, desc[UR6][R6.64+0x8] ;  /* 0x0000080606177981 */ /* 0x000f28000c1e1900 */
[----:B------:R-:W5:Y:S01]  /*3fe0*/  LDG.E R25, desc[UR6][R6.64+0xc] ;  /* 0x00000c0606197981 */ /* 0x000f62000c1e1900 */
[----:B------:R-:W-:Y:S01]  /*3ff0*/  VIADD R0, R0, 0xfffffff0 ;  /* 0xfffffff000007836 */ /* 0x000fe20000000000 */
[----:B------:R-:W-:-:S04]  /*4000*/  UIADD3 UR4, UR4, 0x10, URZ ;  /* 0x0000001004047890 */ /* 0x000fc8000fffe03f */
[----:B------:R-:W-:Y:S01]  /*4010*/  ISETP.GT.AND P1, PT, R0, 0xc, PT ;  /* 0x0000000c0000780c */ /* 0x000fe20003f24270 */
        /* <DEDUP_REMOVED lines=9> */
.L_x_10593:
[----:B------:R-:W-:-:S13]  /*40b0*/  ISETP.GT.AND P1, PT, R0, 0x4, PT ;  /* 0x000000040000780c */ /* 0x000fda0003f24270 */
[----:B------:R-:W-:Y:S05]  /*40c0*/  @!P1 BRA `(.L_x_10595) ;  /* 0x0000000000889947 */ /* 0x000fea0003800000 */
[----:B-1----:R-:W1:Y:S01]  /*40d0*/  LDC.64 R6, c[0x0][0x220] ;  /* 0x00008800ff067b82 */ /* 0x002e620000000a00 */
        /* <DEDUP_REMOVED lines=8> */
[----:B0-----:R-:W-:-:S04]  /*4160*/  IMAD R19, R3, R8, UR5 ;  /* 0x0000000503137e24 */ /* 0x001fc8000f8e0208 */
        /* <DEDUP_REMOVED lines=24> */
.L_x_10595:
[----:B------:R-:W-:-:S13]  /*42f0*/  ISETP.NE.OR P0, PT, R0, RZ, P0 ;  /* 0x000000ff0000720c */ /* 0x000fda0000705670 */
[----:B------:R-:W-:Y:S05]  /*4300*/  @!P0 BRA `(.L_x_10591) ;  /* 0x0000000000508947 */ /* 0x000fea0003800000 */
.L_x_10592:
[----:B-12---:R-:W1:Y:S01]  /*4310*/  LDC.64 R6, c[0x0][0x220] ;  /* 0x00008800ff067b82 */ /* 0x006e620000000a00 */
[----:B0-----:R0:W2:Y:S02]  /*4320*/  MUFU.RCP R19, R2 ;  /* 0x0000000200137308 */ /* 0x0010a40000001000 */
.L_x_10596:
[----:B---3--:R-:W-:-:S04]  /*4330*/  IMAD R11, R3, R8, UR4 ;  /* 0x00000004030b7e24 */ /* 0x008fc8000f8e0208 */
[----:B-1----:R-:W-:-:S05]  /*4340*/  IMAD.WIDE R10, R11, 0x4, R6 ;  /* 0x000000040b0a7825 */ /* 0x002fca00078e0206 */
        /* <DEDUP_REMOVED lines=16> */
.L_x_10591:
[----:B------:R-:W-:-:S13]  /*4450*/  ISETP.NE.AND P0, PT, R5, RZ, PT ;  /* 0x000000ff0500720c */ /* 0x000fda0003f05270 */
[----:B------:R-:W-:Y:S05]  /*4460*/  @!P0 EXIT ;  /* 0x000000000000894d */ /* 0x000fea0003800000 */
[----:B-12---:R-:W1:Y:S01]  /*4470*/  LDC.64 R6, c[0x0][0x220] ;  /* 0x00008800ff067b82 */ /* 0x006e620000000a00 */
[----:B---3--:R2:W3:Y:S01]  /*4480*/  MUFU.RCP R9, R2 ;  /* 0x0000000200097308 */ /* 0x0084e20000001000 */
[----:B------:R-:W-:-:S04]  /*4490*/  IMAD R3, R3, R8, UR4 ;  /* 0x0000000403037e24 */ /* 0x000fc8000f8e0208 */
[----:B-123--:R-:W-:-:S07]  /*44a0*/  IMAD.WIDE R6, R3, 0x4, R6 ;  /* 0x0000000403067825 */ /* 0x00efce00078e0206 */
.L_x_10597:
[----:B0-----:R-:W-:Y:S02]  /*44b0*/  IMAD.MOV.U32 R2, RZ, RZ, R6 ;  /* 0x000000ffff027224 */ /* 0x001fe400078e0006 */
[----:B------:R-:W-:-:S05]  /*44c0*/  IMAD.MOV.U32 R3, RZ, RZ, R7 ;  /* 0x000000ffff037224 */ /* 0x000fca00078e0007 */
[----:B------:R-:W2:Y:S01]  /*44d0*/  LDG.E R0, desc[UR6][R2.64] ;  /* 0x0000000602007981 */ /* 0x000ea2000c1e1900 */
[----:B------:R-:W-:Y:S01]  /*44e0*/  VIADD R5, R5, 0xffffffff ;  /* 0xffffffff05057836 */ /* 0x000fe20000000000 */
[----:B------:R-:W-:-:S04]  /*44f0*/  IADD3 R6, P1, R2, 0x4, RZ ;  /* 0x0000000402067810 */ /* 0x000fc80007f3e0ff */
[----:B------:R-:W-:Y:S01]  /*4500*/  ISETP.NE.AND P0, PT, R5, RZ, PT ;  /* 0x000000ff0500720c */ /* 0x000fe20003f05270 */
[----:B--2---:R-:W-:-:S05]  /*4510*/  FMUL.FTZ R7, R0, R9 ;  /* 0x0000000900077220 */ /* 0x004fca0000410000 */
[----:B------:R0:W-:Y:S02]  /*4520*/  STG.E desc[UR6][R2.64], R7 ;  /* 0x0000000702007986 */ /* 0x0001e4000c101906 */
[----:B0-----:R-:W-:-:S05]  /*4530*/  IMAD.X R7, RZ, RZ, R3, P1 ;  /* 0x000000ffff077224 */ /* 0x001fca00008e0603 */
[----:B------:R-:W-:Y:S05]  /*4540*/  @P0 BRA `(.L_x_10597) ;  /* 0xfffffffc00d80947 */ /* 0x000fea000383ffff */
[----:B------:R-:W-:Y:S05]  /*4550*/  EXIT ;  /* 0x000000000000794d */ /* 0x000fea0003800000 */
.L_x_10598:
        /* <DEDUP_REMOVED lines=10> */
.L_x_12351:


//--------------------- .text._ZN4vllm3moe10topkGatingILi18ELi576ELi4ELi8ELi32EjfLNS0_11ScoringFuncE0EEEvPKT5_PKbPfiPT4_PiiiibPKf --------------------------
	.section	.text._ZN4vllm3moe10topkGatingILi18ELi576ELi4ELi8ELi32EjfLNS0_11ScoringFuncE0EEEvPKT5_PKbPfiPT4_PiiiibPKf,"ax",@progbits
	.align	128
        .global         _ZN4vllm3moe10topkGatingILi18ELi576ELi4ELi8ELi32EjfLNS0_11ScoringFuncE0EEEvPKT5_PKbPfiPT4_PiiiibPKf
        .type           _ZN4vllm3moe10topkGatingILi18ELi576ELi4ELi8ELi32EjfLNS0_11ScoringFuncE0EEEvPKT5_PKbPfiPT4_PiiiibPKf,@function
        .size           _ZN4vllm3moe10topkGatingILi18ELi576ELi4ELi8ELi32EjfLNS0_11ScoringFuncE0EEEvPKT5_PKbPfiPT4_PiiiibPKf,(.L_x_12352 - _ZN4vllm3moe10topkGatingILi18ELi576ELi4ELi8ELi32EjfLNS0_11ScoringFuncE0EEEvPKT5_PKbPfiPT4_PiiiibPKf)
        .other          _ZN4vllm3moe10topkGatingILi18ELi576ELi4ELi8ELi32EjfLNS0_11ScoringFuncE0EEEvPKT5_PKbPfiPT4_PiiiibPKf,@"STO_CUDA_ENTRY STV_DEFAULT"
_ZN4vllm3moe10topkGatingILi18ELi576ELi4ELi8ELi32EjfLNS0_11ScoringFuncE0EEEvPKT5_PKbPfiPT4_PiiiibPKf:
.text._ZN4vllm3moe10topkGatingILi18ELi576ELi4ELi8ELi32EjfLNS0_11ScoringFuncE0EEEvPKT5_PKbPfiPT4_PiiiibPKf:
        /* <DEDUP_REMOVED lines=241> */
.L_x_10599:
        /* <DEDUP_REMOVED lines=18> */
.L_x_10600:
        /* <DEDUP_REMOVED lines=16> */
.L_x_10609:
        /* <DEDUP_REMOVED lines=118> */
.L_x_10637:
        /* <DEDUP_REMOVED lines=28> */
.L_x_10605:
[----:B------:R-:W-:Y:S05]  /*1a50*/  BSYNC B1 ;  /* 0x0000000000017941 */ /* 0x000fea0003800000 */
.L_x_10604:
        /* <DEDUP_REMOVED lines=56> */
.L_x_10608:
[----:B------:R-:W-:Y:S05]  /*1de0*/  BSYNC B1 ;  /* 0x0000000000017941 */ /* 0x000fea0003800000 */
.L_x_10607:
[----:B------:R-:W-:Y:S05]  /*1df0*/  BRA `(.L_x_10609) ;  /* 0xfffffff000cc7947 */ /* 0x000fea000383ffff */
.L_x_10602:
[----:B------:R-:W-:Y:S01]  /*1e00*/  IMAD.MOV.U32 R0, RZ, RZ, RZ ;  /* 0x000000ffff007224 */ /* 0x000fe200078e00ff */
[----:B------:R-:W-:Y:S01]  /*1e10*/  ULDC UR10, c[0x0][0x228] ;  /* 0x00008a00000a7ab9 */ /* 0x000fe20000000800 */
[----:B------:R-:W-:Y:S01]  /*1e20*/  ULDC UR11, c[0x0][0x240] ;  /* 0x00009000000b7ab9 */ /* 0x000fe20000000800 */
[----:B------:R-:W-:Y:S01]  /*1e30*/  ULDC UR5, c[0x0][0x248] ;  /* 0x0000920000057ab9 */ /* 0x000fe20000000800 */
[----:B------:R-:W-:-:S05]  /*1e40*/  ULDC.64 UR8, c[0x0][0x240] ;  /* 0x0000900000087ab9 */ /* 0x000fca0000000a00 */
.L_x_10615:
        /* <DEDUP_REMOVED lines=118> */
.L_x_10654:
        /* <DEDUP_REMOVED lines=27> */
.L_x_10612:
[----:B------:R-:W-:Y:S05]  /*2760*/  BSYNC B1 ;  /* 0x0000000000017941 */ /* 0x000fea0003800000 */
.L_x_10611:
        /* <DEDUP_REMOVED lines=56> */
.L_x_10614:
[----:B------:R-:W-:Y:S05]  /*2af0*/  BSYNC B1 ;  /* 0x0000000000017941 */ /* 0x000fea0003800000 */
.L_x_10613:
[----:B------:R-:W-:Y:S05]  /*2b00*/  BRA `(.L_x_10615) ;  /* 0xfffffff000d07947 */ /* 0x000fea000383ffff */
.L_x_10606:
[----:B------:R-:W-:Y:S05]  /*2b10*/  BSYNC B0 ;  /* 0x0000000000007941 */ /* 0x000fea0003800000 */
.L_x_10601:
        /* <DEDUP_REMOVED lines=20> */
.L_x_10618:
        /* <DEDUP_REMOVED lines=18> */
.L_x_10617:
[----:B------:R-:W-:Y:S05]  /*2d80*/  BSYNC B0 ;  /* 0x0000000000007941 */ /* 0x000fea0003800000 */
.L_x_10616:
        /* <DEDUP_REMOVED lines=12> */
.L_x_10620:
        /* <DEDUP_REMOVED lines=11> */
.L_x_10619:
[----:B------:R-:W-:Y:S05]  /*2f00*/  EXIT ;  /* 0x000000000000794d */ /* 0x000fea0003800000 */
.L_x_10603:
        /* <DEDUP_REMOVED lines=8> */
.L_x_10622:
[----:B------:R-:W-:Y:S05]  /*2f90*/  BSYNC B1 ;  /* 0x0000000000017941 */ /* 0x000fea0003800000 */
.L_x_10621:
        /* <DEDUP_REMOVED lines=9> */
.L_x_10623:
[----:B------:R-:W-:Y:S01]  /*3030*/  @P2 FSETP.NEU.FTZ.AND P1, PT, R53, R52, PT ;  /* 0x000000343500220b */ /* 0x000fe20003f3d000 */
[----:B------:R-:W-:Y:S02]  /*3040*/  IMAD.MOV.U32 R5, RZ, RZ, R48 ;  /* 0x000000ffff057224 */ /* 0x000fe400078e0030 */
[----:B------:R-:W-:Y:S02]  /*3050*/  IMAD.MOV.U32 R50, RZ, RZ, R2 ;  /* 0x000000ffff327224 */ /* 0x000fe400078e0002 */
[----:B------:R-:W-:-:S08]  /*3060*/  IMAD.MOV.U32 R2, RZ, RZ, -0x1 ;  /* 0xffffffffff027424 */ /* 0x000fd000078e00ff */
[----:B------:R-:W-:Y:S05]  /*3070*/  WARPSYNC.COLLECTIVE R2, `(.L_x_10624) ;  /* 0x0000000002087348 */ /* 0x000fea0003c00000 */
[----:B------:R0:W1:Y:S02]  /*3080*/  SHFL.BFLY P0, R2, R5, R4, R3 ;  /* 0x0c00000405027389 */ /* 0x0000640000000003 */
[----:B01----:R-:W-:Y:S01]  /*3090*/  ENDCOLLECTIVE ;  /* 0x000000000000791b */ /* 0x003fe20003800000 */
.L_x_10624:
        /* <DEDUP_REMOVED lines=14> */
.L_x_10625:
[----:B------:R-:W-:Y:S02]  /*3180*/  IMAD.MOV.U32 R5, RZ, RZ, R50 ;  /* 0x000000ffff057224 */ /* 0x000fe400078e0032 */
[----:B------:R-:W-:Y:S02]  /*3190*/  IMAD.MOV.U32 R47, RZ, RZ, R2 ;  /* 0x000000ffff2f7224 */ /* 0x000fe400078e0002 */
[----:B------:R-:W-:-:S07]  /*31a0*/  IMAD.MOV.U32 R2, RZ, RZ, -0x1 ;  /* 0xffffffffff027424 */ /* 0x000fce00078e00ff */
[----:B------:R-:W-:Y:S05]  /*31b0*/  WARPSYNC.COLLECTIVE R2, `(.L_x_10626) ;  /* 0x0000000002087348 */ /* 0x000fea0003c00000 */
[----:B------:R0:W1:Y:S02]  /*31c0*/  SHFL.BFLY P0, R2, R5, R4, R3 ;  /* 0x0c00000405027389 */ /* 0x0000640000000003 */
[----:B01----:R-:W-:Y:S01]  /*31d0*/  ENDCOLLECTIVE ;  /* 0x000000000000791b */ /* 0x003fe20003800000 */
.L_x_10626:
[----:B------:R-:W-:Y:S02]  /*31e0*/  IMAD.MOV.U32 R5, RZ, RZ, R49 ;  /* 0x000000ffff057224 */ /* 0x000fe400078e0031 */
[----:B------:R-:W-:Y:S02]  /*31f0*/  IMAD.MOV.U32 R53, RZ, RZ, R2 ;  /* 0x000000ffff357224 */ /* 0x000fe400078e0002 */
[----:B------:R-:W-:-:S07]  /*3200*/  IMAD.MOV.U32 R2, RZ, RZ, -0x1 ;  /* 0xffffffffff027424 */ /* 0x000fce00078e00ff */
[----:B------:R-:W-:Y:S05]  /*3210*/  WARPSYNC.COLLECTIVE R2, `(.L_x_10627) ;  /* 0x0000000002087348 */ /* 0x000fea0003c00000 */
[----:B------:R0:W1:Y:S02]  /*3220*/  SHFL.BFLY P0, R2, R5, R4, R3 ;  /* 0x0c00000405027389 */ /* 0x0000640000000003 */
[----:B01----:R-:W-:Y:S01]  /*3230*/  ENDCOLLECTIVE ;  /* 0x000000000000791b */ /* 0x003fe20003800000 */
.L_x_10627:
        /* <DEDUP_REMOVED lines=13> */
.L_x_10628:
[----:B------:R-:W-:Y:S02]  /*3310*/  IMAD.MOV.U32 R5, RZ, RZ, R53 ;  /* 0x000000ffff057224 */ /* 0x000fe400078e0035 */
[----:B------:R-:W-:Y:S02]  /*3320*/  IMAD.MOV.U32 R48, RZ, RZ, R2 ;  /* 0x000000ffff307224 */ /* 0x000fe400078e0002 */
[----:B------:R-:W-:-:S03]  /*3330*/  IMAD.MOV.U32 R2, RZ, RZ, -0x1 ;  /* 0xffffffffff027424 */ /* 0x000fc600078e00ff */
[----:B------:R-:W-:-:S13]  /*3340*/  FSETP.GEU.FTZ.AND P1, PT, R47, R48, PT ;  /* 0x000000302f00720b */ /* 0x000fda0003f3e000 */
[----:B------:R-:W-:Y:S05]  /*3350*/  WARPSYNC.COLLECTIVE R2, `(.L_x_10629) ;  /* 0x0000000002087348 */ /* 0x000fea0003c00000 */
[----:B------:R0:W1:Y:S02]  /*3360*/  SHFL.BFLY P0, R2, R5, R4, R3 ;  /* 0x0c00000405027389 */ /* 0x0000640000000003 */
[----:B01----:R-:W-:Y:S01]  /*3370*/  ENDCOLLECTIVE ;  /* 0x000000000000791b */ /* 0x003fe20003800000 */
.L_x_10629:
[----:B------:R-:W-:Y:S01]  /*3380*/  @P1 FSETP.NEU.FTZ.AND P2, PT, R47, R48, PT ;  /* 0x000000302f00120b */ /* 0x000fe20003f5d000 */
[----:B------:R-:W-:Y:S02]  /*3390*/  IMAD.MOV.U32 R5, RZ, RZ, R52 ;  /* 0x000000ffff057224 */ /* 0x000fe400078e0034 */
[----:B------:R-:W-:Y:S02]  /*33a0*/  IMAD.MOV.U32 R49, RZ, RZ, R2 ;  /* 0x000000ffff317224 */ /* 0x000fe400078e0002 */
[----:B------:R-:W-:-:S08]  /*33b0*/  IMAD.MOV.U32 R2, RZ, RZ, -0x1 ;  /* 0xffffffffff027424 */ /* 0x000fd000078e00ff */
[----:B------:R-:W-:Y:S05]  /*33c0*/  WARPSYNC.COLLECTIVE R2, `(.L_x_10630) ;  /* 0x0000000002087348 */ /* 0x000fea0003c00000 */
[----:B------:R0:W1:Y:S02]  /*33d0*/  SHFL.BFLY P0, R2, R5, R4, R3 ;  /* 0x0c00000405027389 */ /* 0x0000640000000003 */
[----:B01----:R-:W-:Y:S01]  /*33e0*/  ENDCOLLECTIVE ;  /* 0x000000000000791b */ /* 0x003fe20003800000 */
.L_x_10630:
        /* <DEDUP_REMOVED lines=13> */
.L_x_10631:
[----:B------:R-:W-:Y:S02]  /*34c0*/  IMAD.MOV.U32 R5, RZ, RZ, R49 ;  /* 0x000000ffff057224 */ /* 0x000fe400078e0031 */
[----:B------:R-:W-:Y:S02]  /*34d0*/  IMAD.MOV.U32 R48, RZ, RZ, R2 ;  /* 0x000000ffff307224 */ /* 0x000fe400078e0002 */
[----:B------:R-:W-:-:S03]  /*34e0*/  IMAD.MOV.U32 R2, RZ, RZ, -0x1 ;  /* 0xffffffffff027424 */ /* 0x000fc600078e00ff */
[----:B------:R-:W-:-:S13]  /*34f0*/  FSETP.GEU.FTZ.AND P2, PT, R47, R48, PT ;  /* 0x000000302f00720b */ /* 0x000fda0003f5e000 */
[----:B------:R-:W-:Y:S05]  /*3500*/  WARPSYNC.COLLECTIVE R2, `(.L_x_10632) ;  /* 0x0000000002087348 */ /* 0x000fea0003c00000 */
[----:B------:R0:W1:Y:S02]  /*3510*/  SHFL.BFLY P0, R2, R5, R4, R3 ;  /* 0x0c00000405027389 */ /* 0x0000640000000003 */
[----:B01----:R-:W-:Y:S01]  /*3520*/  ENDCOLLECTIVE ;  /* 0x000000000000791b */ /* 0x003fe20003800000 */
.L_x_10632:
[----:B------:R-:W-:Y:S01]  /*3530*/  @P2 FSETP.NEU.FTZ.AND P1, PT, R47, R48, PT ;  /* 0x000000302f00220b */ /* 0x000fe20003f3d000 */
[----:B------:R-:W-:Y:S02]  /*3540*/  IMAD.MOV.U32 R5, RZ, RZ, R52 ;  /* 0x000000ffff057224 */ /* 0x000fe400078e0034 */
[----:B------:R-:W-:Y:S02]  /*3550*/  IMAD.MOV.U32 R50, RZ, RZ, R2 ;  /* 0x000000ffff327224 */ /* 0x000fe400078e0002 */
[----:B------:R-:W-:-:S08]  /*3560*/  IMAD.MOV.U32 R2, RZ, RZ, -0x1 ;  /* 0xffffffffff027424 */ /* 0x000fd000078e00ff */
[----:B------:R-:W-:Y:S05]  /*3570*/  WARPSYNC.COLLECTIVE R2, `(.L_x_10633) ;  /* 0x0000000002087348 */ /* 0x000fea0003c00000 */
[----:B------:R0:W1:Y:S02]  /*3580*/  SHFL.BFLY P0, R2, R5, R4, R3 ;  /* 0x0c00000405027389 */ /* 0x0000640000000003 */
[----:B01----:R-:W-:Y:S01]  /*3590*/  ENDCOLLECTIVE ;  /* 0x000000000000791b */ /* 0x003fe20003800000 */
.L_x_10633:
        /* <DEDUP_REMOVED lines=13> */
.L_x_10634:
[----:B------:R-:W-:Y:S02]  /*3670*/  IMAD.MOV.U32 R5, RZ, RZ, R50 ;  /* 0x000000ffff057224 */ /* 0x000fe400078e0032 */
[----:B------:R-:W-:Y:S02]  /*3680*/  IMAD.MOV.U32 R53, RZ, RZ, R2 ;  /* 0x000000ffff357224 */ /* 0x000fe400078e0002 */
[----:B------:R-:W-:-:S07]  /*3690*/  IMAD.MOV.U32 R2, RZ, RZ, -0x1 ;  /* 0xffffffffff027424 */ /* 0x000fce00078e00ff */
[----:B------:R-:W-:Y:S05]  /*36a0*/  WARPSYNC.COLLECTIVE R2, `(.L_x_10635) ;  /* 0x0000000002087348 */ /* 0x000fea0003c00000 */
[----:B------:R0:W1:Y:S02]  /*36b0*/  SHFL.BFLY P0, R2, R5, R4, R3 ;  /* 0x0c00000405027389 */ /* 0x0000640000000003 */
[----:B01----:R-:W-:Y:S01]  /*36c0*/  ENDCOLLECTIVE ;  /* 0x000000000000791b */ /* 0x003fe20003800000 */
.L_x_10635:
[----:B------:R-:W-:Y:S02]  /*36d0*/  IMAD.MOV.U32 R5, RZ, RZ, R47 ;  /* 0x000000ffff057224 */ /* 0x000fe400078e002f */
[----:B------:R-:W-:Y:S02]  /*36e0*/  IMAD.MOV.U32 R51, RZ, RZ, R2 ;  /* 0x000000ffff337224 */ /* 0x000fe400078e0002 */
[----:B------:R-:W-:-:S07]  /*36f0*/  IMAD.MOV.U32 R2, RZ, RZ, -0x1 ;  /* 0xffffffffff027424 */ /* 0x000fce00078e00ff */
[----:B------:R-:W-:Y:S05]  /*3700*/  WARPSYNC.COLLECTIVE R2, `(.L_x_10636) ;  /* 0x0000000002087348 */ /* 0x000fea0003c00000 */
[----:B------:R0:W1:Y:S02]  /*3710*/  SHFL.BFLY P0, R2, R5, R4, R3 ;  /* 0x0c00000405027389 */ /* 0x0000640000000003 */
[----:B01----:R-:W-:Y:S01]  /*3720*/  ENDCOLLECTIVE ;  /* 0x000000000000791b */ /* 0x003fe20003800000 */
.L_x_10636:
[----:B------:R-:W-:Y:S01]  /*3730*/  IMAD.MOV.U32 R52, RZ, RZ, R2 ;  /* 0x000000ffff347224 */ /* 0x000fe200078e0002 */
[----:B------:R-:W-:Y:S06]  /*3740*/  BRA `(.L_x_10637) ;  /* 0xffffffe000507947 */ /* 0x000fec000383ffff */
.L_x_10610:
        /* <DEDUP_REMOVED lines=8> */
.L_x_10639:
[----:B------:R-:W-:Y:S05]  /*37d0*/  BSYNC B1 ;  /* 0x0000000000017941 */ /* 0x000fea0003800000 */
.L_x_10638:
        /* <DEDUP_REMOVED lines=9> */
.L_x_10640:
[----:B------:R-:W-:Y:S01]  /*3870*/  @P2 FSETP.NEU.FTZ.AND P1, PT, R49, R52, PT ;  /* 0x000000343100220b */ /* 0x000fe20003f3d000 */
[----:B------:R-:W-:Y:S02]  /*3880*/  IMAD.MOV.U32 R5, RZ, RZ, R48 ;  /* 0x000000ffff057224 */ /* 0x000fe400078e0030 */
[----:B------:R-:W-:Y:S02]  /*3890*/  IMAD.MOV.U32 R50, RZ, RZ, R2 ;  /* 0x000000ffff327224 */ /* 0x000fe400078e0002 */
[----:B------:R-:W-:-:S08]  /*38a0*/  IMAD.MOV.U32 R2, RZ, RZ, -0x1 ;  /* 0xffffffffff027424 */ /* 0x000fd000078e00ff */
[----:B------:R-:W-:Y:S05]  /*38b0*/  WARPSYNC.COLLECTIVE R2, `(.L_x_10641) ;  /* 0x0000000002087348 */ /* 0x000fea0003c00000 */
[----:B------:R0:W1:Y:S02]  /*38c0*/  SHFL.BFLY P0, R2, R5, R4, R3 ;  /* 0x0c00000405027389 */ /* 0x0000640000000003 */
[----:B01----:R-:W-:Y:S01]  /*38d0*/  ENDCOLLECTIVE ;  /* 0x000000000000791b */ /* 0x003fe20003800000 */
.L_x_10641:
        /* <DEDUP_REMOVED lines=14> */
.L_x_10642:
[----:B------:R-:W-:Y:S02]  /*39c0*/  IMAD.MOV.U32 R5, RZ, RZ, R50 ;  /* 0x000000ffff057224 */ /* 0x000fe400078e0032 */
[----:B------:R-:W-:Y:S02]  /*39d0*/  IMAD.MOV.U32 R51, RZ, RZ, R2 ;  /* 0x000000ffff337224 */ /* 0x000fe400078e0002 */
[----:B------:R-:W-:-:S07]  /*39e0*/  IMAD.MOV.U32 R2, RZ, RZ, -0x1 ;  /* 0xffffffffff027424 */ /* 0x000fce00078e00ff */
[----:B------:R-:W-:Y:S05]  /*39f0*/  WARPSYNC.COLLECTIVE R2, `(.L_x_10643) ;  /* 0x0000000002087348 */ /* 0x000fea0003c00000 */
[----:B------:R0:W1:Y:S02]  /*3a00*/  SHFL.BFLY P0, R2, R5, R4, R3 ;  /* 0x0c00000405027389 */ /* 0x0000640000000003 */
[----:B01----:R-:W-:Y:S01]  /*3a10*/  ENDCOLLECTIVE ;  /* 0x000000000000791b */ /* 0x003fe20003800000 */
.L_x_10643:
[----:B------:R-:W-:Y:S02]  /*3a20*/  IMAD.MOV.U32 R5, RZ, RZ, R47 ;  /* 0x000000ffff057224 */ /* 0x000fe400078e002f */
[----:B------:R-:W-:Y:S02]  /*3a30*/  IMAD.MOV.U32 R49, RZ, RZ, R2 ;  /* 0x000000ffff317224 */ /* 0x000fe400078e0002 */
[----:B------:R-:W-:-:S07]  /*3a40*/  IMAD.MOV.U32 R2, RZ, RZ, -0x1 ;  /* 0xffffffffff027424 */ /* 0x000fce00078e00ff */
[----:B------:R-:W-:Y:S05]  /*3a50*/  WARPSYNC.COLLECTIVE R2, `(.L_x_10644) ;  /* 0x0000000002087348 */ /* 0x000fea0003c00000 */
[----:B------:R0:W1:Y:S02]  /*3a60*/  SHFL.BFLY P0, R2, R5, R4, R3 ;  /* 0x0c00000405027389 */ /* 0x0000640000000003 */
[----:B01----:R-:W-:Y:S01]  /*3a70*/  ENDCOLLECTIVE ;  /* 0x000000000000791b */ /* 0x003fe20003800000 */
.L_x_10644:
        /* <DEDUP_REMOVED lines=13> */
.L_x_10645:
[----:B------:R-:W-:Y:S02]  /*3b50*/  IMAD.MOV.U32 R5, RZ, RZ, R49 ;  /* 0x000000ffff057224 */ /* 0x000fe400078e0031 */
[----:B------:R-:W-:Y:S02]  /*3b60*/  IMAD.MOV.U32 R51, RZ, RZ, R2 ;  /* 0x000000ffff337224 */ /* 0x000fe400078e0002 */
[----:B------:R-:W-:-:S03]  /*3b70*/  IMAD.MOV.U32 R2, RZ, RZ, -0x1 ;  /* 0xffffffffff027424 */ /* 0x000fc600078e00ff */
[----:B------:R-:W-:-:S13]  /*3b80*/  FSETP.GEU.FTZ.AND P1, PT, R48, R51, PT ;  /* 0x000000333000720b */ /* 0x000fda0003f3e000 */
[----:B------:R-:W-:Y:S05]  /*3b90*/  WARPSYNC.COLLECTIVE R2, `(.L_x_10646) ;  /* 0x0000000002087348 */ /* 0x000fea0003c00000 */
[----:B------:R0:W1:Y:S02]  /*3ba0*/  SHFL.BFLY P0, R2, R5, R4, R3 ;  /* 0x0c00000405027389 */ /* 0x0000640000000003 */
[----:B01----:R-:W-:Y:S01]  /*3bb0*/  ENDCOLLECTIVE ;  /* 0x000000000000791b */ /* 0x003fe20003800000 */
.L_x_10646:
[----:B------:R-:W-:Y:S01]  /*3bc0*/  @P1 FSETP.NEU.FTZ.AND P2, PT, R48, R51, PT ;  /* 0x000000333000120b */ /* 0x000fe20003f5d000 */
[----:B------:R-:W-:Y:S02]  /*3bd0*/  IMAD.MOV.U32 R5, RZ, RZ, R52 ;  /* 0x000000ffff057224 */ /* 0x000fe400078e0034 */
[----:B------:R-:W-:Y:S02]  /*3be0*/  IMAD.MOV.U32 R47, RZ, RZ, R2 ;  /* 0x000000ffff2f7224 */ /* 0x000fe400078e0002 */
[----:B------:R-:W-:-:S08]  /*3bf0*/  IMAD.MOV.U32 R2, RZ, RZ, -0x1 ;  /* 0xffffffffff027424 */ /* 0x000fd000078e00ff */
[----:B------:R-:W-:Y:S05]  /*3c00*/  WARPSYNC.COLLECTIVE R2, `(.L_x_10647) ;  /* 0x0000000002087348 */ /* 0x000fea0003c00000 */
[----:B------:R0:W1:Y:S02]  /*3c10*/  SHFL.BFLY P0, R2, R5, R4, R3 ;  /* 0x0c00000405027389 */ /* 0x0000640000000003 */
[----:B01----:R-:W-:Y:S01]  /*3c20*/  ENDCOLLECTIVE ;  /* 0x000000000000791b */ /* 0x003fe20003800000 */
.L_x_10647:
        /* <DEDUP_REMOVED lines=13> */
.L_x_10648:
[----:B------:R-:W-:Y:S02]  /*3d00*/  IMAD.MOV.U32 R5, RZ, RZ, R47 ;  /* 0x000000ffff057224 */ /* 0x000fe400078e002f */
[----:B------:R-:W-:Y:S02]  /*3d10*/  IMAD.MOV.U32 R51, RZ, RZ, R2 ;  /* 0x000000ffff337224 */ /* 0x000fe400078e0002 */
[----:B------:R-:W-:-:S03]  /*3d20*/  IMAD.MOV.U32 R2, RZ, RZ, -0x1 ;  /* 0xffffffffff027424 */ /* 0x000fc600078e00ff */
[----:B------:R-:W-:-:S13]  /*3d30*/  FSETP.GEU.FTZ.AND P2, PT, R48, R51, PT ;  /* 0x000000333000720b */ /* 0x000fda0003f5e000 */
[----:B------:R-:W-:Y:S05]  /*3d40*/  WARPSYNC.COLLECTIVE R2, `(.L_x_10649) ;  /* 0x0000000002087348 */ /* 0x000fea0003c00000 */
[----:B------:R0:W1:Y:S02]  /*3d50*/  SHFL.BFLY P0, R2, R5, R4, R3 ;  /* 0x0c00000405027389 */ /* 0x0000640000000003 */
[----:B01----:R-:W-:Y:S01]  /*3d60*/  ENDCOLLECTIVE ;  /* 0x000000000000791b */ /* 0x003fe20003800000 */
.L_x_10649:
[----:B------:R-:W-:Y:S01]  /*3d70*/  @P2 FSETP.NEU.FTZ.AND P1, PT, R48, R51, PT ;  /* 0x000000333000220b */ /* 0x000fe20003f3d000 */
[----:B------:R-:W-:Y:S02]  /*3d80*/  IMAD.MOV.U32 R5, RZ, RZ, R52 ;  /* 0x000000ffff057224 */ /* 0x000fe400078e0034 */
[----:B------:R-:W-:Y:S02]  /*3d90*/  IMAD.MOV.U32 R50, RZ, RZ, R2 ;  /* 0x000000ffff327224 */ /* 0x000fe400078e0002 */
[----:B------:R-:W-:-:S08]  /*3da0*/  IMAD.MOV.U32 R2, RZ, RZ, -0x1 ;  /* 0xffffffffff027424 */ /* 0x000fd000078e00ff */
[----:B------:R-:W-:Y:S05]  /*3db0*/  WARPSYNC.COLLECTIVE R2, `(.L_x_10650) ;  /* 0x0000000002087348 */ /* 0x000fea0003c00000 */
[----:B------:R0:W1:Y:S02]  /*3dc0*/  SHFL.BFLY P0, R2, R5, R4, R3 ;  /* 0x0c00000405027389 */ /* 0x0000640000000003 */
[----:B01----:R-:W-:Y:S01]  /*3dd0*/  ENDCOLLECTIVE ;  /* 0x000000000000791b */ /* 0x003fe20003800000 */
.L_x_10650:
        /* <DEDUP_REMOVED lines=13> */
.L_x_10651:
[----:B------:R-:W-:Y:S02]  /*3eb0*/  IMAD.MOV.U32 R5, RZ, RZ, R50 ;  /* 0x000000ffff057224 */ /* 0x000fe400078e0032 */
[----:B------:R-:W-:Y:S02]  /*3ec0*/  IMAD.MOV.U32 R52, RZ, RZ, R2 ;  /* 0x000000ffff347224 */ /* 0x000fe400078e0002 */
[----:B------:R-:W-:-:S07]  /*3ed0*/  IMAD.MOV.U32 R2, RZ, RZ, -0x1 ;  /* 0xffffffffff027424 */ /* 0x000fce00078e00ff */
[----:B------:R-:W-:Y:S05]  /*3ee0*/  WARPSYNC.COLLECTIVE R2, `(.L_x_10652) ;  /* 0x0000000002087348 */ /* 0x000fea0003c00000 */
[----:B------:R0:W1:Y:S02]  /*3ef0*/  SHFL.BFLY P0, R2, R5, R4, R3 ;  /* 0x0c00000405027389 */ /* 0x0000640000000003 */
[----:B01----:R-:W-:Y:S01]  /*3f00*/  ENDCOLLECTIVE ;  /* 0x000000000000791b */ /* 0x003fe20003800000 */
.L_x_10652:
[----:B------:R-:W-:Y:S02]  /*3f10*/  IMAD.MOV.U32 R5, RZ, RZ, R48 ;  /* 0x000000ffff057224 */ /* 0x000fe400078e0030 */
[----:B------:R-:W-:Y:S02]  /*3f20*/  IMAD.MOV.U32 R49, RZ, RZ, R2 ;  /* 0x000000ffff317224 */ /* 0x000fe400078e0002 */
[----:B------:R-:W-:-:S07]  /*3f30*/  IMAD.MOV.U32 R2, RZ, RZ, -0x1 ;  /* 0xffffffffff027424 */ /* 0x000fce00078e00ff */
[----:B------:R-:W-:Y:S05]  /*3f40*/  WARPSYNC.COLLECTIVE R2, `(.L_x_10653) ;  /* 0x0000000002087348 */ /* 0x000fea0003c00000 */
[----:B------:R0:W1:Y:S02]  /*3f50*/  SHFL.BFLY P0, R2, R5, R4, R3 ;  /* 0x0c00000405027389 */ /* 0x0000640000000003 */
[----:B01----:R-:W-:Y:S01]  /*3f60*/  ENDCOLLECTIVE ;  /* 0x000000000000791b */ /* 0x003fe20003800000 */
.L_x_10653:
[----:B------:R-:W-:Y:S01]  /*3f70*/  IMAD.MOV.U32 R53, RZ, RZ, R2 ;  /* 0x000000ffff357224 */ /* 0x000fe200078e0002 */
[----:B------:R-:W-:Y:S06]  /*3f80*/  BRA `(.L_x_10654) ;  /* 0xffffffe400887947 */ /* 0x000fec000383ffff */
.L_x_10655:
        /* <DEDUP_REMOVED lines=15> */
.L_x_12352:


//--------------------- .text._ZN4vllm3moe10topkGatingILi14ELi448ELi4ELi8ELi32EjfLNS0_11ScoringFuncE0EEEvPKT5_PKbPfiPT4_PiiiibPKf --------------------------
	.section	.text._ZN4vllm3moe10topkGatingILi14ELi448ELi4ELi8ELi32EjfLNS0_11ScoringFuncE0EEEvPKT5_PKbPfiPT4_PiiiibPKf,"ax",@progbits
	.align	128
        .global         _ZN4vllm3moe10topkGatingILi14ELi448ELi4ELi8ELi32EjfLNS0_11ScoringFuncE0EEEvPKT5_PKbPfiPT4_PiiiibPKf
        .type           _ZN4vllm3moe10topkGatingILi14ELi448ELi4ELi8ELi32EjfLNS0_11ScoringFuncE0EEEvPKT5_PKbPfiPT4_PiiiibPKf,@function
        .size           _ZN4vllm3moe10topkGatingILi14ELi448ELi4ELi8ELi32EjfLNS0_11ScoringFuncE0EEEvPKT5_PKbPfiPT4_PiiiibPKf,(.L_x_12353 - _ZN4vllm3moe10topkGatingILi14ELi448ELi4ELi8ELi32EjfLNS0_11ScoringFuncE0EEEvPKT5_PKbPfiPT4_PiiiibPKf)
        .other          _ZN4vllm3moe10topkGatingILi14ELi448ELi4ELi8ELi32EjfLNS0_11ScoringFuncE0EEEvPKT5_PKbPfiPT4_PiiiibPKf,@"STO_CUDA_ENTRY STV_DEFAULT"
_ZN4vllm3moe10topkGatingILi14ELi448ELi4ELi8ELi32EjfLNS0_11ScoringFuncE0EEEvPKT5_PKbPfiPT4_PiiiibPKf:
.text._ZN4vllm3moe10topkGatingILi14ELi448ELi4ELi8ELi32EjfLNS0_11ScoringFuncE0EEEvPKT5_PKbPfiPT4_PiiiibPKf:
        /* <DEDUP_REMOVED lines=199> */
.L_x_10656:
        /* <DEDUP_REMOVED lines=14> */
.L_x_10657:
        /* <DEDUP_REMOVED lines=16> */
.L_x_10666:
        /* <DEDUP_REMOVED lines=102> */
.L_x_10694:
        /* <DEDUP_REMOVED lines=28> */
.L_x_10662:
[----:B------:R-:W-:Y:S05]  /*1670*/  BSYNC B1 ;  /* 0x0000000000017941 */ /* 0x000fea0003800000 */
.L_x_10661:
        /* <DEDUP_REMOVED lines=48> */
.L_x_10665:
[----:B------:R-:W-:Y:S05]  /*1980*/  BSYNC B1 ;  /* 0x0000000000017941 */ /* 0x000fea0003800000 */
.L_x_10664:
[----:B------:R-:W-:Y:S05]  /*1990*/  BRA `(.L_x_10666) ;  /* 0xfffffff4002c7947 */ /* 0x000fea000383ffff */
.L_x_10659:
[----:B------:R-:W-:Y:S01]  /*19a0*/  IMAD.MOV.U32 R0, RZ, RZ, RZ ;  /* 0x000000ffff007224 */ /* 0x000fe200078e00ff */
[----:B------:R-:W-:Y:S01]  /*19b0*/  ULDC UR10, c[0x0][0x228] ;  /* 0x00008a00000a7ab9 */ /* 0x000fe20000000800 */
[----:B------:R-:W-:Y:S01]  /*19c0*/  ULDC UR11, c[0x0][0x240] ;  /* 0x00009000000b7ab9 */ /* 0x000fe20000000800 */
[----:B------:R-:W-:Y:S01]  /*19d0*/  ULDC UR5, c[0x0][0x248] ;  /* 0x0000920000057ab9 */ /* 0x000fe20000000800 */
[----:B------:R-:W-:-:S05]  /*19e0*/  ULDC.64 UR8, c[0x0][0x240] ;  /* 0x0000900000087ab9 */ /* 0x000fca0000000a00 */
.L_x_10672:
        /* <DEDUP_REMOVED lines=102> */
.L_x_10711:
        /* <DEDUP_REMOVED lines=27> */
.L_x_10669:
[----:B------:R-:W-:Y:S05]  /*2200*/  BSYNC B1 ;  /* 0x0000000000017941 */ /* 0x000fea0003800000 */
.L_x_10668:
        /* <DEDUP_REMOVED lines=48> */
.L_x_10671:
[----:B------:R-:W-:Y:S05]  /*2510*/  BSYNC B1 ;  /* 0x0000000000017941 */ /* 0x000fea0003800000 */
.L_x_10670:
[----:B------:R-:W-:Y:S05]  /*2520*/  BRA `(.L_x_10672) ;  /* 0xfffffff400307947 */ /* 0x000fea000383ffff */
.L_x_10663:
[----:B------:R-:W-:Y:S05]  /*2530*/  BSYNC B0 ;  /* 0x0000000000007941 */ /* 0x000fea0003800000 */
.L_x_10658:
        /* <DEDUP_REMOVED lines=20> */
.L_x_10675:
        /* <DEDUP_REMOVED lines=18> */
.L_x_10674:
[----:B------:R-:W-:Y:S05]  /*27a0*/  BSYNC B0 ;  /* 0x0000000000007941 */ /* 0x000fea0003800000 */
.L_x_10673:
        /* <DEDUP_REMOVED lines=12> */
.L_x_10677:
        /* <DEDUP_REMOVED lines=11> */
.L_x_10676:
[----:B------:R-:W-:Y:S05]  /*2920*/  EXIT ;  /* 0x000000000000794d */ /* 0x000fea0003800000 */
.L_x_10660:
        /* <DEDUP_REMOVED lines=8> */
.L_x_10679:
[----:B------:R-:W-:Y:S05]  /*29b0*/  BSYNC B1 ;  /* 0x0000000000017941 */ /* 0x000fea0003800000 */
.L_x_10678:
        /* <DEDUP_REMOVED lines=10> */
.L_x_10680:
[----:B------:R-:W-:Y:S02]  /*2a60*/  IMAD.MOV.U32 R5, RZ, RZ, R40 ;  /* 0x000000ffff057224 */ /* 0x000fe400078e0028 */
[----:B------:R-:W-:Y:S02]  /*2a70*/  IMAD.MOV.U32 R42, RZ, RZ, R2 ;  /* 0x000000ffff2a7224 */ /* 0x000fe400078e0002 */
[----:B------:R-:W-:-:S07]  /*2a80*/  IMAD.MOV.U32 R2, RZ, RZ, -0x1 ;  /* 0xffffffffff027424 */ /* 0x000fce00078e00ff */
[----:B------:R-:W-:Y:S05]  /*2a90*/  WARPSYNC.COLLECTIVE R2, `(.L_x_10681) ;  /* 0x0000000002087348 */ /* 0x000fea0003c00000 */
[----:B------:R0:W1:Y:S02]  /*2aa0*/  SHFL.BFLY P0, R2, R5, R4, R3 ;  /* 0x0c00000405027389 */ /* 0x0000640000000003 */
[----:B01----:R-:W-:Y:S01]  /*2ab0*/  ENDCOLLECTIVE ;  /* 0x000000000000791b */ /* 0x003fe20003800000 */
.L_x_10681:
        /* <DEDUP_REMOVED lines=13> */
.L_x_10682:
[----:B------:R-:W-:Y:S02]  /*2b90*/  IMAD.MOV.U32 R5, RZ, RZ, R42 ;  /* 0x000000ffff057224 */ /* 0x000fe400078e002a */
[----:B------:R-:W-:Y:S02]  /*2ba0*/  IMAD.MOV.U32 R39, RZ, RZ, R2 ;  /* 0x000000ffff277224 */ /* 0x000fe400078e0002 */
[----:B------:R-:W-:-:S03]  /*2bb0*/  IMAD.MOV.U32 R2, RZ, RZ, -0x1 ;  /* 0xffffffffff027424 */ /* 0x000fc600078e00ff */
[----:B------:R-:W-:-:S13]  /*2bc0*/  FSETP.GEU.FTZ.AND P1, PT, R44, R39, PT ;  /* 0x000000272c00720b */ /* 0x000fda0003f3e000 */
[----:B------:R-:W-:Y:S05]  /*2bd0*/  WARPSYNC.COLLECTIVE R2, `(.L_x_10683) ;  /* 0x0000000002087348 */ /* 0x000fea0003c00000 */
[----:B------:R0:W1:Y:S02]  /*2be0*/  SHFL.BFLY P0, R2, R5, R4, R3 ;  /* 0x0c00000405027389 */ /* 0x0000640000000003 */
[----:B01----:R-:W-:Y:S01]  /*2bf0*/  ENDCOLLECTIVE ;  /* 0x000000000000791b */ /* 0x003fe20003800000 */
.L_x_10683:
[----:B------:R-:W-:Y:S01]  /*2c00*/  @P1 FSETP.NEU.FTZ.AND P2, PT, R44, R39, PT ;  /* 0x000000272c00120b */ /* 0x000fe20003f5d000 */
[----:B------:R-:W-:Y:S02]  /*2c10*/  IMAD.MOV.U32 R5, RZ, RZ, R41 ;  /* 0x000000ffff057224 */ /* 0x000fe400078e0029 */
[----:B------:R-:W-:Y:S02]  /*2c20*/  IMAD.MOV.U32 R45, RZ, RZ, R2 ;  /* 0x000000ffff2d7224 */ /* 0x000fe400078e0002 */
[----:B------:R-:W-:-:S08]  /*2c30*/  IMAD.MOV.U32 R2, RZ, RZ, -0x1 ;  /* 0xffffffffff027424 */ /* 0x000fd000078e00ff */
[----:B------:R-:W-:Y:S05]  /*2c40*/  WARPSYNC.COLLECTIVE R2, `(.L_x_10684) ;  /* 0x0000000002087348 */ /* 0x000fea0003c00000 */
[----:B------:R0:W1:Y:S02]  /*2c50*/  SHFL.BFLY P0, R2, R5, R4, R3 ;  /* 0x0c00000405027389 */ /* 0x0000640000000003 */
[----:B01----:R-:W-:Y:S01]  /*2c60*/  ENDCOLLECTIVE ;  /* 0x000000000000791b */ /* 0x003fe20003800000 */
.L_x_10684:
        /* <DEDUP_REMOVED lines=13> */
.L_x_10685:
[----:B------:R-:W-:Y:S02]  /*2d40*/  IMAD.MOV.U32 R5, RZ, RZ, R45 ;  /* 0x000000ffff057224 */ /* 0x000fe400078e002d */
[----:B------:R-:W-:Y:S02]  /*2d50*/  IMAD.MOV.U32 R40, RZ, RZ, R2 ;  /* 0x000000ffff287224 */ /* 0x000fe400078e0002 */
[----:B------:R-:W-:-:S07]  /*2d60*/  IMAD.MOV.U32 R2, RZ, RZ, -0x1 ;  /* 0xffffffffff027424 */ /* 0x000fce00078e00ff */
[----:B------:R-:W-:Y:S05]  /*2d70*/  WARPSYNC.COLLECTIVE R2, `(.L_x_10686) ;  /* 0x0000000002087348 */ /* 0x000fea0003c00000 */
[----:B------:R0:W1:Y:S02]  /*2d80*/  SHFL.BFLY P0, R2, R5, R4, R3 ;  /* 0x0c00000405027389 */ /* 0x0000640000000003 */
[----:B01----:R-:W-:Y:S01]  /*2d90*/  ENDCOLLECTIVE ;  /* 0x000000000000791b */ /* 0x003fe20003800000 */
.L_x_10686:
[----:B------:R-:W-:Y:S02]  /*2da0*/  IMAD.MOV.U32 R5, RZ, RZ, R44 ;  /* 0x000000ffff057224 */ /* 0x000fe400078e002c */
[----:B------:R-:W-:Y:S02]  /*2db0*/  IMAD.MOV.U32 R41, RZ, RZ, R2 ;  /* 0x000000ffff297224 */ /* 0x000fe400078e0002 */
[----:B------:R-:W-:-:S07]  /*2dc0*/  IMAD.MOV.U32 R2, RZ, RZ, -0x1 ;  /* 0xffffffffff027424 */ /* 0x000fce00078e00ff */
[----:B------:R-:W-:Y:S05]  /*2dd0*/  WARPSYNC.COLLECTIVE R2, `(.L_x_10687) ;  /* 0x0000000002087348 */ /* 0x000fea0003c00000 */
[----:B------:R0:W1:Y:S02]  /*2de0*/  SHFL.BFLY P0, R2, R5, R4, R3 ;  /* 0x0c00000405027389 */ /* 0x0000640000000003 */
[----:B01----:R-:W-:Y:S01]  /*2df0*/  ENDCOLLECTIVE ;  /* 0x000000000000791b */ /* 0x003fe20003800000 */
.L_x_10687:
        /* <DEDUP_REMOVED lines=14> */
.L_x_10688:
[----:B------:R-:W-:Y:S02]  /*2ee0*/  IMAD.MOV.U32 R5, RZ, RZ, R41 ;  /* 0x000000ffff057224 */ /* 0x000fe400078e0029 */
[----:B------:R-:W-:Y:S02]  /*2ef0*/  IMAD.MOV.U32 R40, RZ, RZ, R2 ;  /* 0x000000ffff287224 */ /* 0x000fe400078e0002 */
[----:B------:R-:W-:-:S03]  /*2f00*/  IMAD.MOV.U32 R2, RZ, RZ, -0x1 ;  /* 0xffffffffff027424 */ /* 0x000fc600078e00ff */
[----:B------:R-:W-:-:S13]  /*2f10*/  FSETP.GEU.FTZ.AND P2, PT, R39, R40, PT ;  /* 0x000000282700720b */ /* 0x000fda0003f5e000 */
[----:B------:R-:W-:Y:S05]  /*2f20*/  WARPSYNC.COLLECTIVE R2, `(.L_x_10689) ;  /* 0x0000000002087348 */ /* 0x000fea0003c00000 */
[----:B------:R0:W1:Y:S02]  /*2f30*/  SHFL.BFLY P0, R2, R5, R4, R3 ;  /* 0x0c00000405027389 */ /* 0x0000640000000003 */
[----:B01----:R-:W-:Y:S01]  /*2f40*/  ENDCOLLECTIVE ;  /* 0x000000000000791b */ /* 0x003fe20003800000 */
.L_x_10689:
[----:B------:R-:W-:Y:S01]  /*2f50*/  @P2 FSETP.NEU.FTZ.AND P1, PT, R39, R40, PT ;  /* 0x000000282700220b */ /* 0x000fe20003f3d000 */
[----:B------:R-:W-:Y:S02]  /*2f60*/  IMAD.MOV.U32 R5, RZ, RZ, R44 ;  /* 0x000000ffff057224 */ /* 0x000fe400078e002c */
[----:B------:R-:W-:Y:S02]  /*2f70*/  IMAD.MOV.U32 R43, RZ, RZ, R2 ;  /* 0x000000ffff2b7224 */ /* 0x000fe400078e0002 */
[----:B------:R-:W-:-:S08]  /*2f80*/  IMAD.MOV.U32 R2, RZ, RZ, -0x1 ;  /* 0xffffffffff027424 */ /* 0x000fd000078e00ff */
[----:B------:R-:W-:Y:S05]  /*2f90*/  WARPSYNC.COLLECTIVE R2, `(.L_x_10690) ;  /* 0x0000000002087348 */ /* 0x000fea0003c00000 */
[----:B------:R0:W1:Y:S02]  /*2fa0*/  SHFL.BFLY P0, R2, R5, R4, R3 ;  /* 0x0c00000405027389 */ /* 0x0000640000000003 */
[----:B01----:R-:W-:Y:S01]  /*2fb0*/  ENDCOLLECTIVE ;  /* 0x000000000000791b */ /* 0x003fe20003800000 */
.L_x_10690:
        /* <DEDUP_REMOVED lines=12> */
.L_x_10691:
[----:B------:R-:W-:Y:S02]  /*3080*/  IMAD.MOV.U32 R5, RZ, RZ, R43 ;  /* 0x000000ffff057224 */ /* 0x000fe400078e002b */
[----:B------:R-:W-:Y:S02]  /*3090*/  IMAD.MOV.U32 R39, RZ, RZ, R2 ;  /* 0x000000ffff277224 */ /* 0x000fe400078e0002 */
[----:B------:R-:W-:-:S07]  /*30a0*/  IMAD.MOV.U32 R2, RZ, RZ, -0x1 ;  /* 0xffffffffff027424 */ /* 0x000fce00078e00ff */
[----:B------:R-:W-:Y:S05]  /*30b0*/  WARPSYNC.COLLECTIVE R2, `(.L_x_10692) ;  /* 0x0000000002087348 */ /* 0x000fea0003c00000 */
[----:B------:R0:W1:Y:S02]  /*30c0*/  SHFL.BFLY P0, R2, R5, R4, R3 ;  /* 0x0c00000405027389 */ /* 0x0000640000000003 */
[----:B01----:R-:W-:Y:S01]  /*30d0*/  ENDCOLLECTIVE ;  /* 0x000000000000791b */ /* 0x003fe20003800000 */
.L_x_10692:
[----:B------:R-:W-:Y:S02]  /*30e0*/  IMAD.MOV.U32 R5, RZ, RZ, R40 ;  /* 0x000000ffff057224 */ /* 0x000fe400078e0028 */
[----:B------:R-:W-:Y:S02]  /*30f0*/  IMAD.MOV.U32 R44, RZ, RZ, R2 ;  /* 0x000000ffff2c7224 */ /* 0x000fe400078e0002 */
[----:B------:R-:W-:-:S07]  /*3100*/  IMAD.MOV.U32 R2, RZ, RZ, -0x1 ;  /* 0xffffffffff027424 */ /* 0x000fce00078e00ff */
[----:B------:R-:W-:Y:S05]  /*3110*/  WARPSYNC.COLLECTIVE R2, `(.L_x_10693) ;  /* 0x0000000002087348 */ /* 0x000fea0003c00000 */
[----:B------:R0:W1:Y:S02]  /*3120*/  SHFL.BFLY P0, R2, R5, R4, R3 ;  /* 0x0c00000405027389 */ /* 0x0000640000000003 */
[----:B01----:R-:W-:Y:S01]  /*3130*/  ENDCOLLECTIVE ;  /* 0x000000000000791b */ /* 0x003fe20003800000 */
.L_x_10693:
[----:B------:R-:W-:Y:S01]  /*3140*/  IMAD.MOV.U32 R45, RZ, RZ, R2 ;  /* 0x000000ffff2d7224 */ /* 0x000fe200078e0002 */
[----:B------:R-:W-:Y:S06]  /*3150*/  BRA `(.L_x_10694) ;  /* 0xffffffe000d47947 */ /* 0x000fec000383ffff */
.L_x_10667:
        /* <DEDUP_REMOVED lines=8> */
.L_x_10696:
[----:B------:R-:W-:Y:S05]  /*31e0*/  BSYNC B1 ;  /* 0x0000000000017941 */ /* 0x000fea0003800000 */
.L_x_10695:
        /* <DEDUP_REMOVED lines=10> */
.L_x_10697:
[----:B------:R-:W-:Y:S02]  /*3290*/  IMAD.MOV.U32 R5, RZ, RZ, R40 ;  /* 0x000000ffff057224 */ /* 0x000fe400078e0028 */
[----:B------:R-:W-:Y:S02]  /*32a0*/  IMAD.MOV.U32 R42, RZ, RZ, R2 ;  /* 0x000000ffff2a7224 */ /* 0x000fe400078e0002 */
[----:B------:R-:W-:-:S07]  /*32b0*/  IMAD.MOV.U32 R2, RZ, RZ, -0x1 ;  /* 0xffffffffff027424 */ /* 0x000fce00078e00ff */
[----:B------:R-:W-:Y:S05]  /*32c0*/  WARPSYNC.COLLECTIVE R2, `(.L_x_10698) ;  /* 0x0000000002087348 */ /* 0x000fea0003c00000 */
[----:B------:R0:W1:Y:S02]  /*32d0*/  SHFL.BFLY P0, R2, R5, R4, R3 ;  /* 0x0c00000405027389 */ /* 0x0000640000000003 */
[----:B01----:R-:W-:Y:S01]  /*32e0*/  ENDCOLLECTIVE ;  /* 0x000000000000791b */ /* 0x003fe20003800000 */
.L_x_10698:
        /* <DEDUP_REMOVED lines=13> */
.L_x_10699:
[----:B------:R-:W-:Y:S02]  /*33c0*/  IMAD.MOV.U32 R5, RZ, RZ, R42 ;  /* 0x000000ffff057224 */ /* 0x000fe400078e002a */
[----:B------:R-:W-:Y:S02]  /*33d0*/  IMAD.MOV.U32 R43, RZ, RZ, R2 ;  /* 0x000000ffff2b7224 */ /* 0x000fe400078e0002 */
[----:B------:R-:W-:-:S03]  /*33e0*/  IMAD.MOV.U32 R2, RZ, RZ, -0x1 ;  /* 0xffffffffff027424 */ /* 0x000fc600078e00ff */
[----:B------:R-:W-:-:S13]  /*33f0*/  FSETP.GEU.FTZ.AND P1, PT, R44, R43, PT ;  /* 0x0000002b2c00720b */ /* 0x000fda0003f3e000 */
[----:B------:R-:W-:Y:S05]  /*3400*/  WARPSYNC.COLLECTIVE R2, `(.L_x_10700) ;  /* 0x0000000002087348 */ /* 0x000fea0003c00000 */
[----:B------:R0:W1:Y:S02]  /*3410*/  SHFL.BFLY P0, R2, R5, R4, R3 ;  /* 0x0c00000405027389 */ /* 0x0000640000000003 */
[----:B01----:R-:W-:Y:S01]  /*3420*/  ENDCOLLECTIVE ;  /* 0x000000000000791b */ /* 0x003fe20003800000 */
.L_x_10700:
[----:B------:R-:W-:Y:S01]  /*3430*/  @P1 FSETP.NEU.FTZ.AND P2, PT, R44, R43, PT ;  /* 0x0000002b2c00120b */ /* 0x000fe20003f5d000 */
[----:B------:R-:W-:Y:S02]  /*3440*/  IMAD.MOV.U32 R5, RZ, RZ, R39 ;  /* 0x000000ffff057224 */ /* 0x000fe400078e0027 */
[----:B------:R-:W-:Y:S02]  /*3450*/  IMAD.MOV.U32 R41, RZ, RZ, R2 ;  /* 0x000000ffff297224 */ /* 0x000fe400078e0002 */
[----:B------:R-:W-:-:S08]  /*3460*/  IMAD.MOV.U32 R2, RZ, RZ, -0x1 ;  /* 0xffffffffff027424 */ /* 0x000fd000078e00ff */
[----:B------:R-:W-:Y:S05]  /*3470*/  WARPSYNC.COLLECTIVE R2, `(.L_x_10701) ;  /* 0x0000000002087348 */ /* 0x000fea0003c00000 */
[----:B------:R0:W1:Y:S02]  /*3480*/  SHFL.BFLY P0, R2, R5, R4, R3 ;  /* 0x0c00000405027389 */ /* 0x0000640000000003 */
[----:B01----:R-:W-:Y:S01]  /*3490*/  ENDCOLLECTIVE ;  /* 0x000000000000791b */ /* 0x003fe20003800000 */
.L_x_10701:
        /* <DEDUP_REMOVED lines=13> */
.L_x_10702:
[----:B------:R-:W-:Y:S02]  /*3570*/  IMAD.MOV.U32 R5, RZ, RZ, R41 ;  /* 0x000000ffff057224 */ /* 0x000fe400078e0029 */
[----:B------:R-:W-:Y:S02]  /*3580*/  IMAD.MOV.U32 R43, RZ, RZ, R2 ;  /* 0x000000ffff2b7224 */ /* 0x000fe400078e0002 */
[----:B------:R-:W-:-:S07]  /*3590*/  IMAD.MOV.U32 R2, RZ, RZ, -0x1 ;  /* 0xffffffffff027424 */ /* 0x000fce00078e00ff */
[----:B------:R-:W-:Y:S05]  /*35a0*/  WARPSYNC.COLLECTIVE R2, `(.L_x_10703) ;  /* 0x0000000002087348 */ /* 0x000fea0003c00000 */
[----:B------:R0:W1:Y:S02]  /*35b0*/  SHFL.BFLY P0, R2, R5, R4, R3 ;  /* 0x0c00000405027389 */ /* 0x0000640000000003 */
[----:B01----:R-:W-:Y:S01]  /*35c0*/  ENDCOLLECTIVE ;  /* 0x000000000000791b */ /* 0x003fe20003800000 */
.L_x_10703:
[----:B------:R-:W-:Y:S02]  /*35d0*/  IMAD.MOV.U32 R5, RZ, RZ, R44 ;  /* 0x000000ffff057224 */ /* 0x000fe400078e002c */
[----:B------:R-:W-:Y:S02]  /*35e0*/  IMAD.MOV.U32 R39, RZ, RZ, R2 ;  /* 0x000000ffff277224 */ /* 0x000fe400078e0002 */
[----:B------:R-:W-:-:S07]  /*35f0*/  IMAD.MOV.U32 R2, RZ, RZ, -0x1 ;  /* 0xffffffffff027424 */ /* 0x000fce00078e00ff */
[----:B------:R-:W-:Y:S05]  /*3600*/  WARPSYNC.COLLECTIVE R2, `(.L_x_10704) ;  /* 0x0000000002087348 */ /* 0x000fea0003c00000 */
[----:B------:R0:W1:Y:S02]  /*3610*/  SHFL.BFLY P0, R2, R5, R4, R3 ;  /* 0x0c00000405027389 */ /* 0x0000640000000003 */
[----:B01----:R-:W-:Y:S01]  /*3620*/  ENDCOLLECTIVE ;  /* 0x000000000000791b */ /* 0x003fe20003800000 */
.L_x_10704:
        /* <DEDUP_REMOVED lines=14> */
.L_x_10705:
[----:B------:R-:W-:Y:S02]  /*3710*/  IMAD.MOV.U32 R5, RZ, RZ, R39 ;  /* 0x000000ffff057224 */ /* 0x000fe400078e0027 */
[----:B------:R-:W-:Y:S02]  /*3720*/  IMAD.MOV.U32 R43, RZ, RZ, R2 ;  /* 0x000000ffff2b7224 */ /* 0x000fe400078e0002 */
[----:B------:R-:W-:-:S03]  /*3730*/  IMAD.MOV.U32 R2, RZ, RZ, -0x1 ;  /* 0xffffffffff027424 */ /* 0x000fc600078e00ff */
[----:B------:R-:W-:-:S13]  /*3740*/  FSETP.GEU.FTZ.AND P2, PT, R40, R43, PT ;  /* 0x0000002b2800720b */ /* 0x000fda0003f5e000 */
[----:B------:R-:W-:Y:S05]  /*3750*/  WARPSYNC.COLLECTIVE R2, `(.L_x_10706) ;  /* 0x0000000002087348 */ /* 0x000fea0003c00000 */
[----:B------:R0:W1:Y:S02]  /*3760*/  SHFL.BFLY P0, R2, R5, R4, R3 ;  /* 0x0c00000405027389 */ /* 0x0000640000000003 */
[----:B01----:R-:W-:Y:S01]  /*3770*/  ENDCOLLECTIVE ;  /* 0x000000000000791b */ /* 0x003fe20003800000 */
.L_x_10706:
[----:B------:R-:W-:Y:S01]  /*3780*/  @P2 FSETP.NEU.FTZ.AND P1, PT, R40, R43, PT ;  /* 0x0000002b2800220b */ /* 0x000fe20003f3d000 */
[----:B------:R-:W-:Y:S02]  /*3790*/  IMAD.MOV.U32 R5, RZ, RZ, R44 ;  /* 0x000000ffff057224 */ /* 0x000fe400078e002c */
[----:B------:R-:W-:Y:S02]  /*37a0*/  IMAD.MOV.U32 R42, RZ, RZ, R2 ;  /* 0x000000ffff2a7224 */ /* 0x000fe400078e0002 */
[----:B------:R-:W-:-:S08]  /*37b0*/  IMAD.MOV.U32 R2, RZ, RZ, -0x1 ;  /* 0xffffffffff027424 */ /* 0x000fd000078e00ff */
[----:B------:R-:W-:Y:S05]  /*37c0*/  WARPSYNC.COLLECTIVE R2, `(.L_x_10707) ;  /* 0x0000000002087348 */ /* 0x000fea0003c00000 */
[----:B------:R0:W1:Y:S02]  /*37d0*/  SHFL.BFLY P0, R2, R5, R4, R3 ;  /* 0x0c00000405027389 */ /* 0x0000640000000003 */
[----:B01----:R-:W-:Y:S01]  /*37e0*/  ENDCOLLECTIVE ;  /* 0x000000000000791b */ /* 0x003fe20003800000 */
.L_x_10707:
        /* <DEDUP_REMOVED lines=13> */
.L_x_10708:
[----:B------:R-:W-:Y:S02]  /*38c0*/  IMAD.MOV.U32 R5, RZ, RZ, R42 ;  /* 0x000000ffff057224 */ /* 0x000fe400078e002a */
[----:B------:R-:W-:Y:S02]  /*38d0*/  IMAD.MOV.U32 R44, RZ, RZ, R2 ;  /* 0x000000ffff2c7224 */ /* 0x000fe400078e0002 */
[----:B------:R-:W-:-:S07]  /*38e0*/  IMAD.MOV.U32 R2, RZ, RZ, -0x1 ;  /* 0xffffffffff027424 */ /* 0x000fce00078e00ff */
[----:B------:R-:W-:Y:S05]  /*38f0*/  WARPSYNC.COLLECTIVE R2, `(.L_x_10709) ;  /* 0x0000000002087348 */ /* 0x000fea0003c00000 */
[----:B------:R0:W1:Y:S02]  /*3900*/  SHFL.BFLY P0, R2, R5, R4, R3 ;  /* 0x0c00000405027389 */ /* 0x0000640000000003 */
[----:B01----:R-:W-:Y:S01]  /*3910*/  ENDCOLLECTIVE ;  /* 0x000000000000791b */ /* 0x003fe20003800000 */
.L_x_10709:
[----:B------:R-:W-:Y:S02]  /*3920*/  IMAD.MOV.U32 R5, RZ, RZ, R40 ;  /* 0x000000ffff057224 */ /* 0x000fe400078e0028 */
[----:B------:R-:W-:Y:S02]  /*3930*/  IMAD.MOV.U32 R41, RZ, RZ, R2 ;  /* 0x000000ffff297224 */ /* 0x000fe400078e0002 */
[----:B------:R-:W-:-:S07]  /*3940*/  IMAD.MOV.U32 R2, RZ, RZ, -0x1 ;  /* 0xffffffffff027424 */ /* 0x000fce00078e00ff */
[----:B------:R-:W-:Y:S05]  /*3950*/  WARPSYNC.COLLECTIVE R2, `(.L_x_10710) ;  /* 0x0000000002087348 */ /* 0x000fea0003c00000 */
[----:B------:R0:W1:Y:S02]  /*3960*/  SHFL.BFLY P0, R2, R5, R4, R3 ;  /* 0x0c00000405027389 */ /* 0x0000640000000003 */
[----:B01----:R-:W-:Y:S01]  /*3970*/  ENDCOLLECTIVE ;  /* 0x000000000000791b */ /* 0x003fe20003800000 */
.L_x_10710:
[----:B------:R-:W-:Y:S01]  /*3980*/  IMAD.MOV.U32 R45, RZ, RZ, R2 ;  /* 0x000000ffff2d7224 */ /* 0x000fe200078e0002 */
[----:B------:R-:W-:Y:S06]  /*3990*/  BRA `(.L_x_10711) ;  /* 0xffffffe400ac7947 */ /* 0x000fec000383ffff */
.L_x_10712:
        /* <DEDUP_REMOVED lines=14> */
.L_x_12353:


//--------------------- .text._ZN4vllm3moe10topkGatingILi12ELi384ELi4ELi8ELi32EjfLNS0_11ScoringFuncE0EEEvPKT5_PKbPfiPT4_PiiiibPKf --------------------------
	.section	.text._ZN4vllm3moe10topkGatingILi12ELi384ELi4ELi8ELi32EjfLNS0_11ScoringFuncE0EEEvPKT5_PKbPfiPT4_PiiiibPKf,"ax",@progbits
	.align	128
        .global         _ZN4vllm3moe10topkGatingILi12ELi384ELi4ELi8ELi32EjfLNS0_11ScoringFuncE0EEEvPKT5_PKbPfiPT4_PiiiibPKf
        .type           _ZN4vllm3moe10topkGatingILi12ELi384ELi4ELi8ELi32EjfLNS0_11ScoringFuncE0EEEvPKT5_PKbPfiPT4_PiiiibPKf,@function
        .size           _ZN4vllm3moe10topkGatingILi12ELi384ELi4ELi8ELi32EjfLNS0_11ScoringFuncE0EEEvPKT5_PKbPfiPT4_PiiiibPKf,(.L_x_12354 - _ZN4vllm3moe10topkGatingILi12ELi384ELi4ELi8ELi32EjfLNS0_11ScoringFuncE0EEEvPKT5_PKbPfiPT4_PiiiibPKf)
        .other          _ZN4vllm3moe10topkGatingILi12ELi384ELi4ELi8ELi32EjfLNS0_11ScoringFuncE0EEEvPKT5_PKbPfiPT4_PiiiibPKf,@"STO_CUDA_ENTRY STV_DEFAULT"
_ZN4vllm3moe10topkGatingILi12ELi384ELi4ELi8ELi32EjfLNS0_11ScoringFuncE0EEEvPKT5_PKbPfiPT4_PiiiibPKf:
.text._ZN4vllm3moe10topkGatingILi12ELi384ELi4ELi8ELi32EjfLNS0_11ScoringFuncE0EEEvPKT5_PKbPfiPT4_PiiiibPKf:
        /* <DEDUP_REMOVED lines=178> */
.L_x_10713:
        /* <DEDUP_REMOVED lines=12> */
.L_x_10714:
        /* <DEDUP_REMOVED lines=16> */
.L_x_10723:
        /* <DEDUP_REMOVED lines=94> */
.L_x_10751:
        /* <DEDUP_REMOVED lines=28> */
.L_x_10719:
[----:B------:R-:W-:Y:S05]  /*1480*/  BSYNC B1 ;  /* 0x0000000000017941 */ /* 0x000fea0003800000 */
.L_x_10718:
        /* <DEDUP_REMOVED lines=44> */
.L_x_10722:
[----:B------:R-:W-:Y:S05]  /*1750*/  BSYNC B1 ;  /* 0x0000000000017941 */ /* 0x000fea0003800000 */
.L_x_10721:
[----:B------:R-:W-:Y:S05]  /*1760*/  BRA `(.L_x_10723) ;  /* 0xfffffff4005c7947 */ /* 0x000fea000383ffff */
.L_x_10716:
[----:B------:R-:W-:Y:S01]  /*1770*/  IMAD.MOV.U32 R35, RZ, RZ, RZ ;  /* 0x000000ffff237224 */ /* 0x000fe200078e00ff */
[----:B------:R-:W-:Y:S01]  /*1780*/  ULDC UR10, c[0x0][0x228] ;  /* 0x00008a00000a7ab9 */ /* 0x000fe20000000800 */
[----:B------:R-:W-:Y:S01]  /*1790*/  ULDC UR11, c[0x0][0x240] ;  /* 0x00009000000b7ab9 */ /* 0x000fe20000000800 */
[----:B------:R-:W-:Y:S01]  /*17a0*/  ULDC UR5, c[0x0][0x248] ;  /* 0x0000920000057ab9 */ /* 0x000fe20000000800 */
[----:B------:R-:W-:-:S05]  /*17b0*/  ULDC.64 UR8, c[0x0][0x240] ;  /* 0x0000900000087ab9 */ /* 0x000fca0000000a00 */
.L_x_10729:
        /* <DEDUP_REMOVED lines=94> */
.L_x_10768:
        /* <DEDUP_REMOVED lines=27> */
.L_x_10726:
[----:B------:R-:W-:Y:S05]  /*1f50*/  BSYNC B1 ;  /* 0x0000000000017941 */ /* 0x000fea0003800000 */
.L_x_10725:
        /* <DEDUP_REMOVED lines=44> */
.L_x_10728:
[----:B------:R-:W-:Y:S05]  /*2220*/  BSYNC B1 ;  /* 0x0000000000017941 */ /* 0x000fea0003800000 */
.L_x_10727:
[----:B------:R-:W-:Y:S05]  /*2230*/  BRA `(.L_x_10729) ;  /* 0xfffffff400607947 */ /* 0x000fea000383ffff */
.L_x_10720:
[----:B------:R-:W-:Y:S05]  /*2240*/  BSYNC B0 ;  /* 0x0000000000007941 */ /* 0x000fea0003800000 */
.L_x_10715:
        /* <DEDUP_REMOVED lines=20> */
.L_x_10732:
        /* <DEDUP_REMOVED lines=18> */
.L_x_10731:
[----:B------:R-:W-:Y:S05]  /*24b0*/  BSYNC B0 ;  /* 0x0000000000007941 */ /* 0x000fea0003800000 */
.L_x_10730:
        /* <DEDUP_REMOVED lines=12> */
.L_x_10734:
        /* <DEDUP_REMOVED lines=11> */
.L_x_10733:
[----:B------:R-:W-:Y:S05]  /*2630*/  EXIT ;  /* 0x000000000000794d */ /* 0x000fea0003800000 */
.L_x_10717:
        /* <DEDUP_REMOVED lines=8> */
.L_x_10736:
[----:B------:R-:W-:Y:S05]  /*26c0*/  BSYNC B1 ;  /* 0x0000000000017941 */ /* 0x000fea0003800000 */
.L_x_10735:
        /* <DEDUP_REMOVED lines=9> */
.L_x_10737:
[----:B------:R-:W-:Y:S01]  /*2760*/  FSETP.GEU.FTZ.AND P2, PT, R42, R35, PT ;  /* 0x000000232a00720b */ /* 0x000fe20003f5e000 */
[----:B------:R-:W-:Y:S02]  /*2770*/  IMAD.MOV.U32 R23, RZ, RZ, R37 ;  /* 0x000000ffff177224 */ /* 0x000fe400078e0025 */
[----:B------:R-:W-:-:S10]  /*2780*/  IMAD.MOV.U32 R40, RZ, RZ, R24 ;  /* 0x000000ffff287224 */ /* 0x000fd400078e0018 */
[----:B------:R-:W-:Y:S05]  /*2790*/  WARPSYNC.COLLECTIVE R20, `(.L_x_10738) ;  /* 0x0000000014087348 */ /* 0x000fea0003c00000 */
[----:B------:R0:W1:Y:S02]  /*27a0*/  SHFL.BFLY P0, R24, R23, R22, R21 ;  /* 0x0c00001617187389 */ /* 0x0000640000000015 */
[----:B01----:R-:W-:Y:S01]  /*27b0*/  ENDCOLLECTIVE ;  /* 0x000000000000791b */ /* 0x003fe20003800000 */
.L_x_10738:
        /* <DEDUP_REMOVED lines=11> */
.L_x_10739:
[----:B------:R-:W-:Y:S02]  /*2870*/  IMAD.MOV.U32 R23, RZ, RZ, R40 ;  /* 0x000000ffff177224 */ /* 0x000fe400078e0028 */
[----:B------:R-:W-:-:S07]  /*2880*/  IMAD.MOV.U32 R36, RZ, RZ, R24 ;  /* 0x000000ffff247224 */ /* 0x000fce00078e0018 */
[----:B------:R-:W-:Y:S05]  /*2890*/  WARPSYNC.COLLECTIVE R20, `(.L_x_10740) ;  /* 0x0000000014087348 */ /* 0x000fea0003c00000 */
[----:B------:R0:W1:Y:S02]  /*28a0*/  SHFL.BFLY P0, R24, R23, R22, R21 ;  /* 0x0c00001617187389 */ /* 0x0000640000000015 */
[----:B01----:R-:W-:Y:S01]  /*28b0*/  ENDCOLLECTIVE ;  /* 0x000000000000791b */ /* 0x003fe20003800000 */
.L_x_10740:
[----:B------:R-:W-:Y:S01]  /*28c0*/  FSETP.GEU.FTZ.AND P1, PT, R45, R36, PT ;  /* 0x000000242d00720b */ /* 0x000fe20003f3e000 */
[----:B------:R-:W-:-:S12]  /*28d0*/  IMAD.MOV.U32 R23, RZ, RZ, R39 ;  /* 0x000000ffff177224 */ /* 0x000fd800078e0027 */
[----:B------:R-:W-:Y:S01]  /*28e0*/  @P1 FSETP.NEU.FTZ.AND P2, PT, R45, R36, PT ;  /* 0x000000242d00120b */ /* 0x000fe20003f5d000 */
[----:B------:R-:W-:-:S12]  /*28f0*/  IMAD.MOV.U32 R43, RZ, RZ, R24 ;  /* 0x000000ffff2b7224 */ /* 0x000fd800078e0018 */
[----:B------:R-:W-:Y:S05]  /*2900*/  WARPSYNC.COLLECTIVE R20, `(.L_x_10741) ;  /* 0x0000000014087348 */ /* 0x000fea0003c00000 */
[----:B------:R0:W1:Y:S02]  /*2910*/  SHFL.BFLY P0, R24, R23, R22, R21 ;  /* 0x0c00001617187389 */ /* 0x0000640000000015 */
[----:B01----:R-:W-:Y:S01]  /*2920*/  ENDCOLLECTIVE ;  /* 0x000000000000791b */ /* 0x003fe20003800000 */
.L_x_10741:
        /* <DEDUP_REMOVED lines=12> */
.L_x_10742:
[----:B------:R-:W-:Y:S02]  /*29f0*/  IMAD.MOV.U32 R23, RZ, RZ, R25 ;  /* 0x000000ffff177224 */ /* 0x000fe400078e0019 */
[----:B------:R-:W-:-:S07]  /*2a00*/  IMAD.MOV.U32 R35, RZ, RZ, R24 ;  /* 0x000000ffff237224 */ /* 0x000fce00078e0018 */
[----:B------:R-:W-:Y:S05]  /*2a10*/  WARPSYNC.COLLECTIVE R20, `(.L_x_10743) ;  /* 0x0000000014087348 */ /* 0x000fea0003c00000 */
[----:B------:R0:W1:Y:S02]  /*2a20*/  SHFL.BFLY P0, R24, R23, R22, R21 ;  /* 0x0c00001617187389 */ /* 0x0000640000000015 */
[----:B01----:R-:W-:Y:S01]  /*2a30*/  ENDCOLLECTIVE ;  /* 0x000000000000791b */ /* 0x003fe20003800000 */
.L_x_10743:
[----:B------:R-:W-:Y:S02]  /*2a40*/  IMAD.MOV.U32 R23, RZ, RZ, R37 ;  /* 0x000000ffff177224 */ /* 0x000fe400078e0025 */
[----:B------:R-:W-:-:S07]  /*2a50*/  IMAD.MOV.U32 R42, RZ, RZ, R24 ;  /* 0x000000ffff2a7224 */ /* 0x000fce00078e0018 */
[----:B------:R-:W-:Y:S05]  /*2a60*/  WARPSYNC.COLLECTIVE R20, `(.L_x_10744) ;  /* 0x0000000014087348 */ /* 0x000fea0003c00000 */
[----:B------:R0:W1:Y:S02]  /*2a70*/  SHFL.BFLY P0, R24, R23, R22, R21 ;  /* 0x0c00001617187389 */ /* 0x0000640000000015 */
[----:B01----:R-:W-:Y:S01]  /*2a80*/  ENDCOLLECTIVE ;  /* 0x000000000000791b */ /* 0x003fe20003800000 */
.L_x_10744:
        /* <DEDUP_REMOVED lines=12> */
.L_x_10745:
[----:B------:R-:W-:Y:S02]  /*2b50*/  IMAD.MOV.U32 R23, RZ, RZ, R43 ;  /* 0x000000ffff177224 */ /* 0x000fe400078e002b */
[----:B------:R-:W-:-:S07]  /*2b60*/  IMAD.MOV.U32 R35, RZ, RZ, R24 ;  /* 0x000000ffff237224 */ /* 0x000fce00078e0018 */
[----:B------:R-:W-:Y:S05]  /*2b70*/  WARPSYNC.COLLECTIVE R20, `(.L_x_10746) ;  /* 0x0000000014087348 */ /* 0x000fea0003c00000 */
[----:B------:R0:W1:Y:S02]  /*2b80*/  SHFL.BFLY P0, R24, R23, R22, R21 ;  /* 0x0c00001617187389 */ /* 0x0000640000000015 */
[----:B01----:R-:W-:Y:S01]  /*2b90*/  ENDCOLLECTIVE ;  /* 0x000000000000791b */ /* 0x003fe20003800000 */
.L_x_10746:
[----:B------:R-:W-:Y:S01]  /*2ba0*/  FSETP.GEU.FTZ.AND P2, PT, R44, R35, PT ;  /* 0x000000232c00720b */ /* 0x000fe20003f5e000 */
[----:B------:R-:W-:-:S12]  /*2bb0*/  IMAD.MOV.U32 R23, RZ, RZ, R37 ;  /* 0x000000ffff177224 */ /* 0x000fd800078e0025 */
[----:B------:R-:W-:Y:S01]  /*2bc0*/  @P2 FSETP.NEU.FTZ.AND P1, PT, R44, R35, PT ;  /* 0x000000232c00220b */ /* 0x000fe20003f3d000 */
[----:B------:R-:W-:-:S12]  /*2bd0*/  IMAD.MOV.U32 R36, RZ, RZ, R24 ;  /* 0x000000ffff247224 */ /* 0x000fd800078e0018 */
[----:B------:R-:W-:Y:S05]  /*2be0*/  WARPSYNC.COLLECTIVE R20, `(.L_x_10747) ;  /* 0x0000000014087348 */ /* 0x000fea0003c00000 */
[----:B------:R0:W1:Y:S02]  /*2bf0*/  SHFL.BFLY P0, R24, R23, R22, R21 ;  /* 0x0c00001617187389 */ /* 0x0000640000000015 */
[----:B01----:R-:W-:Y:S01]  /*2c00*/  ENDCOLLECTIVE ;  /* 0x000000000000791b */ /* 0x003fe20003800000 */
.L_x_10747:
        /* <DEDUP_REMOVED lines=11> */
.L_x_10748:
[----:B------:R-:W-:Y:S02]  /*2cc0*/  IMAD.MOV.U32 R23, RZ, RZ, R42 ;  /* 0x000000ffff177224 */ /* 0x000fe400078e002a */
[----:B------:R-:W-:-:S07]  /*2cd0*/  IMAD.MOV.U32 R25, RZ, RZ, R24 ;  /* 0x000000ffff197224 */ /* 0x000fce00078e0018 */
[----:B------:R-:W-:Y:S05]  /*2ce0*/  WARPSYNC.COLLECTIVE R20, `(.L_x_10749) ;  /* 0x0000000014087348 */ /* 0x000fea0003c00000 */
[----:B------:R0:W1:Y:S02]  /*2cf0*/  SHFL.BFLY P0, R24, R23, R22, R21 ;  /* 0x0c00001617187389 */ /* 0x0000640000000015 */
[----:B01----:R-:W-:Y:S01]  /*2d00*/  ENDCOLLECTIVE ;  /* 0x000000000000791b */ /* 0x003fe20003800000 */
.L_x_10749:
[----:B------:R-:W-:Y:S02]  /*2d10*/  IMAD.MOV.U32 R23, RZ, RZ, R35 ;  /* 0x000000ffff177224 */ /* 0x000fe400078e0023 */
[----:B------:R-:W-:-:S07]  /*2d20*/  IMAD.MOV.U32 R39, RZ, RZ, R24 ;  /* 0x000000ffff277224 */ /* 0x000fce00078e0018 */
[----:B------:R-:W-:Y:S05]  /*2d30*/  WARPSYNC.COLLECTIVE R20, `(.L_x_10750) ;  /* 0x0000000014087348 */ /* 0x000fea0003c00000 */
[----:B------:R0:W1:Y:S02]  /*2d40*/  SHFL.BFLY P0, R24, R23, R22, R21 ;  /* 0x0c00001617187389 */ /* 0x0000640000000015 */
[----:B01----:R-:W-:Y:S01]  /*2d50*/  ENDCOLLECTIVE ;  /* 0x000000000000791b */ /* 0x003fe20003800000 */
.L_x_10750:
[----:B------:R-:W-:Y:S05]  /*2d60*/  BRA `(.L_x_10751) ;  /* 0xffffffe400547947 */ /* 0x000fea000383ffff */
.L_x_10724:
        /* <DEDUP_REMOVED lines=8> */
.L_x_10753:
[----:B------:R-:W-:Y:S05]  /*2df0*/  BSYNC B1 ;  /* 0x0000000000017941 */ /* 0x000fea0003800000 */
.L_x_10752:
        /* <DEDUP_REMOVED lines=9> */
.L_x_10754:
[----:B------:R-:W-:Y:S01]  /*2e90*/  FSETP.GEU.FTZ.AND P2, PT, R42, R25, PT ;  /* 0x000000192a00720b */ /* 0x000fe20003f5e000 */
[----:B------:R-:W-:Y:S02]  /*2ea0*/  IMAD.MOV.U32 R23, RZ, RZ, R43 ;  /* 0x000000ffff177224 */ /* 0x000fe400078e002b */
[----:B------:R-:W-:-:S10]  /*2eb0*/  IMAD.MOV.U32 R39, RZ, RZ, R24 ;  /* 0x000000ffff277224 */ /* 0x000fd400078e0018 */
[----:B------:R-:W-:Y:S05]  /*2ec0*/  WARPSYNC.COLLECTIVE R20, `(.L_x_10755) ;  /* 0x0000000014087348 */ /* 0x000fea0003c00000 */
[----:B------:R0:W1:Y:S02]  /*2ed0*/  SHFL.BFLY P0, R24, R23, R22, R21 ;  /* 0x0c00001617187389 */ /* 0x0000640000000015 */
[----:B01----:R-:W-:Y:S01]  /*2ee0*/  ENDCOLLECTIVE ;  /* 0x000000000000791b */ /* 0x003fe20003800000 */
.L_x_10755:
        /* <DEDUP_REMOVED lines=11> */
.L_x_10756:
[----:B------:R-:W-:Y:S02]  /*2fa0*/  IMAD.MOV.U32 R23, RZ, RZ, R39 ;  /* 0x000000ffff177224 */ /* 0x000fe400078e0027 */
[----:B------:R-:W-:-:S07]  /*2fb0*/  IMAD.MOV.U32 R36, RZ, RZ, R24 ;  /* 0x000000ffff247224 */ /* 0x000fce00078e0018 */
[----:B------:R-:W-:Y:S05]  /*2fc0*/  WARPSYNC.COLLECTIVE R20, `(.L_x_10757) ;  /* 0x0000000014087348 */ /* 0x000fea0003c00000 */
[----:B------:R0:W1:Y:S02]  /*2fd0*/  SHFL.BFLY P0, R24, R23, R22, R21 ;  /* 0x0c00001617187389 */ /* 0x0000640000000015 */
[----:B01----:R-:W-:Y:S01]  /*2fe0*/  ENDCOLLECTIVE ;  /* 0x000000000000791b */ /* 0x003fe20003800000 */
.L_x_10757:
[----:B------:R-:W-:Y:S01]  /*2ff0*/  FSETP.GEU.FTZ.AND P1, PT, R37, R36, PT ;  /* 0x000000242500720b */ /* 0x000fe20003f3e000 */
[----:B------:R-:W-:-:S12]  /*3000*/  IMAD.MOV.U32 R23, RZ, RZ, R41 ;  /* 0x000000ffff177224 */ /* 0x000fd800078e0029 */
[----:B------:R-:W-:Y:S01]  /*3010*/  @P1 FSETP.NEU.FTZ.AND P2, PT, R37, R36, PT ;  /* 0x000000242500120b */ /* 0x000fe20003f5d000 */
[----:B------:R-:W-:-:S12]  /*3020*/  IMAD.MOV.U32 R42, RZ, RZ, R24 ;  /* 0x000000ffff2a7224 */ /* 0x000fd800078e0018 */
[----:B------:R-:W-:Y:S05]  /*3030*/  WARPSYNC.COLLECTIVE R20, `(.L_x_10758) ;  /* 0x0000000014087348 */ /* 0x000fea0003c00000 */
[----:B------:R0:W1:Y:S02]  /*3040*/  SHFL.BFLY P0, R24, R23, R22, R21 ;  /* 0x0c00001617187389 */ /* 0x0000640000000015 */
[----:B01----:R-:W-:Y:S01]  /*3050*/  ENDCOLLECTIVE ;  /* 0x000000000000791b */ /* 0x003fe20003800000 */
.L_x_10758:
        /* <DEDUP_REMOVED lines=12> */
.L_x_10759:
[----:B------:R-:W-:Y:S02]  /*3120*/  IMAD.MOV.U32 R23, RZ, RZ, R40 ;  /* 0x000000ffff177224 */ /* 0x000fe400078e0028 */
[----:B------:R-:W-:-:S07]  /*3130*/  IMAD.MOV.U32 R25, RZ, RZ, R24 ;  /* 0x000000ffff197224 */ /* 0x000fce00078e0018 */
[----:B------:R-:W-:Y:S05]  /*3140*/  WARPSYNC.COLLECTIVE R20, `(.L_x_10760) ;  /* 0x0000000014087348 */ /* 0x000fea0003c00000 */
[----:B------:R0:W1:Y:S02]  /*3150*/  SHFL.BFLY P0, R24, R23, R22, R21 ;  /* 0x0c00001617187389 */ /* 0x0000640000000015 */
[----:B01----:R-:W-:Y:S01]  /*3160*/  ENDCOLLECTIVE ;  /* 0x000000000000791b */ /* 0x003fe20003800000 */
.L_x_10760:
[----:B------:R-:W-:Y:S02]  /*3170*/  IMAD.MOV.U32 R23, RZ, RZ, R37 ;  /* 0x000000ffff177224 */ /* 0x000fe400078e0025 */
[----:B------:R-:W-:-:S07]  /*3180*/  IMAD.MOV.U32 R41, RZ, RZ, R24 ;  /* 0x000000ffff297224 */ /* 0x000fce00078e0018 */
[----:B------:R-:W-:Y:S05]  /*3190*/  WARPSYNC.COLLECTIVE R20, `(.L_x_10761) ;  /* 0x0000000014087348 */ /* 0x000fea0003c00000 */
[----:B------:R0:W1:Y:S02]  /*31a0*/  SHFL.BFLY P0, R24, R23, R22, R21 ;  /* 0x0c00001617187389 */ /* 0x0000640000000015 */
[----:B01----:R-:W-:Y:S01]  /*31b0*/  ENDCOLLECTIVE ;  /* 0x000000000000791b */ /* 0x003fe20003800000 */
.L_x_10761:
        /* <DEDUP_REMOVED lines=12> */
.L_x_10762:
[----:B------:R-:W-:Y:S02]  /*3280*/  IMAD.MOV.U32 R23, RZ, RZ, R41 ;  /* 0x000000ffff177224 */ /* 0x000fe400078e0029 */
[----:B------:R-:W-:-:S07]  /*3290*/  IMAD.MOV.U32 R25, RZ, RZ, R24 ;  /* 0x000000ffff197224 */ /* 0x000fce00078e0018 */
[----:B------:R-:W-:Y:S05]  /*32a0*/  WARPSYNC.COLLECTIVE R20, `(.L_x_10763) ;  /* 0x0000000014087348 */ /* 0x000fea0003c00000 */
[----:B------:R0:W1:Y:S02]  /*32b0*/  SHFL.BFLY P0, R24, R23, R22, R21 ;  /* 0x0c00001617187389 */ /* 0x0000640000000015 */
[----:B01----:R-:W-:Y:S01]  /*32c0*/  ENDCOLLECTIVE ;  /* 0x000000000000791b */ /* 0x003fe20003800000 */
.L_x_10763:
[----:B------:R-:W-:Y:S01]  /*32d0*/  FSETP.GEU.FTZ.AND P2, PT, R42, R25, PT ;  /* 0x000000192a00720b */ /* 0x000fe20003f5e000 */
[----:B------:R-:W-:-:S12]  /*32e0*/  IMAD.MOV.U32 R23, RZ, RZ, R37 ;  /* 0x000000ffff177224 */ /* 0x000fd800078e0025 */
[----:B------:R-:W-:Y:S01]  /*32f0*/  @P2 FSETP.NEU.FTZ.AND P1, PT, R42, R25, PT ;  /* 0x000000192a00220b */ /* 0x000fe20003f3d000 */
[----:B------:R-:W-:-:S12]  /*3300*/  IMAD.MOV.U32 R36, RZ, RZ, R24 ;  /* 0x000000ffff247224 */ /* 0x000fd800078e0018 */
[----:B------:R-:W-:Y:S05]  /*3310*/  WARPSYNC.COLLECTIVE R20, `(.L_x_10764) ;  /* 0x0000000014087348 */ /* 0x000fea0003c00000 */
[----:B------:R0:W1:Y:S02]  /*3320*/  SHFL.BFLY P0, R24, R23, R22, R21 ;  /* 0x0c00001617187389 */ /* 0x0000640000000015 */
[----:B01----:R-:W-:Y:S01]  /*3330*/  ENDCOLLECTIVE ;  /* 0x000000000000791b */ /* 0x003fe20003800000 */
.L_x_10764:
        /* <DEDUP_REMOVED lines=11> */
.L_x_10765:
[----:B------:R-:W-:Y:S02]  /*33f0*/  IMAD.MOV.U32 R23, RZ, RZ, R42 ;  /* 0x000000ffff177224 */ /* 0x000fe400078e002a */
[----:B------:R-:W-:-:S07]  /*3400*/  IMAD.MOV.U32 R25, RZ, RZ, R24 ;  /* 0x000000ffff197224 */ /* 0x000fce00078e0018 */
[----:B------:R-:W-:Y:S05]  /*3410*/  WARPSYNC.COLLECTIVE R20, `(.L_x_10766) ;  /* 0x0000000014087348 */ /* 0x000fea0003c00000 */
[----:B------:R0:W1:Y:S02]  /*3420*/  SHFL.BFLY P0, R24, R23, R22, R21 ;  /* 0x0c00001617187389 */ /* 0x0000640000000015 */
[----:B01----:R-:W-:Y:S01]  /*3430*/  ENDCOLLECTIVE ;  /* 0x000000000000791b */ /* 0x003fe20003800000 */
.L_x_10766:
[----:B------:R-:W-:Y:S02]  /*3440*/  IMAD.MOV.U32 R23, RZ, RZ, R43 ;  /* 0x000000ffff177224 */ /* 0x000fe400078e002b */
[----:B------:R-:W-:-:S07]  /*3450*/  IMAD.MOV.U32 R39, RZ, RZ, R24 ;  /* 0x000000ffff277224 */ /* 0x000fce00078e0018 */
[----:B------:R-:W-:Y:S05]  /*3460*/  WARPSYNC.COLLECTIVE R20, `(.L_x_10767) ;  /* 0x0000000014087348 */ /* 0x000fea0003c00000 */
[----:B------:R0:W1:Y:S02]  /*3470*/  SHFL.BFLY P0, R24, R23, R22, R21 ;  /* 0x0c00001617187389 */ /* 0x0000640000000015 */
[----:B01----:R-:W-:Y:S01]  /*3480*/  ENDCOLLECTIVE ;  /* 0x000000000000791b */ /* 0x003fe20003800000 */
.L_x_10767:
[----:B------:R-:W-:Y:S05]  /*3490*/  BRA `(.L_x_10768) ;  /* 0xffffffe800407947 */ /* 0x000fea000383ffff */
.L_x_10769:
        /* <DEDUP_REMOVED lines=14> */
.L_x_12354:


//--------------------- .text._ZN4vllm3moe10topkGatingILi10ELi320ELi4ELi8ELi32EjfLNS0_11ScoringFuncE0EEEvPKT5_PKbPfiPT4_PiiiibPKf --------------------------
	.section	.text._ZN4vllm3moe10topkGatingILi10ELi320ELi4ELi8ELi32EjfLNS0_11ScoringFuncE0EEEvPKT5_PKbPfiPT4_PiiiibPKf,"ax",@progbits
	.align	128
        .global         _ZN4vllm3moe10topkGatingILi10ELi320ELi4ELi8ELi32EjfLNS0_11ScoringFuncE0EEEvPKT5_PKbPfiPT4_PiiiibPKf
        .type           _ZN4vllm3moe10topkGatingILi10ELi320ELi4ELi8ELi32EjfLNS0_11ScoringFuncE0EEEvPKT5_PKbPfiPT4_PiiiibPKf,@function
        .size           _ZN4vllm3moe10topkGatingILi10ELi320ELi4ELi8ELi32EjfLNS0_11ScoringFuncE0EEEvPKT5_PKbPfiPT4_PiiiibPKf,(.L_x_12355 - _ZN4vllm3moe10topkGatingILi10ELi320ELi4ELi8ELi32EjfLNS0_11ScoringFuncE0EEEvPKT5_PKbPfiPT4_PiiiibPKf)
        .other          _ZN4vllm3moe10topkGatingILi10ELi320ELi4ELi8ELi32EjfLNS0_11ScoringFuncE0EEEvPKT5_PKbPfiPT4_PiiiibPKf,@"STO_CUDA_ENTRY STV_DEFAULT"
_ZN4vllm3moe10topkGatingILi10ELi320ELi4ELi8ELi32EjfLNS0_11ScoringFuncE0EEEvPKT5_PKbPfiPT4_PiiiibPKf:
.text._ZN4vllm3moe10topkGatingILi10ELi320ELi4ELi8ELi32EjfLNS0_11ScoringFuncE0EEEvPKT5_PKbPfiPT4_PiiiibPKf:
        /* <DEDUP_REMOVED lines=157> */
.L_x_10770:
        /* <DEDUP_REMOVED lines=10> */
.L_x_10771:
        /* <DEDUP_REMOVED lines=16> */
.L_x_10780:
        /* <DEDUP_REMOVED lines=86> */
.L_x_10808:
        /* <DEDUP_REMOVED lines=28> */
.L_x_10776:
[----:B------:R-:W-:Y:S05]  /*1290*/  BSYNC B1 ;  /* 0x0000000000017941 */ /* 0x000fea0003800000 */
.L_x_10775:
        /* <DEDUP_REMOVED lines=40> */
.L_x_10779:
[----:B------:R-:W-:Y:S05]  /*1520*/  BSYNC B1 ;  /* 0x0000000000017941 */ /* 0x000fea0003800000 */
.L_x_10778:
[----:B------:R-:W-:Y:S05]  /*1530*/  BRA `(.L_x_10780) ;  /* 0xfffffff4008c7947 */ /* 0x000fea000383ffff */
.L_x_10773:
[----:B------:R-:W-:Y:S01]  /*1540*/  IMAD.MOV.U32 R0, RZ, RZ, RZ ;  /* 0x000000ffff007224 */ /* 0x000fe200078e00ff */
[----:B------:R-:W-:Y:S01]  /*1550*/  ULDC UR10, c[0x0][0x228] ;  /* 0x00008a00000a7ab9 */ /* 0x000fe20000000800 */
[----:B------:R-:W-:Y:S01]  /*1560*/  ULDC UR11, c[0x0][0x240] ;  /* 0x00009000000b7ab9 */ /* 0x000fe20000000800 */
[----:B------:R-:W-:Y:S01]  /*1570*/  ULDC UR5, c[0x0][0x248] ;  /* 0x0000920000057ab9 */ /* 0x000fe20000000800 */
[----:B------:R-:W-:-:S05]  /*1580*/  ULDC.64 UR8, c[0x0][0x240] ;  /* 0x0000900000087ab9 */ /* 0x000fca0000000a00 */
.L_x_10786:
        /* <DEDUP_REMOVED lines=86> */
.L_x_10825:
        /* <DEDUP_REMOVED lines=27> */
.L_x_10783:
[----:B------:R-:W-:Y:S05]  /*1ca0*/  BSYNC B1 ;  /* 0x0000000000017941 */ /* 0x000fea0003800000 */
.L_x_10782:
        /* <DEDUP_REMOVED lines=40> */
.L_x_10785:
[----:B------:R-:W-:Y:S05]  /*1f30*/  BSYNC B1 ;  /* 0x0000000000017941 */ /* 0x000fea0003800000 */
.L_x_10784:
[----:B------:R-:W-:Y:S05]  /*1f40*/  BRA `(.L_x_10786) ;  /* 0xfffffff400907947 */ /* 0x000fea000383ffff */
.L_x_10777:
[----:B------:R-:W-:Y:S05]  /*1f50*/  BSYNC B0 ;  /* 0x0000000000007941 */ /* 0x000fea0003800000 */
.L_x_10772:
        /* <DEDUP_REMOVED lines=20> */
.L_x_10789:
        /* <DEDUP_REMOVED lines=18> */
.L_x_10788:
[----:B------:R-:W-:Y:S05]  /*21c0*/  BSYNC B0 ;  /* 0x0000000000007941 */ /* 0x000fea0003800000 */
.L_x_10787:
        /* <DEDUP_REMOVED lines=12> */
.L_x_10791:
        /* <DEDUP_REMOVED lines=11> */
.L_x_10790:
[----:B------:R-:W-:Y:S05]  /*2340*/  EXIT ;  /* 0x000000000000794d */ /* 0x000fea0003800000 */
.L_x_10774:
        /* <DEDUP_REMOVED lines=8> */
.L_x_10793:
[----:B------:R-:W-:Y:S05]  /*23d0*/  BSYNC B1 ;  /* 0x0000000000017941 */ /* 0x000fea0003800000 */
.L_x_10792:
        /* <DEDUP_REMOVED lines=10> */
.L_x_10794:
[----:B------:R-:W-:Y:S02]  /*2480*/  IMAD.MOV.U32 R5, RZ, RZ, R32 ;  /* 0x000000ffff057224 */ /* 0x000fe400078e0020 */
[----:B------:R-:W-:Y:S02]  /*2490*/  IMAD.MOV.U32 R34, RZ, RZ, R2 ;  /* 0x000000ffff227224 */ /* 0x000fe400078e0002 */
[----:B------:R-:W-:-:S07]  /*24a0*/  IMAD.MOV.U32 R2, RZ, RZ, -0x1 ;  /* 0xffffffffff027424 */ /* 0x000fce00078e00ff */
[----:B------:R-:W-:Y:S05]  /*24b0*/  WARPSYNC.COLLECTIVE R2, `(.L_x_10795) ;  /* 0x0000000002087348 */ /* 0x000fea0003c00000 */
[----:B------:R0:W1:Y:S02]  /*24c0*/  SHFL.BFLY P0, R2, R5, R4, R3 ;  /* 0x0c00000405027389 */ /* 0x0000640000000003 */
[----:B01----:R-:W-:Y:S01]  /*24d0*/  ENDCOLLECTIVE ;  /* 0x000000000000791b */ /* 0x003fe20003800000 */
.L_x_10795:
        /* <DEDUP_REMOVED lines=13> */
.L_x_10796:
[----:B------:R-:W-:Y:S02]  /*25b0*/  IMAD.MOV.U32 R5, RZ, RZ, R34 ;  /* 0x000000ffff057224 */ /* 0x000fe400078e0022 */
[----:B------:R-:W-:Y:S02]  /*25c0*/  IMAD.MOV.U32 R31, RZ, RZ, R2 ;  /* 0x000000ffff1f7224 */ /* 0x000fe400078e0002 */
[----:B------:R-:W-:-:S03]  /*25d0*/  IMAD.MOV.U32 R2, RZ, RZ, -0x1 ;  /* 0xffffffffff027424 */ /* 0x000fc600078e00ff */
[----:B------:R-:W-:-:S13]  /*25e0*/  FSETP.GEU.FTZ.AND P1, PT, R36, R31, PT ;  /* 0x0000001f2400720b */ /* 0x000fda0003f3e000 */
[----:B------:R-:W-:Y:S05]  /*25f0*/  WARPSYNC.COLLECTIVE R2, `(.L_x_10797) ;  /* 0x0000000002087348 */ /* 0x000fea0003c00000 */
[----:B------:R0:W1:Y:S02]  /*2600*/  SHFL.BFLY P0, R2, R5, R4, R3 ;  /* 0x0c00000405027389 */ /* 0x0000640000000003 */
[----:B01----:R-:W-:Y:S01]  /*2610*/  ENDCOLLECTIVE ;  /* 0x000000000000791b */ /* 0x003fe20003800000 */
.L_x_10797:
[----:B------:R-:W-:Y:S01]  /*2620*/  @P1 FSETP.NEU.FTZ.AND P2, PT, R36, R31, PT ;  /* 0x0000001f2400120b */ /* 0x000fe20003f5d000 */
[----:B------:R-:W-:Y:S02]  /*2630*/  IMAD.MOV.U32 R5, RZ, RZ, R33 ;  /* 0x000000ffff057224 */ /* 0x000fe400078e0021 */
[----:B------:R-:W-:Y:S02]  /*2640*/  IMAD.MOV.U32 R37, RZ, RZ, R2 ;  /* 0x000000ffff257224 */ /* 0x000fe400078e0002 */
[----:B------:R-:W-:-:S08]  /*2650*/  IMAD.MOV.U32 R2, RZ, RZ, -0x1 ;  /* 0xffffffffff027424 */ /* 0x000fd000078e00ff */
[----:B------:R-:W-:Y:S05]  /*2660*/  WARPSYNC.COLLECTIVE R2, `(.L_x_10798) ;  /* 0x0000000002087348 */ /* 0x000fea0003c00000 */
[----:B------:R0:W1:Y:S02]  /*2670*/  SHFL.BFLY P0, R2, R5, R4, R3 ;  /* 0x0c00000405027389 */ /* 0x0000640000000003 */
[----:B01----:R-:W-:Y:S01]  /*2680*/  ENDCOLLECTIVE ;  /* 0x000000000000791b */ /* 0x003fe20003800000 */
.L_x_10798:
        /* <DEDUP_REMOVED lines=13> */
.L_x_10799:
[----:B------:R-:W-:Y:S02]  /*2760*/  IMAD.MOV.U32 R5, RZ, RZ, R37 ;  /* 0x000000ffff057224 */ /* 0x000fe400078e0025 */
[----:B------:R-:W-:Y:S02]  /*2770*/  IMAD.MOV.U32 R32, RZ, RZ, R2 ;  /* 0x000000ffff207224 */ /* 0x000fe400078e0002 */
[----:B------:R-:W-:-:S07]  /*2780*/  IMAD.MOV.U32 R2, RZ, RZ, -0x1 ;  /* 0xffffffffff027424 */ /* 0x000fce00078e00ff */
[----:B------:R-:W-:Y:S05]  /*2790*/  WARPSYNC.COLLECTIVE R2, `(.L_x_10800) ;  /* 0x0000000002087348 */ /* 0x000fea0003c00000 */
[----:B------:R0:W1:Y:S02]  /*27a0*/  SHFL.BFLY P0, R2, R5, R4, R3 ;  /* 0x0c00000405027389 */ /* 0x0000640000000003 */
[----:B01----:R-:W-:Y:S01]  /*27b0*/  ENDCOLLECTIVE ;  /* 0x000000000000791b */ /* 0x003fe20003800000 */
.L_x_10800:
[----:B------:R-:W-:Y:S02]  /*27c0*/  IMAD.MOV.U32 R5, RZ, RZ, R36 ;  /* 0x000000ffff057224 */ /* 0x000fe400078e0024 */
[----:B------:R-:W-:Y:S02]  /*27d0*/  IMAD.MOV.U32 R33, RZ, RZ, R2 ;  /* 0x000000ffff217224 */ /* 0x000fe400078e0002 */
[----:B------:R-:W-:-:S07]  /*27e0*/  IMAD.MOV.U32 R2, RZ, RZ, -0x1 ;  /* 0xffffffffff027424 */ /* 0x000fce00078e00ff */
[----:B------:R-:W-:Y:S05]  /*27f0*/  WARPSYNC.COLLECTIVE R2, `(.L_x_10801) ;  /* 0x0000000002087348 */ /* 0x000fea0003c00000 */
[----:B------:R0:W1:Y:S02]  /*2800*/  SHFL.BFLY P0, R2, R5, R4, R3 ;  /* 0x0c00000405027389 */ /* 0x0000640000000003 */
[----:B01----:R-:W-:Y:S01]  /*2810*/  ENDCOLLECTIVE ;  /* 0x000000000000791b */ /* 0x003fe20003800000 */
.L_x_10801:
        /* <DEDUP_REMOVED lines=14> */
.L_x_10802:
[----:B------:R-:W-:Y:S02]  /*2900*/  IMAD.MOV.U32 R5, RZ, RZ, R33 ;  /* 0x000000ffff057224 */ /* 0x000fe400078e0021 */
[----:B------:R-:W-:Y:S02]  /*2910*/  IMAD.MOV.U32 R32, RZ, RZ, R2 ;  /* 0x000000ffff207224 */ /* 0x000fe400078e0002 */
[----:B------:R-:W-:-:S03]  /*2920*/  IMAD.MOV.U32 R2, RZ, RZ, -0x1 ;  /* 0xffffffffff027424 */ /* 0x000fc600078e00ff */
[----:B------:R-:W-:-:S13]  /*2930*/  FSETP.GEU.FTZ.AND P2, PT, R31, R32, PT ;  /* 0x000000201f00720b */ /* 0x000fda0003f5e000 */
[----:B------:R-:W-:Y:S05]  /*2940*/  WARPSYNC.COLLECTIVE R2, `(.L_x_10803) ;  /* 0x0000000002087348 */ /* 0x000fea0003c00000 */
[----:B------:R0:W1:Y:S02]  /*2950*/  SHFL.BFLY P0, R2, R5, R4, R3 ;  /* 0x0c00000405027389 */ /* 0x0000640000000003 */
[----:B01----:R-:W-:Y:S01]  /*2960*/  ENDCOLLECTIVE ;  /* 0x000000000000791b */ /* 0x003fe20003800000 */
.L_x_10803:
[----:B------:R-:W-:Y:S01]  /*2970*/  @P2 FSETP.NEU.FTZ.AND P1, PT, R31, R32, PT ;  /* 0x000000201f00220b */ /* 0x000fe20003f3d000 */
[----:B------:R-:W-:Y:S02]  /*2980*/  IMAD.MOV.U32 R5, RZ, RZ, R36 ;  /* 0x000000ffff057224 */ /* 0x000fe400078e0024 */
[----:B------:R-:W-:Y:S02]  /*2990*/  IMAD.MOV.U32 R35, RZ, RZ, R2 ;  /* 0x000000ffff237224 */ /* 0x000fe400078e0002 */
[----:B------:R-:W-:-:S08]  /*29a0*/  IMAD.MOV.U32 R2, RZ, RZ, -0x1 ;  /* 0xffffffffff027424 */ /* 0x000fd000078e00ff */
[----:B------:R-:W-:Y:S05]  /*29b0*/  WARPSYNC.COLLECTIVE R2, `(.L_x_10804) ;  /* 0x0000000002087348 */ /* 0x000fea0003c00000 */
[----:B------:R0:W1:Y:S02]  /*29c0*/  SHFL.BFLY P0, R2, R5, R4, R3 ;  /* 0x0c00000405027389 */ /* 0x0000640000000003 */
[----:B01----:R-:W-:Y:S01]  /*29d0*/  ENDCOLLECTIVE ;  /* 0x000000000000791b */ /* 0x003fe20003800000 */
.L_x_10804:
        /* <DEDUP_REMOVED lines=12> */
.L_x_10805:
[----:B------:R-:W-:Y:S02]  /*2aa0*/  IMAD.MOV.U32 R5, RZ, RZ, R35 ;  /* 0x000000ffff057224 */ /* 0x000fe400078e0023 */
[----:B------:R-:W-:Y:S02]  /*2ab0*/  IMAD.MOV.U32 R31, RZ, RZ, R2 ;  /* 0x000000ffff1f7224 */ /* 0x000fe400078e0002 */
[----:B------:R-:W-:-:S07]  /*2ac0*/  IMAD.MOV.U32 R2, RZ, RZ, -0x1 ;  /* 0xffffffffff027424 */ /* 0x000fce00078e00ff */
[----:B------:R-:W-:Y:S05]  /*2ad0*/  WARPSYNC.COLLECTIVE R2, `(.L_x_10806) ;  /* 0x0000000002087348 */ /* 0x000fea0003c00000 */
[----:B------:R0:W1:Y:S02]  /*2ae0*/  SHFL.BFLY P0, R2, R5, R4, R3 ;  /* 0x0c00000405027389 */ /* 0x0000640000000003 */
[----:B01----:R-:W-:Y:S01]  /*2af0*/  ENDCOLLECTIVE ;  /* 0x000000000000791b */ /* 0x003fe20003800000 */
.L_x_10806:
[----:B------:R-:W-:Y:S02]  /*2b00*/  IMAD.MOV.U32 R5, RZ, RZ, R32 ;  /* 0x000000ffff057224 */ /* 0x000fe400078e0020 */
[----:B------:R-:W-:Y:S02]  /*2b10*/  IMAD.MOV.U32 R36, RZ, RZ, R2 ;  /* 0x000000ffff247224 */ /* 0x000fe400078e0002 */
[----:B------:R-:W-:-:S07]  /*2b20*/  IMAD.MOV.U32 R2, RZ, RZ, -0x1 ;  /* 0xffffffffff027424 */ /* 0x000fce00078e00ff */
[----:B------:R-:W-:Y:S05]  /*2b30*/  WARPSYNC.COLLECTIVE R2, `(.L_x_10807) ;  /* 0x0000000002087348 */ /* 0x000fea0003c00000 */
[----:B------:R0:W1:Y:S02]  /*2b40*/  SHFL.BFLY P0, R2, R5, R4, R3 ;  /* 0x0c00000405027389 */ /* 0x0000640000000003 */
[----:B01----:R-:W-:Y:S01]  /*2b50*/  ENDCOLLECTIVE ;  /* 0x000000000000791b */ /* 0x003fe20003800000 */
.L_x_10807:
[----:B------:R-:W-:Y:S01]  /*2b60*/  IMAD.MOV.U32 R37, RZ, RZ, R2 ;  /* 0x000000ffff257224 */ /* 0x000fe200078e0002 */
[----:B------:R-:W-:Y:S06]  /*2b70*/  BRA `(.L_x_10808) ;  /* 0xffffffe400547947 */ /* 0x000fec000383ffff */
.L_x_10781:
        /* <DEDUP_REMOVED lines=8> */
.L_x_10810:
[----:B------:R-:W-:Y:S05]  /*2c00*/  BSYNC B1 ;  /* 0x0000000000017941 */ /* 0x000fea0003800000 */
.L_x_10809:
        /* <DEDUP_REMOVED lines=10> */
.L_x_10811:
[----:B------:R-:W-:Y:S02]  /*2cb0*/  IMAD.MOV.U32 R5, RZ, RZ, R32 ;  /* 0x000000ffff057224 */ /* 0x000fe400078e0020 */
[----:B------:R-:W-:Y:S02]  /*2cc0*/  IMAD.MOV.U32 R34, RZ, RZ, R2 ;  /* 0x000000ffff227224 */ /* 0x000fe400078e0002 */
[----:B------:R-:W-:-:S07]  /*2cd0*/  IMAD.MOV.U32 R2, RZ, RZ, -0x1 ;  /* 0xffffffffff027424 */ /* 0x000fce00078e00ff */
[----:B------:R-:W-:Y:S05]  /*2ce0*/  WARPSYNC.COLLECTIVE R2, `(.L_x_10812) ;  /* 0x0000000002087348 */ /* 0x000fea0003c00000 */
[----:B------:R0:W1:Y:S02]  /*2cf0*/  SHFL.BFLY P0, R2, R5, R4, R3 ;  /* 0x0c00000405027389 */ /* 0x0000640000000003 */
[----:B01----:R-:W-:Y:S01]  /*2d00*/  ENDCOLLECTIVE ;  /* 0x000000000000791b */ /* 0x003fe20003800000 */
.L_x_10812:
        /* <DEDUP_REMOVED lines=13> */
.L_x_10813:
[----:B------:R-:W-:Y:S02]  /*2de0*/  IMAD.MOV.U32 R5, RZ, RZ, R34 ;  /* 0x000000ffff057224 */ /* 0x000fe400078e0022 */
[----:B------:R-:W-:Y:S02]  /*2df0*/  IMAD.MOV.U32 R35, RZ, RZ, R2 ;  /* 0x000000ffff237224 */ /* 0x000fe400078e0002 */
[----:B------:R-:W-:-:S03]  /*2e00*/  IMAD.MOV.U32 R2, RZ, RZ, -0x1 ;  /* 0xffffffffff027424 */ /* 0x000fc600078e00ff */
[----:B------:R-:W-:-:S13]  /*2e10*/  FSETP.GEU.FTZ.AND P1, PT, R36, R35, PT ;  /* 0x000000232400720b */ /* 0x000fda0003f3e000 */
[----:B------:R-:W-:Y:S05]  /*2e20*/  WARPSYNC.COLLECTIVE R2, `(.L_x_10814) ;  /* 0x0000000002087348 */ /* 0x000fea0003c00000 */
[----:B------:R0:W1:Y:S02]  /*2e30*/  SHFL.BFLY P0, R2, R5, R4, R3 ;  /* 0x0c00000405027389 */ /* 0x0000640000000003 */
[----:B01----:R-:W-:Y:S01]  /*2e40*/  ENDCOLLECTIVE ;  /* 0x000000000000791b */ /* 0x003fe20003800000 */
.L_x_10814:
[----:B------:R-:W-:Y:S01]  /*2e50*/  @P1 FSETP.NEU.FTZ.AND P2, PT, R36, R35, PT ;  /* 0x000000232400120b */ /* 0x000fe20003f5d000 */
[----:B------:R-:W-:Y:S02]  /*2e60*/  IMAD.MOV.U32 R5, RZ, RZ, R31 ;  /* 0x000000ffff057224 */ /* 0x000fe400078e001f */
[----:B------:R-:W-:Y:S02]  /*2e70*/  IMAD.MOV.U32 R33, RZ, RZ, R2 ;  /* 0x000000ffff217224 */ /* 0x000fe400078e0002 */
[----:B------:R-:W-:-:S08]  /*2e80*/  IMAD.MOV.U32 R2, RZ, RZ, -0x1 ;  /* 0xffffffffff027424 */ /* 0x000fd000078e00ff */
[----:B------:R-:W-:Y:S05]  /*2e90*/  WARPSYNC.COLLECTIVE R2, `(.L_x_10815) ;  /* 0x0000000002087348 */ /* 0x000fea0003c00000 */
[----:B------:R0:W1:Y:S02]  /*2ea0*/  SHFL.BFLY P0, R2, R5, R4, R3 ;  /* 0x0c00000405027389 */ /* 0x0000640000000003 */
[----:B01----:R-:W-:Y:S01]  /*2eb0*/  ENDCOLLECTIVE ;  /* 0x000000000000791b */ /* 0x003fe20003800000 */
.L_x_10815:
        /* <DEDUP_REMOVED lines=13> */
.L_x_10816:
[----:B------:R-:W-:Y:S02]  /*2f90*/  IMAD.MOV.U32 R5, RZ, RZ, R33 ;  /* 0x000000ffff057224 */ /* 0x000fe400078e0021 */
[----:B------:R-:W-:Y:S02]  /*2fa0*/  IMAD.MOV.U32 R35, RZ, RZ, R2 ;  /* 0x000000ffff237224 */ /* 0x000fe400078e0002 */
[----:B------:R-:W-:-:S07]  /*2fb0*/  IMAD.MOV.U32 R2, RZ, RZ, -0x1 ;  /* 0xffffffffff027424 */ /* 0x000fce00078e00ff */
[----:B------:R-:W-:Y:S05]  /*2fc0*/  WARPSYNC.COLLECTIVE R2, `(.L_x_10817) ;  /* 0x0000000002087348 */ /* 0x000fea0003c00000 */
[----:B------:R0:W1:Y:S02]  /*2fd0*/  SHFL.BFLY P0, R2, R5, R4, R3 ;  /* 0x0c00000405027389 */ /* 0x0000640000000003 */
[----:B01----:R-:W-:Y:S01]  /*2fe0*/  ENDCOLLECTIVE ;  /* 0x000000000000791b */ /* 0x003fe20003800000 */
.L_x_10817:
[----:B------:R-:W-:Y:S02]  /*2ff0*/  IMAD.MOV.U32 R5, RZ, RZ, R36 ;  /* 0x000000ffff057224 */ /* 0x000fe400078e0024 */
[----:B------:R-:W-:Y:S02]  /*3000*/  IMAD.MOV.U32 R31, RZ, RZ, R2 ;  /* 0x000000ffff1f7224 */ /* 0x000fe400078e0002 */
[----:B------:R-:W-:-:S07]  /*3010*/  IMAD.MOV.U32 R2, RZ, RZ, -0x1 ;  /* 0xffffffffff027424 */ /* 0x000fce00078e00ff */
[----:B------:R-:W-:Y:S05]  /*3020*/  WARPSYNC.COLLECTIVE R2, `(.L_x_10818) ;  /* 0x0000000002087348 */ /* 0x000fea0003c00000 */
[----:B------:R0:W1:Y:S02]  /*3030*/  SHFL.BFLY P0, R2, R5, R4, R3 ;  /* 0x0c00000405027389 */ /* 0x0000640000000003 */
[----:B01----:R-:W-:Y:S01]  /*3040*/  ENDCOLLECTIVE ;  /* 0x000000000000791b */ /* 0x003fe20003800000 */
.L_x_10818:
        /* <DEDUP_REMOVED lines=14> */
.L_x_10819:
[----:B------:R-:W-:Y:S02]  /*3130*/  IMAD.MOV.U32 R5, RZ, RZ, R31 ;  /* 0x000000ffff057224 */ /* 0x000fe400078e001f */
[----:B------:R-:W-:Y:S02]  /*3140*/  IMAD.MOV.U32 R35, RZ, RZ, R2 ;  /* 0x000000ffff237224 */ /* 0x000fe400078e0002 */
[----:B------:R-:W-:-:S03]  /*3150*/  IMAD.MOV.U32 R2, RZ, RZ, -0x1 ;  /* 0xffffffffff027424 */ /* 0x000fc600078e00ff */
[----:B------:R-:W-:-:S13]  /*3160*/  FSETP.GEU.FTZ.AND P2, PT, R32, R35, PT ;  /* 0x000000232000720b */ /* 0x000fda0003f5e000 */
[----:B------:R-:W-:Y:S05]  /*3170*/  WARPSYNC.COLLECTIVE R2, `(.L_x_10820) ;  /* 0x0000000002087348 */ /* 0x000fea0003c00000 */
[----:B------:R0:W1:Y:S02]  /*3180*/  SHFL.BFLY P0, R2, R5, R4, R3 ;  /* 0x0c00000405027389 */ /* 0x0000640000000003 */
[----:B01----:R-:W-:Y:S01]  /*3190*/  ENDCOLLECTIVE ;  /* 0x000000000000791b */ /* 0x003fe20003800000 */
.L_x_10820:
[----:B------:R-:W-:Y:S01]  /*31a0*/  @P2 FSETP.NEU.FTZ.AND P1, PT, R32, R35, PT ;  /* 0x000000232000220b */ /* 0x000fe20003f3d000 */
[----:B------:R-:W-:Y:S02]  /*31b0*/  IMAD.MOV.U32 R5, RZ, RZ, R36 ;  /* 0x000000ffff057224 */ /* 0x000fe400078e0024 */
[----:B------:R-:W-:Y:S02]  /*31c0*/  IMAD.MOV.U32 R34, RZ, RZ, R2 ;  /* 0x000000ffff227224 */ /* 0x000fe400078e0002 */
[----:B------:R-:W-:-:S08]  /*31d0*/  IMAD.MOV.U32 R2, RZ, RZ, -0x1 ;  /* 0xffffffffff027424 */ /* 0x000fd000078e00ff */
[----:B------:R-:W-:Y:S05]  /*31e0*/  WARPSYNC.COLLECTIVE R2, `(.L_x_10821) ;  /* 0x0000000002087348 */ /* 0x000fea0003c00000 */
[----:B------:R0:W1:Y:S02]  /*31f0*/  SHFL.BFLY P0, R2, R5, R4, R3 ;  /* 0x0c00000405027389 */ /* 0x0000640000000003 */
[----:B01----:R-:W-:Y:S01]  /*3200*/  ENDCOLLECTIVE ;  /* 0x000000000000791b */ /* 0x003fe20003800000 */
.L_x_10821:
        /* <DEDUP_REMOVED lines=13> */
.L_x_10822:
[----:B------:R-:W-:Y:S02]  /*32e0*/  IMAD.MOV.U32 R5, RZ, RZ, R34 ;  /* 0x000000ffff057224 */ /* 0x000fe400078e0022 */
[----:B------:R-:W-:Y:S02]  /*32f0*/  IMAD.MOV.U32 R36, RZ, RZ, R2 ;  /* 0x000000ffff247224 */ /* 0x000fe400078e0002 */
[----:B------:R-:W-:-:S07]  /*3300*/  IMAD.MOV.U32 R2, RZ, RZ, -0x1 ;  /* 0xffffffffff027424 */ /* 0x000fce00078e00ff */
[----:B------:R-:W-:Y:S05]  /*3310*/  WARPSYNC.COLLECTIVE R2, `(.L_x_10823) ;  /* 0x0000000002087348 */ /* 0x000fea0003c00000 */
[----:B------:R0:W1:Y:S02]  /*3320*/  SHFL.BFLY P0, R2, R5, R4, R3 ;  /* 0x0c00000405027389 */ /* 0x0000640000000003 */
[----:B01----:R-:W-:Y:S01]  /*3330*/  ENDCOLLECTIVE ;  /* 0x000000000000791b */ /* 0x003fe20003800000 */
.L_x_10823:
[----:B------:R-:W-:Y:S02]  /*3340*/  IMAD.MOV.U32 R5, RZ, RZ, R32 ;  /* 0x000000ffff057224 */ /* 0x000fe400078e0020 */
[----:B------:R-:W-:Y:S02]  /*3350*/  IMAD.MOV.U32 R33, RZ, RZ, R2 ;  /* 0x000000ffff217224 */ /* 0x000fe400078e0002 */
[----:B------:R-:W-:-:S07]  /*3360*/  IMAD.MOV.U32 R2, RZ, RZ, -0x1 ;  /* 0xffffffffff027424 */ /* 0x000fce00078e00ff */
[----:B------:R-:W-:Y:S05]  /*3370*/  WARPSYNC.COLLECTIVE R2, `(.L_x_10824) ;  /* 0x0000000002087348 */ /* 0x000fea0003c00000 */
[----:B------:R0:W1:Y:S02]  /*3380*/  SHFL.BFLY P0, R2, R5, R4, R3 ;  /* 0x0c00000405027389 */ /* 0x0000640000000003 */
[----:B01----:R-:W-:Y:S01]  /*3390*/  ENDCOLLECTIVE ;  /* 0x000000000000791b */ /* 0x003fe20003800000 */
.L_x_10824:
[----:B------:R-:W-:Y:S01]  /*33a0*/  IMAD.MOV.U32 R37, RZ, RZ, R2 ;  /* 0x000000ffff257224 */ /* 0x000fe200078e0002 */
[----:B------:R-:W-:Y:S06]  /*33b0*/  BRA `(.L_x_10825) ;  /* 0xffffffe400cc7947 */ /* 0x000fec000383ffff */
.L_x_10826:
        /* <DEDUP_REMOVED lines=12> */
.L_x_12355:


//--------------------- .text._ZN4vllm3moe10topkGatingILi6ELi192ELi4ELi8ELi32EjfLNS0_11ScoringFuncE0EEEvPKT5_PKbPfiPT4_PiiiibPKf --------------------------
	.section	.text._ZN4vllm3moe10topkGatingILi6ELi192ELi4ELi8ELi32EjfLNS0_11ScoringFuncE0EEEvPKT5_PKbPfiPT4_PiiiibPKf,"ax",@progbits
	.align	128
        .global         _ZN4vllm3moe10topkGatingILi6ELi192ELi4ELi8ELi32EjfLNS0_11ScoringFuncE0EEEvPKT5_PKbPfiPT4_PiiiibPKf
        .type           _ZN4vllm3moe10topkGatingILi6ELi192ELi4ELi8ELi32EjfLNS0_11ScoringFuncE0EEEvPKT5_PKbPfiPT4_PiiiibPKf,@function
        .size           _ZN4vllm3moe10topkGatingILi6ELi192ELi4ELi8ELi32EjfLNS0_11ScoringFuncE0EEEvPKT5_PKbPfiPT4_PiiiibPKf,(.L_x_12356 - _ZN4vllm3moe10topkGatingILi6ELi192ELi4ELi8ELi32EjfLNS0_11ScoringFuncE0EEEvPKT5_PKbPfiPT4_PiiiibPKf)
        .other          _ZN4vllm3moe10topkGatingILi6ELi192ELi4ELi8ELi32EjfLNS0_11ScoringFuncE0EEEvPKT5_PKbPfiPT4_PiiiibPKf,@"STO_CUDA_ENTRY STV_DEFAULT"
_ZN4vllm3moe10topkGatingILi6ELi192ELi4ELi8ELi32EjfLNS0_11ScoringFuncE0EEEvPKT5_PKbPfiPT4_PiiiibPKf:
.text._ZN4vllm3moe10topkGatingILi6ELi192ELi4ELi8ELi32EjfLNS0_11ScoringFuncE0EEEvPKT5_PKbPfiPT4_PiiiibPKf:
        /* <DEDUP_REMOVED lines=135> */
.L_x_10835:
        /* <DEDUP_REMOVED lines=70> */
.L_x_10863:
        /* <DEDUP_REMOVED lines=28> */
.L_x_10831:
[----:B------:R-:W-:Y:S05]  /*0e90*/  BSYNC B1 ;  /* 0x0000000000017941 */ /* 0x000fea0003800000 */
.L_x_10830:
        /* <DEDUP_REMOVED lines=32> */
.L_x_10834:
[----:B------:R-:W-:Y:S05]  /*10a0*/  BSYNC B1 ;  /* 0x0000000000017941 */ /* 0x000fea0003800000 */
.L_x_10833:
[----:B------:R-:W-:Y:S05]  /*10b0*/  BRA `(.L_x_10835) ;  /* 0xfffffff400ec7947 */ /* 0x000fea000383ffff */
.L_x_10828:
[----:B------:R-:W-:Y:S01]  /*10c0*/  IMAD.MOV.U32 R0, RZ, RZ, RZ ;  /* 0x000000ffff007224 */ /* 0x000fe200078e00ff */
[----:B------:R-:W-:Y:S01]  /*10d0*/  ULDC UR10, c[0x0][0x228] ;  /* 0x00008a00000a7ab9 */ /* 0x000fe20000000800 */
[----:B------:R-:W-:Y:S01]  /*10e0*/  ULDC UR11, c[0x0][0x240] ;  /* 0x00009000000b7ab9 */ /* 0x000fe20000000800 */
[----:B------:R-:W-:Y:S01]  /*10f0*/  ULDC UR5, c[0x0][0x248] ;  /* 0x0000920000057ab9 */ /* 0x000fe20000000800 */
[----:B------:R-:W-:-:S05]  /*1100*/  ULDC.64 UR8, c[0x0][0x240] ;  /* 0x0000900000087ab9 */ /* 0x000fca0000000a00 */
.L_x_10841:
        /* <DEDUP_REMOVED lines=70> */
.L_x_10880:
        /* <DEDUP_REMOVED lines=27> */
.L_x_10838:
[----:B------:R-:W-:Y:S05]  /*1720*/  BSYNC B1 ;  /* 0x0000000000017941 */ /* 0x000fea0003800000 */
.L_x_10837:
        /* <DEDUP_REMOVED lines=32> */
.L_x_10840:
[----:B------:R-:W-:Y:S05]  /*1930*/  BSYNC B1 ;  /* 0x0000000000017941 */ /* 0x000fea0003800000 */
.L_x_10839:
[----:B------:R-:W-:Y:S05]  /*1940*/  BRA `(.L_x_10841) ;  /* 0xfffffff400f07947 */ /* 0x000fea000383ffff */
.L_x_10832:
[----:B------:R-:W-:Y:S05]  /*1950*/  BSYNC B0 ;  /* 0x0000000000007941 */ /* 0x000fea0003800000 */
.L_x_10827:
        /* <DEDUP_REMOVED lines=18> */
.L_x_10844:
        /* <DEDUP_REMOVED lines=18> */
.L_x_10843:
[----:B------:R-:W-:Y:S05]  /*1ba0*/  BSYNC B0 ;  /* 0x0000000000007941 */ /* 0x000fea0003800000 */
.L_x_10842:
        /* <DEDUP_REMOVED lines=13> */
.L_x_10846:
        /* <DEDUP_REMOVED lines=11> */
.L_x_10845:
[----:B------:R-:W-:Y:S05]  /*1d30*/  EXIT ;  /* 0x000000000000794d */ /* 0x000fea0003800000 */
.L_x_10829:
        /* <DEDUP_REMOVED lines=8> */
.L_x_10848:
[----:B------:R-:W-:Y:S05]  /*1dc0*/  BSYNC B1 ;  /* 0x0000000000017941 */ /* 0x000fea0003800000 */
.L_x_10847:
        /* <DEDUP_REMOVED lines=10> */
.L_x_10849:
[----:B------:R-:W-:Y:S02]  /*1e70*/  IMAD.MOV.U32 R5, RZ, RZ, R24 ;  /* 0x000000ffff057224 */ /* 0x000fe400078e0018 */
[----:B------:R-:W-:Y:S02]  /*1e80*/  IMAD.MOV.U32 R26, RZ, RZ, R2 ;  /* 0x000000ffff1a7224 */ /* 0x000fe400078e0002 */
[----:B------:R-:W-:-:S07]  /*1e90*/  IMAD.MOV.U32 R2, RZ, RZ, -0x1 ;  /* 0xffffffffff027424 */ /* 0x000fce00078e00ff */
[----:B------:R-:W-:Y:S05]  /*1ea0*/  WARPSYNC.COLLECTIVE R2, `(.L_x_10850) ;  /* 0x0000000002087348 */ /* 0x000fea0003c00000 */
[----:B------:R0:W1:Y:S02]  /*1eb0*/  SHFL.BFLY P0, R2, R5, R4, R3 ;  /* 0x0c00000405027389 */ /* 0x0000640000000003 */
[----:B01----:R-:W-:Y:S01]  /*1ec0*/  ENDCOLLECTIVE ;  /* 0x000000000000791b */ /* 0x003fe20003800000 */
.L_x_10850:
        /* <DEDUP_REMOVED lines=13> */
.L_x_10851:
[----:B------:R-:W-:Y:S02]  /*1fa0*/  IMAD.MOV.U32 R5, RZ, RZ, R26 ;  /* 0x000000ffff057224 */ /* 0x000fe400078e001a */
[----:B------:R-:W-:Y:S02]  /*1fb0*/  IMAD.MOV.U32 R23, RZ, RZ, R2 ;  /* 0x000000ffff177224 */ /* 0x000fe400078e0002 */
[----:B------:R-:W-:-:S03]  /*1fc0*/  IMAD.MOV.U32 R2, RZ, RZ, -0x1 ;  /* 0xffffffffff027424 */ /* 0x000fc600078e00ff */
[----:B------:R-:W-:-:S13]  /*1fd0*/  FSETP.GEU.FTZ.AND P1, PT, R28, R23, PT ;  /* 0x000000171c00720b */ /* 0x000fda0003f3e000 */
[----:B------:R-:W-:Y:S05]  /*1fe0*/  WARPSYNC.COLLECTIVE R2, `(.L_x_10852) ;  /* 0x0000000002087348 */ /* 0x000fea0003c00000 */
[----:B------:R0:W1:Y:S02]  /*1ff0*/  SHFL.BFLY P0, R2, R5, R4, R3 ;  /* 0x0c00000405027389 */ /* 0x0000640000000003 */
[----:B01----:R-:W-:Y:S01]  /*2000*/  ENDCOLLECTIVE ;  /* 0x000000000000791b */ /* 0x003fe20003800000 */
.L_x_10852:
[----:B------:R-:W-:Y:S01]  /*2010*/  @P1 FSETP.NEU.FTZ.AND P3, PT, R28, R23, PT ;  /* 0x000000171c00120b */ /* 0x000fe20003f7d000 */
[----:B------:R-:W-:Y:S02]  /*2020*/  IMAD.MOV.U32 R5, RZ, RZ, R25 ;  /* 0x000000ffff057224 */ /* 0x000fe400078e0019 */
[----:B------:R-:W-:Y:S02]  /*2030*/  IMAD.MOV.U32 R29, RZ, RZ, R2 ;  /* 0x000000ffff1d7224 */ /* 0x000fe400078e0002 */
[----:B------:R-:W-:-:S08]  /*2040*/  IMAD.MOV.U32 R2, RZ, RZ, -0x1 ;  /* 0xffffffffff027424 */ /* 0x000fd000078e00ff */
[----:B------:R-:W-:Y:S05]  /*2050*/  WARPSYNC.COLLECTIVE R2, `(.L_x_10853) ;  /* 0x0000000002087348 */ /* 0x000fea0003c00000 */
[----:B------:R0:W1:Y:S02]  /*2060*/  SHFL.BFLY P0, R2, R5, R4, R3 ;  /* 0x0c00000405027389 */ /* 0x0000640000000003 */
[----:B01----:R-:W-:Y:S01]  /*2070*/  ENDCOLLECTIVE ;  /* 0x000000000000791b */ /* 0x003fe20003800000 */
.L_x_10853:
        /* <DEDUP_REMOVED lines=13> */
.L_x_10854:
[----:B------:R-:W-:Y:S02]  /*2150*/  IMAD.MOV.U32 R5, RZ, RZ, R29 ;  /* 0x000000ffff057224 */ /* 0x000fe400078e001d */
[----:B------:R-:W-:Y:S02]  /*2160*/  IMAD.MOV.U32 R24, RZ, RZ, R2 ;  /* 0x000000ffff187224 */ /* 0x000fe400078e0002 */
[----:B------:R-:W-:-:S07]  /*2170*/  IMAD.MOV.U32 R2, RZ, RZ, -0x1 ;  /* 0xffffffffff027424 */ /* 0x000fce00078e00ff */
[----:B------:R-:W-:Y:S05]  /*2180*/  WARPSYNC.COLLECTIVE R2, `(.L_x_10855) ;  /* 0x0000000002087348 */ /* 0x000fea0003c00000 */
[----:B------:R0:W1:Y:S02]  /*2190*/  SHFL.BFLY P0, R2, R5, R4, R3 ;  /* 0x0c00000405027389 */ /* 0x0000640000000003 */
[----:B01----:R-:W-:Y:S01]  /*21a0*/  ENDCOLLECTIVE ;  /* 0x000000000000791b */ /* 0x003fe20003800000 */
.L_x_10855:
[----:B------:R-:W-:Y:S02]  /*21b0*/  IMAD.MOV.U32 R5, RZ, RZ, R28 ;  /* 0x000000ffff057224 */ /* 0x000fe400078e001c */
[----:B------:R-:W-:Y:S02]  /*21c0*/  IMAD.MOV.U32 R25, RZ, RZ, R2 ;  /* 0x000000ffff197224 */ /* 0x000fe400078e0002 */
[----:B------:R-:W-:-:S07]  /*21d0*/  IMAD.MOV.U32 R2, RZ, RZ, -0x1 ;  /* 0xffffffffff027424 */ /* 0x000fce00078e00ff */
[----:B------:R-:W-:Y:S05]  /*21e0*/  WARPSYNC.COLLECTIVE R2, `(.L_x_10856) ;  /* 0x0000000002087348 */ /* 0x000fea0003c00000 */
[----:B------:R0:W1:Y:S02]  /*21f0*/  SHFL.BFLY P0, R2, R5, R4, R3 ;  /* 0x0c00000405027389 */ /* 0x0000640000000003 */
[----:B01----:R-:W-:Y:S01]  /*2200*/  ENDCOLLECTIVE ;  /* 0x000000000000791b */ /* 0x003fe20003800000 */
.L_x_10856:
        /* <DEDUP_REMOVED lines=14> */
.L_x_10857:
[----:B------:R-:W-:Y:S02]  /*22f0*/  IMAD.MOV.U32 R5, RZ, RZ, R25 ;  /* 0x000000ffff057224 */ /* 0x000fe400078e0019 */
[----:B------:R-:W-:Y:S02]  /*2300*/  IMAD.MOV.U32 R24, RZ, RZ, R2 ;  /* 0x000000ffff187224 */ /* 0x000fe400078e0002 */
[----:B------:R-:W-:-:S03]  /*2310*/  IMAD.MOV.U32 R2, RZ, RZ, -0x1 ;  /* 0xffffffffff027424 */ /* 0x000fc600078e00ff */
[----:B------:R-:W-:-:S13]  /*2320*/  FSETP.GEU.FTZ.AND P3, PT, R23, R24, PT ;  /* 0x000000181700720b */ /* 0x000fda0003f7e000 */
[----:B------:R-:W-:Y:S05]  /*2330*/  WARPSYNC.COLLECTIVE R2, `(.L_x_10858) ;  /* 0x0000000002087348 */ /* 0x000fea0003c00000 */
[----:B------:R0:W1:Y:S02]  /*2340*/  SHFL.BFLY P0, R2, R5, R4, R3 ;  /* 0x0c00000405027389 */ /* 0x0000640000000003 */
[----:B01----:R-:W-:Y:S01]  /*2350*/  ENDCOLLECTIVE ;  /* 0x000000000000791b */ /* 0x003fe20003800000 */
.L_x_10858:
[----:B------:R-:W-:Y:S01]  /*2360*/  @P3 FSETP.NEU.FTZ.AND P1, PT, R23, R24, PT ;  /* 0x000000181700320b */ /* 0x000fe20003f3d000 */
[----:B------:R-:W-:Y:S02]  /*2370*/  IMAD.MOV.U32 R5, RZ, RZ, R28 ;  /* 0x000000ffff057224 */ /* 0x000fe400078e001c */
[----:B------:R-:W-:Y:S02]  /*2380*/  IMAD.MOV.U32 R26, RZ, RZ, R2 ;  /* 0x000000ffff1a7224 */ /* 0x000fe400078e0002 */
[----:B------:R-:W-:-:S08]  /*2390*/  IMAD.MOV.U32 R2, RZ, RZ, -0x1 ;  /* 0xffffffffff027424 */ /* 0x000fd000078e00ff */
[----:B------:R-:W-:Y:S05]  /*23a0*/  WARPSYNC.COLLECTIVE R2, `(.L_x_10859) ;  /* 0x0000000002087348 */ /* 0x000fea0003c00000 */
[----:B------:R0:W1:Y:S02]  /*23b0*/  SHFL.BFLY P0, R2, R5, R4, R3 ;  /* 0x0c00000405027389 */ /* 0x0000640000000003 */
[----:B01----:R-:W-:Y:S01]  /*23c0*/  ENDCOLLECTIVE ;  /* 0x000000000000791b */ /* 0x003fe20003800000 */
.L_x_10859:
        /* <DEDUP_REMOVED lines=12> */
.L_x_10860:
[----:B------:R-:W-:Y:S02]  /*2490*/  IMAD.MOV.U32 R5, RZ, RZ, R26 ;  /* 0x000000ffff057224 */ /* 0x000fe400078e001a */
[----:B------:R-:W-:Y:S02]  /*24a0*/  IMAD.MOV.U32 R28, RZ, RZ, R2 ;  /* 0x000000ffff1c7224 */ /* 0x000fe400078e0002 */
[----:B------:R-:W-:-:S07]  /*24b0*/  IMAD.MOV.U32 R2, RZ, RZ, -0x1 ;  /* 0xffffffffff027424 */ /* 0x000fce00078e00ff */
[----:B------:R-:W-:Y:S05]  /*24c0*/  WARPSYNC.COLLECTIVE R2, `(.L_x_10861) ;  /* 0x0000000002087348 */ /* 0x000fea0003c00000 */
[----:B------:R0:W1:Y:S02]  /*24d0*/  SHFL.BFLY P0, R2, R5, R4, R3 ;  /* 0x0c00000405027389 */ /* 0x0000640000000003 */
[----:B01----:R-:W-:Y:S01]  /*24e0*/  ENDCOLLECTIVE ;  /* 0x000000000000791b */ /* 0x003fe20003800000 */
.L_x_10861:
[----:B------:R-:W-:Y:S02]  /*24f0*/  IMAD.MOV.U32 R5, RZ, RZ, R24 ;  /* 0x000000ffff057224 */ /* 0x000fe400078e0018 */
[----:B------:R-:W-:Y:S02]  /*2500*/  IMAD.MOV.U32 R29, RZ, RZ, R2 ;  /* 0x000000ffff1d7224 */ /* 0x000fe400078e0002 */
[----:B------:R-:W-:-:S07]  /*2510*/  IMAD.MOV.U32 R2, RZ, RZ, -0x1 ;  /* 0xffffffffff027424 */ /* 0x000fce00078e00ff */
[----:B------:R-:W-:Y:S05]  /*2520*/  WARPSYNC.COLLECTIVE R2, `(.L_x_10862) ;  /* 0x0000000002087348 */ /* 0x000fea0003c00000 */
[----:B------:R0:W1:Y:S02]  /*2530*/  SHFL.BFLY P0, R2, R5, R4, R3 ;  /* 0x0c00000405027389 */ /* 0x0000640000000003 */
[----:B01----:R-:W-:Y:S01]  /*2540*/  ENDCOLLECTIVE ;  /* 0x000000000000791b */ /* 0x003fe20003800000 */
.L_x_10862:
[----:B------:R-:W-:Y:S05]  /*2550*/  BRA `(.L_x_10863) ;  /* 0xffffffe400dc7947 */ /* 0x000fea000383ffff */
.L_x_10836:
        /* <DEDUP_REMOVED lines=8> */
.L_x_10865:
[----:B------:R-:W-:Y:S05]  /*25e0*/  BSYNC B1 ;  /* 0x0000000000017941 */ /* 0x000fea0003800000 */
.L_x_10864:
        /* <DEDUP_REMOVED lines=10> */
.L_x_10866:
[----:B------:R-:W-:Y:S02]  /*2690*/  IMAD.MOV.U32 R5, RZ, RZ, R24 ;  /* 0x000000ffff057224 */ /* 0x000fe400078e0018 */
[----:B------:R-:W-:Y:S02]  /*26a0*/  IMAD.MOV.U32 R26, RZ, RZ, R2 ;  /* 0x000000ffff1a7224 */ /* 0x000fe400078e0002 */
[----:B------:R-:W-:-:S07]  /*26b0*/  IMAD.MOV.U32 R2, RZ, RZ, -0x1 ;  /* 0xffffffffff027424 */ /* 0x000fce00078e00ff */
[----:B------:R-:W-:Y:S05]  /*26c0*/  WARPSYNC.COLLECTIVE R2, `(.L_x_10867) ;  /* 0x0000000002087348 */ /* 0x000fea0003c00000 */
[----:B------:R0:W1:Y:S02]  /*26d0*/  SHFL.BFLY P0, R2, R5, R4, R3 ;  /* 0x0c00000405027389 */ /* 0x0000640000000003 */
[----:B01----:R-:W-:Y:S01]  /*26e0*/  ENDCOLLECTIVE ;  /* 0x000000000000791b */ /* 0x003fe20003800000 */
.L_x_10867:
        /* <DEDUP_REMOVED lines=13> */
.L_x_10868:
[----:B------:R-:W-:Y:S02]  /*27c0*/  IMAD.MOV.U32 R5, RZ, RZ, R26 ;  /* 0x000000ffff057224 */ /* 0x000fe400078e001a */
[----:B------:R-:W-:Y:S02]  /*27d0*/  IMAD.MOV.U32 R27, RZ, RZ, R2 ;  /* 0x000000ffff1b7224 */ /* 0x000fe400078e0002 */
[----:B------:R-:W-:-:S03]  /*27e0*/  IMAD.MOV.U32 R2, RZ, RZ, -0x1 ;  /* 0xffffffffff027424 */ /* 0x000fc600078e00ff */
[----:B------:R-:W-:-:S13]  /*27f0*/  FSETP.GEU.FTZ.AND P1, PT, R28, R27, PT ;  /* 0x0000001b1c00720b */ /* 0x000fda0003f3e000 */
[----:B------:R-:W-:Y:S05]  /*2800*/  WARPSYNC.COLLECTIVE R2, `(.L_x_10869) ;  /* 0x0000000002087348 */ /* 0x000fea0003c00000 */
[----:B------:R0:W1:Y:S02]  /*2810*/  SHFL.BFLY P0, R2, R5, R4, R3 ;  /* 0x0c00000405027389 */ /* 0x0000640000000003 */
[----:B01----:R-:W-:Y:S01]  /*2820*/  ENDCOLLECTIVE ;  /* 0x000000000000791b */ /* 0x003fe20003800000 */
.L_x_10869:
[----:B------:R-:W-:Y:S01]  /*2830*/  @P1 FSETP.NEU.FTZ.AND P3, PT, R28, R27, PT ;  /* 0x0000001b1c00120b */ /* 0x000fe20003f7d000 */
[----:B------:R-:W-:Y:S02]  /*2840*/  IMAD.MOV.U32 R5, RZ, RZ, R23 ;  /* 0x000000ffff057224 */ /* 0x000fe400078e0017 */
[----:B------:R-:W-:Y:S02]  /*2850*/  IMAD.MOV.U32 R25, RZ, RZ, R2 ;  /* 0x000000ffff197224 */ /* 0x000fe400078e0002 */
[----:B------:R-:W-:-:S08]  /*2860*/  IMAD.MOV.U32 R2, RZ, RZ, -0x1 ;  /* 0xffffffffff027424 */ /* 0x000fd000078e00ff */
[----:B------:R-:W-:Y:S05]  /*2870*/  WARPSYNC.COLLECTIVE R2, `(.L_x_10870) ;  /* 0x0000000002087348 */ /* 0x000fea0003c00000 */
[----:B------:R0:W1:Y:S02]  /*2880*/  SHFL.BFLY P0, R2, R5, R4, R3 ;  /* 0x0c00000405027389 */ /* 0x0000640000000003 */
[----:B01----:R-:W-:Y:S01]  /*2890*/  ENDCOLLECTIVE ;  /* 0x000000000000791b */ /* 0x003fe20003800000 */
.L_x_10870:
        /* <DEDUP_REMOVED lines=13> */
.L_x_10871:
[----:B------:R-:W-:Y:S02]  /*2970*/  IMAD.MOV.U32 R5, RZ, RZ, R25 ;  /* 0x000000ffff057224 */ /* 0x000fe400078e0019 */
[----:B------:R-:W-:Y:S02]  /*2980*/  IMAD.MOV.U32 R27, RZ, RZ, R2 ;  /* 0x000000ffff1b7224 */ /* 0x000fe400078e0002 */
[----:B------:R-:W-:-:S07]  /*2990*/  IMAD.MOV.U32 R2, RZ, RZ, -0x1 ;  /* 0xffffffffff027424 */ /* 0x000fce00078e00ff */
[----:B------:R-:W-:Y:S05]  /*29a0*/  WARPSYNC.COLLECTIVE R2, `(.L_x_10872) ;  /* 0x0000000002087348 */ /* 0x000fea0003c00000 */
[----:B------:R0:W1:Y:S02]  /*29b0*/  SHFL.BFLY P0, R2, R5, R4, R3 ;  /* 0x0c00000405027389 */ /* 0x0000640000000003 */
[----:B01----:R-:W-:Y:S01]  /*29c0*/  ENDCOLLECTIVE ;  /* 0x000000000000791b */ /* 0x003fe20003800000 */
.L_x_10872:
[----:B------:R-:W-:Y:S02]  /*29d0*/  IMAD.MOV.U32 R5, RZ, RZ, R28 ;  /* 0x000000ffff057224 */ /* 0x000fe400078e001c */
[----:B------:R-:W-:Y:S02]  /*29e0*/  IMAD.MOV.U32 R23, RZ, RZ, R2 ;  /* 0x000000ffff177224 */ /* 0x000fe400078e0002 */
[----:B------:R-:W-:-:S07]  /*29f0*/  IMAD.MOV.U32 R2, RZ, RZ, -0x1 ;  /* 0xffffffffff027424 */ /* 0x000fce00078e00ff */
[----:B------:R-:W-:Y:S05]  /*2a00*/  WARPSYNC.COLLECTIVE R2, `(.L_x_10873) ;  /* 0x0000000002087348 */ /* 0x000fea0003c00000 */
[----:B------:R0:W1:Y:S02]  /*2a10*/  SHFL.BFLY P0, R2, R5, R4, R3 ;  /* 0x0c00000405027389 */ /* 0x0000640000000003 */
[----:B01----:R-:W-:Y:S01]  /*2a20*/  ENDCOLLECTIVE ;  /* 0x000000000000791b */ /* 0x003fe20003800000 */
.L_x_10873:
        /* <DEDUP_REMOVED lines=14> */
.L_x_10874:
[----:B------:R-:W-:Y:S02]  /*2b10*/  IMAD.MOV.U32 R5, RZ, RZ, R23 ;  /* 0x000000ffff057224 */ /* 0x000fe400078e0017 */
[----:B------:R-:W-:Y:S02]  /*2b20*/  IMAD.MOV.U32 R27, RZ, RZ, R2 ;  /* 0x000000ffff1b7224 */ /* 0x000fe400078e0002 */
[----:B------:R-:W-:-:S03]  /*2b30*/  IMAD.MOV.U32 R2, RZ, RZ, -0x1 ;  /* 0xffffffffff027424 */ /* 0x000fc600078e00ff */
[----:B------:R-:W-:-:S13]  /*2b40*/  FSETP.GEU.FTZ.AND P3, PT, R24, R27, PT ;  /* 0x0000001b1800720b */ /* 0x000fda0003f7e000 */
[----:B------:R-:W-:Y:S05]  /*2b50*/  WARPSYNC.COLLECTIVE R2, `(.L_x_10875) ;  /* 0x0000000002087348 */ /* 0x000fea0003c00000 */
[----:B------:R0:W1:Y:S02]  /*2b60*/  SHFL.BFLY P0, R2, R5, R4, R3 ;  /* 0x0c00000405027389 */ /* 0x0000640000000003 */
[----:B01----:R-:W-:Y:S01]  /*2b70*/  ENDCOLLECTIVE ;  /* 0x000000000000791b */ /* 0x003fe20003800000 */
.L_x_10875:
[----:B------:R-:W-:Y:S01]  /*2b80*/  @P3 FSETP.NEU.FTZ.AND P1, PT, R24, R27, PT ;  /* 0x0000001b1800320b */ /* 0x000fe20003f3d000 */
[----:B------:R-:W-:Y:S02]  /*2b90*/  IMAD.MOV.U32 R5, RZ, RZ, R28 ;  /* 0x000000ffff057224 */ /* 0x000fe400078e001c */
[----:B------:R-:W-:Y:S02]  /*2ba0*/  IMAD.MOV.U32 R26, RZ, RZ, R2 ;  /* 0x000000ffff1a7224 */ /* 0x000fe400078e0002 */
[----:B------:R-:W-:-:S08]  /*2bb0*/  IMAD.MOV.U32 R2, RZ, RZ, -0x1 ;  /* 0xffffffffff027424 */ /* 0x000fd000078e00ff */
[----:B------:R-:W-:Y:S05]  /*2bc0*/  WARPSYNC.COLLECTIVE R2, `(.L_x_10876) ;  /* 0x0000000002087348 */ /* 0x000fea0003c00000 */
[----:B------:R0:W1:Y:S02]  /*2bd0*/  SHFL.BFLY P0, R2, R5, R4, R3 ;  /* 0x0c00000405027389 */ /* 0x0000640000000003 */
[----:B01----:R-:W-:Y:S01]  /*2be0*/  ENDCOLLECTIVE ;  /* 0x000000000000791b */ /* 0x003fe20003800000 */
.L_x_10876:
        /* <DEDUP_REMOVED lines=13> */
.L_x_10877:
[----:B------:R-:W-:Y:S02]  /*2cc0*/  IMAD.MOV.U32 R5, RZ, RZ, R24 ;  /* 0x000000ffff057224 */ /* 0x000fe400078e0018 */
[----:B------:R-:W-:Y:S02]  /*2cd0*/  IMAD.MOV.U32 R26, RZ, RZ, R2 ;  /* 0x000000ffff1a7224 */ /* 0x000fe400078e0002 */
[----:B------:R-:W-:-:S07]  /*2ce0*/  IMAD.MOV.U32 R2, RZ, RZ, -0x1 ;  /* 0xffffffffff027424 */ /* 0x000fce00078e00ff */
[----:B------:R-:W-:Y:S05]  /*2cf0*/  WARPSYNC.COLLECTIVE R2, `(.L_x_10878) ;  /* 0x0000000002087348 */ /* 0x000fea0003c00000 */
[----:B------:R0:W1:Y:S02]  /*2d00*/  SHFL.BFLY P0, R2, R5, R4, R3 ;  /* 0x0c00000405027389 */ /* 0x0000640000000003 */
[----:B01----:R-:W-:Y:S01]  /*2d10*/  ENDCOLLECTIVE ;  /* 0x000000000000791b */ /* 0x003fe20003800000 */
.L_x_10878:
[----:B------:R-:W-:Y:S02]  /*2d20*/  IMAD.MOV.U32 R5, RZ, RZ, R25 ;  /* 0x000000ffff057224 */ /* 0x000fe400078e0019 */
[----:B------:R-:W-:Y:S02]  /*2d30*/  IMAD.MOV.U32 R29, RZ, RZ, R2 ;  /* 0x000000ffff1d7224 */ /* 0x000fe400078e0002 */
[----:B------:R-:W-:-:S07]  /*2d40*/  IMAD.MOV.U32 R2, RZ, RZ, -0x1 ;  /* 0xffffffffff027424 */ /* 0x000fce00078e00ff */
[----:B------:R-:W-:Y:S05]  /*2d50*/  WARPSYNC.COLLECTIVE R2, `(.L_x_10879) ;  /* 0x0000000002087348 */ /* 0x000fea0003c00000 */
[----:B------:R0:W1:Y:S02]  /*2d60*/  SHFL.BFLY P0, R2, R5, R4, R3 ;  /* 0x0c00000405027389 */ /* 0x0000640000000003 */
[----:B01----:R-:W-:Y:S01]  /*2d70*/  ENDCOLLECTIVE ;  /* 0x000000000000791b */ /* 0x003fe20003800000 */
.L_x_10879:
[----:B------:R-:W-:Y:S01]  /*2d80*/  IMAD.MOV.U32 R28, RZ, RZ, R2 ;  /* 0x000000ffff1c7224 */ /* 0x000fe200078e0002 */
[----:B------:R-:W-:Y:S06]  /*2d90*/  BRA `(.L_x_10880) ;  /* 0xffffffe400f47947 */ /* 0x000fec000383ffff */
.L_x_10881:
        /* <DEDUP_REMOVED lines=14> */
.L_x_12356:


//--------------------- .text._ZN4vllm3moe10topkGatingILi16ELi512ELi4ELi16ELi32EjfLNS0_11ScoringFuncE0EEEvPKT5_PKbPfiPT4_PiiiibPKf --------------------------
	.section	.text._ZN4vllm3moe10topkGatingILi16ELi512ELi4ELi16ELi32EjfLNS0_11ScoringFuncE0EEEvPKT5_PKbPfiPT4_PiiiibPKf,"ax",@progbits
	.align	128
        .global         _ZN4vllm3moe10topkGatingILi16ELi512ELi4ELi16ELi32EjfLNS0_11ScoringFuncE0EEEvPKT5_PKbPfiPT4_PiiiibPKf
        .type           _ZN4vllm3moe10topkGatingILi16ELi512ELi4ELi16ELi32EjfLNS0_11ScoringFuncE0EEEvPKT5_PKbPfiPT4_PiiiibPKf,@function
        .size           _ZN4vllm3moe10topkGatingILi16ELi512ELi4ELi16ELi32EjfLNS0_11ScoringFuncE0EEEvPKT5_PKbPfiPT4_PiiiibPKf,(.L_x_12357 - _ZN4vllm3moe10topkGatingILi16ELi512ELi4ELi16ELi32EjfLNS0_11ScoringFuncE0EEEvPKT5_PKbPfiPT4_PiiiibPKf)
        .other          _ZN4vllm3moe10topkGatingILi16ELi512ELi4ELi16ELi32EjfLNS0_11ScoringFuncE0EEEvPKT5_PKbPfiPT4_PiiiibPKf,@"STO_CUDA_ENTRY STV_DEFAULT"
_ZN4vllm3moe10topkGatingILi16ELi512ELi4ELi16ELi32EjfLNS0_11ScoringFuncE0EEEvPKT5_PKbPfiPT4_PiiiibPKf:
.text._ZN4vllm3moe10topkGatingILi16ELi512ELi4ELi16ELi32EjfLNS0_11ScoringFuncE0EEEvPKT5_PKbPfiPT4_PiiiibPKf:
        /* <DEDUP_REMOVED lines=216> */
.L_x_10882:
        /* <DEDUP_REMOVED lines=16> */
.L_x_10883:
        /* <DEDUP_REMOVED lines=16> */
.L_x_10892:
        /* <DEDUP_REMOVED lines=110> */
.L_x_10920:
        /* <DEDUP_REMOVED lines=28> */
.L_x_10888:
[----:B------:R-:W-:Y:S05]  /*1820*/  BSYNC B1 ;  /* 0x0000000000017941 */ /* 0x000fea0003800000 */
.L_x_10887:
        /* <DEDUP_REMOVED lines=52> */
.L_x_10891:
[----:B------:R-:W-:Y:S05]  /*1b70*/  BSYNC B1 ;  /* 0x0000000000017941 */ /* 0x000fea0003800000 */
.L_x_10890:
[----:B------:R-:W-:Y:S05]  /*1b80*/  BRA `(.L_x_10892) ;  /* 0xfffffff000fc7947 */ /* 0x000fea000383ffff */
.L_x_10885:
[----:B------:R-:W-:Y:S01]  /*1b90*/  IMAD.MOV.U32 R43, RZ, RZ, RZ ;  /* 0x000000ffff2b7224 */ /* 0x000fe200078e00ff */
[----:B------:R-:W-:Y:S01]  /*1ba0*/  ULDC UR10, c[0x0][0x228] ;  /* 0x00008a00000a7ab9 */ /* 0x000fe20000000800 */
[----:B------:R-:W-:Y:S01]  /*1bb0*/  ULDC UR11, c[0x0][0x240] ;  /* 0x00009000000b7ab9 */ /* 0x000fe20000000800 */
[----:B------:R-:W-:Y:S01]  /*1bc0*/  ULDC UR5, c[0x0][0x248] ;  /* 0x0000920000057ab9 */ /* 0x000fe20000000800 */
[----:B------:R-:W-:-:S05]  /*1bd0*/  ULDC.64 UR8, c[0x0][0x240] ;  /* 0x0000900000087ab9 */ /* 0x000fca0000000a00 */
.L_x_10898:
        /* <DEDUP_REMOVED lines=110> */
.L_x_10937:
        /* <DEDUP_REMOVED lines=27> */
.L_x_10895:
[----:B------:R-:W-:Y:S05]  /*2470*/  BSYNC B1 ;  /* 0x0000000000017941 */ /* 0x000fea0003800000 */
.L_x_10894:
        /* <DEDUP_REMOVED lines=52> */
.L_x_10897:
[----:B------:R-:W-:Y:S05]  /*27c0*/  BSYNC B1 ;  /* 0x0000000000017941 */ /* 0x000fea0003800000 */
.L_x_10896:
[----:B------:R-:W-:Y:S05]  /*27d0*/  BRA `(.L_x_10898) ;  /* 0xfffffff400007947 */ /* 0x000fea000383ffff */
.L_x_10889:
[----:B------:R-:W-:Y:S05]  /*27e0*/  BSYNC B0 ;  /* 0x0000000000007941 */ /* 0x000fea0003800000 */
.L_x_10884:
        /* <DEDUP_REMOVED lines=20> */
.L_x_10901:
        /* <DEDUP_REMOVED lines=18> */
.L_x_10900:
[----:B------:R-:W-:Y:S05]  /*2a50*/  BSYNC B0 ;  /* 0x0000000000007941 */ /* 0x000fea0003800000 */
.L_x_10899:
        /* <DEDUP_REMOVED lines=12> */
.L_x_10903:
        /* <DEDUP_REMOVED lines=11> */
.L_x_10902:
[----:B------:R-:W-:Y:S05]  /*2bd0*/  EXIT ;  /* 0x000000000000794d */ /* 0x000fea0003800000 */
.L_x_10886:
        /* <DEDUP_REMOVED lines=8> */
.L_x_10905:
[----:B------:R-:W-:Y:S05]  /*2c60*/  BSYNC B1 ;  /* 0x0000000000017941 */ /* 0x000fea0003800000 */
.L_x_10904:
        /* <DEDUP_REMOVED lines=9> */
.L_x_10906:
[----:B------:R-:W-:Y:S01]  /*2d00*/  FSETP.GEU.FTZ.AND P2, PT, R50, R43, PT ;  /* 0x0000002b3200720b */ /* 0x000fe20003f5e000 */
[----:B------:R-:W-:Y:S02]  /*2d10*/  IMAD.MOV.U32 R27, RZ, RZ, R45 ;  /* 0x000000ffff1b7224 */ /* 0x000fe400078e002d */
[----:B------:R-:W-:-:S10]  /*2d20*/  IMAD.MOV.U32 R48, RZ, RZ, R28 ;  /* 0x000000ffff307224 */ /* 0x000fd400078e001c */
[----:B------:R-:W-:Y:S05]  /*2d30*/  WARPSYNC.COLLECTIVE R24, `(.L_x_10907) ;  /* 0x0000000018087348 */ /* 0x000fea0003c00000 */
[----:B------:R0:W1:Y:S02]  /*2d40*/  SHFL.BFLY P0, R28, R27, R26, R25 ;  /* 0x0c00001a1b1c7389 */ /* 0x0000640000000019 */
[----:B01----:R-:W-:Y:S01]  /*2d50*/  ENDCOLLECTIVE ;  /* 0x000000000000791b */ /* 0x003fe20003800000 */
.L_x_10907:
        /* <DEDUP_REMOVED lines=11> */
.L_x_10908:
[----:B------:R-:W-:Y:S02]  /*2e10*/  IMAD.MOV.U32 R27, RZ, RZ, R48 ;  /* 0x000000ffff1b7224 */ /* 0x000fe400078e0030 */
[----:B------:R-:W-:-:S07]  /*2e20*/  IMAD.MOV.U32 R44, RZ, RZ, R28 ;  /* 0x000000ffff2c7224 */ /* 0x000fce00078e001c */
[----:B------:R-:W-:Y:S05]  /*2e30*/  WARPSYNC.COLLECTIVE R24, `(.L_x_10909) ;  /* 0x0000000018087348 */ /* 0x000fea0003c00000 */
[----:B------:R0:W1:Y:S02]  /*2e40*/  SHFL.BFLY P0, R28, R27, R26, R25 ;  /* 0x0c00001a1b1c7389 */ /* 0x0000640000000019 */
[----:B01----:R-:W-:Y:S01]  /*2e50*/  ENDCOLLECTIVE ;  /* 0x000000000000791b */ /* 0x003fe20003800000 */
.L_x_10909:
[----:B------:R-:W-:Y:S01]  /*2e60*/  FSETP.GEU.FTZ.AND P1, PT, R53, R44, PT ;  /* 0x0000002c3500720b */ /* 0x000fe20003f3e000 */
[----:B------:R-:W-:-:S12]  /*2e70*/  IMAD.MOV.U32 R27, RZ, RZ, R47 ;  /* 0x000000ffff1b7224 */ /* 0x000fd800078e002f */
[----:B------:R-:W-:Y:S01]  /*2e80*/  @P1 FSETP.NEU.FTZ.AND P2, PT, R53, R44, PT ;  /* 0x0000002c3500120b */ /* 0x000fe20003f5d000 */
[----:B------:R-:W-:-:S12]  /*2e90*/  IMAD.MOV.U32 R51, RZ, RZ, R28 ;  /* 0x000000ffff337224 */ /* 0x000fd800078e001c */
[----:B------:R-:W-:Y:S05]  /*2ea0*/  WARPSYNC.COLLECTIVE R24, `(.L_x_10910) ;  /* 0x0000000018087348 */ /* 0x000fea0003c00000 */
[----:B------:R0:W1:Y:S02]  /*2eb0*/  SHFL.BFLY P0, R28, R27, R26, R25 ;  /* 0x0c00001a1b1c7389 */ /* 0x0000640000000019 */
[----:B01----:R-:W-:Y:S01]  /*2ec0*/  ENDCOLLECTIVE ;  /* 0x000000000000791b */ /* 0x003fe20003800000 */
.L_x_10910:
        /* <DEDUP_REMOVED lines=12> */
.L_x_10911:
[----:B------:R-:W-:Y:S02]  /*2f90*/  IMAD.MOV.U32 R27, RZ, RZ, R29 ;  /* 0x000000ffff1b7224 */ /* 0x000fe400078e001d */
[----:B------:R-:W-:-:S07]  /*2fa0*/  IMAD.MOV.U32 R43, RZ, RZ, R28 ;  /* 0x000000ffff2b7224 */ /* 0x000fce00078e001c */
[----:B------:R-:W-:Y:S05]  /*2fb0*/  WARPSYNC.COLLECTIVE R24, `(.L_x_10912) ;  /* 0x0000000018087348 */ /* 0x000fea0003c00000 */
[----:B------:R0:W1:Y:S02]  /*2fc0*/  SHFL.BFLY P0, R28, R27, R26, R25 ;  /* 0x0c00001a1b1c7389 */ /* 0x0000640000000019 */
[----:B01----:R-:W-:Y:S01]  /*2fd0*/  ENDCOLLECTIVE ;  /* 0x000000000000791b */ /* 0x003fe20003800000 */
.L_x_10912:
[----:B------:R-:W-:Y:S02]  /*2fe0*/  IMAD.MOV.U32 R27, RZ, RZ, R45 ;  /* 0x000000ffff1b7224 */ /* 0x000fe400078e002d */
[----:B------:R-:W-:-:S07]  /*2ff0*/  IMAD.MOV.U32 R50, RZ, RZ, R28 ;  /* 0x000000ffff327224 */ /* 0x000fce00078e001c */
[----:B------:R-:W-:Y:S05]  /*3000*/  WARPSYNC.COLLECTIVE R24, `(.L_x_10913) ;  /* 0x0000000018087348 */ /* 0x000fea0003c00000 */
[----:B------:R0:W1:Y:S02]  /*3010*/  SHFL.BFLY P0, R28, R27, R26, R25 ;  /* 0x0c00001a1b1c7389 */ /* 0x0000640000000019 */
[----:B01----:R-:W-:Y:S01]  /*3020*/  ENDCOLLECTIVE ;  /* 0x000000000000791b */ /* 0x003fe20003800000 */
.L_x_10913:
        /* <DEDUP_REMOVED lines=12> */
.L_x_10914:
[----:B------:R-:W-:Y:S02]  /*30f0*/  IMAD.MOV.U32 R27, RZ, RZ, R51 ;  /* 0x000000ffff1b7224 */ /* 0x000fe400078e0033 */
[----:B------:R-:W-:-:S07]  /*3100*/  IMAD.MOV.U32 R43, RZ, RZ, R28 ;  /* 0x000000ffff2b7224 */ /* 0x000fce00078e001c */
[----:B------:R-:W-:Y:S05]  /*3110*/  WARPSYNC.COLLECTIVE R24, `(.L_x_10915) ;  /* 0x0000000018087348 */ /* 0x000fea0003c00000 */
[----:B------:R0:W1:Y:S02]  /*3120*/  SHFL.BFLY P0, R28, R27, R26, R25 ;  /* 0x0c00001a1b1c7389 */ /* 0x0000640000000019 */
[----:B01----:R-:W-:Y:S01]  /*3130*/  ENDCOLLECTIVE ;  /* 0x000000000000791b */ /* 0x003fe20003800000 */
.L_x_10915:
[----:B------:R-:W-:Y:S01]  /*3140*/  FSETP.GEU.FTZ.AND P2, PT, R52, R43, PT ;  /* 0x0000002b3400720b */ /* 0x000fe20003f5e000 */
[----:B------:R-:W-:-:S12]  /*3150*/  IMAD.MOV.U32 R27, RZ, RZ, R45 ;  /* 0x000000ffff1b7224 */ /* 0x000fd800078e002d */
[----:B------:R-:W-:Y:S01]  /*3160*/  @P2 FSETP.NEU.FTZ.AND P1, PT, R52, R43, PT ;  /* 0x0000002b3400220b */ /* 0x000fe20003f3d000 */
[----:B------:R-:W-:-:S12]  /*3170*/  IMAD.MOV.U32 R44, RZ, RZ, R28 ;  /* 0x000000ffff2c7224 */ /* 0x000fd800078e001c */
[----:B------:R-:W-:Y:S05]  /*3180*/  WARPSYNC.COLLECTIVE R24, `(.L_x_10916) ;  /* 0x0000000018087348 */ /* 0x000fea0003c00000 */
[----:B------:R0:W1:Y:S02]  /*3190*/  SHFL.BFLY P0, R28, R27, R26, R25 ;  /* 0x0c00001a1b1c7389 */ /* 0x0000640000000019 */
[----:B01----:R-:W-:Y:S01]  /*31a0*/  ENDCOLLECTIVE ;  /* 0x000000000000791b */ /* 0x003fe20003800000 */
.L_x_10916:
        /* <DEDUP_REMOVED lines=11> */
.L_x_10917:
[----:B------:R-:W-:Y:S02]  /*3260*/  IMAD.MOV.U32 R27, RZ, RZ, R50 ;  /* 0x000000ffff1b7224 */ /* 0x000fe400078e0032 */
[----:B------:R-:W-:-:S07]  /*3270*/  IMAD.MOV.U32 R29, RZ, RZ, R28 ;  /* 0x000000ffff1d7224 */ /* 0x000fce00078e001c */
[----:B------:R-:W-:Y:S05]  /*3280*/  WARPSYNC.COLLECTIVE R24, `(.L_x_10918) ;  /* 0x0000000018087348 */ /* 0x000fea0003c00000 */
[----:B------:R0:W1:Y:S02]  /*3290*/  SHFL.BFLY P0, R28, R27, R26, R25 ;  /* 0x0c00001a1b1c7389 */ /* 0x0000640000000019 */
[----:B01----:R-:W-:Y:S01]  /*32a0*/  ENDCOLLECTIVE ;  /* 0x000000000000791b */ /* 0x003fe20003800000 */
.L_x_10918:
[----:B------:R-:W-:Y:S02]  /*32b0*/  IMAD.MOV.U32 R27, RZ, RZ, R43 ;  /* 0x000000ffff1b7224 */ /* 0x000fe400078e002b */
[----:B------:R-:W-:-:S07]  /*32c0*/  IMAD.MOV.U32 R47, RZ, RZ, R28 ;  /* 0x000000ffff2f7224 */ /* 0x000fce00078e001c */
[----:B------:R-:W-:Y:S05]  /*32d0*/  WARPSYNC.COLLECTIVE R24, `(.L_x_10919) ;  /* 0x0000000018087348 */ /* 0x000fea0003c00000 */
[----:B------:R0:W1:Y:S02]  /*32e0*/  SHFL.BFLY P0, R28, R27, R26, R25 ;  /* 0x0c00001a1b1c7389 */ /* 0x0000640000000019 */
[----:B01----:R-:W-:Y:S01]  /*32f0*/  ENDCOLLECTIVE ;  /* 0x000000000000791b */ /* 0x003fe20003800000 */
.L_x_10919:
[----:B------:R-:W-:Y:S05]  /*3300*/  BRA `(.L_x_10920) ;  /* 0xffffffe000d47947 */ /* 0x000fea000383ffff */
.L_x_10893:
        /* <DEDUP_REMOVED lines=8> */
.L_x_10922:
[----:B------:R-:W-:Y:S05]  /*3390*/  BSYNC B1 ;  /* 0x0000000000017941 */ /* 0x000fea0003800000 */
.L_x_10921:
        /* <DEDUP_REMOVED lines=9> */
.L_x_10923:
[----:B------:R-:W-:Y:S01]  /*3430*/  FSETP.GEU.FTZ.AND P2, PT, R50, R29, PT ;  /* 0x0000001d3200720b */ /* 0x000fe20003f5e000 */
[----:B------:R-:W-:Y:S02]  /*3440*/  IMAD.MOV.U32 R27, RZ, RZ, R51 ;  /* 0x000000ffff1b7224 */ /* 0x000fe400078e0033 */
[----:B------:R-:W-:-:S10]  /*3450*/  IMAD.MOV.U32 R47, RZ, RZ, R28 ;  /* 0x000000ffff2f7224 */ /* 0x000fd400078e001c */
[----:B------:R-:W-:Y:S05]  /*3460*/  WARPSYNC.COLLECTIVE R24, `(.L_x_10924) ;  /* 0x0000000018087348 */ /* 0x000fea0003c00000 */
[----:B------:R0:W1:Y:S02]  /*3470*/  SHFL.BFLY P0, R28, R27, R26, R25 ;  /* 0x0c00001a1b1c7389 */ /* 0x0000640000000019 */
[----:B01----:R-:W-:Y:S01]  /*3480*/  ENDCOLLECTIVE ;  /* 0x000000000000791b */ /* 0x003fe20003800000 */
.L_x_10924:
        /* <DEDUP_REMOVED lines=11> */
.L_x_10925:
[----:B------:R-:W-:Y:S02]  /*3540*/  IMAD.MOV.U32 R27, RZ, RZ, R47 ;  /* 0x000000ffff1b7224 */ /* 0x000fe400078e002f */
[----:B------:R-:W-:-:S07]  /*3550*/  IMAD.MOV.U32 R44, RZ, RZ, R28 ;  /* 0x000000ffff2c7224 */ /* 0x000fce00078e001c */
[----:B------:R-:W-:Y:S05]  /*3560*/  WARPSYNC.COLLECTIVE R24, `(.L_x_10926) ;  /* 0x0000000018087348 */ /* 0x000fea0003c00000 */
[----:B------:R0:W1:Y:S02]  /*3570*/  SHFL.BFLY P0, R28, R27, R26, R25 ;  /* 0x0c00001a1b1c7389 */ /* 0x0000640000000019 */
[----:B01----:R-:W-:Y:S01]  /*3580*/  ENDCOLLECTIVE ;  /* 0x000000000000791b */ /* 0x003fe20003800000 */
.L_x_10926:
[----:B------:R-:W-:Y:S01]  /*3590*/  FSETP.GEU.FTZ.AND P1, PT, R45, R44, PT ;  /* 0x0000002c2d00720b */ /* 0x000fe20003f3e000 */
[----:B------:R-:W-:-:S12]  /*35a0*/  IMAD.MOV.U32 R27, RZ, RZ, R49 ;  /* 0x000000ffff1b7224 */ /* 0x000fd800078e0031 */
[----:B------:R-:W-:Y:S01]  /*35b0*/  @P1 FSETP.NEU.FTZ.AND P2, PT, R45, R44, PT ;  /* 0x0000002c2d00120b */ /* 0x000fe20003f5d000 */
[----:B------:R-:W-:-:S12]  /*35c0*/  IMAD.MOV.U32 R50, RZ, RZ, R28 ;  /* 0x000000ffff327224 */ /* 0x000fd800078e001c */
[----:B------:R-:W-:Y:S05]  /*35d0*/  WARPSYNC.COLLECTIVE R24, `(.L_x_10927) ;  /* 0x0000000018087348 */ /* 0x000fea0003c00000 */
[----:B------:R0:W1:Y:S02]  /*35e0*/  SHFL.BFLY P0, R28, R27, R26, R25 ;  /* 0x0c00001a1b1c7389 */ /* 0x0000640000000019 */
[----:B01----:R-:W-:Y:S01]  /*35f0*/  ENDCOLLECTIVE ;  /* 0x000000000000791b */ /* 0x003fe20003800000 */
.L_x_10927:
        /* <DEDUP_REMOVED lines=12> */
.L_x_10928:
[----:B------:R-:W-:Y:S02]  /*36c0*/  IMAD.MOV.U32 R27, RZ, RZ, R48 ;  /* 0x000000ffff1b7224 */ /* 0x000fe400078e0030 */
[----:B------:R-:W-:-:S07]  /*36d0*/  IMAD.MOV.U32 R29, RZ, RZ, R28 ;  /* 0x000000ffff1d7224 */ /* 0x000fce00078e001c */
[----:B------:R-:W-:Y:S05]  /*36e0*/  WARPSYNC.COLLECTIVE R24, `(.L_x_10929) ;  /* 0x0000000018087348 */ /* 0x000fea0003c00000 */
[----:B------:R0:W1:Y:S02]  /*36f0*/  SHFL.BFLY P0, R28, R27, R26, R25 ;  /* 0x0c00001a1b1c7389 */ /* 0x0000640000000019 */
[----:B01----:R-:W-:Y:S01]  /*3700*/  ENDCOLLECTIVE ;  /* 0x000000000000791b */ /* 0x003fe20003800000 */
.L_x_10929:
[----:B------:R-:W-:Y:S02]  /*3710*/  IMAD.MOV.U32 R27, RZ, RZ, R45 ;  /* 0x000000ffff1b7224 */ /* 0x000fe400078e002d */
[----:B------:R-:W-:-:S07]  /*3720*/  IMAD.MOV.U32 R49, RZ, RZ, R28 ;  /* 0x000000ffff317224 */ /* 0x000fce00078e001c */
[----:B------:R-:W-:Y:S05]  /*3730*/  WARPSYNC.COLLECTIVE R24, `(.L_x_10930) ;  /* 0x0000000018087348 */ /* 0x000fea0003c00000 */
[----:B------:R0:W1:Y:S02]  /*3740*/  SHFL.BFLY P0, R28, R27, R26, R25 ;  /* 0x0c00001a1b1c7389 */ /* 0x0000640000000019 */
[----:B01----:R-:W-:Y:S01]  /*3750*/  ENDCOLLECTIVE ;  /* 0x000000000000791b */ /* 0x003fe20003800000 */
.L_x_10930:
        /* <DEDUP_REMOVED lines=12> */
.L_x_10931:
[----:B------:R-:W-:Y:S02]  /*3820*/  IMAD.MOV.U32 R27, RZ, RZ, R49 ;  /* 0x000000ffff1b7224 */ /* 0x000fe400078e0031 */
[----:B------:R-:W-:-:S07]  /*3830*/  IMAD.MOV.U32 R29, RZ, RZ, R28 ;  /* 0x000000ffff1d7224 */ /* 0x000fce00078e001c */
[----:B------:R-:W-:Y:S05]  /*3840*/  WARPSYNC.COLLECTIVE R24, `(.L_x_10932) ;  /* 0x0000000018087348 */ /* 0x000fea0003c00000 */
[----:B------:R0:W1:Y:S02]  /*3850*/  SHFL.BFLY P0, R28, R27, R26, R25 ;  /* 0x0c00001a1b1c7389 */ /* 0x0000640000000019 */
[----:B01----:R-:W-:Y:S01]  /*3860*/  ENDCOLLECTIVE ;  /* 0x000000000000791b */ /* 0x003fe20003800000 */
.L_x_10932:
[----:B------:R-:W-:Y:S01]  /*3870*/  FSETP.GEU.FTZ.AND P2, PT, R50, R29, PT ;  /* 0x0000001d3200720b */ /* 0x000fe20003f5e000 */
[----:B------:R-:W-:-:S12]  /*3880*/  IMAD.MOV.U32 R27, RZ, RZ, R45 ;  /* 0x000000ffff1b7224 */ /* 0x000fd800078e002d */
[----:B------:R-:W-:Y:S01]  /*3890*/  @P2 FSETP.NEU.FTZ.AND P1, PT, R50, R29, PT ;  /* 0x0000001d3200220b */ /* 0x000fe20003f3d000 */
[----:B------:R-:W-:-:S12]  /*38a0*/  IMAD.MOV.U32 R44, RZ, RZ, R28 ;  /* 0x000000ffff2c7224 */ /* 0x000fd800078e001c */
[----:B------:R-:W-:Y:S05]  /*38b0*/  WARPSYNC.COLLECTIVE R24, `(.L_x_10933) ;  /* 0x0000000018087348 */ /* 0x000fea0003c00000 */
[----:B------:R0:W1:Y:S02]  /*38c0*/  SHFL.BFLY P0, R28, R27, R26, R25 ;  /* 0x0c00001a1b1c7389 */ /* 0x0000640000000019 */
[----:B01----:R-:W-:Y:S01]  /*38d0*/  ENDCOLLECTIVE ;  /* 0x000000000000791b */ /* 0x003fe20003800000 */
.L_x_10933:
        /* <DEDUP_REMOVED lines=11> */
.L_x_10934:
[----:B------:R-:W-:Y:S02]  /*3990*/  IMAD.MOV.U32 R27, RZ, RZ, R50 ;  /* 0x000000ffff1b7224 */ /* 0x000fe400078e0032 */
[----:B------:R-:W-:-:S07]  /*39a0*/  IMAD.MOV.U32 R29, RZ, RZ, R28 ;  /* 0x000000ffff1d7224 */ /* 0x000fce00078e001c */
[----:B------:R-:W-:Y:S05]  /*39b0*/  WARPSYNC.COLLECTIVE R24, `(.L_x_10935) ;  /* 0x0000000018087348 */ /* 0x000fea0003c00000 */
[----:B------:R0:W1:Y:S02]  /*39c0*/  SHFL.BFLY P0, R28, R27, R26, R25 ;  /* 0x0c00001a1b1c7389 */ /* 0x0000640000000019 */
[----:B01----:R-:W-:Y:S01]  /*39d0*/  ENDCOLLECTIVE ;  /* 0x000000000000791b */ /* 0x003fe20003800000 */
.L_x_10935:
[----:B------:R-:W-:Y:S02]  /*39e0*/  IMAD.MOV.U32 R27, RZ, RZ, R51 ;  /* 0x000000ffff1b7224 */ /* 0x000fe400078e0033 */
[----:B------:R-:W-:-:S07]  /*39f0*/  IMAD.MOV.U32 R47, RZ, RZ, R28 ;  /* 0x000000ffff2f7224 */ /* 0x000fce00078e001c */
[----:B------:R-:W-:Y:S05]  /*3a00*/  WARPSYNC.COLLECTIVE R24, `(.L_x_10936) ;  /* 0x0000000018087348 */ /* 0x000fea0003c00000 */
[----:B------:R0:W1:Y:S02]  /*3a10*/  SHFL.BFLY P0, R28, R27, R26, R25 ;  /* 0x0c00001a1b1c7389 */ /* 0x0000640000000019 */
[----:B01----:R-:W-:Y:S01]  /*3a20*/  ENDCOLLECTIVE ;  /* 0x000000000000791b */ /* 0x003fe20003800000 */
.L_x_10936:
[----:B------:R-:W-:Y:S05]  /*3a30*/  BRA `(.L_x_10937) ;  /* 0xffffffe800207947 */ /* 0x000fea000383ffff */
.L_x_10938:
        /* <DEDUP_REMOVED lines=12> */
.L_x_12357:


//--------------------- .text._ZN4vllm3moe10topkGatingILi8ELi256ELi4ELi16ELi32EjfLNS0_11ScoringFuncE0EEEvPKT5_PKbPfiPT4_PiiiibPKf --------------------------
	.section	.text._ZN4vllm3moe10topkGatingILi8ELi256ELi4ELi16ELi32EjfLNS0_11ScoringFuncE0EEEvPKT5_PKbPfiPT4_PiiiibPKf,"ax",@progbits
	.align	128
        .global         _ZN4vllm3moe10topkGatingILi8ELi256ELi4ELi16ELi32EjfLNS0_11ScoringFuncE0EEEvPKT5_PKbPfiPT4_PiiiibPKf
        .type           _ZN4vllm3moe10topkGatingILi8ELi256ELi4ELi16ELi32EjfLNS0_11ScoringFuncE0EEEvPKT5_PKbPfiPT4_PiiiibPKf,@function
        .size           _ZN4vllm3moe10topkGatingILi8ELi256ELi4ELi16ELi32EjfLNS0_11ScoringFuncE0EEEvPKT5_PKbPfiPT4_PiiiibPKf,(.L_x_12358 - _ZN4vllm3moe10topkGatingILi8ELi256ELi4ELi16ELi32EjfLNS0_11ScoringFuncE0EEEvPKT5_PKbPfiPT4_PiiiibPKf)
        .other          _ZN4vllm3moe10topkGatingILi8ELi256ELi4ELi16ELi32EjfLNS0_11ScoringFuncE0EEEvPKT5_PKbPfiPT4_PiiiibPKf,@"STO_CUDA_ENTRY STV_DEFAULT"
_ZN4vllm3moe10topkGatingILi8ELi256ELi4ELi16ELi32EjfLNS0_11ScoringFuncE0EEEvPKT5_PKbPfiPT4_PiiiibPKf:
.text._ZN4vllm3moe10topkGatingILi8ELi256ELi4ELi16ELi32EjfLNS0_11ScoringFuncE0EEEvPKT5_PKbPfiPT4_PiiiibPKf:
        /* <DEDUP_REMOVED lines=156> */
.L_x_10947:
        /* <DEDUP_REMOVED lines=78> */
.L_x_10975:
        /* <DEDUP_REMOVED lines=28> */
.L_x_10943:
[----:B------:R-:W-:Y:S05]  /*1060*/  BSYNC B1 ;  /* 0x0000000000017941 */ /* 0x000fea0003800000 */
.L_x_10942:
        /* <DEDUP_REMOVED lines=36> */
.L_x_10946:
[----:B------:R-:W-:Y:S05]  /*12b0*/  BSYNC B1 ;  /* 0x0000000000017941 */ /* 0x000fea0003800000 */
.L_x_10945:
[----:B------:R-:W-:Y:S05]  /*12c0*/  BRA `(.L_x_10947) ;  /* 0xfffffff400bc7947 */ /* 0x000fea000383ffff */
.L_x_10940:
[----:B------:R-:W-:Y:S01]  /*12d0*/  IMAD.MOV.U32 R31, RZ, RZ, RZ ;  /* 0x000000ffff1f7224 */ /* 0x000fe200078e00ff */
[----:B------:R-:W-:Y:S01]  /*12e0*/  ULDC UR10, c[0x0][0x228] ;  /* 0x00008a00000a7ab9 */ /* 0x000fe20000000800 */
[----:B------:R-:W-:Y:S01]  /*12f0*/  ULDC UR11, c[0x0][0x240] ;  /* 0x00009000000b7ab9 */ /* 0x000fe20000000800 */
[----:B------:R-:W-:Y:S01]  /*1300*/  ULDC UR5, c[0x0][0x248] ;  /* 0x0000920000057ab9 */ /* 0x000fe20000000800 */
[----:B------:R-:W-:-:S05]  /*1310*/  ULDC.64 UR8, c[0x0][0x240] ;  /* 0x0000900000087ab9 */ /* 0x000fca0000000a00 */
.L_x_10953:
        /* <DEDUP_REMOVED lines=78> */
.L_x_10992:
        /* <DEDUP_REMOVED lines=27> */
.L_x_10950:
[----:B------:R-:W-:Y:S05]  /*19b0*/  BSYNC B1 ;  /* 0x0000000000017941 */ /* 0x000fea0003800000 */
.L_x_10949:
        /* <DEDUP_REMOVED lines=36> */
.L_x_10952:
[----:B------:R-:W-:Y:S05]  /*1c00*/  BSYNC B1 ;  /* 0x0000000000017941 */ /* 0x000fea0003800000 */
.L_x_10951:
[----:B------:R-:W-:Y:S05]  /*1c10*/  BRA `(.L_x_10953) ;  /* 0xfffffff400c07947 */ /* 0x000fea000383ffff */
.L_x_10944:
[----:B------:R-:W-:Y:S05]  /*1c20*/  BSYNC B0 ;  /* 0x0000000000007941 */ /* 0x000fea0003800000 */
.L_x_10939:
        /* <DEDUP_REMOVED lines=18> */
.L_x_10956:
        /* <DEDUP_REMOVED lines=18> */
.L_x_10955:
[----:B------:R-:W-:Y:S05]  /*1e70*/  BSYNC B0 ;  /* 0x0000000000007941 */ /* 0x000fea0003800000 */
.L_x_10954:
[----:B------:R-:W-:-:S13]  /*1e80*/  ISETP.NE.AND P0, PT, R8, RZ, PT ;  /* 0x000000ff0800720c */ /* 0x000fda0003f05270 */
[----:B------:R-:W-:Y:S05]  /*1e90*/  @!P0 EXIT ;  /* 0x000000000000894d */ /* 0x000fea0003800000 */
[----:B----4-:R-:W1:Y:S01]  /*1ea0*/  S2R R7, SR_TID.Y ;  /* 0x0000000000077919 */ /* 0x010e620000002200 */
[----:B------:R-:W2:Y:S01]  /*1eb0*/  LDC.64 R2, c[0x0][0x220] ;  /* 0x00008800ff027b82 */ /* 0x000ea20000000a00 */
[----:B------:R3:W4:Y:S01]  /*1ec0*/  MUFU.RCP R9, R30 ;  /* 0x0000001e00097308 */ /* 0x0007220000001000 */
        /* <DEDUP_REMOVED lines=8> */
.L_x_10958:
        /* <DEDUP_REMOVED lines=11> */
.L_x_10957:
[----:B------:R-:W-:Y:S05]  /*2000*/  EXIT ;  /* 0x000000000000794d */ /* 0x000fea0003800000 */
.L_x_10941:
        /* <DEDUP_REMOVED lines=8> */
.L_x_10960:
[----:B------:R-:W-:Y:S05]  /*2090*/  BSYNC B1 ;  /* 0x0000000000017941 */ /* 0x000fea0003800000 */
.L_x_10959:
        /* <DEDUP_REMOVED lines=9> */
.L_x_10961:
[----:B------:R-:W-:Y:S01]  /*2130*/  FSETP.GEU.FTZ.AND P3, PT, R34, R21, PT ;  /* 0x000000152200720b */ /* 0x000fe20003f7e000 */
[----:B------:R-:W-:Y:S02]  /*2140*/  IMAD.MOV.U32 R18, RZ, RZ, R36 ;  /* 0x000000ffff127224 */ /* 0x000fe400078e0024 */
[----:B------:R-:W-:-:S10]  /*2150*/  IMAD.MOV.U32 R31, RZ, RZ, R19 ;  /* 0x000000ffff1f7224 */ /* 0x000fd400078e0013 */
[----:B------:R-:W-:Y:S05]  /*2160*/  WARPSYNC.COLLECTIVE R5, `(.L_x_10962) ;  /* 0x0000000005087348 */ /* 0x000fea0003c00000 */
[----:B------:R0:W1:Y:S02]  /*2170*/  SHFL.BFLY P0, R19, R18, R17, R16 ;  /* 0x0c00001112137389 */ /* 0x0000640000000010 */
[----:B01----:R-:W-:Y:S01]  /*2180*/  ENDCOLLECTIVE ;  /* 0x000000000000791b */ /* 0x003fe20003800000 */
.L_x_10962:
        /* <DEDUP_REMOVED lines=11> */
.L_x_10963:
[----:B------:R-:W-:Y:S02]  /*2240*/  IMAD.MOV.U32 R18, RZ, RZ, R31 ;  /* 0x000000ffff127224 */ /* 0x000fe400078e001f */
[----:B------:R-:W-:-:S07]  /*2250*/  IMAD.MOV.U32 R28, RZ, RZ, R19 ;  /* 0x000000ffff1c7224 */ /* 0x000fce00078e0013 */
[----:B------:R-:W-:Y:S05]  /*2260*/  WARPSYNC.COLLECTIVE R5, `(.L_x_10964) ;  /* 0x0000000005087348 */ /* 0x000fea0003c00000 */
[----:B------:R0:W1:Y:S02]  /*2270*/  SHFL.BFLY P0, R19, R18, R17, R16 ;  /* 0x0c00001112137389 */ /* 0x0000640000000010 */
[----:B01----:R-:W-:Y:S01]  /*2280*/  ENDCOLLECTIVE ;  /* 0x000000000000791b */ /* 0x003fe20003800000 */
.L_x_10964:
[----:B------:R-:W-:Y:S01]  /*2290*/  FSETP.GEU.FTZ.AND P1, PT, R29, R28, PT ;  /* 0x0000001c1d00720b */ /* 0x000fe20003f3e000 */
[----:B------:R-:W-:-:S12]  /*22a0*/  IMAD.MOV.U32 R18, RZ, RZ, R32 ;  /* 0x000000ffff127224 */ /* 0x000fd800078e0020 */
[----:B------:R-:W-:Y:S01]  /*22b0*/  @P1 FSETP.NEU.FTZ.AND P3, PT, R29, R28, PT ;  /* 0x0000001c1d00120b */ /* 0x000fe20003f7d000 */
[----:B------:R-:W-:-:S12]  /*22c0*/  IMAD.MOV.U32 R34, RZ, RZ, R19 ;  /* 0x000000ffff227224 */ /* 0x000fd800078e0013 */
[----:B------:R-:W-:Y:S05]  /*22d0*/  WARPSYNC.COLLECTIVE R5, `(.L_x_10965) ;  /* 0x0000000005087348 */ /* 0x000fea0003c00000 */
[----:B------:R0:W1:Y:S02]  /*22e0*/  SHFL.BFLY P0, R19, R18, R17, R16 ;  /* 0x0c00001112137389 */ /* 0x0000640000000010 */
[----:B01----:R-:W-:Y:S01]  /*22f0*/  ENDCOLLECTIVE ;  /* 0x000000000000791b */ /* 0x003fe20003800000 */
.L_x_10965:
        /* <DEDUP_REMOVED lines=12> */
.L_x_10966:
[----:B------:R-:W-:Y:S02]  /*23c0*/  IMAD.MOV.U32 R18, RZ, RZ, R20 ;  /* 0x000000ffff127224 */ /* 0x000fe400078e0014 */
[----:B------:R-:W-:-:S07]  /*23d0*/  IMAD.MOV.U32 R21, RZ, RZ, R19 ;  /* 0x000000ffff157224 */ /* 0x000fce00078e0013 */
[----:B------:R-:W-:Y:S05]  /*23e0*/  WARPSYNC.COLLECTIVE R5, `(.L_x_10967) ;  /* 0x0000000005087348 */ /* 0x000fea0003c00000 */
[----:B------:R0:W1:Y:S02]  /*23f0*/  SHFL.BFLY P0, R19, R18, R17, R16 ;  /* 0x0c00001112137389 */ /* 0x0000640000000010 */
[----:B01----:R-:W-:Y:S01]  /*2400*/  ENDCOLLECTIVE ;  /* 0x000000000000791b */ /* 0x003fe20003800000 */
.L_x_10967:
[----:B------:R-:W-:Y:S02]  /*2410*/  IMAD.MOV.U32 R18, RZ, RZ, R29 ;  /* 0x000000ffff127224 */ /* 0x000fe400078e001d */
[----:B------:R-:W-:-:S07]  /*2420*/  IMAD.MOV.U32 R35, RZ, RZ, R19 ;  /* 0x000000ffff237224 */ /* 0x000fce00078e0013 */
[----:B------:R-:W-:Y:S05]  /*2430*/  WARPSYNC.COLLECTIVE R5, `(.L_x_10968) ;  /* 0x0000000005087348 */ /* 0x000fea0003c00000 */
[----:B------:R0:W1:Y:S02]  /*2440*/  SHFL.BFLY P0, R19, R18, R17, R16 ;  /* 0x0c00001112137389 */ /* 0x0000640000000010 */
[----:B01----:R-:W-:Y:S01]  /*2450*/  ENDCOLLECTIVE ;  /* 0x000000000000791b */ /* 0x003fe20003800000 */
.L_x_10968:
        /* <DEDUP_REMOVED lines=12> */
.L_x_10969:
[----:B------:R-:W-:Y:S02]  /*2520*/  IMAD.MOV.U32 R18, RZ, RZ, R35 ;  /* 0x000000ffff127224 */ /* 0x000fe400078e0023 */
[----:B------:R-:W-:-:S07]  /*2530*/  IMAD.MOV.U32 R21, RZ, RZ, R19 ;  /* 0x000000ffff157224 */ /* 0x000fce00078e0013 */
[----:B------:R-:W-:Y:S05]  /*2540*/  WARPSYNC.COLLECTIVE R5, `(.L_x_10970) ;  /* 0x0000000005087348 */ /* 0x000fea0003c00000 */
[----:B------:R0:W1:Y:S02]  /*2550*/  SHFL.BFLY P0, R19, R18, R17, R16 ;  /* 0x0c00001112137389 */ /* 0x0000640000000010 */
[----:B01----:R-:W-:Y:S01]  /*2560*/  ENDCOLLECTIVE ;  /* 0x000000000000791b */ /* 0x003fe20003800000 */
.L_x_10970:
[----:B------:R-:W-:Y:S01]  /*2570*/  FSETP.GEU.FTZ.AND P3, PT, R32, R21, PT ;  /* 0x000000152000720b */ /* 0x000fe20003f7e000 */
[----:B------:R-:W-:-:S12]  /*2580*/  IMAD.MOV.U32 R18, RZ, RZ, R34 ;  /* 0x000000ffff127224 */ /* 0x000fd800078e0022 */
[----:B------:R-:W-:Y:S01]  /*2590*/  @P3 FSETP.NEU.FTZ.AND P1, PT, R32, R21, PT ;  /* 0x000000152000320b */ /* 0x000fe20003f3d000 */
[----:B------:R-:W-:-:S12]  /*25a0*/  IMAD.MOV.U32 R28, RZ, RZ, R19 ;  /* 0x000000ffff1c7224 */ /* 0x000fd800078e0013 */
[----:B------:R-:W-:Y:S05]  /*25b0*/  WARPSYNC.COLLECTIVE R5, `(.L_x_10971) ;  /* 0x0000000005087348 */ /* 0x000fea0003c00000 */
[----:B------:R0:W1:Y:S02]  /*25c0*/  SHFL.BFLY P0, R19, R18, R17, R16 ;  /* 0x0c00001112137389 */ /* 0x0000640000000010 */
[----:B01----:R-:W-:Y:S01]  /*25d0*/  ENDCOLLECTIVE ;  /* 0x000000000000791b */ /* 0x003fe20003800000 */
.L_x_10971:
        /* <DEDUP_REMOVED lines=11> */
.L_x_10972:
[----:B------:R-:W-:Y:S02]  /*2690*/  IMAD.MOV.U32 R18, RZ, RZ, R32 ;  /* 0x000000ffff127224 */ /* 0x000fe400078e0020 */
[----:B------:R-:W-:-:S07]  /*26a0*/  IMAD.MOV.U32 R20, RZ, RZ, R19 ;  /* 0x000000ffff147224 */ /* 0x000fce00078e0013 */
[----:B------:R-:W-:Y:S05]  /*26b0*/  WARPSYNC.COLLECTIVE R5, `(.L_x_10973) ;  /* 0x0000000005087348 */ /* 0x000fea0003c00000 */
[----:B------:R0:W1:Y:S02]  /*26c0*/  SHFL.BFLY P0, R19, R18, R17, R16 ;  /* 0x0c00001112137389 */ /* 0x0000640000000010 */
[----:B01----:R-:W-:Y:S01]  /*26d0*/  ENDCOLLECTIVE ;  /* 0x000000000000791b */ /* 0x003fe20003800000 */
.L_x_10973:
[----:B------:R-:W-:Y:S02]  /*26e0*/  IMAD.MOV.U32 R18, RZ, RZ, R36 ;  /* 0x000000ffff127224 */ /* 0x000fe400078e0024 */
[----:B------:R-:W-:-:S07]  /*26f0*/  IMAD.MOV.U32 R31, RZ, RZ, R19 ;  /* 0x000000ffff1f7224 */ /* 0x000fce00078e0013 */
[----:B------:R-:W-:Y:S05]  /*2700*/  WARPSYNC.COLLECTIVE R5, `(.L_x_10974) ;  /* 0x0000000005087348 */ /* 0x000fea0003c00000 */
[----:B------:R0:W1:Y:S02]  /*2710*/  SHFL.BFLY P0, R19, R18, R17, R16 ;  /* 0x0c00001112137389 */ /* 0x0000640000000010 */
[----:B01----:R-:W-:Y:S01]  /*2720*/  ENDCOLLECTIVE ;  /* 0x000000000000791b */ /* 0x003fe20003800000 */
.L_x_10974:
[----:B------:R-:W-:Y:S05]  /*2730*/  BRA `(.L_x_10975) ;  /* 0xffffffe400d87947 */ /* 0x000fea000383ffff */
.L_x_10948:
        /* <DEDUP_REMOVED lines=8> */
.L_x_10977:
[----:B------:R-:W-:Y:S05]  /*27c0*/  BSYNC B1 ;  /* 0x0000000000017941 */ /* 0x000fea0003800000 */
.L_x_10976:
        /* <DEDUP_REMOVED lines=9> */
.L_x_10978:
[----:B------:R-:W-:Y:S01]  /*2860*/  FSETP.GEU.FTZ.AND P3, PT, R35, R20, PT ;  /* 0x000000142300720b */ /* 0x000fe20003f7e000 */
[----:B------:R-:W-:Y:S02]  /*2870*/  IMAD.MOV.U32 R18, RZ, RZ, R34 ;  /* 0x000000ffff127224 */ /* 0x000fe400078e0022 */
[----:B------:R-:W-:-:S10]  /*2880*/  IMAD.MOV.U32 R29, RZ, RZ, R19 ;  /* 0x000000ffff1d7224 */ /* 0x000fd400078e0013 */
[----:B------:R-:W-:Y:S05]  /*2890*/  WARPSYNC.COLLECTIVE R5, `(.L_x_10979) ;  /* 0x0000000005087348 */ /* 0x000fea0003c00000 */
[----:B------:R0:W1:Y:S02]  /*28a0*/  SHFL.BFLY P0, R19, R18, R17, R16 ;  /* 0x0c00001112137389 */ /* 0x0000640000000010 */
[----:B01----:R-:W-:Y:S01]  /*28b0*/  ENDCOLLECTIVE ;  /* 0x000000000000791b */ /* 0x003fe20003800000 */
.L_x_10979:
        /* <DEDUP_REMOVED lines=11> */
.L_x_10980:
[----:B------:R-:W-:Y:S02]  /*2970*/  IMAD.MOV.U32 R18, RZ, RZ, R29 ;  /* 0x000000ffff127224 */ /* 0x000fe400078e001d */
[----:B------:R-:W-:-:S07]  /*2980*/  IMAD.MOV.U32 R21, RZ, RZ, R19 ;  /* 0x000000ffff157224 */ /* 0x000fce00078e0013 */
[----:B------:R-:W-:Y:S05]  /*2990*/  WARPSYNC.COLLECTIVE R5, `(.L_x_10981) ;  /* 0x0000000005087348 */ /* 0x000fea0003c00000 */
[----:B------:R0:W1:Y:S02]  /*29a0*/  SHFL.BFLY P0, R19, R18, R17, R16 ;  /* 0x0c00001112137389 */ /* 0x0000640000000010 */
[----:B01----:R-:W-:Y:S01]  /*29b0*/  ENDCOLLECTIVE ;  /* 0x000000000000791b */ /* 0x003fe20003800000 */
.L_x_10981:
[----:B------:R-:W-:Y:S01]  /*29c0*/  FSETP.GEU.FTZ.AND P1, PT, R28, R21, PT ;  /* 0x000000151c00720b */ /* 0x000fe20003f3e000 */
[----:B------:R-:W-:-:S12]  /*29d0*/  IMAD.MOV.U32 R18, RZ, RZ, R33 ;  /* 0x000000ffff127224 */ /* 0x000fd800078e0021 */
[----:B------:R-:W-:Y:S01]  /*29e0*/  @P1 FSETP.NEU.FTZ.AND P3, PT, R28, R21, PT ;  /* 0x000000151c00120b */ /* 0x000fe20003f7d000 */
[----:B------:R-:W-:-:S12]  /*29f0*/  IMAD.MOV.U32 R34, RZ, RZ, R19 ;  /* 0x000000ffff227224 */ /* 0x000fd800078e0013 */
[----:B------:R-:W-:Y:S05]  /*2a00*/  WARPSYNC.COLLECTIVE R5, `(.L_x_10982) ;  /* 0x0000000005087348 */ /* 0x000fea0003c00000 */
[----:B------:R0:W1:Y:S02]  /*2a10*/  SHFL.BFLY P0, R19, R18, R17, R16 ;  /* 0x0c00001112137389 */ /* 0x0000640000000010 */
[----:B01----:R-:W-:Y:S01]  /*2a20*/  ENDCOLLECTIVE ;  /* 0x000000000000791b */ /* 0x003fe20003800000 */
.L_x_10982:
        /* <DEDUP_REMOVED lines=12> */
.L_x_10983:
[----:B------:R-:W-:Y:S02]  /*2af0*/  IMAD.MOV.U32 R18, RZ, RZ, R32 ;  /* 0x000000ffff127224 */ /* 0x000fe400078e0020 */
[----:B------:R-:W-:-:S07]  /*2b00*/  IMAD.MOV.U32 R20, RZ, RZ, R19 ;  /* 0x000000ffff147224 */ /* 0x000fce00078e0013 */
[----:B------:R-:W-:Y:S05]  /*2b10*/  WARPSYNC.COLLECTIVE R5, `(.L_x_10984) ;  /* 0x0000000005087348 */ /* 0x000fea0003c00000 */
[----:B------:R0:W1:Y:S02]  /*2b20*/  SHFL.BFLY P0, R19, R18, R17, R16 ;  /* 0x0c00001112137389 */ /* 0x0000640000000010 */
[----:B01----:R-:W-:Y:S01]  /*2b30*/  ENDCOLLECTIVE ;  /* 0x000000000000791b */ /* 0x003fe20003800000 */
.L_x_10984:
[----:B------:R-:W-:Y:S02]  /*2b40*/  IMAD.MOV.U32 R18, RZ, RZ, R28 ;  /* 0x000000ffff127224 */ /* 0x000fe400078e001c */
[----:B------:R-:W-:-:S07]  /*2b50*/  IMAD.MOV.U32 R33, RZ, RZ, R19 ;  /* 0x000000ffff217224 */ /* 0x000fce00078e0013 */
[----:B------:R-:W-:Y:S05]  /*2b60*/  WARPSYNC.COLLECTIVE R5, `(.L_x_10985) ;  /* 0x0000000005087348 */ /* 0x000fea0003c00000 */
[----:B------:R0:W1:Y:S02]  /*2b70*/  SHFL.BFLY P0, R19, R18, R17, R16 ;  /* 0x0c00001112137389 */ /* 0x0000640000000010 */
[----:B01----:R-:W-:Y:S01]  /*2b80*/  ENDCOLLECTIVE ;  /* 0x000000000000791b */ /* 0x003fe20003800000 */
.L_x_10985:
        /* <DEDUP_REMOVED lines=12> */
.L_x_10986:
[----:B------:R-:W-:Y:S02]  /*2c50*/  IMAD.MOV.U32 R18, RZ, RZ, R34 ;  /* 0x000000ffff127224 */ /* 0x000fe400078e0022 */
[----:B------:R-:W-:-:S07]  /*2c60*/  IMAD.MOV.U32 R20, RZ, RZ, R19 ;  /* 0x000000ffff147224 */ /* 0x000fce00078e0013 */
[----:B------:R-:W-:Y:S05]  /*2c70*/  WARPSYNC.COLLECTIVE R5, `(.L_x_10987) ;  /* 0x0000000005087348 */ /* 0x000fea0003c00000 */
[----:B------:R0:W1:Y:S02]  /*2c80*/  SHFL.BFLY P0, R19, R18, R17, R16 ;  /* 0x0c00001112137389 */ /* 0x0000640000000010 */
[----:B01----:R-:W-:Y:S01]  /*2c90*/  ENDCOLLECTIVE ;  /* 0x000000000000791b */ /* 0x003fe20003800000 */
.L_x_10987:
[----:B------:R-:W-:Y:S01]  /*2ca0*/  FSETP.GEU.FTZ.AND P3, PT, R35, R20, PT ;  /* 0x000000142300720b */ /* 0x000fe20003f7e000 */
[----:B------:R-:W-:-:S12]  /*2cb0*/  IMAD.MOV.U32 R18, RZ, RZ, R28 ;  /* 0x000000ffff127224 */ /* 0x000fd800078e001c */
[----:B------:R-:W-:Y:S01]  /*2cc0*/  @P3 FSETP.NEU.FTZ.AND P1, PT, R35, R20, PT ;  /* 0x000000142300320b */ /* 0x000fe20003f3d000 */
[----:B------:R-:W-:-:S12]  /*2cd0*/  IMAD.MOV.U32 R21, RZ, RZ, R19 ;  /* 0x000000ffff157224 */ /* 0x000fd800078e0013 */
[----:B------:R-:W-:Y:S05]  /*2ce0*/  WARPSYNC.COLLECTIVE R5, `(.L_x_10988) ;  /* 0x0000000005087348 */ /* 0x000fea0003c00000 */
[----:B------:R0:W1:Y:S02]  /*2cf0*/  SHFL.BFLY P0, R19, R18, R17, R16 ;  /* 0x0c00001112137389 */ /* 0x0000640000000010 */
[----:B01----:R-:W-:Y:S01]  /*2d00*/  ENDCOLLECTIVE ;  /* 0x000000000000791b */ /* 0x003fe20003800000 */
.L_x_10988:
        /* <DEDUP_REMOVED lines=11> */
.L_x_10989:
[----:B------:R-:W-:Y:S02]  /*2dc0*/  IMAD.MOV.U32 R18, RZ, RZ, R32 ;  /* 0x000000ffff127224 */ /* 0x000fe400078e0020 */
[----:B------:R-:W-:-:S07]  /*2dd0*/  IMAD.MOV.U32 R20, RZ, RZ, R19 ;  /* 0x000000ffff147224 */ /* 0x000fce00078e0013 */
[----:B------:R-:W-:Y:S05]  /*2de0*/  WARPSYNC.COLLECTIVE R5, `(.L_x_10990) ;  /* 0x0000000005087348 */ /* 0x000fea0003c00000 */
[----:B------:R0:W1:Y:S02]  /*2df0*/  SHFL.BFLY P0, R19, R18, R17, R16 ;  /* 0x0c00001112137389 */ /* 0x0000640000000010 */
[----:B01----:R-:W-:Y:S01]  /*2e00*/  ENDCOLLECTIVE ;  /* 0x000000000000791b */ /* 0x003fe20003800000 */
.L_x_10990:
[----:B------:R-:W-:Y:S02]  /*2e10*/  IMAD.MOV.U32 R18, RZ, RZ, R36 ;  /* 0x000000ffff127224 */ /* 0x000fe400078e0024 */
[----:B------:R-:W-:-:S07]  /*2e20*/  IMAD.MOV.U32 R21, RZ, RZ, R19 ;  /* 0x000000ffff157224 */ /* 0x000fce00078e0013 */
[----:B------:R-:W-:Y:S05]  /*2e30*/  WARPSYNC.COLLECTIVE R5, `(.L_x_10991) ;  /* 0x0000000005087348 */ /* 0x000fea0003c00000 */
[----:B------:R0:W1:Y:S02]  /*2e40*/  SHFL.BFLY P0, R19, R18, R17, R16 ;  /* 0x0c00001112137389 */ /* 0x0000640000000010 */
[----:B01----:R-:W-:Y:S01]  /*2e50*/  ENDCOLLECTIVE ;  /* 0x000000000000791b */ /* 0x003fe20003800000 */
.L_x_10991:
[----:B------:R-:W-:Y:S05]  /*2e60*/  BRA `(.L_x_10992) ;  /* 0xffffffe800647947 */ /* 0x000fea000383ffff */
.L_x_10993:
        /* <DEDUP_REMOVED lines=9> */
.L_x_12358:


//--------------------- .text._ZN4vllm3moe10topkGatingILi4ELi128ELi4ELi16ELi32EjfLNS0_11ScoringFuncE0EEEvPKT5_PKbPfiPT4_PiiiibPKf --------------------------
	.section	.text._ZN4vllm3moe10topkGatingILi4ELi128ELi4ELi16ELi32EjfLNS0_11ScoringFuncE0EEEvPKT5_PKbPfiPT4_PiiiibPKf,"ax",@progbits
	.align	128
        .global         _ZN4vllm3moe10topkGatingILi4ELi128ELi4ELi16ELi32EjfLNS0_11ScoringFuncE0EEEvPKT5_PKbPfiPT4_PiiiibPKf
        .type           _ZN4vllm3moe10topkGatingILi4ELi128ELi4ELi16ELi32EjfLNS0_11ScoringFuncE0EEEvPKT5_PKbPfiPT4_PiiiibPKf,@function
        .size           _ZN4vllm3moe10topkGatingILi4ELi128ELi4ELi16ELi32EjfLNS0_11ScoringFuncE0EEEvPKT5_PKbPfiPT4_PiiiibPKf,(.L_x_12359 - _ZN4vllm3moe10topkGatingILi4ELi128ELi4ELi16ELi32EjfLNS0_11ScoringFuncE0EEEvPKT5_PKbPfiPT4_PiiiibPKf)
        .other          _ZN4vllm3moe10topkGatingILi4ELi128ELi4ELi16ELi32EjfLNS0_11ScoringFuncE0EEEvPKT5_PKbPfiPT4_PiiiibPKf,@"STO_CUDA_ENTRY STV_DEFAULT"
_ZN4vllm3moe10topkGatingILi4ELi128ELi4ELi16ELi32EjfLNS0_11ScoringFuncE0EEEvPKT5_PKbPfiPT4_PiiiibPKf:
.text._ZN4vllm3moe10topkGatingILi4ELi128ELi4ELi16ELi32EjfLNS0_11ScoringFuncE0EEEvPKT5_PKbPfiPT4_PiiiibPKf:
        /* <DEDUP_REMOVED lines=23> */
[----:B------:R-:W-:Y:S01]  /*0170*/  IMAD.MOV.U32 R19, RZ, RZ, 0x1 ;  /* 0x00000001ff137424 */ /* 0x000fe200078e00ff */
[----:B------:R-:W0:Y:S01]  /*0180*/  @P0 LDC.64 R10, c[0x0][0x250] ;  /* 0x00009400ff0a0b82 */ /* 0x000e220000000a00 */
[----:B------:R-:W-:Y:S01]  /*0190*/  ULDC UR4, c[0x0][0x240] ;  /* 0x0000900000047ab9 */ /* 0x000fe20000000800 */
[----:B------:R-:W-:Y:S01]  /*01a0*/  @P1 LEA.HI.X.SX32 R13, R21, UR5, 0x1, P2 ;  /* 0x00000005150d1c11 */ /* 0x000fe200090f0eff */
[----:B0-----:R-:W-:-:S05]  /*01b0*/  @P0 IMAD.WIDE.U32 R10, R20, 0x4, R10 ;  /* 0x00000004140a0825 */ /* 0x001fca00078e000a */
[----:B------:R-:W3:Y:S04]  /*01c0*/  @P0 LDG.E R9, desc[UR6][R10.64] ;  /* 0x000000060a090981 */ /* 0x000ee8000c1e1900 */
[----:B------:R-:W4:Y:S01]  /*01d0*/  @P0 LDG.E R8, desc[UR6][R10.64+0x4] ;  /* 0x000004060a080981 */ /* 0x000f22000c1e1900 */
[----:B--2---:R-:W-:-:S04]  /*01e0*/  FMNMX.FTZ R3, R4, R5, !PT ;  /* 0x0000000504037209 */ /* 0x004fc80007810000 */
[----:B------:R-:W-:-:S04]  /*01f0*/  FMNMX.FTZ R0, R6, R3, !PT ;  /* 0x0000000306007209 */ /* 0x000fc80007810000 */
[----:B------:R-:W-:-:S05]  /*0200*/  FMNMX.FTZ R0, R7, R0, !PT ;  /* 0x0000000007007209 */ /* 0x000fca0007810000 */
[----:B------:R-:W0:Y:S02]  /*0210*/  SHFL.BFLY PT, R3, R0, 0x10, 0x1f ;  /* 0x0e001f0000037f89 */ /* 0x000e2400000e0000 */
[----:B0-----:R-:W-:Y:S02]  /*0220*/  FMNMX.FTZ R2, R0, R3, !PT ;  /* 0x0000000300027209 */ /* 0x001fe40007810000 */
[----:B------:R0:W2:Y:S04]  /*0230*/  @P1 LDG.E.U8 R0, desc[UR6][R12.64] ;  /* 0x000000060c001981 */ /* 0x0000a8000c1e1100 */
[----:B------:R-:W1:Y:S02]  /*0240*/  SHFL.BFLY PT, R3, R2, 0x8, 0x1f ;  /* 0x0d001f0002037f89 */ /* 0x000e6400000e0000 */
[----:B-1----:R-:W-:-:S02]  /*0250*/  FMNMX.FTZ R14, R2, R3, !PT ;  /* 0x00000003020e7209 */ /* 0x002fc40007810000 */
[----:B------:R-:W5:Y:S04]  /*0260*/  @P0 LDG.E R3, desc[UR6][R10.64+0x8] ;  /* 0x000008060a030981 */ /* 0x000f68000c1e1900 */
[----:B------:R-:W1:Y:S04]  /*0270*/  SHFL.BFLY PT, R15, R14, 0x4, 0x1f ;  /* 0x0c801f000e0f7f89 */ /* 0x000e6800000e0000 */
        /* <DEDUP_REMOVED lines=9> */
[----:B------:R-:W-:Y:S01]  /*0310*/  FMUL.FTZ R5, R5, 1.4426950216293334961 ;  /* 0x3fb8aa3b05057820 */ /* 0x000fe20000410000 */
[--C-:B------:R-:W-:Y:S01]  /*0320*/  FADD.FTZ R6, R6, -R13.reuse ;  /* 0x8000000d06067221 */ /* 0x100fe20000010000 */
[----:B------:R-:W-:-:S03]  /*0330*/  FADD.FTZ R7, R7, -R13 ;  /* 0x8000000d07077221 */ /* 0x000fc60000010000 */
[----:B------:R-:W3:Y:S01]  /*0340*/  MUFU.EX2 R4, R4 ;  /* 0x0000000400047308 */ /* 0x000ee20000000800 */
[----:B------:R-:W-:Y:S01]  /*0350*/  FMUL.FTZ R6, R6, 1.4426950216293334961 ;  /* 0x3fb8aa3b06067820 */ /* 0x000fe20000410000 */
[----:B------:R-:W-:-:S06]  /*0360*/  FMUL.FTZ R7, R7, 1.4426950216293334961 ;  /* 0x3fb8aa3b07077820 */ /* 0x000fcc0000410000 */
[----:B------:R-:W0:Y:S08]  /*0370*/  MUFU.EX2 R5, R5 ;  /* 0x0000000500057308 */ /* 0x000e300000000800 */
[----:B------:R-:W1:Y:S01]  /*0380*/  MUFU.EX2 R6, R6 ;  /* 0x0000000600067308 */ /* 0x000e620000000800 */
[----:B---3--:R-:W-:-:S07]  /*0390*/  FADD.FTZ R10, RZ, R4 ;  /* 0x00000004ff0a7221 */ /* 0x008fce0000010000 */
        /* <DEDUP_REMOVED lines=13> */
[----:B0-----:R-:W-:-:S06]  /*0470*/  FADD.FTZ R15, R14, R15 ;  /* 0x0000000f0e0f7221 */ /* 0x001fcc0000010000 */
[----:B------:R-:W0:Y:S01]  /*0480*/  MUFU.RCP R15, R15 ;  /* 0x0000000f000f7308 */ /* 0x000e220000001000 */
[----:B--2---:R-:W-:-:S04]  /*0490*/  @P1 ISETP.NE.AND P2, PT, R0, RZ, PT ;  /* 0x000000ff0000120c */ /* 0x004fc80003f45270 */
[----:B------:R-:W-:-:S04]  /*04a0*/  @P1 SEL R0, RZ, 0x1, P2 ;  /* 0x00000001ff001807 */ /* 0x000fc80001000000 */
[----:B------:R-:W-:Y:S01]  /*04b0*/  @P1 PRMT R19, R0, 0x7610, R19 ;  /* 0x0000761000131816 */ /* 0x000fe20000000013 */
[----:B------:R-:W-:Y:S02]  /*04c0*/  IMAD.U32 R0, RZ, RZ, UR4 ;  /* 0x00000004ff007e24 */ /* 0x000fe4000f8e00ff */
[-C--:B0-----:R-:W-:Y:S01]  /*04d0*/  FMUL.FTZ R5, R5, R15.reuse ;  /* 0x0000000f05057220 */ /* 0x081fe20000410000 */
[----:B------:R-:W-:-:S04]  /*04e0*/  FMUL.FTZ R4, R4, R15 ;  /* 0x0000000f04047220 */ /* 0x000fc80000410000 */
[----:B------:R-:W-:Y:S01]  /*04f0*/  FSETP.GEU.FTZ.AND P2, PT, |R5|, +INF , PT ;  /* 0x7f8000000500780b */ /* 0x000fe20003f5e200 */
[-C--:B------:R-:W-:Y:S01]  /*0500*/  FMUL.FTZ R6, R6, R15.reuse ;  /* 0x0000000f06067220 */ /* 0x080fe20000410000 */
[----:B------:R-:W-:Y:S02]  /*0510*/  FMUL.FTZ R7, R7, R15 ;  /* 0x0000000f07077220 */ /* 0x000fe40000410000 */
[----:B------:R-:W-:Y:S02]  /*0520*/  FSEL R13, R5, RZ, !P2 ;  /* 0x000000ff050d7208 */ /* 0x000fe40005000000 */
[----:B------:R-:W-:Y:S02]  /*0530*/  ISETP.GE.AND P2, PT, R0, 0x1, PT ;  /* 0x000000010000780c */ /* 0x000fe40003f46270 */
[----:B------:R-:W-:Y:S02]  /*0540*/  FSETP.GEU.FTZ.AND P1, PT, |R4|, +INF , PT ;  /* 0x7f8000000400780b */ /* 0x000fe40003f3e200 */
[----:B------:R-:W-:-:S02]  /*0550*/  FSETP.GEU.FTZ.AND P3, PT, |R6|, +INF , PT ;  /* 0x7f8000000600780b */ /* 0x000fc40003f7e200 */
[C---:B------:R-:W-:Y:S02]  /*0560*/  FSETP.GEU.FTZ.AND P4, PT, |R7|.reuse, +INF , PT ;  /* 0x7f8000000700780b */ /* 0x040fe40003f9e200 */
[----:B------:R-:W-:Y:S02]  /*0570*/  FSEL R18, R4, RZ, !P1 ;  /* 0x000000ff04127208 */ /* 0x000fe40004800000 */
[----:B------:R-:W-:Y:S02]  /*0580*/  FSEL R12, R6, RZ, !P3 ;  /* 0x000000ff060c7208 */ /* 0x000fe40005800000 */
[----:B------:R-:W-:Y:S01]  /*0590*/  FSEL R11, R7, RZ, !P4 ;  /* 0x000000ff070b7208 */ /* 0x000fe20006000000 */
[----:B------:R-:W-:Y:S01]  /*05a0*/  @P0 FADD.FTZ R10, R18, R9 ;  /* 0x00000009120a0221 */ /* 0x000fe20000010000 */
[----:B----4-:R-:W-:Y:S01]  /*05b0*/  @P0 FADD.FTZ R9, R13, R8 ;  /* 0x000000080d090221 */ /* 0x010fe20000010000 */
        /* <DEDUP_REMOVED lines=13> */
[----:B------:R-:W0:Y:S01]  /*0690*/  LDC.64 R14, c[0x0][0x220] ;  /* 0x00008800ff0e7b82 */ /* 0x000e220000000a00 */
[----:B------:R-:W-:Y:S01]  /*06a0*/  IMAD.MOV.U32 R6, RZ, RZ, RZ ;  /* 0x000000ffff067224 */ /* 0x000fe200078e00ff */
[----:B------:R-:W-:Y:S01]  /*06b0*/  ULDC UR10, c[0x0][0x228] ;  /* 0x00008a00000a7ab9 */ /* 0x000fe20000000800 */
[----:B------:R-:W-:Y:S01]  /*06c0*/  IMAD.MOV.U32 R0, RZ, RZ, RZ ;  /* 0x000000ffff007224 */ /* 0x000fe200078e00ff */
[----:B------:R-:W-:Y:S01]  /*06d0*/  ULDC UR11, c[0x0][0x240] ;  /* 0x00009000000b7ab9 */ /* 0x000fe20000000800 */
[----:B------:R-:W-:Y:S01]  /*06e0*/  ULDC UR5, c[0x0][0x248] ;  /* 0x0000920000057ab9 */ /* 0x000fe20000000800 */
[----:B------:R-:W-:-:S05]  /*06f0*/  ULDC.64 UR8, c[0x0][0x240] ;  /* 0x0000900000087ab9 */ /* 0x000fca0000000a00 */
.L_x_11002:
        /* <DEDUP_REMOVED lines=62> */
.L_x_11030:
[----:B--2---:R-:W-:Y:S01]  /*0ae0*/  FSETP.GEU.FTZ.AND P3, PT, R17, R26, PT ;  /* 0x0000001a1100720b */ /* 0x004fe20003f7e000 */
[----:B------:R-:W-:Y:S01]  /*0af0*/  BSSY B1, `(.L_x_10997) ;  /* 0x000001a000017945 */ /* 0x000fe20003800000 */
[----:B------:R-:W-:Y:S01]  /*0b00*/  PLOP3.LUT P0, PT, PT, PT, PT, 0x80, 0x0 ;  /* 0x000000000000781c */ /* 0x000fe20003f0f070 */
[----:B------:R-:W-:-:S10]  /*0b10*/  VIADD R23, R0, 0x1 ;  /* 0x0000000100177836 */ /* 0x000fd40000000000 */
[----:B------:R-:W-:Y:S02]  /*0b20*/  @P3 FSETP.NEU.FTZ.AND P4, PT, R17, R26, PT ;  /* 0x0000001a1100320b */ /* 0x000fe40003f9d000 */
[----:B-1----:R-:W-:Y:S02]  /*0b30*/  LOP3.LUT P1, R17, R22, 0x1f, RZ, 0xc0, !PT ;  /* 0x0000001f16117812 */ /* 0x002fe4000782c0ff */
[----:B----4-:R-:W-:-:S04]  /*0b40*/  @P3 ISETP.LT.AND P0, PT, R27, R24, !P4 ;  /* 0x000000181b00320c */ /* 0x010fc80006701270 */
[----:B---3--:R-:W-:Y:S02]  /*0b50*/  FSEL R25, R28, R25, P0 ;  /* 0x000000191c197208 */ /* 0x008fe40000000000 */
[----:B------:R-:W-:-:S05]  /*0b60*/  SEL R16, R27, R24, P0 ;  /* 0x000000181b107207 */ /* 0x000fca0000000000 */
[----:B------:R-:W-:Y:S05]  /*0b70*/  @P1 BRA `(.L_x_10998) ;  /* 0x0000000000441947 */ /* 0x000fea0003800000 */
[----:B------:R-:W1:Y:S01]  /*0b80*/  LDC.64 R4, c[0x0][0x230] ;  /* 0x00008c00ff047b82 */ /* 0x000e620000000a00 */
[----:B------:R-:W-:Y:S01]  /*0b90*/  ISETP.GE.AND P0, PT, R16, UR9, PT ;  /* 0x0000000910007c0c */ /* 0x000fe2000bf06270 */
[----:B------:R-:W-:Y:S01]  /*0ba0*/  IMAD R27, R21, UR8, R0 ;  /* 0x00000008151b7c24 */ /* 0x000fe2000f8e0200 */
[----:B------:R-:W-:Y:S01]  /*0bb0*/  PRMT R24, R19, 0x9910, RZ ;  /* 0x0000991013187816 */ /* 0x000fe200000000ff */
[----:B------:R-:W-:Y:S01]  /*0bc0*/  FADD.FTZ R6, R6, R25 ;  /* 0x0000001906067221 */ /* 0x000fe20000010000 */
[----:B------:R-:W-:Y:S01]  /*0bd0*/  ISETP.LT.AND P0, PT, R16, UR5, P0 ;  /* 0x0000000510007c0c */ /* 0x000fe20008701270 */
[----:B0-----:R-:W-:Y:S02]  /*0be0*/  IMAD.WIDE R28, R27, 0x4, R14 ;  /* 0x000000041b1c7825 */ /* 0x001fe400078e020e */
[----:B------:R-:W0:Y:S01]  /*0bf0*/  LDC.64 R2, c[0x0][0x238] ;  /* 0x00008e00ff027b82 */ /* 0x000e220000000a00 */
[----:B------:R-:W-:Y:S01]  /*0c00*/  ISETP.NE.AND P0, PT, R24, RZ, P0 ;  /* 0x000000ff1800720c */ /* 0x000fe20000705270 */
[----:B------:R-:W-:Y:S01]  /*0c10*/  VIADD R24, R16, -UR9 ;  /* 0x8000000910187c36 */ /* 0x000fe20008000000 */
[----:B------:R2:W-:Y:S02]  /*0c20*/  STG.E desc[UR6][R28.64], R25 ;  /* 0x000000191c007986 */ /* 0x0005e4000c101906 */
[----:B--2---:R-:W-:-:S02]  /*0c30*/  IMAD R29, R0, UR10, R21 ;  /* 0x0000000a001d7c24 */ /* 0x004fc4000f8e0215 */
[----:B-1----:R-:W-:-:S04]  /*0c40*/  IMAD.WIDE R4, R27, 0x4, R4 ;  /* 0x000000041b047825 */ /* 0x002fc800078e0204 */
[----:B0-----:R-:W-:Y:S01]  /*0c50*/  IMAD.WIDE R2, R27, 0x4, R2 ;  /* 0x000000041b027825 */ /* 0x001fe200078e0202 */
[----:B------:R-:W-:-:S05]  /*0c60*/  SEL R27, R24, 0x80, P0 ;  /* 0x00000080181b7807 */ /* 0x000fca0000000000 */
[----:B------:R1:W-:Y:S04]  /*0c70*/  STG.E desc[UR6][R4.64], R27 ;  /* 0x0000001b04007986 */ /* 0x0003e8000c101906 */
[----:B------:R1:W-:Y:S02]  /*0c80*/  STG.E desc[UR6][R2.64], R29 ;  /* 0x0000001d02007986 */ /* 0x0003e4000c101906 */
.L_x_10998:
[----:B------:R-:W-:Y:S05]  /*0c90*/  BSYNC B1 ;  /* 0x0000000000017941 */ /* 0x000fea0003800000 */
.L_x_10997:
[----:B------:R-:W-:-:S05]  /*0ca0*/  IMAD.U32 R0, RZ, RZ, UR11 ;  /* 0x0000000bff007e24 */ /* 0x000fca000f8e00ff */
[----:B------:R-:W-:-:S13]  /*0cb0*/  ISETP.GE.AND P0, PT, R23, R0, PT ;  /* 0x000000001700720c */ /* 0x000fda0003f06270 */
[----:B------:R-:W-:Y:S05]  /*0cc0*/  @P0 BRA `(.L_x_10999) ;  /* 0x0000000800600947 */ /* 0x000fea0003800000 */
[----:B-1----:R-:W-:Y:S01]  /*0cd0*/  SHF.R.S32.HI R5, RZ, 0x1f, R16 ;  /* 0x0000001fff057819 */ /* 0x002fe20000011410 */
        /* <DEDUP_REMOVED lines=24> */
.L_x_11001:
[----:B------:R-:W-:Y:S05]  /*0e60*/  BSYNC B1 ;  /* 0x0000000000017941 */ /* 0x000fea0003800000 */
.L_x_11000:
[----:B------:R-:W-:Y:S05]  /*0e70*/  BRA `(.L_x_11002) ;  /* 0xfffffff800207947 */ /* 0x000fea000383ffff */
.L_x_10995:
[----:B------:R-:W0:Y:S01]  /*0e80*/  LDC.64 R14, c[0x0][0x220] ;  /* 0x00008800ff0e7b82 */ /* 0x000e220000000a00 */
[----:B------:R-:W-:Y:S01]  /*0e90*/  IMAD.MOV.U32 R0, RZ, RZ, RZ ;  /* 0x000000ffff007224 */ /* 0x000fe200078e00ff */
[----:B------:R-:W-:Y:S01]  /*0ea0*/  ULDC UR10, c[0x0][0x228] ;  /* 0x00008a00000a7ab9 */ /* 0x000fe20000000800 */
[----:B------:R-:W-:Y:S01]  /*0eb0*/  ULDC UR11, c[0x0][0x240] ;  /* 0x00009000000b7ab9 */ /* 0x000fe20000000800 */
[----:B------:R-:W-:Y:S01]  /*0ec0*/  ULDC UR5, c[0x0][0x248] ;  /* 0x0000920000057ab9 */ /* 0x000fe20000000800 */
[----:B------:R-:W-:-:S03]  /*0ed0*/  ULDC.64 UR8, c[0x0][0x240] ;  /* 0x0000900000087ab9 */ /* 0x000fc60000000a00 */
[----:B------:R-:W1:Y:S02]  /*0ee0*/  LDC.64 R16, c[0x0][0x230] ;  /* 0x00008c00ff107b82 */ /* 0x000e640000000a00 */
.L_x_11008:
        /* <DEDUP_REMOVED lines=15> */
[----:B------:R-:W2:Y:S01]  /*0fe0*/  SHFL.BFLY PT, R28, R25, 0x10, 0x1f ;  /* 0x0e001f00191c7f89 */ /* 0x000ea200000e0000 */
[----:B------:R-:W-:-:S03]  /*0ff0*/  PLOP3.LUT P1, PT, PT, PT, PT, 0x80, 0x0 ;  /* 0x000000000000781c */ /* 0x000fc60003f2f070 */
[----:B------:R-:W3:Y:S04]  /*1000*/  SHFL.BFLY PT, R23, R24, 0x10, 0x1f ;  /* 0x0e001f0018177f89 */ /* 0x000ee800000e0000 */
[----:B------:R-:W4:Y:S01]  /*1010*/  SHFL.BFLY PT, R26, R29, 0x10, 0x1f ;  /* 0x0e001f001d1a7f89 */ /* 0x000f2200000e0000 */
[----:B--2---:R-:W-:-:S13]  /*1020*/  FSETP.GEU.FTZ.AND P3, PT, R25, R28, PT ;  /* 0x0000001c1900720b */ /* 0x004fda0003f7e000 */
[----:B------:R-:W-:-:S04]  /*1030*/  @P3 FSETP.NEU.FTZ.AND P0, PT, R25, R28, PT ;  /* 0x0000001c1900320b */ /* 0x000fc80003f1d000 */
[----:B---3--:R-:W-:-:S04]  /*1040*/  @P3 ISETP.LT.AND P0, PT, R23, R24, !P0 ;  /* 0x000000181700320c */ /* 0x008fc80004701270 */
[----:B------:R-:W-:Y:S02]  /*1050*/  @P3 PLOP3.LUT P1, PT, P0, PT, PT, 0x80, 0x0 ;  /* 0x000000000000381c */ /* 0x000fe4000072f070 */
[----:B------:R-:W-:Y:S02]  /*1060*/  PLOP3.LUT P0, PT, PT, PT, PT, 0x80, 0x0 ;  /* 0x000000000000781c */ /* 0x000fe40003f0f070 */
[----:B------:R-:W-:Y:S02]  /*1070*/  FSEL R28, R28, R25, P1 ;  /* 0x000000191c1c7208 */ /* 0x000fe40000800000 */
[----:B------:R-:W-:Y:S02]  /*1080*/  SEL R23, R23, R24, P1 ;  /* 0x0000001817177207 */ /* 0x000fe40000800000 */
[----:B----4-:R-:W-:Y:S01]  /*1090*/  FSEL R26, R26, R29, P1 ;  /* 0x0000001d1a1a7208 */ /* 0x010fe20000800000 */
[----:B------:R-:W2:Y:S01]  /*10a0*/  SHFL.BFLY PT, R27, R28, 0x8, 0x1f ;  /* 0x0d001f001c1b7f89 */ /* 0x000ea200000e0000 */
[----:B------:R-:W-:-:S03]  /*10b0*/  PLOP3.LUT P1, PT, PT, PT, PT, 0x80, 0x0 ;  /* 0x000000000000781c */ /* 0x000fc60003f2f070 */
[----:B------:R-:W3:Y:S04]  /*10c0*/  SHFL.BFLY PT, R2, R23, 0x8, 0x1f ;  /* 0x0d001f0017027f89 */ /* 0x000ee800000e0000 */
[----:B------:R-:W4:Y:S01]  /*10d0*/  SHFL.BFLY PT, R25, R26, 0x8, 0x1f ;  /* 0x0d001f001a197f89 */ /* 0x000f2200000e0000 */
[----:B--2---:R-:W-:-:S13]  /*10e0*/  FSETP.GEU.FTZ.AND P4, PT, R28, R27, PT ;  /* 0x0000001b1c00720b */ /* 0x004fda0003f9e000 */
[----:B------:R-:W-:-:S04]  /*10f0*/  @P4 FSETP.NEU.FTZ.AND P3, PT, R28, R27, PT ;  /* 0x0000001b1c00420b */ /* 0x000fc80003f7d000 */
[----:B---3--:R-:W-:-:S04]  /*1100*/  @P4 ISETP.LT.AND P3, PT, R2, R23, !P3 ;  /* 0x000000170200420c */ /* 0x008fc80005f61270 */
[----:B------:R-:W-:-:S04]  /*1110*/  @P4 PLOP3.LUT P0, PT, P3, PT, PT, 0x80, 0x0 ;  /* 0x000000000000481c */ /* 0x000fc80001f0f070 */
        /* <DEDUP_REMOVED lines=14> */
[----:B------:R-:W2:Y:S04]  /*1200*/  SHFL.BFLY PT, R27, R24, 0x2, 0x1f ;  /* 0x0c401f00181b7f89 */ /* 0x000ea800000e0000 */
[----:B------:R-:W3:Y:S04]  /*1210*/  SHFL.BFLY PT, R29, R28, 0x2, 0x1f ;  /* 0x0c401f001c1d7f89 */ /* 0x000ee800000e0000 */
[----:B------:R-:W4:Y:S01]  /*1220*/  SHFL.BFLY PT, R26, R23, 0x2, 0x1f ;  /* 0x0c401f00171a7f89 */ /* 0x000f2200000e0000 */
[----:B--2---:R-:W-:-:S13]  /*1230*/  FSETP.GEU.FTZ.AND P3, PT, R24, R27, PT ;  /* 0x0000001b1800720b */ /* 0x004fda0003f7e000 */
[----:B------:R-:W-:-:S04]  /*1240*/  @P3 FSETP.NEU.FTZ.AND P1, PT, R24, R27, PT ;  /* 0x0000001b1800320b */ /* 0x000fc80003f3d000 */
[----:B---3--:R-:W-:-:S04]  /*1250*/  @P3 ISETP.LT.AND P1, PT, R29, R28, !P1 ;  /* 0x0000001c1d00320c */ /* 0x008fc80004f21270 */
[----:B------:R-:W-:-:S04]  /*1260*/  @P3 PLOP3.LUT P0, PT, P1, PT, PT, 0x80, 0x0 ;  /* 0x000000000000381c */ /* 0x000fc80000f0f070 */
[----:B------:R-:W-:Y:S02]  /*1270*/  FSEL R27, R27, R24, P0 ;  /* 0x000000181b1b7208 */ /* 0x000fe40000000000 */
[----:B----4-:R-:W-:Y:S02]  /*1280*/  FSEL R24, R26, R23, P0 ;  /* 0x000000171a187208 */ /* 0x010fe40000000000 */
[----:B------:R-:W-:Y:S01]  /*1290*/  SEL R25, R29, R28, P0 ;  /* 0x0000001c1d197207 */ /* 0x000fe20000000000 */
[----:B------:R2:W3:Y:S04]  /*12a0*/  SHFL.BFLY PT, R26, R27, 0x1, 0x1f ;  /* 0x0c201f001b1a7f89 */ /* 0x0004e800000e0000 */
[----:B------:R2:W4:Y:S04]  /*12b0*/  SHFL.BFLY PT, R29, R24, 0x1, 0x1f ;  /* 0x0c201f00181d7f89 */ /* 0x00052800000e0000 */
[----:B------:R2:W0:Y:S02]  /*12c0*/  SHFL.BFLY PT, R28, R25, 0x1, 0x1f ;  /* 0x0c201f00191c7f89 */ /* 0x00042400000e0000 */
.L_x_11047:
[----:B---3--:R-:W-:Y:S01]  /*12d0*/  FSETP.GEU.FTZ.AND P1, PT, R27, R26, PT ;  /* 0x0000001a1b00720b */ /* 0x008fe20003f3e000 */
[----:B------:R-:W-:Y:S01]  /*12e0*/  BSSY B1, `(.L_x_11004) ;  /* 0x0000018000017945 */ /* 0x000fe20003800000 */
[----:B------:R-:W-:Y:S02]  /*12f0*/  LOP3.LUT P4, R23, R22, 0x1f, RZ, 0xc0, !PT ;  /* 0x0000001f16177812 */ /* 0x000fe4000788c0ff */
[----:B------:R-:W-:-:S09]  /*1300*/  PLOP3.LUT P0, PT, PT, PT, PT, 0x80, 0x0 ;  /* 0x000000000000781c */ /* 0x000fd20003f0f070 */
[----:B------:R-:W-:Y:S01]  /*1310*/  @P1 FSETP.NEU.FTZ.AND P3, PT, R27, R26, PT ;  /* 0x0000001a1b00120b */ /* 0x000fe20003f7d000 */
[----:B------:R-:W-:-:S03]  /*1320*/  VIADD R26, R0, 0x1 ;  /* 0x00000001001a7836 */ /* 0x000fc60000000000 */
[----:B0-----:R-:W-:-:S04]  /*1330*/  @P1 ISETP.LT.AND P0, PT, R28, R25, !P3 ;  /* 0x000000191c00120c */ /* 0x001fc80005f01270 */
[----:B----4-:R-:W-:Y:S02]  /*1340*/  FSEL R3, R29, R24, P0 ;  /* 0x000000181d037208 */ /* 0x010fe40000000000 */
[----:B--2---:R-:W-:Y:S01]  /*1350*/  SEL R27, R28, R25, P0 ;  /* 0x000000191c1b7207 */ /* 0x004fe20000000000 */
[----:B------:R-:W-:Y:S06]  /*1360*/  @P4 BRA `(.L_x_11005) ;  /* 0x00000000003c4947 */ /* 0x000fec0003800000 */
[----:B------:R-:W-:Y:S01]  /*1370*/  ISETP.GE.AND P0, PT, R27, UR9, PT ;  /* 0x000000091b007c0c */ /* 0x000fe2000bf06270 */
[----:B------:R-:W-:Y:S01]  /*1380*/  IMAD R29, R21, UR8, R0 ;  /* 0x00000008151d7c24 */ /* 0x000fe2000f8e0200 */
[----:B------:R-:W-:Y:S01]  /*1390*/  PRMT R4, R19, 0x9910, RZ ;  /* 0x0000991013047816 */ /* 0x000fe200000000ff */
[C---:B------:R-:W-:Y:S01]  /*13a0*/  VIADD R2, R27.reuse, -UR9 ;  /* 0x800000091b027c36 */ /* 0x040fe20008000000 */
[----:B------:R-:W-:Y:S01]  /*13b0*/  ISETP.LT.AND P0, PT, R27, UR5, P0 ;  /* 0x000000051b007c0c */ /* 0x000fe20008701270 */
[----:B------:R-:W-:-:S03]  /*13c0*/  IMAD.WIDE R24, R29, 0x4, R14 ;  /* 0x000000041d187825 */ /* 0x000fc600078e020e */
[----:B------:R-:W-:Y:S01]  /*13d0*/  ISETP.NE.AND P0, PT, R4, RZ, P0 ;  /* 0x000000ff0400720c */ /* 0x000fe20000705270 */
[----:B-1----:R-:W-:Y:S01]  /*13e0*/  IMAD.WIDE R4, R29, 0x4, R16 ;  /* 0x000000041d047825 */ /* 0x002fe200078e0210 */
[----:B------:R0:W-:Y:S02]  /*13f0*/  STG.E desc[UR6][R24.64], R3 ;  /* 0x0000000318007986 */ /* 0x0001e4000c101906 */
[----:B------:R-:W-:-:S05]  /*1400*/  SEL R28, R2, 0x80, P0 ;  /* 0x00000080021c7807 */ /* 0x000fca0000000000 */
[----:B------:R2:W-:Y:S01]  /*1410*/  STG.E desc[UR6][R4.64], R28 ;  /* 0x0000001c04007986 */ /* 0x0005e2000c101906 */
[----:B0-----:R-:W0:Y:S01]  /*1420*/  LDC.64 R2, c[0x0][0x238] ;  /* 0x00008e00ff027b82 */ /* 0x001e220000000a00 */
[----:B------:R-:W-:Y:S02]  /*1430*/  IMAD R25, R0, UR10, R21 ;  /* 0x0000000a00197c24 */ /* 0x000fe4000f8e0215 */
[----:B0-----:R-:W-:-:S05]  /*1440*/  IMAD.WIDE R2, R29, 0x4, R2 ;  /* 0x000000041d027825 */ /* 0x001fca00078e0202 */
[----:B------:R2:W-:Y:S02]  /*1450*/  STG.E desc[UR6][R2.64], R25 ;  /* 0x0000001902007986 */ /* 0x0005e4000c101906 */
.L_x_11005:
[----:B------:R-:W-:Y:S05]  /*1460*/  BSYNC B1 ;  /* 0x0000000000017941 */ /* 0x000fea0003800000 */
.L_x_11004:
[----:B------:R-:W-:-:S05]  /*1470*/  IMAD.U32 R0, RZ, RZ, UR11 ;  /* 0x0000000bff007e24 */ /* 0x000fca000f8e00ff */
[----:B------:R-:W-:-:S13]  /*1480*/  ISETP.GE.AND P0, PT, R26, R0, PT ;  /* 0x000000001a00720c */ /* 0x000fda0003f06270 */
[----:B------:R-:W-:Y:S05]  /*1490*/  @P0 BRA `(.L_x_10999) ;  /* 0x00000000006c0947 */ /* 0x000fea0003800000 */
[----:B--2---:R-:W-:Y:S01]  /*14a0*/  SHF.R.S32.HI R2, RZ, 0x1f, R27 ;  /* 0x0000001fff027819 */ /* 0x004fe2000001141b */
        /* <DEDUP_REMOVED lines=24> */
.L_x_11007:
[----:B------:R-:W-:Y:S05]  /*1630*/  BSYNC B1 ;  /* 0x0000000000017941 */ /* 0x000fea0003800000 */
.L_x_11006:
[----:B------:R-:W-:Y:S05]  /*1640*/  BRA `(.L_x_11008) ;  /* 0xfffffff800287947 */ /* 0x000fea000383ffff */
.L_x_10999:
[----:B------:R-:W-:Y:S05]  /*1650*/  BSYNC B0 ;  /* 0x0000000000007941 */ /* 0x000fea0003800000 */
.L_x_10994:
[----:B------:R-:W-:Y:S01]  /*1660*/  ULDC.U8 UR4, c[0x0][0x24c] ;  /* 0x0000930000047ab9 */ /* 0x000fe20000000000 */
[----:B------:R-:W-:Y:S01]  /*1670*/  LOP3.LUT P0, RZ, R22, 0x1f, RZ, 0xc0, !PT ;  /* 0x0000001f16ff7812 */ /* 0x000fe2000780c0ff */
[----:B------:R-:W-:-:S06]  /*1680*/  UPRMT UR4, UR4, 0x8880, URZ ;  /* 0x0000888004047896 */ /* 0x000fcc000800003f */
[----:B------:R-:W-:-:S13]  /*1690*/  ISETP.EQ.OR P0, PT, RZ, UR4, P0 ;  /* 0x00000004ff007c0c */ /* 0x000fda0008702670 */
[----:B------:R-:W-:Y:S05]  /*16a0*/  @P0 EXIT ;  /* 0x000000000000094d */ /* 0x000fea0003800000 */
[----:B------:R-:W-:Y:S05]  /*16b0*/  @!P2 EXIT ;  /* 0x000000000000a94d */ /* 0x000fea0003800000 */
[----:B-12---:R-:W-:Y:S01]  /*16c0*/  VIADD R2, R0, 0xffffffff ;  /* 0xffffffff00027836 */ /* 0x006fe20000000000 */
        /* <DEDUP_REMOVED lines=11> */
.L_x_11011:
[----:B----4-:R-:W-:-:S04]  /*1780*/  IMAD R5, R21, R0, R9 ;  /* 0x0000000015057224 */ /* 0x010fc800078e0209 */
[----:B-1----:R-:W-:-:S05]  /*1790*/  IMAD.WIDE R4, R5, 0x4, R2 ;  /* 0x0000000405047825 */ /* 0x002fca00078e0202 */
[----:B------:R-:W3:Y:S04]  /*17a0*/  LDG.E R8, desc[UR6][R4.64] ;  /* 0x0000000604087981 */ /* 0x000ee8000c1e1900 */
[----:B------:R-:W4:Y:S04]  /*17b0*/  LDG.E R10, desc[UR6][R4.64+0x4] ;  /* 0x00000406040a7981 */ /* 0x000f28000c1e1900 */
[----:B------:R-:W5:Y:S04]  /*17c0*/  LDG.E R12, desc[UR6][R4.64+0x8] ;  /* 0x00000806040c7981 */ /* 0x000f68000c1e1900 */
[----:B0-----:R-:W2:Y:S01]  /*17d0*/  LDG.E R14, desc[UR6][R4.64+0xc] ;  /* 0x00000c06040e7981 */ /* 0x001ea2000c1e1900 */
        /* <DEDUP_REMOVED lines=12> */
.L_x_11010:
[----:B------:R-:W-:Y:S05]  /*18a0*/  BSYNC B0 ;  /* 0x0000000000007941 */ /* 0x000fea0003800000 */
.L_x_11009:
        /* <DEDUP_REMOVED lines=13> */
.L_x_11013:
        /* <DEDUP_REMOVED lines=11> */
.L_x_11012:
[----:B------:R-:W-:Y:S05]  /*1a30*/  EXIT ;  /* 0x000000000000794d */ /* 0x000fea0003800000 */
.L_x_10996:
        /* <DEDUP_REMOVED lines=8> */
.L_x_11015:
[----:B------:R-:W-:Y:S05]  /*1ac0*/  BSYNC B1 ;  /* 0x0000000000017941 */ /* 0x000fea0003800000 */
.L_x_11014:
        /* <DEDUP_REMOVED lines=10> */
.L_x_11016:
[----:B------:R-:W-:Y:S02]  /*1b70*/  IMAD.MOV.U32 R5, RZ, RZ, R17 ;  /* 0x000000ffff057224 */ /* 0x000fe400078e0011 */
[----:B------:R-:W-:Y:S02]  /*1b80*/  IMAD.MOV.U32 R26, RZ, RZ, R2 ;  /* 0x000000ffff1a7224 */ /* 0x000fe400078e0002 */
[----:B------:R-:W-:-:S07]  /*1b90*/  IMAD.MOV.U32 R2, RZ, RZ, -0x1 ;  /* 0xffffffffff027424 */ /* 0x000fce00078e00ff */
[----:B------:R-:W-:Y:S05]  /*1ba0*/  WARPSYNC.COLLECTIVE R2, `(.L_x_11017) ;  /* 0x0000000002087348 */ /* 0x000fea0003c00000 */
[----:B------:R0:W1:Y:S02]  /*1bb0*/  SHFL.BFLY P0, R2, R5, R4, R3 ;  /* 0x0c00000405027389 */ /* 0x0000640000000003 */
[----:B01----:R-:W-:Y:S01]  /*1bc0*/  ENDCOLLECTIVE ;  /* 0x000000000000791b */ /* 0x003fe20003800000 */
.L_x_11017:
        /* <DEDUP_REMOVED lines=13> */
.L_x_11018:
[----:B------:R-:W-:Y:S02]  /*1ca0*/  IMAD.MOV.U32 R5, RZ, RZ, R26 ;  /* 0x000000ffff057224 */ /* 0x000fe400078e001a */
[----:B------:R-:W-:Y:S02]  /*1cb0*/  IMAD.MOV.U32 R24, RZ, RZ, R2 ;  /* 0x000000ffff187224 */ /* 0x000fe400078e0002 */
[----:B------:R-:W-:-:S03]  /*1cc0*/  IMAD.MOV.U32 R2, RZ, RZ, -0x1 ;  /* 0xffffffffff027424 */ /* 0x000fc600078e00ff */
[----:B------:R-:W-:-:S13]  /*1cd0*/  FSETP.GEU.FTZ.AND P1, PT, R23, R24, PT ;  /* 0x000000181700720b */ /* 0x000fda0003f3e000 */
[----:B------:R-:W-:Y:S05]  /*1ce0*/  WARPSYNC.COLLECTIVE R2, `(.L_x_11019) ;  /* 0x0000000002087348 */ /* 0x000fea0003c00000 */
[----:B------:R0:W1:Y:S02]  /*1cf0*/  SHFL.BFLY P0, R2, R5, R4, R3 ;  /* 0x0c00000405027389 */ /* 0x0000640000000003 */
[----:B01----:R-:W-:Y:S01]  /*1d00*/  ENDCOLLECTIVE ;  /* 0x000000000000791b */ /* 0x003fe20003800000 */
.L_x_11019:
[----:B------:R-:W-:Y:S01]  /*1d10*/  @P1 FSETP.NEU.FTZ.AND P3, PT, R23, R24, PT ;  /* 0x000000181700120b */ /* 0x000fe20003f7d000 */
[----:B------:R-:W-:Y:S02]  /*1d20*/  IMAD.MOV.U32 R5, RZ, RZ, R16 ;  /* 0x000000ffff057224 */ /* 0x000fe400078e0010 */
[----:B------:R-:W-:Y:S02]  /*1d30*/  IMAD.MOV.U32 R27, RZ, RZ, R2 ;  /* 0x000000ffff1b7224 */ /* 0x000fe400078e0002 */
[----:B------:R-:W-:-:S08]  /*1d40*/  IMAD.MOV.U32 R2, RZ, RZ, -0x1 ;  /* 0xffffffffff027424 */ /* 0x000fd000078e00ff */
[----:B------:R-:W-:Y:S05]  /*1d50*/  WARPSYNC.COLLECTIVE R2, `(.L_x_11020) ;  /* 0x0000000002087348 */ /* 0x000fea0003c00000 */
[----:B------:R0:W1:Y:S02]  /*1d60*/  SHFL.BFLY P0, R2, R5, R4, R3 ;  /* 0x0c00000405027389 */ /* 0x0000640000000003 */
[----:B01----:R-:W-:Y:S01]  /*1d70*/  ENDCOLLECTIVE ;  /* 0x000000000000791b */ /* 0x003fe20003800000 */
.L_x_11020:
        /* <DEDUP_REMOVED lines=14> */
.L_x_11021:
[----:B------:R-:W-:Y:S02]  /*1e60*/  IMAD.MOV.U32 R5, RZ, RZ, R25 ;  /* 0x000000ffff057224 */ /* 0x000fe400078e0019 */
[----:B------:R-:W-:Y:S02]  /*1e70*/  IMAD.MOV.U32 R24, RZ, RZ, R2 ;  /* 0x000000ffff187224 */ /* 0x000fe400078e0002 */
[----:B------:R-:W-:-:S07]  /*1e80*/  IMAD.MOV.U32 R2, RZ, RZ, -0x1 ;  /* 0xffffffffff027424 */ /* 0x000fce00078e00ff */
[----:B------:R-:W-:Y:S05]  /*1e90*/  WARPSYNC.COLLECTIVE R2, `(.L_x_11022) ;  /* 0x0000000002087348 */ /* 0x000fea0003c00000 */
[----:B------:R0:W1:Y:S02]  /*1ea0*/  SHFL.BFLY P0, R2, R5, R4, R3 ;  /* 0x0c00000405027389 */ /* 0x0000640000000003 */
[----:B01----:R-:W-:Y:S01]  /*1eb0*/  ENDCOLLECTIVE ;  /* 0x000000000000791b */ /* 0x003fe20003800000 */
.L_x_11022:
[----:B------:R-:W-:Y:S02]  /*1ec0*/  IMAD.MOV.U32 R5, RZ, RZ, R23 ;  /* 0x000000ffff057224 */ /* 0x000fe400078e0017 */
[----:B------:R-:W-:Y:S02]  /*1ed0*/  IMAD.MOV.U32 R16, RZ, RZ, R2 ;  /* 0x000000ffff107224 */ /* 0x000fe400078e0002 */
[----:B------:R-:W-:-:S07]  /*1ee0*/  IMAD.MOV.U32 R2, RZ, RZ, -0x1 ;  /* 0xffffffffff027424 */ /* 0x000fce00078e00ff */
[----:B------:R-:W-:Y:S05]  /*1ef0*/  WARPSYNC.COLLECTIVE R2, `(.L_x_11023) ;  /* 0x0000000002087348 */ /* 0x000fea0003c00000 */
[----:B------:R0:W1:Y:S02]  /*1f00*/  SHFL.BFLY P0, R2, R5, R4, R3 ;  /* 0x0c00000405027389 */ /* 0x0000640000000003 */
[----:B01----:R-:W-:Y:S01]  /*1f10*/  ENDCOLLECTIVE ;  /* 0x000000000000791b */ /* 0x003fe20003800000 */
.L_x_11023:
        /* <DEDUP_REMOVED lines=14> */
.L_x_11024:
[----:B------:R-:W-:Y:S02]  /*2000*/  IMAD.MOV.U32 R5, RZ, RZ, R16 ;  /* 0x000000ffff057224 */ /* 0x000fe400078e0010 */
[----:B------:R-:W-:Y:S02]  /*2010*/  IMAD.MOV.U32 R17, RZ, RZ, R2 ;  /* 0x000000ffff117224 */ /* 0x000fe400078e0002 */
[----:B------:R-:W-:-:S03]  /*2020*/  IMAD.MOV.U32 R2, RZ, RZ, -0x1 ;  /* 0xffffffffff027424 */ /* 0x000fc600078e00ff */
[----:B------:R-:W-:-:S13]  /*2030*/  FSETP.GEU.FTZ.AND P3, PT, R24, R17, PT ;  /* 0x000000111800720b */ /* 0x000fda0003f7e000 */
[----:B------:R-:W-:Y:S05]  /*2040*/  WARPSYNC.COLLECTIVE R2, `(.L_x_11025) ;  /* 0x0000000002087348 */ /* 0x000fea0003c00000 */
[----:B------:R0:W1:Y:S02]  /*2050*/  SHFL.BFLY P0, R2, R5, R4, R3 ;  /* 0x0c00000405027389 */ /* 0x0000640000000003 */
[----:B01----:R-:W-:Y:S01]  /*2060*/  ENDCOLLECTIVE ;  /* 0x000000000000791b */ /* 0x003fe20003800000 */
.L_x_11025:
[----:B------:R-:W-:Y:S01]  /*2070*/  @P3 FSETP.NEU.FTZ.AND P1, PT, R24, R17, PT ;  /* 0x000000111800320b */ /* 0x000fe20003f3d000 */
[----:B------:R-:W-:Y:S02]  /*2080*/  IMAD.MOV.U32 R5, RZ, RZ, R23 ;  /* 0x000000ffff057224 */ /* 0x000fe400078e0017 */
[----:B------:R-:W-:Y:S02]  /*2090*/  IMAD.MOV.U32 R27, RZ, RZ, R2 ;  /* 0x000000ffff1b7224 */ /* 0x000fe400078e0002 */
[----:B------:R-:W-:-:S08]  /*20a0*/  IMAD.MOV.U32 R2, RZ, RZ, -0x1 ;  /* 0xffffffffff027424 */ /* 0x000fd000078e00ff */
[----:B------:R-:W-:Y:S05]  /*20b0*/  WARPSYNC.COLLECTIVE R2, `(.L_x_11026) ;  /* 0x0000000002087348 */ /* 0x000fea0003c00000 */
[----:B------:R0:W1:Y:S02]  /*20c0*/  SHFL.BFLY P0, R2, R5, R4, R3 ;  /* 0x0c00000405027389 */ /* 0x0000640000000003 */
[----:B01----:R-:W-:Y:S01]  /*20d0*/  ENDCOLLECTIVE ;  /* 0x000000000000791b */ /* 0x003fe20003800000 */
.L_x_11026:
        /* <DEDUP_REMOVED lines=13> */
.L_x_11027:
[----:B------:R-:W-:Y:S02]  /*21b0*/  IMAD.MOV.U32 R5, RZ, RZ, R25 ;  /* 0x000000ffff057224 */ /* 0x000fe400078e0019 */
[----:B------:R-:W-:Y:S02]  /*21c0*/  IMAD.MOV.U32 R26, RZ, RZ, R2 ;  /* 0x000000ffff1a7224 */ /* 0x000fe400078e0002 */
[----:B------:R-:W-:-:S07]  /*21d0*/  IMAD.MOV.U32 R2, RZ, RZ, -0x1 ;  /* 0xffffffffff027424 */ /* 0x000fce00078e00ff */
[----:B------:R-:W-:Y:S05]  /*21e0*/  WARPSYNC.COLLECTIVE R2, `(.L_x_11028) ;  /* 0x0000000002087348 */ /* 0x000fea0003c00000 */
[----:B------:R0:W1:Y:S02]  /*21f0*/  SHFL.BFLY P0, R2, R5, R4, R3 ;  /* 0x0c00000405027389 */ /* 0x0000640000000003 */
[----:B01----:R-:W-:Y:S01]  /*2200*/  ENDCOLLECTIVE ;  /* 0x000000000000791b */ /* 0x003fe20003800000 */
.L_x_11028:
[----:B------:R-:W-:Y:S02]  /*2210*/  IMAD.MOV.U32 R5, RZ, RZ, R24 ;  /* 0x000000ffff057224 */ /* 0x000fe400078e0018 */
[----:B------:R-:W-:Y:S02]  /*2220*/  IMAD.MOV.U32 R28, RZ, RZ, R2 ;  /* 0x000000ffff1c7224 */ /* 0x000fe400078e0002 */
[----:B------:R-:W-:-:S07]  /*2230*/  IMAD.MOV.U32 R2, RZ, RZ, -0x1 ;  /* 0xffffffffff027424 */ /* 0x000fce00078e00ff */
[----:B------:R-:W-:Y:S05]  /*2240*/  WARPSYNC.COLLECTIVE R2, `(.L_x_11029) ;  /* 0x0000000002087348 */ /* 0x000fea0003c00000 */
[----:B------:R0:W1:Y:S02]  /*2250*/  SHFL.BFLY P0, R2, R5, R4, R3 ;  /* 0x0c00000405027389 */ /* 0x0000640000000003 */
[----:B01----:R-:W-:Y:S01]  /*2260*/  ENDCOLLECTIVE ;  /* 0x000000000000791b */ /* 0x003fe20003800000 */
.L_x_11029:
[----:B------:R-:W-:Y:S01]  /*2270*/  IMAD.MOV.U32 R27, RZ, RZ, R2 ;  /* 0x000000ffff1b7224 */ /* 0x000fe200078e0002 */
[----:B------:R-:W-:Y:S06]  /*2280*/  BRA `(.L_x_11030) ;  /* 0xffffffe800147947 */ /* 0x000fec000383ffff */
.L_x_11003:
[----:B------:R-:W-:Y:S01]  /*2290*/  BSSY B1, `(.L_x_11031) ;  /* 0x0000008000017945 */ /* 0x000fe20003800000 */
[----:B------:R-:W-:Y:S02]  /*22a0*/  IMAD.MOV.U32 R5, RZ, RZ, R25 ;  /* 0x000000ffff057224 */ /* 0x000fe400078e0019 */
[----:B------:R-:W-:Y:S02]  /*22b0*/  IMAD.MOV.U32 R4, RZ, RZ, 0x10 ;  /* 0x00000010ff047424 */ /* 0x000fe400078e00ff */
[----:B------:R-:W-:Y:S02]  /*22c0*/  IMAD.MOV.U32 R3, RZ, RZ, 0x1f ;  /* 0x0000001fff037424 */ /* 0x000fe400078e00ff */
[----:B------:R-:W-:-:S07]  /*22d0*/  IMAD.MOV.U32 R2, RZ, RZ, -0x1 ;  /* 0xffffffffff027424 */ /* 0x000fce00078e00ff */
[----:B01----:R-:W-:Y:S05]  /*22e0*/  WARPSYNC.COLLECTIVE R2, `(.L_x_11032) ;  /* 0x0000000002087348 */ /* 0x003fea0003c00000 */
[----:B------:R2:W3:Y:S02]  /*22f0*/  SHFL.BFLY P0, R2, R5, R4, R3 ;  /* 0x0c00000405027389 */ /* 0x0004e40000000003 */
[----:B0123--:R-:W-:Y:S01]  /*2300*/  ENDCOLLECTIVE ;  /* 0x000000000000791b */ /* 0x00ffe20003800000 */
.L_x_11032:
[----:B------:R-:W-:Y:S05]  /*2310*/  BSYNC B1 ;  /* 0x0000000000017941 */ /* 0x000fea0003800000 */
.L_x_11031:
        /* <DEDUP_REMOVED lines=10> */
.L_x_11033:
[----:B------:R-:W-:Y:S02]  /*23c0*/  IMAD.MOV.U32 R5, RZ, RZ, R24 ;  /* 0x000000ffff057224 */ /* 0x000fe400078e0018 */
[----:B------:R-:W-:Y:S02]  /*23d0*/  IMAD.MOV.U32 R26, RZ, RZ, R2 ;  /* 0x000000ffff1a7224 */ /* 0x000fe400078e0002 */
[----:B------:R-:W-:-:S07]  /*23e0*/  IMAD.MOV.U32 R2, RZ, RZ, -0x1 ;  /* 0xffffffffff027424 */ /* 0x000fce00078e00ff */
[----:B------:R-:W-:Y:S05]  /*23f0*/  WARPSYNC.COLLECTIVE R2, `(.L_x_11034) ;  /* 0x0000000002087348 */ /* 0x000fea0003c00000 */
[----:B------:R0:W1:Y:S02]  /*2400*/  SHFL.BFLY P0, R2, R5, R4, R3 ;  /* 0x0c00000405027389 */ /* 0x0000640000000003 */
[----:B01----:R-:W-:Y:S01]  /*2410*/  ENDCOLLECTIVE ;  /* 0x000000000000791b */ /* 0x003fe20003800000 */
.L_x_11034:
        /* <DEDUP_REMOVED lines=13> */
.L_x_11035:
[----:B------:R-:W-:Y:S02]  /*24f0*/  IMAD.MOV.U32 R5, RZ, RZ, R26 ;  /* 0x000000ffff057224 */ /* 0x000fe400078e001a */
[----:B------:R-:W-:Y:S02]  /*2500*/  IMAD.MOV.U32 R27, RZ, RZ, R2 ;  /* 0x000000ffff1b7224 */ /* 0x000fe400078e0002 */
[----:B------:R-:W-:-:S03]  /*2510*/  IMAD.MOV.U32 R2, RZ, RZ, -0x1 ;  /* 0xffffffffff027424 */ /* 0x000fc600078e00ff */
[----:B------:R-:W-:-:S13]  /*2520*/  FSETP.GEU.FTZ.AND P1, PT, R28, R27, PT ;  /* 0x0000001b1c00720b */ /* 0x000fda0003f3e000 */
[----:B------:R-:W-:Y:S05]  /*2530*/  WARPSYNC.COLLECTIVE R2, `(.L_x_11036) ;  /* 0x0000000002087348 */ /* 0x000fea0003c00000 */
[----:B------:R0:W1:Y:S02]  /*2540*/  SHFL.BFLY P0, R2, R5, R4, R3 ;  /* 0x0c00000405027389 */ /* 0x0000640000000003 */
[----:B01----:R-:W-:Y:S01]  /*2550*/  ENDCOLLECTIVE ;  /* 0x000000000000791b */ /* 0x003fe20003800000 */
.L_x_11036:
[----:B------:R-:W-:Y:S01]  /*2560*/  @P1 FSETP.NEU.FTZ.AND P3, PT, R28, R27, PT ;  /* 0x0000001b1c00120b */ /* 0x000fe20003f7d000 */
[----:B------:R-:W-:Y:S02]  /*2570*/  IMAD.MOV.U32 R5, RZ, RZ, R23 ;  /* 0x000000ffff057224 */ /* 0x000fe400078e0017 */
[----:B------:R-:W-:Y:S02]  /*2580*/  IMAD.MOV.U32 R25, RZ, RZ, R2 ;  /* 0x000000ffff197224 */ /* 0x000fe400078e0002 */
[----:B------:R-:W-:-:S08]  /*2590*/  IMAD.MOV.U32 R2, RZ, RZ, -0x1 ;  /* 0xffffffffff027424 */ /* 0x000fd000078e00ff */
[----:B------:R-:W-:Y:S05]  /*25a0*/  WARPSYNC.COLLECTIVE R2, `(.L_x_11037) ;  /* 0x0000000002087348 */ /* 0x000fea0003c00000 */
[----:B------:R0:W1:Y:S02]  /*25b0*/  SHFL.BFLY P0, R2, R5, R4, R3 ;  /* 0x0c00000405027389 */ /* 0x0000640000000003 */
[----:B01----:R-:W-:Y:S01]  /*25c0*/  ENDCOLLECTIVE ;  /* 0x000000000000791b */ /* 0x003fe20003800000 */
.L_x_11037:
        /* <DEDUP_REMOVED lines=13> */
.L_x_11038:
[----:B------:R-:W-:Y:S02]  /*26a0*/  IMAD.MOV.U32 R5, RZ, RZ, R25 ;  /* 0x000000ffff057224 */ /* 0x000fe400078e0019 */
[----:B------:R-:W-:Y:S02]  /*26b0*/  IMAD.MOV.U32 R27, RZ, RZ, R2 ;  /* 0x000000ffff1b7224 */ /* 0x000fe400078e0002 */
[----:B------:R-:W-:-:S07]  /*26c0*/  IMAD.MOV.U32 R2, RZ, RZ, -0x1 ;  /* 0xffffffffff027424 */ /* 0x000fce00078e00ff */
[----:B------:R-:W-:Y:S05]  /*26d0*/  WARPSYNC.COLLECTIVE R2, `(.L_x_11039) ;  /* 0x0000000002087348 */ /* 0x000fea0003c00000 */
[----:B------:R0:W1:Y:S02]  /*26e0*/  SHFL.BFLY P0, R2, R5, R4, R3 ;  /* 0x0c00000405027389 */ /* 0x0000640000000003 */
[----:B01----:R-:W-:Y:S01]  /*26f0*/  ENDCOLLECTIVE ;  /* 0x000000000000791b */ /* 0x003fe20003800000 */
.L_x_11039:
[----:B------:R-:W-:Y:S02]  /*2700*/  IMAD.MOV.U32 R5, RZ, RZ, R28 ;  /* 0x000000ffff057224 */ /* 0x000fe400078e001c */
[----:B------:R-:W-:Y:S02]  /*2710*/  IMAD.MOV.U32 R23, RZ, RZ, R2 ;  /* 0x000000ffff177224 */ /* 0x000fe400078e0002 */
[----:B------:R-:W-:-:S07]  /*2720*/  IMAD.MOV.U32 R2, RZ, RZ, -0x1 ;  /* 0xffffffffff027424 */ /* 0x000fce00078e00ff */
[----:B------:R-:W-:Y:S05]  /*2730*/  WARPSYNC.COLLECTIVE R2, `(.L_x_11040) ;  /* 0x0000000002087348 */ /* 0x000fea0003c00000 */
[----:B------:R0:W1:Y:S02]  /*2740*/  SHFL.BFLY P0, R2, R5, R4, R3 ;  /* 0x0c00000405027389 */ /* 0x0000640000000003 */
[----:B01----:R-:W-:Y:S01]  /*2750*/  ENDCOLLECTIVE ;  /* 0x000000000000791b */ /* 0x003fe20003800000 */
.L_x_11040:
        /* <DEDUP_REMOVED lines=14> */
.L_x_11041:
[----:B------:R-:W-:Y:S02]  /*2840*/  IMAD.MOV.U32 R5, RZ, RZ, R23 ;  /* 0x000000ffff057224 */ /* 0x000fe400078e0017 */
[----:B------:R-:W-:Y:S02]  /*2850*/  IMAD.MOV.U32 R27, RZ, RZ, R2 ;  /* 0x000000ffff1b7224 */ /* 0x000fe400078e0002 */
[----:B------:R-:W-:-:S03]  /*2860*/  IMAD.MOV.U32 R2, RZ, RZ, -0x1 ;  /* 0xffffffffff027424 */ /* 0x000fc600078e00ff */
[----:B------:R-:W-:-:S13]  /*2870*/  FSETP.GEU.FTZ.AND P3, PT, R24, R27, PT ;  /* 0x0000001b1800720b */ /* 0x000fda0003f7e000 */
[----:B------:R-:W-:Y:S05]  /*2880*/  WARPSYNC.COLLECTIVE R2, `(.L_x_11042) ;  /* 0x0000000002087348 */ /* 0x000fea0003c00000 */
[----:B------:R0:W1:Y:S02]  /*2890*/  SHFL.BFLY P0, R2, R5, R4, R3 ;  /* 0x0c00000405027389 */ /* 0x0000640000000003 */
[----:B01----:R-:W-:Y:S01]  /*28a0*/  ENDCOLLECTIVE ;  /* 0x000000000000791b */ /* 0x003fe20003800000 */
.L_x_11042:
[----:B------:R-:W-:Y:S01]  /*28b0*/  @P3 FSETP.NEU.FTZ.AND P1, PT, R24, R27, PT ;  /* 0x0000001b1800320b */ /* 0x000fe20003f3d000 */
[----:B------:R-:W-:Y:S02]  /*28c0*/  IMAD.MOV.U32 R5, RZ, RZ, R28 ;  /* 0x000000ffff057224 */ /* 0x000fe400078e001c */
[----:B------:R-:W-:Y:S02]  /*28d0*/  IMAD.MOV.U32 R26, RZ, RZ, R2 ;  /* 0x000000ffff1a7224 */ /* 0x000fe400078e0002 */
[----:B------:R-:W-:-:S08]  /*28e0*/  IMAD.MOV.U32 R2, RZ, RZ, -0x1 ;  /* 0xffffffffff027424 */ /* 0x000fd000078e00ff */
[----:B------:R-:W-:Y:S05]  /*28f0*/  WARPSYNC.COLLECTIVE R2, `(.L_x_11043) ;  /* 0x0000000002087348 */ /* 0x000fea0003c00000 */
[----:B------:R0:W1:Y:S02]  /*2900*/  SHFL.BFLY P0, R2, R5, R4, R3 ;  /* 0x0c00000405027389 */ /* 0x0000640000000003 */
[----:B01----:R-:W-:Y:S01]  /*2910*/  ENDCOLLECTIVE ;  /* 0x000000000000791b */ /* 0x003fe20003800000 */
.L_x_11043:
        /* <DEDUP_REMOVED lines=13> */
.L_x_11044:
[----:B------:R-:W-:Y:S02]  /*29f0*/  IMAD.MOV.U32 R5, RZ, RZ, R24 ;  /* 0x000000ffff057224 */ /* 0x000fe400078e0018 */
[----:B------:R-:W-:Y:S02]  /*2a00*/  IMAD.MOV.U32 R26, RZ, RZ, R2 ;  /* 0x000000ffff1a7224 */ /* 0x000fe400078e0002 */
[----:B------:R-:W-:-:S07]  /*2a10*/  IMAD.MOV.U32 R2, RZ, RZ, -0x1 ;  /* 0xffffffffff027424 */ /* 0x000fce00078e00ff */
[----:B------:R-:W-:Y:S05]  /*2a20*/  WARPSYNC.COLLECTIVE R2, `(.L_x_11045) ;  /* 0x0000000002087348 */ /* 0x000fea0003c00000 */
[----:B------:R0:W1:Y:S02]  /*2a30*/  SHFL.BFLY P0, R2, R5, R4, R3 ;  /* 0x0c00000405027389 */ /* 0x0000640000000003 */
[----:B01----:R-:W-:Y:S01]  /*2a40*/  ENDCOLLECTIVE ;  /* 0x000000000000791b */ /* 0x003fe20003800000 */
.L_x_11045:
[----:B------:R-:W-:Y:S02]  /*2a50*/  IMAD.MOV.U32 R5, RZ, RZ, R25 ;  /* 0x000000ffff057224 */ /* 0x000fe400078e0019 */
[----:B------:R-:W-:Y:S02]  /*2a60*/  IMAD.MOV.U32 R29, RZ, RZ, R2 ;  /* 0x000000ffff1d7224 */ /* 0x000fe400078e0002 */
[----:B------:R-:W-:-:S07]  /*2a70*/  IMAD.MOV.U32 R2, RZ, RZ, -0x1 ;  /* 0xffffffffff027424 */ /* 0x000fce00078e00ff */
[----:B------:R-:W-:Y:S05]  /*2a80*/  WARPSYNC.COLLECTIVE R2, `(.L_x_11046) ;  /* 0x0000000002087348 */ /* 0x000fea0003c00000 */
[----:B------:R0:W1:Y:S02]  /*2a90*/  SHFL.BFLY P0, R2, R5, R4, R3 ;  /* 0x0c00000405027389 */ /* 0x0000640000000003 */
[----:B01----:R-:W-:Y:S01]  /*2aa0*/  ENDCOLLECTIVE ;  /* 0x000000000000791b */ /* 0x003fe20003800000 */
.L_x_11046:
[----:B------:R-:W-:Y:S01]  /*2ab0*/  IMAD.MOV.U32 R28, RZ, RZ, R2 ;  /* 0x000000ffff1c7224 */ /* 0x000fe200078e0002 */
[----:B------:R-:W-:Y:S06]  /*2ac0*/  BRA `(.L_x_11047) ;  /* 0xffffffe800007947 */ /* 0x000fec000383ffff */
.L_x_11048:
        /* <DEDUP_REMOVED lines=11> */
.L_x_12359:


//--------------------- .text._ZN4vllm3moe10topkGatingILi4ELi64ELi4ELi16ELi32EjfLNS0_11ScoringFuncE0EEEvPKT5_PKbPfiPT4_PiiiibPKf --------------------------
	.section	.text._ZN4vllm3moe10topkGatingILi4ELi64ELi4ELi16ELi32EjfLNS0_11ScoringFuncE0EEEvPKT5_PKbPfiPT4_PiiiibPKf,"ax",@progbits
	.align	128
        .global         _ZN4vllm3moe10topkGatingILi4ELi64ELi4ELi16ELi32EjfLNS0_11ScoringFuncE0EEEvPKT5_PKbPfiPT4_PiiiibPKf
        .type           _ZN4vllm3moe10topkGatingILi4ELi64ELi4ELi16ELi32EjfLNS0_11ScoringFuncE0EEEvPKT5_PKbPfiPT4_PiiiibPKf,@function
        .size           _ZN4vllm3moe10topkGatingILi4ELi64ELi4ELi16ELi32EjfLNS0_11ScoringFuncE0EEEvPKT5_PKbPfiPT4_PiiiibPKf,(.L_x_12360 - _ZN4vllm3moe10topkGatingILi4ELi64ELi4ELi16ELi32EjfLNS0_11ScoringFuncE0EEEvPKT5_PKbPfiPT4_PiiiibPKf)
        .other          _ZN4vllm3moe10topkGatingILi4ELi64ELi4ELi16ELi32EjfLNS0_11ScoringFuncE0EEEvPKT5_PKbPfiPT4_PiiiibPKf,@"STO_CUDA_ENTRY STV_DEFAULT"
_ZN4vllm3moe10topkGatingILi4ELi64ELi4ELi16ELi32EjfLNS0_11ScoringFuncE0EEEvPKT5_PKbPfiPT4_PiiiibPKf:
.text._ZN4vllm3moe10topkGatingILi4ELi64ELi4ELi16ELi32EjfLNS0_11ScoringFuncE0EEEvPKT5_PKbPfiPT4_PiiiibPKf:
        /* <DEDUP_REMOVED lines=109> */
.L_x_11057:
        /* <DEDUP_REMOVED lines=45> */
[----:B---3--:R-:W-:Y:S02]  /*09a0*/  FSEL R15, R16, R19, P0 ;  /* 0x00000013100f7208 */ /* 0x008fe40000000000 */
[----:B------:R-:W-:Y:S02]  /*09b0*/  FSEL R17, R17, R28, P0 ;  /* 0x0000001c11117208 */ /* 0x000fe40000000000 */
[----:B------:R-:W-:Y:S01]  /*09c0*/  SEL R16, R26, R14, P0 ;  /* 0x0000000e1a107207 */ /* 0x000fe20000000000 */
[----:B------:R1:W2:Y:S01]  /*09d0*/  SHFL.BFLY PT, R28, R15, 0x1, 0x101f ;  /* 0x0c301f000f1c7f89 */ /* 0x0002a200000e0000 */
[----:B------:R-:W-:-:S03]  /*09e0*/  PLOP3.LUT P0, PT, PT, PT, PT, 0x80, 0x0 ;  /* 0x000000000000781c */ /* 0x000fc60003f0f070 */
[----:B------:R1:W3:Y:S04]  /*09f0*/  SHFL.BFLY PT, R14, R17, 0x1, 0x101f ;  /* 0x0c301f00110e7f89 */ /* 0x0002e800000e0000 */
[----:B------:R1:W4:Y:S06]  /*0a00*/  SHFL.BFLY PT, R26, R16, 0x1, 0x101f ;  /* 0x0c301f00101a7f89 */ /* 0x00032c00000e0000 */
.L_x_11082:
[----:B---3--:R-:W-:Y:S01]  /*0a10*/  FSETP.GEU.FTZ.AND P3, PT, R17, R14, PT ;  /* 0x0000000e1100720b */ /* 0x008fe20003f7e000 */
[----:B------:R-:W-:Y:S01]  /*0a20*/  BSSY B1, `(.L_x_11052) ;  /* 0x0000019000017945 */ /* 0x000fe20003800000 */
[----:B------:R-:W-:Y:S01]  /*0a30*/  LOP3.LUT P1, R20, R0, 0xf, RZ, 0xc0, !PT ;  /* 0x0000000f00147812 */ /* 0x000fe2000782c0ff */
[----:B------:R-:W-:-:S10]  /*0a40*/  VIADD R21, R25, 0x1 ;  /* 0x0000000119157836 */ /* 0x000fd40000000000 */
[----:B------:R-:W-:-:S04]  /*0a50*/  @P3 FSETP.NEU.FTZ.AND P4, PT, R17, R14, PT ;  /* 0x0000000e1100320b */ /* 0x000fc80003f9d000 */
[----:B----4-:R-:W-:-:S04]  /*0a60*/  @P3 ISETP.LT.AND P0, PT, R26, R16, !P4 ;  /* 0x000000101a00320c */ /* 0x010fc80006701270 */
[----:B--2---:R-:W-:Y:S02]  /*0a70*/  FSEL R23, R28, R15, P0 ;  /* 0x0000000f1c177208 */ /* 0x004fe40000000000 */
        /* <DEDUP_REMOVED lines=8> */
[----:B0-----:R-:W-:-:S04]  /*0b00*/  IMAD.WIDE R28, R27, 0x4, R12 ;  /* 0x000000041b1c7825 */ /* 0x001fc800078e020c */
[----:B------:R-:W-:Y:S01]  /*0b10*/  FADD.FTZ R22, R22, R23 ;  /* 0x0000001716167221 */ /* 0x000fe20000010000 */
[----:B------:R-:W0:Y:S01]  /*0b20*/  LDC.64 R14, c[0x0][0x238] ;  /* 0x00008e00ff0e7b82 */ /* 0x000e220000000a00 */
[----:B------:R-:W-:Y:S01]  /*0b30*/  ISETP.NE.AND P0, PT, R24, RZ, P0 ;  /* 0x000000ff1800720c */ /* 0x000fe20000705270 */
[----:B------:R-:W-:Y:S01]  /*0b40*/  VIADD R24, R19, -UR9 ;  /* 0x8000000913187c36 */ /* 0x000fe20008000000 */
[----:B------:R2:W-:Y:S01]  /*0b50*/  STG.E desc[UR6][R28.64], R23 ;  /* 0x000000171c007986 */ /* 0x0005e2000c101906 */
[----:B-1----:R-:W-:-:S04]  /*0b60*/  IMAD.WIDE R16, R27, 0x4, R16 ;  /* 0x000000041b107825 */ /* 0x002fc800078e0210 */
[----:B0-----:R-:W-:Y:S01]  /*0b70*/  IMAD.WIDE R14, R27, 0x4, R14 ;  /* 0x000000041b0e7825 */ /* 0x001fe200078e020e */
[----:B------:R-:W-:-:S05]  /*0b80*/  SEL R27, R24, 0x40, P0 ;  /* 0x00000040181b7807 */ /* 0x000fca0000000000 */
[----:B------:R2:W-:Y:S04]  /*0b90*/  STG.E desc[UR6][R16.64], R27 ;  /* 0x0000001b10007986 */ /* 0x0005e8000c101906 */
[----:B------:R2:W-:Y:S02]  /*0ba0*/  STG.E desc[UR6][R14.64], R25 ;  /* 0x000000190e007986 */ /* 0x0005e4000c101906 */
.L_x_11053:
[----:B------:R-:W-:Y:S05]  /*0bb0*/  BSYNC B1 ;  /* 0x0000000000017941 */ /* 0x000fea0003800000 */
.L_x_11052:
[----:B--2---:R-:W-:-:S05]  /*0bc0*/  IMAD.U32 R25, RZ, RZ, UR11 ;  /* 0x0000000bff197e24 */ /* 0x004fca000f8e00ff */
[----:B------:R-:W-:-:S13]  /*0bd0*/  ISETP.GE.AND P0, PT, R21, R25, PT ;  /* 0x000000191500720c */ /* 0x000fda0003f06270 */
[----:B------:R-:W-:Y:S05]  /*0be0*/  @P0 BRA `(.L_x_11054) ;  /* 0x0000000800340947 */ /* 0x000fea0003800000 */
[----:B------:R-:W-:Y:S01]  /*0bf0*/  SHF.R.S32.HI R24, RZ, 0x1f, R19 ;  /* 0x0000001fff187819 */ /* 0x000fe20000011413 */
[----:B------:R-:W-:Y:S01]  /*0c00*/  BSSY B1, `(.L_x_11055) ;  /* 0x0000018000017945 */ /* 0x000fe20003800000 */
[----:B------:R-:W-:Y:S02]  /*0c10*/  IMAD.MOV.U32 R25, RZ, RZ, R21 ;  /* 0x000000ffff197224 */ /* 0x000fe400078e0015 */
[----:B-1----:R-:W-:-:S04]  /*0c20*/  LEA.HI R16, R24, R19, RZ, 0x2 ;  /* 0x0000001318107211 */ /* 0x002fc800078f10ff */
        /* <DEDUP_REMOVED lines=21> */
.L_x_11056:
[----:B------:R-:W-:Y:S05]  /*0d80*/  BSYNC B1 ;  /* 0x0000000000017941 */ /* 0x000fea0003800000 */
.L_x_11055:
[----:B------:R-:W-:Y:S05]  /*0d90*/  BRA `(.L_x_11057) ;  /* 0xfffffff8004c7947 */ /* 0x000fea000383ffff */
.L_x_11050:
[----:B------:R-:W0:Y:S01]  /*0da0*/  LDC.64 R16, c[0x0][0x220] ;  /* 0x00008800ff107b82 */ /* 0x000e220000000a00 */
[----:B------:R-:W-:Y:S01]  /*0db0*/  IMAD.MOV.U32 R19, RZ, RZ, RZ ;  /* 0x000000ffff137224 */ /* 0x000fe200078e00ff */
[----:B------:R-:W-:Y:S01]  /*0dc0*/  ULDC UR10, c[0x0][0x228] ;  /* 0x00008a00000a7ab9 */ /* 0x000fe20000000800 */
[----:B------:R-:W-:Y:S01]  /*0dd0*/  ULDC UR11, c[0x0][0x240] ;  /* 0x00009000000b7ab9 */ /* 0x000fe20000000800 */
[----:B------:R-:W-:Y:S01]  /*0de0*/  ULDC UR5, c[0x0][0x248] ;  /* 0x0000920000057ab9 */ /* 0x000fe20000000800 */
[----:B------:R-:W-:-:S03]  /*0df0*/  ULDC.64 UR8, c[0x0][0x240] ;  /* 0x0000900000087ab9 */ /* 0x000fc60000000a00 */
[----:B------:R-:W1:Y:S02]  /*0e00*/  LDC.64 R14, c[0x0][0x230] ;  /* 0x00008c00ff0e7b82 */ /* 0x000e640000000a00 */
.L_x_11063:
        /* <DEDUP_REMOVED lines=48> */
[----:B------:R2:W3:Y:S01]  /*1110*/  SHFL.BFLY PT, R29, R28, 0x1, 0x101f ;  /* 0x0c301f001c1d7f89 */ /* 0x0004e200000e0000 */
[----:B------:R-:W-:-:S03]  /*1120*/  PLOP3.LUT P0, PT, PT, PT, PT, 0x80, 0x0 ;  /* 0x000000000000781c */ /* 0x000fc60003f0f070 */
[----:B------:R2:W4:Y:S04]  /*1130*/  SHFL.BFLY PT, R25, R12, 0x1, 0x101f ;  /* 0x0c301f000c197f89 */ /* 0x00052800000e0000 */
[----:B------:R2:W0:Y:S06]  /*1140*/  SHFL.BFLY PT, R13, R27, 0x1, 0x101f ;  /* 0x0c301f001b0d7f89 */ /* 0x00042c00000e0000 */
.L_x_11096:
[----:B---3--:R-:W-:Y:S01]  /*1150*/  FSETP.GEU.FTZ.AND P1, PT, R28, R29, PT ;  /* 0x0000001d1c00720b */ /* 0x008fe20003f3e000 */
[----:B------:R-:W-:Y:S01]  /*1160*/  BSSY B1, `(.L_x_11059) ;  /* 0x0000017000017945 */ /* 0x000fe20003800000 */
[----:B------:R-:W-:Y:S01]  /*1170*/  LOP3.LUT P4, R23, R0, 0xf, RZ, 0xc0, !PT ;  /* 0x0000000f00177812 */ /* 0x000fe2000788c0ff */
[----:B------:R-:W-:-:S10]  /*1180*/  VIADD R26, R19, 0x1 ;  /* 0x00000001131a7836 */ /* 0x000fd40000000000 */
[----:B------:R-:W-:-:S04]  /*1190*/  @P1 FSETP.NEU.FTZ.AND P3, PT, R28, R29, PT ;  /* 0x0000001d1c00120b */ /* 0x000fc80003f7d000 */
[----:B0-----:R-:W-:-:S04]  /*11a0*/  @P1 ISETP.LT.AND P0, PT, R13, R27, !P3 ;  /* 0x0000001b0d00120c */ /* 0x001fc80005f01270 */
[----:B----4-:R-:W-:Y:S02]  /*11b0*/  FSEL R21, R25, R12, P0 ;  /* 0x0000000c19157208 */ /* 0x010fe40000000000 */
[----:B--2---:R-:W-:Y:S01]  /*11c0*/  SEL R27, R13, R27, P0 ;  /* 0x0000001b0d1b7207 */ /* 0x004fe20000000000 */
[----:B------:R-:W-:Y:S06]  /*11d0*/  @P4 BRA `(.L_x_11060) ;  /* 0x00000000003c4947 */ /* 0x000fec0003800000 */
[C---:B------:R-:W-:Y:S01]  /*11e0*/  ISETP.GE.AND P0, PT, R27.reuse, UR9, PT ;  /* 0x000000091b007c0c */ /* 0x040fe2000bf06270 */
[C---:B------:R-:W-:Y:S01]  /*11f0*/  VIADD R12, R27.reuse, -UR9 ;  /* 0x800000091b0c7c36 */ /* 0x040fe20008000000 */
[----:B------:R-:W-:Y:S01]  /*1200*/  PRMT R13, R4, 0x9910, RZ ;  /* 0x00009910040d7816 */ /* 0x000fe200000000ff */
[----:B------:R-:W-:Y:S01]  /*1210*/  IMAD R29, R2, UR8, R19 ;  /* 0x00000008021d7c24 */ /* 0x000fe2000f8e0213 */
[----:B------:R-:W-:Y:S01]  /*1220*/  ISETP.LT.AND P0, PT, R27, UR5, P0 ;  /* 0x000000051b007c0c */ /* 0x000fe20008701270 */
[----:B------:R-:W-:Y:S02]  /*1230*/  IMAD R19, R19, UR10, R2 ;  /* 0x0000000a13137c24 */ /* 0x000fe4000f8e0202 */
[----:B------:R-:W-:Y:S01]  /*1240*/  IMAD.WIDE R24, R29, 0x4, R16 ;  /* 0x000000041d187825 */ /* 0x000fe200078e0210 */
[----:B------:R-:W-:-:S04]  /*1250*/  ISETP.NE.AND P0, PT, R13, RZ, P0 ;  /* 0x000000ff0d00720c */ /* 0x000fc80000705270 */
[----:B------:R-:W-:Y:S01]  /*1260*/  SEL R28, R12, 0x40, P0 ;  /* 0x000000400c1c7807 */ /* 0x000fe20000000000 */
[----:B------:R1:W-:Y:S01]  /*1270*/  STG.E desc[UR6][R24.64], R21 ;  /* 0x0000001518007986 */ /* 0x0003e2000c101906 */
[----:B------:R-:W0:Y:S01]  /*1280*/  LDC.64 R12, c[0x0][0x238] ;  /* 0x00008e00ff0c7b82 */ /* 0x000e220000000a00 */
[----:B-1----:R-:W-:-:S05]  /*1290*/  IMAD.WIDE R20, R29, 0x4, R14 ;  /* 0x000000041d147825 */ /* 0x002fca00078e020e */
[----:B------:R2:W-:Y:S01]  /*12a0*/  STG.E desc[UR6][R20.64], R28 ;  /* 0x0000001c14007986 */ /* 0x0005e2000c101906 */
[----:B0-----:R-:W-:-:S05]  /*12b0*/  IMAD.WIDE R12, R29, 0x4, R12 ;  /* 0x000000041d0c7825 */ /* 0x001fca00078e020c */
[----:B------:R2:W-:Y:S02]  /*12c0*/  STG.E desc[UR6][R12.64], R19 ;  /* 0x000000130c007986 */ /* 0x0005e4000c101906 */
.L_x_11060:
[----:B------:R-:W-:Y:S05]  /*12d0*/  BSYNC B1 ;  /* 0x0000000000017941 */ /* 0x000fea0003800000 */
.L_x_11059:
[----:B------:R-:W-:-:S05]  /*12e0*/  IMAD.U32 R25, RZ, RZ, UR11 ;  /* 0x0000000bff197e24 */ /* 0x000fca000f8e00ff */
[----:B------:R-:W-:-:S13]  /*12f0*/  ISETP.GE.AND P0, PT, R26, R25, PT ;  /* 0x000000191a00720c */ /* 0x000fda0003f06270 */
[----:B------:R-:W-:Y:S05]  /*1300*/  @P0 BRA `(.L_x_11054) ;  /* 0x00000000006c0947 */ /* 0x000fea0003800000 */
[----:B------:R-:W-:Y:S01]  /*1310*/  SHF.R.S32.HI R24, RZ, 0x1f, R27 ;  /* 0x0000001fff187819 */ /* 0x000fe2000001141b */
[----:B------:R-:W-:Y:S01]  /*1320*/  BSSY B1, `(.L_x_11061) ;  /* 0x0000018000017945 */ /* 0x000fe20003800000 */
[----:B--2---:R-:W-:Y:S02]  /*1330*/  IMAD.MOV.U32 R19, RZ, RZ, R26 ;  /* 0x000000ffff137224 */ /* 0x004fe400078e001a */
        /* <DEDUP_REMOVED lines=22> */
.L_x_11062:
[----:B------:R-:W-:Y:S05]  /*14a0*/  BSYNC B1 ;  /* 0x0000000000017941 */ /* 0x000fea0003800000 */
.L_x_11061:
[----:B------:R-:W-:Y:S05]  /*14b0*/  BRA `(.L_x_11063) ;  /* 0xfffffff800547947 */ /* 0x000fea000383ffff */
.L_x_11054:
[----:B------:R-:W-:Y:S05]  /*14c0*/  BSYNC B0 ;  /* 0x0000000000007941 */ /* 0x000fea0003800000 */
.L_x_11049:
        /* <DEDUP_REMOVED lines=14> */
[----:B------:R-:W3:Y:S01]  /*15b0*/  LDC.64 R4, c[0x0][0x220] ;  /* 0x00008800ff047b82 */ /* 0x000ee20000000a00 */
[----:B-1----:R1:W4:Y:S01]  /*15c0*/  MUFU.RCP R16, R22 ;  /* 0x0000001600107308 */ /* 0x0023220000001000 */
[----:B------:R-:W-:Y:S02]  /*15d0*/  IMAD.IADD R3, R25, 0x1, -R8 ;  /* 0x0000000119037824 */ /* 0x000fe400078e0a08 */
[----:B------:R-:W-:-:S07]  /*15e0*/  IMAD.MOV.U32 R10, RZ, RZ, RZ ;  /* 0x000000ffff0a7224 */ /* 0x000fce00078e00ff */
.L_x_11066:
[----:B0-----:R-:W-:-:S04]  /*15f0*/  IMAD R7, R2, R25, R10 ;  /* 0x0000001902077224 */ /* 0x001fc800078e020a */
[----:B---3--:R-:W-:-:S05]  /*1600*/  IMAD.WIDE R6, R7, 0x4, R4 ;  /* 0x0000000407067825 */ /* 0x008fca00078e0204 */
[----:B------:R-:W4:Y:S04]  /*1610*/  LDG.E R9, desc[UR6][R6.64] ;  /* 0x0000000606097981 */ /* 0x000f28000c1e1900 */
[----:B------:R-:W3:Y:S04]  /*1620*/  LDG.E R11, desc[UR6][R6.64+0x4] ;  /* 0x00000406060b7981 */ /* 0x000ee8000c1e1900 */
[----:B0-2---:R-:W2:Y:S04]  /*1630*/  LDG.E R12, desc[UR6][R6.64+0x8] ;  /* 0x00000806060c7981 */ /* 0x005ea8000c1e1900 */
[----:B------:R-:W5:Y:S01]  /*1640*/  LDG.E R14, desc[UR6][R6.64+0xc] ;  /* 0x00000c06060e7981 */ /* 0x000f62000c1e1900 */
[----:B------:R-:W-:-:S02]  /*1650*/  VIADD R3, R3, 0xfffffffc ;  /* 0xfffffffc03037836 */ /* 0x000fc40000000000 */
[----:B------:R-:W-:-:S03]  /*1660*/  VIADD R10, R10, 0x4 ;  /* 0x000000040a0a7836 */ /* 0x000fc60000000000 */
[----:B------:R-:W-:Y:S01]  /*1670*/  ISETP.NE.AND P0, PT, R3, RZ, PT ;  /* 0x000000ff0300720c */ /* 0x000fe20003f05270 */
[-C--:B----4-:R-:W-:Y:S01]  /*1680*/  FMUL.FTZ R9, R9, R16.reuse ;  /* 0x0000001009097220 */ /* 0x090fe20000410000 */
[----:B---3--:R-:W-:-:S04]  /*1690*/  FMUL.FTZ R11, R11, R16 ;  /* 0x000000100b0b7220 */ /* 0x008fc80000410000 */
[----:B------:R0:W-:Y:S01]  /*16a0*/  STG.E desc[UR6][R6.64], R9 ;  /* 0x0000000906007986 */ /* 0x0001e2000c101906 */
[----:B--2---:R-:W-:-:S03]  /*16b0*/  FMUL.FTZ R13, R12, R16 ;  /* 0x000000100c0d7220 */ /* 0x004fc60000410000 */
[----:B------:R0:W-:Y:S01]  /*16c0*/  STG.E desc[UR6][R6.64+0x4], R11 ;  /* 0x0000040b06007986 */ /* 0x0001e2000c101906 */
[----:B-----5:R-:W-:-:S03]  /*16d0*/  FMUL.FTZ R15, R14, R16 ;  /* 0x000000100e0f7220 */ /* 0x020fc60000410000 */
[----:B------:R0:W-:Y:S04]  /*16e0*/  STG.E desc[UR6][R6.64+0x8], R13 ;  /* 0x0000080d06007986 */ /* 0x0001e8000c101906 */
[----:B------:R0:W-:Y:S01]  /*16f0*/  STG.E desc[UR6][R6.64+0xc], R15 ;  /* 0x00000c0f06007986 */ /* 0x0001e2000c101906 */
[----:B------:R-:W-:Y:S05]  /*1700*/  @P0 BRA `(.L_x_11066) ;  /* 0xfffffffc00b80947 */ /* 0x000fea000383ffff */
.L_x_11065:
[----:B------:R-:W-:Y:S05]  /*1710*/  BSYNC B0 ;  /* 0x0000000000007941 */ /* 0x000fea0003800000 */
.L_x_11064:
[----:B------:R-:W-:-:S13]  /*1720*/  ISETP.NE.AND P0, PT, R8, RZ, PT ;  /* 0x000000ff0800720c */ /* 0x000fda0003f05270 */
[----:B------:R-:W-:Y:S05]  /*1730*/  @!P0 EXIT ;  /* 0x000000000000894d */ /* 0x000fea0003800000 */
[----:B------:R-:W3:Y:S01]  /*1740*/  S2UR UR4, SR_CTAID.X ;  /* 0x00000000000479c3 */ /* 0x000ee20000002500 */
[----:B------:R-:W4:Y:S01]  /*1750*/  S2R R5, SR_TID.Y ;  /* 0x0000000000057919 */ /* 0x000f220000002200 */
[----:B0-----:R0:W0:Y:S01]  /*1760*/  MUFU.RCP R9, R22 ;  /* 0x0000001600097308 */ /* 0x0010220000001000 */
[----:B------:R-:W-:Y:S05]  /*1770*/  BSSY B0, `(.L_x_11067) ;  /* 0x0000013000007945 */ /* 0x000fea0003800000 */
[----:B------:R-:W5:Y:S01]  /*1780*/  LDC.64 R2, c[0x0][0x220] ;  /* 0x00008800ff027b82 */ /* 0x000f620000000a00 */
[----:B---3--:R-:W-:-:S06]  /*1790*/  USHF.L.U32 UR4, UR4, 0x3, URZ ;  /* 0x0000000304047899 */ /* 0x008fcc000800063f */
[----:B------:R-:W-:-:S05]  /*17a0*/  LEA.HI R0, R0, UR4, RZ, 0x1c ;  /* 0x0000000400007c11 */ /* 0x000fca000f8fe0ff */
[----:B----4-:R-:W-:-:S04]  /*17b0*/  IMAD R0, R5, 0x2, R0 ;  /* 0x0000000205007824 */ /* 0x010fc800078e0200 */
[----:B------:R-:W-:-:S04]  /*17c0*/  IMAD R25, R0, R25, R10 ;  /* 0x0000001900197224 */ /* 0x000fc800078e020a */
[----:B-----5:R-:W-:-:S04]  /*17d0*/  IMAD.WIDE R2, R25, 0x4, R2 ;  /* 0x0000000419027825 */ /* 0x020fc800078e0202 */
[----:B------:R-:W-:Y:S02]  /*17e0*/  IMAD.MOV.U32 R0, RZ, RZ, R2 ;  /* 0x000000ffff007224 */ /* 0x000fe400078e0002 */
[----:B0-----:R-:W-:-:S07]  /*17f0*/  IMAD.MOV.U32 R7, RZ, RZ, R3 ;  /* 0x000000ffff077224 */ /* 0x001fce00078e0003 */
.L_x_11068:
[----:B0-----:R-:W-:Y:S02]  /*1800*/  IMAD.MOV.U32 R2, RZ, RZ, R0 ;  /* 0x000000ffff027224 */ /* 0x001fe400078e0000 */
[----:B------:R-:W-:-:S05]  /*1810*/  IMAD.MOV.U32 R3, RZ, RZ, R7 ;  /* 0x000000ffff037224 */ /* 0x000fca00078e0007 */
[----:B------:R-:W3:Y:S01]  /*1820*/  LDG.E R0, desc[UR6][R2.64] ;  /* 0x0000000602007981 */ /* 0x000ee2000c1e1900 */
[----:B------:R-:W-:-:S05]  /*1830*/  VIADD R8, R8, 0xffffffff ;  /* 0xffffffff08087836 */ /* 0x000fca0000000000 */
[----:B------:R-:W-:Y:S01]  /*1840*/  ISETP.NE.AND P0, PT, R8, RZ, PT ;  /* 0x000000ff0800720c */ /* 0x000fe20003f05270 */
[----:B---3--:R-:W-:Y:S01]  /*1850*/  FMUL.FTZ R5, R0, R9 ;  /* 0x0000000900057220 */ /* 0x008fe20000410000 */
[----:B------:R-:W-:-:S04]  /*1860*/  IADD3 R0, P1, R2, 0x4, RZ ;  /* 0x0000000402007810 */ /* 0x000fc80007f3e0ff */
[----:B------:R0:W-:Y:S01]  /*1870*/  STG.E desc[UR6][R2.64], R5 ;  /* 0x0000000502007986 */ /* 0x0001e2000c101906 */
[----:B------:R-:W-:-:S06]  /*1880*/  IMAD.X R7, RZ, RZ, R3, P1 ;  /* 0x000000ffff077224 */ /* 0x000fcc00008e0603 */
[----:B------:R-:W-:Y:S05]  /*1890*/  @P0 BRA `(.L_x_11068) ;  /* 0xfffffffc00d80947 */ /* 0x000fea000383ffff */
[----:B------:R-:W-:Y:S05]  /*18a0*/  BSYNC B0 ;  /* 0x0000000000007941 */ /* 0x000fea0003800000 */
.L_x_11067:
[----:B------:R-:W-:Y:S05]  /*18b0*/  EXIT ;  /* 0x000000000000794d */ /* 0x000fea0003800000 */
.L_x_11051:
        /* <DEDUP_REMOVED lines=8> */
.L_x_11070:
[----:B------:R-:W-:Y:S05]  /*1940*/  BSYNC B1 ;  /* 0x0000000000017941 */ /* 0x000fea0003800000 */
.L_x_11069:
        /* <DEDUP_REMOVED lines=8> */
.L_x_11071:
[----:B------:R-:W-:Y:S01]  /*19d0*/  FSETP.GEU.FTZ.AND P3, PT, R28, R17, PT ;  /* 0x000000111c00720b */ /* 0x000fe20003f7e000 */
[----:B------:R-:W-:-:S12]  /*19e0*/  IMAD.MOV.U32 R24, RZ, RZ, R19 ;  /* 0x000000ffff187224 */ /* 0x000fd800078e0013 */
[----:B------:R-:W-:Y:S01]  /*19f0*/  @P3 FSETP.NEU.FTZ.AND P1, PT, R28, R17, PT ;  /* 0x000000111c00320b */ /* 0x000fe20003f3d000 */
[----:B------:R-:W-:-:S12]  /*1a00*/  IMAD.MOV.U32 R15, RZ, RZ, R26 ;  /* 0x000000ffff0f7224 */ /* 0x000fd800078e001a */
[----:B------:R-:W-:Y:S05]  /*1a10*/  WARPSYNC.COLLECTIVE R20, `(.L_x_11072) ;  /* 0x0000000014087348 */ /* 0x000fea0003c00000 */
[----:B------:R0:W1:Y:S02]  /*1a20*/  SHFL.BFLY P0, R26, R24, R23, R21 ;  /* 0x0c000017181a7389 */ /* 0x0000640000000015 */
[----:B01----:R-:W-:Y:S01]  /*1a30*/  ENDCOLLECTIVE ;  /* 0x000000000000791b */ /* 0x003fe20003800000 */
.L_x_11072:
        /* <DEDUP_REMOVED lines=12> */
.L_x_11073:
[----:B------:R-:W-:Y:S02]  /*1b00*/  IMAD.MOV.U32 R24, RZ, RZ, R15 ;  /* 0x000000ffff187224 */ /* 0x000fe400078e000f */
[----:B------:R-:W-:-:S07]  /*1b10*/  IMAD.MOV.U32 R28, RZ, RZ, R26 ;  /* 0x000000ffff1c7224 */ /* 0x000fce00078e001a */
[----:B------:R-:W-:Y:S05]  /*1b20*/  WARPSYNC.COLLECTIVE R20, `(.L_x_11074) ;  /* 0x0000000014087348 */ /* 0x000fea0003c00000 */
[----:B------:R0:W1:Y:S02]  /*1b30*/  SHFL.BFLY P0, R26, R24, R23, R21 ;  /* 0x0c000017181a7389 */ /* 0x0000640000000015 */
[----:B01----:R-:W-:Y:S01]  /*1b40*/  ENDCOLLECTIVE ;  /* 0x000000000000791b */ /* 0x003fe20003800000 */
.L_x_11074:
[----:B------:R-:W-:Y:S02]  /*1b50*/  IMAD.MOV.U32 R24, RZ, RZ, R14 ;  /* 0x000000ffff187224 */ /* 0x000fe400078e000e */
[----:B------:R-:W-:-:S07]  /*1b60*/  IMAD.MOV.U32 R19, RZ, RZ, R26 ;  /* 0x000000ffff137224 */ /* 0x000fce00078e001a */
[----:B------:R-:W-:Y:S05]  /*1b70*/  WARPSYNC.COLLECTIVE R20, `(.L_x_11075) ;  /* 0x0000000014087348 */ /* 0x000fea0003c00000 */
[----:B------:R0:W1:Y:S02]  /*1b80*/  SHFL.BFLY P0, R26, R24, R23, R21 ;  /* 0x0c000017181a7389 */ /* 0x0000640000000015 */
[----:B01----:R-:W-:Y:S01]  /*1b90*/  ENDCOLLECTIVE ;  /* 0x000000000000791b */ /* 0x003fe20003800000 */
.L_x_11075:
        /* <DEDUP_REMOVED lines=12> */
.L_x_11076:
[----:B------:R-:W-:Y:S02]  /*1c60*/  IMAD.MOV.U32 R24, RZ, RZ, R19 ;  /* 0x000000ffff187224 */ /* 0x000fe400078e0013 */
[----:B------:R-:W-:-:S07]  /*1c70*/  IMAD.MOV.U32 R17, RZ, RZ, R26 ;  /* 0x000000ffff117224 */ /* 0x000fce00078e001a */
[----:B------:R-:W-:Y:S05]  /*1c80*/  WARPSYNC.COLLECTIVE R20, `(.L_x_11077) ;  /* 0x0000000014087348 */ /* 0x000fea0003c00000 */
[----:B------:R0:W1:Y:S02]  /*1c90*/  SHFL.BFLY P0, R26, R24, R23, R21 ;  /* 0x0c000017181a7389 */ /* 0x0000640000000015 */
[----:B01----:R-:W-:Y:S01]  /*1ca0*/  ENDCOLLECTIVE ;  /* 0x000000000000791b */ /* 0x003fe20003800000 */
.L_x_11077:
[----:B------:R-:W-:Y:S01]  /*1cb0*/  FSETP.GEU.FTZ.AND P3, PT, R28, R17, PT ;  /* 0x000000111c00720b */ /* 0x000fe20003f7e000 */
[----:B------:R-:W-:-:S12]  /*1cc0*/  IMAD.MOV.U32 R24, RZ, RZ, R14 ;  /* 0x000000ffff187224 */ /* 0x000fd800078e000e */
[----:B------:R-:W-:Y:S01]  /*1cd0*/  @P3 FSETP.NEU.FTZ.AND P1, PT, R28, R17, PT ;  /* 0x000000111c00320b */ /* 0x000fe20003f3d000 */
[----:B------:R-:W-:-:S12]  /*1ce0*/  IMAD.MOV.U32 R16, RZ, RZ, R26 ;  /* 0x000000ffff107224 */ /* 0x000fd800078e001a */
[----:B------:R-:W-:Y:S05]  /*1cf0*/  WARPSYNC.COLLECTIVE R20, `(.L_x_11078) ;  /* 0x0000000014087348 */ /* 0x000fea0003c00000 */
[----:B------:R0:W1:Y:S02]  /*1d00*/  SHFL.BFLY P0, R26, R24, R23, R21 ;  /* 0x0c000017181a7389 */ /* 0x0000640000000015 */
[----:B01----:R-:W-:Y:S01]  /*1d10*/  ENDCOLLECTIVE ;  /* 0x000000000000791b */ /* 0x003fe20003800000 */
.L_x_11078:
        /* <DEDUP_REMOVED lines=11> */
.L_x_11079:
[----:B------:R-:W-:Y:S02]  /*1dd0*/  IMAD.MOV.U32 R24, RZ, RZ, R15 ;  /* 0x000000ffff187224 */ /* 0x000fe400078e000f */
[----:B------:R-:W-:-:S07]  /*1de0*/  IMAD.MOV.U32 R14, RZ, RZ, R26 ;  /* 0x000000ffff0e7224 */ /* 0x000fce00078e001a */
[----:B------:R-:W-:Y:S05]  /*1df0*/  WARPSYNC.COLLECTIVE R20, `(.L_x_11080) ;  /* 0x0000000014087348 */ /* 0x000fea0003c00000 */
[----:B------:R0:W1:Y:S02]  /*1e00*/  SHFL.BFLY P0, R26, R24, R23, R21 ;  /* 0x0c000017181a7389 */ /* 0x0000640000000015 */
[----:B01----:R-:W-:Y:S01]  /*1e10*/  ENDCOLLECTIVE ;  /* 0x000000000000791b */ /* 0x003fe20003800000 */
.L_x_11080:
[----:B------:R-:W-:Y:S02]  /*1e20*/  IMAD.MOV.U32 R24, RZ, RZ, R16 ;  /* 0x000000ffff187224 */ /* 0x000fe400078e0010 */
[----:B------:R-:W-:-:S07]  /*1e30*/  IMAD.MOV.U32 R28, RZ, RZ, R26 ;  /* 0x000000ffff1c7224 */ /* 0x000fce00078e001a */
[----:B------:R-:W-:Y:S05]  /*1e40*/  WARPSYNC.COLLECTIVE R20, `(.L_x_11081) ;  /* 0x0000000014087348 */ /* 0x000fea0003c00000 */
[----:B------:R0:W1:Y:S02]  /*1e50*/  SHFL.BFLY P0, R26, R24, R23, R21 ;  /* 0x0c000017181a7389 */ /* 0x0000640000000015 */
[----:B01----:R-:W-:Y:S01]  /*1e60*/  ENDCOLLECTIVE ;  /* 0x000000000000791b */ /* 0x003fe20003800000 */
.L_x_11081:
[----:B------:R-:W-:Y:S01]  /*1e70*/  PLOP3.LUT P0, PT, PT, PT, PT, 0x80, 0x0 ;  /* 0x000000000000781c */ /* 0x000fe20003f0f070 */
[----:B------:R-:W-:-:S12]  /*1e80*/  BRA `(.L_x_11082) ;  /* 0xffffffe800e07947 */ /* 0x000fd8000383ffff */
.L_x_11058:
        /* <DEDUP_REMOVED lines=8> */
.L_x_11084:
[----:B------:R-:W-:Y:S05]  /*1f10*/  BSYNC B1 ;  /* 0x0000000000017941 */ /* 0x000fea0003800000 */
.L_x_11083:
        /* <DEDUP_REMOVED lines=8> */
.L_x_11085:
[----:B------:R-:W-:Y:S01]  /*1fa0*/  FSETP.GEU.FTZ.AND P3, PT, R28, R25, PT ;  /* 0x000000191c00720b */ /* 0x000fe20003f7e000 */
[----:B------:R-:W-:-:S12]  /*1fb0*/  IMAD.MOV.U32 R24, RZ, RZ, R13 ;  /* 0x000000ffff187224 */ /* 0x000fd800078e000d */
[----:B------:R-:W-:Y:S01]  /*1fc0*/  @P3 FSETP.NEU.FTZ.AND P1, PT, R28, R25, PT ;  /* 0x000000191c00320b */ /* 0x000fe20003f3d000 */
[----:B------:R-:W-:-:S12]  /*1fd0*/  IMAD.MOV.U32 R12, RZ, RZ, R26 ;  /* 0x000000ffff0c7224 */ /* 0x000fd800078e001a */
[----:B------:R-:W-:Y:S05]  /*1fe0*/  WARPSYNC.COLLECTIVE R20, `(.L_x_11086) ;  /* 0x0000000014087348 */ /* 0x000fea0003c00000 */
[----:B------:R0:W1:Y:S02]  /*1ff0*/  SHFL.BFLY P0, R26, R24, R23, R21 ;  /* 0x0c000017181a7389 */ /* 0x0000640000000015 */
[----:B01----:R-:W-:Y:S01]  /*2000*/  ENDCOLLECTIVE ;  /* 0x000000000000791b */ /* 0x003fe20003800000 */
.L_x_11086:
        /* <DEDUP_REMOVED lines=12> */
.L_x_11087:
[----:B------:R-:W-:Y:S02]  /*20d0*/  IMAD.MOV.U32 R24, RZ, RZ, R12 ;  /* 0x000000ffff187224 */ /* 0x000fe400078e000c */
[----:B------:R-:W-:-:S07]  /*20e0*/  IMAD.MOV.U32 R27, RZ, RZ, R26 ;  /* 0x000000ffff1b7224 */ /* 0x000fce00078e001a */
[----:B------:R-:W-:Y:S05]  /*20f0*/  WARPSYNC.COLLECTIVE R20, `(.L_x_11088) ;  /* 0x0000000014087348 */ /* 0x000fea0003c00000 */
[----:B------:R0:W1:Y:S02]  /*2100*/  SHFL.BFLY P0, R26, R24, R23, R21 ;  /* 0x0c000017181a7389 */ /* 0x0000640000000015 */
[----:B01----:R-:W-:Y:S01]  /*2110*/  ENDCOLLECTIVE ;  /* 0x000000000000791b */ /* 0x003fe20003800000 */
.L_x_11088:
[----:B------:R-:W-:Y:S02]  /*2120*/  IMAD.MOV.U32 R24, RZ, RZ, R25 ;  /* 0x000000ffff187224 */ /* 0x000fe400078e0019 */
[----:B------:R-:W-:-:S07]  /*2130*/  IMAD.MOV.U32 R13, RZ, RZ, R26 ;  /* 0x000000ffff0d7224 */ /* 0x000fce00078e001a */
[----:B------:R-:W-:Y:S05]  /*2140*/  WARPSYNC.COLLECTIVE R20, `(.L_x_11089) ;  /* 0x0000000014087348 */ /* 0x000fea0003c00000 */
[----:B------:R0:W1:Y:S02]  /*2150*/  SHFL.BFLY P0, R26, R24, R23, R21 ;  /* 0x0c000017181a7389 */ /* 0x0000640000000015 */
[----:B01----:R-:W-:Y:S01]  /*2160*/  ENDCOLLECTIVE ;  /* 0x000000000000791b */ /* 0x003fe20003800000 */
.L_x_11089:
        /* <DEDUP_REMOVED lines=12> */
.L_x_11090:
[----:B------:R-:W-:Y:S02]  /*2230*/  IMAD.MOV.U32 R24, RZ, RZ, R13 ;  /* 0x000000ffff187224 */ /* 0x000fe400078e000d */
[----:B------:R-:W-:-:S07]  /*2240*/  IMAD.MOV.U32 R28, RZ, RZ, R26 ;  /* 0x000000ffff1c7224 */ /* 0x000fce00078e001a */
[----:B------:R-:W-:Y:S05]  /*2250*/  WARPSYNC.COLLECTIVE R20, `(.L_x_11091) ;  /* 0x0000000014087348 */ /* 0x000fea0003c00000 */
[----:B------:R0:W1:Y:S02]  /*2260*/  SHFL.BFLY P0, R26, R24, R23, R21 ;  /* 0x0c000017181a7389 */ /* 0x0000640000000015 */
[----:B01----:R-:W-:Y:S01]  /*2270*/  ENDCOLLECTIVE ;  /* 0x000000000000791b */ /* 0x003fe20003800000 */
.L_x_11091:
[----:B------:R-:W-:Y:S01]  /*2280*/  FSETP.GEU.FTZ.AND P3, PT, R27, R28, PT ;  /* 0x0000001c1b00720b */ /* 0x000fe20003f7e000 */
[----:B------:R-:W-:-:S12]  /*2290*/  IMAD.MOV.U32 R24, RZ, RZ, R25 ;  /* 0x000000ffff187224 */ /* 0x000fd800078e0019 */
[----:B------:R-:W-:Y:S01]  /*22a0*/  @P3 FSETP.NEU.FTZ.AND P1, PT, R27, R28, PT ;  /* 0x0000001c1b00320b */ /* 0x000fe20003f3d000 */
[----:B------:R-:W-:-:S12]  /*22b0*/  IMAD.MOV.U32 R29, RZ, RZ, R26 ;  /* 0x000000ffff1d7224 */ /* 0x000fd800078e001a */
[----:B------:R-:W-:Y:S05]  /*22c0*/  WARPSYNC.COLLECTIVE R20, `(.L_x_11092) ;  /* 0x0000000014087348 */ /* 0x000fea0003c00000 */
[----:B------:R0:W1:Y:S02]  /*22d0*/  SHFL.BFLY P0, R26, R24, R23, R21 ;  /* 0x0c000017181a7389 */ /* 0x0000640000000015 */
[----:B01----:R-:W-:Y:S01]  /*22e0*/  ENDCOLLECTIVE ;  /* 0x000000000000791b */ /* 0x003fe20003800000 */
.L_x_11092:
        /* <DEDUP_REMOVED lines=11> */
.L_x_11093:
[----:B------:R-:W-:Y:S02]  /*23a0*/  IMAD.MOV.U32 R24, RZ, RZ, R12 ;  /* 0x000000ffff187224 */ /* 0x000fe400078e000c */
[----:B------:R-:W-:-:S07]  /*23b0*/  IMAD.MOV.U32 R29, RZ, RZ, R26 ;  /* 0x000000ffff1d7224 */ /* 0x000fce00078e001a */
[----:B------:R-:W-:Y:S05]  /*23c0*/  WARPSYNC.COLLECTIVE R20, `(.L_x_11094) ;  /* 0x0000000014087348 */ /* 0x000fea0003c00000 */
[----:B------:R0:W1:Y:S02]  /*23d0*/  SHFL.BFLY P0, R26, R24, R23, R21 ;  /* 0x0c000017181a7389 */ /* 0x0000640000000015 */
[----:B01----:R-:W-:Y:S01]  /*23e0*/  ENDCOLLECTIVE ;  /* 0x000000000000791b */ /* 0x003fe20003800000 */
.L_x_11094:
[----:B------:R-:W-:Y:S02]  /*23f0*/  IMAD.MOV.U32 R24, RZ, RZ, R27 ;  /* 0x000000ffff187224 */ /* 0x000fe400078e001b */
[----:B------:R-:W-:-:S07]  /*2400*/  IMAD.MOV.U32 R25, RZ, RZ, R26 ;  /* 0x000000ffff197224 */ /* 0x000fce00078e001a */
[----:B------:R-:W-:Y:S05]  /*2410*/  WARPSYNC.COLLECTIVE R20, `(.L_x_11095) ;  /* 0x0000000014087348 */ /* 0x000fea0003c00000 */
[----:B------:R0:W1:Y:S02]  /*2420*/  SHFL.BFLY P0, R26, R24, R23, R21 ;  /* 0x0c000017181a7389 */ /* 0x0000640000000015 */
[----:B01----:R-:W-:Y:S01]  /*2430*/  ENDCOLLECTIVE ;  /* 0x000000000000791b */ /* 0x003fe20003800000 */
.L_x_11095:
[----:B------:R-:W-:Y:S01]  /*2440*/  IMAD.MOV.U32 R13, RZ, RZ, R26 ;  /* 0x000000ffff0d7224 */ /* 0x000fe200078e001a */
[----:B------:R-:W-:Y:S01]  /*2450*/  PLOP3.LUT P0, PT, PT, PT, PT, 0x80, 0x0 ;  /* 0x000000000000781c */ /* 0x000fe20003f0f070 */
[----:B------:R-:W-:-:S12]  /*2460*/  BRA `(.L_x_11096) ;  /* 0xffffffec00387947 */ /* 0x000fd8000383ffff */
.L_x_11097:
        /* <DEDUP_REMOVED lines=9> */
.L_x_12360:


//--------------------- .text._ZN4vllm3moe10topkGatingILi4ELi32ELi4ELi16ELi32EjfLNS0_11ScoringFuncE0EEEvPKT5_PKbPfiPT4_PiiiibPKf --------------------------
	.section	.text._ZN4vllm3moe10topkGatingILi4ELi32ELi4ELi16ELi32EjfLNS0_11ScoringFuncE0EEEvPKT5_PKbPfiPT4_PiiiibPKf,"ax",@progbits
	.align	128
        .global         _ZN4vllm3moe10topkGatingILi4ELi32ELi4ELi16ELi32EjfLNS0_11ScoringFuncE0EEEvPKT5_PKbPfiPT4_PiiiibPKf
        .type           _ZN4vllm3moe10topkGatingILi4ELi32ELi4ELi16ELi32EjfLNS0_11ScoringFuncE0EEEvPKT5_PKbPfiPT4_PiiiibPKf,@function
        .size           _ZN4vllm3moe10topkGatingILi4ELi32ELi4ELi16ELi32EjfLNS0_11ScoringFuncE0EEEvPKT5_PKbPfiPT4_PiiiibPKf,(.L_x_12361 - _ZN4vllm3moe10topkGatingILi4ELi32ELi4ELi16ELi32EjfLNS0_11ScoringFuncE0EEEvPKT5_PKbPfiPT4_PiiiibPKf)
        .other          _ZN4vllm3moe10topkGatingILi4ELi32ELi4ELi16ELi32EjfLNS0_11ScoringFuncE0EEEvPKT5_PKbPfiPT4_PiiiibPKf,@"STO_CUDA_ENTRY STV_DEFAULT"
_ZN4vllm3moe10topkGatingILi4ELi32ELi4ELi16ELi32EjfLNS0_11ScoringFuncE0EEEvPKT5_PKbPfiPT4_PiiiibPKf:
.text._ZN4vllm3moe10topkGatingILi4ELi32ELi4ELi16ELi32EjfLNS0_11ScoringFuncE0EEEvPKT5_PKbPfiPT4_PiiiibPKf:
        /* <DEDUP_REMOVED lines=33> */
[----:B------:R-:W-:-:S02]  /*0210*/  IMAD.U32 R25, RZ, RZ, UR4 ;  /* 0x00000004ff197e24 */ /* 0x000fc4000f8e00ff */
        /* <DEDUP_REMOVED lines=71> */
.L_x_11106:
        /* <DEDUP_REMOVED lines=37> */
[----:B------:R1:W2:Y:S04]  /*08e0*/  SHFL.BFLY PT, R27, R14, 0x1, 0x181f ;  /* 0x0c381f000e1b7f89 */ /* 0x0002a800000e0000 */
[----:B------:R1:W3:Y:S04]  /*08f0*/  SHFL.BFLY PT, R16, R15, 0x1, 0x181f ;  /* 0x0c381f000f107f89 */ /* 0x0002e800000e0000 */
[----:B------:R1:W4:Y:S02]  /*0900*/  SHFL.BFLY PT, R26, R19, 0x1, 0x181f ;  /* 0x0c381f00131a7f89 */ /* 0x00032400000e0000 */
.L_x_11128:
[----:B---3--:R-:W-:Y:S01]  /*0910*/  FSETP.GEU.FTZ.AND P3, PT, R15, R16, PT ;  /* 0x000000100f00720b */ /* 0x008fe20003f7e000 */
[----:B------:R-:W-:Y:S01]  /*0920*/  BSSY B1, `(.L_x_11101) ;  /* 0x000001a000017945 */ /* 0x000fe20003800000 */
[----:B------:R-:W-:Y:S01]  /*0930*/  LOP3.LUT P2, R20, R0, 0x7, RZ, 0xc0, !PT ;  /* 0x0000000700147812 */ /* 0x000fe2000784c0ff */
[----:B------:R-:W-:Y:S01]  /*0940*/  VIADD R21, R25, 0x1 ;  /* 0x0000000119157836 */ /* 0x000fe20000000000 */
[----:B------:R-:W-:-:S09]  /*0950*/  PLOP3.LUT P0, PT, PT, PT, PT, 0x80, 0x0 ;  /* 0x000000000000781c */ /* 0x000fd20003f0f070 */
[----:B------:R-:W-:-:S04]  /*0960*/  @P3 FSETP.NEU.FTZ.AND P4, PT, R15, R16, PT ;  /* 0x000000100f00320b */ /* 0x000fc80003f9d000 */
[----:B----4-:R-:W-:-:S04]  /*0970*/  @P3 ISETP.LT.AND P0, PT, R26, R19, !P4 ;  /* 0x000000131a00320c */ /* 0x010fc80006701270 */
[----:B--2---:R-:W-:Y:S02]  /*0980*/  FSEL R23, R27, R14, P0 ;  /* 0x0000000e1b177208 */ /* 0x004fe40000000000 */
        /* <DEDUP_REMOVED lines=19> */
.L_x_11102:
[----:B------:R-:W-:Y:S05]  /*0ac0*/  BSYNC B1 ;  /* 0x0000000000017941 */ /* 0x000fea0003800000 */
.L_x_11101:
        /* <DEDUP_REMOVED lines=28> */
.L_x_11105:
[----:B------:R-:W-:Y:S05]  /*0c90*/  BSYNC B1 ;  /* 0x0000000000017941 */ /* 0x000fea0003800000 */
.L_x_11104:
[----:B------:R-:W-:Y:S05]  /*0ca0*/  BRA `(.L_x_11106) ;  /* 0xfffffff800787947 */ /* 0x000fea000383ffff */
.L_x_11099:
[----:B------:R-:W0:Y:S01]  /*0cb0*/  LDC.64 R16, c[0x0][0x220] ;  /* 0x00008800ff107b82 */ /* 0x000e220000000a00 */
[----:B------:R-:W-:Y:S01]  /*0cc0*/  IMAD.MOV.U32 R19, RZ, RZ, RZ ;  /* 0x000000ffff137224 */ /* 0x000fe200078e00ff */
[----:B------:R-:W-:Y:S01]  /*0cd0*/  ULDC UR10, c[0x0][0x228] ;  /* 0x00008a00000a7ab9 */ /* 0x000fe20000000800 */
[----:B------:R-:W-:Y:S01]  /*0ce0*/  ULDC UR11, c[0x0][0x240] ;  /* 0x00009000000b7ab9 */ /* 0x000fe20000000800 */
[----:B------:R-:W-:Y:S01]  /*0cf0*/  ULDC UR5, c[0x0][0x248] ;  /* 0x0000920000057ab9 */ /* 0x000fe20000000800 */
[----:B------:R-:W-:-:S03]  /*0d00*/  ULDC.64 UR8, c[0x0][0x240] ;  /* 0x0000900000087ab9 */ /* 0x000fc60000000a00 */
[----:B------:R-:W1:Y:S02]  /*0d10*/  LDC.64 R14, c[0x0][0x230] ;  /* 0x00008c00ff0e7b82 */ /* 0x000e640000000a00 */
.L_x_11112:
        /* <DEDUP_REMOVED lines=40> */
.L_x_11139:
[----:B---3--:R-:W-:Y:S01]  /*0fa0*/  FSETP.GEU.FTZ.AND P2, PT, R28, R29, PT ;  /* 0x0000001d1c00720b */ /* 0x008fe20003f5e000 */
[----:B------:R-:W-:Y:S01]  /*0fb0*/  BSSY B1, `(.L_x_11108) ;  /* 0x0000018000017945 */ /* 0x000fe20003800000 */
[----:B------:R-:W-:Y:S01]  /*0fc0*/  LOP3.LUT P4, R23, R0, 0x7, RZ, 0xc0, !PT ;  /* 0x0000000700177812 */ /* 0x000fe2000788c0ff */
[----:B------:R-:W-:Y:S01]  /*0fd0*/  VIADD R26, R19, 0x1 ;  /* 0x00000001131a7836 */ /* 0x000fe20000000000 */
[----:B------:R-:W-:-:S09]  /*0fe0*/  PLOP3.LUT P0, PT, PT, PT, PT, 0x80, 0x0 ;  /* 0x000000000000781c */ /* 0x000fd20003f0f070 */
[----:B------:R-:W-:-:S04]  /*0ff0*/  @P2 FSETP.NEU.FTZ.AND P3, PT, R28, R29, PT ;  /* 0x0000001d1c00220b */ /* 0x000fc80003f7d000 */
[----:B0-----:R-:W-:-:S04]  /*1000*/  @P2 ISETP.LT.AND P0, PT, R25, R27, !P3 ;  /* 0x0000001b1900220c */ /* 0x001fc80005f01270 */
[----:B--2-4-:R-:W-:Y:S02]  /*1010*/  FSEL R13, R12, R13, P0 ;  /* 0x0000000d0c0d7208 */ /* 0x014fe40000000000 */
[----:B------:R-:W-:Y:S01]  /*1020*/  SEL R27, R25, R27, P0 ;  /* 0x0000001b191b7207 */ /* 0x000fe20000000000 */
[----:B------:R-:W-:Y:S06]  /*1030*/  @P4 BRA `(.L_x_11109) ;  /* 0x00000000003c4947 */ /* 0x000fec0003800000 */
[C---:B------:R-:W-:Y:S01]  /*1040*/  ISETP.GE.AND P0, PT, R27.reuse, UR9, PT ;  /* 0x000000091b007c0c */ /* 0x040fe2000bf06270 */
        /* <DEDUP_REMOVED lines=8> */
[----:B------:R-:W-:Y:S01]  /*10d0*/  SEL R28, R12, 0x20, P0 ;  /* 0x000000200c1c7807 */ /* 0x000fe20000000000 */
[----:B------:R-:W-:-:S04]  /*10e0*/  IMAD R19, R19, UR10, R2 ;  /* 0x0000000a13137c24 */ /* 0x000fc8000f8e0202 */
[----:B------:R2:W-:Y:S01]  /*10f0*/  STG.E desc[UR6][R20.64], R28 ;  /* 0x0000001c14007986 */ /* 0x0005e2000c101906 */
[----:B0-----:R-:W0:Y:S02]  /*1100*/  LDC.64 R12, c[0x0][0x238] ;  /* 0x00008e00ff0c7b82 */ /* 0x001e240000000a00 */
[----:B0-----:R-:W-:-:S05]  /*1110*/  IMAD.WIDE R12, R29, 0x4, R12 ;  /* 0x000000041d0c7825 */ /* 0x001fca00078e020c */
[----:B------:R2:W-:Y:S02]  /*1120*/  STG.E desc[UR6][R12.64], R19 ;  /* 0x000000130c007986 */ /* 0x0005e4000c101906 */
.L_x_11109:
[----:B------:R-:W-:Y:S05]  /*1130*/  BSYNC B1 ;  /* 0x0000000000017941 */ /* 0x000fea0003800000 */
.L_x_11108:
        /* <DEDUP_REMOVED lines=28> */
.L_x_11111:
[----:B------:R-:W-:Y:S05]  /*1300*/  BSYNC B1 ;  /* 0x0000000000017941 */ /* 0x000fea0003800000 */
.L_x_11110:
[----:B------:R-:W-:Y:S05]  /*1310*/  BRA `(.L_x_11112) ;  /* 0xfffffff800807947 */ /* 0x000fea000383ffff */
.L_x_11103:
[----:B------:R-:W-:Y:S05]  /*1320*/  BSYNC B0 ;  /* 0x0000000000007941 */ /* 0x000fea0003800000 */
.L_x_11098:
        /* <DEDUP_REMOVED lines=15> */
[----:B------:R4:W0:Y:S01]  /*1420*/  MUFU.RCP R16, R22 ;  /* 0x0000001600107308 */ /* 0x0008220000001000 */
[----:B------:R-:W-:Y:S02]  /*1430*/  IMAD.IADD R3, R25, 0x1, -R8 ;  /* 0x0000000119037824 */ /* 0x000fe400078e0a08 */
[----:B------:R-:W-:-:S07]  /*1440*/  IMAD.MOV.U32 R10, RZ, RZ, RZ ;  /* 0x000000ffff0a7224 */ /* 0x000fce00078e00ff */
.L_x_11115:
[----:B0-----:R-:W-:-:S04]  /*1450*/  IMAD R7, R2, R25, R10 ;  /* 0x0000001902077224 */ /* 0x001fc800078e020a */
[----:B---3--:R-:W-:-:S05]  /*1460*/  IMAD.WIDE R6, R7, 0x4, R4 ;  /* 0x0000000407067825 */ /* 0x008fca00078e0204 */
[----:B------:R-:W3:Y:S04]  /*1470*/  LDG.E R9, desc[UR6][R6.64] ;  /* 0x0000000606097981 */ /* 0x000ee8000c1e1900 */
[----:B------:R-:W5:Y:S04]  /*1480*/  LDG.E R11, desc[UR6][R6.64+0x4] ;  /* 0x00000406060b7981 */ /* 0x000f68000c1e1900 */
[----:B0-2---:R-:W2:Y:S04]  /*1490*/  LDG.E R12, desc[UR6][R6.64+0x8] ;  /* 0x00000806060c7981 */ /* 0x005ea8000c1e1900 */
[----:B-1----:R-:W4:Y:S01]  /*14a0*/  LDG.E R14, desc[UR6][R6.64+0xc] ;  /* 0x00000c06060e7981 */ /* 0x002f22000c1e1900 */
[----:B------:R-:W-:-:S02]  /*14b0*/  VIADD R3, R3, 0xfffffffc ;  /* 0xfffffffc03037836 */ /* 0x000fc40000000000 */
[----:B------:R-:W-:-:S03]  /*14c0*/  VIADD R10, R10, 0x4 ;  /* 0x000000040a0a7836 */ /* 0x000fc60000000000 */
[----:B------:R-:W-:Y:S01]  /*14d0*/  ISETP.NE.AND P0, PT, R3, RZ, PT ;  /* 0x000000ff0300720c */ /* 0x000fe20003f05270 */
[-C--:B---3--:R-:W-:Y:S01]  /*14e0*/  FMUL.FTZ R9, R9, R16.reuse ;  /* 0x0000001009097220 */ /* 0x088fe20000410000 */
[----:B-----5:R-:W-:-:S04]  /*14f0*/  FMUL.FTZ R11, R11, R16 ;  /* 0x000000100b0b7220 */ /* 0x020fc80000410000 */
[----:B------:R0:W-:Y:S01]  /*1500*/  STG.E desc[UR6][R6.64], R9 ;  /* 0x0000000906007986 */ /* 0x0001e2000c101906 */
[----:B--2---:R-:W-:-:S03]  /*1510*/  FMUL.FTZ R13, R12, R16 ;  /* 0x000000100c0d7220 */ /* 0x004fc60000410000 */
[----:B------:R0:W-:Y:S01]  /*1520*/  STG.E desc[UR6][R6.64+0x4], R11 ;  /* 0x0000040b06007986 */ /* 0x0001e2000c101906 */
[----:B----4-:R-:W-:-:S03]  /*1530*/  FMUL.FTZ R15, R14, R16 ;  /* 0x000000100e0f7220 */ /* 0x010fc60000410000 */
[----:B------:R0:W-:Y:S04]  /*1540*/  STG.E desc[UR6][R6.64+0x8], R13 ;  /* 0x0000080d06007986 */ /* 0x0001e8000c101906 */
[----:B------:R0:W-:Y:S01]  /*1550*/  STG.E desc[UR6][R6.64+0xc], R15 ;  /* 0x00000c0f06007986 */ /* 0x0001e2000c101906 */
[----:B------:R-:W-:Y:S05]  /*1560*/  @P0 BRA `(.L_x_11115) ;  /* 0xfffffffc00b80947 */ /* 0x000fea000383ffff */
.L_x_11114:
[----:B------:R-:W-:Y:S05]  /*1570*/  BSYNC B0 ;  /* 0x0000000000007941 */ /* 0x000fea0003800000 */
.L_x_11113:
        /* <DEDUP_REMOVED lines=14> */
.L_x_11117:
        /* <DEDUP_REMOVED lines=11> */
.L_x_11116:
[----:B------:R-:W-:Y:S05]  /*1710*/  EXIT ;  /* 0x000000000000794d */ /* 0x000fea0003800000 */
.L_x_11100:
        /* <DEDUP_REMOVED lines=8> */
.L_x_11119:
[----:B------:R-:W-:Y:S05]  /*17a0*/  BSYNC B1 ;  /* 0x0000000000017941 */ /* 0x000fea0003800000 */
.L_x_11118:
        /* <DEDUP_REMOVED lines=8> */
.L_x_11120:
[----:B------:R-:W-:Y:S01]  /*1830*/  FSETP.GEU.FTZ.AND P3, PT, R27, R28, PT ;  /* 0x0000001c1b00720b */ /* 0x000fe20003f7e000 */
[----:B------:R-:W-:-:S12]  /*1840*/  IMAD.MOV.U32 R24, RZ, RZ, R19 ;  /* 0x000000ffff187224 */ /* 0x000fd800078e0013 */
[----:B------:R-:W-:Y:S01]  /*1850*/  @P3 FSETP.NEU.FTZ.AND P2, PT, R27, R28, PT ;  /* 0x0000001c1b00320b */ /* 0x000fe20003f5d000 */
[----:B------:R-:W-:-:S12]  /*1860*/  IMAD.MOV.U32 R17, RZ, RZ, R26 ;  /* 0x000000ffff117224 */ /* 0x000fd800078e001a */
[----:B------:R-:W-:Y:S05]  /*1870*/  WARPSYNC.COLLECTIVE R20, `(.L_x_11121) ;  /* 0x0000000014087348 */ /* 0x000fea0003c00000 */
[----:B------:R0:W1:Y:S02]  /*1880*/  SHFL.BFLY P0, R26, R24, R23, R21 ;  /* 0x0c000017181a7389 */ /* 0x0000640000000015 */
[----:B01----:R-:W-:Y:S01]  /*1890*/  ENDCOLLECTIVE ;  /* 0x000000000000791b */ /* 0x003fe20003800000 */
.L_x_11121:
        /* <DEDUP_REMOVED lines=11> */
.L_x_11122:
[----:B------:R-:W-:Y:S02]  /*1950*/  IMAD.MOV.U32 R24, RZ, RZ, R17 ;  /* 0x000000ffff187224 */ /* 0x000fe400078e0011 */
[----:B------:R-:W-:-:S07]  /*1960*/  IMAD.MOV.U32 R15, RZ, RZ, R26 ;  /* 0x000000ffff0f7224 */ /* 0x000fce00078e001a */
[----:B------:R-:W-:Y:S05]  /*1970*/  WARPSYNC.COLLECTIVE R20, `(.L_x_11123) ;  /* 0x0000000014087348 */ /* 0x000fea0003c00000 */
[----:B------:R0:W1:Y:S02]  /*1980*/  SHFL.BFLY P0, R26, R24, R23, R21 ;  /* 0x0c000017181a7389 */ /* 0x0000640000000015 */
[----:B01----:R-:W-:Y:S01]  /*1990*/  ENDCOLLECTIVE ;  /* 0x000000000000791b */ /* 0x003fe20003800000 */
.L_x_11123:
[----:B------:R-:W-:Y:S01]  /*19a0*/  FSETP.GEU.FTZ.AND P3, PT, R28, R15, PT ;  /* 0x0000000f1c00720b */ /* 0x000fe20003f7e000 */
[----:B------:R-:W-:-:S12]  /*19b0*/  IMAD.MOV.U32 R24, RZ, RZ, R16 ;  /* 0x000000ffff187224 */ /* 0x000fd800078e0010 */
[----:B------:R-:W-:Y:S01]  /*19c0*/  @P3 FSETP.NEU.FTZ.AND P2, PT, R28, R15, PT ;  /* 0x0000000f1c00320b */ /* 0x000fe20003f5d000 */
[----:B------:R-:W-:-:S12]  /*19d0*/  IMAD.MOV.U32 R19, RZ, RZ, R26 ;  /* 0x000000ffff137224 */ /* 0x000fd800078e001a */
[----:B------:R-:W-:Y:S05]  /*19e0*/  WARPSYNC.COLLECTIVE R20, `(.L_x_11124) ;  /* 0x0000000014087348 */ /* 0x000fea0003c00000 */
[----:B------:R0:W1:Y:S02]  /*19f0*/  SHFL.BFLY P0, R26, R24, R23, R21 ;  /* 0x0c000017181a7389 */ /* 0x0000640000000015 */
[----:B01----:R-:W-:Y:S01]  /*1a00*/  ENDCOLLECTIVE ;  /* 0x000000000000791b */ /* 0x003fe20003800000 */
.L_x_11124:
        /* <DEDUP_REMOVED lines=11> */
.L_x_11125:
[----:B------:R-:W-:Y:S02]  /*1ac0*/  IMAD.MOV.U32 R24, RZ, RZ, R14 ;  /* 0x000000ffff187224 */ /* 0x000fe400078e000e */
[----:B------:R-:W-:-:S07]  /*1ad0*/  IMAD.MOV.U32 R16, RZ, RZ, R26 ;  /* 0x000000ffff107224 */ /* 0x000fce00078e001a */
[----:B------:R-:W-:Y:S05]  /*1ae0*/  WARPSYNC.COLLECTIVE R20, `(.L_x_11126) ;  /* 0x0000000014087348 */ /* 0x000fea0003c00000 */
[----:B------:R0:W1:Y:S02]  /*1af0*/  SHFL.BFLY P0, R26, R24, R23, R21 ;  /* 0x0c000017181a7389 */ /* 0x0000640000000015 */
[----:B01----:R-:W-:Y:S01]  /*1b00*/  ENDCOLLECTIVE ;  /* 0x000000000000791b */ /* 0x003fe20003800000 */
.L_x_11126:
[----:B------:R-:W-:Y:S02]  /*1b10*/  IMAD.MOV.U32 R24, RZ, RZ, R19 ;  /* 0x000000ffff187224 */ /* 0x000fe400078e0013 */
[----:B------:R-:W-:-:S07]  /*1b20*/  IMAD.MOV.U32 R27, RZ, RZ, R26 ;  /* 0x000000ffff1b7224 */ /* 0x000fce00078e001a */
[----:B------:R-:W-:Y:S05]  /*1b30*/  WARPSYNC.COLLECTIVE R20, `(.L_x_11127) ;  /* 0x0000000014087348 */ /* 0x000fea0003c00000 */
[----:B------:R0:W1:Y:S02]  /*1b40*/  SHFL.BFLY P0, R26, R24, R23, R21 ;  /* 0x0c000017181a7389 */ /* 0x0000640000000015 */
[----:B01----:R-:W-:Y:S01]  /*1b50*/  ENDCOLLECTIVE ;  /* 0x000000000000791b */ /* 0x003fe20003800000 */
.L_x_11127:
[----:B------:R-:W-:Y:S05]  /*1b60*/  BRA `(.L_x_11128) ;  /* 0xffffffec00687947 */ /* 0x000fea000383ffff */
.L_x_11107:
        /* <DEDUP_REMOVED lines=8> */
.L_x_11130:
[----:B------:R-:W-:Y:S05]  /*1bf0*/  BSYNC B1 ;  /* 0x0000000000017941 */ /* 0x000fea0003800000 */
.L_x_11129:
        /* <DEDUP_REMOVED lines=8> */
.L_x_11131:
[----:B------:R-:W-:Y:S01]  /*1c80*/  FSETP.GEU.FTZ.AND P3, PT, R13, R12, PT ;  /* 0x0000000c0d00720b */ /* 0x000fe20003f7e000 */
[----:B------:R-:W-:-:S12]  /*1c90*/  IMAD.MOV.U32 R24, RZ, RZ, R29 ;  /* 0x000000ffff187224 */ /* 0x000fd800078e001d */
[----:B------:R-:W-:Y:S01]  /*1ca0*/  @P3 FSETP.NEU.FTZ.AND P2, PT, R13, R12, PT ;  /* 0x0000000c0d00320b */ /* 0x000fe20003f5d000 */
[----:B------:R-:W-:-:S12]  /*1cb0*/  IMAD.MOV.U32 R25, RZ, RZ, R26 ;  /* 0x000000ffff197224 */ /* 0x000fd800078e001a */
[----:B------:R-:W-:Y:S05]  /*1cc0*/  WARPSYNC.COLLECTIVE R20, `(.L_x_11132) ;  /* 0x0000000014087348 */ /* 0x000fea0003c00000 */
[----:B------:R0:W1:Y:S02]  /*1cd0*/  SHFL.BFLY P0, R26, R24, R23, R21 ;  /* 0x0c000017181a7389 */ /* 0x0000640000000015 */
[----:B01----:R-:W-:Y:S01]  /*1ce0*/  ENDCOLLECTIVE ;  /* 0x000000000000791b */ /* 0x003fe20003800000 */
.L_x_11132:
        /* <DEDUP_REMOVED lines=11> */
.L_x_11133:
[----:B------:R-:W-:Y:S02]  /*1da0*/  IMAD.MOV.U32 R24, RZ, RZ, R25 ;  /* 0x000000ffff187224 */ /* 0x000fe400078e0019 */
[----:B------:R-:W-:-:S07]  /*1db0*/  IMAD.MOV.U32 R28, RZ, RZ, R26 ;  /* 0x000000ffff1c7224 */ /* 0x000fce00078e001a */
[----:B------:R-:W-:Y:S05]  /*1dc0*/  WARPSYNC.COLLECTIVE R20, `(.L_x_11134) ;  /* 0x0000000014087348 */ /* 0x000fea0003c00000 */
[----:B------:R0:W1:Y:S02]  /*1dd0*/  SHFL.BFLY P0, R26, R24, R23, R21 ;  /* 0x0c000017181a7389 */ /* 0x0000640000000015 */
[----:B01----:R-:W-:Y:S01]  /*1de0*/  ENDCOLLECTIVE ;  /* 0x000000000000791b */ /* 0x003fe20003800000 */
.L_x_11134:
[----:B------:R-:W-:Y:S01]  /*1df0*/  FSETP.GEU.FTZ.AND P3, PT, R13, R28, PT ;  /* 0x0000001c0d00720b */ /* 0x000fe20003f7e000 */
[----:B------:R-:W-:-:S12]  /*1e00*/  IMAD.MOV.U32 R24, RZ, RZ, R12 ;  /* 0x000000ffff187224 */ /* 0x000fd800078e000c */
[----:B------:R-:W-:Y:S01]  /*1e10*/  @P3 FSETP.NEU.FTZ.AND P2, PT, R13, R28, PT ;  /* 0x0000001c0d00320b */ /* 0x000fe20003f5d000 */
[----:B------:R-:W-:-:S12]  /*1e20*/  IMAD.MOV.U32 R29, RZ, RZ, R26 ;  /* 0x000000ffff1d7224 */ /* 0x000fd800078e001a */
[----:B------:R-:W-:Y:S05]  /*1e30*/  WARPSYNC.COLLECTIVE R20, `(.L_x_11135) ;  /* 0x0000000014087348 */ /* 0x000fea0003c00000 */
[----:B------:R0:W1:Y:S02]  /*1e40*/  SHFL.BFLY P0, R26, R24, R23, R21 ;  /* 0x0c000017181a7389 */ /* 0x0000640000000015 */
[----:B01----:R-:W-:Y:S01]  /*1e50*/  ENDCOLLECTIVE ;  /* 0x000000000000791b */ /* 0x003fe20003800000 */
.L_x_11135:
        /* <DEDUP_REMOVED lines=11> */
.L_x_11136:
[----:B------:R-:W-:Y:S02]  /*1f10*/  IMAD.MOV.U32 R24, RZ, RZ, R13 ;  /* 0x000000ffff187224 */ /* 0x000fe400078e000d */
[----:B------:R-:W-:-:S07]  /*1f20*/  IMAD.MOV.U32 R29, RZ, RZ, R26 ;  /* 0x000000ffff1d7224 */ /* 0x000fce00078e001a */
[----:B------:R-:W-:Y:S05]  /*1f30*/  WARPSYNC.COLLECTIVE R20, `(.L_x_11137) ;  /* 0x0000000014087348 */ /* 0x000fea0003c00000 */
[----:B------:R0:W1:Y:S02]  /*1f40*/  SHFL.BFLY P0, R26, R24, R23, R21 ;  /* 0x0c000017181a7389 */ /* 0x0000640000000015 */
[----:B01----:R-:W-:Y:S01]  /*1f50*/  ENDCOLLECTIVE ;  /* 0x000000000000791b */ /* 0x003fe20003800000 */
.L_x_11137:
[----:B------:R-:W-:Y:S02]  /*1f60*/  IMAD.MOV.U32 R24, RZ, RZ, R27 ;  /* 0x000000ffff187224 */ /* 0x000fe400078e001b */
[----:B------:R-:W-:-:S07]  /*1f70*/  IMAD.MOV.U32 R12, RZ, RZ, R26 ;  /* 0x000000ffff0c7224 */ /* 0x000fce00078e001a */
[----:B------:R-:W-:Y:S05]  /*1f80*/  WARPSYNC.COLLECTIVE R20, `(.L_x_11138) ;  /* 0x0000000014087348 */ /* 0x000fea0003c00000 */
[----:B------:R0:W1:Y:S02]  /*1f90*/  SHFL.BFLY P0, R26, R24, R23, R21 ;  /* 0x0c000017181a7389 */ /* 0x0000640000000015 */
[----:B01----:R-:W-:Y:S01]  /*1fa0*/  ENDCOLLECTIVE ;  /* 0x000000000000791b */ /* 0x003fe20003800000 */
.L_x_11138:
[----:B------:R-:W-:Y:S01]  /*1fb0*/  IMAD.MOV.U32 R25, RZ, RZ, R26 ;  /* 0x000000ffff197224 */ /* 0x000fe200078e001a */
[----:B------:R-:W-:Y:S06]  /*1fc0*/  BRA `(.L_x_11139) ;  /* 0xffffffec00f47947 */ /* 0x000fec000383ffff */
.L_x_11140:
        /* <DEDUP_REMOVED lines=11> */
.L_x_12361:


//--------------------- .text._ZN4vllm3moe10topkGatingILi4ELi16ELi4ELi16ELi32EjfLNS0_11ScoringFuncE0EEEvPKT5_PKbPfiPT4_PiiiibPKf --------------------------
	.section	.text._ZN4vllm3moe10topkGatingILi4ELi16ELi4ELi16ELi32EjfLNS0_11ScoringFuncE0EEEvPKT5_PKbPfiPT4_PiiiibPKf,"ax",@progbits
	.align	128
        .global         _ZN4vllm3moe10topkGatingILi4ELi16ELi4ELi16ELi32EjfLNS0_11ScoringFuncE0EEEvPKT5_PKbPfiPT4_PiiiibPKf
        .type           _ZN4vllm3moe10topkGatingILi4ELi16ELi4ELi16ELi32EjfLNS0_11ScoringFuncE0EEEvPKT5_PKbPfiPT4_PiiiibPKf,@function
        .size           _ZN4vllm3moe10topkGatingILi4ELi16ELi4ELi16ELi32EjfLNS0_11ScoringFuncE0EEEvPKT5_PKbPfiPT4_PiiiibPKf,(.L_x_12362 - _ZN4vllm3moe10topkGatingILi4ELi16ELi4ELi16ELi32EjfLNS0_11ScoringFuncE0EEEvPKT5_PKbPfiPT4_PiiiibPKf)
        .other          _ZN4vllm3moe10topkGatingILi4ELi16ELi4ELi16ELi32EjfLNS0_11ScoringFuncE0EEEvPKT5_PKbPfiPT4_PiiiibPKf,@"STO_CUDA_ENTRY STV_DEFAULT"
_ZN4vllm3moe10topkGatingILi4ELi16ELi4ELi16ELi32EjfLNS0_11ScoringFuncE0EEEvPKT5_PKbPfiPT4_PiiiibPKf:
.text._ZN4vllm3moe10topkGatingILi4ELi16ELi4ELi16ELi32EjfLNS0_11ScoringFuncE0EEEvPKT5_PKbPfiPT4_PiiiibPKf:
        /* <DEDUP_REMOVED lines=102> */
.L_x_11149:
        /* <DEDUP_REMOVED lines=30> */
.L_x_11168:
        /* <DEDUP_REMOVED lines=27> */
.L_x_11145:
[----:B------:R-:W-:Y:S05]  /*09f0*/  BSYNC B1 ;  /* 0x0000000000017941 */ /* 0x000fea0003800000 */
.L_x_11144:
        /* <DEDUP_REMOVED lines=28> */
.L_x_11148:
[----:B------:R-:W-:Y:S05]  /*0bc0*/  BSYNC B1 ;  /* 0x0000000000017941 */ /* 0x000fea0003800000 */
.L_x_11147:
[----:B------:R-:W-:Y:S05]  /*0bd0*/  BRA `(.L_x_11149) ;  /* 0xfffffff800a07947 */ /* 0x000fea000383ffff */
.L_x_11142:
[----:B------:R-:W-:Y:S01]  /*0be0*/  IMAD.MOV.U32 R24, RZ, RZ, RZ ;  /* 0x000000ffff187224 */ /* 0x000fe200078e00ff */
[----:B------:R-:W-:Y:S01]  /*0bf0*/  ULDC UR10, c[0x0][0x228] ;  /* 0x00008a00000a7ab9 */ /* 0x000fe20000000800 */
[----:B------:R-:W-:Y:S01]  /*0c00*/  ULDC UR11, c[0x0][0x240] ;  /* 0x00009000000b7ab9 */ /* 0x000fe20000000800 */
[----:B------:R-:W-:Y:S01]  /*0c10*/  ULDC UR5, c[0x0][0x248] ;  /* 0x0000920000057ab9 */ /* 0x000fe20000000800 */
[----:B------:R-:W-:-:S05]  /*0c20*/  ULDC.64 UR8, c[0x0][0x240] ;  /* 0x0000900000087ab9 */ /* 0x000fca0000000a00 */
.L_x_11155:
        /* <DEDUP_REMOVED lines=30> */
.L_x_11176:
        /* <DEDUP_REMOVED lines=26> */
.L_x_11152:
[----:B------:R-:W-:Y:S05]  /*0fb0*/  BSYNC B1 ;  /* 0x0000000000017941 */ /* 0x000fea0003800000 */
.L_x_11151:
        /* <DEDUP_REMOVED lines=28> */
.L_x_11154:
[----:B------:R-:W-:Y:S05]  /*1180*/  BSYNC B1 ;  /* 0x0000000000017941 */ /* 0x000fea0003800000 */
.L_x_11153:
[----:B------:R-:W-:Y:S05]  /*1190*/  BRA `(.L_x_11155) ;  /* 0xfffffff800a47947 */ /* 0x000fea000383ffff */
.L_x_11146:
[----:B------:R-:W-:Y:S05]  /*11a0*/  BSYNC B0 ;  /* 0x0000000000007941 */ /* 0x000fea0003800000 */
.L_x_11141:
        /* <DEDUP_REMOVED lines=18> */
.L_x_11158:
        /* <DEDUP_REMOVED lines=18> */
.L_x_11157:
[----:B------:R-:W-:Y:S05]  /*13f0*/  BSYNC B0 ;  /* 0x0000000000007941 */ /* 0x000fea0003800000 */
.L_x_11156:
        /* <DEDUP_REMOVED lines=11> */
.L_x_11160:
        /* <DEDUP_REMOVED lines=11> */
.L_x_11159:
[----:B------:R-:W-:Y:S05]  /*1560*/  EXIT ;  /* 0x000000000000794d */ /* 0x000fea0003800000 */
.L_x_11143:
        /* <DEDUP_REMOVED lines=8> */
.L_x_11162:
[----:B------:R-:W-:Y:S05]  /*15f0*/  BSYNC B1 ;  /* 0x0000000000017941 */ /* 0x000fea0003800000 */
.L_x_11161:
        /* <DEDUP_REMOVED lines=8> */
.L_x_11163:
[----:B------:R-:W-:Y:S01]  /*1680*/  FSETP.GEU.FTZ.AND P3, PT, R26, R21, PT ;  /* 0x000000151a00720b */ /* 0x000fe20003f7e000 */
[----:B------:R-:W-:-:S12]  /*1690*/  IMAD.MOV.U32 R17, RZ, RZ, R25 ;  /* 0x000000ffff117224 */ /* 0x000fd800078e0019 */
[----:B------:R-:W-:Y:S01]  /*16a0*/  @P3 FSETP.NEU.FTZ.AND P2, PT, R26, R21, PT ;  /* 0x000000151a00320b */ /* 0x000fe20003f5d000 */
[----:B------:R-:W-:-:S12]  /*16b0*/  IMAD.MOV.U32 R23, RZ, RZ, R20 ;  /* 0x000000ffff177224 */ /* 0x000fd800078e0014 */
[----:B------:R-:W-:Y:S05]  /*16c0*/  WARPSYNC.COLLECTIVE R14, `(.L_x_11164) ;  /* 0x000000000e087348 */ /* 0x000fea0003c00000 */
[----:B------:R0:W1:Y:S02]  /*16d0*/  SHFL.BFLY P0, R20, R17, R16, R15 ;  /* 0x0c00001011147389 */ /* 0x000064000000000f */
[----:B01----:R-:W-:Y:S01]  /*16e0*/  ENDCOLLECTIVE ;  /* 0x000000000000791b */ /* 0x003fe20003800000 */
.L_x_11164:
        /* <DEDUP_REMOVED lines=11> */
.L_x_11165:
[----:B------:R-:W-:Y:S02]  /*17a0*/  IMAD.MOV.U32 R17, RZ, RZ, R23 ;  /* 0x000000ffff117224 */ /* 0x000fe400078e0017 */
[----:B------:R-:W-:-:S07]  /*17b0*/  IMAD.MOV.U32 R26, RZ, RZ, R20 ;  /* 0x000000ffff1a7224 */ /* 0x000fce00078e0014 */
[----:B------:R-:W-:Y:S05]  /*17c0*/  WARPSYNC.COLLECTIVE R14, `(.L_x_11166) ;  /* 0x000000000e087348 */ /* 0x000fea0003c00000 */
[----:B------:R0:W1:Y:S02]  /*17d0*/  SHFL.BFLY P0, R20, R17, R16, R15 ;  /* 0x0c00001011147389 */ /* 0x000064000000000f */
[----:B01----:R-:W-:Y:S01]  /*17e0*/  ENDCOLLECTIVE ;  /* 0x000000000000791b */ /* 0x003fe20003800000 */
.L_x_11166:
[----:B------:R-:W-:Y:S02]  /*17f0*/  IMAD.MOV.U32 R17, RZ, RZ, R19 ;  /* 0x000000ffff117224 */ /* 0x000fe400078e0013 */
[----:B------:R-:W-:-:S07]  /*1800*/  IMAD.MOV.U32 R28, RZ, RZ, R20 ;  /* 0x000000ffff1c7224 */ /* 0x000fce00078e0014 */
[----:B------:R-:W-:Y:S05]  /*1810*/  WARPSYNC.COLLECTIVE R14, `(.L_x_11167) ;  /* 0x000000000e087348 */ /* 0x000fea0003c00000 */
[----:B------:R0:W1:Y:S02]  /*1820*/  SHFL.BFLY P0, R20, R17, R16, R15 ;  /* 0x0c00001011147389 */ /* 0x000064000000000f */
[----:B01----:R-:W-:Y:S01]  /*1830*/  ENDCOLLECTIVE ;  /* 0x000000000000791b */ /* 0x003fe20003800000 */
.L_x_11167:
[----:B------:R-:W-:Y:S01]  /*1840*/  IMAD.MOV.U32 R25, RZ, RZ, R20 ;  /* 0x000000ffff197224 */ /* 0x000fe200078e0014 */
[----:B------:R-:W-:Y:S01]  /*1850*/  PLOP3.LUT P0, PT, PT, PT, PT, 0x80, 0x0 ;  /* 0x000000000000781c */ /* 0x000fe20003f0f070 */
[----:B------:R-:W-:-:S12]  /*1860*/  BRA `(.L_x_11168) ;  /* 0xffffffec00f47947 */ /* 0x000fd8000383ffff */
.L_x_11150:
        /* <DEDUP_REMOVED lines=8> */
.L_x_11170:
[----:B------:R-:W-:Y:S05]  /*18f0*/  BSYNC B1 ;  /* 0x0000000000017941 */ /* 0x000fea0003800000 */
.L_x_11169:
        /* <DEDUP_REMOVED lines=8> */
.L_x_11171:
[----:B------:R-:W-:Y:S01]  /*1980*/  FSETP.GEU.FTZ.AND P3, PT, R26, R19, PT ;  /* 0x000000131a00720b */ /* 0x000fe20003f7e000 */
[----:B------:R-:W-:-:S12]  /*1990*/  IMAD.MOV.U32 R17, RZ, RZ, R25 ;  /* 0x000000ffff117224 */ /* 0x000fd800078e0019 */
[----:B------:R-:W-:Y:S01]  /*19a0*/  @P3 FSETP.NEU.FTZ.AND P2, PT, R26, R19, PT ;  /* 0x000000131a00320b */ /* 0x000fe20003f5d000 */
[----:B------:R-:W-:-:S12]  /*19b0*/  IMAD.MOV.U32 R21, RZ, RZ, R20 ;  /* 0x000000ffff157224 */ /* 0x000fd800078e0014 */
[----:B------:R-:W-:Y:S05]  /*19c0*/  WARPSYNC.COLLECTIVE R14, `(.L_x_11172) ;  /* 0x000000000e087348 */ /* 0x000fea0003c00000 */
[----:B------:R0:W1:Y:S02]  /*19d0*/  SHFL.BFLY P0, R20, R17, R16, R15 ;  /* 0x0c00001011147389 */ /* 0x000064000000000f */
[----:B01----:R-:W-:Y:S01]  /*19e0*/  ENDCOLLECTIVE ;  /* 0x000000000000791b */ /* 0x003fe20003800000 */
.L_x_11172:
        /* <DEDUP_REMOVED lines=11> */
.L_x_11173:
[----:B------:R-:W-:Y:S02]  /*1aa0*/  IMAD.MOV.U32 R17, RZ, RZ, R21 ;  /* 0x000000ffff117224 */ /* 0x000fe400078e0015 */
[----:B------:R-:W-:-:S07]  /*1ab0*/  IMAD.MOV.U32 R26, RZ, RZ, R20 ;  /* 0x000000ffff1a7224 */ /* 0x000fce00078e0014 */
[----:B------:R-:W-:Y:S05]  /*1ac0*/  WARPSYNC.COLLECTIVE R14, `(.L_x_11174) ;  /* 0x000000000e087348 */ /* 0x000fea0003c00000 */
[----:B------:R0:W1:Y:S02]  /*1ad0*/  SHFL.BFLY P0, R20, R17, R16, R15 ;  /* 0x0c00001011147389 */ /* 0x000064000000000f */
[----:B01----:R-:W-:Y:S01]  /*1ae0*/  ENDCOLLECTIVE ;  /* 0x000000000000791b */ /* 0x003fe20003800000 */
.L_x_11174:
[----:B------:R-:W-:Y:S02]  /*1af0*/  IMAD.MOV.U32 R17, RZ, RZ, R23 ;  /* 0x000000ffff117224 */ /* 0x000fe400078e0017 */
[----:B------:R-:W-:-:S07]  /*1b00*/  IMAD.MOV.U32 R28, RZ, RZ, R20 ;  /* 0x000000ffff1c7224 */ /* 0x000fce00078e0014 */
[----:B------:R-:W-:Y:S05]  /*1b10*/  WARPSYNC.COLLECTIVE R14, `(.L_x_11175) ;  /* 0x000000000e087348 */ /* 0x000fea0003c00000 */
[----:B------:R0:W1:Y:S02]  /*1b20*/  SHFL.BFLY P0, R20, R17, R16, R15 ;  /* 0x0c00001011147389 */ /* 0x000064000000000f */
[----:B01----:R-:W-:Y:S01]  /*1b30*/  ENDCOLLECTIVE ;  /* 0x000000000000791b */ /* 0x003fe20003800000 */
.L_x_11175:
[----:B------:R-:W-:Y:S01]  /*1b40*/  IMAD.MOV.U32 R25, RZ, RZ, R20 ;  /* 0x000000ffff197224 */ /* 0x000fe200078e0014 */
[----:B------:R-:W-:Y:S01]  /*1b50*/  PLOP3.LUT P0, PT, PT, PT, PT, 0x80, 0x0 ;  /* 0x000000000000781c */ /* 0x000fe20003f0f070 */
[----:B------:R-:W-:-:S12]  /*1b60*/  BRA `(.L_x_11176) ;  /* 0xfffffff000a87947 */ /* 0x000fd8000383ffff */
.L_x_11177:
        /* <DEDUP_REMOVED lines=9> */
.L_x_12362:


//--------------------- .text._ZN4vllm3moe10topkGatingILi4ELi8ELi4ELi16ELi32EjfLNS0_11ScoringFuncE0EEEvPKT5_PKbPfiPT4_PiiiibPKf --------------------------
	.section	.text._ZN4vllm3moe10topkGatingILi4ELi8ELi4ELi16ELi32EjfLNS0_11ScoringFuncE0EEEvPKT5_PKbPfiPT4_PiiiibPKf,"ax",@progbits
	.align	128
        .global         _ZN4vllm3moe10topkGatingILi4ELi8ELi4ELi16ELi32EjfLNS0_11ScoringFuncE0EEEvPKT5_PKbPfiPT4_PiiiibPKf
        .type           _ZN4vllm3moe10topkGatingILi4ELi8ELi4ELi16ELi32EjfLNS0_11ScoringFuncE0EEEvPKT5_PKbPfiPT4_PiiiibPKf,@function
        .size           _ZN4vllm3moe10topkGatingILi4ELi8ELi4ELi16ELi32EjfLNS0_11ScoringFuncE0EEEvPKT5_PKbPfiPT4_PiiiibPKf,(.L_x_12363 - _ZN4vllm3moe10topkGatingILi4ELi8ELi4ELi16ELi32EjfLNS0_11ScoringFuncE0EEEvPKT5_PKbPfiPT4_PiiiibPKf)
        .other          _ZN4vllm3moe10topkGatingILi4ELi8ELi4ELi16ELi32EjfLNS0_11ScoringFuncE0EEEvPKT5_PKbPfiPT4_PiiiibPKf,@"STO_CUDA_ENTRY STV_DEFAULT"
_ZN4vllm3moe10topkGatingILi4ELi8ELi4ELi16ELi32EjfLNS0_11ScoringFuncE0EEEvPKT5_PKbPfiPT4_PiiiibPKf:
.text._ZN4vllm3moe10topkGatingILi4ELi8ELi4ELi16ELi32EjfLNS0_11ScoringFuncE0EEEvPKT5_PKbPfiPT4_PiiiibPKf:
        /* <DEDUP_REMOVED lines=100> */
.L_x_11189:
        /* <DEDUP_REMOVED lines=48> */
.L_x_11182:
[----:B------:R-:W-:Y:S05]  /*0940*/  BSYNC B0 ;  /* 0x0000000000007941 */ /* 0x000fea0003800000 */
.L_x_11181:
        /* <DEDUP_REMOVED lines=24> */
.L_x_11184:
[----:B------:R-:W-:Y:S05]  /*0ad0*/  BSYNC B0 ;  /* 0x0000000000007941 */ /* 0x000fea0003800000 */
.L_x_11183:
        /* <DEDUP_REMOVED lines=40> */
.L_x_11186:
[----:B------:R-:W-:Y:S05]  /*0d60*/  BSYNC B0 ;  /* 0x0000000000007941 */ /* 0x000fea0003800000 */
.L_x_11185:
        /* <DEDUP_REMOVED lines=24> */
.L_x_11188:
[----:B------:R-:W-:Y:S05]  /*0ef0*/  BSYNC B0 ;  /* 0x0000000000007941 */ /* 0x000fea0003800000 */
.L_x_11187:
[----:B------:R-:W-:Y:S05]  /*0f00*/  @P3 BRA `(.L_x_11189) ;  /* 0xfffffff400cc3947 */ /* 0x000fea000383ffff */
.L_x_11180:
        /* <DEDUP_REMOVED lines=50> */
.L_x_11191:
[----:B------:R-:W-:Y:S05]  /*1230*/  BSYNC B0 ;  /* 0x0000000000007941 */ /* 0x000fea0003800000 */
.L_x_11190:
[----:B------:R-:W-:Y:S05]  /*1240*/  BRA `(.L_x_11178) ;  /* 0x0000000c000c7947 */ /* 0x000fea0003800000 */
.L_x_11179:
[----:B------:R-:W-:Y:S01]  /*1250*/  ISETP.NE.AND P0, PT, R12, 0x1, PT ;  /* 0x000000010c00780c */ /* 0x000fe20003f05270 */
[----:B------:R-:W-:-:S12]  /*1260*/  UMOV UR4, URZ ;  /* 0x0000003f00047c82 */ /* 0x000fd80008000000 */
[----:B------:R-:W-:Y:S05]  /*1270*/  @!P0 BRA `(.L_x_11192) ;  /* 0x00000008003c8947 */ /* 0x000fea0003800000 */
[----:B------:R-:W-:Y:S01]  /*1280*/  IMAD.IADD R23, R12, 0x1, -R21 ;  /* 0x000000010c177824 */ /* 0x000fe200078e0a15 */
[----:B------:R-:W-:Y:S01]  /*1290*/  UMOV UR4, URZ ;  /* 0x0000003f00047c82 */ /* 0x000fe20008000000 */
[----:B------:R-:W-:Y:S01]  /*12a0*/  ULDC UR8, c[0x0][0x244] ;  /* 0x0000910000087ab9 */ /* 0x000fe20000000800 */
[----:B------:R-:W-:-:S05]  /*12b0*/  ULDC UR9, c[0x0][0x248] ;  /* 0x0000920000097ab9 */ /* 0x000fca0000000800 */
.L_x_11201:
        /* <DEDUP_REMOVED lines=47> */
.L_x_11194:
[----:B------:R-:W-:Y:S05]  /*15b0*/  BSYNC B0 ;  /* 0x0000000000007941 */ /* 0x000fea0003800000 */
.L_x_11193:
        /* <DEDUP_REMOVED lines=24> */
.L_x_11196:
[----:B------:R-:W-:Y:S05]  /*1740*/  BSYNC B0 ;  /* 0x0000000000007941 */ /* 0x000fea0003800000 */
.L_x_11195:
        /* <DEDUP_REMOVED lines=39> */
.L_x_11198:
[----:B------:R-:W-:Y:S05]  /*19c0*/  BSYNC B0 ;  /* 0x0000000000007941 */ /* 0x000fea0003800000 */
.L_x_11197:
        /* <DEDUP_REMOVED lines=24> */
.L_x_11200:
[----:B------:R-:W-:Y:S05]  /*1b50*/  BSYNC B0 ;  /* 0x0000000000007941 */ /* 0x000fea0003800000 */
.L_x_11199:
[----:B------:R-:W-:Y:S05]  /*1b60*/  @P3 BRA `(.L_x_11201) ;  /* 0xfffffff400d43947 */ /* 0x000fea000383ffff */
.L_x_11192:
        /* <DEDUP_REMOVED lines=48> */
.L_x_11202:
[----:B------:R-:W-:Y:S05]  /*1e70*/  BSYNC B0 ;  /* 0x0000000000007941 */ /* 0x000fea0003800000 */
.L_x_11178:
        /* <DEDUP_REMOVED lines=23> */
.L_x_11206:
        /* <DEDUP_REMOVED lines=64> */
.L_x_11205:
        /* <DEDUP_REMOVED lines=36> */
.L_x_11207:
[----:B------:R-:W-:-:S13]  /*2630*/  ISETP.NE.OR P0, PT, R2, RZ, P0 ;  /* 0x000000ff0200720c */ /* 0x000fda0000705670 */
[----:B------:R-:W-:Y:S05]  /*2640*/  @!P0 BRA `(.L_x_11203) ;  /* 0x0000000000508947 */ /* 0x000fea0003800000 */
.L_x_11204:
[----:B--23--:R-:W1:Y:S01]  /*2650*/  LDC.64 R4, c[0x0][0x220] ;  /* 0x00008800ff047b82 */ /* 0x00ce620000000a00 */
[----:B------:R2:W3:Y:S02]  /*2660*/  MUFU.RCP R19, R22 ;  /* 0x0000001600137308 */ /* 0x0004e40000001000 */
.L_x_11208:
        /* <DEDUP_REMOVED lines=18> */
.L_x_11203:
        /* <DEDUP_REMOVED lines=13> */
.L_x_11209:
        /* <DEDUP_REMOVED lines=11> */
.L_x_11210:
        /* <DEDUP_REMOVED lines=15> */
.L_x_12363:


//--------------------- .text._ZN4vllm3moe10topkGatingILi4ELi4ELi4ELi16ELi32EjfLNS0_11ScoringFuncE0EEEvPKT5_PKbPfiPT4_PiiiibPKf --------------------------
	.section	.text._ZN4vllm3moe10topkGatingILi4ELi4ELi4ELi16ELi32EjfLNS0_11ScoringFuncE0EEEvPKT5_PKbPfiPT4_PiiiibPKf,"ax",@progbits
	.align	128
        .global         _ZN4vllm3moe10topkGatingILi4ELi4ELi4ELi16ELi32EjfLNS0_11ScoringFuncE0EEEvPKT5_PKbPfiPT4_PiiiibPKf
        .type           _ZN4vllm3moe10topkGatingILi4ELi4ELi4ELi16ELi32EjfLNS0_11ScoringFuncE0EEEvPKT5_PKbPfiPT4_PiiiibPKf,@function
        .size           _ZN4vllm3moe10topkGatingILi4ELi4ELi4ELi16ELi32EjfLNS0_11ScoringFuncE0EEEvPKT5_PKbPfiPT4_PiiiibPKf,(.L_x_12364 - _ZN4vllm3moe10topkGatingILi4ELi4ELi4ELi16ELi32EjfLNS0_11ScoringFuncE0EEEvPKT5_PKbPfiPT4_PiiiibPKf)
        .other          _ZN4vllm3moe10topkGatingILi4ELi4ELi4ELi16ELi32EjfLNS0_11ScoringFuncE0EEEvPKT5_PKbPfiPT4_PiiiibPKf,@"STO_CUDA_ENTRY STV_DEFAULT"
_ZN4vllm3moe10topkGatingILi4ELi4ELi4ELi16ELi32EjfLNS0_11ScoringFuncE0EEEvPKT5_PKbPfiPT4_PiiiibPKf:
.text._ZN4vllm3moe10topkGatingILi4ELi4ELi4ELi16ELi32EjfLNS0_11ScoringFuncE0EEEvPKT5_PKbPfiPT4_PiiiibPKf:
        /* <DEDUP_REMOVED lines=30> */
[----:B--2---:R-:W-:-:S04]  /*01e0*/  FMNMX.FTZ R17, R4, R5, !PT ;  /* 0x0000000504117209 */ /* 0x004fc80007810000 */
        /* <DEDUP_REMOVED lines=11> */
[----:B------:R-:W-:Y:S01]  /*02a0*/  IMAD.MOV.U32 R10, RZ, RZ, 0x1 ;  /* 0x00000001ff0a7424 */ /* 0x000fe200078e00ff */
[----:B---3--:R-:W-:-:S06]  /*02b0*/  @P1 ISETP.NE.AND P2, PT, R8, RZ, PT ;  /* 0x000000ff0800120c */ /* 0x008fcc0003f45270 */
[----:B------:R-:W2:Y:S01]  /*02c0*/  MUFU.EX2 R9, R12 ;  /* 0x0000000c00097308 */ /* 0x000ea20000000800 */
[----:B0-----:R-:W-:-:S04]  /*02d0*/  @P1 SEL R4, RZ, 0x1, P2 ;  /* 0x00000001ff041807 */ /* 0x001fc80001000000 */
[----:B------:R-:W-:-:S03]  /*02e0*/  @P1 PRMT R10, R4, 0x7610, R10 ;  /* 0x00007610040a1816 */ /* 0x000fc6000000000a */
[----:B------:R-:W0:Y:S01]  /*02f0*/  MUFU.EX2 R7, R14 ;  /* 0x0000000e00077308 */ /* 0x000e220000000800 */
[----:B-1----:R-:W-:-:S07]  /*0300*/  FADD.FTZ R6, RZ, R5 ;  /* 0x00000005ff067221 */ /* 0x002fce0000010000 */
[----:B------:R-:W1:Y:S01]  /*0310*/  MUFU.EX2 R15, R15 ;  /* 0x0000000f000f7308 */ /* 0x000e620000000800 */
[----:B--2---:R-:W-:-:S04]  /*0320*/  FADD.FTZ R6, R6, R9 ;  /* 0x0000000906067221 */ /* 0x004fc80000010000 */
[----:B0-----:R-:W-:-:S04]  /*0330*/  FADD.FTZ R6, R6, R7 ;  /* 0x0000000706067221 */ /* 0x001fc80000010000 */
[----:B-1----:R-:W-:-:S06]  /*0340*/  FADD.FTZ R6, R6, R15 ;  /* 0x0000000f06067221 */ /* 0x002fcc0000010000 */
        /* <DEDUP_REMOVED lines=8> */
[----:B------:R-:W-:Y:S02]  /*03d0*/  PLOP3.LUT P1, PT, PT, PT, UP0, 0x80, 0x0 ;  /* 0x000000000000781c */ /* 0x000fe40003f2f008 */
        /* <DEDUP_REMOVED lines=33> */
.L_x_11218:
        /* <DEDUP_REMOVED lines=39> */
.L_x_11214:
        /* <DEDUP_REMOVED lines=36> */
.L_x_11215:
        /* <DEDUP_REMOVED lines=34> */
.L_x_11216:
        /* <DEDUP_REMOVED lines=38> */
.L_x_11217:
[----:B------:R-:W-:Y:S05]  /*0f20*/  @P5 BRA `(.L_x_11218) ;  /* 0xfffffff400b05947 */ /* 0x000fea000383ffff */
.L_x_11213:
        /* <DEDUP_REMOVED lines=23> */
.L_x_11220:
        /* <DEDUP_REMOVED lines=43> */
.L_x_11219:
[----:B0-----:R-:W-:Y:S02]  /*1350*/  VIADD R19, R19, UR12 ;  /* 0x0000000c13137c36 */ /* 0x001fe40008000000 */
[----:B------:R-:W-:Y:S02]  /*1360*/  IMAD.X R21, RZ, RZ, R21, P0 ;  /* 0x000000ffff157224 */ /* 0x000fe400000e0615 */
[----:B------:R-:W-:Y:S02]  /*1370*/  IMAD.X R15, RZ, RZ, R15, P2 ;  /* 0x000000ffff0f7224 */ /* 0x000fe400010e060f */
[----:B------:R-:W-:Y:S01]  /*1380*/  IMAD.X R17, RZ, RZ, R17, P3 ;  /* 0x000000ffff117224 */ /* 0x000fe200018e0611 */
[----:B------:R-:W-:Y:S06]  /*1390*/  @!P4 BRA `(.L_x_11211) ;  /* 0x0000000c0090c947 */ /* 0x000fec0003800000 */
[----:B------:R-:W-:Y:S01]  /*13a0*/  UIADD3 UR4, UR4, 0x1, URZ ;  /* 0x0000000104047890 */ /* 0x000fe2000fffe03f */
[----:B------:R-:W-:Y:S11]  /*13b0*/  BRA `(.L_x_11220) ;  /* 0xfffffffc00387947 */ /* 0x000ff6000383ffff */
.L_x_11212:
        /* <DEDUP_REMOVED lines=10> */
.L_x_11226:
        /* <DEDUP_REMOVED lines=38> */
.L_x_11222:
        /* <DEDUP_REMOVED lines=35> */
.L_x_11223:
        /* <DEDUP_REMOVED lines=33> */
.L_x_11224:
        /* <DEDUP_REMOVED lines=37> */
.L_x_11225:
[----:B------:R-:W-:Y:S05]  /*1d50*/  @P5 BRA `(.L_x_11226) ;  /* 0xfffffff400c05947 */ /* 0x000fea000383ffff */
.L_x_11221:
        /* <DEDUP_REMOVED lines=24> */
.L_x_11228:
        /* <DEDUP_REMOVED lines=43> */
.L_x_11227:
[----:B------:R-:W-:Y:S02]  /*2190*/  IMAD.X R21, RZ, RZ, R21, P0 ;  /* 0x000000ffff157224 */ /* 0x000fe400000e0615 */
[----:B------:R-:W-:Y:S02]  /*21a0*/  IMAD.X R23, RZ, RZ, R23, P2 ;  /* 0x000000ffff177224 */ /* 0x000fe400010e0617 */
[----:B------:R-:W-:Y:S02]  /*21b0*/  IMAD.X R17, RZ, RZ, R17, P3 ;  /* 0x000000ffff117224 */ /* 0x000fe400018e0611 */
[----:B0-----:R-:W-:Y:S01]  /*21c0*/  VIADD R19, R19, UR12 ;  /* 0x0000000c13137c36 */ /* 0x001fe20008000000 */
[----:B------:R-:W-:Y:S06]  /*21d0*/  @P4 BRA `(.L_x_11228) ;  /* 0xfffffffc00404947 */ /* 0x000fec000383ffff */
.L_x_11211:
        /* <DEDUP_REMOVED lines=23> */
.L_x_11232:
        /* <DEDUP_REMOVED lines=68> */
.L_x_11231:
        /* <DEDUP_REMOVED lines=38> */
.L_x_11233:
[----:B------:R-:W-:-:S13]  /*29f0*/  ISETP.NE.OR P0, PT, R3, RZ, P0 ;  /* 0x000000ff0300720c */ /* 0x000fda0000705670 */
[----:B------:R-:W-:Y:S05]  /*2a00*/  @!P0 BRA `(.L_x_11229) ;  /* 0x0000000000548947 */ /* 0x000fea0003800000 */
.L_x_11230:
[----:B--2-4-:R-:W2:Y:S01]  /*2a10*/  LDC.64 R4, c[0x0][0x220] ;  /* 0x00008800ff047b82 */ /* 0x014ea20000000a00 */
[----:B------:R3:W4:Y:S02]  /*2a20*/  MUFU.RCP R19, R2 ;  /* 0x0000000200137308 */ /* 0x0007240000001000 */
.L_x_11234:
        /* <DEDUP_REMOVED lines=19> */
.L_x_11229:
[----:B------:R-:W-:-:S13]  /*2b60*/  ISETP.NE.AND P0, PT, R0, RZ, PT ;  /* 0x000000ff0000720c */ /* 0x000fda0003f05270 */
[----:B------:R-:W-:Y:S05]  /*2b70*/  @!P0 EXIT ;  /* 0x000000000000894d */ /* 0x000fea0003800000 */
[----:B--2-4-:R-:W2:Y:S01]  /*2b80*/  LDC.64 R4, c[0x0][0x220] ;  /* 0x00008800ff047b82 */ /* 0x014ea20000000a00 */
[----:B0-----:R0:W3:Y:S01]  /*2b90*/  MUFU.RCP R7, R2 ;  /* 0x0000000200077308 */ /* 0x0010e20000001000 */
[----:B------:R-:W-:-:S04]  /*2ba0*/  IMAD.U32 R6, RZ, RZ, UR4 ;  /* 0x00000004ff067e24 */ /* 0x000fc8000f8e00ff */
[----:B------:R-:W-:-:S04]  /*2bb0*/  IMAD R11, R11, UR8, R6 ;  /* 0x000000080b0b7c24 */ /* 0x000fc8000f8e0206 */
[----:B0-23--:R-:W-:-:S07]  /*2bc0*/  IMAD.WIDE R4, R11, 0x4, R4 ;  /* 0x000000040b047825 */ /* 0x00dfce00078e0204 */
.L_x_11235:
        /* <DEDUP_REMOVED lines=11> */
.L_x_11236:
        /* <DEDUP_REMOVED lines=16> */
.L_x_12364:


//--------------------- .text._ZN4vllm3moe10topkGatingILi2ELi2ELi4ELi8ELi32EjfLNS0_11ScoringFuncE0EEEvPKT5_PKbPfiPT4_PiiiibPKf --------------------------
	.section	.text._ZN4vllm3moe10topkGatingILi2ELi2ELi4ELi8ELi32EjfLNS0_11ScoringFuncE0EEEvPKT5_PKbPfiPT4_PiiiibPKf,"ax",@progbits
	.align	128
        .global         _ZN4vllm3moe10topkGatingILi2ELi2ELi4ELi8ELi32EjfLNS0_11ScoringFuncE0EEEvPKT5_PKbPfiPT4_PiiiibPKf
        .type           _ZN4vllm3moe10topkGatingILi2ELi2ELi4ELi8ELi32EjfLNS0_11ScoringFuncE0EEEvPKT5_PKbPfiPT4_PiiiibPKf,@function
        .size           _ZN4vllm3moe10topkGatingILi2ELi2ELi4ELi8ELi32EjfLNS0_11ScoringFuncE0EEEvPKT5_PKbPfiPT4_PiiiibPKf,(.L_x_12365 - _ZN4vllm3moe10topkGatingILi2ELi2ELi4ELi8ELi32EjfLNS0_11ScoringFuncE0EEEvPKT5_PKbPfiPT4_PiiiibPKf)
        .other          _ZN4vllm3moe10topkGatingILi2ELi2ELi4ELi8ELi32EjfLNS0_11ScoringFuncE0EEEvPKT5_PKbPfiPT4_PiiiibPKf,@"STO_CUDA_ENTRY STV_DEFAULT"
_ZN4vllm3moe10topkGatingILi2ELi2ELi4ELi8ELi32EjfLNS0_11ScoringFuncE0EEEvPKT5_PKbPfiPT4_PiiiibPKf:
.text._ZN4vllm3moe10topkGatingILi2ELi2ELi4ELi8ELi32EjfLNS0_11ScoringFuncE0EEEvPKT5_PKbPfiPT4_PiiiibPKf:
        /* <DEDUP_REMOVED lines=41> */
[----:B------:R-:W-:Y:S02]  /*0290*/  MOV R10, UR4 ;  /* 0x00000004000a7c02 */ /* 0x000fe40008000f00 */
[----:B------:R-:W-:Y:S02]  /*02a0*/  @P2 SEL R9, RZ, 0x1, P3 ;  /* 0x00000001ff092807 */ /* 0x000fe40001800000 */
[----:B------:R-:W-:Y:S02]  /*02b0*/  FSETP.GEU.FTZ.AND P1, PT, |R5|, +INF , PT ;  /* 0x7f8000000500780b */ /* 0x000fe40003f3e200 */
[----:B------:R-:W-:-:S02]  /*02c0*/  FSETP.GEU.FTZ.AND P4, PT, |R6|, +INF , PT ;  /* 0x7f8000000600780b */ /* 0x000fc40003f9e200 */
[----:B------:R-:W-:Y:S02]  /*02d0*/  FSEL R4, R5, RZ, !P1 ;  /* 0x000000ff05047208 */ /* 0x000fe40004800000 */
[----:B------:R-:W-:Y:S02]  /*02e0*/  ISETP.GE.AND P1, PT, R10, 0x1, PT ;  /* 0x000000010a00780c */ /* 0x000fe40003f26270 */
[----:B------:R-:W-:Y:S02]  /*02f0*/  FSEL R5, R6, RZ, !P4 ;  /* 0x000000ff06057208 */ /* 0x000fe40006000000 */
[----:B------:R-:W-:Y:S01]  /*0300*/  PRMT R6, R7, 0x7610, R6 ;  /* 0x0000761007067816 */ /* 0x000fe20000000006 */
[----:B----4-:R-:W-:Y:S01]  /*0310*/  @P0 FADD.FTZ R7, R4, R11 ;  /* 0x0000000b04070221 */ /* 0x010fe20000010000 */
[----:B------:R-:W-:Y:S02]  /*0320*/  @!P0 IMAD.MOV.U32 R7, RZ, RZ, R4 ;  /* 0x000000ffff078224 */ /* 0x000fe400078e0004 */
[----:B-----5:R-:W-:Y:S01]  /*0330*/  @P0 FADD.FTZ R8, R5, R12 ;  /* 0x0000000c05080221 */ /* 0x020fe20000010000 */
[----:B------:R-:W-:Y:S01]  /*0340*/  @P2 PRMT R6, R9, 0x7610, R6 ;  /* 0x0000761009062816 */ /* 0x000fe20000000006 */
[----:B------:R-:W-:-:S02]  /*0350*/  IMAD.MOV.U32 R9, RZ, RZ, RZ ;  /* 0x000000ffff097224 */ /* 0x000fc400078e00ff */
[----:B------:R-:W-:Y:S01]  /*0360*/  @!P0 IMAD.MOV.U32 R8, RZ, RZ, R5 ;  /* 0x000000ffff088224 */ /* 0x000fe200078e0005 */
[----:B------:R-:W-:Y:S06]  /*0370*/  @!P1 BRA `(.L_x_11237) ;  /* 0x0000001400289947 */ /* 0x000fec0003800000 */
[----:B------:R-:W-:Y:S01]  /*0380*/  ULDC.U8 UR4, c[0x0][0x24c] ;  /* 0x0000930000047ab9 */ /* 0x000fe20000000000 */
[C---:B------:R-:W-:Y:S01]  /*0390*/  IADD3 R11, R10.reuse, -0x1, RZ ;  /* 0xffffffff0a0b7810 */ /* 0x040fe20007ffe0ff */
        /* <DEDUP_REMOVED lines=8> */
[----:B------:R-:W-:Y:S01]  /*0420*/  HFMA2.MMA R9, -RZ, RZ, 0, 0 ;  /* 0x00000000ff097435 */ /* 0x000fe200000001ff */
[----:B------:R-:W-:Y:S01]  /*0430*/  PRMT R18, R6, 0x9910, RZ ;  /* 0x0000991006127816 */ /* 0x000fe200000000ff */
[----:B------:R-:W-:Y:S01]  /*0440*/  IMAD.IADD R21, R10, 0x1, -R21 ;  /* 0x000000010a157824 */ /* 0x000fe200078e0a15 */
[----:B------:R-:W-:Y:S01]  /*0450*/  ULDC UR5, c[0x0][0x228] ;  /* 0x00008a0000057ab9 */ /* 0x000fe20000000800 */
[----:B------:R-:W-:Y:S01]  /*0460*/  IMAD.MOV.U32 R19, RZ, RZ, RZ ;  /* 0x000000ffff137224 */ /* 0x000fe200078e00ff */
[----:B------:R-:W-:-:S06]  /*0470*/  ULDC UR4, c[0x0][0x248] ;  /* 0x0000920000047ab9 */ /* 0x000fcc0000000800 */
.L_x_11240:
[----:B------:R-:W0:Y:S01]  /*0480*/  LDC.64 R10, c[0x0][0x240] ;  /* 0x00009000ff0a7b82 */ /* 0x000e220000000a00 */
[----:B------:R-:W-:Y:S01]  /*0490*/  VIADD R13, R19, 0x1 ;  /* 0x00000001130d7836 */ /* 0x000fe20000000000 */
[-C--:B------:R-:W-:Y:S01]  /*04a0*/  FSETP.GT.FTZ.AND P0, PT, R8, R7.reuse, PT ;  /* 0x000000070800720b */ /* 0x080fe20003f14000 */
[----:B------:R-:W-:Y:S01]  /*04b0*/  VIADD R21, R21, 0xfffffffc ;  /* 0xfffffffc15157836 */ /* 0x000fe20000000000 */
[----:B------:R-:W-:Y:S02]  /*04c0*/  MOV R22, R7 ;  /* 0x0000000700167202 */ /* 0x000fe40000000f00 */
[----:B------:R-:W-:Y:S02]  /*04d0*/  SEL R26, RZ, 0x1, !P0 ;  /* 0x00000001ff1a7807 */ /* 0x000fe40004000000 */
[----:B------:R-:W1:Y:S01]  /*04e0*/  LDC.64 R16, c[0x0][0x220] ;  /* 0x00008800ff107b82 */ /* 0x000e620000000a00 */
[----:B------:R-:W-:Y:S02]  /*04f0*/  FSEL R25, R5, R4, P0 ;  /* 0x0000000405197208 */ /* 0x000fe40000000000 */
[----:B------:R-:W-:-:S03]  /*0500*/  IADD3 R29, R19, 0x2, RZ ;  /* 0x00000002131d7810 */ /* 0x000fc60007ffe0ff */
        /* <DEDUP_REMOVED lines=15> */
[----:B------:R-:W1:Y:S01]  /*0600*/  LDC.64 R12, c[0x0][0x238] ;  /* 0x00008e00ff0c7b82 */ /* 0x000e620000000a00 */
[----:B0-----:R-:W-:-:S08]  /*0610*/  SEL R25, R26, 0x2, P0 ;  /* 0x000000021a197807 */ /* 0x001fd00000000000 */
[----:B------:R-:W-:Y:S01]  /*0620*/  @P3 IMAD.MOV.U32 R7, RZ, RZ, -0x39e3c000 ;  /* 0xc61c4000ff073424 */ /* 0x000fe200078e00ff */
[----:B------:R0:W-:Y:S01]  /*0630*/  STG.E desc[UR6][R14.64], R25 ;  /* 0x000000190e007986 */ /* 0x0001e2000c101906 */
[----:B------:R-:W-:Y:S02]  /*0640*/  @P4 IMAD.MOV.U32 R8, RZ, RZ, -0x39e3c000 ;  /* 0xc61c4000ff084424 */ /* 0x000fe400078e00ff */
[----:B------:R-:W-:Y:S02]  /*0650*/  @!P2 IMAD.MOV.U32 R22, RZ, RZ, R7 ;  /* 0x000000ffff16a224 */ /* 0x000fe400078e0007 */
[----:B------:R-:W-:-:S05]  /*0660*/  @!P2 IMAD.MOV.U32 R9, RZ, RZ, R8 ;  /* 0x000000ffff09a224 */ /* 0x000fca00078e0008 */
[----:B------:R-:W-:-:S04]  /*0670*/  FSETP.GT.FTZ.AND P2, PT, R9, R22, PT ;  /* 0x000000160900720b */ /* 0x000fc80003f54000 */
[----:B------:R-:W-:Y:S01]  /*0680*/  SEL R26, RZ, 0x1, !P2 ;  /* 0x00000001ff1a7807 */ /* 0x000fe20005000000 */
[----:B-1----:R-:W-:Y:S01]  /*0690*/  IMAD.WIDE R12, R23, 0x4, R12 ;  /* 0x00000004170c7825 */ /* 0x002fe200078e020c */
[----:B------:R-:W-:Y:S02]  /*06a0*/  FSEL R27, R5, R4, P2 ;  /* 0x00000004051b7208 */ /* 0x000fe40001000000 */
[C---:B------:R-:W-:Y:S01]  /*06b0*/  ISETP.GE.AND P0, PT, R26.reuse, R11, PT ;  /* 0x0000000b1a00720c */ /* 0x040fe20003f06270 */
[C---:B0-----:R-:W-:Y:S02]  /*06c0*/  IMAD.IADD R25, R26.reuse, 0x1, -R11 ;  /* 0x000000011a197824 */ /* 0x041fe400078e0a0b */
[----:B------:R-:W-:Y:S01]  /*06d0*/  IMAD R23, R19, UR5, R3 ;  /* 0x0000000513177c24 */ /* 0x000fe2000f8e0203 */
[----:B------:R-:W-:Y:S01]  /*06e0*/  ISETP.LT.AND P0, PT, R26, UR4, P0 ;  /* 0x000000041a007c0c */ /* 0x000fe20008701270 */
[----:B------:R-:W-:-:S03]  /*06f0*/  FADD.FTZ R24, R24, R27 ;  /* 0x0000001b18187221 */ /* 0x000fc60000010000 */
[----:B------:R-:W-:Y:S01]  /*0700*/  ISETP.NE.AND P0, PT, R18, RZ, P0 ;  /* 0x000000ff1200720c */ /* 0x000fe20000705270 */
[----:B------:R0:W-:Y:S03]  /*0710*/  STG.E desc[UR6][R12.64], R23 ;  /* 0x000000170c007986 */ /* 0x0001e6000c101906 */
[----:B------:R-:W-:Y:S01]  /*0720*/  SEL R25, R25, 0x2, P0 ;  /* 0x0000000219197807 */ /* 0x000fe20000000000 */
[----:B------:R1:W-:Y:S01]  /*0730*/  STG.E desc[UR6][R16.64+0x4], R27 ;  /* 0x0000041b10007986 */ /* 0x0003e2000c101906 */
[----:B------:R-:W-:-:S03]  /*0740*/  ISETP.GE.AND P0, PT, R29, R10, PT ;  /* 0x0000000a1d00720c */ /* 0x000fc60003f06270 */
[----:B------:R2:W-:Y:S01]  /*0750*/  STG.E desc[UR6][R14.64+0x4], R25 ;  /* 0x000004190e007986 */ /* 0x0005e2000c101906 */
[----:B0-----:R-:W-:Y:S01]  /*0760*/  VIADD R23, R23, UR5 ;  /* 0x0000000517177c36 */ /* 0x001fe20008000000 */
[C---:B-1----:R-:W-:Y:S01]  /*0770*/  IADD3 R27, R19.reuse, 0x3, RZ ;  /* 0x00000003131b7810 */ /* 0x042fe20007ffe0ff */
[----:B------:R-:W-:-:S03]  /*0780*/  VIADD R19, R19, 0x4 ;  /* 0x0000000413137836 */ /* 0x000fc60000000000 */
[----:B------:R-:W-:Y:S04]  /*0790*/  STG.E desc[UR6][R12.64+0x4], R23 ;  /* 0x000004170c007986 */ /* 0x000fe8000c101906 */
        /* <DEDUP_REMOVED lines=14> */
[----:B------:R-:W-:-:S03]  /*0880*/  FADD.FTZ R24, R29, R24 ;  /* 0x000000181d187221 */ /* 0x000fc60000010000 */
[----:B------:R-:W-:-:S04]  /*0890*/  ISETP.NE.AND P0, PT, R18, RZ, P0 ;  /* 0x000000ff1200720c */ /* 0x000fc80000705270 */
[----:B------:R-:W-:Y:S02]  /*08a0*/  SEL R25, R25, 0x2, P0 ;  /* 0x0000000219197807 */ /* 0x000fe40000000000 */
[----:B------:R-:W-:Y:S01]  /*08b0*/  ISETP.GE.AND P0, PT, R27, R10, PT ;  /* 0x0000000a1b00720c */ /* 0x000fe20003f06270 */
[----:B------:R-:W-:Y:S02]  /*08c0*/  VIADD R27, R23, UR5 ;  /* 0x00000005171b7c36 */ /* 0x000fe40008000000 */
[----:B------:R0:W-:Y:S04]  /*08d0*/  STG.E desc[UR6][R14.64+0x8], R25 ;  /* 0x000008190e007986 */ /* 0x0001e8000c101906 */
[----:B------:R1:W-:Y:S06]  /*08e0*/  STG.E desc[UR6][R12.64+0x8], R27 ;  /* 0x0000081b0c007986 */ /* 0x0003ec000c101906 */
[----:B------:R-:W-:-:S02]  /*08f0*/  @!P0 IMAD.SHL.U32 R26, R26, 0x4, RZ ;  /* 0x000000041a1a8824 */ /* 0x000fc400078e00ff */
[----:B0-----:R-:W-:-:S03]  /*0900*/  VIADD R25, R27, UR5 ;  /* 0x000000051b197c36 */ /* 0x001fc60008000000 */
[C---:B------:R-:W-:Y:S02]  /*0910*/  ISETP.EQ.AND P2, PT, R26.reuse, RZ, !P0 ;  /* 0x000000ff1a00720c */ /* 0x040fe40004742270 */
[----:B------:R-:W-:-:S11]  /*0920*/  ISETP.EQ.AND P3, PT, R26, 0x4, !P0 ;  /* 0x000000041a00780c */ /* 0x000fd60004762270 */
[----:B------:R-:W-:Y:S01]  /*0930*/  @P2 IMAD.MOV.U32 R7, RZ, RZ, -0x39e3c000 ;  /* 0xc61c4000ff072424 */ /* 0x000fe200078e00ff */
[----:B------:R-:W-:Y:S01]  /*0940*/  ISETP.GE.AND P2, PT, R19, R10, PT ;  /* 0x0000000a1300720c */ /* 0x000fe20003f46270 */
[----:B------:R-:W-:-:S03]  /*0950*/  @P3 IMAD.MOV.U32 R8, RZ, RZ, -0x39e3c000 ;  /* 0xc61c4000ff083424 */ /* 0x000fc600078e00ff */
[----:B------:R-:W-:Y:S01]  /*0960*/  @!P0 MOV R22, R7 ;  /* 0x0000000700168202 */ /* 0x000fe20000000f00 */
[----:B------:R-:W-:-:S05]  /*0970*/  @!P0 IMAD.MOV.U32 R9, RZ, RZ, R8 ;  /* 0x000000ffff098224 */ /* 0x000fca00078e0008 */
        /* <DEDUP_REMOVED lines=16> */
[----:B------:R-:W-:Y:S02]  /*0a80*/  @P3 MOV R7, 0xc61c4000 ;  /* 0xc61c400000073802 */ /* 0x000fe40000000f00 */
[----:B------:R-:W-:Y:S01]  /*0a90*/  @P2 IMAD.MOV.U32 R8, RZ, RZ, -0x39e3c000 ;  /* 0xc61c4000ff082424 */ /* 0x000fe200078e00ff */
[----:B-1----:R-:W-:Y:S06]  /*0aa0*/  @P0 BRA `(.L_x_11240) ;  /* 0xfffffff800740947 */ /* 0x002fec000383ffff */
.L_x_11239:
        /* <DEDUP_REMOVED lines=10> */
[----:B------:R-:W1:Y:S03]  /*0b50*/  LDC.64 R12, c[0x0][0x238] ;  /* 0x00008e00ff0c7b82 */ /* 0x000e660000000a00 */
        /* <DEDUP_REMOVED lines=8> */
.L_x_11241:
[----:B------:R-:W-:Y:S01]  /*0be0*/  FSETP.GT.FTZ.AND P3, PT, R8, R7, PT ;  /* 0x000000070800720b */ /* 0x000fe20003f74000 */
[----:B------:R-:W-:Y:S01]  /*0bf0*/  VIADD R18, R18, 0xffffffff ;  /* 0xffffffff12127836 */ /* 0x000fe20000000000 */
[----:B---3--:R-:W-:Y:S01]  /*0c00*/  ISETP.GE.AND P2, PT, R19, R10, PT ;  /* 0x0000000a1300720c */ /* 0x008fe20003f46270 */
[----:B------:R-:W-:Y:S01]  /*0c10*/  IMAD.MOV.U32 R15, RZ, RZ, R17 ;  /* 0x000000ffff0f7224 */ /* 0x000fe200078e0011 */
[----:B------:R-:W-:Y:S02]  /*0c20*/  SEL R22, RZ, 0x1, !P3 ;  /* 0x00000001ff167807 */ /* 0x000fe40005800000 */
[----:B------:R-:W-:Y:S02]  /*0c30*/  FSEL R20, R5, R4, P3 ;  /* 0x0000000405147208 */ /* 0x000fe40001800000 */
[C---:B------:R-:W-:Y:S01]  /*0c40*/  ISETP.GE.AND P0, PT, R22.reuse, R11, PT ;  /* 0x0000000b1600720c */ /* 0x040fe20003f06270 */
[----:B------:R-:W-:Y:S01]  /*0c50*/  IMAD.IADD R14, R22, 0x1, -R11 ;  /* 0x00000001160e7824 */ /* 0x000fe200078e0a0b */
[----:B------:R-:W-:Y:S01]  /*0c60*/  ISETP.NE.AND P3, PT, R18, RZ, PT ;  /* 0x000000ff1200720c */ /* 0x000fe20003f65270 */
[----:B------:R-:W-:Y:S01]  /*0c70*/  FADD.FTZ R9, R20, R9 ;  /* 0x0000000914097221 */ /* 0x000fe20000010000 */
[----:B------:R-:W-:-:S03]  /*0c80*/  ISETP.LT.AND P0, PT, R22, UR8, P0 ;  /* 0x0000000816007c0c */ /* 0x000fc60008701270 */
[----:B------:R-:W-:Y:S02]  /*0c90*/  @!P2 SHF.L.U32 R22, R22, 0x2, RZ ;  /* 0x000000021616a819 */ /* 0x000fe400000006ff */
[----:B------:R-:W-:-:S04]  /*0ca0*/  ISETP.NE.AND P0, PT, R6, RZ, P0 ;  /* 0x000000ff0600720c */ /* 0x000fc80000705270 */
[----:B------:R-:W-:Y:S02]  /*0cb0*/  SEL R23, R14, 0x2, P0 ;  /* 0x000000020e177807 */ /* 0x000fe40000000000 */
[----:B------:R-:W-:Y:S02]  /*0cc0*/  MOV R14, R16 ;  /* 0x00000010000e7202 */ /* 0x000fe40000000f00 */
[C---:B------:R-:W-:Y:S02]  /*0cd0*/  ISETP.EQ.AND P0, PT, R22.reuse, RZ, !P2 ;  /* 0x000000ff1600720c */ /* 0x040fe40005702270 */
[----:B------:R-:W-:Y:S01]  /*0ce0*/  ISETP.EQ.AND P2, PT, R22, 0x4, !P2 ;  /* 0x000000041600780c */ /* 0x000fe20005742270 */
[----:B------:R0:W-:Y:S01]  /*0cf0*/  STG.E desc[UR6][R14.64], R20 ;  /* 0x000000140e007986 */ /* 0x0001e2000c101906 */
[----:B------:R-:W-:Y:S02]  /*0d00*/  IADD3 R22, P4, R12, 0x4, RZ ;  /* 0x000000040c167810 */ /* 0x000fe40007f9e0ff */
[----:B------:R-:W-:-:S05]  /*0d10*/  IADD3 R16, P6, R16, 0x4, RZ ;  /* 0x0000000410107810 */ /* 0x000fca0007fde0ff */
[----:B------:R-:W-:Y:S02]  /*0d20*/  IMAD.X R17, RZ, RZ, R17, P6 ;  /* 0x000000ffff117224 */ /* 0x000fe400030e0611 */
[----:B------:R-:W-:Y:S02]  /*0d30*/  @P0 IMAD.MOV.U32 R7, RZ, RZ, -0x39e3c000 ;  /* 0xc61c4000ff070424 */ /* 0x000fe400078e00ff */
[----:B0-----:R-:W-:Y:S01]  /*0d40*/  IMAD.MOV.U32 R14, RZ, RZ, R2 ;  /* 0x000000ffff0e7224 */ /* 0x001fe200078e0002 */
[----:B------:R-:W-:Y:S01]  /*0d50*/  IADD3 R20, P5, R2, 0x4, RZ ;  /* 0x0000000402147810 */ /* 0x000fe20007fbe0ff */
[----:B------:R-:W-:Y:S02]  /*0d60*/  IMAD.MOV.U32 R15, RZ, RZ, R21 ;  /* 0x000000ffff0f7224 */ /* 0x000fe400078e0015 */
[----:B------:R-:W-:Y:S01]  /*0d70*/  VIADD R2, R0, UR9 ;  /* 0x0000000900027c36 */ /* 0x000fe20008000000 */
[----:B------:R-:W-:Y:S01]  /*0d80*/  IADD3.X R21, RZ, R21, RZ, P5, !PT ;  /* 0x00000015ff157210 */ /* 0x000fe20002ffe4ff */
[----:B------:R-:W-:Y:S01]  /*0d90*/  @P2 IMAD.MOV.U32 R8, RZ, RZ, -0x39e3c000 ;  /* 0xc61c4000ff082424 */ /* 0x000fe200078e00ff */
[----:B------:R0:W-:Y:S04]  /*0da0*/  STG.E desc[UR6][R14.64], R23 ;  /* 0x000000170e007986 */ /* 0x0001e8000c101906 */
[----:B------:R1:W-:Y:S01]  /*0db0*/  STG.E desc[UR6][R12.64], R0 ;  /* 0x000000000c007986 */ /* 0x0003e2000c101906 */
[----:B0-----:R-:W-:Y:S01]  /*0dc0*/  IMAD.X R14, RZ, RZ, R13, P4 ;  /* 0x000000ffff0e7224 */ /* 0x001fe200020e060d */
[----:B------:R-:W-:Y:S06]  /*0dd0*/  @!P3 BRA `(.L_x_11237) ;  /* 0x000000080090b947 */ /* 0x000fec0003800000 */
[----:B-1----:R-:W-:Y:S01]  /*0de0*/  IMAD.MOV.U32 R0, RZ, RZ, R2 ;  /* 0x000000ffff007224 */ /* 0x002fe200078e0002 */
[----:B------:R-:W-:Y:S01]  /*0df0*/  IADD3 R19, R19, 0x1, RZ ;  /* 0x0000000113137810 */ /* 0x000fe20007ffe0ff */
[----:B------:R-:W-:Y:S01]  /*0e00*/  IMAD.MOV.U32 R12, RZ, RZ, R22 ;  /* 0x000000ffff0c7224 */ /* 0x000fe200078e0016 */
[----:B------:R-:W-:Y:S01]  /*0e10*/  MOV R2, R20 ;  /* 0x0000001400027202 */ /* 0x000fe20000000f00 */
[----:B------:R-:W-:Y:S01]  /*0e20*/  IMAD.MOV.U32 R13, RZ, RZ, R14 ;  /* 0x000000ffff0d7224 */ /* 0x000fe200078e000e */
[----:B------:R-:W-:Y:S06]  /*0e30*/  BRA `(.L_x_11241) ;  /* 0xfffffffc00687947 */ /* 0x000fec000383ffff */
.L_x_11238:
        /* <DEDUP_REMOVED lines=9> */
.L_x_11243:
[----:B------:R-:W0:Y:S01]  /*0ed0*/  LDC.64 R18, c[0x0][0x240] ;  /* 0x00009000ff127b82 */ /* 0x000e220000000a00 */
[----:B------:R-:W-:Y:S01]  /*0ee0*/  IADD3 R15, R11, 0x1, RZ ;  /* 0x000000010b0f7810 */ /* 0x000fe20007ffe0ff */
[----:B------:R-:W-:Y:S01]  /*0ef0*/  VIADD R23, R23, 0xfffffffc ;  /* 0xfffffffc17177836 */ /* 0x000fe20000000000 */
[-C--:B------:R-:W-:Y:S02]  /*0f00*/  FSETP.GT.FTZ.AND P6, PT, R8, R7.reuse, PT ;  /* 0x000000070800720b */ /* 0x080fe40003fd4000 */
[----:B------:R-:W-:Y:S02]  /*0f10*/  MOV R25, R7 ;  /* 0x0000000700197202 */ /* 0x000fe40000000f00 */
[----:B------:R-:W-:Y:S01]  /*0f20*/  SEL R24, RZ, 0x1, !P6 ;  /* 0x00000001ff187807 */ /* 0x000fe20007000000 */
        /* <DEDUP_REMOVED lines=12> */
[C---:B------:R-:W-:Y:S02]  /*0ff0*/  @!P3 IMAD.SHL.U32 R16, R24.reuse, 0x4, RZ ;  /* 0x000000041810b824 */ /* 0x040fe400078e00ff */
[----:B------:R-:W-:-:S03]  /*1000*/  IMAD.IADD R24, R24, 0x1, -R19 ;  /* 0x0000000118187824 */ /* 0x000fc600078e0a13 */
[C---:B------:R-:W-:Y:S02]  /*1010*/  ISETP.EQ.AND P5, PT, R16.reuse, RZ, !P3 ;  /* 0x000000ff1000720c */ /* 0x040fe40005fa2270 */
[----:B------:R-:W-:Y:S02]  /*1020*/  ISETP.EQ.AND P4, PT, R16, 0x4, !P3 ;  /* 0x000000041000780c */ /* 0x000fe40005f82270 */
[----:B------:R-:W-:Y:S01]  /*1030*/  SEL R29, R24, 0x2, P0 ;  /* 0x00000002181d7807 */ /* 0x000fe20000000000 */
[----:B------:R-:W2:Y:S01]  /*1040*/  LDC.64 R16, c[0x0][0x238] ;  /* 0x00008e00ff107b82 */ /* 0x000ea20000000a00 */
[----:B0-----:R-:W-:-:S07]  /*1050*/  IMAD.WIDE R14, R27, 0x4, R14 ;  /* 0x000000041b0e7825 */ /* 0x001fce00078e020e */
[----:B------:R-:W-:Y:S01]  /*1060*/  @P5 IMAD.MOV.U32 R7, RZ, RZ, -0x39e3c000 ;  /* 0xc61c4000ff075424 */ /* 0x000fe200078e00ff */
[----:B------:R0:W-:Y:S01]  /*1070*/  STG.E desc[UR6][R14.64], R29 ;  /* 0x0000001d0e007986 */ /* 0x0001e2000c101906 */
[----:B------:R-:W-:-:S03]  /*1080*/  @P4 IMAD.MOV.U32 R8, RZ, RZ, -0x39e3c000 ;  /* 0xc61c4000ff084424 */ /* 0x000fc600078e00ff */
[----:B------:R-:W-:Y:S01]  /*1090*/  @!P3 MOV R25, R7 ;  /* 0x000000070019b202 */ /* 0x000fe20000000f00 */
        /* <DEDUP_REMOVED lines=12> */
[----:B------:R-:W-:Y:S01]  /*1160*/  VIADD R26, R11, 0x2 ;  /* 0x000000020b1a7836 */ /* 0x000fe20000000000 */
[----:B------:R0:W-:Y:S04]  /*1170*/  STG.E desc[UR6][R12.64+0x4], R24 ;  /* 0x000004180c007986 */ /* 0x0001e8000c101906 */
[----:B------:R-:W-:Y:S01]  /*1180*/  ISETP.GE.AND P0, PT, R26, R10, PT ;  /* 0x0000000a1a00720c */ /* 0x000fe20003f06270 */
[----:B------:R2:W-:Y:S01]  /*1190*/  STG.E desc[UR6][R14.64+0x4], R29 ;  /* 0x0000041d0e007986 */ /* 0x0005e2000c101906 */
[----:B-1----:R-:W-:-:S05]  /*11a0*/  VIADD R27, R27, UR5 ;  /* 0x000000051b1b7c36 */ /* 0x002fca0008000000 */
[----:B------:R-:W-:Y:S06]  /*11b0*/  STG.E desc[UR6][R16.64+0x4], R27 ;  /* 0x0000041b10007986 */ /* 0x000fec000c101906 */
[----:B------:R-:W-:-:S04]  /*11c0*/  @!P0 SHF.L.U32 R26, R28, 0x2, RZ ;  /* 0x000000021c1a8819 */ /* 0x000fc800000006ff */
        /* <DEDUP_REMOVED lines=14> */
[----:B--2---:R-:W-:Y:S01]  /*12b0*/  SEL R29, R24, 0x2, P0 ;  /* 0x00000002181d7807 */ /* 0x004fe20000000000 */
[C---:B------:R-:W-:Y:S02]  /*12c0*/  VIADD R24, R11.reuse, 0x3 ;  /* 0x000000030b187836 */ /* 0x040fe40000000000 */
[----:B------:R-:W-:Y:S02]  /*12d0*/  VIADD R11, R11, 0x4 ;  /* 0x000000040b0b7836 */ /* 0x000fe40000000000 */
[----:B------:R0:W-:Y:S01]  /*12e0*/  STG.E desc[UR6][R14.64+0x8], R29 ;  /* 0x0000081d0e007986 */ /* 0x0001e2000c101906 */
[----:B------:R-:W-:Y:S01]  /*12f0*/  ISETP.GE.AND P0, PT, R24, R10, PT ;  /* 0x0000000a1800720c */ /* 0x000fe20003f06270 */
[----:B0-----:R-:W-:-:S12]  /*1300*/  VIADD R29, R27, UR5 ;  /* 0x000000051b1d7c36 */ /* 0x001fd80008000000 */
[----:B------:R-:W-:Y:S02]  /*1310*/  @!P0 SHF.L.U32 R24, R28, 0x2, RZ ;  /* 0x000000021c188819 */ /* 0x000fe400000006ff */
[----:B------:R-:W-:Y:S01]  /*1320*/  IADD3 R27, R29, UR5, RZ ;  /* 0x000000051d1b7c10 */ /* 0x000fe2000fffe0ff */
[----:B------:R0:W-:Y:S01]  /*1330*/  STG.E desc[UR6][R16.64+0x8], R29 ;  /* 0x0000081d10007986 */ /* 0x0001e2000c101906 */
[C---:B------:R-:W-:Y:S02]  /*1340*/  ISETP.EQ.AND P3, PT, R24.reuse, RZ, !P0 ;  /* 0x000000ff1800720c */ /* 0x040fe40004762270 */
[----:B------:R-:W-:-:S11]  /*1350*/  ISETP.EQ.AND P4, PT, R24, 0x4, !P0 ;  /* 0x000000041800780c */ /* 0x000fd60004782270 */
[----:B------:R-:W-:Y:S02]  /*1360*/  @P3 IMAD.MOV.U32 R7, RZ, RZ, -0x39e3c000 ;  /* 0xc61c4000ff073424 */ /* 0x000fe400078e00ff */
[----:B------:R-:W-:Y:S02]  /*1370*/  @P4 IMAD.MOV.U32 R8, RZ, RZ, -0x39e3c000 ;  /* 0xc61c4000ff084424 */ /* 0x000fe400078e00ff */
[----:B------:R-:W-:-:S03]  /*1380*/  @!P0 IMAD.MOV.U32 R25, RZ, RZ, R7 ;  /* 0x000000ffff198224 */ /* 0x000fc600078e0007 */
[----:B------:R-:W-:Y:S02]  /*1390*/  @!P0 MOV R18, R8 ;  /* 0x0000000800128202 */ /* 0x000fe40000000f00 */
[----:B------:R-:W-:Y:S02]  /*13a0*/  ISETP.GE.AND P0, PT, R11, R10, PT ;  /* 0x0000000a0b00720c */ /* 0x000fe40003f06270 */
        /* <DEDUP_REMOVED lines=14> */
[----:B------:R0:W-:Y:S10]  /*1490*/  STG.E desc[UR6][R16.64+0xc], R27 ;  /* 0x00000c1b10007986 */ /* 0x0001f4000c101906 */
[----:B------:R-:W-:-:S02]  /*14a0*/  @P4 IMAD.MOV.U32 R7, RZ, RZ, -0x39e3c000 ;  /* 0xc61c4000ff074424 */ /* 0x000fc400078e00ff */
[----:B------:R-:W-:Y:S01]  /*14b0*/  @P0 MOV R8, 0xc61c4000 ;  /* 0xc61c400000080802 */ /* 0x000fe20000000f00 */
[----:B0-----:R-:W-:Y:S06]  /*14c0*/  @P3 BRA `(.L_x_11243) ;  /* 0xfffffff800803947 */ /* 0x001fec000383ffff */
.L_x_11242:
        /* <DEDUP_REMOVED lines=18> */
.L_x_11244:
[----:B------:R-:W-:Y:S01]  /*15f0*/  FSETP.GT.FTZ.AND P3, PT, R8, R7, PT ;  /* 0x000000070800720b */ /* 0x000fe20003f74000 */
[----:B---3--:R-:W-:Y:S02]  /*1600*/  IMAD.MOV.U32 R10, RZ, RZ, R18 ;  /* 0x000000ffff0a7224 */ /* 0x008fe400078e0012 */
[----:B------:R-:W-:Y:S01]  /*1610*/  IMAD.MOV.U32 R13, RZ, RZ, R17 ;  /* 0x000000ffff0d7224 */ /* 0x000fe200078e0011 */
[----:B------:R-:W-:Y:S01]  /*1620*/  SEL R20, RZ, 0x1, !P3 ;  /* 0x00000001ff147807 */ /* 0x000fe20005800000 */
[----:B------:R-:W-:Y:S01]  /*1630*/  VIADD R21, R21, 0xffffffff ;  /* 0xffffffff15157836 */ /* 0x000fe20000000000 */
[----:B------:R-:W-:Y:S02]  /*1640*/  ISETP.GE.AND P2, PT, R11, R10, PT ;  /* 0x0000000a0b00720c */ /* 0x000fe40003f46270 */
[C---:B------:R-:W-:Y:S01]  /*1650*/  ISETP.GE.AND P0, PT, R20.reuse, R19, PT ;  /* 0x000000131400720c */ /* 0x040fe20003f06270 */
[----:B------:R-:W-:Y:S01]  /*1660*/  IMAD.IADD R12, R20, 0x1, -R19 ;  /* 0x00000001140c7824 */ /* 0x000fe200078e0a13 */
[----:B------:R-:W-:-:S02]  /*1670*/  FSEL R27, R5, R4, P3 ;  /* 0x00000004051b7208 */ /* 0x000fc40001800000 */
[----:B------:R-:W-:Y:S02]  /*1680*/  ISETP.LT.AND P0, PT, R20, UR8, P0 ;  /* 0x0000000814007c0c */ /* 0x000fe40008701270 */
[----:B------:R-:W-:Y:S02]  /*1690*/  ISETP.NE.AND P3, PT, R21, RZ, PT ;  /* 0x000000ff1500720c */ /* 0x000fe40003f65270 */
[----:B------:R-:W-:Y:S02]  /*16a0*/  ISETP.NE.AND P0, PT, R6, RZ, P0 ;  /* 0x000000ff0600720c */ /* 0x000fe40000705270 */
[----:B------:R-:W-:Y:S02]  /*16b0*/  IADD3 R11, R11, 0x1, RZ ;  /* 0x000000010b0b7810 */ /* 0x000fe40007ffe0ff */
[----:B------:R-:W-:Y:S02]  /*16c0*/  SEL R25, R12, 0x2, P0 ;  /* 0x000000020c197807 */ /* 0x000fe40000000000 */
[----:B------:R-:W-:-:S02]  /*16d0*/  MOV R12, R16 ;  /* 0x00000010000c7202 */ /* 0x000fc40000000f00 */
[----:B------:R-:W-:Y:S02]  /*16e0*/  @!P2 SHF.L.U32 R20, R20, 0x2, RZ ;  /* 0x000000021414a819 */ /* 0x000fe400000006ff */
[----:B------:R-:W-:Y:S01]  /*16f0*/  IADD3 R16, P6, R16, 0x4, RZ ;  /* 0x0000000410107810 */ /* 0x000fe20007fde0ff */
[----:B------:R0:W-:Y:S01]  /*1700*/  STG.E desc[UR6][R12.64], R27 ;  /* 0x0000001b0c007986 */ /* 0x0001e2000c101906 */
[C---:B------:R-:W-:Y:S02]  /*1710*/  ISETP.EQ.AND P0, PT, R20.reuse, RZ, !P2 ;  /* 0x000000ff1400720c */ /* 0x040fe40005702270 */
[----:B------:R-:W-:Y:S01]  /*1720*/  ISETP.EQ.AND P2, PT, R20, 0x4, !P2 ;  /* 0x000000041400780c */ /* 0x000fe20005742270 */
[----:B------:R-:W-:Y:S02]  /*1730*/  IMAD.X R17, RZ, RZ, R17, P6 ;  /* 0x000000ffff117224 */ /* 0x000fe400030e0611 */
[----:B0-----:R-:W-:Y:S01]  /*1740*/  IMAD.MOV.U32 R12, RZ, RZ, R14 ;  /* 0x000000ffff0c7224 */ /* 0x001fe200078e000e */
[----:B------:R-:W-:Y:S01]  /*1750*/  IADD3 R14, P5, R14, 0x4, RZ ;  /* 0x000000040e0e7810 */ /* 0x000fe20007fbe0ff */
[----:B------:R-:W-:-:S06]  /*1760*/  IMAD.MOV.U32 R13, RZ, RZ, R15 ;  /* 0x000000ffff0d7224 */ /* 0x000fcc00078e000f */
[----:B------:R-:W-:Y:S02]  /*1770*/  @P0 MOV R7, 0xc61c4000 ;  /* 0xc61c400000070802 */ /* 0x000fe40000000f00 */
[----:B------:R-:W-:Y:S02]  /*1780*/  @P2 IMAD.MOV.U32 R8, RZ, RZ, -0x39e3c000 ;  /* 0xc61c4000ff082424 */ /* 0x000fe400078e00ff */
[----:B------:R-:W-:Y:S01]  /*1790*/  IMAD.X R15, RZ, RZ, R15, P5 ;  /* 0x000000ffff0f7224 */ /* 0x000fe200028e060f */
[----:B------:R0:W-:Y:S02]  /*17a0*/  STG.E desc[UR6][R12.64], R25 ;  /* 0x000000190c007986 */ /* 0x0001e4000c101906 */
[----:B0-----:R-:W-:Y:S01]  /*17b0*/  IMAD.MOV.U32 R12, RZ, RZ, R2 ;  /* 0x000000ffff0c7224 */ /* 0x001fe200078e0002 */
[----:B------:R-:W-:Y:S01]  /*17c0*/  IADD3 R2, P4, R2, 0x4, RZ ;  /* 0x0000000402027810 */ /* 0x000fe20007f9e0ff */
[----:B------:R-:W-:-:S04]  /*17d0*/  IMAD.MOV.U32 R13, RZ, RZ, R23 ;  /* 0x000000ffff0d7224 */ /* 0x000fc800078e0017 */
[----:B------:R-:W-:Y:S01]  /*17e0*/  IMAD.X R23, RZ, RZ, R23, P4 ;  /* 0x000000ffff177224 */ /* 0x000fe200020e0617 */
[----:B------:R0:W-:Y:S02]  /*17f0*/  STG.E desc[UR6][R12.64], R0 ;  /* 0x000000000c007986 */ /* 0x0001e4000c101906 */
[----:B0-----:R-:W-:Y:S01]  /*1800*/  VIADD R0, R0, UR9 ;  /* 0x0000000900007c36 */ /* 0x001fe20008000000 */
[----:B------:R-:W-:Y:S06]  /*1810*/  @P3 BRA `(.L_x_11244) ;  /* 0xfffffffc00743947 */ /* 0x000fec000383ffff */
.L_x_11237:
[----:B------:R-:W-:Y:S02]  /*1820*/  ULDC.U8 UR4, c[0x0][0x24c] ;  /* 0x0000930000047ab9 */ /* 0x000fe40000000000 */
[----:B------:R-:W-:-:S06]  /*1830*/  UPRMT UR4, UR4, 0x8880, URZ ;  /* 0x0000888004047896 */ /* 0x000fcc000800003f */
[----:B------:R-:W-:-:S13]  /*1840*/  ISETP.NE.AND P0, PT, RZ, UR4, PT ;  /* 0x00000004ff007c0c */ /* 0x000fda000bf05270 */
[----:B------:R-:W-:Y:S05]  /*1850*/  @!P0 EXIT ;  /* 0x000000000000894d */ /* 0x000fea0003800000 */
[----:B------:R-:W-:Y:S05]  /*1860*/  @!P1 EXIT ;  /* 0x000000000000994d */ /* 0x000fea0003800000 */
[C---:B-1----:R-:W-:Y:S01]  /*1870*/  VIADD R0, R10.reuse, 0xffffffff ;  /* 0xffffffff0a007836 */ /* 0x042fe20000000000 */
[C---:B------:R-:W-:Y:S01]  /*1880*/  FSETP.GT.FTZ.AND P0, PT, R9.reuse, RZ, PT ;  /* 0x000000ff0900720b */ /* 0x040fe20003f14000 */
[----:B------:R-:W-:Y:S01]  /*1890*/  UMOV UR4, URZ ;  /* 0x0000003f00047c82 */ /* 0x000fe20008000000 */
[----:B------:R-:W-:Y:S02]  /*18a0*/  LOP3.LUT R5, R10, 0x3, RZ, 0xc0, !PT ;  /* 0x000000030a057812 */ /* 0x000fe400078ec0ff */
[----:B------:R-:W-:Y:S02]  /*18b0*/  ISETP.GE.U32.AND P1, PT, R0, 0x3, PT ;  /* 0x000000030000780c */ /* 0x000fe40003f26070 */
[----:B------:R-:W-:-:S11]  /*18c0*/  FSEL R9, R9, 1, P0 ;  /* 0x3f80000009097808 */ /* 0x000fd60000000000 */
[----:B------:R-:W-:Y:S05]  /*18d0*/  @!P1 BRA `(.L_x_11245) ;  /* 0x00000008000c9947 */ /* 0x000fea0003800000 */
[----:B------:R-:W-:Y:S01]  /*18e0*/  IADD3 R0, -R5, R10, RZ ;  /* 0x0000000a05007210 */ /* 0x000fe20007ffe1ff */
[----:B------:R-:W-:-:S03]  /*18f0*/  UMOV UR4, URZ ;  /* 0x0000003f00047c82 */ /* 0x000fc60008000000 */
[----:B------:R-:W-:-:S13]  /*1900*/  ISETP.GT.AND P0, PT, R0, RZ, PT ;  /* 0x000000ff0000720c */ /* 0x000fda0003f04270 */
[----:B------:R-:W-:Y:S05]  /*1910*/  @!P0 BRA `(.L_x_11246) ;  /* 0x0000000400ac8947 */ /* 0x000fea0003800000 */
[----:B------:R-:W-:Y:S02]  /*1920*/  ISETP.GT.AND P1, PT, R0, 0xc, PT ;  /* 0x0000000c0000780c */ /* 0x000fe40003f24270 */
[----:B------:R-:W-:-:S11]  /*1930*/  PLOP3.LUT P0, PT, PT, PT, PT, 0x80, 0x0 ;  /* 0x000000000000781c */ /* 0x000fd60003f0f070 */
[----:B------:R-:W-:Y:S05]  /*1940*/  @!P1 BRA `(.L_x_11247) ;  /* 0x0000000400089947 */ /* 0x000fea0003800000 */
[----:B------:R0:W1:Y:S01]  /*1950*/  MUFU.RCP R2, R9 ;  /* 0x0000000900027308 */ /* 0x0000620000001000 */
[----:B------:R-:W-:-:S13]  /*1960*/  PLOP3.LUT P0, PT, PT, PT, PT, 0x8, 0x0 ;  /* 0x000000000000781c */ /* 0x000fda0003f0e170 */
.L_x_11248:
        /* <DEDUP_REMOVED lines=64> */
.L_x_11247:
        /* <DEDUP_REMOVED lines=36> */
.L_x_11249:
[----:B------:R-:W-:-:S13]  /*1fb0*/  ISETP.NE.OR P0, PT, R0, RZ, P0 ;  /* 0x000000ff0000720c */ /* 0x000fda0000705670 */
[----:B------:R-:W-:Y:S05]  /*1fc0*/  @!P0 BRA `(.L_x_11245) ;  /* 0x0000000000508947 */ /* 0x000fea0003800000 */
.L_x_11246:
[----:B--23--:R-:W1:Y:S01]  /*1fd0*/  LDC.64 R6, c[0x0][0x220] ;  /* 0x00008800ff067b82 */ /* 0x00ce620000000a00 */
[----:B------:R2:W3:Y:S02]  /*1fe0*/  MUFU.RCP R21, R9 ;  /* 0x0000000900157308 */ /* 0x0004e40000001000 */
.L_x_11250:
        /* <DEDUP_REMOVED lines=18> */
.L_x_11245:
[----:B------:R-:W-:-:S13]  /*2110*/  ISETP.NE.AND P0, PT, R5, RZ, PT ;  /* 0x000000ff0500720c */ /* 0x000fda0003f05270 */
[----:B------:R-:W-:Y:S05]  /*2120*/  @!P0 EXIT ;  /* 0x000000000000894d */ /* 0x000fea0003800000 */
[----:B--23--:R-:W1:Y:S01]  /*2130*/  LDC.64 R6, c[0x0][0x220] ;  /* 0x00008800ff067b82 */ /* 0x00ce620000000a00 */
[----:B0-----:R-:W0:Y:S01]  /*2140*/  MUFU.RCP R9, R9 ;  /* 0x0000000900097308 */ /* 0x001e220000001000 */
[----:B------:R-:W-:-:S04]  /*2150*/  IMAD R3, R3, R10, UR4 ;  /* 0x0000000403037e24 */ /* 0x000fc8000f8e020a */
[----:B-1----:R-:W-:-:S04]  /*2160*/  IMAD.WIDE R2, R3, 0x4, R6 ;  /* 0x0000000403027825 */ /* 0x002fc800078e0206 */
[----:B----4-:R-:W-:Y:S01]  /*2170*/  IMAD.MOV.U32 R11, RZ, RZ, R3 ;  /* 0x000000ffff0b7224 */ /* 0x010fe200078e0003 */
[----:B0-----:R-:W-:-:S07]  /*2180*/  MOV R0, R2 ;  /* 0x0000000200007202 */ /* 0x001fce0000000f00 */
.L_x_11251:
        /* <DEDUP_REMOVED lines=11> */
.L_x_11252:
        /* <DEDUP_REMOVED lines=12> */
.L_x_12365:


//--------------------- .text._ZN4vllm3moe10topkGatingILi1ELi1ELi4ELi4ELi32EjfLNS0_11ScoringFuncE0EEEvPKT5_PKbPfiPT4_PiiiibPKf --------------------------
	.section	.text._ZN4vllm3moe10topkGatingILi1ELi1ELi4ELi4ELi32EjfLNS0_11ScoringFuncE0EEEvPKT5_PKbPfiPT4_PiiiibPKf,"ax",@progbits
	.align	128
        .global         _ZN4vllm3moe10topkGatingILi1ELi1ELi4ELi4ELi32EjfLNS0_11ScoringFuncE0EEEvPKT5_PKbPfiPT4_PiiiibPKf
        .type           _ZN4vllm3moe10topkGatingILi1ELi1ELi4ELi4ELi32EjfLNS0_11ScoringFuncE0EEEvPKT5_PKbPfiPT4_PiiiibPKf,@function
        .size           _ZN4vllm3moe10topkGatingILi1ELi1ELi4ELi4ELi32EjfLNS0_11ScoringFuncE0EEEvPKT5_PKbPfiPT4_PiiiibPKf,(.L_x_12366 - _ZN4vllm3moe10topkGatingILi1ELi1ELi4ELi4ELi32EjfLNS0_11ScoringFuncE0EEEvPKT5_PKbPfiPT4_PiiiibPKf)
        .other          _ZN4vllm3moe10topkGatingILi1ELi1ELi4ELi4ELi32EjfLNS0_11ScoringFuncE0EEEvPKT5_PKbPfiPT4_PiiiibPKf,@"STO_CUDA_ENTRY STV_DEFAULT"
_ZN4vllm3moe10topkGatingILi1ELi1ELi4ELi4ELi32EjfLNS0_11ScoringFuncE0EEEvPKT5_PKbPfiPT4_PiiiibPKf:
.text._ZN4vllm3moe10topkGatingILi1ELi1ELi4ELi4ELi32EjfLNS0_11ScoringFuncE0EEEvPKT5_PKbPfiPT4_PiiiibPKf:
        /* <DEDUP_REMOVED lines=14> */
[----:B------:R-:W2:Y:S01]  /*00e0*/  LDG.E R8, desc[UR6][R8.64] ;  /* 0x0000000608087981 */ /* 0x000ea2000c1e1900 */
[----:B------:R-:W-:-:S13]  /*00f0*/  ISETP.NE.AND.EX P0, PT, RZ, UR5, PT, P0 ;  /* 0x00000005ff007c0c */ /* 0x000fda000bf05300 */
[----:B------:R-:W-:-:S04]  /*0100*/  @P0 IADD3 R12, P1, R0, UR4, RZ ;  /* 0x00000004000c0c10 */ /* 0x000fc8000ff3e0ff */
[----:B------:R-:W-:-:S05]  /*0110*/  @P0 LEA.HI.X.SX32 R13, R0, UR5, 0x1, P1 ;  /* 0x00000005000d0c11 */ /* 0x000fca00088f0eff */
[----:B------:R-:W3:Y:S01]  /*0120*/  @P0 LDG.E.U8 R12, desc[UR6][R12.64] ;  /* 0x000000060c0c0981 */ /* 0x000ee2000c1e1100 */
[----:B------:R-:W-:Y:S01]  /*0130*/  HFMA2.MMA R14, -RZ, RZ, 0, 5.9604644775390625e-08 ;  /* 0x00000001ff0e7435 */ /* 0x000fe200000001ff */
[----:B--2---:R-:W-:-:S04]  /*0140*/  FADD.FTZ R3, R8, -R8 ;  /* 0x8000000808037221 */ /* 0x004fc80000010000 */
[----:B------:R-:W-:Y:S02]  /*0150*/  FMUL.FTZ R6, R3, 1.4426950216293334961 ;  /* 0x3fb8aa3b03067820 */ /* 0x000fe40000410000 */
[----:B------:R-:W0:Y:S04]  /*0160*/  LDC R3, c[0x0][0x240] ;  /* 0x00009000ff037b82 */ /* 0x000e280000000800 */
[----:B------:R-:W1:Y:S01]  /*0170*/  MUFU.EX2 R6, R6 ;  /* 0x0000000600067308 */ /* 0x000e620000000800 */
[----:B---3--:R-:W-:Y:S01]  /*0180*/  @P0 ISETP.NE.AND P1, PT, R12, RZ, PT ;  /* 0x000000ff0c00020c */ /* 0x008fe20003f25270 */
[----:B-1----:R-:W-:-:S03]  /*0190*/  FADD.FTZ R10, RZ, R6 ;  /* 0x00000006ff0a7221 */ /* 0x002fc60000010000 */
[----:B------:R-:W-:Y:S02]  /*01a0*/  @P0 SEL R4, RZ, 0x1, P1 ;  /* 0x00000001ff040807 */ /* 0x000fe40000800000 */
[----:B0-----:R-:W-:Y:S01]  /*01b0*/  ISETP.GE.AND P1, PT, R3, 0x1, PT ;  /* 0x000000010300780c */ /* 0x001fe20003f26270 */
        /* <DEDUP_REMOVED lines=41> */
.L_x_11256:
        /* <DEDUP_REMOVED lines=40> */
.L_x_11255:
        /* <DEDUP_REMOVED lines=28> */
.L_x_11257:
        /* <DEDUP_REMOVED lines=21> */
.L_x_11254:
        /* <DEDUP_REMOVED lines=21> */
.L_x_11259:
        /* <DEDUP_REMOVED lines=36> */
.L_x_11258:
        /* <DEDUP_REMOVED lines=14> */
.L_x_11260:
        /* <DEDUP_REMOVED lines=13> */
.L_x_11253:
        /* <DEDUP_REMOVED lines=24> */
.L_x_11264:
        /* <DEDUP_REMOVED lines=56> */
.L_x_11263:
        /* <DEDUP_REMOVED lines=34> */
.L_x_11265:
[----:B------:R-:W-:-:S13]  /*1640*/  ISETP.NE.OR P0, PT, R7, RZ, P0 ;  /* 0x000000ff0700720c */ /* 0x000fda0000705670 */
[----:B------:R-:W-:Y:S05]  /*1650*/  @!P0 BRA `(.L_x_11261) ;  /* 0x0000000000548947 */ /* 0x000fea0003800000 */
.L_x_11262:
[----:B------:R1:W2:Y:S02]  /*1660*/  MUFU.RCP R19, R6 ;  /* 0x0000000600137308 */ /* 0x0002a40000001000 */
.L_x_11266:
        /* <DEDUP_REMOVED lines=20> */
.L_x_11261:
        /* <DEDUP_REMOVED lines=8> */
.L_x_11267:
        /* <DEDUP_REMOVED lines=11> */
.L_x_11268:
        /* <DEDUP_REMOVED lines=10> */
.L_x_12366:


//--------------------- .text._ZN4vllm3moe7moeTopKILi256EiEEvPKfPKbPfPT0_PiiiiibS3_ --------------------------
	.section	.text._ZN4vllm3moe7moeTopKILi256EiEEvPKfPKbPfPT0_PiiiiibS3_,"ax",@progbits
	.align	128
        .global         _ZN4vllm3moe7moeTopKILi256EiEEvPKfPKbPfPT0_PiiiiibS3_
        .type           _ZN4vllm3moe7moeTopKILi256EiEEvPKfPKbPfPT0_PiiiiibS3_,@function
        .size           _ZN4vllm3moe7moeTopKILi256EiEEvPKfPKbPfPT0_PiiiiibS3_,(.L_x_12367 - _ZN4vllm3moe7moeTopKILi256EiEEvPKfPKbPfPT0_PiiiiibS3_)
        .other          _ZN4vllm3moe7moeTopKILi256EiEEvPKfPKbPfPT0_PiiiiibS3_,@"STO_CUDA_ENTRY STV_DEFAULT"
_ZN4vllm3moe7moeTopKILi256EiEEvPKfPKbPfPT0_PiiiiibS3_:
.text._ZN4vllm3moe7moeTopKILi256EiEEvPKfPKbPfPT0_PiiiiibS3_:
        /* <DEDUP_REMOVED lines=31> */
.L_x_11395:
        /* <DEDUP_REMOVED lines=17> */
.L_x_11280:
        /* <DEDUP_REMOVED lines=30> */
.L_x_11278:
        /* <DEDUP_REMOVED lines=46> */
.L_x_11277:
        /* <DEDUP_REMOVED lines=29> */
.L_x_11279:
[----:B------:R-:W-:-:S13]  /*0990*/  ISETP.NE.OR P0, PT, R9, RZ, P0 ;  /* 0x000000ff0900720c */ /* 0x000fda0000705670 */
[----:B------:R-:W-:Y:S05]  /*09a0*/  @!P0 BRA `(.L_x_11275) ;  /* 0x0000000000488947 */ /* 0x000fea0003800000 */
.L_x_11276:
        /* <DEDUP_REMOVED lines=18> */
.L_x_11275:
        /* <DEDUP_REMOVED lines=21> */
.L_x_11274:
        /* <DEDUP_REMOVED lines=12> */
.L_x_11273:
[----:B------:R-:W-:Y:S05]  /*0ce0*/  BRA `(.L_x_11271) ;  /* 0x0000002400607947 */ /* 0x000fea0003800000 */
.L_x_11272:
[----:B------:R-:W-:-:S13]  /*0cf0*/  ISETP.NE.AND P0, PT, R18, RZ, PT ;  /* 0x000000ff1200720c */ /* 0x000fda0003f05270 */
[----:B------:R-:W-:Y:S05]  /*0d00*/  @!P0 BRA `(.L_x_11281) ;  /* 0x0000000800888947 */ /* 0x000fea0003800000 */
[----:B------:R-:W0:Y:S01]  /*0d10*/  S2R R2, SR_TID.X ;  /* 0x0000000000027919 */ /* 0x000e220000002100 */
[----:B------:R-:W-:Y:S01]  /*0d20*/  BSSY B1, `(.L_x_11282) ;  /* 0x000009f000017945 */ /* 0x000fe20003800000 */
[----:B------:R-:W-:Y:S02]  /*0d30*/  IMAD.MOV.U32 R10, RZ, RZ, -0x40800000 ;  /* 0xbf800000ff0a7424 */ /* 0x000fe400078e00ff */
[----:B------:R-:W-:Y:S02]  /*0d40*/  IMAD.MOV.U32 R3, RZ, RZ, RZ ;  /* 0x000000ffff037224 */ /* 0x000fe400078e00ff */
[----:B0-----:R-:W-:-:S07]  /*0d50*/  IMAD.MOV.U32 R5, RZ, RZ, R2 ;  /* 0x000000ffff057224 */ /* 0x001fce00078e0002 */
.L_x_11289:
        /* <DEDUP_REMOVED lines=21> */
.L_x_11286:
        /* <DEDUP_REMOVED lines=53> */
.L_x_11285:
        /* <DEDUP_REMOVED lines=30> */
.L_x_11287:
[----:B------:R-:W-:-:S13]  /*13e0*/  ISETP.NE.OR P0, PT, R11, RZ, P0 ;  /* 0x000000ff0b00720c */ /* 0x000fda0000705670 */
[----:B------:R-:W-:Y:S05]  /*13f0*/  @!P0 BRA `(.L_x_11283) ;  /* 0x0000000000448947 */ /* 0x000fea0003800000 */
.L_x_11284:
        /* <DEDUP_REMOVED lines=17> */
.L_x_11283:
        /* <DEDUP_REMOVED lines=21> */
.L_x_11288:
        /* <DEDUP_REMOVED lines=12> */
.L_x_11282:
[----:B------:R-:W-:Y:S05]  /*1720*/  BRA `(.L_x_11271) ;  /* 0x0000001800d07947 */ /* 0x000fea0003800000 */
.L_x_11281:
        /* <DEDUP_REMOVED lines=25> */
.L_x_11344:
        /* <DEDUP_REMOVED lines=12> */
.L_x_11297:
[----:B------:R-:W-:Y:S02]  /*1980*/  IMAD.MOV.U32 R15, RZ, RZ, R12 ;  /* 0x000000ffff0f7224 */ /* 0x000fe400078e000c */
[----:B------:R-:W-:-:S07]  /*1990*/  IMAD.MOV.U32 R14, RZ, RZ, R13 ;  /* 0x000000ffff0e7224 */ /* 0x000fce00078e000d */
.L_x_11298:
[----:B------:R-:W-:Y:S05]  /*19a0*/  BSYNC B4 ;  /* 0x0000000000047941 */ /* 0x000fea0003800000 */
.L_x_11296:
        /* <DEDUP_REMOVED lines=8> */
.L_x_11300:
[----:B------:R-:W-:Y:S02]  /*1a30*/  IMAD.MOV.U32 R12, RZ, RZ, R15 ;  /* 0x000000ffff0c7224 */ /* 0x000fe400078e000f */
[----:B------:R-:W-:-:S07]  /*1a40*/  IMAD.MOV.U32 R13, RZ, RZ, R14 ;  /* 0x000000ffff0d7224 */ /* 0x000fce00078e000e */
.L_x_11301:
[----:B------:R-:W-:Y:S05]  /*1a50*/  BSYNC B4 ;  /* 0x0000000000047941 */ /* 0x000fea0003800000 */
.L_x_11299:
        /* <DEDUP_REMOVED lines=8> */
.L_x_11303:
[----:B------:R-:W-:Y:S02]  /*1ae0*/  IMAD.MOV.U32 R15, RZ, RZ, R12 ;  /* 0x000000ffff0f7224 */ /* 0x000fe400078e000c */
[----:B------:R-:W-:-:S07]  /*1af0*/  IMAD.MOV.U32 R14, RZ, RZ, R13 ;  /* 0x000000ffff0e7224 */ /* 0x000fce00078e000d */
.L_x_11304:
[----:B------:R-:W-:Y:S05]  /*1b00*/  BSYNC B4 ;  /* 0x0000000000047941 */ /* 0x000fea0003800000 */
.L_x_11302:
        /* <DEDUP_REMOVED lines=9> */
.L_x_11306:
[----:B------:R-:W-:Y:S02]  /*1ba0*/  IMAD.MOV.U32 R20, RZ, RZ, R15 ;  /* 0x000000ffff147224 */ /* 0x000fe400078e000f */
[----:B------:R-:W-:-:S07]  /*1bb0*/  IMAD.MOV.U32 R13, RZ, RZ, R14 ;  /* 0x000000ffff0d7224 */ /* 0x000fce00078e000e */
.L_x_11307:
[----:B------:R-:W-:Y:S05]  /*1bc0*/  BSYNC B4 ;  /* 0x0000000000047941 */ /* 0x000fea0003800000 */
.L_x_11305:
        /* <DEDUP_REMOVED lines=11> */
.L_x_11309:
[----:B------:R-:W-:Y:S02]  /*1c80*/  IMAD.MOV.U32 R15, RZ, RZ, R20 ;  /* 0x000000ffff0f7224 */ /* 0x000fe400078e0014 */
[----:B------:R-:W-:-:S07]  /*1c90*/  IMAD.MOV.U32 R14, RZ, RZ, R13 ;  /* 0x000000ffff0e7224 */ /* 0x000fce00078e000d */
.L_x_11310:
[----:B------:R-:W-:Y:S05]  /*1ca0*/  BSYNC B4 ;  /* 0x0000000000047941 */ /* 0x000fea0003800000 */
.L_x_11308:
        /* <DEDUP_REMOVED lines=9> */
.L_x_11312:
[----:B------:R-:W-:Y:S02]  /*1d40*/  IMAD.MOV.U32 R20, RZ, RZ, R15 ;  /* 0x000000ffff147224 */ /* 0x000fe400078e000f */
[----:B------:R-:W-:-:S07]  /*1d50*/  IMAD.MOV.U32 R13, RZ, RZ, R14 ;  /* 0x000000ffff0d7224 */ /* 0x000fce00078e000e */
.L_x_11313:
[----:B------:R-:W-:Y:S05]  /*1d60*/  BSYNC B4 ;  /* 0x0000000000047941 */ /* 0x000fea0003800000 */
.L_x_11311:
        /* <DEDUP_REMOVED lines=8> */
.L_x_11315:
[----:B------:R-:W-:Y:S02]  /*1df0*/  IMAD.MOV.U32 R15, RZ, RZ, R20 ;  /* 0x000000ffff0f7224 */ /* 0x000fe400078e0014 */
[----:B------:R-:W-:-:S07]  /*1e00*/  IMAD.MOV.U32 R12, RZ, RZ, R13 ;  /* 0x000000ffff0c7224 */ /* 0x000fce00078e000d */
.L_x_11316:
[----:B------:R-:W-:Y:S05]  /*1e10*/  BSYNC B4 ;  /* 0x0000000000047941 */ /* 0x000fea0003800000 */
.L_x_11314:
        /* <DEDUP_REMOVED lines=9> */
.L_x_11318:
[----:B------:R-:W-:Y:S02]  /*1eb0*/  IMAD.MOV.U32 R14, RZ, RZ, R15 ;  /* 0x000000ffff0e7224 */ /* 0x000fe400078e000f */
[----:B------:R-:W-:-:S07]  /*1ec0*/  IMAD.MOV.U32 R13, RZ, RZ, R12 ;  /* 0x000000ffff0d7224 */ /* 0x000fce00078e000c */
.L_x_11319:
[----:B------:R-:W-:Y:S05]  /*1ed0*/  BSYNC B4 ;  /* 0x0000000000047941 */ /* 0x000fea0003800000 */
.L_x_11317:
        /* <DEDUP_REMOVED lines=11> */
.L_x_11321:
[----:B------:R-:W-:Y:S02]  /*1f90*/  IMAD.MOV.U32 R20, RZ, RZ, R14 ;  /* 0x000000ffff147224 */ /* 0x000fe400078e000e */
[----:B------:R-:W-:-:S07]  /*1fa0*/  IMAD.MOV.U32 R15, RZ, RZ, R13 ;  /* 0x000000ffff0f7224 */ /* 0x000fce00078e000d */
.L_x_11322:
[----:B------:R-:W-:Y:S05]  /*1fb0*/  BSYNC B4 ;  /* 0x0000000000047941 */ /* 0x000fea0003800000 */
.L_x_11320:
        /* <DEDUP_REMOVED lines=9> */
.L_x_11324:
[----:B------:R-:W-:Y:S02]  /*2050*/  IMAD.MOV.U32 R21, RZ, RZ, R20 ;  /* 0x000000ffff157224 */ /* 0x000fe400078e0014 */
[----:B------:R-:W-:-:S07]  /*2060*/  IMAD.MOV.U32 R13, RZ, RZ, R15 ;  /* 0x000000ffff0d7224 */ /* 0x000fce00078e000f */
.L_x_11325:
[----:B------:R-:W-:Y:S05]  /*2070*/  BSYNC B4 ;  /* 0x0000000000047941 */ /* 0x000fea0003800000 */
.L_x_11323:
        /* <DEDUP_REMOVED lines=8> */
.L_x_11327:
[----:B------:R-:W-:Y:S02]  /*2100*/  IMAD.MOV.U32 R14, RZ, RZ, R21 ;  /* 0x000000ffff0e7224 */ /* 0x000fe400078e0015 */
[----:B------:R-:W-:-:S07]  /*2110*/  IMAD.MOV.U32 R12, RZ, RZ, R13 ;  /* 0x000000ffff0c7224 */ /* 0x000fce00078e000d */
.L_x_11328:
[----:B------:R-:W-:Y:S05]  /*2120*/  BSYNC B4 ;  /* 0x0000000000047941 */ /* 0x000fea0003800000 */
.L_x_11326:
        /* <DEDUP_REMOVED lines=9> */
.L_x_11330:
[----:B------:R-:W-:Y:S02]  /*21c0*/  IMAD.MOV.U32 R15, RZ, RZ, R14 ;  /* 0x000000ffff0f7224 */ /* 0x000fe400078e000e */
[----:B------:R-:W-:-:S07]  /*21d0*/  IMAD.MOV.U32 R13, RZ, RZ, R12 ;  /* 0x000000ffff0d7224 */ /* 0x000fce00078e000c */
.L_x_11331:
[----:B------:R-:W-:Y:S05]  /*21e0*/  BSYNC B4 ;  /* 0x0000000000047941 */ /* 0x000fea0003800000 */
.L_x_11329:
        /* <DEDUP_REMOVED lines=11> */
.L_x_11333:
[----:B------:R-:W-:Y:S02]  /*22a0*/  IMAD.MOV.U32 R20, RZ, RZ, R15 ;  /* 0x000000ffff147224 */ /* 0x000fe400078e000f */
[----:B------:R-:W-:-:S07]  /*22b0*/  IMAD.MOV.U32 R14, RZ, RZ, R13 ;  /* 0x000000ffff0e7224 */ /* 0x000fce00078e000d */
.L_x_11334:
[----:B------:R-:W-:Y:S05]  /*22c0*/  BSYNC B4 ;  /* 0x0000000000047941 */ /* 0x000fea0003800000 */
.L_x_11332:
        /* <DEDUP_REMOVED lines=9> */
.L_x_11336:
[----:B------:R-:W-:Y:S02]  /*2360*/  IMAD.MOV.U32 R15, RZ, RZ, R20 ;  /* 0x000000ffff0f7224 */ /* 0x000fe400078e0014 */
[----:B------:R-:W-:-:S07]  /*2370*/  IMAD.MOV.U32 R13, RZ, RZ, R14 ;  /* 0x000000ffff0d7224 */ /* 0x000fce00078e000e */
.L_x_11337:
[----:B------:R-:W-:Y:S05]  /*2380*/  BSYNC B4 ;  /* 0x0000000000047941 */ /* 0x000fea0003800000 */
.L_x_11335:
        /* <DEDUP_REMOVED lines=9> */
.L_x_11339:
[----:B------:R-:W-:Y:S02]  /*2420*/  IMAD.MOV.U32 R20, RZ, RZ, R15 ;  /* 0x000000ffff147224 */ /* 0x000fe400078e000f */
[----:B------:R-:W-:-:S07]  /*2430*/  IMAD.MOV.U32 R14, RZ, RZ, R13 ;  /* 0x000000ffff0e7224 */ /* 0x000fce00078e000d */
.L_x_11340:
[----:B------:R-:W-:Y:S05]  /*2440*/  BSYNC B4 ;  /* 0x0000000000047941 */ /* 0x000fea0003800000 */
.L_x_11338:
        /* <DEDUP_REMOVED lines=8> */
.L_x_11342:
[----:B------:R-:W-:Y:S02]  /*24d0*/  IMAD.MOV.U32 R12, RZ, RZ, R20 ;  /* 0x000000ffff0c7224 */ /* 0x000fe400078e0014 */
[----:B------:R-:W-:-:S07]  /*24e0*/  IMAD.MOV.U32 R13, RZ, RZ, R14 ;  /* 0x000000ffff0d7224 */ /* 0x000fce00078e000e */
.L_x_11343:
[----:B------:R-:W-:Y:S05]  /*24f0*/  BSYNC B4 ;  /* 0x0000000000047941 */ /* 0x000fea0003800000 */
.L_x_11341:
[----:B------:R-:W-:Y:S02]  /*2500*/  VIADD R3, R3, 0xfffffff0 ;  /* 0xfffffff003037836 */ /* 0x000fe40000000000 */
[----:B------:R-:W-:-:S03]  /*2510*/  VIADD R11, R11, 0x1000 ;  /* 0x000010000b0b7836 */ /* 0x000fc60000000000 */
[----:B------:R-:W-:-:S13]  /*2520*/  ISETP.GT.AND P1, PT, R3, 0xc, PT ;  /* 0x0000000c0300780c */ /* 0x000fda0003f24270 */
[----:B------:R-:W-:Y:S05]  /*2530*/  @P1 BRA `(.L_x_11344) ;  /* 0xfffffff000e01947 */ /* 0x000fea000383ffff */
.L_x_11295:
[----:B------:R-:W-:Y:S05]  /*2540*/  BSYNC B3 ;  /* 0x0000000000037941 */ /* 0x000fea0003800000 */
.L_x_11294:
        /* <DEDUP_REMOVED lines=15> */
.L_x_11348:
[----:B------:R-:W-:Y:S02]  /*2640*/  IMAD.MOV.U32 R15, RZ, RZ, R12 ;  /* 0x000000ffff0f7224 */ /* 0x000fe400078e000c */
[----:B------:R-:W-:-:S07]  /*2650*/  IMAD.MOV.U32 R14, RZ, RZ, R13 ;  /* 0x000000ffff0e7224 */ /* 0x000fce00078e000d */
.L_x_11349:
[----:B------:R-:W-:Y:S05]  /*2660*/  BSYNC B4 ;  /* 0x0000000000047941 */ /* 0x000fea0003800000 */
.L_x_11347:
        /* <DEDUP_REMOVED lines=9> */
.L_x_11351:
[----:B------:R-:W-:Y:S02]  /*2700*/  IMAD.MOV.U32 R20, RZ, RZ, R15 ;  /* 0x000000ffff147224 */ /* 0x000fe400078e000f */
[----:B------:R-:W-:-:S07]  /*2710*/  IMAD.MOV.U32 R13, RZ, RZ, R14 ;  /* 0x000000ffff0d7224 */ /* 0x000fce00078e000e */
.L_x_11352:
[----:B------:R-:W-:Y:S05]  /*2720*/  BSYNC B4 ;  /* 0x0000000000047941 */ /* 0x000fea0003800000 */
.L_x_11350:
        /* <DEDUP_REMOVED lines=8> */
.L_x_11354:
[----:B------:R-:W-:Y:S02]  /*27b0*/  IMAD.MOV.U32 R15, RZ, RZ, R20 ;  /* 0x000000ffff0f7224 */ /* 0x000fe400078e0014 */
[----:B------:R-:W-:-:S07]  /*27c0*/  IMAD.MOV.U32 R12, RZ, RZ, R13 ;  /* 0x000000ffff0c7224 */ /* 0x000fce00078e000d */
.L_x_11355:
[----:B------:R-:W-:Y:S05]  /*27d0*/  BSYNC B4 ;  /* 0x0000000000047941 */ /* 0x000fea0003800000 */
.L_x_11353:
        /* <DEDUP_REMOVED lines=8> */
.L_x_11357:
[----:B------:R-:W-:Y:S02]  /*2860*/  IMAD.MOV.U32 R8, RZ, RZ, R15 ;  /* 0x000000ffff087224 */ /* 0x000fe400078e000f */
[----:B------:R-:W-:-:S07]  /*2870*/  IMAD.MOV.U32 R9, RZ, RZ, R12 ;  /* 0x000000ffff097224 */ /* 0x000fce00078e000c */
.L_x_11358:
[----:B------:R-:W-:Y:S05]  /*2880*/  BSYNC B4 ;  /* 0x0000000000047941 */ /* 0x000fea0003800000 */
.L_x_11356:
        /* <DEDUP_REMOVED lines=12> */
.L_x_11360:
[----:B------:R-:W-:Y:S02]  /*2950*/  IMAD.MOV.U32 R13, RZ, RZ, R8 ;  /* 0x000000ffff0d7224 */ /* 0x000fe400078e0008 */
[----:B------:R-:W-:-:S07]  /*2960*/  IMAD.MOV.U32 R12, RZ, RZ, R9 ;  /* 0x000000ffff0c7224 */ /* 0x000fce00078e0009 */
.L_x_11361:
[----:B------:R-:W-:Y:S05]  /*2970*/  BSYNC B4 ;  /* 0x0000000000047941 */ /* 0x000fea0003800000 */
.L_x_11359:
        /* <DEDUP_REMOVED lines=9> */
.L_x_11363:
[----:B------:R-:W-:Y:S02]  /*2a10*/  IMAD.MOV.U32 R14, RZ, RZ, R13 ;  /* 0x000000ffff0e7224 */ /* 0x000fe400078e000d */
[----:B------:R-:W-:-:S07]  /*2a20*/  IMAD.MOV.U32 R9, RZ, RZ, R12 ;  /* 0x000000ffff097224 */ /* 0x000fce00078e000c */
.L_x_11364:
[----:B------:R-:W-:Y:S05]  /*2a30*/  BSYNC B4 ;  /* 0x0000000000047941 */ /* 0x000fea0003800000 */
.L_x_11362:
        /* <DEDUP_REMOVED lines=8> */
.L_x_11366:
[----:B------:R-:W-:Y:S02]  /*2ac0*/  IMAD.MOV.U32 R15, RZ, RZ, R14 ;  /* 0x000000ffff0f7224 */ /* 0x000fe400078e000e */
[----:B------:R-:W-:-:S07]  /*2ad0*/  IMAD.MOV.U32 R8, RZ, RZ, R9 ;  /* 0x000000ffff087224 */ /* 0x000fce00078e0009 */
.L_x_11367:
[----:B------:R-:W-:Y:S05]  /*2ae0*/  BSYNC B4 ;  /* 0x0000000000047941 */ /* 0x000fea0003800000 */
.L_x_11365:
        /* <DEDUP_REMOVED lines=8> */
.L_x_11369:
[----:B------:R-:W-:Y:S02]  /*2b70*/  IMAD.MOV.U32 R12, RZ, RZ, R15 ;  /* 0x000000ffff0c7224 */ /* 0x000fe400078e000f */
[----:B------:R-:W-:-:S07]  /*2b80*/  IMAD.MOV.U32 R13, RZ, RZ, R8 ;  /* 0x000000ffff0d7224 */ /* 0x000fce00078e0008 */
.L_x_11370:
[----:B------:R-:W-:Y:S05]  /*2b90*/  BSYNC B4 ;  /* 0x0000000000047941 */ /* 0x000fea0003800000 */
.L_x_11368:
[----:B------:R-:W-:Y:S02]  /*2ba0*/  VIADD R11, R11, 0x400 ;  /* 0x000004000b0b7836 */ /* 0x000fe40000000000 */
[----:B------:R-:W-:-:S07]  /*2bb0*/  VIADD R3, R3, 0xfffffffc ;  /* 0xfffffffc03037836 */ /* 0x000fce0000000000 */
.L_x_11346:
[----:B------:R-:W-:Y:S05]  /*2bc0*/  BSYNC B3 ;  /* 0x0000000000037941 */ /* 0x000fea0003800000 */
.L_x_11345:
[----:B------:R-:W-:-:S13]  /*2bd0*/  ISETP.NE.OR P0, PT, R3, RZ, P0 ;  /* 0x000000ff0300720c */ /* 0x000fda0000705670 */
[----:B------:R-:W-:Y:S05]  /*2be0*/  @!P0 BREAK B1 ;  /* 0x0000000000018942 */ /* 0x000fea0003800000 */
[----:B------:R-:W-:Y:S05]  /*2bf0*/  @!P0 BRA `(.L_x_11291) ;  /* 0x0000000000d88947 */ /* 0x000fea0003800000 */
.L_x_11293:
[----:B------:R-:W-:Y:S05]  /*2c00*/  BSYNC B1 ;  /* 0x0000000000017941 */ /* 0x000fea0003800000 */
.L_x_11292:
        /* <DEDUP_REMOVED lines=12> */
.L_x_11372:
[----:B------:R-:W-:Y:S02]  /*2cd0*/  IMAD.MOV.U32 R14, RZ, RZ, R12 ;  /* 0x000000ffff0e7224 */ /* 0x000fe400078e000c */
[----:B------:R-:W-:-:S07]  /*2ce0*/  IMAD.MOV.U32 R9, RZ, RZ, R13 ;  /* 0x000000ffff097224 */ /* 0x000fce00078e000d */
.L_x_11373:
[----:B------:R-:W-:Y:S05]  /*2cf0*/  BSYNC B1 ;  /* 0x0000000000017941 */ /* 0x000fea0003800000 */
.L_x_11371:
        /* <DEDUP_REMOVED lines=9> */
.L_x_11375:
[----:B------:R-:W-:Y:S02]  /*2d90*/  IMAD.MOV.U32 R13, RZ, RZ, R14 ;  /* 0x000000ffff0d7224 */ /* 0x000fe400078e000e */
[----:B------:R-:W-:-:S07]  /*2da0*/  IMAD.MOV.U32 R12, RZ, RZ, R9 ;  /* 0x000000ffff0c7224 */ /* 0x000fce00078e0009 */
.L_x_11376:
[----:B------:R-:W-:Y:S05]  /*2db0*/  BSYNC B1 ;  /* 0x0000000000017941 */ /* 0x000fea0003800000 */
.L_x_11374:
        /* <DEDUP_REMOVED lines=8> */
.L_x_11378:
[----:B------:R-:W-:Y:S02]  /*2e40*/  IMAD.MOV.U32 R9, RZ, RZ, R13 ;  /* 0x000000ffff097224 */ /* 0x000fe400078e000d */
[----:B------:R-:W-:-:S07]  /*2e50*/  IMAD.MOV.U32 R8, RZ, RZ, R12 ;  /* 0x000000ffff087224 */ /* 0x000fce00078e000c */
.L_x_11379:
[----:B------:R-:W-:Y:S05]  /*2e60*/  BSYNC B1 ;  /* 0x0000000000017941 */ /* 0x000fea0003800000 */
.L_x_11377:
        /* <DEDUP_REMOVED lines=8> */
.L_x_11381:
[----:B------:R-:W-:Y:S02]  /*2ef0*/  IMAD.MOV.U32 R12, RZ, RZ, R9 ;  /* 0x000000ffff0c7224 */ /* 0x000fe400078e0009 */
[----:B------:R-:W-:-:S07]  /*2f00*/  IMAD.MOV.U32 R13, RZ, RZ, R8 ;  /* 0x000000ffff0d7224 */ /* 0x000fce00078e0008 */
.L_x_11382:
[----:B------:R-:W-:Y:S05]  /*2f10*/  BSYNC B1 ;  /* 0x0000000000017941 */ /* 0x000fea0003800000 */
.L_x_11380:
[----:B------:R-:W-:Y:S02]  /*2f20*/  VIADD R3, R3, 0xfffffffc ;  /* 0xfffffffc03037836 */ /* 0x000fe40000000000 */
[----:B------:R-:W-:-:S03]  /*2f30*/  VIADD R11, R11, 0x400 ;  /* 0x000004000b0b7836 */ /* 0x000fc60000000000 */
[----:B------:R-:W-:-:S13]  /*2f40*/  ISETP.NE.AND P0, PT, R3, RZ, PT ;  /* 0x000000ff0300720c */ /* 0x000fda0003f05270 */
[----:B------:R-:W-:Y:S05]  /*2f50*/  @P0 BRA `(.L_x_11292) ;  /* 0xfffffffc002c0947 */ /* 0x000fea000383ffff */
.L_x_11291:
[----:B------:R-:W-:Y:S05]  /*2f60*/  BSYNC B2 ;  /* 0x0000000000027941 */ /* 0x000fea0003800000 */
.L_x_11290:
        /* <DEDUP_REMOVED lines=15> */
.L_x_11384:
[----:B------:R-:W-:Y:S02]  /*3060*/  IMAD.MOV.U32 R3, RZ, RZ, R12 ;  /* 0x000000ffff037224 */ /* 0x000fe400078e000c */
[----:B------:R-:W-:-:S07]  /*3070*/  IMAD.MOV.U32 R6, RZ, RZ, R13 ;  /* 0x000000ffff067224 */ /* 0x000fce00078e000d */
.L_x_11385:
[----:B------:R-:W-:Y:S05]  /*3080*/  BSYNC B1 ;  /* 0x0000000000017941 */ /* 0x000fea0003800000 */
.L_x_11383:
        /* <DEDUP_REMOVED lines=14> */
.L_x_11387:
[----:B------:R-:W-:Y:S02]  /*3170*/  IMAD.MOV.U32 R8, RZ, RZ, R3 ;  /* 0x000000ffff087224 */ /* 0x000fe400078e0003 */
[----:B------:R-:W-:-:S07]  /*3180*/  IMAD.MOV.U32 R7, RZ, RZ, R6 ;  /* 0x000000ffff077224 */ /* 0x000fce00078e0006 */
.L_x_11388:
[----:B------:R-:W-:Y:S05]  /*3190*/  BSYNC B1 ;  /* 0x0000000000017941 */ /* 0x000fea0003800000 */
.L_x_11386:
        /* <DEDUP_REMOVED lines=11> */
.L_x_11389:
[----:B------:R-:W-:Y:S02]  /*3250*/  IMAD.MOV.U32 R12, RZ, RZ, R8 ;  /* 0x000000ffff0c7224 */ /* 0x000fe400078e0008 */
[----:B------:R-:W-:-:S07]  /*3260*/  IMAD.MOV.U32 R13, RZ, RZ, R7 ;  /* 0x000000ffff0d7224 */ /* 0x000fce00078e0007 */
.L_x_11271:
[----:B------:R-:W-:Y:S05]  /*3270*/  BSYNC B0 ;  /* 0x0000000000007941 */ /* 0x000fea0003800000 */
.L_x_11270:
        /* <DEDUP_REMOVED lines=100> */
.L_x_11391:
[----:B------:R-:W-:Y:S05]  /*38c0*/  BSYNC B0 ;  /* 0x0000000000007941 */ /* 0x000fea0003800000 */
.L_x_11390:
        /* <DEDUP_REMOVED lines=18> */
[----:B------:R-:W-:Y:S01]  /*39f0*/  ISETP.GT.AND P0, PT, R11, -0x1, PT ;  /* 0xffffffff0b00780c */ /* 0x000fe20003f04270 */
[----:B----4-:R1:W-:Y:S04]  /*3a00*/  STG.E desc[UR36][R6.64], R3 ;  /* 0x0000000306007986 */ /* 0x0103e8000c101924 */
[----:B------:R1:W-:Y:S08]  /*3a10*/  STG.E desc[UR36][R4.64], R11 ;  /* 0x0000000b04007986 */ /* 0x0003f0000c101924 */
        /* <DEDUP_REMOVED lines=17> */
.L_x_11394:
[----:B------:R-:W-:Y:S05]  /*3b30*/  BSYNC B6 ;  /* 0x0000000000067941 */ /* 0x000fea0003800000 */
.L_x_11393:
        /* <DEDUP_REMOVED lines=14> */
.L_x_11392:
[----:B------:R-:W-:Y:S05]  /*3c20*/  WARPSYNC.ALL ;  /* 0x0000000000007948 */ /* 0x000fea0003800000 */
[----:B------:R-:W1:Y:S01]  /*3c30*/  LDC R0, c[0x0][0x23c] ;  /* 0x00008f00ff007b82 */ /* 0x000e620000000800 */
[----:B------:R-:W-:-:S07]  /*3c40*/  VIADD R18, R18, 0x1 ;  /* 0x0000000112127836 */ /* 0x000fce0000000000 */
[----:B------:R-:W-:Y:S01]  /*3c50*/  BAR.SYNC.DEFER_BLOCKING 0x0 ;  /* 0x0000000000007b1d */ /* 0x000fe20000010000 */
[----:B-1----:R-:W-:-:S13]  /*3c60*/  ISETP.GE.AND P0, PT, R18, R0, PT ;  /* 0x000000001200720c */ /* 0x002fda0003f06270 */
[----:B------:R-:W-:Y:S05]  /*3c70*/  @!P0 BRA `(.L_x_11395) ;  /* 0xffffffc4005c8947 */ /* 0x000fea000383ffff */
.L_x_11269:
        /* <DEDUP_REMOVED lines=24> */
.L_x_11399:
        /* <DEDUP_REMOVED lines=64> */
.L_x_11398:
        /* <DEDUP_REMOVED lines=36> */
.L_x_11400:
[----:B------:R-:W-:-:S13]  /*4440*/  ISETP.NE.OR P0, PT, R2, RZ, P0 ;  /* 0x000000ff0200720c */ /* 0x000fda0000705670 */
[----:B------:R-:W-:Y:S05]  /*4450*/  @!P0 BRA `(.L_x_11396) ;  /* 0x0000000000508947 */ /* 0x000fea0003800000 */
.L_x_11397:
[----:B--2-4-:R-:W2:Y:S01]  /*4460*/  LDC.64 R4, c[0x0][0x220] ;  /* 0x00008800ff047b82 */ /* 0x014ea20000000a00 */
[----:B------:R3:W4:Y:S02]  /*4470*/  MUFU.RCP R21, R19 ;  /* 0x0000001300157308 */ /* 0x0007240000001000 */
.L_x_11401:
        /* <DEDUP_REMOVED lines=18> */
.L_x_11396:
        /* <DEDUP_REMOVED lines=8> */
.L_x_11402:
        /* <DEDUP_REMOVED lines=11> */
.L_x_11403:
        /* <DEDUP_REMOVED lines=11> */
.L_x_12367:


//--------------------- .text._ZN4vllm3moe10moeSoftmaxILi256EfEEvPKT0_PKbPfi --------------------------
	.section	.text._ZN4vllm3moe10moeSoftmaxILi256EfEEvPKT0_PKbPfi,"ax",@progbits
	.align	128
        .global         _ZN4vllm3moe10moeSoftmaxILi256EfEEvPKT0_PKbPfi
        .type           _ZN4vllm3moe10moeSoftmaxILi256EfEEvPKT0_PKbPfi,@function
        .size           _ZN4vllm3moe10moeSoftmaxILi256EfEEvPKT0_PKbPfi,(.L_x_12368 - _ZN4vllm3moe10moeSoftmaxILi256EfEEvPKT0_PKbPfi)
        .other          _ZN4vllm3moe10moeSoftmaxILi256EfEEvPKT0_PKbPfi,@"STO_CUDA_ENTRY STV_DEFAULT"
_ZN4vllm3moe10moeSoftmaxILi256EfEEvPKT0_PKbPfi:
.text._ZN4vllm3moe10moeSoftmaxILi256EfEEvPKT0_PKbPfi:
        /* <DEDUP_REMOVED lines=14> */
.L_x_11404:
        /* <DEDUP_REMOVED lines=26> */
.L_x_11409:
[----:B------:R-:W-:-:S06]  /*0280*/  MOV R3, R11 ;  /* 0x0000000b00037202 */ /* 0x000fcc0000000f00 */
[----:B------:R0:W2:Y:S01]  /*0290*/  LDG.E R3, desc[UR8][R2.64] ;  /* 0x0000000802037981 */ /* 0x0000a2000c1e1900 */
[----:B------:R-:W-:Y:S01]  /*02a0*/  VIADD R9, R9, 0xffffffff ;  /* 0xffffffff09097836 */ /* 0x000fe20000000000 */
[----:B------:R-:W-:-:S04]  /*02b0*/  IADD3 R7, R7, 0x100, RZ ;  /* 0x0000010007077810 */ /* 0x000fc80007ffe0ff */
[----:B------:R-:W-:Y:S02]  /*02c0*/  ISETP.NE.AND P0, PT, R9, RZ, PT ;  /* 0x000000ff0900720c */ /* 0x000fe40003f05270 */
[----:B0-----:R-:W-:-:S05]  /*02d0*/  IADD3 R2, P2, R2, 0x400, RZ ;  /* 0x0000040002027810 */ /* 0x001fca0007f5e0ff */
[----:B------:R-:W-:Y:S01]  /*02e0*/  IMAD.X R11, RZ, RZ, R11, P2 ;  /* 0x000000ffff0b7224 */ /* 0x000fe200010e060b */
[----:B--2---:R-:W-:-:S05]  /*02f0*/  FMNMX.FTZ R4, R3, R4, !PT ;  /* 0x0000000403047209 */ /* 0x004fca0007810000 */
[----:B------:R-:W-:Y:S05]  /*0300*/  @P0 BRA `(.L_x_11409) ;  /* 0xfffffffc00dc0947 */ /* 0x000fea000383ffff */
.L_x_11408:
[----:B------:R-:W-:Y:S05]  /*0310*/  BSYNC B1 ;  /* 0x0000000000017941 */ /* 0x000fea0003800000 */
.L_x_11407:
        /* <DEDUP_REMOVED lines=10> */
[----:B------:R-:W-:Y:S01]  /*03c0*/  PLOP3.LUT P0, PT, PT, PT, PT, 0x8, 0x0 ;  /* 0x000000000000781c */ /* 0x000fe20003f0e170 */
[----:B------:R-:W-:-:S12]  /*03d0*/  VIADD R10, R0, 0xfffff400 ;  /* 0xfffff400000a7836 */ /* 0x000fd80000000000 */
.L_x_11412:
        /* <DEDUP_REMOVED lines=15> */
[----:B------:R0:W5:Y:S01]  /*04d0*/  LDG.E R6, desc[UR8][R2.64+0x3c00] ;  /* 0x003c000802067981 */ /* 0x000162000c1e1900 */
[----:B------:R-:W-:-:S04]  /*04e0*/  IADD3 R7, R7, 0x1000, RZ ;  /* 0x0000100007077810 */ /* 0x000fc80007ffe0ff */
[----:B------:R-:W-:Y:S02]  /*04f0*/  ISETP.GE.AND P1, PT, R7, R10, PT ;  /* 0x0000000a0700720c */ /* 0x000fe40003f26270 */
[----:B0-----:R-:W-:-:S05]  /*0500*/  IADD3 R2, P2, R2, 0x4000, RZ ;  /* 0x0000400002027810 */ /* 0x001fca0007f5e0ff */
[----:B------:R-:W-:Y:S01]  /*0510*/  IMAD.X R3, RZ, RZ, R3, P2 ;  /* 0x000000ffff037224 */ /* 0x000fe200010e0603 */
[----:B--2---:R-:W-:-:S04]  /*0520*/  FMNMX.FTZ R17, R17, R4, !PT ;  /* 0x0000000411117209 */ /* 0x004fc80007810000 */
[----:B---3--:R-:W-:-:S04]  /*0530*/  FMNMX.FTZ R17, R17, R18, !PT ;  /* 0x0000001211117209 */ /* 0x008fc80007810000 */
[----:B----4-:R-:W-:-:S04]  /*0540*/  FMNMX.FTZ R17, R17, R20, !PT ;  /* 0x0000001411117209 */ /* 0x010fc80007810000 */
[----:B-----5:R-:W-:-:S04]  /*0550*/  FMNMX.FTZ R17, R17, R22, !PT ;  /* 0x0000001611117209 */ /* 0x020fc80007810000 */
[----:B------:R-:W-:-:S04]  /*0560*/  FMNMX.FTZ R17, R17, R24, !PT ;  /* 0x0000001811117209 */ /* 0x000fc80007810000 */
        /* <DEDUP_REMOVED lines=10> */
[----:B------:R-:W-:Y:S01]  /*0610*/  FMNMX.FTZ R4, R9, R6, !PT ;  /* 0x0000000609047209 */ /* 0x000fe20007810000 */
[----:B------:R-:W-:Y:S06]  /*0620*/  @!P1 BRA `(.L_x_11412) ;  /* 0xfffffffc006c9947 */ /* 0x000fec000383ffff */
.L_x_11411:
[----:B------:R-:W-:Y:S05]  /*0630*/  BSYNC B1 ;  /* 0x0000000000017941 */ /* 0x000fea0003800000 */
.L_x_11410:
[----:B------:R-:W-:Y:S01]  /*0640*/  IADD3 R6, -R7, R0, RZ ;  /* 0x0000000007067210 */ /* 0x000fe20007ffe1ff */
[----:B------:R-:W-:Y:S03]  /*0650*/  BSSY B1, `(.L_x_11413) ;  /* 0x0000019000017945 */ /* 0x000fe60003800000 */
        /* <DEDUP_REMOVED lines=9> */
[----:B------:R0:W5:Y:S01]  /*06f0*/  LDG.E R21, desc[UR8][R2.64+0x1c00] ;  /* 0x001c000802157981 */ /* 0x000162000c1e1900 */
[----:B------:R-:W-:-:S02]  /*0700*/  IADD3 R8, P1, R2, 0x2000, RZ ;  /* 0x0000200002087810 */ /* 0x000fc40007f3e0ff */
[----:B------:R-:W-:Y:S02]  /*0710*/  PLOP3.LUT P0, PT, PT, PT, PT, 0x8, 0x0 ;  /* 0x000000000000781c */ /* 0x000fe40003f0e170 */
[----:B------:R-:W-:Y:S01]  /*0720*/  IADD3 R7, R7, 0x800, RZ ;  /* 0x0000080007077810 */ /* 0x000fe20007ffe0ff */
[----:B0-----:R-:W-:Y:S01]  /*0730*/  IMAD.MOV.U32 R2, RZ, RZ, R8 ;  /* 0x000000ffff027224 */ /* 0x001fe200078e0008 */
[----:B--2---:R-:W-:-:S04]  /*0740*/  FMNMX.FTZ R9, R4, R9, !PT ;  /* 0x0000000904097209 */ /* 0x004fc80007810000 */
[----:B---3--:R-:W-:Y:S01]  /*0750*/  FMNMX.FTZ R6, R9, R6, !PT ;  /* 0x0000000609067209 */ /* 0x008fe20007810000 */
[----:B------:R-:W-:-:S03]  /*0760*/  IMAD.X R9, RZ, RZ, R3, P1 ;  /* 0x000000ffff097224 */ /* 0x000fc600008e0603 */
[----:B----4-:R-:W-:Y:S02]  /*0770*/  FMNMX.FTZ R6, R6, R11, !PT ;  /* 0x0000000b06067209 */ /* 0x010fe40007810000 */
[----:B------:R-:W-:Y:S02]  /*0780*/  MOV R3, R9 ;  /* 0x0000000900037202 */ /* 0x000fe40000000f00 */
[----:B-----5:R-:W-:-:S04]  /*0790*/  FMNMX.FTZ R6, R6, R13, !PT ;  /* 0x0000000d06067209 */ /* 0x020fc80007810000 */
[----:B------:R-:W-:-:S04]  /*07a0*/  FMNMX.FTZ R6, R6, R15, !PT ;  /* 0x0000000f06067209 */ /* 0x000fc80007810000 */
[----:B------:R-:W-:-:S04]  /*07b0*/  FMNMX.FTZ R6, R6, R17, !PT ;  /* 0x0000001106067209 */ /* 0x000fc80007810000 */
[----:B------:R-:W-:-:S04]  /*07c0*/  FMNMX.FTZ R6, R6, R19, !PT ;  /* 0x0000001306067209 */ /* 0x000fc80007810000 */
[----:B------:R-:W-:-:S07]  /*07d0*/  FMNMX.FTZ R4, R6, R21, !PT ;  /* 0x0000001506047209 */ /* 0x000fce0007810000 */
.L_x_11414:
[----:B------:R-:W-:Y:S05]  /*07e0*/  BSYNC B1 ;  /* 0x0000000000017941 */ /* 0x000fea0003800000 */
.L_x_11413:
[----:B------:R-:W-:-:S13]  /*07f0*/  ISETP.LT.OR P0, PT, R7, R0, P0 ;  /* 0x000000000700720c */ /* 0x000fda0000701670 */
[----:B------:R-:W-:Y:S05]  /*0800*/  @!P0 BRA `(.L_x_11406) ;  /* 0x0000000000208947 */ /* 0x000fea0003800000 */
[----:B------:R-:W2:Y:S04]  /*0810*/  LDG.E R7, desc[UR8][R2.64] ;  /* 0x0000000802077981 */ /* 0x000ea8000c1e1900 */
[----:B------:R-:W3:Y:S04]  /*0820*/  LDG.E R6, desc[UR8][R2.64+0x400] ;  /* 0x0004000802067981 */ /* 0x000ee8000c1e1900 */
[----:B------:R-:W4:Y:S04]  /*0830*/  LDG.E R9, desc[UR8][R2.64+0x800] ;  /* 0x0008000802097981 */ /* 0x000f28000c1e1900 */
[----:B------:R-:W5:Y:S01]  /*0840*/  LDG.E R11, desc[UR8][R2.64+0xc00] ;  /* 0x000c0008020b7981 */ /* 0x000f62000c1e1900 */
[----:B--2---:R-:W-:-:S04]  /*0850*/  FMNMX.FTZ R7, R4, R7, !PT ;  /* 0x0000000704077209 */ /* 0x004fc80007810000 */
[----:B---3--:R-:W-:-:S04]  /*0860*/  FMNMX.FTZ R6, R7, R6, !PT ;  /* 0x0000000607067209 */ /* 0x008fc80007810000 */
[----:B----4-:R-:W-:-:S04]  /*0870*/  FMNMX.FTZ R6, R6, R9, !PT ;  /* 0x0000000906067209 */ /* 0x010fc80007810000 */
[----:B-----5:R-:W-:-:S07]  /*0880*/  FMNMX.FTZ R4, R6, R11, !PT ;  /* 0x0000000b06047209 */ /* 0x020fce0007810000 */
.L_x_11406:
[----:B------:R-:W-:Y:S05]  /*0890*/  BSYNC B0 ;  /* 0x0000000000007941 */ /* 0x000fea0003800000 */
.L_x_11405:
        /* <DEDUP_REMOVED lines=51> */
.L_x_11416:
[----:B------:R-:W-:Y:S05]  /*0bd0*/  BSYNC B0 ;  /* 0x0000000000007941 */ /* 0x000fea0003800000 */
.L_x_11415:
[----:B------:R-:W-:Y:S01]  /*0be0*/  ISETP.GE.AND P3, PT, R5, R0, PT ;  /* 0x000000000500720c */ /* 0x000fe20003f66270 */
[----:B------:R1:W-:Y:S01]  /*0bf0*/  @!P2 STS [UR4+0x30], R7 ;  /* 0x00003007ff00a988 */ /* 0x0003e20008000804 */
[----:B------:R-:W-:Y:S01]  /*0c00*/  BSSY B0, `(.L_x_11417) ;  /* 0x00000cc000007945 */ /* 0x000fe20003800000 */
[----:B------:R-:W-:Y:S01]  /*0c10*/  IMAD.MOV.U32 R8, RZ, RZ, RZ ;  /* 0x000000ffff087224 */ /* 0x000fe200078e00ff */
[----:B------:R-:W-:Y:S09]  /*0c20*/  BAR.SYNC.DEFER_BLOCKING 0x0 ;  /* 0x0000000000007b1d */ /* 0x000ff20000010000 */
[----:B-1----:R-:W-:Y:S05]  /*0c30*/  @P3 BRA `(.L_x_11418) ;  /* 0x0000000c00203947 */ /* 0x002fea0003800000 */
[----:B------:R-:W1:Y:S01]  /*0c40*/  LDS R6, [UR4+0x30] ;  /* 0x00003004ff067984 */ /* 0x000e620008000800 */
[----:B------:R-:W-:Y:S01]  /*0c50*/  LOP3.LUT R3, RZ, R5, RZ, 0x33, !PT ;  /* 0x00000005ff037212 */ /* 0x000fe200078e33ff */
[----:B------:R-:W-:Y:S01]  /*0c60*/  BSSY B1, `(.L_x_11419) ;  /* 0x000001c000017945 */ /* 0x000fe20003800000 */
[----:B------:R-:W-:Y:S01]  /*0c70*/  HFMA2.MMA R8, -RZ, RZ, 0, 0 ;  /* 0x00000000ff087435 */ /* 0x000fe200000001ff */
[----:B------:R-:W-:Y:S01]  /*0c80*/  IMAD.MOV.U32 R9, RZ, RZ, R5 ;  /* 0x000000ffff097224 */ /* 0x000fe200078e0005 */
[----:B------:R-:W-:-:S04]  /*0c90*/  IADD3 R3, R3, R0, RZ ;  /* 0x0000000003037210 */ /* 0x000fc80007ffe0ff */
[C---:B0-----:R-:W-:Y:S02]  /*0ca0*/  LEA.HI R7, R3.reuse, 0x1, RZ, 0x18 ;  /* 0x0000000103077811 */ /* 0x041fe400078fc0ff */
[----:B------:R-:W-:Y:S02]  /*0cb0*/  ISETP.GE.U32.AND P0, PT, R3, 0x300, PT ;  /* 0x000003000300780c */ /* 0x000fe40003f06070 */
[----:B------:R-:W-:-:S13]  /*0cc0*/  LOP3.LUT P4, RZ, R7, 0x3, RZ, 0xc0, !PT ;  /* 0x0000000307ff7812 */ /* 0x000fda000788c0ff */
[----:B------:R-:W-:Y:S05]  /*0cd0*/  @!P4 BRA `(.L_x_11420) ;  /* 0x000000000050c947 */ /* 0x000fea0003800000 */
[----:B------:R-:W0:Y:S01]  /*0ce0*/  S2UR UR5, SR_CTAID.X ;  /* 0x00000000000579c3 */ /* 0x000e220000002500 */
[----:B------:R-:W-:Y:S01]  /*0cf0*/  LOP3.LUT R7, R7, 0x3, RZ, 0xc0, !PT ;  /* 0x0000000307077812 */ /* 0x000fe200078ec0ff */
[----:B------:R-:W-:-:S06]  /*0d00*/  IMAD.MOV.U32 R8, RZ, RZ, RZ ;  /* 0x000000ffff087224 */ /* 0x000fcc00078e00ff */
[----:B------:R-:W2:Y:S01]  /*0d10*/  LDC.64 R2, c[0x0][0x210] ;  /* 0x00008400ff027b82 */ /* 0x000ea20000000a00 */
[----:B0-----:R-:W-:-:S04]  /*0d20*/  IMAD R9, R0, UR5, R5 ;  /* 0x0000000500097c24 */ /* 0x001fc8000f8e0205 */
[----:B--2---:R-:W-:Y:S01]  /*0d30*/  IMAD.WIDE R2, R9, 0x4, R2 ;  /* 0x0000000409027825 */ /* 0x004fe200078e0202 */
[----:B------:R-:W-:-:S03]  /*0d40*/  MOV R9, R5 ;  /* 0x0000000500097202 */ /* 0x000fc60000000f00 */
[----:B------:R-:W-:-:S07]  /*0d50*/  IMAD.MOV.U32 R13, RZ, RZ, R3 ;  /* 0x000000ffff0d7224 */ /* 0x000fce00078e0003 */
.L_x_11421:
[----:B------:R-:W-:-:S06]  /*0d60*/  MOV R3, R13 ;  /* 0x0000000d00037202 */ /* 0x000fcc0000000f00 */
[----:B------:R0:W1:Y:S01]  /*0d70*/  LDG.E R3, desc[UR8][R2.64] ;  /* 0x0000000802037981 */ /* 0x000062000c1e1900 */
[----:B------:R-:W-:Y:S01]  /*0d80*/  VIADD R7, R7, 0xffffffff ;  /* 0xffffffff07077836 */ /* 0x000fe20000000000 */
[----:B------:R-:W-:-:S04]  /*0d90*/  IADD3 R9, R9, 0x100, RZ ;  /* 0x0000010009097810 */ /* 0x000fc80007ffe0ff */
[----:B------:R-:W-:Y:S02]  /*0da0*/  ISETP.NE.AND P4, PT, R7, RZ, PT ;  /* 0x000000ff0700720c */ /* 0x000fe40003f85270 */
[----:B0-----:R-:W-:-:S05]  /*0db0*/  IADD3 R2, P5, R2, 0x400, RZ ;  /* 0x0000040002027810 */ /* 0x001fca0007fbe0ff */
[----:B------:R-:W-:Y:S02]  /*0dc0*/  IMAD.X R13, RZ, RZ, R13, P5 ;  /* 0x000000ffff0d7224 */ /* 0x000fe400028e060d */
[----:B-1----:R-:W-:-:S04]  /*0dd0*/  FADD.FTZ R10, -R6, R3 ;  /* 0x00000003060a7221 */ /* 0x002fc80000010100 */
[----:B------:R-:W-:-:S04]  /*0de0*/  FMUL.FTZ R10, R10, 1.4426950216293334961 ;  /* 0x3fb8aa3b0a0a7820 */ /* 0x000fc80000410000 */
[----:B------:R-:W0:Y:S02]  /*0df0*/  MUFU.EX2 R11, R10 ;  /* 0x0000000a000b7308 */ /* 0x000e240000000800 */
[----:B0-----:R-:W-:Y:S01]  /*0e00*/  FADD.FTZ R8, R11, R8 ;  /* 0x000000080b087221 */ /* 0x001fe20000010000 */
[----:B------:R-:W-:Y:S06]  /*0e10*/  @P4 BRA `(.L_x_11421) ;  /* 0xfffffffc00d04947 */ /* 0x000fec000383ffff */
.L_x_11420:
[----:B------:R-:W-:Y:S05]  /*0e20*/  BSYNC B1 ;  /* 0x0000000000017941 */ /* 0x000fea0003800000 */
.L_x_11419:
        /* <DEDUP_REMOVED lines=12> */
.L_x_11424:
        /* <DEDUP_REMOVED lines=19> */
[----:B------:R-:W-:Y:S02]  /*1020*/  IMAD.X R3, RZ, RZ, R3, P5 ;  /* 0x000000ffff037224 */ /* 0x000fe400028e0603 */
[----:B-1----:R-:W-:-:S04]  /*1030*/  FADD.FTZ R23, -R6, R23 ;  /* 0x0000001706177221 */ /* 0x002fc80000010100 */
[----:B------:R-:W-:Y:S01]  /*1040*/  FMUL.FTZ R23, R23, 1.4426950216293334961 ;  /* 0x3fb8aa3b17177820 */ /* 0x000fe20000410000 */
[C---:B--2---:R-:W-:Y:S01]  /*1050*/  FADD.FTZ R20, -R6.reuse, R20 ;  /* 0x0000001406147221 */ /* 0x044fe20000010100 */
[----:B---3--:R-:W-:-:S03]  /*1060*/  FADD.FTZ R22, -R6, R10 ;  /* 0x0000000a06167221 */ /* 0x008fc60000010100 */
[----:B------:R-:W-:Y:S01]  /*1070*/  FMUL.FTZ R20, R20, 1.4426950216293334961 ;  /* 0x3fb8aa3b14147820 */ /* 0x000fe20000410000 */
[----:B------:R-:W0:Y:S01]  /*1080*/  MUFU.EX2 R23, R23 ;  /* 0x0000001700177308 */ /* 0x000e220000000800 */
[----:B------:R-:W-:Y:S01]  /*1090*/  FMUL.FTZ R22, R22, 1.4426950216293334961 ;  /* 0x3fb8aa3b16167820 */ /* 0x000fe20000410000 */
[C---:B----4-:R-:W-:Y:S01]  /*10a0*/  FADD.FTZ R24, -R6.reuse, R12 ;  /* 0x0000000c06187221 */ /* 0x050fe20000010100 */
[----:B-----5:R-:W-:-:S03]  /*10b0*/  FADD.FTZ R26, -R6, R14 ;  /* 0x0000000e061a7221 */ /* 0x020fc60000010100 */
[----:B------:R-:W-:Y:S02]  /*10c0*/  FMUL.FTZ R24, R24, 1.4426950216293334961 ;  /* 0x3fb8aa3b18187820 */ /* 0x000fe40000410000 */
[----:B------:R1:W2:Y:S01]  /*10d0*/  MUFU.EX2 R10, R20 ;  /* 0x00000014000a7308 */ /* 0x0002a20000000800 */
[----:B------:R-:W-:Y:S01]  /*10e0*/  FMUL.FTZ R26, R26, 1.4426950216293334961 ;  /* 0x3fb8aa3b1a1a7820 */ /* 0x000fe20000410000 */
[----:B------:R-:W-:-:S04]  /*10f0*/  FADD.FTZ R28, -R6, R16 ;  /* 0x00000010061c7221 */ /* 0x000fc80000010100 */
[----:B------:R-:W-:Y:S02]  /*1100*/  FMUL.FTZ R28, R28, 1.4426950216293334961 ;  /* 0x3fb8aa3b1c1c7820 */ /* 0x000fe40000410000 */
[----:B------:R3:W4:Y:S01]  /*1110*/  MUFU.EX2 R12, R22 ;  /* 0x00000016000c7308 */ /* 0x0007220000000800 */
[C---:B-1----:R-:W-:Y:S01]  /*1120*/  FADD.FTZ R20, -R6.reuse, R18 ;  /* 0x0000001206147221 */ /* 0x042fe20000010100 */
[----:B0-----:R-:W-:Y:S01]  /*1130*/  FADD.FTZ R23, R23, R8 ;  /* 0x0000000817177221 */ /* 0x001fe20000010000 */
[----:B------:R-:W-:Y:S02]  /*1140*/  FADD.FTZ R29, -R6, R29 ;  /* 0x0000001d061d7221 */ /* 0x000fe40000010100 */
[----:B------:R-:W-:Y:S01]  /*1150*/  FMUL.FTZ R20, R20, 1.4426950216293334961 ;  /* 0x3fb8aa3b14147820 */ /* 0x000fe20000410000 */
[C---:B------:R-:W-:Y:S02]  /*1160*/  FADD.FTZ R27, -R6.reuse, R27 ;  /* 0x0000001b061b7221 */ /* 0x040fe40000010100 */
[----:B------:R0:W1:Y:S01]  /*1170*/  MUFU.EX2 R14, R24 ;  /* 0x00000018000e7308 */ /* 0x0000620000000800 */
[----:B--2---:R-:W-:Y:S01]  /*1180*/  FADD.FTZ R23, R23, R10 ;  /* 0x0000000a17177221 */ /* 0x004fe20000010000 */
[----:B---3--:R-:W-:Y:S01]  /*1190*/  FMUL.FTZ R22, R29, 1.4426950216293334961 ;  /* 0x3fb8aa3b1d167820 */ /* 0x008fe20000410000 */
[C---:B------:R-:W-:Y:S01]  /*11a0*/  FADD.FTZ R25, -R6.reuse, R25 ;  /* 0x0000001906197221 */ /* 0x040fe20000010100 */
[----:B------:R-:W-:-:S03]  /*11b0*/  FADD.FTZ R11, -R6, R11 ;  /* 0x0000000b060b7221 */ /* 0x000fc60000010100 */
[----:B------:R-:W-:Y:S01]  /*11c0*/  FMUL.FTZ R8, R25, 1.4426950216293334961 ;  /* 0x3fb8aa3b19087820 */ /* 0x000fe20000410000 */
[----:B------:R-:W2:Y:S01]  /*11d0*/  MUFU.EX2 R16, R26 ;  /* 0x0000001a00107308 */ /* 0x000ea20000000800 */
[----:B----4-:R-:W-:Y:S01]  /*11e0*/  FADD.FTZ R23, R23, R12 ;  /* 0x0000000c17177221 */ /* 0x010fe20000010000 */
[----:B0-----:R-:W-:Y:S01]  /*11f0*/  FMUL.FTZ R24, R27, 1.4426950216293334961 ;  /* 0x3fb8aa3b1b187820 */ /* 0x001fe20000410000 */
[----:B------:R-:W-:Y:S01]  /*1200*/  FMUL.FTZ R10, R11, 1.4426950216293334961 ;  /* 0x3fb8aa3b0b0a7820 */ /* 0x000fe20000410000 */
[C---:B------:R-:W-:Y:S01]  /*1210*/  FADD.FTZ R13, -R6.reuse, R13 ;  /* 0x0000000d060d7221 */ /* 0x040fe20000010100 */
[----:B------:R-:W-:-:S03]  /*1220*/  FADD.FTZ R15, -R6, R15 ;  /* 0x0000000f060f7221 */ /* 0x000fc60000010100 */
[----:B------:R-:W0:Y:S01]  /*1230*/  MUFU.EX2 R18, R28 ;  /* 0x0000001c00127308 */ /* 0x000e220000000800 */
[----:B-1----:R-:W-:Y:S01]  /*1240*/  FADD.FTZ R23, R23, R14 ;  /* 0x0000000e17177221 */ /* 0x002fe20000010000 */
[----:B------:R-:W-:Y:S01]  /*1250*/  FMUL.FTZ R11, R13, 1.4426950216293334961 ;  /* 0x3fb8aa3b0d0b7820 */ /* 0x000fe20000410000 */
[----:B------:R-:W-:Y:S01]  /*1260*/  FMUL.FTZ R12, R15, 1.4426950216293334961 ;  /* 0x3fb8aa3b0f0c7820 */ /* 0x000fe20000410000 */
[C---:B------:R-:W-:Y:S01]  /*1270*/  FADD.FTZ R17, -R6.reuse, R17 ;  /* 0x0000001106117221 */ /* 0x040fe20000010100 */
[----:B------:R-:W-:-:S03]  /*1280*/  FADD.FTZ R19, -R6, R19 ;  /* 0x0000001306137221 */ /* 0x000fc60000010100 */
[----:B------:R-:W1:Y:S01]  /*1290*/  MUFU.EX2 R20, R20 ;  /* 0x0000001400147308 */ /* 0x000e620000000800 */
[----:B--2---:R-:W-:Y:S01]  /*12a0*/  FADD.FTZ R23, R23, R16 ;  /* 0x0000001017177221 */ /* 0x004fe20000010000 */
[----:B------:R-:W-:Y:S01]  /*12b0*/  FMUL.FTZ R13, R17, 1.4426950216293334961 ;  /* 0x3fb8aa3b110d7820 */ /* 0x000fe20000410000 */
[----:B------:R-:W-:Y:S01]  /*12c0*/  FMUL.FTZ R19, R19, 1.4426950216293334961 ;  /* 0x3fb8aa3b13137820 */ /* 0x000fe20000410000 */
[----:B------:R-:W-:-:S04]  /*12d0*/  FADD.FTZ R21, -R6, R21 ;  /* 0x0000001506157221 */ /* 0x000fc80000010100 */
[----:B------:R-:W2:Y:S01]  /*12e0*/  MUFU.EX2 R22, R22 ;  /* 0x0000001600167308 */ /* 0x000ea20000000800 */
[----:B0-----:R-:W-:Y:S01]  /*12f0*/  FADD.FTZ R23, R23, R18 ;  /* 0x0000001217177221 */ /* 0x001fe20000010000 */
[----:B------:R-:W-:-:S06]  /*1300*/  FMUL.FTZ R21, R21, 1.4426950216293334961 ;  /* 0x3fb8aa3b15157820 */ /* 0x000fcc0000410000 */
        /* <DEDUP_REMOVED lines=19> */
.L_x_11423:
[----:B------:R-:W-:Y:S05]  /*1440*/  BSYNC B1 ;  /* 0x0000000000017941 */ /* 0x000fea0003800000 */
.L_x_11422:
[----:B------:R-:W-:Y:S01]  /*1450*/  IADD3 R7, -R9, R0, RZ ;  /* 0x0000000009077210 */ /* 0x000fe20007ffe1ff */
[----:B------:R-:W-:Y:S03]  /*1460*/  BSSY B1, `(.L_x_11425) ;  /* 0x000002f000017945 */ /* 0x000fe60003800000 */
[----:B------:R-:W-:-:S13]  /*1470*/  ISETP.GT.AND P4, PT, R7, 0x400, PT ;  /* 0x000004000700780c */ /* 0x000fda0003f84270 */
[----:B------:R-:W-:Y:S05]  /*1480*/  @!P4 BRA `(.L_x_11426) ;  /* 0x0000000000b0c947 */ /* 0x000fea0003800000 */
[----:B------:R-:W1:Y:S04]  /*1490*/  LDG.E R15, desc[UR8][R2.64] ;  /* 0x00000008020f7981 */ /* 0x000e68000c1e1900 */
[----:B------:R-:W2:Y:S04]  /*14a0*/  LDG.E R17, desc[UR8][R2.64+0x400] ;  /* 0x0004000802117981 */ /* 0x000ea8000c1e1900 */
[----:B------:R-:W3:Y:S04]  /*14b0*/  LDG.E R19, desc[UR8][R2.64+0x800] ;  /* 0x0008000802137981 */ /* 0x000ee8000c1e1900 */
[----:B------:R-:W4:Y:S04]  /*14c0*/  LDG.E R21, desc[UR8][R2.64+0xc00] ;  /* 0x000c000802157981 */ /* 0x000f28000c1e1900 */
[----:B------:R-:W5:Y:S04]  /*14d0*/  LDG.E R23, desc[UR8][R2.64+0x1000] ;  /* 0x0010000802177981 */ /* 0x000f68000c1e1900 */
[----:B------:R-:W5:Y:S04]  /*14e0*/  LDG.E R13, desc[UR8][R2.64+0x1400] ;  /* 0x00140008020d7981 */ /* 0x000f68000c1e1900 */
[----:B------:R-:W5:Y:S04]  /*14f0*/  LDG.E R11, desc[UR8][R2.64+0x1800] ;  /* 0x00180008020b7981 */ /* 0x000f68000c1e1900 */
[----:B------:R0:W5:Y:S01]  /*1500*/  LDG.E R7, desc[UR8][R2.64+0x1c00] ;  /* 0x001c000802077981 */ /* 0x000162000c1e1900 */
[----:B------:R-:W-:-:S02]  /*1510*/  PLOP3.LUT P0, PT, PT, PT, PT, 0x8, 0x0 ;  /* 0x000000000000781c */ /* 0x000fc40003f0e170 */
[----:B------:R-:W-:Y:S02]  /*1520*/  IADD3 R9, R9, 0x800, RZ ;  /* 0x0000080009097810 */ /* 0x000fe40007ffe0ff */
        /* <DEDUP_REMOVED lines=12> */
[----:B------:R-:W1:Y:S01]  /*15f0*/  MUFU.EX2 R10, R10 ;  /* 0x0000000a000a7308 */ /* 0x000e620000000800 */
[----:B------:R-:W-:Y:S01]  /*1600*/  FMUL.FTZ R23, R23, 1.4426950216293334961 ;  /* 0x3fb8aa3b17177820 */ /* 0x000fe20000410000 */
[C---:B------:R-:W-:Y:S01]  /*1610*/  FADD.FTZ R13, -R6.reuse, R13 ;  /* 0x0000000d060d7221 */ /* 0x040fe20000010100 */
[----:B------:R-:W-:-:S03]  /*1620*/  FADD.FTZ R11, -R6, R11 ;  /* 0x0000000b060b7221 */ /* 0x000fc60000010100 */
[----:B------:R-:W-:Y:S02]  /*1630*/  FMUL.FTZ R13, R13, 1.4426950216293334961 ;  /* 0x3fb8aa3b0d0d7820 */ /* 0x000fe40000410000 */
[----:B------:R-:W2:Y:S01]  /*1640*/  MUFU.EX2 R12, R12 ;  /* 0x0000000c000c7308 */ /* 0x000ea20000000800 */
[----:B0-----:R-:W-:Y:S01]  /*1650*/  FADD.FTZ R15, R8, R15 ;  /* 0x0000000f080f7221 */ /* 0x001fe20000010000 */
[----:B------:R-:W-:Y:S01]  /*1660*/  FADD.FTZ R7, -R6, R7 ;  /* 0x0000000706077221 */ /* 0x000fe20000010100 */
[----:B------:R-:W-:-:S03]  /*1670*/  FMUL.FTZ R11, R11, 1.4426950216293334961 ;  /* 0x3fb8aa3b0b0b7820 */ /* 0x000fc60000410000 */
[----:B------:R-:W-:Y:S02]  /*1680*/  FMUL.FTZ R7, R7, 1.4426950216293334961 ;  /* 0x3fb8aa3b07077820 */ /* 0x000fe40000410000 */
        /* <DEDUP_REMOVED lines=12> */
.L_x_11426:
[----:B------:R-:W-:Y:S05]  /*1750*/  BSYNC B1 ;  /* 0x0000000000017941 */ /* 0x000fea0003800000 */
.L_x_11425:
[----:B------:R-:W-:-:S13]  /*1760*/  ISETP.LT.OR P0, PT, R9, R0, P0 ;  /* 0x000000000900720c */ /* 0x000fda0000701670 */
[----:B------:R-:W-:Y:S05]  /*1770*/  @!P0 BRA `(.L_x_11418) ;  /* 0x0000000000508947 */ /* 0x000fea0003800000 */
[----:B------:R-:W1:Y:S04]  /*1780*/  LDG.E R7, desc[UR8][R2.64] ;  /* 0x0000000802077981 */ /* 0x000e68000c1e1900 */
[----:B------:R-:W2:Y:S04]  /*1790*/  LDG.E R9, desc[UR8][R2.64+0x400] ;  /* 0x0004000802097981 */ /* 0x000ea8000c1e1900 */
[----:B------:R-:W3:Y:S04]  /*17a0*/  LDG.E R11, desc[UR8][R2.64+0x800] ;  /* 0x00080008020b7981 */ /* 0x000ee8000c1e1900 */
[----:B------:R-:W4:Y:S01]  /*17b0*/  LDG.E R13, desc[UR8][R2.64+0xc00] ;  /* 0x000c0008020d7981 */ /* 0x000f22000c1e1900 */
[----:B-1----:R-:W-:-:S04]  /*17c0*/  FADD.FTZ R7, -R6, R7 ;  /* 0x0000000706077221 */ /* 0x002fc80000010100 */
[----:B------:R-:W-:Y:S01]  /*17d0*/  FMUL.FTZ R7, R7, 1.4426950216293334961 ;  /* 0x3fb8aa3b07077820 */ /* 0x000fe20000410000 */
[C---:B--2---:R-:W-:Y:S01]  /*17e0*/  FADD.FTZ R9, -R6.reuse, R9 ;  /* 0x0000000906097221 */ /* 0x044fe20000010100 */
[----:B---3--:R-:W-:-:S03]  /*17f0*/  FADD.FTZ R11, -R6, R11 ;  /* 0x0000000b060b7221 */ /* 0x008fc60000010100 */
[----:B------:R-:W-:Y:S01]  /*1800*/  FMUL.FTZ R9, R9, 1.4426950216293334961 ;  /* 0x3fb8aa3b09097820 */ /* 0x000fe20000410000 */
[----:B------:R-:W0:Y:S01]  /*1810*/  MUFU.EX2 R7, R7 ;  /* 0x0000000700077308 */ /* 0x000e220000000800 */
[----:B------:R-:W-:Y:S01]  /*1820*/  FMUL.FTZ R11, R11, 1.4426950216293334961 ;  /* 0x3fb8aa3b0b0b7820 */ /* 0x000fe20000410000 */
[----:B----4-:R-:W-:-:S04]  /*1830*/  FADD.FTZ R13, -R6, R13 ;  /* 0x0000000d060d7221 */ /* 0x010fc80000010100 */
[----:B------:R-:W-:Y:S02]  /*1840*/  FMUL.FTZ R13, R13, 1.4426950216293334961 ;  /* 0x3fb8aa3b0d0d7820 */ /* 0x000fe40000410000 */
[----:B------:R-:W1:Y:S08]  /*1850*/  MUFU.EX2 R9, R9 ;  /* 0x0000000900097308 */ /* 0x000e700000000800 */
[----:B------:R-:W2:Y:S01]  /*1860*/  MUFU.EX2 R11, R11 ;  /* 0x0000000b000b7308 */ /* 0x000ea20000000800 */
[----:B0-----:R-:W-:-:S07]  /*1870*/  FADD.FTZ R8, R8, R7 ;  /* 0x0000000708087221 */ /* 0x001fce0000010000 */
[----:B------:R-:W0:Y:S01]  /*1880*/  MUFU.EX2 R13, R13 ;  /* 0x0000000d000d7308 */ /* 0x000e220000000800 */
[----:B-1----:R-:W-:-:S04]  /*1890*/  FADD.FTZ R8, R8, R9 ;  /* 0x0000000908087221 */ /* 0x002fc80000010000 */
[----:B--2---:R-:W-:-:S04]  /*18a0*/  FADD.FTZ R8, R8, R11 ;  /* 0x0000000b08087221 */ /* 0x004fc80000010000 */
[----:B0-----:R-:W-:-:S07]  /*18b0*/  FADD.FTZ R8, R8, R13 ;  /* 0x0000000d08087221 */ /* 0x001fce0000010000 */
.L_x_11418:
[----:B------:R-:W-:Y:S05]  /*18c0*/  BSYNC B0 ;  /* 0x0000000000007941 */ /* 0x000fea0003800000 */
.L_x_11417:
[----:B------:R-:W2:Y:S01]  /*18d0*/  SHFL.DOWN P0, R3, R8, 0x1, 0x1f ;  /* 0x08201f0008037f89 */ /* 0x000ea20000000000 */
[----:B------:R-:W-:Y:S01]  /*18e0*/  BSSY B0, `(.L_x_11427) ;  /* 0x0000017000007945 */ /* 0x000fe20003800000 */
[----:B--2---:R-:W-:-:S05]  /*18f0*/  @P0 FADD R3, R3, R8 ;  /* 0x0000000803030221 */ /* 0x004fca0000000000 */
[----:B------:R-:W2:Y:S02]  /*1900*/  SHFL.DOWN P0, R2, R3, 0x2, 0x1f ;  /* 0x08401f0003027f89 */ /* 0x000ea40000000000 */
[----:B--2---:R-:W-:-:S05]  /*1910*/  @P0 FADD R2, R3, R2 ;  /* 0x0000000203020221 */ /* 0x004fca0000000000 */
[----:B0-----:R-:W0:Y:S02]  /*1920*/  SHFL.DOWN P0, R7, R2, 0x4, 0x1f ;  /* 0x08801f0002077f89 */ /* 0x001e240000000000 */
[----:B0-----:R-:W-:-:S05]  /*1930*/  @P0 FADD R7, R2, R7 ;  /* 0x0000000702070221 */ /* 0x001fca0000000000 */
[----:B-1----:R-:W0:Y:S02]  /*1940*/  SHFL.DOWN P0, R6, R7, 0x8, 0x1f ;  /* 0x09001f0007067f89 */ /* 0x002e240000000000 */
[----:B0-----:R-:W-:-:S05]  /*1950*/  @P0 FADD R6, R7, R6 ;  /* 0x0000000607060221 */ /* 0x001fca0000000000 */
[----:B------:R-:W0:Y:S02]  /*1960*/  SHFL.DOWN P0, R13, R6, 0x10, 0x1f ;  /* 0x0a001f00060d7f89 */ /* 0x000e240000000000 */
[----:B0-----:R-:W-:-:S05]  /*1970*/  @P0 FADD R13, R6, R13 ;  /* 0x0000000d060d0221 */ /* 0x001fca0000000000 */
[----:B------:R0:W-:Y:S01]  /*1980*/  @!P1 STS [R4+0x8], R13 ;  /* 0x0000080d04009388 */ /* 0x0001e20000000800 */
[----:B------:R-:W-:Y:S06]  /*1990*/  BAR.SYNC.DEFER_BLOCKING 0x0 ;  /* 0x0000000000007b1d */ /* 0x000fec0000010000 */
[----:B------:R-:W-:Y:S05]  /*19a0*/  @P2 BRA `(.L_x_11428) ;  /* 0x0000000000282947 */ /* 0x000fea0003800000 */
[----:B------:R-:W0:Y:S04]  /*19b0*/  LDS R2, [UR4+0xc] ;  /* 0x00000c04ff027984 */ /* 0x000e280008000800 */
[----:B------:R-:W1:Y:S04]  /*19c0*/  LDS.128 R8, [UR4+0x10] ;  /* 0x00001004ff087984 */ /* 0x000e680008000c00 */
[----:B------:R-:W2:Y:S01]  /*19d0*/  LDS.64 R6, [UR4+0x20] ;  /* 0x00002004ff067984 */ /* 0x000ea20008000a00 */
[----:B0-----:R-:W-:-:S04]  /*19e0*/  FADD.FTZ R13, R13, R2 ;  /* 0x000000020d0d7221 */ /* 0x001fc80000010000 */
[----:B-1----:R-:W-:-:S04]  /*19f0*/  FADD.FTZ R8, R13, R8 ;  /* 0x000000080d087221 */ /* 0x002fc80000010000 */
[----:B------:R-:W-:-:S04]  /*1a00*/  FADD.FTZ R9, R8, R9 ;  /* 0x0000000908097221 */ /* 0x000fc80000010000 */
[----:B------:R-:W-:-:S04]  /*1a10*/  FADD.FTZ R10, R9, R10 ;  /* 0x0000000a090a7221 */ /* 0x000fc80000010000 */
[----:B------:R-:W-:-:S04]  /*1a20*/  FADD.FTZ R11, R10, R11 ;  /* 0x0000000b0a0b7221 */ /* 0x000fc80000010000 */
[----:B--2---:R-:W-:-:S04]  /*1a30*/  FADD.FTZ R6, R11, R6 ;  /* 0x000000060b067221 */ /* 0x004fc80000010000 */
[----:B------:R-:W-:-:S07]  /*1a40*/  FADD.FTZ R13, R6, R7 ;  /* 0x00000007060d7221 */ /* 0x000fce0000010000 */
.L_x_11428:
[----:B------:R-:W-:Y:S05]  /*1a50*/  BSYNC B0 ;  /* 0x0000000000007941 */ /* 0x000fea0003800000 */
.L_x_11427:
        /* <DEDUP_REMOVED lines=18> */
[----:B0-----:R-:W-:Y:S01]  /*1b80*/  IMAD.MOV.U32 R13, RZ, RZ, R7 ;  /* 0x000000ffff0d7224 */ /* 0x001fe200078e0007 */
[----:B------:R-:W-:Y:S01]  /*1b90*/  MOV R12, R6 ;  /* 0x00000006000c7202 */ /* 0x000fe20000000f00 */
[----:B-----5:R-:W-:-:S04]  /*1ba0*/  IMAD.WIDE R8, R11, 0x4, R8 ;  /* 0x000000040b087825 */ /* 0x020fc800078e0208 */
[----:B------:R-:W-:Y:S01]  /*1bb0*/  IMAD.MOV.U32 R11, RZ, RZ, R9 ;  /* 0x000000ffff0b7224 */ /* 0x000fe200078e0009 */
[----:B------:R-:W-:-:S07]  /*1bc0*/  MOV R10, R8 ;  /* 0x00000008000a7202 */ /* 0x000fce0000000f00 */
.L_x_11431:
[----:B---3--:R-:W-:Y:S01]  /*1bd0*/  IMAD.MOV.U32 R7, RZ, RZ, R11 ;  /* 0x000000ffff077224 */ /* 0x008fe200078e000b */
[----:B------:R-:W-:-:S05]  /*1be0*/  MOV R6, R10 ;  /* 0x0000000a00067202 */ /* 0x000fca0000000f00 */
[----:B------:R0:W2:Y:S01]  /*1bf0*/  LDG.E R7, desc[UR8][R6.64] ;  /* 0x0000000806077981 */ /* 0x0000a2000c1e1900 */
[----:B------:R-:W-:Y:S01]  /*1c00*/  IADD3 R4, R4, -0x1, RZ ;  /* 0xffffffff04047810 */ /* 0x000fe20007ffe0ff */
[----:B------:R-:W-:Y:S01]  /*1c10*/  VIADD R5, R5, 0x100 ;  /* 0x0000010005057836 */ /* 0x000fe20000000000 */
[----:B------:R-:W-:-:S04]  /*1c20*/  IADD3 R10, P3, R10, 0x400, RZ ;  /* 0x000004000a0a7810 */ /* 0x000fc80007f7e0ff */
[----:B------:R-:W-:Y:S02]  /*1c30*/  IADD3.X R11, RZ, R11, RZ, P3, !PT ;  /* 0x0000000bff0b7210 */ /* 0x000fe40001ffe4ff */
[----:B0-----:R-:W-:Y:S02]  /*1c40*/  MOV R6, R12 ;  /* 0x0000000c00067202 */ /* 0x001fe40000000f00 */
[----:B------:R-:W-:Y:S01]  /*1c50*/  IADD3 R12, P2, R12, 0x400, RZ ;  /* 0x000004000c0c7810 */ /* 0x000fe20007f5e0ff */
[----:B--2---:R-:W-:Y:S01]  /*1c60*/  FADD.FTZ R8, -R2, R7 ;  /* 0x0000000702087221 */ /* 0x004fe20000010100 */
[----:B------:R-:W-:Y:S02]  /*1c70*/  IMAD.MOV.U32 R7, RZ, RZ, R13 ;  /* 0x000000ffff077224 */ /* 0x000fe400078e000d */
[----:B------:R-:W-:Y:S01]  /*1c80*/  IADD3.X R13, RZ, R13, RZ, P2, !PT ;  /* 0x0000000dff0d7210 */ /* 0x000fe200017fe4ff */
[----:B------:R-:W-:-:S06]  /*1c90*/  FMUL.FTZ R8, R8, 1.4426950216293334961 ;  /* 0x3fb8aa3b08087820 */ /* 0x000fcc0000410000 */
[----:B------:R-:W1:Y:S02]  /*1ca0*/  MUFU.EX2 R8, R8 ;  /* 0x0000000800087308 */ /* 0x000e640000000800 */
[----:B-1----:R-:W-:-:S05]  /*1cb0*/  FMUL.FTZ R9, R3, R8 ;  /* 0x0000000803097220 */ /* 0x002fca0000410000 */
[----:B------:R-:W-:-:S04]  /*1cc0*/  FSETP.GEU.FTZ.AND P0, PT, |R9|, +INF , PT ;  /* 0x7f8000000900780b */ /* 0x000fc80003f1e200 */
[----:B------:R-:W-:Y:S02]  /*1cd0*/  FSEL R9, R9, RZ, !P0 ;  /* 0x000000ff09097208 */ /* 0x000fe40004000000 */
[----:B------:R-:W-:-:S03]  /*1ce0*/  ISETP.NE.AND P0, PT, R4, RZ, PT ;  /* 0x000000ff0400720c */ /* 0x000fc60003f05270 */
[----:B------:R3:W-:Y:S10]  /*1cf0*/  STG.E desc[UR8][R6.64], R9 ;  /* 0x0000000906007986 */ /* 0x0007f4000c101908 */
[----:B------:R-:W-:Y:S05]  /*1d00*/  @P0 BRA `(.L_x_11431) ;  /* 0xfffffffc00b00947 */ /* 0x000fea000383ffff */
.L_x_11430:
[----:B------:R-:W-:Y:S05]  /*1d10*/  BSYNC B0 ;  /* 0x0000000000007941 */ /* 0x000fea0003800000 */
.L_x_11429:
[----:B------:R-:W-:Y:S05]  /*1d20*/  @!P1 EXIT ;  /* 0x000000000000994d */ /* 0x000fea0003800000 */
[----:B------:R-:W4:Y:S01]  /*1d30*/  S2UR UR10, SR_CTAID.X ;  /* 0x00000000000a79c3 */ /* 0x000f220000002500 */
[----:B------:R-:W-:Y:S01]  /*1d40*/  ULDC.64 UR4, c[0x0][0x210] ;  /* 0x0000840000047ab9 */ /* 0x000fe20000000a00 */
[----:B------:R-:W-:Y:S01]  /*1d50*/  ULDC.64 UR6, c[0x0][0x220] ;  /* 0x0000880000067ab9 */ /* 0x000fe20000000a00 */
[----:B------:R-:W-:Y:S01]  /*1d60*/  IMAD.U32 R4, RZ, RZ, UR4 ;  /* 0x00000004ff047e24 */ /* 0x000fe2000f8e00ff */
[----:B0-----:R-:W-:Y:S01]  /*1d70*/  MOV R13, UR5 ;  /* 0x00000005000d7c02 */ /* 0x001fe20008000f00 */
[----:B------:R-:W-:Y:S01]  /*1d80*/  IMAD.U32 R11, RZ, RZ, UR7 ;  /* 0x00000007ff0b7e24 */ /* 0x000fe2000f8e00ff */
[----:B------:R-:W-:Y:S01]  /*1d90*/  MOV R10, UR6 ;  /* 0x00000006000a7c02 */ /* 0x000fe20008000f00 */
[----:B----4-:R-:W-:-:S07]  /*1da0*/  IMAD R12, R0, UR10, R5 ;  /* 0x0000000a000c7c24 */ /* 0x010fce000f8e0205 */
.L_x_11432:
[----:B---3--:R-:W-:Y:S02]  /*1db0*/  MOV R6, R4 ;  /* 0x0000000400067202 */ /* 0x008fe40000000f00 */
[----:B------:R-:W-:-:S03]  /*1dc0*/  MOV R7, R13 ;  /* 0x0000000d00077202 */ /* 0x000fc60000000f00 */
[----:B------:R-:W-:-:S05]  /*1dd0*/  IMAD.WIDE R6, R12, 0x4, R6 ;  /* 0x000000040c067825 */ /* 0x000fca00078e0206 */
[----:B0-----:R-:W2:Y:S02]  /*1de0*/  LDG.E R9, desc[UR8][R6.64] ;  /* 0x0000000806097981 */ /* 0x001ea4000c1e1900 */
[----:B--2---:R-:W-:-:S04]  /*1df0*/  FADD.FTZ R9, -R2, R9 ;  /* 0x0000000902097221 */ /* 0x004fc80000010100 */
[----:B------:R-:W-:Y:S01]  /*1e00*/  FMUL.FTZ R14, R9, 1.4426950216293334961 ;  /* 0x3fb8aa3b090e7820 */ /* 0x000fe20000410000 */
[----:B------:R-:W-:-:S05]  /*1e10*/  IMAD.WIDE R8, R12, 0x4, R10 ;  /* 0x000000040c087825 */ /* 0x000fca00078e020a */
[----:B------:R-:W1:Y:S02]  /*1e20*/  MUFU.EX2 R14, R14 ;  /* 0x0000000e000e7308 */ /* 0x000e640000000800 */
[----:B-1----:R-:W-:-:S05]  /*1e30*/  FMUL.FTZ R15, R3, R14 ;  /* 0x0000000e030f7220 */ /* 0x002fca0000410000 */
[----:B------:R-:W-:-:S04]  /*1e40*/  FSETP.GEU.FTZ.AND P0, PT, |R15|, +INF , PT ;  /* 0x7f8000000f00780b */ /* 0x000fc80003f1e200 */
[----:B------:R-:W-:-:S05]  /*1e50*/  FSEL R15, R15, RZ, !P0 ;  /* 0x000000ff0f0f7208 */ /* 0x000fca0004000000 */
[----:B------:R0:W-:Y:S04]  /*1e60*/  STG.E desc[UR8][R8.64], R15 ;  /* 0x0000000f08007986 */ /* 0x0001e8000c101908 */
[----:B------:R-:W2:Y:S02]  /*1e70*/  LDG.E R17, desc[UR8][R6.64+0x400] ;  /* 0x0004000806117981 */ /* 0x000ea4000c1e1900 */
[----:B--2---:R-:W-:-:S04]  /*1e80*/  FADD.FTZ R17, -R2, R17 ;  /* 0x0000001102117221 */ /* 0x004fc80000010100 */
[----:B------:R-:W-:-:S04]  /*1e90*/  FMUL.FTZ R17, R17, 1.4426950216293334961 ;  /* 0x3fb8aa3b11117820 */ /* 0x000fc80000410000 */
        /* <DEDUP_REMOVED lines=8> */
[----:B------:R-:W2:Y:S02]  /*1f20*/  MUFU.EX2 R14, R21 ;  /* 0x00000015000e7308 */ /* 0x000ea40000000800 */
[----:B--2---:R-:W-:-:S05]  /*1f30*/  FMUL.FTZ R14, R3, R14 ;  /* 0x0000000e030e7220 */ /* 0x004fca0000410000 */
[----:B------:R-:W-:-:S04]  /*1f40*/  FSETP.GEU.FTZ.AND P0, PT, |R14|, +INF , PT ;  /* 0x7f8000000e00780b */ /* 0x000fc80003f1e200 */
[----:B0-----:R-:W-:-:S05]  /*1f50*/  FSEL R15, R14, RZ, !P0 ;  /* 0x000000ff0e0f7208 */ /* 0x001fca0004000000 */
[----:B------:R0:W-:Y:S04]  /*1f60*/  STG.E desc[UR8][R8.64+0x800], R15 ;  /* 0x0008000f08007986 */ /* 0x0001e8000c101908 */
[----:B------:R-:W2:Y:S01]  /*1f70*/  LDG.E R17, desc[UR8][R6.64+0xc00] ;  /* 0x000c000806117981 */ /* 0x000ea2000c1e1900 */
[----:B------:R-:W-:Y:S01]  /*1f80*/  VIADD R5, R5, 0x400 ;  /* 0x0000040005057836 */ /* 0x000fe20000000000 */
[----:B------:R-:W-:Y:S02]  /*1f90*/  IADD3 R4, P2, R4, 0x1000, RZ ;  /* 0x0000100004047810 */ /* 0x000fe40007f5e0ff */
[----:B------:R-:W-:Y:S02]  /*1fa0*/  IADD3 R10, P1, R10, 0x1000, RZ ;  /* 0x000010000a0a7810 */ /* 0x000fe40007f3e0ff */
[----:B------:R-:W-:-:S02]  /*1fb0*/  IADD3.X R13, RZ, R13, RZ, P2, !PT ;  /* 0x0000000dff0d7210 */ /* 0x000fc400017fe4ff */
[----:B------:R-:W-:Y:S01]  /*1fc0*/  IADD3.X R11, RZ, R11, RZ, P1, !PT ;  /* 0x0000000bff0b7210 */ /* 0x000fe20000ffe4ff */
[----:B--2---:R-:W-:-:S04]  /*1fd0*/  FADD.FTZ R17, -R2, R17 ;  /* 0x0000001102117221 */ /* 0x004fc80000010100 */
[----:B------:R-:W-:-:S04]  /*1fe0*/  FMUL.FTZ R17, R17, 1.4426950216293334961 ;  /* 0x3fb8aa3b11117820 */ /* 0x000fc80000410000 */
[----:B------:R-:W2:Y:S02]  /*1ff0*/  MUFU.EX2 R14, R17 ;  /* 0x00000011000e7308 */ /* 0x000ea40000000800 */
[----:B--2---:R-:W-:-:S05]  /*2000*/  FMUL.FTZ R14, R3, R14 ;  /* 0x0000000e030e7220 */ /* 0x004fca0000410000 */
[----:B------:R-:W-:-:S04]  /*2010*/  FSETP.GEU.FTZ.AND P0, PT, |R14|, +INF , PT ;  /* 0x7f8000000e00780b */ /* 0x000fc80003f1e200 */
[----:B-1----:R-:W-:Y:S02]  /*2020*/  FSEL R19, R14, RZ, !P0 ;  /* 0x000000ff0e137208 */ /* 0x002fe40004000000 */
[----:B------:R-:W-:-:S03]  /*2030*/  ISETP.GE.AND P0, PT, R5, R0, PT ;  /* 0x000000000500720c */ /* 0x000fc60003f06270 */
[----:B------:R0:W-:Y:S10]  /*2040*/  STG.E desc[UR8][R8.64+0xc00], R19 ;  /* 0x000c001308007986 */ /* 0x0001f4000c101908 */
[----:B------:R-:W-:Y:S05]  /*2050*/  @!P0 BRA `(.L_x_11432) ;  /* 0xfffffffc00548947 */ /* 0x000fea000383ffff */
[----:B------:R-:W-:Y:S05]  /*2060*/  EXIT ;  /* 0x000000000000794d */ /* 0x000fea0003800000 */
.L_x_11433:
        /* <DEDUP_REMOVED lines=9> */
.L_x_12368:


//--------------------- .text._ZN4vllm3moe10topkGatingILi18ELi576ELi4ELi8ELi32EifLNS0_11ScoringFuncE0EEEvPKT5_PKbPfiPT4_PiiiibPKf --------------------------
	.section	.text._ZN4vllm3moe10topkGatingILi18ELi576ELi4ELi8ELi32EifLNS0_11ScoringFuncE0EEEvPKT5_PKbPfiPT4_PiiiibPKf,"ax",@progbits
	.align	128
        .global         _ZN4vllm3moe10topkGatingILi18ELi576ELi4ELi8ELi32EifLNS0_11ScoringFuncE0EEEvPKT5_PKbPfiPT4_PiiiibPKf
        .type           _ZN4vllm3moe10topkGatingILi18ELi576ELi4ELi8ELi32EifLNS0_11ScoringFuncE0EEEvPKT5_PKbPfiPT4_PiiiibPKf,@function
        .size           _ZN4vllm3moe10topkGatingILi18ELi576ELi4ELi8ELi32EifLNS0_11ScoringFuncE0EEEvPKT5_PKbPfiPT4_PiiiibPKf,(.L_x_12369 - _ZN4vllm3moe10topkGatingILi18ELi576ELi4ELi8ELi32EifLNS0_11ScoringFuncE0EEEvPKT5_PKbPfiPT4_PiiiibPKf)
        .other          _ZN4vllm3moe10topkGatingILi18ELi576ELi4ELi8ELi32EifLNS0_11ScoringFuncE0EEEvPKT5_PKbPfiPT4_PiiiibPKf,@"STO_CUDA_ENTRY STV_DEFAULT"
_ZN4vllm3moe10topkGatingILi18ELi576ELi4ELi8ELi32EifLNS0_11ScoringFuncE0EEEvPKT5_PKbPfiPT4_PiiiibPKf:
.text._ZN4vllm3moe10topkGatingILi18ELi576ELi4ELi8ELi32EifLNS0_11ScoringFuncE0EEEvPKT5_PKbPfiPT4_PiiiibPKf:
        /* <DEDUP_REMOVED lines=241> */
.L_x_11434:
        /* <DEDUP_REMOVED lines=18> */
.L_x_11435:
        /* <DEDUP_REMOVED lines=16> */
.L_x_11444:
        /* <DEDUP_REMOVED lines=118> */
.L_x_11472:
        /* <DEDUP_REMOVED lines=28> */
.L_x_11440:
[----:B------:R-:W-:Y:S05]  /*1a50*/  BSYNC B1 ;  /* 0x0000000000017941 */ /* 0x000fea0003800000 */
.L_x_11439:
        /* <DEDUP_REMOVED lines=56> */
.L_x_11443:
[----:B------:R-:W-:Y:S05]  /*1de0*/  BSYNC B1 ;  /* 0x0000000000017941 */ /* 0x000fea0003800000 */
.L_x_11442:
[----:B------:R-:W-:Y:S05]  /*1df0*/  BRA `(.L_x_11444) ;  /* 0xfffffff000cc7947 */ /* 0x000fea000383ffff */
.L_x_11437:
[----:B------:R-:W-:Y:S01]  /*1e00*/  IMAD.MOV.U32 R0, RZ, RZ, RZ ;  /* 0x000000ffff007224 */ /* 0x000fe200078e00ff */
[----:B------:R-:W-:Y:S01]  /*1e10*/  ULDC UR10, c[0x0][0x228] ;  /* 0x00008a00000a7ab9 */ /* 0x000fe20000000800 */
[----:B------:R-:W-:Y:S01]  /*1e20*/  ULDC UR11, c[0x0][0x240] ;  /* 0x00009000000b7ab9 */ /* 0x000fe20000000800 */
[----:B------:R-:W-:Y:S01]  /*1e30*/  ULDC UR5, c[0x0][0x248] ;  /* 0x0000920000057ab9 */ /* 0x000fe20000000800 */
[----:B------:R-:W-:-:S05]  /*1e40*/  ULDC.64 UR8, c[0x0][0x240] ;  /* 0x0000900000087ab9 */ /* 0x000fca0000000a00 */
.L_x_11450:
        /* <DEDUP_REMOVED lines=118> */
.L_x_11489:
        /* <DEDUP_REMOVED lines=27> */
.L_x_11447:
[----:B------:R-:W-:Y:S05]  /*2760*/  BSYNC B1 ;  /* 0x0000000000017941 */ /* 0x000fea0003800000 */
.L_x_11446:
        /* <DEDUP_REMOVED lines=56> */
.L_x_11449:
[----:B------:R-:W-:Y:S05]  /*2af0*/  BSYNC B1 ;  /* 0x0000000000017941 */ /* 0x000fea0003800000 */
.L_x_11448:
[----:B------:R-:W-:Y:S05]  /*2b00*/  BRA `(.L_x_11450) ;  /* 0xfffffff000d07947 */ /* 0x000fea000383ffff */
.L_x_11441:
[----:B------:R-:W-:Y:S05]  /*2b10*/  BSYNC B0 ;  /* 0x0000000000007941 */ /* 0x000fea0003800000 */
.L_x_11436:
        /* <DEDUP_REMOVED lines=20> */
.L_x_11453:
        /* <DEDUP_REMOVED lines=18> */
.L_x_11452:
[----:B------:R-:W-:Y:S05]  /*2d80*/  BSYNC B0 ;  /* 0x0000000000007941 */ /* 0x000fea0003800000 */
.L_x_11451:
        /* <DEDUP_REMOVED lines=12> */
.L_x_11455:
        /* <DEDUP_REMOVED lines=11> */
.L_x_11454:
[----:B------:R-:W-:Y:S05]  /*2f00*/  EXIT ;  /* 0x000000000000794d */ /* 0x000fea0003800000 */
.L_x_11438:
        /* <DEDUP_REMOVED lines=8> */
.L_x_11457:
[----:B------:R-:W-:Y:S05]  /*2f90*/  BSYNC B1 ;  /* 0x0000000000017941 */ /* 0x000fea0003800000 */
.L_x_11456:
        /* <DEDUP_REMOVED lines=9> */
.L_x_11458:
[----:B------:R-:W-:Y:S01]  /*3030*/  @P2 FSETP.NEU.FTZ.AND P1, PT, R53, R52, PT ;  /* 0x000000343500220b */ /* 0x000fe20003f3d000 */
[----:B------:R-:W-:Y:S02]  /*3040*/  IMAD.MOV.U32 R5, RZ, RZ, R48 ;  /* 0x000000ffff057224 */ /* 0x000fe400078e0030 */
[----:B------:R-:W-:Y:S02]  /*3050*/  IMAD.MOV.U32 R50, RZ, RZ, R2 ;  /* 0x000000ffff327224 */ /* 0x000fe400078e0002 */
[----:B------:R-:W-:-:S08]  /*3060*/  IMAD.MOV.U32 R2, RZ, RZ, -0x1 ;  /* 0xffffffffff027424 */ /* 0x000fd000078e00ff */
[----:B------:R-:W-:Y:S05]  /*3070*/  WARPSYNC.COLLECTIVE R2, `(.L_x_11459) ;  /* 0x0000000002087348 */ /* 0x000fea0003c00000 */
[----:B------:R0:W1:Y:S02]  /*3080*/  SHFL.BFLY P0, R2, R5, R4, R3 ;  /* 0x0c00000405027389 */ /* 0x0000640000000003 */
[----:B01----:R-:W-:Y:S01]  /*3090*/  ENDCOLLECTIVE ;  /* 0x000000000000791b */ /* 0x003fe20003800000 */
.L_x_11459:
        /* <DEDUP_REMOVED lines=14> */
.L_x_11460:
[----:B------:R-:W-:Y:S02]  /*3180*/  IMAD.MOV.U32 R5, RZ, RZ, R50 ;  /* 0x000000ffff057224 */ /* 0x000fe400078e0032 */
[----:B------:R-:W-:Y:S02]  /*3190*/  IMAD.MOV.U32 R47, RZ, RZ, R2 ;  /* 0x000000ffff2f7224 */ /* 0x000fe400078e0002 */
[----:B------:R-:W-:-:S07]  /*31a0*/  IMAD.MOV.U32 R2, RZ, RZ, -0x1 ;  /* 0xffffffffff027424 */ /* 0x000fce00078e00ff */
[----:B------:R-:W-:Y:S05]  /*31b0*/  WARPSYNC.COLLECTIVE R2, `(.L_x_11461) ;  /* 0x0000000002087348 */ /* 0x000fea0003c00000 */
[----:B------:R0:W1:Y:S02]  /*31c0*/  SHFL.BFLY P0, R2, R5, R4, R3 ;  /* 0x0c00000405027389 */ /* 0x0000640000000003 */
[----:B01----:R-:W-:Y:S01]  /*31d0*/  ENDCOLLECTIVE ;  /* 0x000000000000791b */ /* 0x003fe20003800000 */
.L_x_11461:
[----:B------:R-:W-:Y:S02]  /*31e0*/  IMAD.MOV.U32 R5, RZ, RZ, R49 ;  /* 0x000000ffff057224 */ /* 0x000fe400078e0031 */
[----:B------:R-:W-:Y:S02]  /*31f0*/  IMAD.MOV.U32 R53, RZ, RZ, R2 ;  /* 0x000000ffff357224 */ /* 0x000fe400078e0002 */
[----:B------:R-:W-:-:S07]  /*3200*/  IMAD.MOV.U32 R2, RZ, RZ, -0x1 ;  /* 0xffffffffff027424 */ /* 0x000fce00078e00ff */
[----:B------:R-:W-:Y:S05]  /*3210*/  WARPSYNC.COLLECTIVE R2, `(.L_x_11462) ;  /* 0x0000000002087348 */ /* 0x000fea0003c00000 */
[----:B------:R0:W1:Y:S02]  /*3220*/  SHFL.BFLY P0, R2, R5, R4, R3 ;  /* 0x0c00000405027389 */ /* 0x0000640000000003 */
[----:B01----:R-:W-:Y:S01]  /*3230*/  ENDCOLLECTIVE ;  /* 0x000000000000791b */ /* 0x003fe20003800000 */
.L_x_11462:
        /* <DEDUP_REMOVED lines=13> */
.L_x_11463:
[----:B------:R-:W-:Y:S02]  /*3310*/  IMAD.MOV.U32 R5, RZ, RZ, R53 ;  /* 0x000000ffff057224 */ /* 0x000fe400078e0035 */
[----:B------:R-:W-:Y:S02]  /*3320*/  IMAD.MOV.U32 R48, RZ, RZ, R2 ;  /* 0x000000ffff307224 */ /* 0x000fe400078e0002 */
[----:B------:R-:W-:-:S03]  /*3330*/  IMAD.MOV.U32 R2, RZ, RZ, -0x1 ;  /* 0xffffffffff027424 */ /* 0x000fc600078e00ff */
[----:B------:R-:W-:-:S13]  /*3340*/  FSETP.GEU.FTZ.AND P1, PT, R47, R48, PT ;  /* 0x000000302f00720b */ /* 0x000fda0003f3e000 */
[----:B------:R-:W-:Y:S05]  /*3350*/  WARPSYNC.COLLECTIVE R2, `(.L_x_11464) ;  /* 0x0000000002087348 */ /* 0x000fea0003c00000 */
[----:B------:R0:W1:Y:S02]  /*3360*/  SHFL.BFLY P0, R2, R5, R4, R3 ;  /* 0x0c00000405027389 */ /* 0x0000640000000003 */
[----:B01----:R-:W-:Y:S01]  /*3370*/  ENDCOLLECTIVE ;  /* 0x000000000000791b */ /* 0x003fe20003800000 */
.L_x_11464:
[----:B------:R-:W-:Y:S01]  /*3380*/  @P1 FSETP.NEU.FTZ.AND P2, PT, R47, R48, PT ;  /* 0x000000302f00120b */ /* 0x000fe20003f5d000 */
[----:B------:R-:W-:Y:S02]  /*3390*/  IMAD.MOV.U32 R5, RZ, RZ, R52 ;  /* 0x000000ffff057224 */ /* 0x000fe400078e0034 */
[----:B------:R-:W-:Y:S02]  /*33a0*/  IMAD.MOV.U32 R49, RZ, RZ, R2 ;  /* 0x000000ffff317224 */ /* 0x000fe400078e0002 */
[----:B------:R-:W-:-:S08]  /*33b0*/  IMAD.MOV.U32 R2, RZ, RZ, -0x1 ;  /* 0xffffffffff027424 */ /* 0x000fd000078e00ff */
[----:B------:R-:W-:Y:S05]  /*33c0*/  WARPSYNC.COLLECTIVE R2, `(.L_x_11465) ;  /* 0x0000000002087348 */ /* 0x000fea0003c00000 */
[----:B------:R0:W1:Y:S02]  /*33d0*/  SHFL.BFLY P0, R2, R5, R4, R3 ;  /* 0x0c00000405027389 */ /* 0x0000640000000003 */
[----:B01----:R-:W-:Y:S01]  /*33e0*/  ENDCOLLECTIVE ;  /* 0x000000000000791b */ /* 0x003fe20003800000 */
.L_x_11465:
        /* <DEDUP_REMOVED lines=13> */
.L_x_11466:
[----:B------:R-:W-:Y:S02]  /*34c0*/  IMAD.MOV.U32 R5, RZ, RZ, R49 ;  /* 0x000000ffff057224 */ /* 0x000fe400078e0031 */
[----:B------:R-:W-:Y:S02]  /*34d0*/  IMAD.MOV.U32 R48, RZ, RZ, R2 ;  /* 0x000000ffff307224 */ /* 0x000fe400078e0002 */
[----:B------:R-:W-:-:S03]  /*34e0*/  IMAD.MOV.U32 R2, RZ, RZ, -0x1 ;  /* 0xffffffffff027424 */ /* 0x000fc600078e00ff */
[----:B------:R-:W-:-:S13]  /*34f0*/  FSETP.GEU.FTZ.AND P2, PT, R47, R48, PT ;  /* 0x000000302f00720b */ /* 0x000fda0003f5e000 */
[----:B------:R-:W-:Y:S05]  /*3500*/  WARPSYNC.COLLECTIVE R2, `(.L_x_11467) ;  /* 0x0000000002087348 */ /* 0x000fea0003c00000 */
[----:B------:R0:W1:Y:S02]  /*3510*/  SHFL.BFLY P0, R2, R5, R4, R3 ;  /* 0x0c00000405027389 */ /* 0x0000640000000003 */
[----:B01----:R-:W-:Y:S01]  /*3520*/  ENDCOLLECTIVE ;  /* 0x000000000000791b */ /* 0x003fe20003800000 */
.L_x_11467:
[----:B------:R-:W-:Y:S01]  /*3530*/  @P2 FSETP.NEU.FTZ.AND P1, PT, R47, R48, PT ;  /* 0x000000302f00220b */ /* 0x000fe20003f3d000 */
[----:B------:R-:W-:Y:S02]  /*3540*/  IMAD.MOV.U32 R5, RZ, RZ, R52 ;  /* 0x000000ffff057224 */ /* 0x000fe400078e0034 */
[----:B------:R-:W-:Y:S02]  /*3550*/  IMAD.MOV.U32 R50, RZ, RZ, R2 ;  /* 0x000000ffff327224 */ /* 0x000fe400078e0002 */
[----:B------:R-:W-:-:S08]  /*3560*/  IMAD.MOV.U32 R2, RZ, RZ, -0x1 ;  /* 0xffffffffff027424 */ /* 0x000fd000078e00ff */
[----:B------:R-:W-:Y:S05]  /*3570*/  WARPSYNC.COLLECTIVE R2, `(.L_x_11468) ;  /* 0x0000000002087348 */ /* 0x000fea0003c00000 */
[----:B------:R0:W1:Y:S02]  /*3580*/  SHFL.BFLY P0, R2, R5, R4, R3 ;  /* 0x0c00000405027389 */ /* 0x0000640000000003 */
[----:B01----:R-:W-:Y:S01]  /*3590*/  ENDCOLLECTIVE ;  /* 0x000000000000791b */ /* 0x003fe20003800000 */
.L_x_11468:
        /* <DEDUP_REMOVED lines=13> */
.L_x_11469:
[----:B------:R-:W-:Y:S02]  /*3670*/  IMAD.MOV.U32 R5, RZ, RZ, R50 ;  /* 0x000000ffff057224 */ /* 0x000fe400078e0032 */
[----:B------:R-:W-:Y:S02]  /*3680*/  IMAD.MOV.U32 R53, RZ, RZ, R2 ;  /* 0x000000ffff357224 */ /* 0x000fe400078e0002 */
[----:B------:R-:W-:-:S07]  /*3690*/  IMAD.MOV.U32 R2, RZ, RZ, -0x1 ;  /* 0xffffffffff027424 */ /* 0x000fce00078e00ff */
[----:B------:R-:W-:Y:S05]  /*36a0*/  WARPSYNC.COLLECTIVE R2, `(.L_x_11470) ;  /* 0x0000000002087348 */ /* 0x000fea0003c00000 */
[----:B------:R0:W1:Y:S02]  /*36b0*/  SHFL.BFLY P0, R2, R5, R4, R3 ;  /* 0x0c00000405027389 */ /* 0x0000640000000003 */
[----:B01----:R-:W-:Y:S01]  /*36c0*/  ENDCOLLECTIVE ;  /* 0x000000000000791b */ /* 0x003fe20003800000 */
.L_x_11470:
[----:B------:R-:W-:Y:S02]  /*36d0*/  IMAD.MOV.U32 R5, RZ, RZ, R47 ;  /* 0x000000ffff057224 */ /* 0x000fe400078e002f */
[----:B------:R-:W-:Y:S02]  /*36e0*/  IMAD.MOV.U32 R51, RZ, RZ, R2 ;  /* 0x000000ffff337224 */ /* 0x000fe400078e0002 */
[----:B------:R-:W-:-:S07]  /*36f0*/  IMAD.MOV.U32 R2, RZ, RZ, -0x1 ;  /* 0xffffffffff027424 */ /* 0x000fce00078e00ff */
[----:B------:R-:W-:Y:S05]  /*3700*/  WARPSYNC.COLLECTIVE R2, `(.L_x_11471) ;  /* 0x0000000002087348 */ /* 0x000fea0003c00000 */
[----:B------:R0:W1:Y:S02]  /*3710*/  SHFL.BFLY P0, R2, R5, R4, R3 ;  /* 0x0c00000405027389 */ /* 0x0000640000000003 */
[----:B01----:R-:W-:Y:S01]  /*3720*/  ENDCOLLECTIVE ;  /* 0x000000000000791b */ /* 0x003fe20003800000 */
.L_x_11471:
[----:B------:R-:W-:Y:S01]  /*3730*/  IMAD.MOV.U32 R52, RZ, RZ, R2 ;  /* 0x000000ffff347224 */ /* 0x000fe200078e0002 */
[----:B------:R-:W-:Y:S06]  /*3740*/  BRA `(.L_x_11472) ;  /* 0xffffffe000507947 */ /* 0x000fec000383ffff */
.L_x_11445:
        /* <DEDUP_REMOVED lines=8> */
.L_x_11474:
[----:B------:R-:W-:Y:S05]  /*37d0*/  BSYNC B1 ;  /* 0x0000000000017941 */ /* 0x000fea0003800000 */
.L_x_11473:
        /* <DEDUP_REMOVED lines=9> */
.L_x_11475:
[----:B------:R-:W-:Y:S01]  /*3870*/  @P2 FSETP.NEU.FTZ.AND P1, PT, R49, R52, PT ;  /* 0x000000343100220b */ /* 0x000fe20003f3d000 */
[----:B------:R-:W-:Y:S02]  /*3880*/  IMAD.MOV.U32 R5, RZ, RZ, R48 ;  /* 0x000000ffff057224 */ /* 0x000fe400078e0030 */
[----:B------:R-:W-:Y:S02]  /*3890*/  IMAD.MOV.U32 R50, RZ, RZ, R2 ;  /* 0x000000ffff327224 */ /* 0x000fe400078e0002 */
[----:B------:R-:W-:-:S08]  /*38a0*/  IMAD.MOV.U32 R2, RZ, RZ, -0x1 ;  /* 0xffffffffff027424 */ /* 0x000fd000078e00ff */
[----:B------:R-:W-:Y:S05]  /*38b0*/  WARPSYNC.COLLECTIVE R2, `(.L_x_11476) ;  /* 0x0000000002087348 */ /* 0x000fea0003c00000 */
[----:B------:R0:W1:Y:S02]  /*38c0*/  SHFL.BFLY P0, R2, R5, R4, R3 ;  /* 0x0c00000405027389 */ /* 0x0000640000000003 */
[----:B01----:R-:W-:Y:S01]  /*38d0*/  ENDCOLLECTIVE ;  /* 0x000000000000791b */ /* 0x003fe20003800000 */
.L_x_11476:
        /* <DEDUP_REMOVED lines=14> */
.L_x_11477:
[----:B------:R-:W-:Y:S02]  /*39c0*/  IMAD.MOV.U32 R5, RZ, RZ, R50 ;  /* 0x000000ffff057224 */ /* 0x000fe400078e0032 */
[----:B------:R-:W-:Y:S02]  /*39d0*/  IMAD.MOV.U32 R51, RZ, RZ, R2 ;  /* 0x000000ffff337224 */ /* 0x000fe400078e0002 */
[----:B------:R-:W-:-:S07]  /*39e0*/  IMAD.MOV.U32 R2, RZ, RZ, -0x1 ;  /* 0xffffffffff027424 */ /* 0x000fce00078e00ff */
[----:B------:R-:W-:Y:S05]  /*39f0*/  WARPSYNC.COLLECTIVE R2, `(.L_x_11478) ;  /* 0x0000000002087348 */ /* 0x000fea0003c00000 */
[----:B------:R0:W1:Y:S02]  /*3a00*/  SHFL.BFLY P0, R2, R5, R4, R3 ;  /* 0x0c00000405027389 */ /* 0x0000640000000003 */
[----:B01----:R-:W-:Y:S01]  /*3a10*/  ENDCOLLECTIVE ;  /* 0x000000000000791b */ /* 0x003fe20003800000 */
.L_x_11478:
[----:B------:R-:W-:Y:S02]  /*3a20*/  IMAD.MOV.U32 R5, RZ, RZ, R47 ;  /* 0x000000ffff057224 */ /* 0x000fe400078e002f */
[----:B------:R-:W-:Y:S02]  /*3a30*/  IMAD.MOV.U32 R49, RZ, RZ, R2 ;  /* 0x000000ffff317224 */ /* 0x000fe400078e0002 */
[----:B------:R-:W-:-:S07]  /*3a40*/  IMAD.MOV.U32 R2, RZ, RZ, -0x1 ;  /* 0xffffffffff027424 */ /* 0x000fce00078e00ff */
[----:B------:R-:W-:Y:S05]  /*3a50*/  WARPSYNC.COLLECTIVE R2, `(.L_x_11479) ;  /* 0x0000000002087348 */ /* 0x000fea0003c00000 */
[----:B------:R0:W1:Y:S02]  /*3a60*/  SHFL.BFLY P0, R2, R5, R4, R3 ;  /* 0x0c00000405027389 */ /* 0x0000640000000003 */
[----:B01----:R-:W-:Y:S01]  /*3a70*/  ENDCOLLECTIVE ;  /* 0x000000000000791b */ /* 0x003fe20003800000 */
.L_x_11479:
        /* <DEDUP_REMOVED lines=13> */
.L_x_11480:
[----:B------:R-:W-:Y:S02]  /*3b50*/  IMAD.MOV.U32 R5, RZ, RZ, R49 ;  /* 0x000000ffff057224 */ /* 0x000fe400078e0031 */
[----:B------:R-:W-:Y:S02]  /*3b60*/  IMAD.MOV.U32 R51, RZ, RZ, R2 ;  /* 0x000000ffff337224 */ /* 0x000fe400078e0002 */
[----:B------:R-:W-:-:S03]  /*3b70*/  IMAD.MOV.U32 R2, RZ, RZ, -0x1 ;  /* 0xffffffffff027424 */ /* 0x000fc600078e00ff */
[----:B------:R-:W-:-:S13]  /*3b80*/  FSETP.GEU.FTZ.AND P1, PT, R48, R51, PT ;  /* 0x000000333000720b */ /* 0x000fda0003f3e000 */
[----:B------:R-:W-:Y:S05]  /*3b90*/  WARPSYNC.COLLECTIVE R2, `(.L_x_11481) ;  /* 0x0000000002087348 */ /* 0x000fea0003c00000 */
[----:B------:R0:W1:Y:S02]  /*3ba0*/  SHFL.BFLY P0, R2, R5, R4, R3 ;  /* 0x0c00000405027389 */ /* 0x0000640000000003 */
[----:B01----:R-:W-:Y:S01]  /*3bb0*/  ENDCOLLECTIVE ;  /* 0x000000000000791b */ /* 0x003fe20003800000 */
.L_x_11481:
[----:B------:R-:W-:Y:S01]  /*3bc0*/  @P1 FSETP.NEU.FTZ.AND P2, PT, R48, R51, PT ;  /* 0x000000333000120b */ /* 0x000fe20003f5d000 */
[----:B------:R-:W-:Y:S02]  /*3bd0*/  IMAD.MOV.U32 R5, RZ, RZ, R52 ;  /* 0x000000ffff057224 */ /* 0x000fe400078e0034 */
[----:B------:R-:W-:Y:S02]  /*3be0*/  IMAD.MOV.U32 R47, RZ, RZ, R2 ;  /* 0x000000ffff2f7224 */ /* 0x000fe400078e0002 */
[----:B------:R-:W-:-:S08]  /*3bf0*/  IMAD.MOV.U32 R2, RZ, RZ, -0x1 ;  /* 0xffffffffff027424 */ /* 0x000fd000078e00ff */
[----:B------:R-:W-:Y:S05]  /*3c00*/  WARPSYNC.COLLECTIVE R2, `(.L_x_11482) ;  /* 0x0000000002087348 */ /* 0x000fea0003c00000 */
[----:B------:R0:W1:Y:S02]  /*3c10*/  SHFL.BFLY P0, R2, R5, R4, R3 ;  /* 0x0c00000405027389 */ /* 0x0000640000000003 */
[----:B01----:R-:W-:Y:S01]  /*3c20*/  ENDCOLLECTIVE ;  /* 0x000000000000791b */ /* 0x003fe20003800000 */
.L_x_11482:
        /* <DEDUP_REMOVED lines=13> */
.L_x_11483:
[----:B------:R-:W-:Y:S02]  /*3d00*/  IMAD.MOV.U32 R5, RZ, RZ, R47 ;  /* 0x000000ffff057224 */ /* 0x000fe400078e002f */
[----:B------:R-:W-:Y:S02]  /*3d10*/  IMAD.MOV.U32 R51, RZ, RZ, R2 ;  /* 0x000000ffff337224 */ /* 0x000fe400078e0002 */
[----:B------:R-:W-:-:S03]  /*3d20*/  IMAD.MOV.U32 R2, RZ, RZ, -0x1 ;  /* 0xffffffffff027424 */ /* 0x000fc600078e00ff */
[----:B------:R-:W-:-:S13]  /*3d30*/  FSETP.GEU.FTZ.AND P2, PT, R48, R51, PT ;  /* 0x000000333000720b */ /* 0x000fda0003f5e000 */
[----:B------:R-:W-:Y:S05]  /*3d40*/  WARPSYNC.COLLECTIVE R2, `(.L_x_11484) ;  /* 0x0000000002087348 */ /* 0x000fea0003c00000 */
[----:B------:R0:W1:Y:S02]  /*3d50*/  SHFL.BFLY P0, R2, R5, R4, R3 ;  /* 0x0c00000405027389 */ /* 0x0000640000000003 */
[----:B01----:R-:W-:Y:S01]  /*3d60*/  ENDCOLLECTIVE ;  /* 0x000000000000791b */ /* 0x003fe20003800000 */
.L_x_11484:
[----:B------:R-:W-:Y:S01]  /*3d70*/  @P2 FSETP.NEU.FTZ.AND P1, PT, R48, R51, PT ;  /* 0x000000333000220b */ /* 0x000fe20003f3d000 */
[----:B------:R-:W-:Y:S02]  /*3d80*/  IMAD.MOV.U32 R5, RZ, RZ, R52 ;  /* 0x000000ffff057224 */ /* 0x000fe400078e0034 */
[----:B------:R-:W-:Y:S02]  /*3d90*/  IMAD.MOV.U32 R50, RZ, RZ, R2 ;  /* 0x000000ffff327224 */ /* 0x000fe400078e0002 */
[----:B------:R-:W-:-:S08]  /*3da0*/  IMAD.MOV.U32 R2, RZ, RZ, -0x1 ;  /* 0xffffffffff027424 */ /* 0x000fd000078e00ff */
[----:B------:R-:W-:Y:S05]  /*3db0*/  WARPSYNC.COLLECTIVE R2, `(.L_x_11485) ;  /* 0x0000000002087348 */ /* 0x000fea0003c00000 */
[----:B------:R0:W1:Y:S02]  /*3dc0*/  SHFL.BFLY P0, R2, R5, R4, R3 ;  /* 0x0c00000405027389 */ /* 0x0000640000000003 */
[----:B01----:R-:W-:Y:S01]  /*3dd0*/  ENDCOLLECTIVE ;  /* 0x000000000000791b */ /* 0x003fe20003800000 */
.L_x_11485:
        /* <DEDUP_REMOVED lines=13> */
.L_x_11486:
[----:B------:R-:W-:Y:S02]  /*3eb0*/  IMAD.MOV.U32 R5, RZ, RZ, R50 ;  /* 0x000000ffff057224 */ /* 0x000fe400078e0032 */
[----:B------:R-:W-:Y:S02]  /*3ec0*/  IMAD.MOV.U32 R52, RZ, RZ, R2 ;  /* 0x000000ffff347224 */ /* 0x000fe400078e0002 */
[----:B------:R-:W-:-:S07]  /*3ed0*/  IMAD.MOV.U32 R2, RZ, RZ, -0x1 ;  /* 0xffffffffff027424 */ /* 0x000fce00078e00ff */
[----:B------:R-:W-:Y:S05]  /*3ee0*/  WARPSYNC.COLLECTIVE R2, `(.L_x_11487) ;  /* 0x0000000002087348 */ /* 0x000fea0003c00000 */
[----:B------:R0:W1:Y:S02]  /*3ef0*/  SHFL.BFLY P0, R2, R5, R4, R3 ;  /* 0x0c00000405027389 */ /* 0x0000640000000003 */
[----:B01----:R-:W-:Y:S01]  /*3f00*/  ENDCOLLECTIVE ;  /* 0x000000000000791b */ /* 0x003fe20003800000 */
.L_x_11487:
[----:B------:R-:W-:Y:S02]  /*3f10*/  IMAD.MOV.U32 R5, RZ, RZ, R48 ;  /* 0x000000ffff057224 */ /* 0x000fe400078e0030 */
[----:B------:R-:W-:Y:S02]  /*3f20*/  IMAD.MOV.U32 R49, RZ, RZ, R2 ;  /* 0x000000ffff317224 */ /* 0x000fe400078e0002 */
[----:B------:R-:W-:-:S07]  /*3f30*/  IMAD.MOV.U32 R2, RZ, RZ, -0x1 ;  /* 0xffffffffff027424 */ /* 0x000fce00078e00ff */
[----:B------:R-:W-:Y:S05]  /*3f40*/  WARPSYNC.COLLECTIVE R2, `(.L_x_11488) ;  /* 0x0000000002087348 */ /* 0x000fea0003c00000 */
[----:B------:R0:W1:Y:S02]  /*3f50*/  SHFL.BFLY P0, R2, R5, R4, R3 ;  /* 0x0c00000405027389 */ /* 0x0000640000000003 */
[----:B01----:R-:W-:Y:S01]  /*3f60*/  ENDCOLLECTIVE ;  /* 0x000000000000791b */ /* 0x003fe20003800000 */
.L_x_11488:
[----:B------:R-:W-:Y:S01]  /*3f70*/  IMAD.MOV.U32 R53, RZ, RZ, R2 ;  /* 0x000000ffff357224 */ /* 0x000fe200078e0002 */
[----:B------:R-:W-:Y:S06]  /*3f80*/  BRA `(.L_x_11489) ;  /* 0xffffffe400887947 */ /* 0x000fec000383ffff */
.L_x_11490:
        /* <DEDUP_REMOVED lines=15> */
.L_x_12369:


//--------------------- .text._ZN4vllm3moe10topkGatingILi14ELi448ELi4ELi8ELi32EifLNS0_11ScoringFuncE0EEEvPKT5_PKbPfiPT4_PiiiibPKf --------------------------
	.section	.text._ZN4vllm3moe10topkGatingILi14ELi448ELi4ELi8ELi32EifLNS0_11ScoringFuncE0EEEvPKT5_PKbPfiPT4_PiiiibPKf,"ax",@progbits
	.align	128
        .global         _ZN4vllm3moe10topkGatingILi14ELi448ELi4ELi8ELi32EifLNS0_11ScoringFuncE0EEEvPKT5_PKbPfiPT4_PiiiibPKf
        .type           _ZN4vllm3moe10topkGatingILi14ELi448ELi4ELi8ELi32EifLNS0_11ScoringFuncE0EEEvPKT5_PKbPfiPT4_PiiiibPKf,@function
        .size           _ZN4vllm3moe10topkGatingILi14ELi448ELi4ELi8ELi32EifLNS0_11ScoringFuncE0EEEvPKT5_PKbPfiPT4_PiiiibPKf,(.L_x_12370 - _ZN4vllm3moe10topkGatingILi14ELi448ELi4ELi8ELi32EifLNS0_11ScoringFuncE0EEEvPKT5_PKbPfiPT4_PiiiibPKf)
        .other          _ZN4vllm3moe10topkGatingILi14ELi448ELi4ELi8ELi32EifLNS0_11ScoringFuncE0EEEvPKT5_PKbPfiPT4_PiiiibPKf,@"STO_CUDA_ENTRY STV_DEFAULT"
_ZN4vllm3moe10topkGatingILi14ELi448ELi4ELi8ELi32EifLNS0_11ScoringFuncE0EEEvPKT5_PKbPfiPT4_PiiiibPKf:
.text._ZN4vllm3moe10topkGatingILi14ELi448ELi4ELi8ELi32EifLNS0_11ScoringFuncE0EEEvPKT5_PKbPfiPT4_PiiiibPKf:
        /* <DEDUP_REMOVED lines=199> */
.L_x_11491:
        /* <DEDUP_REMOVED lines=14> */
.L_x_11492:
        /* <DEDUP_REMOVED lines=16> */
.L_x_11501:
        /* <DEDUP_REMOVED lines=102> */
.L_x_11529:
        /* <DEDUP_REMOVED lines=28> */
.L_x_11497:
[----:B------:R-:W-:Y:S05]  /*1670*/  BSYNC B1 ;  /* 0x0000000000017941 */ /* 0x000fea0003800000 */
.L_x_11496:
        /* <DEDUP_REMOVED lines=48> */
.L_x_11500:
[----:B------:R-:W-:Y:S05]  /*1980*/  BSYNC B1 ;  /* 0x0000000000017941 */ /* 0x000fea0003800000 */
.L_x_11499:
[----:B------:R-:W-:Y:S05]  /*1990*/  BRA `(.L_x_11501) ;  /* 0xfffffff4002c7947 */ /* 0x000fea000383ffff */
.L_x_11494:
[----:B------:R-:W-:Y:S01]  /*19a0*/  IMAD.MOV.U32 R0, RZ, RZ, RZ ;  /* 0x000000ffff007224 */ /* 0x000fe200078e00ff */
[----:B------:R-:W-:Y:S01]  /*19b0*/  ULDC UR10, c[0x0][0x228] ;  /* 0x00008a00000a7ab9 */ /* 0x000fe20000000800 */
[----:B------:R-:W-:Y:S01]  /*19c0*/  ULDC UR11, c[0x0][0x240] ;  /* 0x00009000000b7ab9 */ /* 0x000fe20000000800 */
[----:B------:R-:W-:Y:S01]  /*19d0*/  ULDC UR5, c[0x0][0x248] ;  /* 0x0000920000057ab9 */ /* 0x000fe20000000800 */
[----:B------:R-:W-:-:S05]  /*19e0*/  ULDC.64 UR8, c[0x0][0x240] ;  /* 0x0000900000087ab9 */ /* 0x000fca0000000a00 */
.L_x_11507:
        /* <DEDUP_REMOVED lines=102> */
.L_x_11546:
        /* <DEDUP_REMOVED lines=27> */
.L_x_11504:
[----:B------:R-:W-:Y:S05]  /*2200*/  BSYNC B1 ;  /* 0x0000000000017941 */ /* 0x000fea0003800000 */
.L_x_11503:
        /* <DEDUP_REMOVED lines=48> */
.L_x_11506:
[----:B------:R-:W-:Y:S05]  /*2510*/  BSYNC B1 ;  /* 0x0000000000017941 */ /* 0x000fea0003800000 */
.L_x_11505:
[----:B------:R-:W-:Y:S05]  /*2520*/  BRA `(.L_x_11507) ;  /* 0xfffffff400307947 */ /* 0x000fea000383ffff */
.L_x_11498:
[----:B------:R-:W-:Y:S05]  /*2530*/  BSYNC B0 ;  /* 0x0000000000007941 */ /* 0x000fea0003800000 */
.L_x_11493:
        /* <DEDUP_REMOVED lines=20> */
.L_x_11510:
        /* <DEDUP_REMOVED lines=18> */
.L_x_11509:
[----:B------:R-:W-:Y:S05]  /*27a0*/  BSYNC B0 ;  /* 0x0000000000007941 */ /* 0x000fea0003800000 */
.L_x_11508:
        /* <DEDUP_REMOVED lines=12> */
.L_x_11512:
        /* <DEDUP_REMOVED lines=11> */
.L_x_11511:
[----:B------:R-:W-:Y:S05]  /*2920*/  EXIT ;  /* 0x000000000000794d */ /* 0x000fea0003800000 */
.L_x_11495:
        /* <DEDUP_REMOVED lines=8> */
.L_x_11514:
[----:B------:R-:W-:Y:S05]  /*29b0*/  BSYNC B1 ;  /* 0x0000000000017941 */ /* 0x000fea0003800000 */
.L_x_11513:
        /* <DEDUP_REMOVED lines=10> */
.L_x_11515:
[----:B------:R-:W-:Y:S02]  /*2a60*/  IMAD.MOV.U32 R5, RZ, RZ, R40 ;  /* 0x000000ffff057224 */ /* 0x000fe400078e0028 */
[----:B------:R-:W-:Y:S02]  /*2a70*/  IMAD.MOV.U32 R42, RZ, RZ, R2 ;  /* 0x000000ffff2a7224 */ /* 0x000fe400078e0002 */
[----:B------:R-:W-:-:S07]  /*2a80*/  IMAD.MOV.U32 R2, RZ, RZ, -0x1 ;  /* 0xffffffffff027424 */ /* 0x000fce00078e00ff */
[----:B------:R-:W-:Y:S05]  /*2a90*/  WARPSYNC.COLLECTIVE R2, `(.L_x_11516) ;  /* 0x0000000002087348 */ /* 0x000fea0003c00000 */
[----:B------:R0:W1:Y:S02]  /*2aa0*/  SHFL.BFLY P0, R2, R5, R4, R3 ;  /* 0x0c00000405027389 */ /* 0x0000640000000003 */
[----:B01----:R-:W-:Y:S01]  /*2ab0*/  ENDCOLLECTIVE ;  /* 0x000000000000791b */ /* 0x003fe20003800000 */
.L_x_11516:
        /* <DEDUP_REMOVED lines=13> */
.L_x_11517:
[----:B------:R-:W-:Y:S02]  /*2b90*/  IMAD.MOV.U32 R5, RZ, RZ, R42 ;  /* 0x000000ffff057224 */ /* 0x000fe400078e002a */
[----:B------:R-:W-:Y:S02]  /*2ba0*/  IMAD.MOV.U32 R39, RZ, RZ, R2 ;  /* 0x000000ffff277224 */ /* 0x000fe400078e0002 */
[----:B------:R-:W-:-:S03]  /*2bb0*/  IMAD.MOV.U32 R2, RZ, RZ, -0x1 ;  /* 0xffffffffff027424 */ /* 0x000fc600078e00ff */
[----:B------:R-:W-:-:S13]  /*2bc0*/  FSETP.GEU.FTZ.AND P1, PT, R44, R39, PT ;  /* 0x000000272c00720b */ /* 0x000fda0003f3e000 */
[----:B------:R-:W-:Y:S05]  /*2bd0*/  WARPSYNC.COLLECTIVE R2, `(.L_x_11518) ;  /* 0x0000000002087348 */ /* 0x000fea0003c00000 */
[----:B------:R0:W1:Y:S02]  /*2be0*/  SHFL.BFLY P0, R2, R5, R4, R3 ;  /* 0x0c00000405027389 */ /* 0x0000640000000003 */
[----:B01----:R-:W-:Y:S01]  /*2bf0*/  ENDCOLLECTIVE ;  /* 0x000000000000791b */ /* 0x003fe20003800000 */
.L_x_11518:
[----:B------:R-:W-:Y:S01]  /*2c00*/  @P1 FSETP.NEU.FTZ.AND P2, PT, R44, R39, PT ;  /* 0x000000272c00120b */ /* 0x000fe20003f5d000 */
[----:B------:R-:W-:Y:S02]  /*2c10*/  IMAD.MOV.U32 R5, RZ, RZ, R41 ;  /* 0x000000ffff057224 */ /* 0x000fe400078e0029 */
[----:B------:R-:W-:Y:S02]  /*2c20*/  IMAD.MOV.U32 R45, RZ, RZ, R2 ;  /* 0x000000ffff2d7224 */ /* 0x000fe400078e0002 */
[----:B------:R-:W-:-:S08]  /*2c30*/  IMAD.MOV.U32 R2, RZ, RZ, -0x1 ;  /* 0xffffffffff027424 */ /* 0x000fd000078e00ff */
[----:B------:R-:W-:Y:S05]  /*2c40*/  WARPSYNC.COLLECTIVE R2, `(.L_x_11519) ;  /* 0x0000000002087348 */ /* 0x000fea0003c00000 */
[----:B------:R0:W1:Y:S02]  /*2c50*/  SHFL.BFLY P0, R2, R5, R4, R3 ;  /* 0x0c00000405027389 */ /* 0x0000640000000003 */
[----:B01----:R-:W-:Y:S01]  /*2c60*/  ENDCOLLECTIVE ;  /* 0x000000000000791b */ /* 0x003fe20003800000 */
.L_x_11519:
        /* <DEDUP_REMOVED lines=13> */
.L_x_11520:
[----:B------:R-:W-:Y:S02]  /*2d40*/  IMAD.MOV.U32 R5, RZ, RZ, R45 ;  /* 0x000000ffff057224 */ /* 0x000fe400078e002d */
[----:B------:R-:W-:Y:S02]  /*2d50*/  IMAD.MOV.U32 R40, RZ, RZ, R2 ;  /* 0x000000ffff287224 */ /* 0x000fe400078e0002 */
[----:B------:R-:W-:-:S07]  /*2d60*/  IMAD.MOV.U32 R2, RZ, RZ, -0x1 ;  /* 0xffffffffff027424 */ /* 0x000fce00078e00ff */
[----:B------:R-:W-:Y:S05]  /*2d70*/  WARPSYNC.COLLECTIVE R2, `(.L_x_11521) ;  /* 0x0000000002087348 */ /* 0x000fea0003c00000 */
[----:B------:R0:W1:Y:S02]  /*2d80*/  SHFL.BFLY P0, R2, R5, R4, R3 ;  /* 0x0c00000405027389 */ /* 0x0000640000000003 */
[----:B01----:R-:W-:Y:S01]  /*2d90*/  ENDCOLLECTIVE ;  /* 0x000000000000791b */ /* 0x003fe20003800000 */
.L_x_11521:
[----:B------:R-:W-:Y:S02]  /*2da0*/  IMAD.MOV.U32 R5, RZ, RZ, R44 ;  /* 0x000000ffff057224 */ /* 0x000fe400078e002c */
[----:B------:R-:W-:Y:S02]  /*2db0*/  IMAD.MOV.U32 R41, RZ, RZ, R2 ;  /* 0x000000ffff297224 */ /* 0x000fe400078e0002 */
[----:B------:R-:W-:-:S07]  /*2dc0*/  IMAD.MOV.U32 R2, RZ, RZ, -0x1 ;  /* 0xffffffffff027424 */ /* 0x000fce00078e00ff */
[----:B------:R-:W-:Y:S05]  /*2dd0*/  WARPSYNC.COLLECTIVE R2, `(.L_x_11522) ;  /* 0x0000000002087348 */ /* 0x000fea0003c00000 */
[----:B------:R0:W1:Y:S02]  /*2de0*/  SHFL.BFLY P0, R2, R5, R4, R3 ;  /* 0x0c00000405027389 */ /* 0x0000640000000003 */
[----:B01----:R-:W-:Y:S01]  /*2df0*/  ENDCOLLECTIVE ;  /* 0x000000000000791b */ /* 0x003fe20003800000 */
.L_x_11522:
        /* <DEDUP_REMOVED lines=14> */
.L_x_11523:
[----:B------:R-:W-:Y:S02]  /*2ee0*/  IMAD.MOV.U32 R5, RZ, RZ, R41 ;  /* 0x000000ffff057224 */ /* 0x000fe400078e0029 */
[----:B------:R-:W-:Y:S02]  /*2ef0*/  IMAD.MOV.U32 R40, RZ, RZ, R2 ;  /* 0x000000ffff287224 */ /* 0x000fe400078e0002 */
[----:B------:R-:W-:-:S03]  /*2f00*/  IMAD.MOV.U32 R2, RZ, RZ, -0x1 ;  /* 0xffffffffff027424 */ /* 0x000fc600078e00ff */
[----:B------:R-:W-:-:S13]  /*2f10*/  FSETP.GEU.FTZ.AND P2, PT, R39, R40, PT ;  /* 0x000000282700720b */ /* 0x000fda0003f5e000 */
[----:B------:R-:W-:Y:S05]  /*2f20*/  WARPSYNC.COLLECTIVE R2, `(.L_x_11524) ;  /* 0x0000000002087348 */ /* 0x000fea0003c00000 */
[----:B------:R0:W1:Y:S02]  /*2f30*/  SHFL.BFLY P0, R2, R5, R4, R3 ;  /* 0x0c00000405027389 */ /* 0x0000640000000003 */
[----:B01----:R-:W-:Y:S01]  /*2f40*/  ENDCOLLECTIVE ;  /* 0x000000000000791b */ /* 0x003fe20003800000 */
.L_x_11524:
[----:B------:R-:W-:Y:S01]  /*2f50*/  @P2 FSETP.NEU.FTZ.AND P1, PT, R39, R40, PT ;  /* 0x000000282700220b */ /* 0x000fe20003f3d000 */
[----:B------:R-:W-:Y:S02]  /*2f60*/  IMAD.MOV.U32 R5, RZ, RZ, R44 ;  /* 0x000000ffff057224 */ /* 0x000fe400078e002c */
[----:B------:R-:W-:Y:S02]  /*2f70*/  IMAD.MOV.U32 R43, RZ, RZ, R2 ;  /* 0x000000ffff2b7224 */ /* 0x000fe400078e0002 */
[----:B------:R-:W-:-:S08]  /*2f80*/  IMAD.MOV.U32 R2, RZ, RZ, -0x1 ;  /* 0xffffffffff027424 */ /* 0x000fd000078e00ff */
[----:B------:R-:W-:Y:S05]  /*2f90*/  WARPSYNC.COLLECTIVE R2, `(.L_x_11525) ;  /* 0x0000000002087348 */ /* 0x000fea0003c00000 */
[----:B------:R0:W1:Y:S02]  /*2fa0*/  SHFL.BFLY P0, R2, R5, R4, R3 ;  /* 0x0c00000405027389 */ /* 0x0000640000000003 */
[----:B01----:R-:W-:Y:S01]  /*2fb0*/  ENDCOLLECTIVE ;  /* 0x000000000000791b */ /* 0x003fe20003800000 */
.L_x_11525:
        /* <DEDUP_REMOVED lines=12> */
.L_x_11526:
[----:B------:R-:W-:Y:S02]  /*3080*/  IMAD.MOV.U32 R5, RZ, RZ, R43 ;  /* 0x000000ffff057224 */ /* 0x000fe400078e002b */
[----:B------:R-:W-:Y:S02]  /*3090*/  IMAD.MOV.U32 R39, RZ, RZ, R2 ;  /* 0x000000ffff277224 */ /* 0x000fe400078e0002 */
[----:B------:R-:W-:-:S07]  /*30a0*/  IMAD.MOV.U32 R2, RZ, RZ, -0x1 ;  /* 0xffffffffff027424 */ /* 0x000fce00078e00ff */
[----:B------:R-:W-:Y:S05]  /*30b0*/  WARPSYNC.COLLECTIVE R2, `(.L_x_11527) ;  /* 0x0000000002087348 */ /* 0x000fea0003c00000 */
[----:B------:R0:W1:Y:S02]  /*30c0*/  SHFL.BFLY P0, R2, R5, R4, R3 ;  /* 0x0c00000405027389 */ /* 0x0000640000000003 */
[----:B01----:R-:W-:Y:S01]  /*30d0*/  ENDCOLLECTIVE ;  /* 0x000000000000791b */ /* 0x003fe20003800000 */
.L_x_11527:
[----:B------:R-:W-:Y:S02]  /*30e0*/  IMAD.MOV.U32 R5, RZ, RZ, R40 ;  /* 0x000000ffff057224 */ /* 0x000fe400078e0028 */
[----:B------:R-:W-:Y:S02]  /*30f0*/  IMAD.MOV.U32 R44, RZ, RZ, R2 ;  /* 0x000000ffff2c7224 */ /* 0x000fe400078e0002 */
[----:B------:R-:W-:-:S07]  /*3100*/  IMAD.MOV.U32 R2, RZ, RZ, -0x1 ;  /* 0xffffffffff027424 */ /* 0x000fce00078e00ff */
[----:B------:R-:W-:Y:S05]  /*3110*/  WARPSYNC.COLLECTIVE R2, `(.L_x_11528) ;  /* 0x0000000002087348 */ /* 0x000fea0003c00000 */
[----:B------:R0:W1:Y:S02]  /*3120*/  SHFL.BFLY P0, R2, R5, R4, R3 ;  /* 0x0c00000405027389 */ /* 0x0000640000000003 */
[----:B01----:R-:W-:Y:S01]  /*3130*/  ENDCOLLECTIVE ;  /* 0x000000000000791b */ /* 0x003fe20003800000 */
.L_x_11528:
[----:B------:R-:W-:Y:S01]  /*3140*/  IMAD.MOV.U32 R45, RZ, RZ, R2 ;  /* 0x000000ffff2d7224 */ /* 0x000fe200078e0002 */
[----:B------:R-:W-:Y:S06]  /*3150*/  BRA `(.L_x_11529) ;  /* 0xffffffe000d47947 */ /* 0x000fec000383ffff */
.L_x_11502:
        /* <DEDUP_REMOVED lines=8> */
.L_x_11531:
[----:B------:R-:W-:Y:S05]  /*31e0*/  BSYNC B1 ;  /* 0x0000000000017941 */ /* 0x000fea0003800000 */
.L_x_11530:
        /* <DEDUP_REMOVED lines=10> */
.L_x_11532:
[----:B------:R-:W-:Y:S02]  /*3290*/  IMAD.MOV.U32 R5, RZ, RZ, R40 ;  /* 0x000000ffff057224 */ /* 0x000fe400078e0028 */
[----:B------:R-:W-:Y:S02]  /*32a0*/  IMAD.MOV.U32 R42, RZ, RZ, R2 ;  /* 0x000000ffff2a7224 */ /* 0x000fe400078e0002 */
[----:B------:R-:W-:-:S07]  /*32b0*/  IMAD.MOV.U32 R2, RZ, RZ, -0x1 ;  /* 0xffffffffff027424 */ /* 0x000fce00078e00ff */
[----:B------:R-:W-:Y:S05]  /*32c0*/  WARPSYNC.COLLECTIVE R2, `(.L_x_11533) ;  /* 0x0000000002087348 */ /* 0x000fea0003c00000 */
[----:B------:R0:W1:Y:S02]  /*32d0*/  SHFL.BFLY P0, R2, R5, R4, R3 ;  /* 0x0c00000405027389 */ /* 0x0000640000000003 */
[----:B01----:R-:W-:Y:S01]  /*32e0*/  ENDCOLLECTIVE ;  /* 0x000000000000791b */ /* 0x003fe20003800000 */
.L_x_11533:
        /* <DEDUP_REMOVED lines=13> */
.L_x_11534:
[----:B------:R-:W-:Y:S02]  /*33c0*/  IMAD.MOV.U32 R5, RZ, RZ, R42 ;  /* 0x000000ffff057224 */ /* 0x000fe400078e002a */
[----:B------:R-:W-:Y:S02]  /*33d0*/  IMAD.MOV.U32 R43, RZ, RZ, R2 ;  /* 0x000000ffff2b7224 */ /* 0x000fe400078e0002 */
[----:B------:R-:W-:-:S03]  /*33e0*/  IMAD.MOV.U32 R2, RZ, RZ, -0x1 ;  /* 0xffffffffff027424 */ /* 0x000fc600078e00ff */
[----:B------:R-:W-:-:S13]  /*33f0*/  FSETP.GEU.FTZ.AND P1, PT, R44, R43, PT ;  /* 0x0000002b2c00720b */ /* 0x000fda0003f3e000 */
[----:B------:R-:W-:Y:S05]  /*3400*/  WARPSYNC.COLLECTIVE R2, `(.L_x_11535) ;  /* 0x0000000002087348 */ /* 0x000fea0003c00000 */
[----:B------:R0:W1:Y:S02]  /*3410*/  SHFL.BFLY P0, R2, R5, R4, R3 ;  /* 0x0c00000405027389 */ /* 0x0000640000000003 */
[----:B01----:R-:W-:Y:S01]  /*3420*/  ENDCOLLECTIVE ;  /* 0x000000000000791b */ /* 0x003fe20003800000 */
.L_x_11535:
[----:B------:R-:W-:Y:S01]  /*3430*/  @P1 FSETP.NEU.FTZ.AND P2, PT, R44, R43, PT ;  /* 0x0000002b2c00120b */ /* 0x000fe20003f5d000 */
[----:B------:R-:W-:Y:S02]  /*3440*/  IMAD.MOV.U32 R5, RZ, RZ, R39 ;  /* 0x000000ffff057224 */ /* 0x000fe400078e0027 */
[----:B------:R-:W-:Y:S02]  /*3450*/  IMAD.MOV.U32 R41, RZ, RZ, R2 ;  /* 0x000000ffff297224 */ /* 0x000fe400078e0002 */
[----:B------:R-:W-:-:S08]  /*3460*/  IMAD.MOV.U32 R2, RZ, RZ, -0x1 ;  /* 0xffffffffff027424 */ /* 0x000fd000078e00ff */
[----:B------:R-:W-:Y:S05]  /*3470*/  WARPSYNC.COLLECTIVE R2, `(.L_x_11536) ;  /* 0x0000000002087348 */ /* 0x000fea0003c00000 */
[----:B------:R0:W1:Y:S02]  /*3480*/  SHFL.BFLY P0, R2, R5, R4, R3 ;  /* 0x0c00000405027389 */ /* 0x0000640000000003 */
[----:B01----:R-:W-:Y:S01]  /*3490*/  ENDCOLLECTIVE ;  /* 0x000000000000791b */ /* 0x003fe20003800000 */
.L_x_11536:
        /* <DEDUP_REMOVED lines=13> */
.L_x_11537:
[----:B------:R-:W-:Y:S02]  /*3570*/  IMAD.MOV.U32 R5, RZ, RZ, R41 ;  /* 0x000000ffff057224 */ /* 0x000fe400078e0029 */
[----:B------:R-:W-:Y:S02]  /*3580*/  IMAD.MOV.U32 R43, RZ, RZ, R2 ;  /* 0x000000ffff2b7224 */ /* 0x000fe400078e0002 */
[----:B------:R-:W-:-:S07]  /*3590*/  IMAD.MOV.U32 R2, RZ, RZ, -0x1 ;  /* 0xffffffffff027424 */ /* 0x000fce00078e00ff */
[----:B------:R-:W-:Y:S05]  /*35a0*/  WARPSYNC.COLLECTIVE R2, `(.L_x_11538) ;  /* 0x0000000002087348 */ /* 0x000fea0003c00000 */
[----:B------:R0:W1:Y:S02]  /*35b0*/  SHFL.BFLY P0, R2, R5, R4, R3 ;  /* 0x0c00000405027389 */ /* 0x0000640000000003 */
[----:B01----:R-:W-:Y:S01]  /*35c0*/  ENDCOLLECTIVE ;  /* 0x000000000000791b */ /* 0x003fe20003800000 */
.L_x_11538:
[----:B------:R-:W-:Y:S02]  /*35d0*/  IMAD.MOV.U32 R5, RZ, RZ, R44 ;  /* 0x000000ffff057224 */ /* 0x000fe400078e002c */
[----:B------:R-:W-:Y:S02]  /*35e0*/  IMAD.MOV.U32 R39, RZ, RZ, R2 ;  /* 0x000000ffff277224 */ /* 0x000fe400078e0002 */
[----:B------:R-:W-:-:S07]  /*35f0*/  IMAD.MOV.U32 R2, RZ, RZ, -0x1 ;  /* 0xffffffffff027424 */ /* 0x000fce00078e00ff */
[----:B------:R-:W-:Y:S05]  /*3600*/  WARPSYNC.COLLECTIVE R2, `(.L_x_11539) ;  /* 0x0000000002087348 */ /* 0x000fea0003c00000 */
[----:B------:R0:W1:Y:S02]  /*3610*/  SHFL.BFLY P0, R2, R5, R4, R3 ;  /* 0x0c00000405027389 */ /* 0x0000640000000003 */
[----:B01----:R-:W-:Y:S01]  /*3620*/  ENDCOLLECTIVE ;  /* 0x000000000000791b */ /* 0x003fe20003800000 */
.L_x_11539:
        /* <DEDUP_REMOVED lines=14> */
.L_x_11540:
[----:B------:R-:W-:Y:S02]  /*3710*/  IMAD.MOV.U32 R5, RZ, RZ, R39 ;  /* 0x000000ffff057224 */ /* 0x000fe400078e0027 */
[----:B------:R-:W-:Y:S02]  /*3720*/  IMAD.MOV.U32 R43, RZ, RZ, R2 ;  /* 0x000000ffff2b7224 */ /* 0x000fe400078e0002 */
[----:B------:R-:W-:-:S03]  /*3730*/  IMAD.MOV.U32 R2, RZ, RZ, -0x1 ;  /* 0xffffffffff027424 */ /* 0x000fc600078e00ff */
[----:B------:R-:W-:-:S13]  /*3740*/  FSETP.GEU.FTZ.AND P2, PT, R40, R43, PT ;  /* 0x0000002b2800720b */ /* 0x000fda0003f5e000 */
[----:B------:R-:W-:Y:S05]  /*3750*/  WARPSYNC.COLLECTIVE R2, `(.L_x_11541) ;  /* 0x0000000002087348 */ /* 0x000fea0003c00000 */
[----:B------:R0:W1:Y:S02]  /*3760*/  SHFL.BFLY P0, R2, R5, R4, R3 ;  /* 0x0c00000405027389 */ /* 0x0000640000000003 */
[----:B01----:R-:W-:Y:S01]  /*3770*/  ENDCOLLECTIVE ;  /* 0x000000000000791b */ /* 0x003fe20003800000 */
.L_x_11541:
[----:B------:R-:W-:Y:S01]  /*3780*/  @P2 FSETP.NEU.FTZ.AND P1, PT, R40, R43, PT ;  /* 0x0000002b2800220b */ /* 0x000fe20003f3d000 */
[----:B------:R-:W-:Y:S02]  /*3790*/  IMAD.MOV.U32 R5, RZ, RZ, R44 ;  /* 0x000000ffff057224 */ /* 0x000fe400078e002c */
[----:B------:R-:W-:Y:S02]  /*37a0*/  IMAD.MOV.U32 R42, RZ, RZ, R2 ;  /* 0x000000ffff2a7224 */ /* 0x000fe400078e0002 */
[----:B------:R-:W-:-:S08]  /*37b0*/  IMAD.MOV.U32 R2, RZ, RZ, -0x1 ;  /* 0xffffffffff027424 */ /* 0x000fd000078e00ff */
[----:B------:R-:W-:Y:S05]  /*37c0*/  WARPSYNC.COLLECTIVE R2, `(.L_x_11542) ;  /* 0x0000000002087348 */ /* 0x000fea0003c00000 */
[----:B------:R0:W1:Y:S02]  /*37d0*/  SHFL.BFLY P0, R2, R5, R4, R3 ;  /* 0x0c00000405027389 */ /* 0x0000640000000003 */
[----:B01----:R-:W-:Y:S01]  /*37e0*/  ENDCOLLECTIVE ;  /* 0x000000000000791b */ /* 0x003fe20003800000 */
.L_x_11542:
        /* <DEDUP_REMOVED lines=13> */
.L_x_11543:
[----:B------:R-:W-:Y:S02]  /*38c0*/  IMAD.MOV.U32 R5, RZ, RZ, R42 ;  /* 0x000000ffff057224 */ /* 0x000fe400078e002a */
[----:B------:R-:W-:Y:S02]  /*38d0*/  IMAD.MOV.U32 R44, RZ, RZ, R2 ;  /* 0x000000ffff2c7224 */ /* 0x000fe400078e0002 */
[----:B------:R-:W-:-:S07]  /*38e0*/  IMAD.MOV.U32 R2, RZ, RZ, -0x1 ;  /* 0xffffffffff027424 */ /* 0x000fce00078e00ff */
[----:B------:R-:W-:Y:S05]  /*38f0*/  WARPSYNC.COLLECTIVE R2, `(.L_x_11544) ;  /* 0x0000000002087348 */ /* 0x000fea0003c00000 */
[----:B------:R0:W1:Y:S02]  /*3900*/  SHFL.BFLY P0, R2, R5, R4, R3 ;  /* 0x0c00000405027389 */ /* 0x0000640000000003 */
[----:B01----:R-:W-:Y:S01]  /*3910*/  ENDCOLLECTIVE ;  /* 0x000000000000791b */ /* 0x003fe20003800000 */
.L_x_11544:
[----:B------:R-:W-:Y:S02]  /*3920*/  IMAD.MOV.U32 R5, RZ, RZ, R40 ;  /* 0x000000ffff057224 */ /* 0x000fe400078e0028 */
[----:B------:R-:W-:Y:S02]  /*3930*/  IMAD.MOV.U32 R41, RZ, RZ, R2 ;  /* 0x000000ffff297224 */ /* 0x000fe400078e0002 */
[----:B------:R-:W-:-:S07]  /*3940*/  IMAD.MOV.U32 R2, RZ, RZ, -0x1 ;  /* 0xffffffffff027424 */ /* 0x000fce00078e00ff */
[----:B------:R-:W-:Y:S05]  /*3950*/  WARPSYNC.COLLECTIVE R2, `(.L_x_11545) ;  /* 0x0000000002087348 */ /* 0x000fea0003c00000 */
[----:B------:R0:W1:Y:S02]  /*3960*/  SHFL.BFLY P0, R2, R5, R4, R3 ;  /* 0x0c00000405027389 */ /* 0x0000640000000003 */
[----:B01----:R-:W-:Y:S01]  /*3970*/  ENDCOLLECTIVE ;  /* 0x000000000000791b */ /* 0x003fe20003800000 */
.L_x_11545:
[----:B------:R-:W-:Y:S01]  /*3980*/  IMAD.MOV.U32 R45, RZ, RZ, R2 ;  /* 0x000000ffff2d7224 */ /* 0x000fe200078e0002 */
[----:B------:R-:W-:Y:S06]  /*3990*/  BRA `(.L_x_11546) ;  /* 0xffffffe400ac7947 */ /* 0x000fec000383ffff */
.L_x_11547:
        /* <DEDUP_REMOVED lines=14> */
.L_x_12370:


//--------------------- .text._ZN4vllm3moe10topkGatingILi12ELi384ELi4ELi8ELi32EifLNS0_11ScoringFuncE0EEEvPKT5_PKbPfiPT4_PiiiibPKf --------------------------
	.section	.text._ZN4vllm3moe10topkGatingILi12ELi384ELi4ELi8ELi32EifLNS0_11ScoringFuncE0EEEvPKT5_PKbPfiPT4_PiiiibPKf,"ax",@progbits
	.align	128
        .global         _ZN4vllm3moe10topkGatingILi12ELi384ELi4ELi8ELi32EifLNS0_11ScoringFuncE0EEEvPKT5_PKbPfiPT4_PiiiibPKf
        .type           _ZN4vllm3moe10topkGatingILi12ELi384ELi4ELi8ELi32EifLNS0_11ScoringFuncE0EEEvPKT5_PKbPfiPT4_PiiiibPKf,@function
        .size           _ZN4vllm3moe10topkGatingILi12ELi384ELi4ELi8ELi32EifLNS0_11ScoringFuncE0EEEvPKT5_PKbPfiPT4_PiiiibPKf,(.L_x_12371 - _ZN4vllm3moe10topkGatingILi12ELi384ELi4ELi8ELi32EifLNS0_11ScoringFuncE0EEEvPKT5_PKbPfiPT4_PiiiibPKf)
        .other          _ZN4vllm3moe10topkGatingILi12ELi384ELi4ELi8ELi32EifLNS0_11ScoringFuncE0EEEvPKT5_PKbPfiPT4_PiiiibPKf,@"STO_CUDA_ENTRY STV_DEFAULT"
_ZN4vllm3moe10topkGatingILi12ELi384ELi4ELi8ELi32EifLNS0_11ScoringFuncE0EEEvPKT5_PKbPfiPT4_PiiiibPKf:
.text._ZN4vllm3moe10topkGatingILi12ELi384ELi4ELi8ELi32EifLNS0_11ScoringFuncE0EEEvPKT5_PKbPfiPT4_PiiiibPKf:
        /* <DEDUP_REMOVED lines=178> */
.L_x_11548:
        /* <DEDUP_REMOVED lines=12> */
.L_x_11549:
        /* <DEDUP_REMOVED lines=16> */
.L_x_11558:
        /* <DEDUP_REMOVED lines=94> */
.L_x_11586:
        /* <DEDUP_REMOVED lines=28> */
.L_x_11554:
[----:B------:R-:W-:Y:S05]  /*1480*/  BSYNC B1 ;  /* 0x0000000000017941 */ /* 0x000fea0003800000 */
.L_x_11553:
        /* <DEDUP_REMOVED lines=44> */
.L_x_11557:
[----:B------:R-:W-:Y:S05]  /*1750*/  BSYNC B1 ;  /* 0x0000000000017941 */ /* 0x000fea0003800000 */
.L_x_11556:
[----:B------:R-:W-:Y:S05]  /*1760*/  BRA `(.L_x_11558) ;  /* 0xfffffff4005c7947 */ /* 0x000fea000383ffff */
.L_x_11551:
[----:B------:R-:W-:Y:S01]  /*1770*/  IMAD.MOV.U32 R35, RZ, RZ, RZ ;  /* 0x000000ffff237224 */ /* 0x000fe200078e00ff */
[----:B------:R-:W-:Y:S01]  /*1780*/  ULDC UR10, c[0x0][0x228] ;  /* 0x00008a00000a7ab9 */ /* 0x000fe20000000800 */
[----:B------:R-:W-:Y:S01]  /*1790*/  ULDC UR11, c[0x0][0x240] ;  /* 0x00009000000b7ab9 */ /* 0x000fe20000000800 */
[----:B------:R-:W-:Y:S01]  /*17a0*/  ULDC UR5, c[0x0][0x248] ;  /* 0x0000920000057ab9 */ /* 0x000fe20000000800 */
[----:B------:R-:W-:-:S05]  /*17b0*/  ULDC.64 UR8, c[0x0][0x240] ;  /* 0x0000900000087ab9 */ /* 0x000fca0000000a00 */
.L_x_11564:
        /* <DEDUP_REMOVED lines=94> */
.L_x_11603:
        /* <DEDUP_REMOVED lines=27> */
.L_x_11561:
[----:B------:R-:W-:Y:S05]  /*1f50*/  BSYNC B1 ;  /* 0x0000000000017941 */ /* 0x000fea0003800000 */
.L_x_11560:
        /* <DEDUP_REMOVED lines=44> */
.L_x_11563:
[----:B------:R-:W-:Y:S05]  /*2220*/  BSYNC B1 ;  /* 0x0000000000017941 */ /* 0x000fea0003800000 */
.L_x_11562:
[----:B------:R-:W-:Y:S05]  /*2230*/  BRA `(.L_x_11564) ;  /* 0xfffffff400607947 */ /* 0x000fea000383ffff */
.L_x_11555:
[----:B------:R-:W-:Y:S05]  /*2240*/  BSYNC B0 ;  /* 0x0000000000007941 */ /* 0x000fea0003800000 */
.L_x_11550:
        /* <DEDUP_REMOVED lines=20> */
.L_x_11567:
        /* <DEDUP_REMOVED lines=18> */
.L_x_11566:
[----:B------:R-:W-:Y:S05]  /*24b0*/  BSYNC B0 ;  /* 0x0000000000007941 */ /* 0x000fea0003800000 */
.L_x_11565:
        /* <DEDUP_REMOVED lines=12> */
.L_x_11569:
        /* <DEDUP_REMOVED lines=11> */
.L_x_11568:
[----:B------:R-:W-:Y:S05]  /*2630*/  EXIT ;  /* 0x000000000000794d */ /* 0x000fea0003800000 */
.L_x_11552:
        /* <DEDUP_REMOVED lines=8> */
.L_x_11571:
[----:B------:R-:W-:Y:S05]  /*26c0*/  BSYNC B1 ;  /* 0x0000000000017941 */ /* 0x000fea0003800000 */
.L_x_11570:
        /* <DEDUP_REMOVED lines=9> */
.L_x_11572:
[----:B------:R-:W-:Y:S01]  /*2760*/  FSETP.GEU.FTZ.AND P2, PT, R42, R35, PT ;  /* 0x000000232a00720b */ /* 0x000fe20003f5e000 */
[----:B------:R-:W-:Y:S02]  /*2770*/  IMAD.MOV.U32 R23, RZ, RZ, R37 ;  /* 0x000000ffff177224 */ /* 0x000fe400078e0025 */
[----:B------:R-:W-:-:S10]  /*2780*/  IMAD.MOV.U32 R40, RZ, RZ, R24 ;  /* 0x000000ffff287224 */ /* 0x000fd400078e0018 */
[----:B------:R-:W-:Y:S05]  /*2790*/  WARPSYNC.COLLECTIVE R20, `(.L_x_11573) ;  /* 0x0000000014087348 */ /* 0x000fea0003c00000 */
[----:B------:R0:W1:Y:S02]  /*27a0*/  SHFL.BFLY P0, R24, R23, R22, R21 ;  /* 0x0c00001617187389 */ /* 0x0000640000000015 */
[----:B01----:R-:W-:Y:S01]  /*27b0*/  ENDCOLLECTIVE ;  /* 0x000000000000791b */ /* 0x003fe20003800000 */
.L_x_11573:
        /* <DEDUP_REMOVED lines=11> */
.L_x_11574:
[----:B------:R-:W-:Y:S02]  /*2870*/  IMAD.MOV.U32 R23, RZ, RZ, R40 ;  /* 0x000000ffff177224 */ /* 0x000fe400078e0028 */
[----:B------:R-:W-:-:S07]  /*2880*/  IMAD.MOV.U32 R36, RZ, RZ, R24 ;  /* 0x000000ffff247224 */ /* 0x000fce00078e0018 */
[----:B------:R-:W-:Y:S05]  /*2890*/  WARPSYNC.COLLECTIVE R20, `(.L_x_11575) ;  /* 0x0000000014087348 */ /* 0x000fea0003c00000 */
[----:B------:R0:W1:Y:S02]  /*28a0*/  SHFL.BFLY P0, R24, R23, R22, R21 ;  /* 0x0c00001617187389 */ /* 0x0000640000000015 */
[----:B01----:R-:W-:Y:S01]  /*28b0*/  ENDCOLLECTIVE ;  /* 0x000000000000791b */ /* 0x003fe20003800000 */
.L_x_11575:
[----:B------:R-:W-:Y:S01]  /*28c0*/  FSETP.GEU.FTZ.AND P1, PT, R45, R36, PT ;  /* 0x000000242d00720b */ /* 0x000fe20003f3e000 */
[----:B------:R-:W-:-:S12]  /*28d0*/  IMAD.MOV.U32 R23, RZ, RZ, R39 ;  /* 0x000000ffff177224 */ /* 0x000fd800078e0027 */
[----:B------:R-:W-:Y:S01]  /*28e0*/  @P1 FSETP.NEU.FTZ.AND P2, PT, R45, R36, PT ;  /* 0x000000242d00120b */ /* 0x000fe20003f5d000 */
[----:B------:R-:W-:-:S12]  /*28f0*/  IMAD.MOV.U32 R43, RZ, RZ, R24 ;  /* 0x000000ffff2b7224 */ /* 0x000fd800078e0018 */
[----:B------:R-:W-:Y:S05]  /*2900*/  WARPSYNC.COLLECTIVE R20, `(.L_x_11576) ;  /* 0x0000000014087348 */ /* 0x000fea0003c00000 */
[----:B------:R0:W1:Y:S02]  /*2910*/  SHFL.BFLY P0, R24, R23, R22, R21 ;  /* 0x0c00001617187389 */ /* 0x0000640000000015 */
[----:B01----:R-:W-:Y:S01]  /*2920*/  ENDCOLLECTIVE ;  /* 0x000000000000791b */ /* 0x003fe20003800000 */
.L_x_11576:
        /* <DEDUP_REMOVED lines=12> */
.L_x_11577:
[----:B------:R-:W-:Y:S02]  /*29f0*/  IMAD.MOV.U32 R23, RZ, RZ, R25 ;  /* 0x000000ffff177224 */ /* 0x000fe400078e0019 */
[----:B------:R-:W-:-:S07]  /*2a00*/  IMAD.MOV.U32 R35, RZ, RZ, R24 ;  /* 0x000000ffff237224 */ /* 0x000fce00078e0018 */
[----:B------:R-:W-:Y:S05]  /*2a10*/  WARPSYNC.COLLECTIVE R20, `(.L_x_11578) ;  /* 0x0000000014087348 */ /* 0x000fea0003c00000 */
[----:B------:R0:W1:Y:S02]  /*2a20*/  SHFL.BFLY P0, R24, R23, R22, R21 ;  /* 0x0c00001617187389 */ /* 0x0000640000000015 */
[----:B01----:R-:W-:Y:S01]  /*2a30*/  ENDCOLLECTIVE ;  /* 0x000000000000791b */ /* 0x003fe20003800000 */
.L_x_11578:
[----:B------:R-:W-:Y:S02]  /*2a40*/  IMAD.MOV.U32 R23, RZ, RZ, R37 ;  /* 0x000000ffff177224 */ /* 0x000fe400078e0025 */
[----:B------:R-:W-:-:S07]  /*2a50*/  IMAD.MOV.U32 R42, RZ, RZ, R24 ;  /* 0x000000ffff2a7224 */ /* 0x000fce00078e0018 */
[----:B------:R-:W-:Y:S05]  /*2a60*/  WARPSYNC.COLLECTIVE R20, `(.L_x_11579) ;  /* 0x0000000014087348 */ /* 0x000fea0003c00000 */
[----:B------:R0:W1:Y:S02]  /*2a70*/  SHFL.BFLY P0, R24, R23, R22, R21 ;  /* 0x0c00001617187389 */ /* 0x0000640000000015 */
[----:B01----:R-:W-:Y:S01]  /*2a80*/  ENDCOLLECTIVE ;  /* 0x000000000000791b */ /* 0x003fe20003800000 */
.L_x_11579:
        /* <DEDUP_REMOVED lines=12> */
.L_x_11580:
[----:B------:R-:W-:Y:S02]  /*2b50*/  IMAD.MOV.U32 R23, RZ, RZ, R43 ;  /* 0x000000ffff177224 */ /* 0x000fe400078e002b */
[----:B------:R-:W-:-:S07]  /*2b60*/  IMAD.MOV.U32 R35, RZ, RZ, R24 ;  /* 0x000000ffff237224 */ /* 0x000fce00078e0018 */
[----:B------:R-:W-:Y:S05]  /*2b70*/  WARPSYNC.COLLECTIVE R20, `(.L_x_11581) ;  /* 0x0000000014087348 */ /* 0x000fea0003c00000 */
[----:B------:R0:W1:Y:S02]  /*2b80*/  SHFL.BFLY P0, R24, R23, R22, R21 ;  /* 0x0c00001617187389 */ /* 0x0000640000000015 */
[----:B01----:R-:W-:Y:S01]  /*2b90*/  ENDCOLLECTIVE ;  /* 0x000000000000791b */ /* 0x003fe20003800000 */
.L_x_11581:
[----:B------:R-:W-:Y:S01]  /*2ba0*/  FSETP.GEU.FTZ.AND P2, PT, R44, R35, PT ;  /* 0x000000232c00720b */ /* 0x000fe20003f5e000 */
[----:B------:R-:W-:-:S12]  /*2bb0*/  IMAD.MOV.U32 R23, RZ, RZ, R37 ;  /* 0x000000ffff177224 */ /* 0x000fd800078e0025 */
[----:B------:R-:W-:Y:S01]  /*2bc0*/  @P2 FSETP.NEU.FTZ.AND P1, PT, R44, R35, PT ;  /* 0x000000232c00220b */ /* 0x000fe20003f3d000 */
[----:B------:R-:W-:-:S12]  /*2bd0*/  IMAD.MOV.U32 R36, RZ, RZ, R24 ;  /* 0x000000ffff247224 */ /* 0x000fd800078e0018 */
[----:B------:R-:W-:Y:S05]  /*2be0*/  WARPSYNC.COLLECTIVE R20, `(.L_x_11582) ;  /* 0x0000000014087348 */ /* 0x000fea0003c00000 */
[----:B------:R0:W1:Y:S02]  /*2bf0*/  SHFL.BFLY P0, R24, R23, R22, R21 ;  /* 0x0c00001617187389 */ /* 0x0000640000000015 */
[----:B01----:R-:W-:Y:S01]  /*2c00*/  ENDCOLLECTIVE ;  /* 0x000000000000791b */ /* 0x003fe20003800000 */
.L_x_11582:
        /* <DEDUP_REMOVED lines=11> */
.L_x_11583:
[----:B------:R-:W-:Y:S02]  /*2cc0*/  IMAD.MOV.U32 R23, RZ, RZ, R42 ;  /* 0x000000ffff177224 */ /* 0x000fe400078e002a */
[----:B------:R-:W-:-:S07]  /*2cd0*/  IMAD.MOV.U32 R25, RZ, RZ, R24 ;  /* 0x000000ffff197224 */ /* 0x000fce00078e0018 */
[----:B------:R-:W-:Y:S05]  /*2ce0*/  WARPSYNC.COLLECTIVE R20, `(.L_x_11584) ;  /* 0x0000000014087348 */ /* 0x000fea0003c00000 */
[----:B------:R0:W1:Y:S02]  /*2cf0*/  SHFL.BFLY P0, R24, R23, R22, R21 ;  /* 0x0c00001617187389 */ /* 0x0000640000000015 */
[----:B01----:R-:W-:Y:S01]  /*2d00*/  ENDCOLLECTIVE ;  /* 0x000000000000791b */ /* 0x003fe20003800000 */
.L_x_11584:
[----:B------:R-:W-:Y:S02]  /*2d10*/  IMAD.MOV.U32 R23, RZ, RZ, R35 ;  /* 0x000000ffff177224 */ /* 0x000fe400078e0023 */
[----:B------:R-:W-:-:S07]  /*2d20*/  IMAD.MOV.U32 R39, RZ, RZ, R24 ;  /* 0x000000ffff277224 */ /* 0x000fce00078e0018 */
[----:B------:R-:W-:Y:S05]  /*2d30*/  WARPSYNC.COLLECTIVE R20, `(.L_x_11585) ;  /* 0x0000000014087348 */ /* 0x000fea0003c00000 */
[----:B------:R0:W1:Y:S02]  /*2d40*/  SHFL.BFLY P0, R24, R23, R22, R21 ;  /* 0x0c00001617187389 */ /* 0x0000640000000015 */
[----:B01----:R-:W-:Y:S01]  /*2d50*/  ENDCOLLECTIVE ;  /* 0x000000000000791b */ /* 0x003fe20003800000 */
.L_x_11585:
[----:B------:R-:W-:Y:S05]  /*2d60*/  BRA `(.L_x_11586) ;  /* 0xffffffe400547947 */ /* 0x000fea000383ffff */
.L_x_11559:
        /* <DEDUP_REMOVED lines=8> */
.L_x_11588:
[----:B------:R-:W-:Y:S05]  /*2df0*/  BSYNC B1 ;  /* 0x0000000000017941 */ /* 0x000fea0003800000 */
.L_x_11587:
        /* <DEDUP_REMOVED lines=9> */
.L_x_11589:
[----:B------:R-:W-:Y:S01]  /*2e90*/  FSETP.GEU.FTZ.AND P2, PT, R42, R25, PT ;  /* 0x000000192a00720b */ /* 0x000fe20003f5e000 */
[----:B------:R-:W-:Y:S02]  /*2ea0*/  IMAD.MOV.U32 R23, RZ, RZ, R43 ;  /* 0x000000ffff177224 */ /* 0x000fe400078e002b */
[----:B------:R-:W-:-:S10]  /*2eb0*/  IMAD.MOV.U32 R39, RZ, RZ, R24 ;  /* 0x000000ffff277224 */ /* 0x000fd400078e0018 */
[----:B------:R-:W-:Y:S05]  /*2ec0*/  WARPSYNC.COLLECTIVE R20, `(.L_x_11590) ;  /* 0x0000000014087348 */ /* 0x000fea0003c00000 */
[----:B------:R0:W1:Y:S02]  /*2ed0*/  SHFL.BFLY P0, R24, R23, R22, R21 ;  /* 0x0c00001617187389 */ /* 0x0000640000000015 */
[----:B01----:R-:W-:Y:S01]  /*2ee0*/  ENDCOLLECTIVE ;  /* 0x000000000000791b */ /* 0x003fe20003800000 */
.L_x_11590:
        /* <DEDUP_REMOVED lines=11> */
.L_x_11591:
[----:B------:R-:W-:Y:S02]  /*2fa0*/  IMAD.MOV.U32 R23, RZ, RZ, R39 ;  /* 0x000000ffff177224 */ /* 0x000fe400078e0027 */
[----:B------:R-:W-:-:S07]  /*2fb0*/  IMAD.MOV.U32 R36, RZ, RZ, R24 ;  /* 0x000000ffff247224 */ /* 0x000fce00078e0018 */
[----:B------:R-:W-:Y:S05]  /*2fc0*/  WARPSYNC.COLLECTIVE R20, `(.L_x_11592) ;  /* 0x0000000014087348 */ /* 0x000fea0003c00000 */
[----:B------:R0:W1:Y:S02]  /*2fd0*/  SHFL.BFLY P0, R24, R23, R22, R21 ;  /* 0x0c00001617187389 */ /* 0x0000640000000015 */
[----:B01----:R-:W-:Y:S01]  /*2fe0*/  ENDCOLLECTIVE ;  /* 0x000000000000791b */ /* 0x003fe20003800000 */
.L_x_11592:
[----:B------:R-:W-:Y:S01]  /*2ff0*/  FSETP.GEU.FTZ.AND P1, PT, R37, R36, PT ;  /* 0x000000242500720b */ /* 0x000fe20003f3e000 */
[----:B------:R-:W-:-:S12]  /*3000*/  IMAD.MOV.U32 R23, RZ, RZ, R41 ;  /* 0x000000ffff177224 */ /* 0x000fd800078e0029 */
[----:B------:R-:W-:Y:S01]  /*3010*/  @P1 FSETP.NEU.FTZ.AND P2, PT, R37, R36, PT ;  /* 0x000000242500120b */ /* 0x000fe20003f5d000 */
[----:B------:R-:W-:-:S12]  /*3020*/  IMAD.MOV.U32 R42, RZ, RZ, R24 ;  /* 0x000000ffff2a7224 */ /* 0x000fd800078e0018 */
[----:B------:R-:W-:Y:S05]  /*3030*/  WARPSYNC.COLLECTIVE R20, `(.L_x_11593) ;  /* 0x0000000014087348 */ /* 0x000fea0003c00000 */
[----:B------:R0:W1:Y:S02]  /*3040*/  SHFL.BFLY P0, R24, R23, R22, R21 ;  /* 0x0c00001617187389 */ /* 0x0000640000000015 */
[----:B01----:R-:W-:Y:S01]  /*3050*/  ENDCOLLECTIVE ;  /* 0x000000000000791b */ /* 0x003fe20003800000 */
.L_x_11593:
        /* <DEDUP_REMOVED lines=12> */
.L_x_11594:
[----:B------:R-:W-:Y:S02]  /*3120*/  IMAD.MOV.U32 R23, RZ, RZ, R40 ;  /* 0x000000ffff177224 */ /* 0x000fe400078e0028 */
[----:B------:R-:W-:-:S07]  /*3130*/  IMAD.MOV.U32 R25, RZ, RZ, R24 ;  /* 0x000000ffff197224 */ /* 0x000fce00078e0018 */
[----:B------:R-:W-:Y:S05]  /*3140*/  WARPSYNC.COLLECTIVE R20, `(.L_x_11595) ;  /* 0x0000000014087348 */ /* 0x000fea0003c00000 */
[----:B------:R0:W1:Y:S02]  /*3150*/  SHFL.BFLY P0, R24, R23, R22, R21 ;  /* 0x0c00001617187389 */ /* 0x0000640000000015 */
[----:B01----:R-:W-:Y:S01]  /*3160*/  ENDCOLLECTIVE ;  /* 0x000000000000791b */ /* 0x003fe20003800000 */
.L_x_11595:
[----:B------:R-:W-:Y:S02]  /*3170*/  IMAD.MOV.U32 R23, RZ, RZ, R37 ;  /* 0x000000ffff177224 */ /* 0x000fe400078e0025 */
[----:B------:R-:W-:-:S07]  /*3180*/  IMAD.MOV.U32 R41, RZ, RZ, R24 ;  /* 0x000000ffff297224 */ /* 0x000fce00078e0018 */
[----:B------:R-:W-:Y:S05]  /*3190*/  WARPSYNC.COLLECTIVE R20, `(.L_x_11596) ;  /* 0x0000000014087348 */ /* 0x000fea0003c00000 */
[----:B------:R0:W1:Y:S02]  /*31a0*/  SHFL.BFLY P0, R24, R23, R22, R21 ;  /* 0x0c00001617187389 */ /* 0x0000640000000015 */
[----:B01----:R-:W-:Y:S01]  /*31b0*/  ENDCOLLECTIVE ;  /* 0x000000000000791b */ /* 0x003fe20003800000 */
.L_x_11596:
        /* <DEDUP_REMOVED lines=12> */
.L_x_11597:
[----:B------:R-:W-:Y:S02]  /*3280*/  IMAD.MOV.U32 R23, RZ, RZ, R41 ;  /* 0x000000ffff177224 */ /* 0x000fe400078e0029 */
[----:B------:R-:W-:-:S07]  /*3290*/  IMAD.MOV.U32 R25, RZ, RZ, R24 ;  /* 0x000000ffff197224 */ /* 0x000fce00078e0018 */
[----:B------:R-:W-:Y:S05]  /*32a0*/  WARPSYNC.COLLECTIVE R20, `(.L_x_11598) ;  /* 0x0000000014087348 */ /* 0x000fea0003c00000 */
[----:B------:R0:W1:Y:S02]  /*32b0*/  SHFL.BFLY P0, R24, R23, R22, R21 ;  /* 0x0c00001617187389 */ /* 0x0000640000000015 */
[----:B01----:R-:W-:Y:S01]  /*32c0*/  ENDCOLLECTIVE ;  /* 0x000000000000791b */ /* 0x003fe20003800000 */
.L_x_11598:
[----:B------:R-:W-:Y:S01]  /*32d0*/  FSETP.GEU.FTZ.AND P2, PT, R42, R25, PT ;  /* 0x000000192a00720b */ /* 0x000fe20003f5e000 */
[----:B------:R-:W-:-:S12]  /*32e0*/  IMAD.MOV.U32 R23, RZ, RZ, R37 ;  /* 0x000000ffff177224 */ /* 0x000fd800078e0025 */
[----:B------:R-:W-:Y:S01]  /*32f0*/  @P2 FSETP.NEU.FTZ.AND P1, PT, R42, R25, PT ;  /* 0x000000192a00220b */ /* 0x000fe20003f3d000 */
[----:B------:R-:W-:-:S12]  /*3300*/  IMAD.MOV.U32 R36, RZ, RZ, R24 ;  /* 0x000000ffff247224 */ /* 0x000fd800078e0018 */
[----:B------:R-:W-:Y:S05]  /*3310*/  WARPSYNC.COLLECTIVE R20, `(.L_x_11599) ;  /* 0x0000000014087348 */ /* 0x000fea0003c00000 */
[----:B------:R0:W1:Y:S02]  /*3320*/  SHFL.BFLY P0, R24, R23, R22, R21 ;  /* 0x0c00001617187389 */ /* 0x0000640000000015 */
[----:B01----:R-:W-:Y:S01]  /*3330*/  ENDCOLLECTIVE ;  /* 0x000000000000791b */ /* 0x003fe20003800000 */
.L_x_11599:
        /* <DEDUP_REMOVED lines=11> */
.L_x_11600:
[----:B------:R-:W-:Y:S02]  /*33f0*/  IMAD.MOV.U32 R23, RZ, RZ, R42 ;  /* 0x000000ffff177224 */ /* 0x000fe400078e002a */
[----:B------:R-:W-:-:S07]  /*3400*/  IMAD.MOV.U32 R25, RZ, RZ, R24 ;  /* 0x000000ffff197224 */ /* 0x000fce00078e0018 */
[----:B------:R-:W-:Y:S05]  /*3410*/  WARPSYNC.COLLECTIVE R20, `(.L_x_11601) ;  /* 0x0000000014087348 */ /* 0x000fea0003c00000 */
[----:B------:R0:W1:Y:S02]  /*3420*/  SHFL.BFLY P0, R24, R23, R22, R21 ;  /* 0x0c00001617187389 */ /* 0x0000640000000015 */
[----:B01----:R-:W-:Y:S01]  /*3430*/  ENDCOLLECTIVE ;  /* 0x000000000000791b */ /* 0x003fe20003800000 */
.L_x_11601:
[----:B------:R-:W-:Y:S02]  /*3440*/  IMAD.MOV.U32 R23, RZ, RZ, R43 ;  /* 0x000000ffff177224 */ /* 0x000fe400078e002b */
[----:B------:R-:W-:-:S07]  /*3450*/  IMAD.MOV.U32 R39, RZ, RZ, R24 ;  /* 0x000000ffff277224 */ /* 0x000fce00078e0018 */
[----:B------:R-:W-:Y:S05]  /*3460*/  WARPSYNC.COLLECTIVE R20, `(.L_x_11602) ;  /* 0x0000000014087348 */ /* 0x000fea0003c00000 */
[----:B------:R0:W1:Y:S02]  /*3470*/  SHFL.BFLY P0, R24, R23, R22, R21 ;  /* 0x0c00001617187389 */ /* 0x0000640000000015 */
[----:B01----:R-:W-:Y:S01]  /*3480*/  ENDCOLLECTIVE ;  /* 0x000000000000791b */ /* 0x003fe20003800000 */
.L_x_11602:
[----:B------:R-:W-:Y:S05]  /*3490*/  BRA `(.L_x_11603) ;  /* 0xffffffe800407947 */ /* 0x000fea000383ffff */
.L_x_11604:
        /* <DEDUP_REMOVED lines=14> */
.L_x_12371:


//--------------------- .text._ZN4vllm3moe10topkGatingILi10ELi320ELi4ELi8ELi32EifLNS0_11ScoringFuncE0EEEvPKT5_PKbPfiPT4_PiiiibPKf --------------------------
	.section	.text._ZN4vllm3moe10topkGatingILi10ELi320ELi4ELi8ELi32EifLNS0_11ScoringFuncE0EEEvPKT5_PKbPfiPT4_PiiiibPKf,"ax",@progbits
	.align	128
        .global         _ZN4vllm3moe10topkGatingILi10ELi320ELi4ELi8ELi32EifLNS0_11ScoringFuncE0EEEvPKT5_PKbPfiPT4_PiiiibPKf
        .type           _ZN4vllm3moe10topkGatingILi10ELi320ELi4ELi8ELi32EifLNS0_11ScoringFuncE0EEEvPKT5_PKbPfiPT4_PiiiibPKf,@function
        .size           _ZN4vllm3moe10topkGatingILi10ELi320ELi4ELi8ELi32EifLNS0_11ScoringFuncE0EEEvPKT5_PKbPfiPT4_PiiiibPKf,(.L_x_12372 - _ZN4vllm3moe10topkGatingILi10ELi320ELi4ELi8ELi32EifLNS0_11ScoringFuncE0EEEvPKT5_PKbPfiPT4_PiiiibPKf)
        .other          _ZN4vllm3moe10topkGatingILi10ELi320ELi4ELi8ELi32EifLNS0_11ScoringFuncE0EEEvPKT5_PKbPfiPT4_PiiiibPKf,@"STO_CUDA_ENTRY STV_DEFAULT"
_ZN4vllm3moe10topkGatingILi10ELi320ELi4ELi8ELi32EifLNS0_11ScoringFuncE0EEEvPKT5_PKbPfiPT4_PiiiibPKf:
.text._ZN4vllm3moe10topkGatingILi10ELi320ELi4ELi8ELi32EifLNS0_11ScoringFuncE0EEEvPKT5_PKbPfiPT4_PiiiibPKf:
        /* <DEDUP_REMOVED lines=157> */
.L_x_11605:
        /* <DEDUP_REMOVED lines=10> */
.L_x_11606:
        /* <DEDUP_REMOVED lines=16> */
.L_x_11615:
        /* <DEDUP_REMOVED lines=86> */
.L_x_11643:
        /* <DEDUP_REMOVED lines=28> */
.L_x_11611:
[----:B------:R-:W-:Y:S05]  /*1290*/  BSYNC B1 ;  /* 0x0000000000017941 */ /* 0x000fea0003800000 */
.L_x_11610:
        /* <DEDUP_REMOVED lines=40> */
.L_x_11614:
[----:B------:R-:W-:Y:S05]  /*1520*/  BSYNC B1 ;  /* 0x0000000000017941 */ /* 0x000fea0003800000 */
.L_x_11613:
[----:B------:R-:W-:Y:S05]  /*1530*/  BRA `(.L_x_11615) ;  /* 0xfffffff4008c7947 */ /* 0x000fea000383ffff */
.L_x_11608:
[----:B------:R-:W-:Y:S01]  /*1540*/  IMAD.MOV.U32 R0, RZ, RZ, RZ ;  /* 0x000000ffff007224 */ /* 0x000fe200078e00ff */
[----:B------:R-:W-:Y:S01]  /*1550*/  ULDC UR10, c[0x0][0x228] ;  /* 0x00008a00000a7ab9 */ /* 0x000fe20000000800 */
[----:B------:R-:W-:Y:S01]  /*1560*/  ULDC UR11, c[0x0][0x240] ;  /* 0x00009000000b7ab9 */ /* 0x000fe20000000800 */
[----:B------:R-:W-:Y:S01]  /*1570*/  ULDC UR5, c[0x0][0x248] ;  /* 0x0000920000057ab9 */ /* 0x000fe20000000800 */
[----:B------:R-:W-:-:S05]  /*1580*/  ULDC.64 UR8, c[0x0][0x240] ;  /* 0x0000900000087ab9 */ /* 0x000fca0000000a00 */
.L_x_11621:
        /* <DEDUP_REMOVED lines=86> */
.L_x_11660:
        /* <DEDUP_REMOVED lines=27> */
.L_x_11618:
[----:B------:R-:W-:Y:S05]  /*1ca0*/  BSYNC B1 ;  /* 0x0000000000017941 */ /* 0x000fea0003800000 */
.L_x_11617:
        /* <DEDUP_REMOVED lines=40> */
.L_x_11620:
[----:B------:R-:W-:Y:S05]  /*1f30*/  BSYNC B1 ;  /* 0x0000000000017941 */ /* 0x000fea0003800000 */
.L_x_11619:
[----:B------:R-:W-:Y:S05]  /*1f40*/  BRA `(.L_x_11621) ;  /* 0xfffffff400907947 */ /* 0x000fea000383ffff */
.L_x_11612:
[----:B------:R-:W-:Y:S05]  /*1f50*/  BSYNC B0 ;  /* 0x0000000000007941 */ /* 0x000fea0003800000 */
.L_x_11607:
        /* <DEDUP_REMOVED lines=20> */
.L_x_11624:
        /* <DEDUP_REMOVED lines=18> */
.L_x_11623:
[----:B------:R-:W-:Y:S05]  /*21c0*/  BSYNC B0 ;  /* 0x0000000000007941 */ /* 0x000fea0003800000 */
.L_x_11622:
        /* <DEDUP_REMOVED lines=12> */
.L_x_11626:
        /* <DEDUP_REMOVED lines=11> */
.L_x_11625:
[----:B------:R-:W-:Y:S05]  /*2340*/  EXIT ;  /* 0x000000000000794d */ /* 0x000fea0003800000 */
.L_x_11609:
        /* <DEDUP_REMOVED lines=8> */
.L_x_11628:
[----:B------:R-:W-:Y:S05]  /*23d0*/  BSYNC B1 ;  /* 0x0000000000017941 */ /* 0x000fea0003800000 */
.L_x_11627:
        /* <DEDUP_REMOVED lines=10> */
.L_x_11629:
[----:B------:R-:W-:Y:S02]  /*2480*/  IMAD.MOV.U32 R5, RZ, RZ, R32 ;  /* 0x000000ffff057224 */ /* 0x000fe400078e0020 */
[----:B------:R-:W-:Y:S02]  /*2490*/  IMAD.MOV.U32 R34, RZ, RZ, R2 ;  /* 0x000000ffff227224 */ /* 0x000fe400078e0002 */
[----:B------:R-:W-:-:S07]  /*24a0*/  IMAD.MOV.U32 R2, RZ, RZ, -0x1 ;  /* 0xffffffffff027424 */ /* 0x000fce00078e00ff */
[----:B------:R-:W-:Y:S05]  /*24b0*/  WARPSYNC.COLLECTIVE R2, `(.L_x_11630) ;  /* 0x0000000002087348 */ /* 0x000fea0003c00000 */
[----:B------:R0:W1:Y:S02]  /*24c0*/  SHFL.BFLY P0, R2, R5, R4, R3 ;  /* 0x0c00000405027389 */ /* 0x0000640000000003 */
[----:B01----:R-:W-:Y:S01]  /*24d0*/  ENDCOLLECTIVE ;  /* 0x000000000000791b */ /* 0x003fe20003800000 */
.L_x_11630:
        /* <DEDUP_REMOVED lines=13> */
.L_x_11631:
[----:B------:R-:W-:Y:S02]  /*25b0*/  IMAD.MOV.U32 R5, RZ, RZ, R34 ;  /* 0x000000ffff057224 */ /* 0x000fe400078e0022 */
[----:B------:R-:W-:Y:S02]  /*25c0*/  IMAD.MOV.U32 R31, RZ, RZ, R2 ;  /* 0x000000ffff1f7224 */ /* 0x000fe400078e0002 */
[----:B------:R-:W-:-:S03]  /*25d0*/  IMAD.MOV.U32 R2, RZ, RZ, -0x1 ;  /* 0xffffffffff027424 */ /* 0x000fc600078e00ff */
[----:B------:R-:W-:-:S13]  /*25e0*/  FSETP.GEU.FTZ.AND P1, PT, R36, R31, PT ;  /* 0x0000001f2400720b */ /* 0x000fda0003f3e000 */
[----:B------:R-:W-:Y:S05]  /*25f0*/  WARPSYNC.COLLECTIVE R2, `(.L_x_11632) ;  /* 0x0000000002087348 */ /* 0x000fea0003c00000 */
[----:B------:R0:W1:Y:S02]  /*2600*/  SHFL.BFLY P0, R2, R5, R4, R3 ;  /* 0x0c00000405027389 */ /* 0x0000640000000003 */
[----:B01----:R-:W-:Y:S01]  /*2610*/  ENDCOLLECTIVE ;  /* 0x000000000000791b */ /* 0x003fe20003800000 */
.L_x_11632:
[----:B------:R-:W-:Y:S01]  /*2620*/  @P1 FSETP.NEU.FTZ.AND P2, PT, R36, R31, PT ;  /* 0x0000001f2400120b */ /* 0x000fe20003f5d000 */
[----:B------:R-:W-:Y:S02]  /*2630*/  IMAD.MOV.U32 R5, RZ, RZ, R33 ;  /* 0x000000ffff057224 */ /* 0x000fe400078e0021 */
[----:B------:R-:W-:Y:S02]  /*2640*/  IMAD.MOV.U32 R37, RZ, RZ, R2 ;  /* 0x000000ffff257224 */ /* 0x000fe400078e0002 */
[----:B------:R-:W-:-:S08]  /*2650*/  IMAD.MOV.U32 R2, RZ, RZ, -0x1 ;  /* 0xffffffffff027424 */ /* 0x000fd000078e00ff */
[----:B------:R-:W-:Y:S05]  /*2660*/  WARPSYNC.COLLECTIVE R2, `(.L_x_11633) ;  /* 0x0000000002087348 */ /* 0x000fea0003c00000 */
[----:B------:R0:W1:Y:S02]  /*2670*/  SHFL.BFLY P0, R2, R5, R4, R3 ;  /* 0x0c00000405027389 */ /* 0x0000640000000003 */
[----:B01----:R-:W-:Y:S01]  /*2680*/  ENDCOLLECTIVE ;  /* 0x000000000000791b */ /* 0x003fe20003800000 */
.L_x_11633:
        /* <DEDUP_REMOVED lines=13> */
.L_x_11634:
[----:B------:R-:W-:Y:S02]  /*2760*/  IMAD.MOV.U32 R5, RZ, RZ, R37 ;  /* 0x000000ffff057224 */ /* 0x000fe400078e0025 */
[----:B------:R-:W-:Y:S02]  /*2770*/  IMAD.MOV.U32 R32, RZ, RZ, R2 ;  /* 0x000000ffff207224 */ /* 0x000fe400078e0002 */
[----:B------:R-:W-:-:S07]  /*2780*/  IMAD.MOV.U32 R2, RZ, RZ, -0x1 ;  /* 0xffffffffff027424 */ /* 0x000fce00078e00ff */
[----:B------:R-:W-:Y:S05]  /*2790*/  WARPSYNC.COLLECTIVE R2, `(.L_x_11635) ;  /* 0x0000000002087348 */ /* 0x000fea0003c00000 */
[----:B------:R0:W1:Y:S02]  /*27a0*/  SHFL.BFLY P0, R2, R5, R4, R3 ;  /* 0x0c00000405027389 */ /* 0x0000640000000003 */
[----:B01----:R-:W-:Y:S01]  /*27b0*/  ENDCOLLECTIVE ;  /* 0x000000000000791b */ /* 0x003fe20003800000 */
.L_x_11635:
[----:B------:R-:W-:Y:S02]  /*27c0*/  IMAD.MOV.U32 R5, RZ, RZ, R36 ;  /* 0x000000ffff057224 */ /* 0x000fe400078e0024 */
[----:B------:R-:W-:Y:S02]  /*27d0*/  IMAD.MOV.U32 R33, RZ, RZ, R2 ;  /* 0x000000ffff217224 */ /* 0x000fe400078e0002 */
[----:B------:R-:W-:-:S07]  /*27e0*/  IMAD.MOV.U32 R2, RZ, RZ, -0x1 ;  /* 0xffffffffff027424 */ /* 0x000fce00078e00ff */
[----:B------:R-:W-:Y:S05]  /*27f0*/  WARPSYNC.COLLECTIVE R2, `(.L_x_11636) ;  /* 0x0000000002087348 */ /* 0x000fea0003c00000 */
[----:B------:R0:W1:Y:S02]  /*2800*/  SHFL.BFLY P0, R2, R5, R4, R3 ;  /* 0x0c00000405027389 */ /* 0x0000640000000003 */
[----:B01----:R-:W-:Y:S01]  /*2810*/  ENDCOLLECTIVE ;  /* 0x000000000000791b */ /* 0x003fe20003800000 */
.L_x_11636:
        /* <DEDUP_REMOVED lines=14> */
.L_x_11637:
[----:B------:R-:W-:Y:S02]  /*2900*/  IMAD.MOV.U32 R5, RZ, RZ, R33 ;  /* 0x000000ffff057224 */ /* 0x000fe400078e0021 */
[----:B------:R-:W-:Y:S02]  /*2910*/  IMAD.MOV.U32 R32, RZ, RZ, R2 ;  /* 0x000000ffff207224 */ /* 0x000fe400078e0002 */
[----:B------:R-:W-:-:S03]  /*2920*/  IMAD.MOV.U32 R2, RZ, RZ, -0x1 ;  /* 0xffffffffff027424 */ /* 0x000fc600078e00ff */
[----:B------:R-:W-:-:S13]  /*2930*/  FSETP.GEU.FTZ.AND P2, PT, R31, R32, PT ;  /* 0x000000201f00720b */ /* 0x000fda0003f5e000 */
[----:B------:R-:W-:Y:S05]  /*2940*/  WARPSYNC.COLLECTIVE R2, `(.L_x_11638) ;  /* 0x0000000002087348 */ /* 0x000fea0003c00000 */
[----:B------:R0:W1:Y:S02]  /*2950*/  SHFL.BFLY P0, R2, R5, R4, R3 ;  /* 0x0c00000405027389 */ /* 0x0000640000000003 */
[----:B01----:R-:W-:Y:S01]  /*2960*/  ENDCOLLECTIVE ;  /* 0x000000000000791b */ /* 0x003fe20003800000 */
.L_x_11638:
[----:B------:R-:W-:Y:S01]  /*2970*/  @P2 FSETP.NEU.FTZ.AND P1, PT, R31, R32, PT ;  /* 0x000000201f00220b */ /* 0x000fe20003f3d000 */
[----:B------:R-:W-:Y:S02]  /*2980*/  IMAD.MOV.U32 R5, RZ, RZ, R36 ;  /* 0x000000ffff057224 */ /* 0x000fe400078e0024 */
[----:B------:R-:W-:Y:S02]  /*2990*/  IMAD.MOV.U32 R35, RZ, RZ, R2 ;  /* 0x000000ffff237224 */ /* 0x000fe400078e0002 */
[----:B------:R-:W-:-:S08]  /*29a0*/  IMAD.MOV.U32 R2, RZ, RZ, -0x1 ;  /* 0xffffffffff027424 */ /* 0x000fd000078e00ff */
[----:B------:R-:W-:Y:S05]  /*29b0*/  WARPSYNC.COLLECTIVE R2, `(.L_x_11639) ;  /* 0x0000000002087348 */ /* 0x000fea0003c00000 */
[----:B------:R0:W1:Y:S02]  /*29c0*/  SHFL.BFLY P0, R2, R5, R4, R3 ;  /* 0x0c00000405027389 */ /* 0x0000640000000003 */
[----:B01----:R-:W-:Y:S01]  /*29d0*/  ENDCOLLECTIVE ;  /* 0x000000000000791b */ /* 0x003fe20003800000 */
.L_x_11639:
        /* <DEDUP_REMOVED lines=12> */
.L_x_11640:
[----:B------:R-:W-:Y:S02]  /*2aa0*/  IMAD.MOV.U32 R5, RZ, RZ, R35 ;  /* 0x000000ffff057224 */ /* 0x000fe400078e0023 */
[----:B------:R-:W-:Y:S02]  /*2ab0*/  IMAD.MOV.U32 R31, RZ, RZ, R2 ;  /* 0x000000ffff1f7224 */ /* 0x000fe400078e0002 */
[----:B------:R-:W-:-:S07]  /*2ac0*/  IMAD.MOV.U32 R2, RZ, RZ, -0x1 ;  /* 0xffffffffff027424 */ /* 0x000fce00078e00ff */
[----:B------:R-:W-:Y:S05]  /*2ad0*/  WARPSYNC.COLLECTIVE R2, `(.L_x_11641) ;  /* 0x0000000002087348 */ /* 0x000fea0003c00000 */
[----:B------:R0:W1:Y:S02]  /*2ae0*/  SHFL.BFLY P0, R2, R5, R4, R3 ;  /* 0x0c00000405027389 */ /* 0x0000640000000003 */
[----:B01----:R-:W-:Y:S01]  /*2af0*/  ENDCOLLECTIVE ;  /* 0x000000000000791b */ /* 0x003fe20003800000 */
.L_x_11641:
[----:B------:R-:W-:Y:S02]  /*2b00*/  IMAD.MOV.U32 R5, RZ, RZ, R32 ;  /* 0x000000ffff057224 */ /* 0x000fe400078e0020 */
[----:B------:R-:W-:Y:S02]  /*2b10*/  IMAD.MOV.U32 R36, RZ, RZ, R2 ;  /* 0x000000ffff247224 */ /* 0x000fe400078e0002 */
[----:B------:R-:W-:-:S07]  /*2b20*/  IMAD.MOV.U32 R2, RZ, RZ, -0x1 ;  /* 0xffffffffff027424 */ /* 0x000fce00078e00ff */
[----:B------:R-:W-:Y:S05]  /*2b30*/  WARPSYNC.COLLECTIVE R2, `(.L_x_11642) ;  /* 0x0000000002087348 */ /* 0x000fea0003c00000 */
[----:B------:R0:W1:Y:S02]  /*2b40*/  SHFL.BFLY P0, R2, R5, R4, R3 ;  /* 0x0c00000405027389 */ /* 0x0000640000000003 */
[----:B01----:R-:W-:Y:S01]  /*2b50*/  ENDCOLLECTIVE ;  /* 0x000000000000791b */ /* 0x003fe20003800000 */
.L_x_11642:
[----:B------:R-:W-:Y:S01]  /*2b60*/  IMAD.MOV.U32 R37, RZ, RZ, R2 ;  /* 0x000000ffff257224 */ /* 0x000fe200078e0002 */
[----:B------:R-:W-:Y:S06]  /*2b70*/  BRA `(.L_x_11643) ;  /* 0xffffffe400547947 */ /* 0x000fec000383ffff */
.L_x_11616:
        /* <DEDUP_REMOVED lines=8> */
.L_x_11645:
[----:B------:R-:W-:Y:S05]  /*2c00*/  BSYNC B1 ;  /* 0x0000000000017941 */ /* 0x000fea0003800000 */
.L_x_11644:
        /* <DEDUP_REMOVED lines=10> */
.L_x_11646:
[----:B------:R-:W-:Y:S02]  /*2cb0*/  IMAD.MOV.U32 R5, RZ, RZ, R32 ;  /* 0x000000ffff057224 */ /* 0x000fe400078e0020 */
[----:B------:R-:W-:Y:S02]  /*2cc0*/  IMAD.MOV.U32 R34, RZ, RZ, R2 ;  /* 0x000000ffff227224 */ /* 0x000fe400078e0002 */
[----:B------:R-:W-:-:S07]  /*2cd0*/  IMAD.MOV.U32 R2, RZ, RZ, -0x1 ;  /* 0xffffffffff027424 */ /* 0x000fce00078e00ff */
[----:B------:R-:W-:Y:S05]  /*2ce0*/  WARPSYNC.COLLECTIVE R2, `(.L_x_11647) ;  /* 0x0000000002087348 */ /* 0x000fea0003c00000 */
[----:B------:R0:W1:Y:S02]  /*2cf0*/  SHFL.BFLY P0, R2, R5, R4, R3 ;  /* 0x0c00000405027389 */ /* 0x0000640000000003 */
[----:B01----:R-:W-:Y:S01]  /*2d00*/  ENDCOLLECTIVE ;  /* 0x000000000000791b */ /* 0x003fe20003800000 */
.L_x_11647:
        /* <DEDUP_REMOVED lines=13> */
.L_x_11648:
[----:B------:R-:W-:Y:S02]  /*2de0*/  IMAD.MOV.U32 R5, RZ, RZ, R34 ;  /* 0x000000ffff057224 */ /* 0x000fe400078e0022 */
[----:B------:R-:W-:Y:S02]  /*2df0*/  IMAD.MOV.U32 R35, RZ, RZ, R2 ;  /* 0x000000ffff237224 */ /* 0x000fe400078e0002 */
[----:B------:R-:W-:-:S03]  /*2e00*/  IMAD.MOV.U32 R2, RZ, RZ, -0x1 ;  /* 0xffffffffff027424 */ /* 0x000fc600078e00ff */
[----:B------:R-:W-:-:S13]  /*2e10*/  FSETP.GEU.FTZ.AND P1, PT, R36, R35, PT ;  /* 0x000000232400720b */ /* 0x000fda0003f3e000 */
[----:B------:R-:W-:Y:S05]  /*2e20*/  WARPSYNC.COLLECTIVE R2, `(.L_x_11649) ;  /* 0x0000000002087348 */ /* 0x000fea0003c00000 */
[----:B------:R0:W1:Y:S02]  /*2e30*/  SHFL.BFLY P0, R2, R5, R4, R3 ;  /* 0x0c00000405027389 */ /* 0x0000640000000003 */
[----:B01----:R-:W-:Y:S01]  /*2e40*/  ENDCOLLECTIVE ;  /* 0x000000000000791b */ /* 0x003fe20003800000 */
.L_x_11649:
[----:B------:R-:W-:Y:S01]  /*2e50*/  @P1 FSETP.NEU.FTZ.AND P2, PT, R36, R35, PT ;  /* 0x000000232400120b */ /* 0x000fe20003f5d000 */
[----:B------:R-:W-:Y:S02]  /*2e60*/  IMAD.MOV.U32 R5, RZ, RZ, R31 ;  /* 0x000000ffff057224 */ /* 0x000fe400078e001f */
[----:B------:R-:W-:Y:S02]  /*2e70*/  IMAD.MOV.U32 R33, RZ, RZ, R2 ;  /* 0x000000ffff217224 */ /* 0x000fe400078e0002 */
[----:B------:R-:W-:-:S08]  /*2e80*/  IMAD.MOV.U32 R2, RZ, RZ, -0x1 ;  /* 0xffffffffff027424 */ /* 0x000fd000078e00ff */
[----:B------:R-:W-:Y:S05]  /*2e90*/  WARPSYNC.COLLECTIVE R2, `(.L_x_11650) ;  /* 0x0000000002087348 */ /* 0x000fea0003c00000 */
[----:B------:R0:W1:Y:S02]  /*2ea0*/  SHFL.BFLY P0, R2, R5, R4, R3 ;  /* 0x0c00000405027389 */ /* 0x0000640000000003 */
[----:B01----:R-:W-:Y:S01]  /*2eb0*/  ENDCOLLECTIVE ;  /* 0x000000000000791b */ /* 0x003fe20003800000 */
.L_x_11650:
        /* <DEDUP_REMOVED lines=13> */
.L_x_11651:
[----:B------:R-:W-:Y:S02]  /*2f90*/  IMAD.MOV.U32 R5, RZ, RZ, R33 ;  /* 0x000000ffff057224 */ /* 0x000fe400078e0021 */
[----:B------:R-:W-:Y:S02]  /*2fa0*/  IMAD.MOV.U32 R35, RZ, RZ, R2 ;  /* 0x000000ffff237224 */ /* 0x000fe400078e0002 */
[----:B------:R-:W-:-:S07]  /*2fb0*/  IMAD.MOV.U32 R2, RZ, RZ, -0x1 ;  /* 0xffffffffff027424 */ /* 0x000fce00078e00ff */
[----:B------:R-:W-:Y:S05]  /*2fc0*/  WARPSYNC.COLLECTIVE R2, `(.L_x_11652) ;  /* 0x0000000002087348 */ /* 0x000fea0003c00000 */
[----:B------:R0:W1:Y:S02]  /*2fd0*/  SHFL.BFLY P0, R2, R5, R4, R3 ;  /* 0x0c00000405027389 */ /* 0x0000640000000003 */
[----:B01----:R-:W-:Y:S01]  /*2fe0*/  ENDCOLLECTIVE ;  /* 0x000000000000791b */ /* 0x003fe20003800000 */
.L_x_11652:
[----:B------:R-:W-:Y:S02]  /*2ff0*/  IMAD.MOV.U32 R5, RZ, RZ, R36 ;  /* 0x000000ffff057224 */ /* 0x000fe400078e0024 */
[----:B------:R-:W-:Y:S02]  /*3000*/  IMAD.MOV.U32 R31, RZ, RZ, R2 ;  /* 0x000000ffff1f7224 */ /* 0x000fe400078e0002 */
[----:B------:R-:W-:-:S07]  /*3010*/  IMAD.MOV.U32 R2, RZ, RZ, -0x1 ;  /* 0xffffffffff027424 */ /* 0x000fce00078e00ff */
[----:B------:R-:W-:Y:S05]  /*3020*/  WARPSYNC.COLLECTIVE R2, `(.L_x_11653) ;  /* 0x0000000002087348 */ /* 0x000fea0003c00000 */
[----:B------:R0:W1:Y:S02]  /*3030*/  SHFL.BFLY P0, R2, R5, R4, R3 ;  /* 0x0c00000405027389 */ /* 0x0000640000000003 */
[----:B01----:R-:W-:Y:S01]  /*3040*/  ENDCOLLECTIVE ;  /* 0x000000000000791b */ /* 0x003fe20003800000 */
.L_x_11653:
        /* <DEDUP_REMOVED lines=14> */
.L_x_11654:
[----:B------:R-:W-:Y:S02]  /*3130*/  IMAD.MOV.U32 R5, RZ, RZ, R31 ;  /* 0x000000ffff057224 */ /* 0x000fe400078e001f */
[----:B------:R-:W-:Y:S02]  /*3140*/  IMAD.MOV.U32 R35, RZ, RZ, R2 ;  /* 0x000000ffff237224 */ /* 0x000fe400078e0002 */
[----:B------:R-:W-:-:S03]  /*3150*/  IMAD.MOV.U32 R2, RZ, RZ, -0x1 ;  /* 0xffffffffff027424 */ /* 0x000fc600078e00ff */
[----:B------:R-:W-:-:S13]  /*3160*/  FSETP.GEU.FTZ.AND P2, PT, R32, R35, PT ;  /* 0x000000232000720b */ /* 0x000fda0003f5e000 */
[----:B------:R-:W-:Y:S05]  /*3170*/  WARPSYNC.COLLECTIVE R2, `(.L_x_11655) ;  /* 0x0000000002087348 */ /* 0x000fea0003c00000 */
[----:B------:R0:W1:Y:S02]  /*3180*/  SHFL.BFLY P0, R2, R5, R4, R3 ;  /* 0x0c00000405027389 */ /* 0x0000640000000003 */
[----:B01----:R-:W-:Y:S01]  /*3190*/  ENDCOLLECTIVE ;  /* 0x000000000000791b */ /* 0x003fe20003800000 */
.L_x_11655:
[----:B------:R-:W-:Y:S01]  /*31a0*/  @P2 FSETP.NEU.FTZ.AND P1, PT, R32, R35, PT ;  /* 0x000000232000220b */ /* 0x000fe20003f3d000 */
[----:B------:R-:W-:Y:S02]  /*31b0*/  IMAD.MOV.U32 R5, RZ, RZ, R36 ;  /* 0x000000ffff057224 */ /* 0x000fe400078e0024 */
[----:B------:R-:W-:Y:S02]  /*31c0*/  IMAD.MOV.U32 R34, RZ, RZ, R2 ;  /* 0x000000ffff227224 */ /* 0x000fe400078e0002 */
[----:B------:R-:W-:-:S08]  /*31d0*/  IMAD.MOV.U32 R2, RZ, RZ, -0x1 ;  /* 0xffffffffff027424 */ /* 0x000fd000078e00ff */
[----:B------:R-:W-:Y:S05]  /*31e0*/  WARPSYNC.COLLECTIVE R2, `(.L_x_11656) ;  /* 0x0000000002087348 */ /* 0x000fea0003c00000 */
[----:B------:R0:W1:Y:S02]  /*31f0*/  SHFL.BFLY P0, R2, R5, R4, R3 ;  /* 0x0c00000405027389 */ /* 0x0000640000000003 */
[----:B01----:R-:W-:Y:S01]  /*3200*/  ENDCOLLECTIVE ;  /* 0x000000000000791b */ /* 0x003fe20003800000 */
.L_x_11656:
        /* <DEDUP_REMOVED lines=13> */
.L_x_11657:
[----:B------:R-:W-:Y:S02]  /*32e0*/  IMAD.MOV.U32 R5, RZ, RZ, R34 ;  /* 0x000000ffff057224 */ /* 0x000fe400078e0022 */
[----:B------:R-:W-:Y:S02]  /*32f0*/  IMAD.MOV.U32 R36, RZ, RZ, R2 ;  /* 0x000000ffff247224 */ /* 0x000fe400078e0002 */
[----:B------:R-:W-:-:S07]  /*3300*/  IMAD.MOV.U32 R2, RZ, RZ, -0x1 ;  /* 0xffffffffff027424 */ /* 0x000fce00078e00ff */
[----:B------:R-:W-:Y:S05]  /*3310*/  WARPSYNC.COLLECTIVE R2, `(.L_x_11658) ;  /* 0x0000000002087348 */ /* 0x000fea0003c00000 */
[----:B------:R0:W1:Y:S02]  /*3320*/  SHFL.BFLY P0, R2, R5, R4, R3 ;  /* 0x0c00000405027389 */ /* 0x0000640000000003 */
[----:B01----:R-:W-:Y:S01]  /*3330*/  ENDCOLLECTIVE ;  /* 0x000000000000791b */ /* 0x003fe20003800000 */
.L_x_11658:
[----:B------:R-:W-:Y:S02]  /*3340*/  IMAD.MOV.U32 R5, RZ, RZ, R32 ;  /* 0x000000ffff057224 */ /* 0x000fe400078e0020 */
[----:B------:R-:W-:Y:S02]  /*3350*/  IMAD.MOV.U32 R33, RZ, RZ, R2 ;  /* 0x000000ffff217224 */ /* 0x000fe400078e0002 */
[----:B------:R-:W-:-:S07]  /*3360*/  IMAD.MOV.U32 R2, RZ, RZ, -0x1 ;  /* 0xffffffffff027424 */ /* 0x000fce00078e00ff */
[----:B------:R-:W-:Y:S05]  /*3370*/  WARPSYNC.COLLECTIVE R2, `(.L_x_11659) ;  /* 0x0000000002087348 */ /* 0x000fea0003c00000 */
[----:B------:R0:W1:Y:S02]  /*3380*/  SHFL.BFLY P0, R2, R5, R4, R3 ;  /* 0x0c00000405027389 */ /* 0x0000640000000003 */
[----:B01----:R-:W-:Y:S01]  /*3390*/  ENDCOLLECTIVE ;  /* 0x000000000000791b */ /* 0x003fe20003800000 */
.L_x_11659:
[----:B------:R-:W-:Y:S01]  /*33a0*/  IMAD.MOV.U32 R37, RZ, RZ, R2 ;  /* 0x000000ffff257224 */ /* 0x000fe200078e0002 */
[----:B------:R-:W-:Y:S06]  /*33b0*/  BRA `(.L_x_11660) ;  /* 0xffffffe400cc7947 */ /* 0x000fec000383ffff */
.L_x_11661:
        /* <DEDUP_REMOVED lines=12> */
.L_x_12372:


//--------------------- .text._ZN4vllm3moe10topkGatingILi6ELi192ELi4ELi8ELi32EifLNS0_11ScoringFuncE0EEEvPKT5_PKbPfiPT4_PiiiibPKf --------------------------
	.section	.text._ZN4vllm3moe10topkGatingILi6ELi192ELi4ELi8ELi32EifLNS0_11ScoringFuncE0EEEvPKT5_PKbPfiPT4_PiiiibPKf,"ax",@progbits
	.align	128
        .global         _ZN4vllm3moe10topkGatingILi6ELi192ELi4ELi8ELi32EifLNS0_11ScoringFuncE0EEEvPKT5_PKbPfiPT4_PiiiibPKf
        .type           _ZN4vllm3moe10topkGatingILi6ELi192ELi4ELi8ELi32EifLNS0_11ScoringFuncE0EEEvPKT5_PKbPfiPT4_PiiiibPKf,@function
        .size           _ZN4vllm3moe10topkGatingILi6ELi192ELi4ELi8ELi32EifLNS0_11ScoringFuncE0EEEvPKT5_PKbPfiPT4_PiiiibPKf,(.L_x_12373 - _ZN4vllm3moe10topkGatingILi6ELi192ELi4ELi8ELi32EifLNS0_11ScoringFuncE0EEEvPKT5_PKbPfiPT4_PiiiibPKf)
        .other          _ZN4vllm3moe10topkGatingILi6ELi192ELi4ELi8ELi32EifLNS0_11ScoringFuncE0EEEvPKT5_PKbPfiPT4_PiiiibPKf,@"STO_CUDA_ENTRY STV_DEFAULT"
_ZN4vllm3moe10topkGatingILi6ELi192ELi4ELi8ELi32EifLNS0_11ScoringFuncE0EEEvPKT5_PKbPfiPT4_PiiiibPKf:
.text._ZN4vllm3moe10topkGatingILi6ELi192ELi4ELi8ELi32EifLNS0_11ScoringFuncE0EEEvPKT5_PKbPfiPT4_PiiiibPKf:
        /* <DEDUP_REMOVED lines=135> */
.L_x_11670:
        /* <DEDUP_REMOVED lines=70> */
.L_x_11698:
        /* <DEDUP_REMOVED lines=28> */
.L_x_11666:
[----:B------:R-:W-:Y:S05]  /*0e90*/  BSYNC B1 ;  /* 0x0000000000017941 */ /* 0x000fea0003800000 */
.L_x_11665:
        /* <DEDUP_REMOVED lines=32> */
.L_x_11669:
[----:B------:R-:W-:Y:S05]  /*10a0*/  BSYNC B1 ;  /* 0x0000000000017941 */ /* 0x000fea0003800000 */
.L_x_11668:
[----:B------:R-:W-:Y:S05]  /*10b0*/  BRA `(.L_x_11670) ;  /* 0xfffffff400ec7947 */ /* 0x000fea000383ffff */
.L_x_11663:
[----:B------:R-:W-:Y:S01]  /*10c0*/  IMAD.MOV.U32 R0, RZ, RZ, RZ ;  /* 0x000000ffff007224 */ /* 0x000fe200078e00ff */
[----:B------:R-:W-:Y:S01]  /*10d0*/  ULDC UR10, c[0x0][0x228] ;  /* 0x00008a00000a7ab9 */ /* 0x000fe20000000800 */
[----:B------:R-:W-:Y:S01]  /*10e0*/  ULDC UR11, c[0x0][0x240] ;  /* 0x00009000000b7ab9 */ /* 0x000fe20000000800 */
[----:B------:R-:W-:Y:S01]  /*10f0*/  ULDC UR5, c[0x0][0x248] ;  /* 0x0000920000057ab9 */ /* 0x000fe20000000800 */
[----:B------:R-:W-:-:S05]  /*1100*/  ULDC.64 UR8, c[0x0][0x240] ;  /* 0x0000900000087ab9 */ /* 0x000fca0000000a00 */
.L_x_11676:
        /* <DEDUP_REMOVED lines=70> */
.L_x_11715:
        /* <DEDUP_REMOVED lines=27> */
.L_x_11673:
[----:B------:R-:W-:Y:S05]  /*1720*/  BSYNC B1 ;  /* 0x0000000000017941 */ /* 0x000fea0003800000 */
.L_x_11672:
        /* <DEDUP_REMOVED lines=32> */
.L_x_11675:
[----:B------:R-:W-:Y:S05]  /*1930*/  BSYNC B1 ;  /* 0x0000000000017941 */ /* 0x000fea0003800000 */
.L_x_11674:
[----:B------:R-:W-:Y:S05]  /*1940*/  BRA `(.L_x_11676) ;  /* 0xfffffff400f07947 */ /* 0x000fea000383ffff */
.L_x_11667:
[----:B------:R-:W-:Y:S05]  /*1950*/  BSYNC B0 ;  /* 0x0000000000007941 */ /* 0x000fea0003800000 */
.L_x_11662:
        /* <DEDUP_REMOVED lines=18> */
.L_x_11679:
        /* <DEDUP_REMOVED lines=18> */
.L_x_11678:
[----:B------:R-:W-:Y:S05]  /*1ba0*/  BSYNC B0 ;  /* 0x0000000000007941 */ /* 0x000fea0003800000 */
.L_x_11677:
        /* <DEDUP_REMOVED lines=13> */
.L_x_11681:
        /* <DEDUP_REMOVED lines=11> */
.L_x_11680:
[----:B------:R-:W-:Y:S05]  /*1d30*/  EXIT ;  /* 0x000000000000794d */ /* 0x000fea0003800000 */
.L_x_11664:
        /* <DEDUP_REMOVED lines=8> */
.L_x_11683:
[----:B------:R-:W-:Y:S05]  /*1dc0*/  BSYNC B1 ;  /* 0x0000000000017941 */ /* 0x000fea0003800000 */
.L_x_11682:
        /* <DEDUP_REMOVED lines=10> */
.L_x_11684:
[----:B------:R-:W-:Y:S02]  /*1e70*/  IMAD.MOV.U32 R5, RZ, RZ, R24 ;  /* 0x000000ffff057224 */ /* 0x000fe400078e0018 */
[----:B------:R-:W-:Y:S02]  /*1e80*/  IMAD.MOV.U32 R26, RZ, RZ, R2 ;  /* 0x000000ffff1a7224 */ /* 0x000fe400078e0002 */
[----:B------:R-:W-:-:S07]  /*1e90*/  IMAD.MOV.U32 R2, RZ, RZ, -0x1 ;  /* 0xffffffffff027424 */ /* 0x000fce00078e00ff */
[----:B------:R-:W-:Y:S05]  /*1ea0*/  WARPSYNC.COLLECTIVE R2, `(.L_x_11685) ;  /* 0x0000000002087348 */ /* 0x000fea0003c00000 */
[----:B------:R0:W1:Y:S02]  /*1eb0*/  SHFL.BFLY P0, R2, R5, R4, R3 ;  /* 0x0c00000405027389 */ /* 0x0000640000000003 */
[----:B01----:R-:W-:Y:S01]  /*1ec0*/  ENDCOLLECTIVE ;  /* 0x000000000000791b */ /* 0x003fe20003800000 */
.L_x_11685:
        /* <DEDUP_REMOVED lines=13> */
.L_x_11686:
[----:B------:R-:W-:Y:S02]  /*1fa0*/  IMAD.MOV.U32 R5, RZ, RZ, R26 ;  /* 0x000000ffff057224 */ /* 0x000fe400078e001a */
[----:B------:R-:W-:Y:S02]  /*1fb0*/  IMAD.MOV.U32 R23, RZ, RZ, R2 ;  /* 0x000000ffff177224 */ /* 0x000fe400078e0002 */
[----:B------:R-:W-:-:S03]  /*1fc0*/  IMAD.MOV.U32 R2, RZ, RZ, -0x1 ;  /* 0xffffffffff027424 */ /* 0x000fc600078e00ff */
[----:B------:R-:W-:-:S13]  /*1fd0*/  FSETP.GEU.FTZ.AND P1, PT, R28, R23, PT ;  /* 0x000000171c00720b */ /* 0x000fda0003f3e000 */
[----:B------:R-:W-:Y:S05]  /*1fe0*/  WARPSYNC.COLLECTIVE R2, `(.L_x_11687) ;  /* 0x0000000002087348 */ /* 0x000fea0003c00000 */
[----:B------:R0:W1:Y:S02]  /*1ff0*/  SHFL.BFLY P0, R2, R5, R4, R3 ;  /* 0x0c00000405027389 */ /* 0x0000640000000003 */
[----:B01----:R-:W-:Y:S01]  /*2000*/  ENDCOLLECTIVE ;  /* 0x000000000000791b */ /* 0x003fe20003800000 */
.L_x_11687:
[----:B------:R-:W-:Y:S01]  /*2010*/  @P1 FSETP.NEU.FTZ.AND P3, PT, R28, R23, PT ;  /* 0x000000171c00120b */ /* 0x000fe20003f7d000 */
[----:B------:R-:W-:Y:S02]  /*2020*/  IMAD.MOV.U32 R5, RZ, RZ, R25 ;  /* 0x000000ffff057224 */ /* 0x000fe400078e0019 */
[----:B------:R-:W-:Y:S02]  /*2030*/  IMAD.MOV.U32 R29, RZ, RZ, R2 ;  /* 0x000000ffff1d7224 */ /* 0x000fe400078e0002 */
[----:B------:R-:W-:-:S08]  /*2040*/  IMAD.MOV.U32 R2, RZ, RZ, -0x1 ;  /* 0xffffffffff027424 */ /* 0x000fd000078e00ff */
[----:B------:R-:W-:Y:S05]  /*2050*/  WARPSYNC.COLLECTIVE R2, `(.L_x_11688) ;  /* 0x0000000002087348 */ /* 0x000fea0003c00000 */
[----:B------:R0:W1:Y:S02]  /*2060*/  SHFL.BFLY P0, R2, R5, R4, R3 ;  /* 0x0c00000405027389 */ /* 0x0000640000000003 */
[----:B01----:R-:W-:Y:S01]  /*2070*/  ENDCOLLECTIVE ;  /* 0x000000000000791b */ /* 0x003fe20003800000 */
.L_x_11688:
        /* <DEDUP_REMOVED lines=13> */
.L_x_11689:
[----:B------:R-:W-:Y:S02]  /*2150*/  IMAD.MOV.U32 R5, RZ, RZ, R29 ;  /* 0x000000ffff057224 */ /* 0x000fe400078e001d */
[----:B------:R-:W-:Y:S02]  /*2160*/  IMAD.MOV.U32 R24, RZ, RZ, R2 ;  /* 0x000000ffff187224 */ /* 0x000fe400078e0002 */
[----:B------:R-:W-:-:S07]  /*2170*/  IMAD.MOV.U32 R2, RZ, RZ, -0x1 ;  /* 0xffffffffff027424 */ /* 0x000fce00078e00ff */
[----:B------:R-:W-:Y:S05]  /*2180*/  WARPSYNC.COLLECTIVE R2, `(.L_x_11690) ;  /* 0x0000000002087348 */ /* 0x000fea0003c00000 */
[----:B------:R0:W1:Y:S02]  /*2190*/  SHFL.BFLY P0, R2, R5, R4, R3 ;  /* 0x0c00000405027389 */ /* 0x0000640000000003 */
[----:B01----:R-:W-:Y:S01]  /*21a0*/  ENDCOLLECTIVE ;  /* 0x000000000000791b */ /* 0x003fe20003800000 */
.L_x_11690:
[----:B------:R-:W-:Y:S02]  /*21b0*/  IMAD.MOV.U32 R5, RZ, RZ, R28 ;  /* 0x000000ffff057224 */ /* 0x000fe400078e001c */
[----:B------:R-:W-:Y:S02]  /*21c0*/  IMAD.MOV.U32 R25, RZ, RZ, R2 ;  /* 0x000000ffff197224 */ /* 0x000fe400078e0002 */
[----:B------:R-:W-:-:S07]  /*21d0*/  IMAD.MOV.U32 R2, RZ, RZ, -0x1 ;  /* 0xffffffffff027424 */ /* 0x000fce00078e00ff */
[----:B------:R-:W-:Y:S05]  /*21e0*/  WARPSYNC.COLLECTIVE R2, `(.L_x_11691) ;  /* 0x0000000002087348 */ /* 0x000fea0003c00000 */
[----:B------:R0:W1:Y:S02]  /*21f0*/  SHFL.BFLY P0, R2, R5, R4, R3 ;  /* 0x0c00000405027389 */ /* 0x0000640000000003 */
[----:B01----:R-:W-:Y:S01]  /*2200*/  ENDCOLLECTIVE ;  /* 0x000000000000791b */ /* 0x003fe20003800000 */
.L_x_11691:
        /* <DEDUP_REMOVED lines=14> */
.L_x_11692:
[----:B------:R-:W-:Y:S02]  /*22f0*/  IMAD.MOV.U32 R5, RZ, RZ, R25 ;  /* 0x000000ffff057224 */ /* 0x000fe400078e0019 */
[----:B------:R-:W-:Y:S02]  /*2300*/  IMAD.MOV.U32 R24, RZ, RZ, R2 ;  /* 0x000000ffff187224 */ /* 0x000fe400078e0002 */
[----:B------:R-:W-:-:S03]  /*2310*/  IMAD.MOV.U32 R2, RZ, RZ, -0x1 ;  /* 0xffffffffff027424 */ /* 0x000fc600078e00ff */
[----:B------:R-:W-:-:S13]  /*2320*/  FSETP.GEU.FTZ.AND P3, PT, R23, R24, PT ;  /* 0x000000181700720b */ /* 0x000fda0003f7e000 */
[----:B------:R-:W-:Y:S05]  /*2330*/  WARPSYNC.COLLECTIVE R2, `(.L_x_11693) ;  /* 0x0000000002087348 */ /* 0x000fea0003c00000 */
[----:B------:R0:W1:Y:S02]  /*2340*/  SHFL.BFLY P0, R2, R5, R4, R3 ;  /* 0x0c00000405027389 */ /* 0x0000640000000003 */
[----:B01----:R-:W-:Y:S01]  /*2350*/  ENDCOLLECTIVE ;  /* 0x000000000000791b */ /* 0x003fe20003800000 */
.L_x_11693:
[----:B------:R-:W-:Y:S01]  /*2360*/  @P3 FSETP.NEU.FTZ.AND P1, PT, R23, R24, PT ;  /* 0x000000181700320b */ /* 0x000fe20003f3d000 */
[----:B------:R-:W-:Y:S02]  /*2370*/  IMAD.MOV.U32 R5, RZ, RZ, R28 ;  /* 0x000000ffff057224 */ /* 0x000fe400078e001c */
[----:B------:R-:W-:Y:S02]  /*2380*/  IMAD.MOV.U32 R26, RZ, RZ, R2 ;  /* 0x000000ffff1a7224 */ /* 0x000fe400078e0002 */
[----:B------:R-:W-:-:S08]  /*2390*/  IMAD.MOV.U32 R2, RZ, RZ, -0x1 ;  /* 0xffffffffff027424 */ /* 0x000fd000078e00ff */
[----:B------:R-:W-:Y:S05]  /*23a0*/  WARPSYNC.COLLECTIVE R2, `(.L_x_11694) ;  /* 0x0000000002087348 */ /* 0x000fea0003c00000 */
[----:B------:R0:W1:Y:S02]  /*23b0*/  SHFL.BFLY P0, R2, R5, R4, R3 ;  /* 0x0c00000405027389 */ /* 0x0000640000000003 */
[----:B01----:R-:W-:Y:S01]  /*23c0*/  ENDCOLLECTIVE ;  /* 0x000000000000791b */ /* 0x003fe20003800000 */
.L_x_11694:
        /* <DEDUP_REMOVED lines=12> */
.L_x_11695:
[----:B------:R-:W-:Y:S02]  /*2490*/  IMAD.MOV.U32 R5, RZ, RZ, R26 ;  /* 0x000000ffff057224 */ /* 0x000fe400078e001a */
[----:B------:R-:W-:Y:S02]  /*24a0*/  IMAD.MOV.U32 R28, RZ, RZ, R2 ;  /* 0x000000ffff1c7224 */ /* 0x000fe400078e0002 */
[----:B------:R-:W-:-:S07]  /*24b0*/  IMAD.MOV.U32 R2, RZ, RZ, -0x1 ;  /* 0xffffffffff027424 */ /* 0x000fce00078e00ff */
[----:B------:R-:W-:Y:S05]  /*24c0*/  WARPSYNC.COLLECTIVE R2, `(.L_x_11696) ;  /* 0x0000000002087348 */ /* 0x000fea0003c00000 */
[----:B------:R0:W1:Y:S02]  /*24d0*/  SHFL.BFLY P0, R2, R5, R4, R3 ;  /* 0x0c00000405027389 */ /* 0x0000640000000003 */
[----:B01----:R-:W-:Y:S01]  /*24e0*/  ENDCOLLECTIVE ;  /* 0x000000000000791b */ /* 0x003fe20003800000 */
.L_x_11696:
[----:B------:R-:W-:Y:S02]  /*24f0*/  IMAD.MOV.U32 R5, RZ, RZ, R24 ;  /* 0x000000ffff057224 */ /* 0x000fe400078e0018 */
[----:B------:R-:W-:Y:S02]  /*2500*/  IMAD.MOV.U32 R29, RZ, RZ, R2 ;  /* 0x000000ffff1d7224 */ /* 0x000fe400078e0002 */
[----:B------:R-:W-:-:S07]  /*2510*/  IMAD.MOV.U32 R2, RZ, RZ, -0x1 ;  /* 0xffffffffff027424 */ /* 0x000fce00078e00ff */
[----:B------:R-:W-:Y:S05]  /*2520*/  WARPSYNC.COLLECTIVE R2, `(.L_x_11697) ;  /* 0x0000000002087348 */ /* 0x000fea0003c00000 */
[----:B------:R0:W1:Y:S02]  /*2530*/  SHFL.BFLY P0, R2, R5, R4, R3 ;  /* 0x0c00000405027389 */ /* 0x0000640000000003 */
[----:B01----:R-:W-:Y:S01]  /*2540*/  ENDCOLLECTIVE ;  /* 0x000000000000791b */ /* 0x003fe20003800000 */
.L_x_11697:
[----:B------:R-:W-:Y:S05]  /*2550*/  BRA `(.L_x_11698) ;  /* 0xffffffe400dc7947 */ /* 0x000fea000383ffff */
.L_x_11671:
        /* <DEDUP_REMOVED lines=8> */
.L_x_11700:
[----:B------:R-:W-:Y:S05]  /*25e0*/  BSYNC B1 ;  /* 0x0000000000017941 */ /* 0x000fea0003800000 */
.L_x_11699:
        /* <DEDUP_REMOVED lines=10> */
.L_x_11701:
[----:B------:R-:W-:Y:S02]  /*2690*/  IMAD.MOV.U32 R5, RZ, RZ, R24 ;  /* 0x000000ffff057224 */ /* 0x000fe400078e0018 */
[----:B------:R-:W-:Y:S02]  /*26a0*/  IMAD.MOV.U32 R26, RZ, RZ, R2 ;  /* 0x000000ffff1a7224 */ /* 0x000fe400078e0002 */
[----:B------:R-:W-:-:S07]  /*26b0*/  IMAD.MOV.U32 R2, RZ, RZ, -0x1 ;  /* 0xffffffffff027424 */ /* 0x000fce00078e00ff */
[----:B------:R-:W-:Y:S05]  /*26c0*/  WARPSYNC.COLLECTIVE R2, `(.L_x_11702) ;  /* 0x0000000002087348 */ /* 0x000fea0003c00000 */
[----:B------:R0:W1:Y:S02]  /*26d0*/  SHFL.BFLY P0, R2, R5, R4, R3 ;  /* 0x0c00000405027389 */ /* 0x0000640000000003 */
[----:B01----:R-:W-:Y:S01]  /*26e0*/  ENDCOLLECTIVE ;  /* 0x000000000000791b */ /* 0x003fe20003800000 */
.L_x_11702:
        /* <DEDUP_REMOVED lines=13> */
.L_x_11703:
[----:B------:R-:W-:Y:S02]  /*27c0*/  IMAD.MOV.U32 R5, RZ, RZ, R26 ;  /* 0x000000ffff057224 */ /* 0x000fe400078e001a */
[----:B------:R-:W-:Y:S02]  /*27d0*/  IMAD.MOV.U32 R27, RZ, RZ, R2 ;  /* 0x000000ffff1b7224 */ /* 0x000fe400078e0002 */
[----:B------:R-:W-:-:S03]  /*27e0*/  IMAD.MOV.U32 R2, RZ, RZ, -0x1 ;  /* 0xffffffffff027424 */ /* 0x000fc600078e00ff */
[----:B------:R-:W-:-:S13]  /*27f0*/  FSETP.GEU.FTZ.AND P1, PT, R28, R27, PT ;  /* 0x0000001b1c00720b */ /* 0x000fda0003f3e000 */
[----:B------:R-:W-:Y:S05]  /*2800*/  WARPSYNC.COLLECTIVE R2, `(.L_x_11704) ;  /* 0x0000000002087348 */ /* 0x000fea0003c00000 */
[----:B------:R0:W1:Y:S02]  /*2810*/  SHFL.BFLY P0, R2, R5, R4, R3 ;  /* 0x0c00000405027389 */ /* 0x0000640000000003 */
[----:B01----:R-:W-:Y:S01]  /*2820*/  ENDCOLLECTIVE ;  /* 0x000000000000791b */ /* 0x003fe20003800000 */
.L_x_11704:
[----:B------:R-:W-:Y:S01]  /*2830*/  @P1 FSETP.NEU.FTZ.AND P3, PT, R28, R27, PT ;  /* 0x0000001b1c00120b */ /* 0x000fe20003f7d000 */
[----:B------:R-:W-:Y:S02]  /*2840*/  IMAD.MOV.U32 R5, RZ, RZ, R23 ;  /* 0x000000ffff057224 */ /* 0x000fe400078e0017 */
[----:B------:R-:W-:Y:S02]  /*2850*/  IMAD.MOV.U32 R25, RZ, RZ, R2 ;  /* 0x000000ffff197224 */ /* 0x000fe400078e0002 */
[----:B------:R-:W-:-:S08]  /*2860*/  IMAD.MOV.U32 R2, RZ, RZ, -0x1 ;  /* 0xffffffffff027424 */ /* 0x000fd000078e00ff */
[----:B------:R-:W-:Y:S05]  /*2870*/  WARPSYNC.COLLECTIVE R2, `(.L_x_11705) ;  /* 0x0000000002087348 */ /* 0x000fea0003c00000 */
[----:B------:R0:W1:Y:S02]  /*2880*/  SHFL.BFLY P0, R2, R5, R4, R3 ;  /* 0x0c00000405027389 */ /* 0x0000640000000003 */
[----:B01----:R-:W-:Y:S01]  /*2890*/  ENDCOLLECTIVE ;  /* 0x000000000000791b */ /* 0x003fe20003800000 */
.L_x_11705:
        /* <DEDUP_REMOVED lines=13> */
.L_x_11706:
[----:B------:R-:W-:Y:S02]  /*2970*/  IMAD.MOV.U32 R5, RZ, RZ, R25 ;  /* 0x000000ffff057224 */ /* 0x000fe400078e0019 */
[----:B------:R-:W-:Y:S02]  /*2980*/  IMAD.MOV.U32 R27, RZ, RZ, R2 ;  /* 0x000000ffff1b7224 */ /* 0x000fe400078e0002 */
[----:B------:R-:W-:-:S07]  /*2990*/  IMAD.MOV.U32 R2, RZ, RZ, -0x1 ;  /* 0xffffffffff027424 */ /* 0x000fce00078e00ff */
[----:B------:R-:W-:Y:S05]  /*29a0*/  WARPSYNC.COLLECTIVE R2, `(.L_x_11707) ;  /* 0x0000000002087348 */ /* 0x000fea0003c00000 */
[----:B------:R0:W1:Y:S02]  /*29b0*/  SHFL.BFLY P0, R2, R5, R4, R3 ;  /* 0x0c00000405027389 */ /* 0x0000640000000003 */
[----:B01----:R-:W-:Y:S01]  /*29c0*/  ENDCOLLECTIVE ;  /* 0x000000000000791b */ /* 0x003fe20003800000 */
.L_x_11707:
[----:B------:R-:W-:Y:S02]  /*29d0*/  IMAD.MOV.U32 R5, RZ, RZ, R28 ;  /* 0x000000ffff057224 */ /* 0x000fe400078e001c */
[----:B------:R-:W-:Y:S02]  /*29e0*/  IMAD.MOV.U32 R23, RZ, RZ, R2 ;  /* 0x000000ffff177224 */ /* 0x000fe400078e0002 */
[----:B------:R-:W-:-:S07]  /*29f0*/  IMAD.MOV.U32 R2, RZ, RZ, -0x1 ;  /* 0xffffffffff027424 */ /* 0x000fce00078e00ff */
[----:B------:R-:W-:Y:S05]  /*2a00*/  WARPSYNC.COLLECTIVE R2, `(.L_x_11708) ;  /* 0x0000000002087348 */ /* 0x000fea0003c00000 */
[----:B------:R0:W1:Y:S02]  /*2a10*/  SHFL.BFLY P0, R2, R5, R4, R3 ;  /* 0x0c00000405027389 */ /* 0x0000640000000003 */
[----:B01----:R-:W-:Y:S01]  /*2a20*/  ENDCOLLECTIVE ;  /* 0x000000000000791b */ /* 0x003fe20003800000 */
.L_x_11708:
        /* <DEDUP_REMOVED lines=14> */
.L_x_11709:
[----:B------:R-:W-:Y:S02]  /*2b10*/  IMAD.MOV.U32 R5, RZ, RZ, R23 ;  /* 0x000000ffff057224 */ /* 0x000fe400078e0017 */
[----:B------:R-:W-:Y:S02]  /*2b20*/  IMAD.MOV.U32 R27, RZ, RZ, R2 ;  /* 0x000000ffff1b7224 */ /* 0x000fe400078e0002 */
[----:B------:R-:W-:-:S03]  /*2b30*/  IMAD.MOV.U32 R2, RZ, RZ, -0x1 ;  /* 0xffffffffff027424 */ /* 0x000fc600078e00ff */
[----:B------:R-:W-:-:S13]  /*2b40*/  FSETP.GEU.FTZ.AND P3, PT, R24, R27, PT ;  /* 0x0000001b1800720b */ /* 0x000fda0003f7e000 */
[----:B------:R-:W-:Y:S05]  /*2b50*/  WARPSYNC.COLLECTIVE R2, `(.L_x_11710) ;  /* 0x0000000002087348 */ /* 0x000fea0003c00000 */
[----:B------:R0:W1:Y:S02]  /*2b60*/  SHFL.BFLY P0, R2, R5, R4, R3 ;  /* 0x0c00000405027389 */ /* 0x0000640000000003 */
[----:B01----:R-:W-:Y:S01]  /*2b70*/  ENDCOLLECTIVE ;  /* 0x000000000000791b */ /* 0x003fe20003800000 */
.L_x_11710:
[----:B------:R-:W-:Y:S01]  /*2b80*/  @P3 FSETP.NEU.FTZ.AND P1, PT, R24, R27, PT ;  /* 0x0000001b1800320b */ /* 0x000fe20003f3d000 */
[----:B------:R-:W-:Y:S02]  /*2b90*/  IMAD.MOV.U32 R5, RZ, RZ, R28 ;  /* 0x000000ffff057224 */ /* 0x000fe400078e001c */
[----:B------:R-:W-:Y:S02]  /*2ba0*/  IMAD.MOV.U32 R26, RZ, RZ, R2 ;  /* 0x000000ffff1a7224 */ /* 0x000fe400078e0002 */
[----:B------:R-:W-:-:S08]  /*2bb0*/  IMAD.MOV.U32 R2, RZ, RZ, -0x1 ;  /* 0xffffffffff027424 */ /* 0x000fd000078e00ff */
[----:B------:R-:W-:Y:S05]  /*2bc0*/  WARPSYNC.COLLECTIVE R2, `(.L_x_11711) ;  /* 0x0000000002087348 */ /* 0x000fea0003c00000 */
[----:B------:R0:W1:Y:S02]  /*2bd0*/  SHFL.BFLY P0, R2, R5, R4, R3 ;  /* 0x0c00000405027389 */ /* 0x0000640000000003 */
[----:B01----:R-:W-:Y:S01]  /*2be0*/  ENDCOLLECTIVE ;  /* 0x000000000000791b */ /* 0x003fe20003800000 */
.L_x_11711:
        /* <DEDUP_REMOVED lines=13> */
.L_x_11712:
[----:B------:R-:W-:Y:S02]  /*2cc0*/  IMAD.MOV.U32 R5, RZ, RZ, R24 ;  /* 0x000000ffff057224 */ /* 0x000fe400078e0018 */
[----:B------:R-:W-:Y:S02]  /*2cd0*/  IMAD.MOV.U32 R26, RZ, RZ, R2 ;  /* 0x000000ffff1a7224 */ /* 0x000fe400078e0002 */
[----:B------:R-:W-:-:S07]  /*2ce0*/  IMAD.MOV.U32 R2, RZ, RZ, -0x1 ;  /* 0xffffffffff027424 */ /* 0x000fce00078e00ff */
[----:B------:R-:W-:Y:S05]  /*2cf0*/  WARPSYNC.COLLECTIVE R2, `(.L_x_11713) ;  /* 0x0000000002087348 */ /* 0x000fea0003c00000 */
[----:B------:R0:W1:Y:S02]  /*2d00*/  SHFL.BFLY P0, R2, R5, R4, R3 ;  /* 0x0c00000405027389 */ /* 0x0000640000000003 */
[----:B01----:R-:W-:Y:S01]  /*2d10*/  ENDCOLLECTIVE ;  /* 0x000000000000791b */ /* 0x003fe20003800000 */
.L_x_11713:
[----:B------:R-:W-:Y:S02]  /*2d20*/  IMAD.MOV.U32 R5, RZ, RZ, R25 ;  /* 0x000000ffff057224 */ /* 0x000fe400078e0019 */
[----:B------:R-:W-:Y:S02]  /*2d30*/  IMAD.MOV.U32 R29, RZ, RZ, R2 ;  /* 0x000000ffff1d7224 */ /* 0x000fe400078e0002 */
[----:B------:R-:W-:-:S07]  /*2d40*/  IMAD.MOV.U32 R2, RZ, RZ, -0x1 ;  /* 0xffffffffff027424 */ /* 0x000fce00078e00ff */
[----:B------:R-:W-:Y:S05]  /*2d50*/  WARPSYNC.COLLECTIVE R2, `(.L_x_11714) ;  /* 0x0000000002087348 */ /* 0x000fea0003c00000 */
[----:B------:R0:W1:Y:S02]  /*2d60*/  SHFL.BFLY P0, R2, R5, R4, R3 ;  /* 0x0c00000405027389 */ /* 0x0000640000000003 */
[----:B01----:R-:W-:Y:S01]  /*2d70*/  ENDCOLLECTIVE ;  /* 0x000000000000791b */ /* 0x003fe20003800000 */
.L_x_11714:
[----:B------:R-:W-:Y:S01]  /*2d80*/  IMAD.MOV.U32 R28, RZ, RZ, R2 ;  /* 0x000000ffff1c7224 */ /* 0x000fe200078e0002 */
[----:B------:R-:W-:Y:S06]  /*2d90*/  BRA `(.L_x_11715) ;  /* 0xffffffe400f47947 */ /* 0x000fec000383ffff */
.L_x_11716:
        /* <DEDUP_REMOVED lines=14> */
.L_x_12373:


//--------------------- .text._ZN4vllm3moe10topkGatingILi16ELi512ELi4ELi16ELi32EifLNS0_11ScoringFuncE0EEEvPKT5_PKbPfiPT4_PiiiibPKf --------------------------
	.section	.text._ZN4vllm3moe10topkGatingILi16ELi512ELi4ELi16ELi32EifLNS0_11ScoringFuncE0EEEvPKT5_PKbPfiPT4_PiiiibPKf,"ax",@progbits
	.align	128
        .global         _ZN4vllm3moe10topkGatingILi16ELi512ELi4ELi16ELi32EifLNS0_11ScoringFuncE0EEEvPKT5_PKbPfiPT4_PiiiibPKf
        .type           _ZN4vllm3moe10topkGatingILi16ELi512ELi4ELi16ELi32EifLNS0_11ScoringFuncE0EEEvPKT5_PKbPfiPT4_PiiiibPKf,@function
        .size           _ZN4vllm3moe10topkGatingILi16ELi512ELi4ELi16ELi32EifLNS0_11ScoringFuncE0EEEvPKT5_PKbPfiPT4_PiiiibPKf,(.L_x_12374 - _ZN4vllm3moe10topkGatingILi16ELi512ELi4ELi16ELi32EifLNS0_11ScoringFuncE0EEEvPKT5_PKbPfiPT4_PiiiibPKf)
        .other          _ZN4vllm3moe10topkGatingILi16ELi512ELi4ELi16ELi32EifLNS0_11ScoringFuncE0EEEvPKT5_PKbPfiPT4_PiiiibPKf,@"STO_CUDA_ENTRY STV_DEFAULT"
_ZN4vllm3moe10topkGatingILi16ELi512ELi4ELi16ELi32EifLNS0_11ScoringFuncE0EEEvPKT5_PKbPfiPT4_PiiiibPKf:
.text._ZN4vllm3moe10topkGatingILi16ELi512ELi4ELi16ELi32EifLNS0_11ScoringFuncE0EEEvPKT5_PKbPfiPT4_PiiiibPKf:
        /* <DEDUP_REMOVED lines=216> */
.L_x_11717:
        /* <DEDUP_REMOVED lines=16> */
.L_x_11718:
        /* <DEDUP_REMOVED lines=16> */
.L_x_11727:
        /* <DEDUP_REMOVED lines=110> */
.L_x_11755:
        /* <DEDUP_REMOVED lines=28> */
.L_x_11723:
[----:B------:R-:W-:Y:S05]  /*1820*/  BSYNC B1 ;  /* 0x0000000000017941 */ /* 0x000fea0003800000 */
.L_x_11722:
        /* <DEDUP_REMOVED lines=52> */
.L_x_11726:
[----:B------:R-:W-:Y:S05]  /*1b70*/  BSYNC B1 ;  /* 0x0000000000017941 */ /* 0x000fea0003800000 */
.L_x_11725:
[----:B------:R-:W-:Y:S05]  /*1b80*/  BRA `(.L_x_11727) ;  /* 0xfffffff000fc7947 */ /* 0x000fea000383ffff */
.L_x_11720:
[----:B------:R-:W-:Y:S01]  /*1b90*/  IMAD.MOV.U32 R43, RZ, RZ, RZ ;  /* 0x000000ffff2b7224 */ /* 0x000fe200078e00ff */
[----:B------:R-:W-:Y:S01]  /*1ba0*/  ULDC UR10, c[0x0][0x228] ;  /* 0x00008a00000a7ab9 */ /* 0x000fe20000000800 */
[----:B------:R-:W-:Y:S01]  /*1bb0*/  ULDC UR11, c[0x0][0x240] ;  /* 0x00009000000b7ab9 */ /* 0x000fe20000000800 */
[----:B------:R-:W-:Y:S01]  /*1bc0*/  ULDC UR5, c[0x0][0x248] ;  /* 0x0000920000057ab9 */ /* 0x000fe20000000800 */
[----:B------:R-:W-:-:S05]  /*1bd0*/  ULDC.64 UR8, c[0x0][0x240] ;  /* 0x0000900000087ab9 */ /* 0x000fca0000000a00 */
.L_x_11733:
        /* <DEDUP_REMOVED lines=110> */
.L_x_11772:
        /* <DEDUP_REMOVED lines=27> */
.L_x_11730:
[----:B------:R-:W-:Y:S05]  /*2470*/  BSYNC B1 ;  /* 0x0000000000017941 */ /* 0x000fea0003800000 */
.L_x_11729:
        /* <DEDUP_REMOVED lines=52> */
.L_x_11732:
[----:B------:R-:W-:Y:S05]  /*27c0*/  BSYNC B1 ;  /* 0x0000000000017941 */ /* 0x000fea0003800000 */
.L_x_11731:
[----:B------:R-:W-:Y:S05]  /*27d0*/  BRA `(.L_x_11733) ;  /* 0xfffffff400007947 */ /* 0x000fea000383ffff */
.L_x_11724:
[----:B------:R-:W-:Y:S05]  /*27e0*/  BSYNC B0 ;  /* 0x0000000000007941 */ /* 0x000fea0003800000 */
.L_x_11719:
        /* <DEDUP_REMOVED lines=20> */
.L_x_11736:
        /* <DEDUP_REMOVED lines=18> */
.L_x_11735:
[----:B------:R-:W-:Y:S05]  /*2a50*/  BSYNC B0 ;  /* 0x0000000000007941 */ /* 0x000fea0003800000 */
.L_x_11734:
        /* <DEDUP_REMOVED lines=12> */
.L_x_11738:
        /* <DEDUP_REMOVED lines=11> */
.L_x_11737:
[----:B------:R-:W-:Y:S05]  /*2bd0*/  EXIT ;  /* 0x000000000000794d */ /* 0x000fea0003800000 */
.L_x_11721:
        /* <DEDUP_REMOVED lines=8> */
.L_x_11740:
[----:B------:R-:W-:Y:S05]  /*2c60*/  BSYNC B1 ;  /* 0x0000000000017941 */ /* 0x000fea0003800000 */
.L_x_11739:
        /* <DEDUP_REMOVED lines=9> */
.L_x_11741:
[----:B------:R-:W-:Y:S01]  /*2d00*/  FSETP.GEU.FTZ.AND P2, PT, R50, R43, PT ;  /* 0x0000002b3200720b */ /* 0x000fe20003f5e000 */
[----:B------:R-:W-:Y:S02]  /*2d10*/  IMAD.MOV.U32 R27, RZ, RZ, R45 ;  /* 0x000000ffff1b7224 */ /* 0x000fe400078e002d */
[----:B------:R-:W-:-:S10]  /*2d20*/  IMAD.MOV.U32 R48, RZ, RZ, R28 ;  /* 0x000000ffff307224 */ /* 0x000fd400078e001c */
[----:B------:R-:W-:Y:S05]  /*2d30*/  WARPSYNC.COLLECTIVE R24, `(.L_x_11742) ;  /* 0x0000000018087348 */ /* 0x000fea0003c00000 */
[----:B------:R0:W1:Y:S02]  /*2d40*/  SHFL.BFLY P0, R28, R27, R26, R25 ;  /* 0x0c00001a1b1c7389 */ /* 0x0000640000000019 */
[----:B01----:R-:W-:Y:S01]  /*2d50*/  ENDCOLLECTIVE ;  /* 0x000000000000791b */ /* 0x003fe20003800000 */
.L_x_11742:
        /* <DEDUP_REMOVED lines=11> */
.L_x_11743:
[----:B------:R-:W-:Y:S02]  /*2e10*/  IMAD.MOV.U32 R27, RZ, RZ, R48 ;  /* 0x000000ffff1b7224 */ /* 0x000fe400078e0030 */
[----:B------:R-:W-:-:S07]  /*2e20*/  IMAD.MOV.U32 R44, RZ, RZ, R28 ;  /* 0x000000ffff2c7224 */ /* 0x000fce00078e001c */
[----:B------:R-:W-:Y:S05]  /*2e30*/  WARPSYNC.COLLECTIVE R24, `(.L_x_11744) ;  /* 0x0000000018087348 */ /* 0x000fea0003c00000 */
[----:B------:R0:W1:Y:S02]  /*2e40*/  SHFL.BFLY P0, R28, R27, R26, R25 ;  /* 0x0c00001a1b1c7389 */ /* 0x0000640000000019 */
[----:B01----:R-:W-:Y:S01]  /*2e50*/  ENDCOLLECTIVE ;  /* 0x000000000000791b */ /* 0x003fe20003800000 */
.L_x_11744:
[----:B------:R-:W-:Y:S01]  /*2e60*/  FSETP.GEU.FTZ.AND P1, PT, R53, R44, PT ;  /* 0x0000002c3500720b */ /* 0x000fe20003f3e000 */
[----:B------:R-:W-:-:S12]  /*2e70*/  IMAD.MOV.U32 R27, RZ, RZ, R47 ;  /* 0x000000ffff1b7224 */ /* 0x000fd800078e002f */
[----:B------:R-:W-:Y:S01]  /*2e80*/  @P1 FSETP.NEU.FTZ.AND P2, PT, R53, R44, PT ;  /* 0x0000002c3500120b */ /* 0x000fe20003f5d000 */
[----:B------:R-:W-:-:S12]  /*2e90*/  IMAD.MOV.U32 R51, RZ, RZ, R28 ;  /* 0x000000ffff337224 */ /* 0x000fd800078e001c */
[----:B------:R-:W-:Y:S05]  /*2ea0*/  WARPSYNC.COLLECTIVE R24, `(.L_x_11745) ;  /* 0x0000000018087348 */ /* 0x000fea0003c00000 */
[----:B------:R0:W1:Y:S02]  /*2eb0*/  SHFL.BFLY P0, R28, R27, R26, R25 ;  /* 0x0c00001a1b1c7389 */ /* 0x0000640000000019 */
[----:B01----:R-:W-:Y:S01]  /*2ec0*/  ENDCOLLECTIVE ;  /* 0x000000000000791b */ /* 0x003fe20003800000 */
.L_x_11745:
        /* <DEDUP_REMOVED lines=12> */
.L_x_11746:
[----:B------:R-:W-:Y:S02]  /*2f90*/  IMAD.MOV.U32 R27, RZ, RZ, R29 ;  /* 0x000000ffff1b7224 */ /* 0x000fe400078e001d */
[----:B------:R-:W-:-:S07]  /*2fa0*/  IMAD.MOV.U32 R43, RZ, RZ, R28 ;  /* 0x000000ffff2b7224 */ /* 0x000fce00078e001c */
[----:B------:R-:W-:Y:S05]  /*2fb0*/  WARPSYNC.COLLECTIVE R24, `(.L_x_11747) ;  /* 0x0000000018087348 */ /* 0x000fea0003c00000 */
[----:B------:R0:W1:Y:S02]  /*2fc0*/  SHFL.BFLY P0, R28, R27, R26, R25 ;  /* 0x0c00001a1b1c7389 */ /* 0x0000640000000019 */
[----:B01----:R-:W-:Y:S01]  /*2fd0*/  ENDCOLLECTIVE ;  /* 0x000000000000791b */ /* 0x003fe20003800000 */
.L_x_11747:
[----:B------:R-:W-:Y:S02]  /*2fe0*/  IMAD.MOV.U32 R27, RZ, RZ, R45 ;  /* 0x000000ffff1b7224 */ /* 0x000fe400078e002d */
[----:B------:R-:W-:-:S07]  /*2ff0*/  IMAD.MOV.U32 R50, RZ, RZ, R28 ;  /* 0x000000ffff327224 */ /* 0x000fce00078e001c */
[----:B------:R-:W-:Y:S05]  /*3000*/  WARPSYNC.COLLECTIVE R24, `(.L_x_11748) ;  /* 0x0000000018087348 */ /* 0x000fea0003c00000 */
[----:B------:R0:W1:Y:S02]  /*3010*/  SHFL.BFLY P0, R28, R27, R26, R25 ;  /* 0x0c00001a1b1c7389 */ /* 0x0000640000000019 */
[----:B01----:R-:W-:Y:S01]  /*3020*/  ENDCOLLECTIVE ;  /* 0x000000000000791b */ /* 0x003fe20003800000 */
.L_x_11748:
        /* <DEDUP_REMOVED lines=12> */
.L_x_11749:
[----:B------:R-:W-:Y:S02]  /*30f0*/  IMAD.MOV.U32 R27, RZ, RZ, R51 ;  /* 0x000000ffff1b7224 */ /* 0x000fe400078e0033 */
[----:B------:R-:W-:-:S07]  /*3100*/  IMAD.MOV.U32 R43, RZ, RZ, R28 ;  /* 0x000000ffff2b7224 */ /* 0x000fce00078e001c */
[----:B------:R-:W-:Y:S05]  /*3110*/  WARPSYNC.COLLECTIVE R24, `(.L_x_11750) ;  /* 0x0000000018087348 */ /* 0x000fea0003c00000 */
[----:B------:R0:W1:Y:S02]  /*3120*/  SHFL.BFLY P0, R28, R27, R26, R25 ;  /* 0x0c00001a1b1c7389 */ /* 0x0000640000000019 */
[----:B01----:R-:W-:Y:S01]  /*3130*/  ENDCOLLECTIVE ;  /* 0x000000000000791b */ /* 0x003fe20003800000 */
.L_x_11750:
[----:B------:R-:W-:Y:S01]  /*3140*/  FSETP.GEU.FTZ.AND P2, PT, R52, R43, PT ;  /* 0x0000002b3400720b */ /* 0x000fe20003f5e000 */
[----:B------:R-:W-:-:S12]  /*3150*/  IMAD.MOV.U32 R27, RZ, RZ, R45 ;  /* 0x000000ffff1b7224 */ /* 0x000fd800078e002d */
[----:B------:R-:W-:Y:S01]  /*3160*/  @P2 FSETP.NEU.FTZ.AND P1, PT, R52, R43, PT ;  /* 0x0000002b3400220b */ /* 0x000fe20003f3d000 */
[----:B------:R-:W-:-:S12]  /*3170*/  IMAD.MOV.U32 R44, RZ, RZ, R28 ;  /* 0x000000ffff2c7224 */ /* 0x000fd800078e001c */
[----:B------:R-:W-:Y:S05]  /*3180*/  WARPSYNC.COLLECTIVE R24, `(.L_x_11751) ;  /* 0x0000000018087348 */ /* 0x000fea0003c00000 */
[----:B------:R0:W1:Y:S02]  /*3190*/  SHFL.BFLY P0, R28, R27, R26, R25 ;  /* 0x0c00001a1b1c7389 */ /* 0x0000640000000019 */
[----:B01----:R-:W-:Y:S01]  /*31a0*/  ENDCOLLECTIVE ;  /* 0x000000000000791b */ /* 0x003fe20003800000 */
.L_x_11751:
        /* <DEDUP_REMOVED lines=11> */
.L_x_11752:
[----:B------:R-:W-:Y:S02]  /*3260*/  IMAD.MOV.U32 R27, RZ, RZ, R50 ;  /* 0x000000ffff1b7224 */ /* 0x000fe400078e0032 */
[----:B------:R-:W-:-:S07]  /*3270*/  IMAD.MOV.U32 R29, RZ, RZ, R28 ;  /* 0x000000ffff1d7224 */ /* 0x000fce00078e001c */
[----:B------:R-:W-:Y:S05]  /*3280*/  WARPSYNC.COLLECTIVE R24, `(.L_x_11753) ;  /* 0x0000000018087348 */ /* 0x000fea0003c00000 */
[----:B------:R0:W1:Y:S02]  /*3290*/  SHFL.BFLY P0, R28, R27, R26, R25 ;  /* 0x0c00001a1b1c7389 */ /* 0x0000640000000019 */
[----:B01----:R-:W-:Y:S01]  /*32a0*/  ENDCOLLECTIVE ;  /* 0x000000000000791b */ /* 0x003fe20003800000 */
.L_x_11753:
[----:B------:R-:W-:Y:S02]  /*32b0*/  IMAD.MOV.U32 R27, RZ, RZ, R43 ;  /* 0x000000ffff1b7224 */ /* 0x000fe400078e002b */
[----:B------:R-:W-:-:S07]  /*32c0*/  IMAD.MOV.U32 R47, RZ, RZ, R28 ;  /* 0x000000ffff2f7224 */ /* 0x000fce00078e001c */
[----:B------:R-:W-:Y:S05]  /*32d0*/  WARPSYNC.COLLECTIVE R24, `(.L_x_11754) ;  /* 0x0000000018087348 */ /* 0x000fea0003c00000 */
[----:B------:R0:W1:Y:S02]  /*32e0*/  SHFL.BFLY P0, R28, R27, R26, R25 ;  /* 0x0c00001a1b1c7389 */ /* 0x0000640000000019 */
[----:B01----:R-:W-:Y:S01]  /*32f0*/  ENDCOLLECTIVE ;  /* 0x000000000000791b */ /* 0x003fe20003800000 */
.L_x_11754:
[----:B------:R-:W-:Y:S05]  /*3300*/  BRA `(.L_x_11755) ;  /* 0xffffffe000d47947 */ /* 0x000fea000383ffff */
.L_x_11728:
        /* <DEDUP_REMOVED lines=8> */
.L_x_11757:
[----:B------:R-:W-:Y:S05]  /*3390*/  BSYNC B1 ;  /* 0x0000000000017941 */ /* 0x000fea0003800000 */
.L_x_11756:
        /* <DEDUP_REMOVED lines=9> */
.L_x_11758:
[----:B------:R-:W-:Y:S01]  /*3430*/  FSETP.GEU.FTZ.AND P2, PT, R50, R29, PT ;  /* 0x0000001d3200720b */ /* 0x000fe20003f5e000 */
[----:B------:R-:W-:Y:S02]  /*3440*/  IMAD.MOV.U32 R27, RZ, RZ, R51 ;  /* 0x000000ffff1b7224 */ /* 0x000fe400078e0033 */
[----:B------:R-:W-:-:S10]  /*3450*/  IMAD.MOV.U32 R47, RZ, RZ, R28 ;  /* 0x000000ffff2f7224 */ /* 0x000fd400078e001c */
[----:B------:R-:W-:Y:S05]  /*3460*/  WARPSYNC.COLLECTIVE R24, `(.L_x_11759) ;  /* 0x0000000018087348 */ /* 0x000fea0003c00000 */
[----:B------:R0:W1:Y:S02]  /*3470*/  SHFL.BFLY P0, R28, R27, R26, R25 ;  /* 0x0c00001a1b1c7389 */ /* 0x0000640000000019 */
[----:B01----:R-:W-:Y:S01]  /*3480*/  ENDCOLLECTIVE ;  /* 0x000000000000791b */ /* 0x003fe20003800000 */
.L_x_11759:
        /* <DEDUP_REMOVED lines=11> */
.L_x_11760:
[----:B------:R-:W-:Y:S02]  /*3540*/  IMAD.MOV.U32 R27, RZ, RZ, R47 ;  /* 0x000000ffff1b7224 */ /* 0x000fe400078e002f */
[----:B------:R-:W-:-:S07]  /*3550*/  IMAD.MOV.U32 R44, RZ, RZ, R28 ;  /* 0x000000ffff2c7224 */ /* 0x000fce00078e001c */
[----:B------:R-:W-:Y:S05]  /*3560*/  WARPSYNC.COLLECTIVE R24, `(.L_x_11761) ;  /* 0x0000000018087348 */ /* 0x000fea0003c00000 */
[----:B------:R0:W1:Y:S02]  /*3570*/  SHFL.BFLY P0, R28, R27, R26, R25 ;  /* 0x0c00001a1b1c7389 */ /* 0x0000640000000019 */
[----:B01----:R-:W-:Y:S01]  /*3580*/  ENDCOLLECTIVE ;  /* 0x000000000000791b */ /* 0x003fe20003800000 */
.L_x_11761:
[----:B------:R-:W-:Y:S01]  /*3590*/  FSETP.GEU.FTZ.AND P1, PT, R45, R44, PT ;  /* 0x0000002c2d00720b */ /* 0x000fe20003f3e000 */
[----:B------:R-:W-:-:S12]  /*35a0*/  IMAD.MOV.U32 R27, RZ, RZ, R49 ;  /* 0x000000ffff1b7224 */ /* 0x000fd800078e0031 */
[----:B------:R-:W-:Y:S01]  /*35b0*/  @P1 FSETP.NEU.FTZ.AND P2, PT, R45, R44, PT ;  /* 0x0000002c2d00120b */ /* 0x000fe20003f5d000 */
[----:B------:R-:W-:-:S12]  /*35c0*/  IMAD.MOV.U32 R50, RZ, RZ, R28 ;  /* 0x000000ffff327224 */ /* 0x000fd800078e001c */
[----:B------:R-:W-:Y:S05]  /*35d0*/  WARPSYNC.COLLECTIVE R24, `(.L_x_11762) ;  /* 0x0000000018087348 */ /* 0x000fea0003c00000 */
[----:B------:R0:W1:Y:S02]  /*35e0*/  SHFL.BFLY P0, R28, R27, R26, R25 ;  /* 0x0c00001a1b1c7389 */ /* 0x0000640000000019 */
[----:B01----:R-:W-:Y:S01]  /*35f0*/  ENDCOLLECTIVE ;  /* 0x000000000000791b */ /* 0x003fe20003800000 */
.L_x_11762:
        /* <DEDUP_REMOVED lines=12> */
.L_x_11763:
[----:B------:R-:W-:Y:S02]  /*36c0*/  IMAD.MOV.U32 R27, RZ, RZ, R48 ;  /* 0x000000ffff1b7224 */ /* 0x000fe400078e0030 */
[----:B------:R-:W-:-:S07]  /*36d0*/  IMAD.MOV.U32 R29, RZ, RZ, R28 ;  /* 0x000000ffff1d7224 */ /* 0x000fce00078e001c */
[----:B------:R-:W-:Y:S05]  /*36e0*/  WARPSYNC.COLLECTIVE R24, `(.L_x_11764) ;  /* 0x0000000018087348 */ /* 0x000fea0003c00000 */
[----:B------:R0:W1:Y:S02]  /*36f0*/  SHFL.BFLY P0, R28, R27, R26, R25 ;  /* 0x0c00001a1b1c7389 */ /* 0x0000640000000019 */
[----:B01----:R-:W-:Y:S01]  /*3700*/  ENDCOLLECTIVE ;  /* 0x000000000000791b */ /* 0x003fe20003800000 */
.L_x_11764:
[----:B------:R-:W-:Y:S02]  /*3710*/  IMAD.MOV.U32 R27, RZ, RZ, R45 ;  /* 0x000000ffff1b7224 */ /* 0x000fe400078e002d */
[----:B------:R-:W-:-:S07]  /*3720*/  IMAD.MOV.U32 R49, RZ, RZ, R28 ;  /* 0x000000ffff317224 */ /* 0x000fce00078e001c */
[----:B------:R-:W-:Y:S05]  /*3730*/  WARPSYNC.COLLECTIVE R24, `(.L_x_11765) ;  /* 0x0000000018087348 */ /* 0x000fea0003c00000 */
[----:B------:R0:W1:Y:S02]  /*3740*/  SHFL.BFLY P0, R28, R27, R26, R25 ;  /* 0x0c00001a1b1c7389 */ /* 0x0000640000000019 */
[----:B01----:R-:W-:Y:S01]  /*3750*/  ENDCOLLECTIVE ;  /* 0x000000000000791b */ /* 0x003fe20003800000 */
.L_x_11765:
        /* <DEDUP_REMOVED lines=12> */
.L_x_11766:
[----:B------:R-:W-:Y:S02]  /*3820*/  IMAD.MOV.U32 R27, RZ, RZ, R49 ;  /* 0x000000ffff1b7224 */ /* 0x000fe400078e0031 */
[----:B------:R-:W-:-:S07]  /*3830*/  IMAD.MOV.U32 R29, RZ, RZ, R28 ;  /* 0x000000ffff1d7224 */ /* 0x000fce00078e001c */
[----:B------:R-:W-:Y:S05]  /*3840*/  WARPSYNC.COLLECTIVE R24, `(.L_x_11767) ;  /* 0x0000000018087348 */ /* 0x000fea0003c00000 */
[----:B------:R0:W1:Y:S02]  /*3850*/  SHFL.BFLY P0, R28, R27, R26, R25 ;  /* 0x0c00001a1b1c7389 */ /* 0x0000640000000019 */
[----:B01----:R-:W-:Y:S01]  /*3860*/  ENDCOLLECTIVE ;  /* 0x000000000000791b */ /* 0x003fe20003800000 */
.L_x_11767:
[----:B------:R-:W-:Y:S01]  /*3870*/  FSETP.GEU.FTZ.AND P2, PT, R50, R29, PT ;  /* 0x0000001d3200720b */ /* 0x000fe20003f5e000 */
[----:B------:R-:W-:-:S12]  /*3880*/  IMAD.MOV.U32 R27, RZ, RZ, R45 ;  /* 0x000000ffff1b7224 */ /* 0x000fd800078e002d */
[----:B------:R-:W-:Y:S01]  /*3890*/  @P2 FSETP.NEU.FTZ.AND P1, PT, R50, R29, PT ;  /* 0x0000001d3200220b */ /* 0x000fe20003f3d000 */
[----:B------:R-:W-:-:S12]  /*38a0*/  IMAD.MOV.U32 R44, RZ, RZ, R28 ;  /* 0x000000ffff2c7224 */ /* 0x000fd800078e001c */
[----:B------:R-:W-:Y:S05]  /*38b0*/  WARPSYNC.COLLECTIVE R24, `(.L_x_11768) ;  /* 0x0000000018087348 */ /* 0x000fea0003c00000 */
[----:B------:R0:W1:Y:S02]  /*38c0*/  SHFL.BFLY P0, R28, R27, R26, R25 ;  /* 0x0c00001a1b1c7389 */ /* 0x0000640000000019 */
[----:B01----:R-:W-:Y:S01]  /*38d0*/  ENDCOLLECTIVE ;  /* 0x000000000000791b */ /* 0x003fe20003800000 */
.L_x_11768:
        /* <DEDUP_REMOVED lines=11> */
.L_x_11769:
[----:B------:R-:W-:Y:S02]  /*3990*/  IMAD.MOV.U32 R27, RZ, RZ, R50 ;  /* 0x000000ffff1b7224 */ /* 0x000fe400078e0032 */
[----:B------:R-:W-:-:S07]  /*39a0*/  IMAD.MOV.U32 R29, RZ, RZ, R28 ;  /* 0x000000ffff1d7224 */ /* 0x000fce00078e001c */
[----:B------:R-:W-:Y:S05]  /*39b0*/  WARPSYNC.COLLECTIVE R24, `(.L_x_11770) ;  /* 0x0000000018087348 */ /* 0x000fea0003c00000 */
[----:B------:R0:W1:Y:S02]  /*39c0*/  SHFL.BFLY P0, R28, R27, R26, R25 ;  /* 0x0c00001a1b1c7389 */ /* 0x0000640000000019 */
[----:B01----:R-:W-:Y:S01]  /*39d0*/  ENDCOLLECTIVE ;  /* 0x000000000000791b */ /* 0x003fe20003800000 */
.L_x_11770:
[----:B------:R-:W-:Y:S02]  /*39e0*/  IMAD.MOV.U32 R27, RZ, RZ, R51 ;  /* 0x000000ffff1b7224 */ /* 0x000fe400078e0033 */
[----:B------:R-:W-:-:S07]  /*39f0*/  IMAD.MOV.U32 R47, RZ, RZ, R28 ;  /* 0x000000ffff2f7224 */ /* 0x000fce00078e001c */
[----:B------:R-:W-:Y:S05]  /*3a00*/  WARPSYNC.COLLECTIVE R24, `(.L_x_11771) ;  /* 0x0000000018087348 */ /* 0x000fea0003c00000 */
[----:B------:R0:W1:Y:S02]  /*3a10*/  SHFL.BFLY P0, R28, R27, R26, R25 ;  /* 0x0c00001a1b1c7389 */ /* 0x0000640000000019 */
[----:B01----:R-:W-:Y:S01]  /*3a20*/  ENDCOLLECTIVE ;  /* 0x000000000000791b */ /* 0x003fe20003800000 */
.L_x_11771:
[----:B------:R-:W-:Y:S05]  /*3a30*/  BRA `(.L_x_11772) ;  /* 0xffffffe800207947 */ /* 0x000fea000383ffff */
.L_x_11773:
        /* <DEDUP_REMOVED lines=12> */
.L_x_12374:


//--------------------- .text._ZN4vllm3moe10topkGatingILi8ELi256ELi4ELi16ELi32EifLNS0_11ScoringFuncE0EEEvPKT5_PKbPfiPT4_PiiiibPKf --------------------------
	.section	.text._ZN4vllm3moe10topkGatingILi8ELi256ELi4ELi16ELi32EifLNS0_11ScoringFuncE0EEEvPKT5_PKbPfiPT4_PiiiibPKf,"ax",@progbits
	.align	128
        .global         _ZN4vllm3moe10topkGatingILi8ELi256ELi4ELi16ELi32EifLNS0_11ScoringFuncE0EEEvPKT5_PKbPfiPT4_PiiiibPKf
        .type           _ZN4vllm3moe10topkGatingILi8ELi256ELi4ELi16ELi32EifLNS0_11ScoringFuncE0EEEvPKT5_PKbPfiPT4_PiiiibPKf,@function
        .size           _ZN4vllm3moe10topkGatingILi8ELi256ELi4ELi16ELi32EifLNS0_11ScoringFuncE0EEEvPKT5_PKbPfiPT4_PiiiibPKf,(.L_x_12375 - _ZN4vllm3moe10topkGatingILi8ELi256ELi4ELi16ELi32EifLNS0_11ScoringFuncE0EEEvPKT5_PKbPfiPT4_PiiiibPKf)
        .other          _ZN4vllm3moe10topkGatingILi8ELi256ELi4ELi16ELi32EifLNS0_11ScoringFuncE0EEEvPKT5_PKbPfiPT4_PiiiibPKf,@"STO_CUDA_ENTRY STV_DEFAULT"
_ZN4vllm3moe10topkGatingILi8ELi256ELi4ELi16ELi32EifLNS0_11ScoringFuncE0EEEvPKT5_PKbPfiPT4_PiiiibPKf:
.text._ZN4vllm3moe10topkGatingILi8ELi256ELi4ELi16ELi32EifLNS0_11ScoringFuncE0EEEvPKT5_PKbPfiPT4_PiiiibPKf:
        /* <DEDUP_REMOVED lines=156> */
.L_x_11782:
        /* <DEDUP_REMOVED lines=78> */
.L_x_11810:
        /* <DEDUP_REMOVED lines=28> */
.L_x_11778:
[----:B------:R-:W-:Y:S05]  /*1060*/  BSYNC B1 ;  /* 0x0000000000017941 */ /* 0x000fea0003800000 */
.L_x_11777:
        /* <DEDUP_REMOVED lines=36> */
.L_x_11781:
[----:B------:R-:W-:Y:S05]  /*12b0*/  BSYNC B1 ;  /* 0x0000000000017941 */ /* 0x000fea0003800000 */
.L_x_11780:
[----:B------:R-:W-:Y:S05]  /*12c0*/  BRA `(.L_x_11782) ;  /* 0xfffffff400bc7947 */ /* 0x000fea000383ffff */
.L_x_11775:
[----:B------:R-:W-:Y:S01]  /*12d0*/  IMAD.MOV.U32 R31, RZ, RZ, RZ ;  /* 0x000000ffff1f7224 */ /* 0x000fe200078e00ff */
[----:B------:R-:W-:Y:S01]  /*12e0*/  ULDC UR10, c[0x0][0x228] ;  /* 0x00008a00000a7ab9 */ /* 0x000fe20000000800 */
[----:B------:R-:W-:Y:S01]  /*12f0*/  ULDC UR11, c[0x0][0x240] ;  /* 0x00009000000b7ab9 */ /* 0x000fe20000000800 */
[----:B------:R-:W-:Y:S01]  /*1300*/  ULDC UR5, c[0x0][0x248] ;  /* 0x0000920000057ab9 */ /* 0x000fe20000000800 */
[----:B------:R-:W-:-:S05]  /*1310*/  ULDC.64 UR8, c[0x0][0x240] ;  /* 0x0000900000087ab9 */ /* 0x000fca0000000a00 */
.L_x_11788:
        /* <DEDUP_REMOVED lines=78> */
.L_x_11827:
        /* <DEDUP_REMOVED lines=27> */
.L_x_11785:
[----:B------:R-:W-:Y:S05]  /*19b0*/  BSYNC B1 ;  /* 0x0000000000017941 */ /* 0x000fea0003800000 */
.L_x_11784:
        /* <DEDUP_REMOVED lines=36> */
.L_x_11787:
[----:B------:R-:W-:Y:S05]  /*1c00*/  BSYNC B1 ;  /* 0x0000000000017941 */ /* 0x000fea0003800000 */
.L_x_11786:
[----:B------:R-:W-:Y:S05]  /*1c10*/  BRA `(.L_x_11788) ;  /* 0xfffffff400c07947 */ /* 0x000fea000383ffff */
.L_x_11779:
[----:B------:R-:W-:Y:S05]  /*1c20*/  BSYNC B0 ;  /* 0x0000000000007941 */ /* 0x000fea0003800000 */
.L_x_11774:
        /* <DEDUP_REMOVED lines=18> */
.L_x_11791:
        /* <DEDUP_REMOVED lines=18> */
.L_x_11790:
[----:B------:R-:W-:Y:S05]  /*1e70*/  BSYNC B0 ;  /* 0x0000000000007941 */ /* 0x000fea0003800000 */
.L_x_11789:
        /* <DEDUP_REMOVED lines=13> */
.L_x_11793:
        /* <DEDUP_REMOVED lines=11> */
.L_x_11792:
[----:B------:R-:W-:Y:S05]  /*2000*/  EXIT ;  /* 0x000000000000794d */ /* 0x000fea0003800000 */
.L_x_11776:
        /* <DEDUP_REMOVED lines=8> */
.L_x_11795:
[----:B------:R-:W-:Y:S05]  /*2090*/  BSYNC B1 ;  /* 0x0000000000017941 */ /* 0x000fea0003800000 */
.L_x_11794:
        /* <DEDUP_REMOVED lines=9> */
.L_x_11796:
[----:B------:R-:W-:Y:S01]  /*2130*/  FSETP.GEU.FTZ.AND P3, PT, R34, R21, PT ;  /* 0x000000152200720b */ /* 0x000fe20003f7e000 */
[----:B------:R-:W-:Y:S02]  /*2140*/  IMAD.MOV.U32 R18, RZ, RZ, R36 ;  /* 0x000000ffff127224 */ /* 0x000fe400078e0024 */
[----:B------:R-:W-:-:S10]  /*2150*/  IMAD.MOV.U32 R31, RZ, RZ, R19 ;  /* 0x000000ffff1f7224 */ /* 0x000fd400078e0013 */
[----:B------:R-:W-:Y:S05]  /*2160*/  WARPSYNC.COLLECTIVE R5, `(.L_x_11797) ;  /* 0x0000000005087348 */ /* 0x000fea0003c00000 */
[----:B------:R0:W1:Y:S02]  /*2170*/  SHFL.BFLY P0, R19, R18, R17, R16 ;  /* 0x0c00001112137389 */ /* 0x0000640000000010 */
[----:B01----:R-:W-:Y:S01]  /*2180*/  ENDCOLLECTIVE ;  /* 0x000000000000791b */ /* 0x003fe20003800000 */
.L_x_11797:
        /* <DEDUP_REMOVED lines=11> */
.L_x_11798:
[----:B------:R-:W-:Y:S02]  /*2240*/  IMAD.MOV.U32 R18, RZ, RZ, R31 ;  /* 0x000000ffff127224 */ /* 0x000fe400078e001f */
[----:B------:R-:W-:-:S07]  /*2250*/  IMAD.MOV.U32 R28, RZ, RZ, R19 ;  /* 0x000000ffff1c7224 */ /* 0x000fce00078e0013 */
[----:B------:R-:W-:Y:S05]  /*2260*/  WARPSYNC.COLLECTIVE R5, `(.L_x_11799) ;  /* 0x0000000005087348 */ /* 0x000fea0003c00000 */
[----:B------:R0:W1:Y:S02]  /*2270*/  SHFL.BFLY P0, R19, R18, R17, R16 ;  /* 0x0c00001112137389 */ /* 0x0000640000000010 */
[----:B01----:R-:W-:Y:S01]  /*2280*/  ENDCOLLECTIVE ;  /* 0x000000000000791b */ /* 0x003fe20003800000 */
.L_x_11799:
[----:B------:R-:W-:Y:S01]  /*2290*/  FSETP.GEU.FTZ.AND P1, PT, R29, R28, PT ;  /* 0x0000001c1d00720b */ /* 0x000fe20003f3e000 */
[----:B------:R-:W-:-:S12]  /*22a0*/  IMAD.MOV.U32 R18, RZ, RZ, R32 ;  /* 0x000000ffff127224 */ /* 0x000fd800078e0020 */
[----:B------:R-:W-:Y:S01]  /*22b0*/  @P1 FSETP.NEU.FTZ.AND P3, PT, R29, R28, PT ;  /* 0x0000001c1d00120b */ /* 0x000fe20003f7d000 */
[----:B------:R-:W-:-:S12]  /*22c0*/  IMAD.MOV.U32 R34, RZ, RZ, R19 ;  /* 0x000000ffff227224 */ /* 0x000fd800078e0013 */
[----:B------:R-:W-:Y:S05]  /*22d0*/  WARPSYNC.COLLECTIVE R5, `(.L_x_11800) ;  /* 0x0000000005087348 */ /* 0x000fea0003c00000 */
[----:B------:R0:W1:Y:S02]  /*22e0*/  SHFL.BFLY P0, R19, R18, R17, R16 ;  /* 0x0c00001112137389 */ /* 0x0000640000000010 */
[----:B01----:R-:W-:Y:S01]  /*22f0*/  ENDCOLLECTIVE ;  /* 0x000000000000791b */ /* 0x003fe20003800000 */
.L_x_11800:
        /* <DEDUP_REMOVED lines=12> */
.L_x_11801:
[----:B------:R-:W-:Y:S02]  /*23c0*/  IMAD.MOV.U32 R18, RZ, RZ, R20 ;  /* 0x000000ffff127224 */ /* 0x000fe400078e0014 */
[----:B------:R-:W-:-:S07]  /*23d0*/  IMAD.MOV.U32 R21, RZ, RZ, R19 ;  /* 0x000000ffff157224 */ /* 0x000fce00078e0013 */
[----:B------:R-:W-:Y:S05]  /*23e0*/  WARPSYNC.COLLECTIVE R5, `(.L_x_11802) ;  /* 0x0000000005087348 */ /* 0x000fea0003c00000 */
[----:B------:R0:W1:Y:S02]  /*23f0*/  SHFL.BFLY P0, R19, R18, R17, R16 ;  /* 0x0c00001112137389 */ /* 0x0000640000000010 */
[----:B01----:R-:W-:Y:S01]  /*2400*/  ENDCOLLECTIVE ;  /* 0x000000000000791b */ /* 0x003fe20003800000 */
.L_x_11802:
[----:B------:R-:W-:Y:S02]  /*2410*/  IMAD.MOV.U32 R18, RZ, RZ, R29 ;  /* 0x000000ffff127224 */ /* 0x000fe400078e001d */
[----:B------:R-:W-:-:S07]  /*2420*/  IMAD.MOV.U32 R35, RZ, RZ, R19 ;  /* 0x000000ffff237224 */ /* 0x000fce00078e0013 */
[----:B------:R-:W-:Y:S05]  /*2430*/  WARPSYNC.COLLECTIVE R5, `(.L_x_11803) ;  /* 0x0000000005087348 */ /* 0x000fea0003c00000 */
[----:B------:R0:W1:Y:S02]  /*2440*/  SHFL.BFLY P0, R19, R18, R17, R16 ;  /* 0x0c00001112137389 */ /* 0x0000640000000010 */
[----:B01----:R-:W-:Y:S01]  /*2450*/  ENDCOLLECTIVE ;  /* 0x000000000000791b */ /* 0x003fe20003800000 */
.L_x_11803:
        /* <DEDUP_REMOVED lines=12> */
.L_x_11804:
[----:B------:R-:W-:Y:S02]  /*2520*/  IMAD.MOV.U32 R18, RZ, RZ, R35 ;  /* 0x000000ffff127224 */ /* 0x000fe400078e0023 */
[----:B------:R-:W-:-:S07]  /*2530*/  IMAD.MOV.U32 R21, RZ, RZ, R19 ;  /* 0x000000ffff157224 */ /* 0x000fce00078e0013 */
[----:B------:R-:W-:Y:S05]  /*2540*/  WARPSYNC.COLLECTIVE R5, `(.L_x_11805) ;  /* 0x0000000005087348 */ /* 0x000fea0003c00000 */
[----:B------:R0:W1:Y:S02]  /*2550*/  SHFL.BFLY P0, R19, R18, R17, R16 ;  /* 0x0c00001112137389 */ /* 0x0000640000000010 */
[----:B01----:R-:W-:Y:S01]  /*2560*/  ENDCOLLECTIVE ;  /* 0x000000000000791b */ /* 0x003fe20003800000 */
.L_x_11805:
[----:B------:R-:W-:Y:S01]  /*2570*/  FSETP.GEU.FTZ.AND P3, PT, R32, R21, PT ;  /* 0x000000152000720b */ /* 0x000fe20003f7e000 */
[----:B------:R-:W-:-:S12]  /*2580*/  IMAD.MOV.U32 R18, RZ, RZ, R34 ;  /* 0x000000ffff127224 */ /* 0x000fd800078e0022 */
[----:B------:R-:W-:Y:S01]  /*2590*/  @P3 FSETP.NEU.FTZ.AND P1, PT, R32, R21, PT ;  /* 0x000000152000320b */ /* 0x000fe20003f3d000 */
[----:B------:R-:W-:-:S12]  /*25a0*/  IMAD.MOV.U32 R28, RZ, RZ, R19 ;  /* 0x000000ffff1c7224 */ /* 0x000fd800078e0013 */
[----:B------:R-:W-:Y:S05]  /*25b0*/  WARPSYNC.COLLECTIVE R5, `(.L_x_11806) ;  /* 0x0000000005087348 */ /* 0x000fea0003c00000 */
[----:B------:R0:W1:Y:S02]  /*25c0*/  SHFL.BFLY P0, R19, R18, R17, R16 ;  /* 0x0c00001112137389 */ /* 0x0000640000000010 */
[----:B01----:R-:W-:Y:S01]  /*25d0*/  ENDCOLLECTIVE ;  /* 0x000000000000791b */ /* 0x003fe20003800000 */
.L_x_11806:
        /* <DEDUP_REMOVED lines=11> */
.L_x_11807:
[----:B------:R-:W-:Y:S02]  /*2690*/  IMAD.MOV.U32 R18, RZ, RZ, R32 ;  /* 0x000000ffff127224 */ /* 0x000fe400078e0020 */
[----:B------:R-:W-:-:S07]  /*26a0*/  IMAD.MOV.U32 R20, RZ, RZ, R19 ;  /* 0x000000ffff147224 */ /* 0x000fce00078e0013 */
[----:B------:R-:W-:Y:S05]  /*26b0*/  WARPSYNC.COLLECTIVE R5, `(.L_x_11808) ;  /* 0x0000000005087348 */ /* 0x000fea0003c00000 */
[----:B------:R0:W1:Y:S02]  /*26c0*/  SHFL.BFLY P0, R19, R18, R17, R16 ;  /* 0x0c00001112137389 */ /* 0x0000640000000010 */
[----:B01----:R-:W-:Y:S01]  /*26d0*/  ENDCOLLECTIVE ;  /* 0x000000000000791b */ /* 0x003fe20003800000 */
.L_x_11808:
[----:B------:R-:W-:Y:S02]  /*26e0*/  IMAD.MOV.U32 R18, RZ, RZ, R36 ;  /* 0x000000ffff127224 */ /* 0x000fe400078e0024 */
[----:B------:R-:W-:-:S07]  /*26f0*/  IMAD.MOV.U32 R31, RZ, RZ, R19 ;  /* 0x000000ffff1f7224 */ /* 0x000fce00078e0013 */
[----:B------:R-:W-:Y:S05]  /*2700*/  WARPSYNC.COLLECTIVE R5, `(.L_x_11809) ;  /* 0x0000000005087348 */ /* 0x000fea0003c00000 */
[----:B------:R0:W1:Y:S02]  /*2710*/  SHFL.BFLY P0, R19, R18, R17, R16 ;  /* 0x0c00001112137389 */ /* 0x0000640000000010 */
[----:B01----:R-:W-:Y:S01]  /*2720*/  ENDCOLLECTIVE ;  /* 0x000000000000791b */ /* 0x003fe20003800000 */
.L_x_11809:
[----:B------:R-:W-:Y:S05]  /*2730*/  BRA `(.L_x_11810) ;  /* 0xffffffe400d87947 */ /* 0x000fea000383ffff */
.L_x_11783:
        /* <DEDUP_REMOVED lines=8> */
.L_x_11812:
[----:B------:R-:W-:Y:S05]  /*27c0*/  BSYNC B1 ;  /* 0x0000000000017941 */ /* 0x000fea0003800000 */
.L_x_11811:
        /* <DEDUP_REMOVED lines=9> */
.L_x_11813:
[----:B------:R-:W-:Y:S01]  /*2860*/  FSETP.GEU.FTZ.AND P3, PT, R35, R20, PT ;  /* 0x000000142300720b */ /* 0x000fe20003f7e000 */
[----:B------:R-:W-:Y:S02]  /*2870*/  IMAD.MOV.U32 R18, RZ, RZ, R34 ;  /* 0x000000ffff127224 */ /* 0x000fe400078e0022 */
[----:B------:R-:W-:-:S10]  /*2880*/  IMAD.MOV.U32 R29, RZ, RZ, R19 ;  /* 0x000000ffff1d7224 */ /* 0x000fd400078e0013 */
[----:B------:R-:W-:Y:S05]  /*2890*/  WARPSYNC.COLLECTIVE R5, `(.L_x_11814) ;  /* 0x0000000005087348 */ /* 0x000fea0003c00000 */
[----:B------:R0:W1:Y:S02]  /*28a0*/  SHFL.BFLY P0, R19, R18, R17, R16 ;  /* 0x0c00001112137389 */ /* 0x0000640000000010 */
[----:B01----:R-:W-:Y:S01]  /*28b0*/  ENDCOLLECTIVE ;  /* 0x000000000000791b */ /* 0x003fe20003800000 */
.L_x_11814:
        /* <DEDUP_REMOVED lines=11> */
.L_x_11815:
[----:B------:R-:W-:Y:S02]  /*2970*/  IMAD.MOV.U32 R18, RZ, RZ, R29 ;  /* 0x000000ffff127224 */ /* 0x000fe400078e001d */
[----:B------:R-:W-:-:S07]  /*2980*/  IMAD.MOV.U32 R21, RZ, RZ, R19 ;  /* 0x000000ffff157224 */ /* 0x000fce00078e0013 */
[----:B------:R-:W-:Y:S05]  /*2990*/  WARPSYNC.COLLECTIVE R5, `(.L_x_11816) ;  /* 0x0000000005087348 */ /* 0x000fea0003c00000 */
[----:B------:R0:W1:Y:S02]  /*29a0*/  SHFL.BFLY P0, R19, R18, R17, R16 ;  /* 0x0c00001112137389 */ /* 0x0000640000000010 */
[----:B01----:R-:W-:Y:S01]  /*29b0*/  ENDCOLLECTIVE ;  /* 0x000000000000791b */ /* 0x003fe20003800000 */
.L_x_11816:
[----:B------:R-:W-:Y:S01]  /*29c0*/  FSETP.GEU.FTZ.AND P1, PT, R28, R21, PT ;  /* 0x000000151c00720b */ /* 0x000fe20003f3e000 */
[----:B------:R-:W-:-:S12]  /*29d0*/  IMAD.MOV.U32 R18, RZ, RZ, R33 ;  /* 0x000000ffff127224 */ /* 0x000fd800078e0021 */
[----:B------:R-:W-:Y:S01]  /*29e0*/  @P1 FSETP.NEU.FTZ.AND P3, PT, R28, R21, PT ;  /* 0x000000151c00120b */ /* 0x000fe20003f7d000 */
[----:B------:R-:W-:-:S12]  /*29f0*/  IMAD.MOV.U32 R34, RZ, RZ, R19 ;  /* 0x000000ffff227224 */ /* 0x000fd800078e0013 */
[----:B------:R-:W-:Y:S05]  /*2a00*/  WARPSYNC.COLLECTIVE R5, `(.L_x_11817) ;  /* 0x0000000005087348 */ /* 0x000fea0003c00000 */
[----:B------:R0:W1:Y:S02]  /*2a10*/  SHFL.BFLY P0, R19, R18, R17, R16 ;  /* 0x0c00001112137389 */ /* 0x0000640000000010 */
[----:B01----:R-:W-:Y:S01]  /*2a20*/  ENDCOLLECTIVE ;  /* 0x000000000000791b */ /* 0x003fe20003800000 */
.L_x_11817:
        /* <DEDUP_REMOVED lines=12> */
.L_x_11818:
[----:B------:R-:W-:Y:S02]  /*2af0*/  IMAD.MOV.U32 R18, RZ, RZ, R32 ;  /* 0x000000ffff127224 */ /* 0x000fe400078e0020 */
[----:B------:R-:W-:-:S07]  /*2b00*/  IMAD.MOV.U32 R20, RZ, RZ, R19 ;  /* 0x000000ffff147224 */ /* 0x000fce00078e0013 */
[----:B------:R-:W-:Y:S05]  /*2b10*/  WARPSYNC.COLLECTIVE R5, `(.L_x_11819) ;  /* 0x0000000005087348 */ /* 0x000fea0003c00000 */
[----:B------:R0:W1:Y:S02]  /*2b20*/  SHFL.BFLY P0, R19, R18, R17, R16 ;  /* 0x0c00001112137389 */ /* 0x0000640000000010 */
[----:B01----:R-:W-:Y:S01]  /*2b30*/  ENDCOLLECTIVE ;  /* 0x000000000000791b */ /* 0x003fe20003800000 */
.L_x_11819:
[----:B------:R-:W-:Y:S02]  /*2b40*/  IMAD.MOV.U32 R18, RZ, RZ, R28 ;  /* 0x000000ffff127224 */ /* 0x000fe400078e001c */
[----:B------:R-:W-:-:S07]  /*2b50*/  IMAD.MOV.U32 R33, RZ, RZ, R19 ;  /* 0x000000ffff217224 */ /* 0x000fce00078e0013 */
[----:B------:R-:W-:Y:S05]  /*2b60*/  WARPSYNC.COLLECTIVE R5, `(.L_x_11820) ;  /* 0x0000000005087348 */ /* 0x000fea0003c00000 */
[----:B------:R0:W1:Y:S02]  /*2b70*/  SHFL.BFLY P0, R19, R18, R17, R16 ;  /* 0x0c00001112137389 */ /* 0x0000640000000010 */
[----:B01----:R-:W-:Y:S01]  /*2b80*/  ENDCOLLECTIVE ;  /* 0x000000000000791b */ /* 0x003fe20003800000 */
.L_x_11820:
        /* <DEDUP_REMOVED lines=12> */
.L_x_11821:
[----:B------:R-:W-:Y:S02]  /*2c50*/  IMAD.MOV.U32 R18, RZ, RZ, R34 ;  /* 0x000000ffff127224 */ /* 0x000fe400078e0022 */
[----:B------:R-:W-:-:S07]  /*2c60*/  IMAD.MOV.U32 R20, RZ, RZ, R19 ;  /* 0x000000ffff147224 */ /* 0x000fce00078e0013 */
[----:B------:R-:W-:Y:S05]  /*2c70*/  WARPSYNC.COLLECTIVE R5, `(.L_x_11822) ;  /* 0x0000000005087348 */ /* 0x000fea0003c00000 */
[----:B------:R0:W1:Y:S02]  /*2c80*/  SHFL.BFLY P0, R19, R18, R17, R16 ;  /* 0x0c00001112137389 */ /* 0x0000640000000010 */
[----:B01----:R-:W-:Y:S01]  /*2c90*/  ENDCOLLECTIVE ;  /* 0x000000000000791b */ /* 0x003fe20003800000 */
.L_x_11822:
[----:B------:R-:W-:Y:S01]  /*2ca0*/  FSETP.GEU.FTZ.AND P3, PT, R35, R20, PT ;  /* 0x000000142300720b */ /* 0x000fe20003f7e000 */
[----:B------:R-:W-:-:S12]  /*2cb0*/  IMAD.MOV.U32 R18, RZ, RZ, R28 ;  /* 0x000000ffff127224 */ /* 0x000fd800078e001c */
[----:B------:R-:W-:Y:S01]  /*2cc0*/  @P3 FSETP.NEU.FTZ.AND P1, PT, R35, R20, PT ;  /* 0x000000142300320b */ /* 0x000fe20003f3d000 */
[----:B------:R-:W-:-:S12]  /*2cd0*/  IMAD.MOV.U32 R21, RZ, RZ, R19 ;  /* 0x000000ffff157224 */ /* 0x000fd800078e0013 */
[----:B------:R-:W-:Y:S05]  /*2ce0*/  WARPSYNC.COLLECTIVE R5, `(.L_x_11823) ;  /* 0x0000000005087348 */ /* 0x000fea0003c00000 */
[----:B------:R0:W1:Y:S02]  /*2cf0*/  SHFL.BFLY P0, R19, R18, R17, R16 ;  /* 0x0c00001112137389 */ /* 0x0000640000000010 */
[----:B01----:R-:W-:Y:S01]  /*2d00*/  ENDCOLLECTIVE ;  /* 0x000000000000791b */ /* 0x003fe20003800000 */
.L_x_11823:
        /* <DEDUP_REMOVED lines=11> */
.L_x_11824:
[----:B------:R-:W-:Y:S02]  /*2dc0*/  IMAD.MOV.U32 R18, RZ, RZ, R32 ;  /* 0x000000ffff127224 */ /* 0x000fe400078e0020 */
[----:B------:R-:W-:-:S07]  /*2dd0*/  IMAD.MOV.U32 R20, RZ, RZ, R19 ;  /* 0x000000ffff147224 */ /* 0x000fce00078e0013 */
[----:B------:R-:W-:Y:S05]  /*2de0*/  WARPSYNC.COLLECTIVE R5, `(.L_x_11825) ;  /* 0x0000000005087348 */ /* 0x000fea0003c00000 */
[----:B------:R0:W1:Y:S02]  /*2df0*/  SHFL.BFLY P0, R19, R18, R17, R16 ;  /* 0x0c00001112137389 */ /* 0x0000640000000010 */
[----:B01----:R-:W-:Y:S01]  /*2e00*/  ENDCOLLECTIVE ;  /* 0x000000000000791b */ /* 0x003fe20003800000 */
.L_x_11825:
[----:B------:R-:W-:Y:S02]  /*2e10*/  IMAD.MOV.U32 R18, RZ, RZ, R36 ;  /* 0x000000ffff127224 */ /* 0x000fe400078e0024 */
[----:B------:R-:W-:-:S07]  /*2e20*/  IMAD.MOV.U32 R21, RZ, RZ, R19 ;  /* 0x000000ffff157224 */ /* 0x000fce00078e0013 */
[----:B------:R-:W-:Y:S05]  /*2e30*/  WARPSYNC.COLLECTIVE R5, `(.L_x_11826) ;  /* 0x0000000005087348 */ /* 0x000fea0003c00000 */
[----:B------:R0:W1:Y:S02]  /*2e40*/  SHFL.BFLY P0, R19, R18, R17, R16 ;  /* 0x0c00001112137389 */ /* 0x0000640000000010 */
[----:B01----:R-:W-:Y:S01]  /*2e50*/  ENDCOLLECTIVE ;  /* 0x000000000000791b */ /* 0x003fe20003800000 */
.L_x_11826:
[----:B------:R-:W-:Y:S05]  /*2e60*/  BRA `(.L_x_11827) ;  /* 0xffffffe800647947 */ /* 0x000fea000383ffff */
.L_x_11828:
        /* <DEDUP_REMOVED lines=9> */
.L_x_12375:


//--------------------- .text._ZN4vllm3moe10topkGatingILi4ELi128ELi4ELi16ELi32EifLNS0_11ScoringFuncE0EEEvPKT5_PKbPfiPT4_PiiiibPKf --------------------------
	.section	.text._ZN4vllm3moe10topkGatingILi4ELi128ELi4ELi16ELi32EifLNS0_11ScoringFuncE0EEEvPKT5_PKbPfiPT4_PiiiibPKf,"ax",@progbits
	.align	128
        .global         _ZN4vllm3moe10topkGatingILi4ELi128ELi4ELi16ELi32EifLNS0_11ScoringFuncE0EEEvPKT5_PKbPfiPT4_PiiiibPKf
        .type           _ZN4vllm3moe10topkGatingILi4ELi128ELi4ELi16ELi32EifLNS0_11ScoringFuncE0EEEvPKT5_PKbPfiPT4_PiiiibPKf,@function
        .size           _ZN4vllm3moe10topkGatingILi4ELi128ELi4ELi16ELi32EifLNS0_11ScoringFuncE0EEEvPKT5_PKbPfiPT4_PiiiibPKf,(.L_x_12376 - _ZN4vllm3moe10topkGatingILi4ELi128ELi4ELi16ELi32EifLNS0_11ScoringFuncE0EEEvPKT5_PKbPfiPT4_PiiiibPKf)
        .other          _ZN4vllm3moe10topkGatingILi4ELi128ELi4ELi16ELi32EifLNS0_11ScoringFuncE0EEEvPKT5_PKbPfiPT4_PiiiibPKf,@"STO_CUDA_ENTRY STV_DEFAULT"
_ZN4vllm3moe10topkGatingILi4ELi128ELi4ELi16ELi32EifLNS0_11ScoringFuncE0EEEvPKT5_PKbPfiPT4_PiiiibPKf:
.text._ZN4vllm3moe10topkGatingILi4ELi128ELi4ELi16ELi32EifLNS0_11ScoringFuncE0EEEvPKT5_PKbPfiPT4_PiiiibPKf:
        /* <DEDUP_REMOVED lines=112> */
.L_x_11837:
        /* <DEDUP_REMOVED lines=62> */
.L_x_11865:
        /* <DEDUP_REMOVED lines=27> */
.L_x_11833:
[----:B------:R-:W-:Y:S05]  /*0c90*/  BSYNC B1 ;  /* 0x0000000000017941 */ /* 0x000fea0003800000 */
.L_x_11832:
        /* <DEDUP_REMOVED lines=28> */
.L_x_11836:
[----:B------:R-:W-:Y:S05]  /*0e60*/  BSYNC B1 ;  /* 0x0000000000017941 */ /* 0x000fea0003800000 */
.L_x_11835:
[----:B------:R-:W-:Y:S05]  /*0e70*/  BRA `(.L_x_11837) ;  /* 0xfffffff800207947 */ /* 0x000fea000383ffff */
.L_x_11830:
[----:B------:R-:W0:Y:S01]  /*0e80*/  LDC.64 R14, c[0x0][0x220] ;  /* 0x00008800ff0e7b82 */ /* 0x000e220000000a00 */
[----:B------:R-:W-:Y:S01]  /*0e90*/  IMAD.MOV.U32 R0, RZ, RZ, RZ ;  /* 0x000000ffff007224 */ /* 0x000fe200078e00ff */
[----:B------:R-:W-:Y:S01]  /*0ea0*/  ULDC UR10, c[0x0][0x228] ;  /* 0x00008a00000a7ab9 */ /* 0x000fe20000000800 */
[----:B------:R-:W-:Y:S01]  /*0eb0*/  ULDC UR11, c[0x0][0x240] ;  /* 0x00009000000b7ab9 */ /* 0x000fe20000000800 */
[----:B------:R-:W-:Y:S01]  /*0ec0*/  ULDC UR5, c[0x0][0x248] ;  /* 0x0000920000057ab9 */ /* 0x000fe20000000800 */
[----:B------:R-:W-:-:S03]  /*0ed0*/  ULDC.64 UR8, c[0x0][0x240] ;  /* 0x0000900000087ab9 */ /* 0x000fc60000000a00 */
[----:B------:R-:W1:Y:S02]  /*0ee0*/  LDC.64 R16, c[0x0][0x230] ;  /* 0x00008c00ff107b82 */ /* 0x000e640000000a00 */
.L_x_11843:
        /* <DEDUP_REMOVED lines=62> */
.L_x_11882:
        /* <DEDUP_REMOVED lines=25> */
.L_x_11840:
[----:B------:R-:W-:Y:S05]  /*1460*/  BSYNC B1 ;  /* 0x0000000000017941 */ /* 0x000fea0003800000 */
.L_x_11839:
        /* <DEDUP_REMOVED lines=28> */
.L_x_11842:
[----:B------:R-:W-:Y:S05]  /*1630*/  BSYNC B1 ;  /* 0x0000000000017941 */ /* 0x000fea0003800000 */
.L_x_11841:
[----:B------:R-:W-:Y:S05]  /*1640*/  BRA `(.L_x_11843) ;  /* 0xfffffff800287947 */ /* 0x000fea000383ffff */
.L_x_11834:
[----:B------:R-:W-:Y:S05]  /*1650*/  BSYNC B0 ;  /* 0x0000000000007941 */ /* 0x000fea0003800000 */
.L_x_11829:
        /* <DEDUP_REMOVED lines=18> */
.L_x_11846:
        /* <DEDUP_REMOVED lines=18> */
.L_x_11845:
[----:B------:R-:W-:Y:S05]  /*18a0*/  BSYNC B0 ;  /* 0x0000000000007941 */ /* 0x000fea0003800000 */
.L_x_11844:
        /* <DEDUP_REMOVED lines=13> */
.L_x_11848:
        /* <DEDUP_REMOVED lines=11> */
.L_x_11847:
[----:B------:R-:W-:Y:S05]  /*1a30*/  EXIT ;  /* 0x000000000000794d */ /* 0x000fea0003800000 */
.L_x_11831:
        /* <DEDUP_REMOVED lines=8> */
.L_x_11850:
[----:B------:R-:W-:Y:S05]  /*1ac0*/  BSYNC B1 ;  /* 0x0000000000017941 */ /* 0x000fea0003800000 */
.L_x_11849:
        /* <DEDUP_REMOVED lines=10> */
.L_x_11851:
[----:B------:R-:W-:Y:S02]  /*1b70*/  IMAD.MOV.U32 R5, RZ, RZ, R17 ;  /* 0x000000ffff057224 */ /* 0x000fe400078e0011 */
[----:B------:R-:W-:Y:S02]  /*1b80*/  IMAD.MOV.U32 R26, RZ, RZ, R2 ;  /* 0x000000ffff1a7224 */ /* 0x000fe400078e0002 */
[----:B------:R-:W-:-:S07]  /*1b90*/  IMAD.MOV.U32 R2, RZ, RZ, -0x1 ;  /* 0xffffffffff027424 */ /* 0x000fce00078e00ff */
[----:B------:R-:W-:Y:S05]  /*1ba0*/  WARPSYNC.COLLECTIVE R2, `(.L_x_11852) ;  /* 0x0000000002087348 */ /* 0x000fea0003c00000 */
[----:B------:R0:W1:Y:S02]  /*1bb0*/  SHFL.BFLY P0, R2, R5, R4, R3 ;  /* 0x0c00000405027389 */ /* 0x0000640000000003 */
[----:B01----:R-:W-:Y:S01]  /*1bc0*/  ENDCOLLECTIVE ;  /* 0x000000000000791b */ /* 0x003fe20003800000 */
.L_x_11852:
        /* <DEDUP_REMOVED lines=13> */
.L_x_11853:
[----:B------:R-:W-:Y:S02]  /*1ca0*/  IMAD.MOV.U32 R5, RZ, RZ, R26 ;  /* 0x000000ffff057224 */ /* 0x000fe400078e001a */
[----:B------:R-:W-:Y:S02]  /*1cb0*/  IMAD.MOV.U32 R24, RZ, RZ, R2 ;  /* 0x000000ffff187224 */ /* 0x000fe400078e0002 */
[----:B------:R-:W-:-:S03]  /*1cc0*/  IMAD.MOV.U32 R2, RZ, RZ, -0x1 ;  /* 0xffffffffff027424 */ /* 0x000fc600078e00ff */
[----:B------:R-:W-:-:S13]  /*1cd0*/  FSETP.GEU.FTZ.AND P1, PT, R23, R24, PT ;  /* 0x000000181700720b */ /* 0x000fda0003f3e000 */
[----:B------:R-:W-:Y:S05]  /*1ce0*/  WARPSYNC.COLLECTIVE R2, `(.L_x_11854) ;  /* 0x0000000002087348 */ /* 0x000fea0003c00000 */
[----:B------:R0:W1:Y:S02]  /*1cf0*/  SHFL.BFLY P0, R2, R5, R4, R3 ;  /* 0x0c00000405027389 */ /* 0x0000640000000003 */
[----:B01----:R-:W-:Y:S01]  /*1d00*/  ENDCOLLECTIVE ;  /* 0x000000000000791b */ /* 0x003fe20003800000 */
.L_x_11854:
[----:B------:R-:W-:Y:S01]  /*1d10*/  @P1 FSETP.NEU.FTZ.AND P3, PT, R23, R24, PT ;  /* 0x000000181700120b */ /* 0x000fe20003f7d000 */
[----:B------:R-:W-:Y:S02]  /*1d20*/  IMAD.MOV.U32 R5, RZ, RZ, R16 ;  /* 0x000000ffff057224 */ /* 0x000fe400078e0010 */
[----:B------:R-:W-:Y:S02]  /*1d30*/  IMAD.MOV.U32 R27, RZ, RZ, R2 ;  /* 0x000000ffff1b7224 */ /* 0x000fe400078e0002 */
[----:B------:R-:W-:-:S08]  /*1d40*/  IMAD.MOV.U32 R2, RZ, RZ, -0x1 ;  /* 0xffffffffff027424 */ /* 0x000fd000078e00ff */
[----:B------:R-:W-:Y:S05]  /*1d50*/  WARPSYNC.COLLECTIVE R2, `(.L_x_11855) ;  /* 0x0000000002087348 */ /* 0x000fea0003c00000 */
[----:B------:R0:W1:Y:S02]  /*1d60*/  SHFL.BFLY P0, R2, R5, R4, R3 ;  /* 0x0c00000405027389 */ /* 0x0000640000000003 */
[----:B01----:R-:W-:Y:S01]  /*1d70*/  ENDCOLLECTIVE ;  /* 0x000000000000791b */ /* 0x003fe20003800000 */
.L_x_11855:
        /* <DEDUP_REMOVED lines=14> */
.L_x_11856:
[----:B------:R-:W-:Y:S02]  /*1e60*/  IMAD.MOV.U32 R5, RZ, RZ, R25 ;  /* 0x000000ffff057224 */ /* 0x000fe400078e0019 */
[----:B------:R-:W-:Y:S02]  /*1e70*/  IMAD.MOV.U32 R24, RZ, RZ, R2 ;  /* 0x000000ffff187224 */ /* 0x000fe400078e0002 */
[----:B------:R-:W-:-:S07]  /*1e80*/  IMAD.MOV.U32 R2, RZ, RZ, -0x1 ;  /* 0xffffffffff027424 */ /* 0x000fce00078e00ff */
[----:B------:R-:W-:Y:S05]  /*1e90*/  WARPSYNC.COLLECTIVE R2, `(.L_x_11857) ;  /* 0x0000000002087348 */ /* 0x000fea0003c00000 */
[----:B------:R0:W1:Y:S02]  /*1ea0*/  SHFL.BFLY P0, R2, R5, R4, R3 ;  /* 0x0c00000405027389 */ /* 0x0000640000000003 */
[----:B01----:R-:W-:Y:S01]  /*1eb0*/  ENDCOLLECTIVE ;  /* 0x000000000000791b */ /* 0x003fe20003800000 */
.L_x_11857:
[----:B------:R-:W-:Y:S02]  /*1ec0*/  IMAD.MOV.U32 R5, RZ, RZ, R23 ;  /* 0x000000ffff057224 */ /* 0x000fe400078e0017 */
[----:B------:R-:W-:Y:S02]  /*1ed0*/  IMAD.MOV.U32 R16, RZ, RZ, R2 ;  /* 0x000000ffff107224 */ /* 0x000fe400078e0002 */
[----:B------:R-:W-:-:S07]  /*1ee0*/  IMAD.MOV.U32 R2, RZ, RZ, -0x1 ;  /* 0xffffffffff027424 */ /* 0x000fce00078e00ff */
[----:B------:R-:W-:Y:S05]  /*1ef0*/  WARPSYNC.COLLECTIVE R2, `(.L_x_11858) ;  /* 0x0000000002087348 */ /* 0x000fea0003c00000 */
[----:B------:R0:W1:Y:S02]  /*1f00*/  SHFL.BFLY P0, R2, R5, R4, R3 ;  /* 0x0c00000405027389 */ /* 0x0000640000000003 */
[----:B01----:R-:W-:Y:S01]  /*1f10*/  ENDCOLLECTIVE ;  /* 0x000000000000791b */ /* 0x003fe20003800000 */
.L_x_11858:
        /* <DEDUP_REMOVED lines=14> */
.L_x_11859:
[----:B------:R-:W-:Y:S02]  /*2000*/  IMAD.MOV.U32 R5, RZ, RZ, R16 ;  /* 0x000000ffff057224 */ /* 0x000fe400078e0010 */
[----:B------:R-:W-:Y:S02]  /*2010*/  IMAD.MOV.U32 R17, RZ, RZ, R2 ;  /* 0x000000ffff117224 */ /* 0x000fe400078e0002 */
[----:B------:R-:W-:-:S03]  /*2020*/  IMAD.MOV.U32 R2, RZ, RZ, -0x1 ;  /* 0xffffffffff027424 */ /* 0x000fc600078e00ff */
[----:B------:R-:W-:-:S13]  /*2030*/  FSETP.GEU.FTZ.AND P3, PT, R24, R17, PT ;  /* 0x000000111800720b */ /* 0x000fda0003f7e000 */
[----:B------:R-:W-:Y:S05]  /*2040*/  WARPSYNC.COLLECTIVE R2, `(.L_x_11860) ;  /* 0x0000000002087348 */ /* 0x000fea0003c00000 */
[----:B------:R0:W1:Y:S02]  /*2050*/  SHFL.BFLY P0, R2, R5, R4, R3 ;  /* 0x0c00000405027389 */ /* 0x0000640000000003 */
[----:B01----:R-:W-:Y:S01]  /*2060*/  ENDCOLLECTIVE ;  /* 0x000000000000791b */ /* 0x003fe20003800000 */
.L_x_11860:
[----:B------:R-:W-:Y:S01]  /*2070*/  @P3 FSETP.NEU.FTZ.AND P1, PT, R24, R17, PT ;  /* 0x000000111800320b */ /* 0x000fe20003f3d000 */
[----:B------:R-:W-:Y:S02]  /*2080*/  IMAD.MOV.U32 R5, RZ, RZ, R23 ;  /* 0x000000ffff057224 */ /* 0x000fe400078e0017 */
[----:B------:R-:W-:Y:S02]  /*2090*/  IMAD.MOV.U32 R27, RZ, RZ, R2 ;  /* 0x000000ffff1b7224 */ /* 0x000fe400078e0002 */
[----:B------:R-:W-:-:S08]  /*20a0*/  IMAD.MOV.U32 R2, RZ, RZ, -0x1 ;  /* 0xffffffffff027424 */ /* 0x000fd000078e00ff */
[----:B------:R-:W-:Y:S05]  /*20b0*/  WARPSYNC.COLLECTIVE R2, `(.L_x_11861) ;  /* 0x0000000002087348 */ /* 0x000fea0003c00000 */
[----:B------:R0:W1:Y:S02]  /*20c0*/  SHFL.BFLY P0, R2, R5, R4, R3 ;  /* 0x0c00000405027389 */ /* 0x0000640000000003 */
[----:B01----:R-:W-:Y:S01]  /*20d0*/  ENDCOLLECTIVE ;  /* 0x000000000000791b */ /* 0x003fe20003800000 */
.L_x_11861:
        /* <DEDUP_REMOVED lines=13> */
.L_x_11862:
[----:B------:R-:W-:Y:S02]  /*21b0*/  IMAD.MOV.U32 R5, RZ, RZ, R25 ;  /* 0x000000ffff057224 */ /* 0x000fe400078e0019 */
[----:B------:R-:W-:Y:S02]  /*21c0*/  IMAD.MOV.U32 R26, RZ, RZ, R2 ;  /* 0x000000ffff1a7224 */ /* 0x000fe400078e0002 */
[----:B------:R-:W-:-:S07]  /*21d0*/  IMAD.MOV.U32 R2, RZ, RZ, -0x1 ;  /* 0xffffffffff027424 */ /* 0x000fce00078e00ff */
[----:B------:R-:W-:Y:S05]  /*21e0*/  WARPSYNC.COLLECTIVE R2, `(.L_x_11863) ;  /* 0x0000000002087348 */ /* 0x000fea0003c00000 */
[----:B------:R0:W1:Y:S02]  /*21f0*/  SHFL.BFLY P0, R2, R5, R4, R3 ;  /* 0x0c00000405027389 */ /* 0x0000640000000003 */
[----:B01----:R-:W-:Y:S01]  /*2200*/  ENDCOLLECTIVE ;  /* 0x000000000000791b */ /* 0x003fe20003800000 */
.L_x_11863:
[----:B------:R-:W-:Y:S02]  /*2210*/  IMAD.MOV.U32 R5, RZ, RZ, R24 ;  /* 0x000000ffff057224 */ /* 0x000fe400078e0018 */
[----:B------:R-:W-:Y:S02]  /*2220*/  IMAD.MOV.U32 R28, RZ, RZ, R2 ;  /* 0x000000ffff1c7224 */ /* 0x000fe400078e0002 */
[----:B------:R-:W-:-:S07]  /*2230*/  IMAD.MOV.U32 R2, RZ, RZ, -0x1 ;  /* 0xffffffffff027424 */ /* 0x000fce00078e00ff */
[----:B------:R-:W-:Y:S05]  /*2240*/  WARPSYNC.COLLECTIVE R2, `(.L_x_11864) ;  /* 0x0000000002087348 */ /* 0x000fea0003c00000 */
[----:B------:R0:W1:Y:S02]  /*2250*/  SHFL.BFLY P0, R2, R5, R4, R3 ;  /* 0x0c00000405027389 */ /* 0x0000640000000003 */
[----:B01----:R-:W-:Y:S01]  /*2260*/  ENDCOLLECTIVE ;  /* 0x000000000000791b */ /* 0x003fe20003800000 */
.L_x_11864:
[----:B------:R-:W-:Y:S01]  /*2270*/  IMAD.MOV.U32 R27, RZ, RZ, R2 ;  /* 0x000000ffff1b7224 */ /* 0x000fe200078e0002 */
[----:B------:R-:W-:Y:S06]  /*2280*/  BRA `(.L_x_11865) ;  /* 0xffffffe800147947 */ /* 0x000fec000383ffff */
.L_x_11838:
        /* <DEDUP_REMOVED lines=8> */
.L_x_11867:
[----:B------:R-:W-:Y:S05]  /*2310*/  BSYNC B1 ;  /* 0x0000000000017941 */ /* 0x000fea0003800000 */
.L_x_11866:
        /* <DEDUP_REMOVED lines=10> */
.L_x_11868:
[----:B------:R-:W-:Y:S02]  /*23c0*/  IMAD.MOV.U32 R5, RZ, RZ, R24 ;  /* 0x000000ffff057224 */ /* 0x000fe400078e0018 */
[----:B------:R-:W-:Y:S02]  /*23d0*/  IMAD.MOV.U32 R26, RZ, RZ, R2 ;  /* 0x000000ffff1a7224 */ /* 0x000fe400078e0002 */
[----:B------:R-:W-:-:S07]  /*23e0*/  IMAD.MOV.U32 R2, RZ, RZ, -0x1 ;  /* 0xffffffffff027424 */ /* 0x000fce00078e00ff */
[----:B------:R-:W-:Y:S05]  /*23f0*/  WARPSYNC.COLLECTIVE R2, `(.L_x_11869) ;  /* 0x0000000002087348 */ /* 0x000fea0003c00000 */
[----:B------:R0:W1:Y:S02]  /*2400*/  SHFL.BFLY P0, R2, R5, R4, R3 ;  /* 0x0c00000405027389 */ /* 0x0000640000000003 */
[----:B01----:R-:W-:Y:S01]  /*2410*/  ENDCOLLECTIVE ;  /* 0x000000000000791b */ /* 0x003fe20003800000 */
.L_x_11869:
        /* <DEDUP_REMOVED lines=13> */
.L_x_11870:
[----:B------:R-:W-:Y:S02]  /*24f0*/  IMAD.MOV.U32 R5, RZ, RZ, R26 ;  /* 0x000000ffff057224 */ /* 0x000fe400078e001a */
[----:B------:R-:W-:Y:S02]  /*2500*/  IMAD.MOV.U32 R27, RZ, RZ, R2 ;  /* 0x000000ffff1b7224 */ /* 0x000fe400078e0002 */
[----:B------:R-:W-:-:S03]  /*2510*/  IMAD.MOV.U32 R2, RZ, RZ, -0x1 ;  /* 0xffffffffff027424 */ /* 0x000fc600078e00ff */
[----:B------:R-:W-:-:S13]  /*2520*/  FSETP.GEU.FTZ.AND P1, PT, R28, R27, PT ;  /* 0x0000001b1c00720b */ /* 0x000fda0003f3e000 */
[----:B------:R-:W-:Y:S05]  /*2530*/  WARPSYNC.COLLECTIVE R2, `(.L_x_11871) ;  /* 0x0000000002087348 */ /* 0x000fea0003c00000 */
[----:B------:R0:W1:Y:S02]  /*2540*/  SHFL.BFLY P0, R2, R5, R4, R3 ;  /* 0x0c00000405027389 */ /* 0x0000640000000003 */
[----:B01----:R-:W-:Y:S01]  /*2550*/  ENDCOLLECTIVE ;  /* 0x000000000000791b */ /* 0x003fe20003800000 */
.L_x_11871:
[----:B------:R-:W-:Y:S01]  /*2560*/  @P1 FSETP.NEU.FTZ.AND P3, PT, R28, R27, PT ;  /* 0x0000001b1c00120b */ /* 0x000fe20003f7d000 */
[----:B------:R-:W-:Y:S02]  /*2570*/  IMAD.MOV.U32 R5, RZ, RZ, R23 ;  /* 0x000000ffff057224 */ /* 0x000fe400078e0017 */
[----:B------:R-:W-:Y:S02]  /*2580*/  IMAD.MOV.U32 R25, RZ, RZ, R2 ;  /* 0x000000ffff197224 */ /* 0x000fe400078e0002 */
[----:B------:R-:W-:-:S08]  /*2590*/  IMAD.MOV.U32 R2, RZ, RZ, -0x1 ;  /* 0xffffffffff027424 */ /* 0x000fd000078e00ff */
[----:B------:R-:W-:Y:S05]  /*25a0*/  WARPSYNC.COLLECTIVE R2, `(.L_x_11872) ;  /* 0x0000000002087348 */ /* 0x000fea0003c00000 */
[----:B------:R0:W1:Y:S02]  /*25b0*/  SHFL.BFLY P0, R2, R5, R4, R3 ;  /* 0x0c00000405027389 */ /* 0x0000640000000003 */
[----:B01----:R-:W-:Y:S01]  /*25c0*/  ENDCOLLECTIVE ;  /* 0x000000000000791b */ /* 0x003fe20003800000 */
.L_x_11872:
        /* <DEDUP_REMOVED lines=13> */
.L_x_11873:
[----:B------:R-:W-:Y:S02]  /*26a0*/  IMAD.MOV.U32 R5, RZ, RZ, R25 ;  /* 0x000000ffff057224 */ /* 0x000fe400078e0019 */
[----:B------:R-:W-:Y:S02]  /*26b0*/  IMAD.MOV.U32 R27, RZ, RZ, R2 ;  /* 0x000000ffff1b7224 */ /* 0x000fe400078e0002 */
[----:B------:R-:W-:-:S07]  /*26c0*/  IMAD.MOV.U32 R2, RZ, RZ, -0x1 ;  /* 0xffffffffff027424 */ /* 0x000fce00078e00ff */
[----:B------:R-:W-:Y:S05]  /*26d0*/  WARPSYNC.COLLECTIVE R2, `(.L_x_11874) ;  /* 0x0000000002087348 */ /* 0x000fea0003c00000 */
[----:B------:R0:W1:Y:S02]  /*26e0*/  SHFL.BFLY P0, R2, R5, R4, R3 ;  /* 0x0c00000405027389 */ /* 0x0000640000000003 */
[----:B01----:R-:W-:Y:S01]  /*26f0*/  ENDCOLLECTIVE ;  /* 0x000000000000791b */ /* 0x003fe20003800000 */
.L_x_11874:
[----:B------:R-:W-:Y:S02]  /*2700*/  IMAD.MOV.U32 R5, RZ, RZ, R28 ;  /* 0x000000ffff057224 */ /* 0x000fe400078e001c */
[----:B------:R-:W-:Y:S02]  /*2710*/  IMAD.MOV.U32 R23, RZ, RZ, R2 ;  /* 0x000000ffff177224 */ /* 0x000fe400078e0002 */
[----:B------:R-:W-:-:S07]  /*2720*/  IMAD.MOV.U32 R2, RZ, RZ, -0x1 ;  /* 0xffffffffff027424 */ /* 0x000fce00078e00ff */
[----:B------:R-:W-:Y:S05]  /*2730*/  WARPSYNC.COLLECTIVE R2, `(.L_x_11875) ;  /* 0x0000000002087348 */ /* 0x000fea0003c00000 */
[----:B------:R0:W1:Y:S02]  /*2740*/  SHFL.BFLY P0, R2, R5, R4, R3 ;  /* 0x0c00000405027389 */ /* 0x0000640000000003 */
[----:B01----:R-:W-:Y:S01]  /*2750*/  ENDCOLLECTIVE ;  /* 0x000000000000791b */ /* 0x003fe20003800000 */
.L_x_11875:
        /* <DEDUP_REMOVED lines=14> */
.L_x_11876:
[----:B------:R-:W-:Y:S02]  /*2840*/  IMAD.MOV.U32 R5, RZ, RZ, R23 ;  /* 0x000000ffff057224 */ /* 0x000fe400078e0017 */
[----:B------:R-:W-:Y:S02]  /*2850*/  IMAD.MOV.U32 R27, RZ, RZ, R2 ;  /* 0x000000ffff1b7224 */ /* 0x000fe400078e0002 */
[----:B------:R-:W-:-:S03]  /*2860*/  IMAD.MOV.U32 R2, RZ, RZ, -0x1 ;  /* 0xffffffffff027424 */ /* 0x000fc600078e00ff */
[----:B------:R-:W-:-:S13]  /*2870*/  FSETP.GEU.FTZ.AND P3, PT, R24, R27, PT ;  /* 0x0000001b1800720b */ /* 0x000fda0003f7e000 */
[----:B------:R-:W-:Y:S05]  /*2880*/  WARPSYNC.COLLECTIVE R2, `(.L_x_11877) ;  /* 0x0000000002087348 */ /* 0x000fea0003c00000 */
[----:B------:R0:W1:Y:S02]  /*2890*/  SHFL.BFLY P0, R2, R5, R4, R3 ;  /* 0x0c00000405027389 */ /* 0x0000640000000003 */
[----:B01----:R-:W-:Y:S01]  /*28a0*/  ENDCOLLECTIVE ;  /* 0x000000000000791b */ /* 0x003fe20003800000 */
.L_x_11877:
[----:B------:R-:W-:Y:S01]  /*28b0*/  @P3 FSETP.NEU.FTZ.AND P1, PT, R24, R27, PT ;  /* 0x0000001b1800320b */ /* 0x000fe20003f3d000 */
[----:B------:R-:W-:Y:S02]  /*28c0*/  IMAD.MOV.U32 R5, RZ, RZ, R28 ;  /* 0x000000ffff057224 */ /* 0x000fe400078e001c */
[----:B------:R-:W-:Y:S02]  /*28d0*/  IMAD.MOV.U32 R26, RZ, RZ, R2 ;  /* 0x000000ffff1a7224 */ /* 0x000fe400078e0002 */
[----:B------:R-:W-:-:S08]  /*28e0*/  IMAD.MOV.U32 R2, RZ, RZ, -0x1 ;  /* 0xffffffffff027424 */ /* 0x000fd000078e00ff */
[----:B------:R-:W-:Y:S05]  /*28f0*/  WARPSYNC.COLLECTIVE R2, `(.L_x_11878) ;  /* 0x0000000002087348 */ /* 0x000fea0003c00000 */
[----:B------:R0:W1:Y:S02]  /*2900*/  SHFL.BFLY P0, R2, R5, R4, R3 ;  /* 0x0c00000405027389 */ /* 0x0000640000000003 */
[----:B01----:R-:W-:Y:S01]  /*2910*/  ENDCOLLECTIVE ;  /* 0x000000000000791b */ /* 0x003fe20003800000 */
.L_x_11878:
        /* <DEDUP_REMOVED lines=13> */
.L_x_11879:
[----:B------:R-:W-:Y:S02]  /*29f0*/  IMAD.MOV.U32 R5, RZ, RZ, R24 ;  /* 0x000000ffff057224 */ /* 0x000fe400078e0018 */
[----:B------:R-:W-:Y:S02]  /*2a00*/  IMAD.MOV.U32 R26, RZ, RZ, R2 ;  /* 0x000000ffff1a7224 */ /* 0x000fe400078e0002 */
[----:B------:R-:W-:-:S07]  /*2a10*/  IMAD.MOV.U32 R2, RZ, RZ, -0x1 ;  /* 0xffffffffff027424 */ /* 0x000fce00078e00ff */
[----:B------:R-:W-:Y:S05]  /*2a20*/  WARPSYNC.COLLECTIVE R2, `(.L_x_11880) ;  /* 0x0000000002087348 */ /* 0x000fea0003c00000 */
[----:B------:R0:W1:Y:S02]  /*2a30*/  SHFL.BFLY P0, R2, R5, R4, R3 ;  /* 0x0c00000405027389 */ /* 0x0000640000000003 */
[----:B01----:R-:W-:Y:S01]  /*2a40*/  ENDCOLLECTIVE ;  /* 0x000000000000791b */ /* 0x003fe20003800000 */
.L_x_11880:
[----:B------:R-:W-:Y:S02]  /*2a50*/  IMAD.MOV.U32 R5, RZ, RZ, R25 ;  /* 0x000000ffff057224 */ /* 0x000fe400078e0019 */
[----:B------:R-:W-:Y:S02]  /*2a60*/  IMAD.MOV.U32 R29, RZ, RZ, R2 ;  /* 0x000000ffff1d7224 */ /* 0x000fe400078e0002 */
[----:B------:R-:W-:-:S07]  /*2a70*/  IMAD.MOV.U32 R2, RZ, RZ, -0x1 ;  /* 0xffffffffff027424 */ /* 0x000fce00078e00ff */
[----:B------:R-:W-:Y:S05]  /*2a80*/  WARPSYNC.COLLECTIVE R2, `(.L_x_11881) ;  /* 0x0000000002087348 */ /* 0x000fea0003c00000 */
[----:B------:R0:W1:Y:S02]  /*2a90*/  SHFL.BFLY P0, R2, R5, R4, R3 ;  /* 0x0c00000405027389 */ /* 0x0000640000000003 */
[----:B01----:R-:W-:Y:S01]  /*2aa0*/  ENDCOLLECTIVE ;  /* 0x000000000000791b */ /* 0x003fe20003800000 */
.L_x_11881:
[----:B------:R-:W-:Y:S01]  /*2ab0*/  IMAD.MOV.U32 R28, RZ, RZ, R2 ;  /* 0x000000ffff1c7224 */ /* 0x000fe200078e0002 */
[----:B------:R-:W-:Y:S06]  /*2ac0*/  BRA `(.L_x_11882) ;  /* 0xffffffe800007947 */ /* 0x000fec000383ffff */
.L_x_11883:
        /* <DEDUP_REMOVED lines=11> */
.L_x_12376:


//--------------------- .text._ZN4vllm3moe10topkGatingILi4ELi64ELi4ELi16ELi32EifLNS0_11ScoringFuncE0EEEvPKT5_PKbPfiPT4_PiiiibPKf --------------------------
	.section	.text._ZN4vllm3moe10topkGatingILi4ELi64ELi4ELi16ELi32EifLNS0_11ScoringFuncE0EEEvPKT5_PKbPfiPT4_PiiiibPKf,"ax",@progbits
	.align	128
        .global         _ZN4vllm3moe10topkGatingILi4ELi64ELi4ELi16ELi32EifLNS0_11ScoringFuncE0EEEvPKT5_PKbPfiPT4_PiiiibPKf
        .type           _ZN4vllm3moe10topkGatingILi4ELi64ELi4ELi16ELi32EifLNS0_11ScoringFuncE0EEEvPKT5_PKbPfiPT4_PiiiibPKf,@function
        .size           _ZN4vllm3moe10topkGatingILi4ELi64ELi4ELi16ELi32EifLNS0_11ScoringFuncE0EEEvPKT5_PKbPfiPT4_PiiiibPKf,(.L_x_12377 - _ZN4vllm3moe10topkGatingILi4ELi64ELi4ELi16ELi32EifLNS0_11ScoringFuncE0EEEvPKT5_PKbPfiPT4_PiiiibPKf)
        .other          _ZN4vllm3moe10topkGatingILi4ELi64ELi4ELi16ELi32EifLNS0_11ScoringFuncE0EEEvPKT5_PKbPfiPT4_PiiiibPKf,@"STO_CUDA_ENTRY STV_DEFAULT"
_ZN4vllm3moe10topkGatingILi4ELi64ELi4ELi16ELi32EifLNS0_11ScoringFuncE0EEEvPKT5_PKbPfiPT4_PiiiibPKf:
.text._ZN4vllm3moe10topkGatingILi4ELi64ELi4ELi16ELi32EifLNS0_11ScoringFuncE0EEEvPKT5_PKbPfiPT4_PiiiibPKf:
        /* <DEDUP_REMOVED lines=109> */
.L_x_11892:
        /* <DEDUP_REMOVED lines=52> */
.L_x_11917:
        /* <DEDUP_REMOVED lines=26> */
.L_x_11888:
[----:B------:R-:W-:Y:S05]  /*0bb0*/  BSYNC B1 ;  /* 0x0000000000017941 */ /* 0x000fea0003800000 */
.L_x_11887:
        /* <DEDUP_REMOVED lines=28> */
.L_x_11891:
[----:B------:R-:W-:Y:S05]  /*0d80*/  BSYNC B1 ;  /* 0x0000000000017941 */ /* 0x000fea0003800000 */
.L_x_11890:
[----:B------:R-:W-:Y:S05]  /*0d90*/  BRA `(.L_x_11892) ;  /* 0xfffffff8004c7947 */ /* 0x000fea000383ffff */
.L_x_11885:
[----:B------:R-:W0:Y:S01]  /*0da0*/  LDC.64 R16, c[0x0][0x220] ;  /* 0x00008800ff107b82 */ /* 0x000e220000000a00 */
[----:B------:R-:W-:Y:S01]  /*0db0*/  IMAD.MOV.U32 R19, RZ, RZ, RZ ;  /* 0x000000ffff137224 */ /* 0x000fe200078e00ff */
[----:B------:R-:W-:Y:S01]  /*0dc0*/  ULDC UR10, c[0x0][0x228] ;  /* 0x00008a00000a7ab9 */ /* 0x000fe20000000800 */
[----:B------:R-:W-:Y:S01]  /*0dd0*/  ULDC UR11, c[0x0][0x240] ;  /* 0x00009000000b7ab9 */ /* 0x000fe20000000800 */
[----:B------:R-:W-:Y:S01]  /*0de0*/  ULDC UR5, c[0x0][0x248] ;  /* 0x0000920000057ab9 */ /* 0x000fe20000000800 */
[----:B------:R-:W-:-:S03]  /*0df0*/  ULDC.64 UR8, c[0x0][0x240] ;  /* 0x0000900000087ab9 */ /* 0x000fc60000000a00 */
[----:B------:R-:W1:Y:S02]  /*0e00*/  LDC.64 R14, c[0x0][0x230] ;  /* 0x00008c00ff0e7b82 */ /* 0x000e640000000a00 */
.L_x_11898:
        /* <DEDUP_REMOVED lines=52> */
.L_x_11931:
        /* <DEDUP_REMOVED lines=24> */
.L_x_11895:
[----:B------:R-:W-:Y:S05]  /*12d0*/  BSYNC B1 ;  /* 0x0000000000017941 */ /* 0x000fea0003800000 */
.L_x_11894:
        /* <DEDUP_REMOVED lines=28> */
.L_x_11897:
[----:B------:R-:W-:Y:S05]  /*14a0*/  BSYNC B1 ;  /* 0x0000000000017941 */ /* 0x000fea0003800000 */
.L_x_11896:
[----:B------:R-:W-:Y:S05]  /*14b0*/  BRA `(.L_x_11898) ;  /* 0xfffffff800547947 */ /* 0x000fea000383ffff */
.L_x_11889:
[----:B------:R-:W-:Y:S05]  /*14c0*/  BSYNC B0 ;  /* 0x0000000000007941 */ /* 0x000fea0003800000 */
.L_x_11884:
        /* <DEDUP_REMOVED lines=18> */
.L_x_11901:
        /* <DEDUP_REMOVED lines=18> */
.L_x_11900:
[----:B------:R-:W-:Y:S05]  /*1710*/  BSYNC B0 ;  /* 0x0000000000007941 */ /* 0x000fea0003800000 */
.L_x_11899:
        /* <DEDUP_REMOVED lines=14> */
.L_x_11903:
        /* <DEDUP_REMOVED lines=11> */
.L_x_11902:
[----:B------:R-:W-:Y:S05]  /*18b0*/  EXIT ;  /* 0x000000000000794d */ /* 0x000fea0003800000 */
.L_x_11886:
        /* <DEDUP_REMOVED lines=8> */
.L_x_11905:
[----:B------:R-:W-:Y:S05]  /*1940*/  BSYNC B1 ;  /* 0x0000000000017941 */ /* 0x000fea0003800000 */
.L_x_11904:
        /* <DEDUP_REMOVED lines=8> */
.L_x_11906:
[----:B------:R-:W-:Y:S01]  /*19d0*/  FSETP.GEU.FTZ.AND P3, PT, R28, R17, PT ;  /* 0x000000111c00720b */ /* 0x000fe20003f7e000 */
[----:B------:R-:W-:-:S12]  /*19e0*/  IMAD.MOV.U32 R24, RZ, RZ, R19 ;  /* 0x000000ffff187224 */ /* 0x000fd800078e0013 */
[----:B------:R-:W-:Y:S01]  /*19f0*/  @P3 FSETP.NEU.FTZ.AND P1, PT, R28, R17, PT ;  /* 0x000000111c00320b */ /* 0x000fe20003f3d000 */
[----:B------:R-:W-:-:S12]  /*1a00*/  IMAD.MOV.U32 R15, RZ, RZ, R26 ;  /* 0x000000ffff0f7224 */ /* 0x000fd800078e001a */
[----:B------:R-:W-:Y:S05]  /*1a10*/  WARPSYNC.COLLECTIVE R20, `(.L_x_11907) ;  /* 0x0000000014087348 */ /* 0x000fea0003c00000 */
[----:B------:R0:W1:Y:S02]  /*1a20*/  SHFL.BFLY P0, R26, R24, R23, R21 ;  /* 0x0c000017181a7389 */ /* 0x0000640000000015 */
[----:B01----:R-:W-:Y:S01]  /*1a30*/  ENDCOLLECTIVE ;  /* 0x000000000000791b */ /* 0x003fe20003800000 */
.L_x_11907:
        /* <DEDUP_REMOVED lines=12> */
.L_x_11908:
[----:B------:R-:W-:Y:S02]  /*1b00*/  IMAD.MOV.U32 R24, RZ, RZ, R15 ;  /* 0x000000ffff187224 */ /* 0x000fe400078e000f */
[----:B------:R-:W-:-:S07]  /*1b10*/  IMAD.MOV.U32 R28, RZ, RZ, R26 ;  /* 0x000000ffff1c7224 */ /* 0x000fce00078e001a */
[----:B------:R-:W-:Y:S05]  /*1b20*/  WARPSYNC.COLLECTIVE R20, `(.L_x_11909) ;  /* 0x0000000014087348 */ /* 0x000fea0003c00000 */
[----:B------:R0:W1:Y:S02]  /*1b30*/  SHFL.BFLY P0, R26, R24, R23, R21 ;  /* 0x0c000017181a7389 */ /* 0x0000640000000015 */
[----:B01----:R-:W-:Y:S01]  /*1b40*/  ENDCOLLECTIVE ;  /* 0x000000000000791b */ /* 0x003fe20003800000 */
.L_x_11909:
[----:B------:R-:W-:Y:S02]  /*1b50*/  IMAD.MOV.U32 R24, RZ, RZ, R14 ;  /* 0x000000ffff187224 */ /* 0x000fe400078e000e */
[----:B------:R-:W-:-:S07]  /*1b60*/  IMAD.MOV.U32 R19, RZ, RZ, R26 ;  /* 0x000000ffff137224 */ /* 0x000fce00078e001a */
[----:B------:R-:W-:Y:S05]  /*1b70*/  WARPSYNC.COLLECTIVE R20, `(.L_x_11910) ;  /* 0x0000000014087348 */ /* 0x000fea0003c00000 */
[----:B------:R0:W1:Y:S02]  /*1b80*/  SHFL.BFLY P0, R26, R24, R23, R21 ;  /* 0x0c000017181a7389 */ /* 0x0000640000000015 */
[----:B01----:R-:W-:Y:S01]  /*1b90*/  ENDCOLLECTIVE ;  /* 0x000000000000791b */ /* 0x003fe20003800000 */
.L_x_11910:
        /* <DEDUP_REMOVED lines=12> */
.L_x_11911:
[----:B------:R-:W-:Y:S02]  /*1c60*/  IMAD.MOV.U32 R24, RZ, RZ, R19 ;  /* 0x000000ffff187224 */ /* 0x000fe400078e0013 */
[----:B------:R-:W-:-:S07]  /*1c70*/  IMAD.MOV.U32 R17, RZ, RZ, R26 ;  /* 0x000000ffff117224 */ /* 0x000fce00078e001a */
[----:B------:R-:W-:Y:S05]  /*1c80*/  WARPSYNC.COLLECTIVE R20, `(.L_x_11912) ;  /* 0x0000000014087348 */ /* 0x000fea0003c00000 */
[----:B------:R0:W1:Y:S02]  /*1c90*/  SHFL.BFLY P0, R26, R24, R23, R21 ;  /* 0x0c000017181a7389 */ /* 0x0000640000000015 */
[----:B01----:R-:W-:Y:S01]  /*1ca0*/  ENDCOLLECTIVE ;  /* 0x000000000000791b */ /* 0x003fe20003800000 */
.L_x_11912:
[----:B------:R-:W-:Y:S01]  /*1cb0*/  FSETP.GEU.FTZ.AND P3, PT, R28, R17, PT ;  /* 0x000000111c00720b */ /* 0x000fe20003f7e000 */
[----:B------:R-:W-:-:S12]  /*1cc0*/  IMAD.MOV.U32 R24, RZ, RZ, R14 ;  /* 0x000000ffff187224 */ /* 0x000fd800078e000e */
[----:B------:R-:W-:Y:S01]  /*1cd0*/  @P3 FSETP.NEU.FTZ.AND P1, PT, R28, R17, PT ;  /* 0x000000111c00320b */ /* 0x000fe20003f3d000 */
[----:B------:R-:W-:-:S12]  /*1ce0*/  IMAD.MOV.U32 R16, RZ, RZ, R26 ;  /* 0x000000ffff107224 */ /* 0x000fd800078e001a */
[----:B------:R-:W-:Y:S05]  /*1cf0*/  WARPSYNC.COLLECTIVE R20, `(.L_x_11913) ;  /* 0x0000000014087348 */ /* 0x000fea0003c00000 */
[----:B------:R0:W1:Y:S02]  /*1d00*/  SHFL.BFLY P0, R26, R24, R23, R21 ;  /* 0x0c000017181a7389 */ /* 0x0000640000000015 */
[----:B01----:R-:W-:Y:S01]  /*1d10*/  ENDCOLLECTIVE ;  /* 0x000000000000791b */ /* 0x003fe20003800000 */
.L_x_11913:
        /* <DEDUP_REMOVED lines=11> */
.L_x_11914:
[----:B------:R-:W-:Y:S02]  /*1dd0*/  IMAD.MOV.U32 R24, RZ, RZ, R15 ;  /* 0x000000ffff187224 */ /* 0x000fe400078e000f */
[----:B------:R-:W-:-:S07]  /*1de0*/  IMAD.MOV.U32 R14, RZ, RZ, R26 ;  /* 0x000000ffff0e7224 */ /* 0x000fce00078e001a */
[----:B------:R-:W-:Y:S05]  /*1df0*/  WARPSYNC.COLLECTIVE R20, `(.L_x_11915) ;  /* 0x0000000014087348 */ /* 0x000fea0003c00000 */
[----:B------:R0:W1:Y:S02]  /*1e00*/  SHFL.BFLY P0, R26, R24, R23, R21 ;  /* 0x0c000017181a7389 */ /* 0x0000640000000015 */
[----:B01----:R-:W-:Y:S01]  /*1e10*/  ENDCOLLECTIVE ;  /* 0x000000000000791b */ /* 0x003fe20003800000 */
.L_x_11915:
[----:B------:R-:W-:Y:S02]  /*1e20*/  IMAD.MOV.U32 R24, RZ, RZ, R16 ;  /* 0x000000ffff187224 */ /* 0x000fe400078e0010 */
[----:B------:R-:W-:-:S07]  /*1e30*/  IMAD.MOV.U32 R28, RZ, RZ, R26 ;  /* 0x000000ffff1c7224 */ /* 0x000fce00078e001a */
[----:B------:R-:W-:Y:S05]  /*1e40*/  WARPSYNC.COLLECTIVE R20, `(.L_x_11916) ;  /* 0x0000000014087348 */ /* 0x000fea0003c00000 */
[----:B------:R0:W1:Y:S02]  /*1e50*/  SHFL.BFLY P0, R26, R24, R23, R21 ;  /* 0x0c000017181a7389 */ /* 0x0000640000000015 */
[----:B01----:R-:W-:Y:S01]  /*1e60*/  ENDCOLLECTIVE ;  /* 0x000000000000791b */ /* 0x003fe20003800000 */
.L_x_11916:
[----:B------:R-:W-:Y:S01]  /*1e70*/  PLOP3.LUT P0, PT, PT, PT, PT, 0x80, 0x0 ;  /* 0x000000000000781c */ /* 0x000fe20003f0f070 */
[----:B------:R-:W-:-:S12]  /*1e80*/  BRA `(.L_x_11917) ;  /* 0xffffffe800e07947 */ /* 0x000fd8000383ffff */
.L_x_11893:
        /* <DEDUP_REMOVED lines=8> */
.L_x_11919:
[----:B------:R-:W-:Y:S05]  /*1f10*/  BSYNC B1 ;  /* 0x0000000000017941 */ /* 0x000fea0003800000 */
.L_x_11918:
        /* <DEDUP_REMOVED lines=8> */
.L_x_11920:
[----:B------:R-:W-:Y:S01]  /*1fa0*/  FSETP.GEU.FTZ.AND P3, PT, R28, R25, PT ;  /* 0x000000191c00720b */ /* 0x000fe20003f7e000 */
[----:B------:R-:W-:-:S12]  /*1fb0*/  IMAD.MOV.U32 R24, RZ, RZ, R13 ;  /* 0x000000ffff187224 */ /* 0x000fd800078e000d */
[----:B------:R-:W-:Y:S01]  /*1fc0*/  @P3 FSETP.NEU.FTZ.AND P1, PT, R28, R25, PT ;  /* 0x000000191c00320b */ /* 0x000fe20003f3d000 */
[----:B------:R-:W-:-:S12]  /*1fd0*/  IMAD.MOV.U32 R12, RZ, RZ, R26 ;  /* 0x000000ffff0c7224 */ /* 0x000fd800078e001a */
[----:B------:R-:W-:Y:S05]  /*1fe0*/  WARPSYNC.COLLECTIVE R20, `(.L_x_11921) ;  /* 0x0000000014087348 */ /* 0x000fea0003c00000 */
[----:B------:R0:W1:Y:S02]  /*1ff0*/  SHFL.BFLY P0, R26, R24, R23, R21 ;  /* 0x0c000017181a7389 */ /* 0x0000640000000015 */
[----:B01----:R-:W-:Y:S01]  /*2000*/  ENDCOLLECTIVE ;  /* 0x000000000000791b */ /* 0x003fe20003800000 */
.L_x_11921:
        /* <DEDUP_REMOVED lines=12> */
.L_x_11922:
[----:B------:R-:W-:Y:S02]  /*20d0*/  IMAD.MOV.U32 R24, RZ, RZ, R12 ;  /* 0x000000ffff187224 */ /* 0x000fe400078e000c */
[----:B------:R-:W-:-:S07]  /*20e0*/  IMAD.MOV.U32 R27, RZ, RZ, R26 ;  /* 0x000000ffff1b7224 */ /* 0x000fce00078e001a */
[----:B------:R-:W-:Y:S05]  /*20f0*/  WARPSYNC.COLLECTIVE R20, `(.L_x_11923) ;  /* 0x0000000014087348 */ /* 0x000fea0003c00000 */
[----:B------:R0:W1:Y:S02]  /*2100*/  SHFL.BFLY P0, R26, R24, R23, R21 ;  /* 0x0c000017181a7389 */ /* 0x0000640000000015 */
[----:B01----:R-:W-:Y:S01]  /*2110*/  ENDCOLLECTIVE ;  /* 0x000000000000791b */ /* 0x003fe20003800000 */
.L_x_11923:
[----:B------:R-:W-:Y:S02]  /*2120*/  IMAD.MOV.U32 R24, RZ, RZ, R25 ;  /* 0x000000ffff187224 */ /* 0x000fe400078e0019 */
[----:B------:R-:W-:-:S07]  /*2130*/  IMAD.MOV.U32 R13, RZ, RZ, R26 ;  /* 0x000000ffff0d7224 */ /* 0x000fce00078e001a */
[----:B------:R-:W-:Y:S05]  /*2140*/  WARPSYNC.COLLECTIVE R20, `(.L_x_11924) ;  /* 0x0000000014087348 */ /* 0x000fea0003c00000 */
[----:B------:R0:W1:Y:S02]  /*2150*/  SHFL.BFLY P0, R26, R24, R23, R21 ;  /* 0x0c000017181a7389 */ /* 0x0000640000000015 */
[----:B01----:R-:W-:Y:S01]  /*2160*/  ENDCOLLECTIVE ;  /* 0x000000000000791b */ /* 0x003fe20003800000 */
.L_x_11924:
        /* <DEDUP_REMOVED lines=12> */
.L_x_11925:
[----:B------:R-:W-:Y:S02]  /*2230*/  IMAD.MOV.U32 R24, RZ, RZ, R13 ;  /* 0x000000ffff187224 */ /* 0x000fe400078e000d */
[----:B------:R-:W-:-:S07]  /*2240*/  IMAD.MOV.U32 R28, RZ, RZ, R26 ;  /* 0x000000ffff1c7224 */ /* 0x000fce00078e001a */
[----:B------:R-:W-:Y:S05]  /*2250*/  WARPSYNC.COLLECTIVE R20, `(.L_x_11926) ;  /* 0x0000000014087348 */ /* 0x000fea0003c00000 */
[----:B------:R0:W1:Y:S02]  /*2260*/  SHFL.BFLY P0, R26, R24, R23, R21 ;  /* 0x0c000017181a7389 */ /* 0x0000640000000015 */
[----:B01----:R-:W-:Y:S01]  /*2270*/  ENDCOLLECTIVE ;  /* 0x000000000000791b */ /* 0x003fe20003800000 */
.L_x_11926:
[----:B------:R-:W-:Y:S01]  /*2280*/  FSETP.GEU.FTZ.AND P3, PT, R27, R28, PT ;  /* 0x0000001c1b00720b */ /* 0x000fe20003f7e000 */
[----:B------:R-:W-:-:S12]  /*2290*/  IMAD.MOV.U32 R24, RZ, RZ, R25 ;  /* 0x000000ffff187224 */ /* 0x000fd800078e0019 */
[----:B------:R-:W-:Y:S01]  /*22a0*/  @P3 FSETP.NEU.FTZ.AND P1, PT, R27, R28, PT ;  /* 0x0000001c1b00320b */ /* 0x000fe20003f3d000 */
[----:B------:R-:W-:-:S12]  /*22b0*/  IMAD.MOV.U32 R29, RZ, RZ, R26 ;  /* 0x000000ffff1d7224 */ /* 0x000fd800078e001a */
[----:B------:R-:W-:Y:S05]  /*22c0*/  WARPSYNC.COLLECTIVE R20, `(.L_x_11927) ;  /* 0x0000000014087348 */ /* 0x000fea0003c00000 */
[----:B------:R0:W1:Y:S02]  /*22d0*/  SHFL.BFLY P0, R26, R24, R23, R21 ;  /* 0x0c000017181a7389 */ /* 0x0000640000000015 */
[----:B01----:R-:W-:Y:S01]  /*22e0*/  ENDCOLLECTIVE ;  /* 0x000000000000791b */ /* 0x003fe20003800000 */
.L_x_11927:
        /* <DEDUP_REMOVED lines=11> */
.L_x_11928:
[----:B------:R-:W-:Y:S02]  /*23a0*/  IMAD.MOV.U32 R24, RZ, RZ, R12 ;  /* 0x000000ffff187224 */ /* 0x000fe400078e000c */
[----:B------:R-:W-:-:S07]  /*23b0*/  IMAD.MOV.U32 R29, RZ, RZ, R26 ;  /* 0x000000ffff1d7224 */ /* 0x000fce00078e001a */
[----:B------:R-:W-:Y:S05]  /*23c0*/  WARPSYNC.COLLECTIVE R20, `(.L_x_11929) ;  /* 0x0000000014087348 */ /* 0x000fea0003c00000 */
[----:B------:R0:W1:Y:S02]  /*23d0*/  SHFL.BFLY P0, R26, R24, R23, R21 ;  /* 0x0c000017181a7389 */ /* 0x0000640000000015 */
[----:B01----:R-:W-:Y:S01]  /*23e0*/  ENDCOLLECTIVE ;  /* 0x000000000000791b */ /* 0x003fe20003800000 */
.L_x_11929:
[----:B------:R-:W-:Y:S02]  /*23f0*/  IMAD.MOV.U32 R24, RZ, RZ, R27 ;  /* 0x000000ffff187224 */ /* 0x000fe400078e001b */
[----:B------:R-:W-:-:S07]  /*2400*/  IMAD.MOV.U32 R25, RZ, RZ, R26 ;  /* 0x000000ffff197224 */ /* 0x000fce00078e001a */
[----:B------:R-:W-:Y:S05]  /*2410*/  WARPSYNC.COLLECTIVE R20, `(.L_x_11930) ;  /* 0x0000000014087348 */ /* 0x000fea0003c00000 */
[----:B------:R0:W1:Y:S02]  /*2420*/  SHFL.BFLY P0, R26, R24, R23, R21 ;  /* 0x0c000017181a7389 */ /* 0x0000640000000015 */
[----:B01----:R-:W-:Y:S01]  /*2430*/  ENDCOLLECTIVE ;  /* 0x000000000000791b */ /* 0x003fe20003800000 */
.L_x_11930:
[----:B------:R-:W-:Y:S01]  /*2440*/  IMAD.MOV.U32 R13, RZ, RZ, R26 ;  /* 0x000000ffff0d7224 */ /* 0x000fe200078e001a */
[----:B------:R-:W-:Y:S01]  /*2450*/  PLOP3.LUT P0, PT, PT, PT, PT, 0x80, 0x0 ;  /* 0x000000000000781c */ /* 0x000fe20003f0f070 */
[----:B------:R-:W-:-:S12]  /*2460*/  BRA `(.L_x_11931) ;  /* 0xffffffec00387947 */ /* 0x000fd8000383ffff */
.L_x_11932:
        /* <DEDUP_REMOVED lines=9> */
.L_x_12377:


//--------------------- .text._ZN4vllm3moe10topkGatingILi4ELi32ELi4ELi16ELi32EifLNS0_11ScoringFuncE0EEEvPKT5_PKbPfiPT4_PiiiibPKf --------------------------
	.section	.text._ZN4vllm3moe10topkGatingILi4ELi32ELi4ELi16ELi32EifLNS0_11ScoringFuncE0EEEvPKT5_PKbPfiPT4_PiiiibPKf,"ax",@progbits
	.align	128
        .global         _ZN4vllm3moe10topkGatingILi4ELi32ELi4ELi16ELi32EifLNS0_11ScoringFuncE0EEEvPKT5_PKbPfiPT4_PiiiibPKf
        .type           _ZN4vllm3moe10topkGatingILi4ELi32ELi4ELi16ELi32EifLNS0_11ScoringFuncE0EEEvPKT5_PKbPfiPT4_PiiiibPKf,@function
        .size           _ZN4vllm3moe10topkGatingILi4ELi32ELi4ELi16ELi32EifLNS0_11ScoringFuncE0EEEvPKT5_PKbPfiPT4_PiiiibPKf,(.L_x_12378 - _ZN4vllm3moe10topkGatingILi4ELi32ELi4ELi16ELi32EifLNS0_11ScoringFuncE0EEEvPKT5_PKbPfiPT4_PiiiibPKf)
        .other          _ZN4vllm3moe10topkGatingILi4ELi32ELi4ELi16ELi32EifLNS0_11ScoringFuncE0EEEvPKT5_PKbPfiPT4_PiiiibPKf,@"STO_CUDA_ENTRY STV_DEFAULT"
_ZN4vllm3moe10topkGatingILi4ELi32ELi4ELi16ELi32EifLNS0_11ScoringFuncE0EEEvPKT5_PKbPfiPT4_PiiiibPKf:
.text._ZN4vllm3moe10topkGatingILi4ELi32ELi4ELi16ELi32EifLNS0_11ScoringFuncE0EEEvPKT5_PKbPfiPT4_PiiiibPKf:
        /* <DEDUP_REMOVED lines=105> */
.L_x_11941:
        /* <DEDUP_REMOVED lines=40> */
.L_x_11963:
        /* <DEDUP_REMOVED lines=27> */
.L_x_11937:
[----:B------:R-:W-:Y:S05]  /*0ac0*/  BSYNC B1 ;  /* 0x0000000000017941 */ /* 0x000fea0003800000 */
.L_x_11936:
        /* <DEDUP_REMOVED lines=28> */
.L_x_11940:
[----:B------:R-:W-:Y:S05]  /*0c90*/  BSYNC B1 ;  /* 0x0000000000017941 */ /* 0x000fea0003800000 */
.L_x_11939:
[----:B------:R-:W-:Y:S05]  /*0ca0*/  BRA `(.L_x_11941) ;  /* 0xfffffff800787947 */ /* 0x000fea000383ffff */
.L_x_11934:
[----:B------:R-:W0:Y:S01]  /*0cb0*/  LDC.64 R16, c[0x0][0x220] ;  /* 0x00008800ff107b82 */ /* 0x000e220000000a00 */
[----:B------:R-:W-:Y:S01]  /*0cc0*/  IMAD.MOV.U32 R19, RZ, RZ, RZ ;  /* 0x000000ffff137224 */ /* 0x000fe200078e00ff */
[----:B------:R-:W-:Y:S01]  /*0cd0*/  ULDC UR10, c[0x0][0x228] ;  /* 0x00008a00000a7ab9 */ /* 0x000fe20000000800 */
[----:B------:R-:W-:Y:S01]  /*0ce0*/  ULDC UR11, c[0x0][0x240] ;  /* 0x00009000000b7ab9 */ /* 0x000fe20000000800 */
[----:B------:R-:W-:Y:S01]  /*0cf0*/  ULDC UR5, c[0x0][0x248] ;  /* 0x0000920000057ab9 */ /* 0x000fe20000000800 */
[----:B------:R-:W-:-:S03]  /*0d00*/  ULDC.64 UR8, c[0x0][0x240] ;  /* 0x0000900000087ab9 */ /* 0x000fc60000000a00 */
[----:B------:R-:W1:Y:S02]  /*0d10*/  LDC.64 R14, c[0x0][0x230] ;  /* 0x00008c00ff0e7b82 */ /* 0x000e640000000a00 */
.L_x_11947:
        /* <DEDUP_REMOVED lines=40> */
.L_x_11974:
        /* <DEDUP_REMOVED lines=25> */
.L_x_11944:
[----:B------:R-:W-:Y:S05]  /*1130*/  BSYNC B1 ;  /* 0x0000000000017941 */ /* 0x000fea0003800000 */
.L_x_11943:
        /* <DEDUP_REMOVED lines=28> */
.L_x_11946:
[----:B------:R-:W-:Y:S05]  /*1300*/  BSYNC B1 ;  /* 0x0000000000017941 */ /* 0x000fea0003800000 */
.L_x_11945:
[----:B------:R-:W-:Y:S05]  /*1310*/  BRA `(.L_x_11947) ;  /* 0xfffffff800807947 */ /* 0x000fea000383ffff */
.L_x_11938:
[----:B------:R-:W-:Y:S05]  /*1320*/  BSYNC B0 ;  /* 0x0000000000007941 */ /* 0x000fea0003800000 */
.L_x_11933:
        /* <DEDUP_REMOVED lines=18> */
.L_x_11950:
        /* <DEDUP_REMOVED lines=18> */
.L_x_11949:
[----:B------:R-:W-:Y:S05]  /*1570*/  BSYNC B0 ;  /* 0x0000000000007941 */ /* 0x000fea0003800000 */
.L_x_11948:
        /* <DEDUP_REMOVED lines=14> */
.L_x_11952:
        /* <DEDUP_REMOVED lines=11> */
.L_x_11951:
[----:B------:R-:W-:Y:S05]  /*1710*/  EXIT ;  /* 0x000000000000794d */ /* 0x000fea0003800000 */
.L_x_11935:
        /* <DEDUP_REMOVED lines=8> */
.L_x_11954:
[----:B------:R-:W-:Y:S05]  /*17a0*/  BSYNC B1 ;  /* 0x0000000000017941 */ /* 0x000fea0003800000 */
.L_x_11953:
        /* <DEDUP_REMOVED lines=8> */
.L_x_11955:
[----:B------:R-:W-:Y:S01]  /*1830*/  FSETP.GEU.FTZ.AND P3, PT, R27, R28, PT ;  /* 0x0000001c1b00720b */ /* 0x000fe20003f7e000 */
[----:B------:R-:W-:-:S12]  /*1840*/  IMAD.MOV.U32 R24, RZ, RZ, R19 ;  /* 0x000000ffff187224 */ /* 0x000fd800078e0013 */
[----:B------:R-:W-:Y:S01]  /*1850*/  @P3 FSETP.NEU.FTZ.AND P2, PT, R27, R28, PT ;  /* 0x0000001c1b00320b */ /* 0x000fe20003f5d000 */
[----:B------:R-:W-:-:S12]  /*1860*/  IMAD.MOV.U32 R17, RZ, RZ, R26 ;  /* 0x000000ffff117224 */ /* 0x000fd800078e001a */
[----:B------:R-:W-:Y:S05]  /*1870*/  WARPSYNC.COLLECTIVE R20, `(.L_x_11956) ;  /* 0x0000000014087348 */ /* 0x000fea0003c00000 */
[----:B------:R0:W1:Y:S02]  /*1880*/  SHFL.BFLY P0, R26, R24, R23, R21 ;  /* 0x0c000017181a7389 */ /* 0x0000640000000015 */
[----:B01----:R-:W-:Y:S01]  /*1890*/  ENDCOLLECTIVE ;  /* 0x000000000000791b */ /* 0x003fe20003800000 */
.L_x_11956:
        /* <DEDUP_REMOVED lines=11> */
.L_x_11957:
[----:B------:R-:W-:Y:S02]  /*1950*/  IMAD.MOV.U32 R24, RZ, RZ, R17 ;  /* 0x000000ffff187224 */ /* 0x000fe400078e0011 */
[----:B------:R-:W-:-:S07]  /*1960*/  IMAD.MOV.U32 R15, RZ, RZ, R26 ;  /* 0x000000ffff0f7224 */ /* 0x000fce00078e001a */
[----:B------:R-:W-:Y:S05]  /*1970*/  WARPSYNC.COLLECTIVE R20, `(.L_x_11958) ;  /* 0x0000000014087348 */ /* 0x000fea0003c00000 */
[----:B------:R0:W1:Y:S02]  /*1980*/  SHFL.BFLY P0, R26, R24, R23, R21 ;  /* 0x0c000017181a7389 */ /* 0x0000640000000015 */
[----:B01----:R-:W-:Y:S01]  /*1990*/  ENDCOLLECTIVE ;  /* 0x000000000000791b */ /* 0x003fe20003800000 */
.L_x_11958:
[----:B------:R-:W-:Y:S01]  /*19a0*/  FSETP.GEU.FTZ.AND P3, PT, R28, R15, PT ;  /* 0x0000000f1c00720b */ /* 0x000fe20003f7e000 */
[----:B------:R-:W-:-:S12]  /*19b0*/  IMAD.MOV.U32 R24, RZ, RZ, R16 ;  /* 0x000000ffff187224 */ /* 0x000fd800078e0010 */
[----:B------:R-:W-:Y:S01]  /*19c0*/  @P3 FSETP.NEU.FTZ.AND P2, PT, R28, R15, PT ;  /* 0x0000000f1c00320b */ /* 0x000fe20003f5d000 */
[----:B------:R-:W-:-:S12]  /*19d0*/  IMAD.MOV.U32 R19, RZ, RZ, R26 ;  /* 0x000000ffff137224 */ /* 0x000fd800078e001a */
[----:B------:R-:W-:Y:S05]  /*19e0*/  WARPSYNC.COLLECTIVE R20, `(.L_x_11959) ;  /* 0x0000000014087348 */ /* 0x000fea0003c00000 */
[----:B------:R0:W1:Y:S02]  /*19f0*/  SHFL.BFLY P0, R26, R24, R23, R21 ;  /* 0x0c000017181a7389 */ /* 0x0000640000000015 */
[----:B01----:R-:W-:Y:S01]  /*1a00*/  ENDCOLLECTIVE ;  /* 0x000000000000791b */ /* 0x003fe20003800000 */
.L_x_11959:
        /* <DEDUP_REMOVED lines=11> */
.L_x_11960:
[----:B------:R-:W-:Y:S02]  /*1ac0*/  IMAD.MOV.U32 R24, RZ, RZ, R14 ;  /* 0x000000ffff187224 */ /* 0x000fe400078e000e */
[----:B------:R-:W-:-:S07]  /*1ad0*/  IMAD.MOV.U32 R16, RZ, RZ, R26 ;  /* 0x000000ffff107224 */ /* 0x000fce00078e001a */
[----:B------:R-:W-:Y:S05]  /*1ae0*/  WARPSYNC.COLLECTIVE R20, `(.L_x_11961) ;  /* 0x0000000014087348 */ /* 0x000fea0003c00000 */
[----:B------:R0:W1:Y:S02]  /*1af0*/  SHFL.BFLY P0, R26, R24, R23, R21 ;  /* 0x0c000017181a7389 */ /* 0x0000640000000015 */
[----:B01----:R-:W-:Y:S01]  /*1b00*/  ENDCOLLECTIVE ;  /* 0x000000000000791b */ /* 0x003fe20003800000 */
.L_x_11961:
[----:B------:R-:W-:Y:S02]  /*1b10*/  IMAD.MOV.U32 R24, RZ, RZ, R19 ;  /* 0x000000ffff187224 */ /* 0x000fe400078e0013 */
[----:B------:R-:W-:-:S07]  /*1b20*/  IMAD.MOV.U32 R27, RZ, RZ, R26 ;  /* 0x000000ffff1b7224 */ /* 0x000fce00078e001a */
[----:B------:R-:W-:Y:S05]  /*1b30*/  WARPSYNC.COLLECTIVE R20, `(.L_x_11962) ;  /* 0x0000000014087348 */ /* 0x000fea0003c00000 */
[----:B------:R0:W1:Y:S02]  /*1b40*/  SHFL.BFLY P0, R26, R24, R23, R21 ;  /* 0x0c000017181a7389 */ /* 0x0000640000000015 */
[----:B01----:R-:W-:Y:S01]  /*1b50*/  ENDCOLLECTIVE ;  /* 0x000000000000791b */ /* 0x003fe20003800000 */
.L_x_11962:
[----:B------:R-:W-:Y:S05]  /*1b60*/  BRA `(.L_x_11963) ;  /* 0xffffffec00687947 */ /* 0x000fea000383ffff */
.L_x_11942:
        /* <DEDUP_REMOVED lines=8> */
.L_x_11965:
[----:B------:R-:W-:Y:S05]  /*1bf0*/  BSYNC B1 ;  /* 0x0000000000017941 */ /* 0x000fea0003800000 */
.L_x_11964:
        /* <DEDUP_REMOVED lines=8> */
.L_x_11966:
[----:B------:R-:W-:Y:S01]  /*1c80*/  FSETP.GEU.FTZ.AND P3, PT, R13, R12, PT ;  /* 0x0000000c0d00720b */ /* 0x000fe20003f7e000 */
[----:B------:R-:W-:-:S12]  /*1c90*/  IMAD.MOV.U32 R24, RZ, RZ, R29 ;  /* 0x000000ffff187224 */ /* 0x000fd800078e001d */
[----:B------:R-:W-:Y:S01]  /*1ca0*/  @P3 FSETP.NEU.FTZ.AND P2, PT, R13, R12, PT ;  /* 0x0000000c0d00320b */ /* 0x000fe20003f5d000 */
[----:B------:R-:W-:-:S12]  /*1cb0*/  IMAD.MOV.U32 R25, RZ, RZ, R26 ;  /* 0x000000ffff197224 */ /* 0x000fd800078e001a */
[----:B------:R-:W-:Y:S05]  /*1cc0*/  WARPSYNC.COLLECTIVE R20, `(.L_x_11967) ;  /* 0x0000000014087348 */ /* 0x000fea0003c00000 */
[----:B------:R0:W1:Y:S02]  /*1cd0*/  SHFL.BFLY P0, R26, R24, R23, R21 ;  /* 0x0c000017181a7389 */ /* 0x0000640000000015 */
[----:B01----:R-:W-:Y:S01]  /*1ce0*/  ENDCOLLECTIVE ;  /* 0x000000000000791b */ /* 0x003fe20003800000 */
.L_x_11967:
        /* <DEDUP_REMOVED lines=11> */
.L_x_11968:
[----:B------:R-:W-:Y:S02]  /*1da0*/  IMAD.MOV.U32 R24, RZ, RZ, R25 ;  /* 0x000000ffff187224 */ /* 0x000fe400078e0019 */
[----:B------:R-:W-:-:S07]  /*1db0*/  IMAD.MOV.U32 R28, RZ, RZ, R26 ;  /* 0x000000ffff1c7224 */ /* 0x000fce00078e001a */
[----:B------:R-:W-:Y:S05]  /*1dc0*/  WARPSYNC.COLLECTIVE R20, `(.L_x_11969) ;  /* 0x0000000014087348 */ /* 0x000fea0003c00000 */
[----:B------:R0:W1:Y:S02]  /*1dd0*/  SHFL.BFLY P0, R26, R24, R23, R21 ;  /* 0x0c000017181a7389 */ /* 0x0000640000000015 */
[----:B01----:R-:W-:Y:S01]  /*1de0*/  ENDCOLLECTIVE ;  /* 0x000000000000791b */ /* 0x003fe20003800000 */
.L_x_11969:
[----:B------:R-:W-:Y:S01]  /*1df0*/  FSETP.GEU.FTZ.AND P3, PT, R13, R28, PT ;  /* 0x0000001c0d00720b */ /* 0x000fe20003f7e000 */
[----:B------:R-:W-:-:S12]  /*1e00*/  IMAD.MOV.U32 R24, RZ, RZ, R12 ;  /* 0x000000ffff187224 */ /* 0x000fd800078e000c */
[----:B------:R-:W-:Y:S01]  /*1e10*/  @P3 FSETP.NEU.FTZ.AND P2, PT, R13, R28, PT ;  /* 0x0000001c0d00320b */ /* 0x000fe20003f5d000 */
[----:B------:R-:W-:-:S12]  /*1e20*/  IMAD.MOV.U32 R29, RZ, RZ, R26 ;  /* 0x000000ffff1d7224 */ /* 0x000fd800078e001a */
[----:B------:R-:W-:Y:S05]  /*1e30*/  WARPSYNC.COLLECTIVE R20, `(.L_x_11970) ;  /* 0x0000000014087348 */ /* 0x000fea0003c00000 */
[----:B------:R0:W1:Y:S02]  /*1e40*/  SHFL.BFLY P0, R26, R24, R23, R21 ;  /* 0x0c000017181a7389 */ /* 0x0000640000000015 */
[----:B01----:R-:W-:Y:S01]  /*1e50*/  ENDCOLLECTIVE ;  /* 0x000000000000791b */ /* 0x003fe20003800000 */
.L_x_11970:
        /* <DEDUP_REMOVED lines=11> */
.L_x_11971:
[----:B------:R-:W-:Y:S02]  /*1f10*/  IMAD.MOV.U32 R24, RZ, RZ, R13 ;  /* 0x000000ffff187224 */ /* 0x000fe400078e000d */
[----:B------:R-:W-:-:S07]  /*1f20*/  IMAD.MOV.U32 R29, RZ, RZ, R26 ;  /* 0x000000ffff1d7224 */ /* 0x000fce00078e001a */
[----:B------:R-:W-:Y:S05]  /*1f30*/  WARPSYNC.COLLECTIVE R20, `(.L_x_11972) ;  /* 0x0000000014087348 */ /* 0x000fea0003c00000 */
[----:B------:R0:W1:Y:S02]  /*1f40*/  SHFL.BFLY P0, R26, R24, R23, R21 ;  /* 0x0c000017181a7389 */ /* 0x0000640000000015 */
[----:B01----:R-:W-:Y:S01]  /*1f50*/  ENDCOLLECTIVE ;  /* 0x000000000000791b */ /* 0x003fe20003800000 */
.L_x_11972:
[----:B------:R-:W-:Y:S02]  /*1f60*/  IMAD.MOV.U32 R24, RZ, RZ, R27 ;  /* 0x000000ffff187224 */ /* 0x000fe400078e001b */
[----:B------:R-:W-:-:S07]  /*1f70*/  IMAD.MOV.U32 R12, RZ, RZ, R26 ;  /* 0x000000ffff0c7224 */ /* 0x000fce00078e001a */
[----:B------:R-:W-:Y:S05]  /*1f80*/  WARPSYNC.COLLECTIVE R20, `(.L_x_11973) ;  /* 0x0000000014087348 */ /* 0x000fea0003c00000 */
[----:B------:R0:W1:Y:S02]  /*1f90*/  SHFL.BFLY P0, R26, R24, R23, R21 ;  /* 0x0c000017181a7389 */ /* 0x0000640000000015 */
[----:B01----:R-:W-:Y:S01]  /*1fa0*/  ENDCOLLECTIVE ;  /* 0x000000000000791b */ /* 0x003fe20003800000 */
.L_x_11973:
[----:B------:R-:W-:Y:S01]  /*1fb0*/  IMAD.MOV.U32 R25, RZ, RZ, R26 ;  /* 0x000000ffff197224 */ /* 0x000fe200078e001a */
[----:B------:R-:W-:Y:S06]  /*1fc0*/  BRA `(.L_x_11974) ;  /* 0xffffffec00f47947 */ /* 0x000fec000383ffff */
.L_x_11975:
        /* <DEDUP_REMOVED lines=11> */
.L_x_12378:


//--------------------- .text._ZN4vllm3moe10topkGatingILi4ELi16ELi4ELi16ELi32EifLNS0_11ScoringFuncE0EEEvPKT5_PKbPfiPT4_PiiiibPKf --------------------------
	.section	.text._ZN4vllm3moe10topkGatingILi4ELi16ELi4ELi16ELi32EifLNS0_11ScoringFuncE0EEEvPKT5_PKbPfiPT4_PiiiibPKf,"ax",@progbits
	.align	128
        .global         _ZN4vllm3moe10topkGatingILi4ELi16ELi4ELi16ELi32EifLNS0_11ScoringFuncE0EEEvPKT5_PKbPfiPT4_PiiiibPKf
        .type           _ZN4vllm3moe10topkGatingILi4ELi16ELi4ELi16ELi32EifLNS0_11ScoringFuncE0EEEvPKT5_PKbPfiPT4_PiiiibPKf,@function
        .size           _ZN4vllm3moe10topkGatingILi4ELi16ELi4ELi16ELi32EifLNS0_11ScoringFuncE0EEEvPKT5_PKbPfiPT4_PiiiibPKf,(.L_x_12379 - _ZN4vllm3moe10topkGatingILi4ELi16ELi4ELi16ELi32EifLNS0_11ScoringFuncE0EEEvPKT5_PKbPfiPT4_PiiiibPKf)
        .other          _ZN4vllm3moe10topkGatingILi4ELi16ELi4ELi16ELi32EifLNS0_11ScoringFuncE0EEEvPKT5_PKbPfiPT4_PiiiibPKf,@"STO_CUDA_ENTRY STV_DEFAULT"
_ZN4vllm3moe10topkGatingILi4ELi16ELi4ELi16ELi32EifLNS0_11ScoringFuncE0EEEvPKT5_PKbPfiPT4_PiiiibPKf:
.text._ZN4vllm3moe10topkGatingILi4ELi16ELi4ELi16ELi32EifLNS0_11ScoringFuncE0EEEvPKT5_PKbPfiPT4_PiiiibPKf:
        /* <DEDUP_REMOVED lines=102> */
.L_x_11984:
        /* <DEDUP_REMOVED lines=30> */
.L_x_12003:
        /* <DEDUP_REMOVED lines=27> */
.L_x_11980:
[----:B------:R-:W-:Y:S05]  /*09f0*/  BSYNC B1 ;  /* 0x0000000000017941 */ /* 0x000fea0003800000 */
.L_x_11979:
        /* <DEDUP_REMOVED lines=28> */
.L_x_11983:
[----:B------:R-:W-:Y:S05]  /*0bc0*/  BSYNC B1 ;  /* 0x0000000000017941 */ /* 0x000fea0003800000 */
.L_x_11982:
[----:B------:R-:W-:Y:S05]  /*0bd0*/  BRA `(.L_x_11984) ;  /* 0xfffffff800a07947 */ /* 0x000fea000383ffff */
.L_x_11977:
[----:B------:R-:W-:Y:S01]  /*0be0*/  IMAD.MOV.U32 R24, RZ, RZ, RZ ;  /* 0x000000ffff187224 */ /* 0x000fe200078e00ff */
[----:B------:R-:W-:Y:S01]  /*0bf0*/  ULDC UR10, c[0x0][0x228] ;  /* 0x00008a00000a7ab9 */ /* 0x000fe20000000800 */
[----:B------:R-:W-:Y:S01]  /*0c00*/  ULDC UR11, c[0x0][0x240] ;  /* 0x00009000000b7ab9 */ /* 0x000fe20000000800 */
[----:B------:R-:W-:Y:S01]  /*0c10*/  ULDC UR5, c[0x0][0x248] ;  /* 0x0000920000057ab9 */ /* 0x000fe20000000800 */
[----:B------:R-:W-:-:S05]  /*0c20*/  ULDC.64 UR8, c[0x0][0x240] ;  /* 0x0000900000087ab9 */ /* 0x000fca0000000a00 */
.L_x_11990:
        /* <DEDUP_REMOVED lines=30> */
.L_x_12011:
        /* <DEDUP_REMOVED lines=26> */
.L_x_11987:
[----:B------:R-:W-:Y:S05]  /*0fb0*/  BSYNC B1 ;  /* 0x0000000000017941 */ /* 0x000fea0003800000 */
.L_x_11986:
        /* <DEDUP_REMOVED lines=28> */
.L_x_11989:
[----:B------:R-:W-:Y:S05]  /*1180*/  BSYNC B1 ;  /* 0x0000000000017941 */ /* 0x000fea0003800000 */
.L_x_11988:
[----:B------:R-:W-:Y:S05]  /*1190*/  BRA `(.L_x_11990) ;  /* 0xfffffff800a47947 */ /* 0x000fea000383ffff */
.L_x_11981:
[----:B------:R-:W-:Y:S05]  /*11a0*/  BSYNC B0 ;  /* 0x0000000000007941 */ /* 0x000fea0003800000 */
.L_x_11976:
        /* <DEDUP_REMOVED lines=18> */
.L_x_11993:
        /* <DEDUP_REMOVED lines=18> */
.L_x_11992:
[----:B------:R-:W-:Y:S05]  /*13f0*/  BSYNC B0 ;  /* 0x0000000000007941 */ /* 0x000fea0003800000 */
.L_x_11991:
        /* <DEDUP_REMOVED lines=11> */
.L_x_11995:
        /* <DEDUP_REMOVED lines=11> */
.L_x_11994:
[----:B------:R-:W-:Y:S05]  /*1560*/  EXIT ;  /* 0x000000000000794d */ /* 0x000fea0003800000 */
.L_x_11978:
        /* <DEDUP_REMOVED lines=8> */
.L_x_11997:
[----:B------:R-:W-:Y:S05]  /*15f0*/  BSYNC B1 ;  /* 0x0000000000017941 */ /* 0x000fea0003800000 */
.L_x_11996:
        /* <DEDUP_REMOVED lines=8> */
.L_x_11998:
[----:B------:R-:W-:Y:S01]  /*1680*/  FSETP.GEU.FTZ.AND P3, PT, R26, R21, PT ;  /* 0x000000151a00720b */ /* 0x000fe20003f7e000 */
[----:B------:R-:W-:-:S12]  /*1690*/  IMAD.MOV.U32 R17, RZ, RZ, R25 ;  /* 0x000000ffff117224 */ /* 0x000fd800078e0019 */
[----:B------:R-:W-:Y:S01]  /*16a0*/  @P3 FSETP.NEU.FTZ.AND P2, PT, R26, R21, PT ;  /* 0x000000151a00320b */ /* 0x000fe20003f5d000 */
[----:B------:R-:W-:-:S12]  /*16b0*/  IMAD.MOV.U32 R23, RZ, RZ, R20 ;  /* 0x000000ffff177224 */ /* 0x000fd800078e0014 */
[----:B------:R-:W-:Y:S05]  /*16c0*/  WARPSYNC.COLLECTIVE R14, `(.L_x_11999) ;  /* 0x000000000e087348 */ /* 0x000fea0003c00000 */
[----:B------:R0:W1:Y:S02]  /*16d0*/  SHFL.BFLY P0, R20, R17, R16, R15 ;  /* 0x0c00001011147389 */ /* 0x000064000000000f */
[----:B01----:R-:W-:Y:S01]  /*16e0*/  ENDCOLLECTIVE ;  /* 0x000000000000791b */ /* 0x003fe20003800000 */
.L_x_11999:
        /* <DEDUP_REMOVED lines=11> */
.L_x_12000:
[----:B------:R-:W-:Y:S02]  /*17a0*/  IMAD.MOV.U32 R17, RZ, RZ, R23 ;  /* 0x000000ffff117224 */ /* 0x000fe400078e0017 */
[----:B------:R-:W-:-:S07]  /*17b0*/  IMAD.MOV.U32 R26, RZ, RZ, R20 ;  /* 0x000000ffff1a7224 */ /* 0x000fce00078e0014 */
[----:B------:R-:W-:Y:S05]  /*17c0*/  WARPSYNC.COLLECTIVE R14, `(.L_x_12001) ;  /* 0x000000000e087348 */ /* 0x000fea0003c00000 */
[----:B------:R0:W1:Y:S02]  /*17d0*/  SHFL.BFLY P0, R20, R17, R16, R15 ;  /* 0x0c00001011147389 */ /* 0x000064000000000f */
[----:B01----:R-:W-:Y:S01]  /*17e0*/  ENDCOLLECTIVE ;  /* 0x000000000000791b */ /* 0x003fe20003800000 */
.L_x_12001:
[----:B------:R-:W-:Y:S02]  /*17f0*/  IMAD.MOV.U32 R17, RZ, RZ, R19 ;  /* 0x000000ffff117224 */ /* 0x000fe400078e0013 */
[----:B------:R-:W-:-:S07]  /*1800*/  IMAD.MOV.U32 R28, RZ, RZ, R20 ;  /* 0x000000ffff1c7224 */ /* 0x000fce00078e0014 */
[----:B------:R-:W-:Y:S05]  /*1810*/  WARPSYNC.COLLECTIVE R14, `(.L_x_12002) ;  /* 0x000000000e087348 */ /* 0x000fea0003c00000 */
[----:B------:R0:W1:Y:S02]  /*1820*/  SHFL.BFLY P0, R20, R17, R16, R15 ;  /* 0x0c00001011147389 */ /* 0x000064000000000f */
[----:B01----:R-:W-:Y:S01]  /*1830*/  ENDCOLLECTIVE ;  /* 0x000000000000791b */ /* 0x003fe20003800000 */
.L_x_12002:
[----:B------:R-:W-:Y:S01]  /*1840*/  IMAD.MOV.U32 R25, RZ, RZ, R20 ;  /* 0x000000ffff197224 */ /* 0x000fe200078e0014 */
[----:B------:R-:W-:Y:S01]  /*1850*/  PLOP3.LUT P0, PT, PT, PT, PT, 0x80, 0x0 ;  /* 0x000000000000781c */ /* 0x000fe20003f0f070 */
[----:B------:R-:W-:-:S12]  /*1860*/  BRA `(.L_x_12003) ;  /* 0xffffffec00f47947 */ /* 0x000fd8000383ffff */
.L_x_11985:
        /* <DEDUP_REMOVED lines=8> */
.L_x_12005:
[----:B------:R-:W-:Y:S05]  /*18f0*/  BSYNC B1 ;  /* 0x0000000000017941 */ /* 0x000fea0003800000 */
.L_x_12004:
        /* <DEDUP_REMOVED lines=8> */
.L_x_12006:
[----:B------:R-:W-:Y:S01]  /*1980*/  FSETP.GEU.FTZ.AND P3, PT, R26, R19, PT ;  /* 0x000000131a00720b */ /* 0x000fe20003f7e000 */
[----:B------:R-:W-:-:S12]  /*1990*/  IMAD.MOV.U32 R17, RZ, RZ, R25 ;  /* 0x000000ffff117224 */ /* 0x000fd800078e0019 */
[----:B------:R-:W-:Y:S01]  /*19a0*/  @P3 FSETP.NEU.FTZ.AND P2, PT, R26, R19, PT ;  /* 0x000000131a00320b */ /* 0x000fe20003f5d000 */
[----:B------:R-:W-:-:S12]  /*19b0*/  IMAD.MOV.U32 R21, RZ, RZ, R20 ;  /* 0x000000ffff157224 */ /* 0x000fd800078e0014 */
[----:B------:R-:W-:Y:S05]  /*19c0*/  WARPSYNC.COLLECTIVE R14, `(.L_x_12007) ;  /* 0x000000000e087348 */ /* 0x000fea0003c00000 */
[----:B------:R0:W1:Y:S02]  /*19d0*/  SHFL.BFLY P0, R20, R17, R16, R15 ;  /* 0x0c00001011147389 */ /* 0x000064000000000f */
[----:B01----:R-:W-:Y:S01]  /*19e0*/  ENDCOLLECTIVE ;  /* 0x000000000000791b */ /* 0x003fe20003800000 */
.L_x_12007:
        /* <DEDUP_REMOVED lines=11> */
.L_x_12008:
[----:B------:R-:W-:Y:S02]  /*1aa0*/  IMAD.MOV.U32 R17, RZ, RZ, R21 ;  /* 0x000000ffff117224 */ /* 0x000fe400078e0015 */
[----:B------:R-:W-:-:S07]  /*1ab0*/  IMAD.MOV.U32 R26, RZ, RZ, R20 ;  /* 0x000000ffff1a7224 */ /* 0x000fce00078e0014 */
[----:B------:R-:W-:Y:S05]  /*1ac0*/  WARPSYNC.COLLECTIVE R14, `(.L_x_12009) ;  /* 0x000000000e087348 */ /* 0x000fea0003c00000 */
[----:B------:R0:W1:Y:S02]  /*1ad0*/  SHFL.BFLY P0, R20, R17, R16, R15 ;  /* 0x0c00001011147389 */ /* 0x000064000000000f */
[----:B01----:R-:W-:Y:S01]  /*1ae0*/  ENDCOLLECTIVE ;  /* 0x000000000000791b */ /* 0x003fe20003800000 */
.L_x_12009:
[----:B------:R-:W-:Y:S02]  /*1af0*/  IMAD.MOV.U32 R17, RZ, RZ, R23 ;  /* 0x000000ffff117224 */ /* 0x000fe400078e0017 */
[----:B------:R-:W-:-:S07]  /*1b00*/  IMAD.MOV.U32 R28, RZ, RZ, R20 ;  /* 0x000000ffff1c7224 */ /* 0x000fce00078e0014 */
[----:B------:R-:W-:Y:S05]  /*1b10*/  WARPSYNC.COLLECTIVE R14, `(.L_x_12010) ;  /* 0x000000000e087348 */ /* 0x000fea0003c00000 */
[----:B------:R0:W1:Y:S02]  /*1b20*/  SHFL.BFLY P0, R20, R17, R16, R15 ;  /* 0x0c00001011147389 */ /* 0x000064000000000f */
[----:B01----:R-:W-:Y:S01]  /*1b30*/  ENDCOLLECTIVE ;  /* 0x000000000000791b */ /* 0x003fe20003800000 */
.L_x_12010:
[----:B------:R-:W-:Y:S01]  /*1b40*/  IMAD.MOV.U32 R25, RZ, RZ, R20 ;  /* 0x000000ffff197224 */ /* 0x000fe200078e0014 */
[----:B------:R-:W-:Y:S01]  /*1b50*/  PLOP3.LUT P0, PT, PT, PT, PT, 0x80, 0x0 ;  /* 0x000000000000781c */ /* 0x000fe20003f0f070 */
[----:B------:R-:W-:-:S12]  /*1b60*/  BRA `(.L_x_12011) ;  /* 0xfffffff000a87947 */ /* 0x000fd8000383ffff */
.L_x_12012:
        /* <DEDUP_REMOVED lines=9> */
.L_x_12379:


//--------------------- .text._ZN4vllm3moe10topkGatingILi4ELi8ELi4ELi16ELi32EifLNS0_11ScoringFuncE0EEEvPKT5_PKbPfiPT4_PiiiibPKf --------------------------
	.section	.text._ZN4vllm3moe10topkGatingILi4ELi8ELi4ELi16ELi32EifLNS0_11ScoringFuncE0EEEvPKT5_PKbPfiPT4_PiiiibPKf,"ax",@progbits
	.align	128
        .global         _ZN4vllm3moe10topkGatingILi4ELi8ELi4ELi16ELi32EifLNS0_11ScoringFuncE0EEEvPKT5_PKbPfiPT4_PiiiibPKf
        .type           _ZN4vllm3moe10topkGatingILi4ELi8ELi4ELi16ELi32EifLNS0_11ScoringFuncE0EEEvPKT5_PKbPfiPT4_PiiiibPKf,@function
        .size           _ZN4vllm3moe10topkGatingILi4ELi8ELi4ELi16ELi32EifLNS0_11ScoringFuncE0EEEvPKT5_PKbPfiPT4_PiiiibPKf,(.L_x_12380 - _ZN4vllm3moe10topkGatingILi4ELi8ELi4ELi16ELi32EifLNS0_11ScoringFuncE0EEEvPKT5_PKbPfiPT4_PiiiibPKf)
        .other          _ZN4vllm3moe10topkGatingILi4ELi8ELi4ELi16ELi32EifLNS0_11ScoringFuncE0EEEvPKT5_PKbPfiPT4_PiiiibPKf,@"STO_CUDA_ENTRY STV_DEFAULT"
_ZN4vllm3moe10topkGatingILi4ELi8ELi4ELi16ELi32EifLNS0_11ScoringFuncE0EEEvPKT5_PKbPfiPT4_PiiiibPKf:
.text._ZN4vllm3moe10topkGatingILi4ELi8ELi4ELi16ELi32EifLNS0_11ScoringFuncE0EEEvPKT5_PKbPfiPT4_PiiiibPKf:
        /* <DEDUP_REMOVED lines=100> */
.L_x_12024:
        /* <DEDUP_REMOVED lines=48> */
.L_x_12017:
[----:B------:R-:W-:Y:S05]  /*0940*/  BSYNC B0 ;  /* 0x0000000000007941 */ /* 0x000fea0003800000 */
.L_x_12016:
        /* <DEDUP_REMOVED lines=24> */
.L_x_12019:
[----:B------:R-:W-:Y:S05]  /*0ad0*/  BSYNC B0 ;  /* 0x0000000000007941 */ /* 0x000fea0003800000 */
.L_x_12018:
        /* <DEDUP_REMOVED lines=40> */
.L_x_12021:
[----:B------:R-:W-:Y:S05]  /*0d60*/  BSYNC B0 ;  /* 0x0000000000007941 */ /* 0x000fea0003800000 */
.L_x_12020:
        /* <DEDUP_REMOVED lines=24> */
.L_x_12023:
[----:B------:R-:W-:Y:S05]  /*0ef0*/  BSYNC B0 ;  /* 0x0000000000007941 */ /* 0x000fea0003800000 */
.L_x_12022:
[----:B------:R-:W-:Y:S05]  /*0f00*/  @P3 BRA `(.L_x_12024) ;  /* 0xfffffff400cc3947 */ /* 0x000fea000383ffff */
.L_x_12015:
        /* <DEDUP_REMOVED lines=50> */
.L_x_12026:
[----:B------:R-:W-:Y:S05]  /*1230*/  BSYNC B0 ;  /* 0x0000000000007941 */ /* 0x000fea0003800000 */
.L_x_12025:
[----:B------:R-:W-:Y:S05]  /*1240*/  BRA `(.L_x_12013) ;  /* 0x0000000c000c7947 */ /* 0x000fea0003800000 */
.L_x_12014:
[----:B------:R-:W-:Y:S01]  /*1250*/  ISETP.NE.AND P0, PT, R12, 0x1, PT ;  /* 0x000000010c00780c */ /* 0x000fe20003f05270 */
[----:B------:R-:W-:-:S12]  /*1260*/  UMOV UR4, URZ ;  /* 0x0000003f00047c82 */ /* 0x000fd80008000000 */
[----:B------:R-:W-:Y:S05]  /*1270*/  @!P0 BRA `(.L_x_12027) ;  /* 0x00000008003c8947 */ /* 0x000fea0003800000 */
[----:B------:R-:W-:Y:S01]  /*1280*/  IMAD.IADD R23, R12, 0x1, -R21 ;  /* 0x000000010c177824 */ /* 0x000fe200078e0a15 */
[----:B------:R-:W-:Y:S01]  /*1290*/  UMOV UR4, URZ ;  /* 0x0000003f00047c82 */ /* 0x000fe20008000000 */
[----:B------:R-:W-:Y:S01]  /*12a0*/  ULDC UR8, c[0x0][0x244] ;  /* 0x0000910000087ab9 */ /* 0x000fe20000000800 */
[----:B------:R-:W-:-:S05]  /*12b0*/  ULDC UR9, c[0x0][0x248] ;  /* 0x0000920000097ab9 */ /* 0x000fca0000000800 */
.L_x_12036:
        /* <DEDUP_REMOVED lines=47> */
.L_x_12029:
[----:B------:R-:W-:Y:S05]  /*15b0*/  BSYNC B0 ;  /* 0x0000000000007941 */ /* 0x000fea0003800000 */
.L_x_12028:
        /* <DEDUP_REMOVED lines=24> */
.L_x_12031:
[----:B------:R-:W-:Y:S05]  /*1740*/  BSYNC B0 ;  /* 0x0000000000007941 */ /* 0x000fea0003800000 */
.L_x_12030:
        /* <DEDUP_REMOVED lines=39> */
.L_x_12033:
[----:B------:R-:W-:Y:S05]  /*19c0*/  BSYNC B0 ;  /* 0x0000000000007941 */ /* 0x000fea0003800000 */
.L_x_12032:
        /* <DEDUP_REMOVED lines=24> */
.L_x_12035:
[----:B------:R-:W-:Y:S05]  /*1b50*/  BSYNC B0 ;  /* 0x0000000000007941 */ /* 0x000fea0003800000 */
.L_x_12034:
[----:B------:R-:W-:Y:S05]  /*1b60*/  @P3 BRA `(.L_x_12036) ;  /* 0xfffffff400d43947 */ /* 0x000fea000383ffff */
.L_x_12027:
        /* <DEDUP_REMOVED lines=48> */
.L_x_12037:
[----:B------:R-:W-:Y:S05]  /*1e70*/  BSYNC B0 ;  /* 0x0000000000007941 */ /* 0x000fea0003800000 */
.L_x_12013:
        /* <DEDUP_REMOVED lines=23> */
.L_x_12041:
        /* <DEDUP_REMOVED lines=64> */
.L_x_12040:
        /* <DEDUP_REMOVED lines=36> */
.L_x_12042:
[----:B------:R-:W-:-:S13]  /*2630*/  ISETP.NE.OR P0, PT, R2, RZ, P0 ;  /* 0x000000ff0200720c */ /* 0x000fda0000705670 */
[----:B------:R-:W-:Y:S05]  /*2640*/  @!P0 BRA `(.L_x_12038) ;  /* 0x0000000000508947 */ /* 0x000fea0003800000 */
.L_x_12039:
[----:B--23--:R-:W1:Y:S01]  /*2650*/  LDC.64 R4, c[0x0][0x220] ;  /* 0x00008800ff047b82 */ /* 0x00ce620000000a00 */
[----:B------:R2:W3:Y:S02]  /*2660*/  MUFU.RCP R19, R22 ;  /* 0x0000001600137308 */ /* 0x0004e40000001000 */
.L_x_12043:
        /* <DEDUP_REMOVED lines=18> */
.L_x_12038:
        /* <DEDUP_REMOVED lines=13> */
.L_x_12044:
        /* <DEDUP_REMOVED lines=11> */
.L_x_12045:
        /* <DEDUP_REMOVED lines=15> */
.L_x_12380:


//--------------------- .text._ZN4vllm3moe10topkGatingILi4ELi4ELi4ELi16ELi32EifLNS0_11ScoringFuncE0EEEvPKT5_PKbPfiPT4_PiiiibPKf --------------------------
	.section	.text._ZN4vllm3moe10topkGatingILi4ELi4ELi4ELi16ELi32EifLNS0_11ScoringFuncE0EEEvPKT5_PKbPfiPT4_PiiiibPKf,"ax",@progbits
	.align	128
        .global         _ZN4vllm3moe10topkGatingILi4ELi4ELi4ELi16ELi32EifLNS0_11ScoringFuncE0EEEvPKT5_PKbPfiPT4_PiiiibPKf
        .type           _ZN4vllm3moe10topkGatingILi4ELi4ELi4ELi16ELi32EifLNS0_11ScoringFuncE0EEEvPKT5_PKbPfiPT4_PiiiibPKf,@function
        .size           _ZN4vllm3moe10topkGatingILi4ELi4ELi4ELi16ELi32EifLNS0_11ScoringFuncE0EEEvPKT5_PKbPfiPT4_PiiiibPKf,(.L_x_12381 - _ZN4vllm3moe10topkGatingILi4ELi4ELi4ELi16ELi32EifLNS0_11ScoringFuncE0EEEvPKT5_PKbPfiPT4_PiiiibPKf)
        .other          _ZN4vllm3moe10topkGatingILi4ELi4ELi4ELi16ELi32EifLNS0_11ScoringFuncE0EEEvPKT5_PKbPfiPT4_PiiiibPKf,@"STO_CUDA_ENTRY STV_DEFAULT"
_ZN4vllm3moe10topkGatingILi4ELi4ELi4ELi16ELi32EifLNS0_11ScoringFuncE0EEEvPKT5_PKbPfiPT4_PiiiibPKf:
.text._ZN4vllm3moe10topkGatingILi4ELi4ELi4ELi16ELi32EifLNS0_11ScoringFuncE0EEEvPKT5_PKbPfiPT4_PiiiibPKf:
        /* <DEDUP_REMOVED lines=95> */
.L_x_12053:
        /* <DEDUP_REMOVED lines=39> */
.L_x_12049:
        /* <DEDUP_REMOVED lines=36> */
.L_x_12050:
        /* <DEDUP_REMOVED lines=34> */
.L_x_12051:
        /* <DEDUP_REMOVED lines=38> */
.L_x_12052:
[----:B------:R-:W-:Y:S05]  /*0f20*/  @P5 BRA `(.L_x_12053) ;  /* 0xfffffff400b05947 */ /* 0x000fea000383ffff */
.L_x_12048:
        /* <DEDUP_REMOVED lines=23> */
.L_x_12055:
        /* <DEDUP_REMOVED lines=43> */
.L_x_12054:
[----:B0-----:R-:W-:Y:S02]  /*1350*/  VIADD R19, R19, UR12 ;  /* 0x0000000c13137c36 */ /* 0x001fe40008000000 */
[----:B------:R-:W-:Y:S02]  /*1360*/  IMAD.X R21, RZ, RZ, R21, P0 ;  /* 0x000000ffff157224 */ /* 0x000fe400000e0615 */
[----:B------:R-:W-:Y:S02]  /*1370*/  IMAD.X R15, RZ, RZ, R15, P2 ;  /* 0x000000ffff0f7224 */ /* 0x000fe400010e060f */
[----:B------:R-:W-:Y:S01]  /*1380*/  IMAD.X R17, RZ, RZ, R17, P3 ;  /* 0x000000ffff117224 */ /* 0x000fe200018e0611 */
[----:B------:R-:W-:Y:S06]  /*1390*/  @!P4 BRA `(.L_x_12046) ;  /* 0x0000000c0090c947 */ /* 0x000fec0003800000 */
[----:B------:R-:W-:Y:S01]  /*13a0*/  UIADD3 UR4, UR4, 0x1, URZ ;  /* 0x0000000104047890 */ /* 0x000fe2000fffe03f */
[----:B------:R-:W-:Y:S11]  /*13b0*/  BRA `(.L_x_12055) ;  /* 0xfffffffc00387947 */ /* 0x000ff6000383ffff */
.L_x_12047:
        /* <DEDUP_REMOVED lines=10> */
.L_x_12061:
        /* <DEDUP_REMOVED lines=38> */
.L_x_12057:
        /* <DEDUP_REMOVED lines=35> */
.L_x_12058:
        /* <DEDUP_REMOVED lines=33> */
.L_x_12059:
        /* <DEDUP_REMOVED lines=37> */
.L_x_12060:
[----:B------:R-:W-:Y:S05]  /*1d50*/  @P5 BRA `(.L_x_12061) ;  /* 0xfffffff400c05947 */ /* 0x000fea000383ffff */
.L_x_12056:
        /* <DEDUP_REMOVED lines=24> */
.L_x_12063:
        /* <DEDUP_REMOVED lines=43> */
.L_x_12062:
[----:B------:R-:W-:Y:S02]  /*2190*/  IMAD.X R21, RZ, RZ, R21, P0 ;  /* 0x000000ffff157224 */ /* 0x000fe400000e0615 */
[----:B------:R-:W-:Y:S02]  /*21a0*/  IMAD.X R23, RZ, RZ, R23, P2 ;  /* 0x000000ffff177224 */ /* 0x000fe400010e0617 */
[----:B------:R-:W-:Y:S02]  /*21b0*/  IMAD.X R17, RZ, RZ, R17, P3 ;  /* 0x000000ffff117224 */ /* 0x000fe400018e0611 */
[----:B0-----:R-:W-:Y:S01]  /*21c0*/  VIADD R19, R19, UR12 ;  /* 0x0000000c13137c36 */ /* 0x001fe20008000000 */
[----:B------:R-:W-:Y:S06]  /*21d0*/  @P4 BRA `(.L_x_12063) ;  /* 0xfffffffc00404947 */ /* 0x000fec000383ffff */
.L_x_12046:
        /* <DEDUP_REMOVED lines=23> */
.L_x_12067:
        /* <DEDUP_REMOVED lines=68> */
.L_x_12066:
        /* <DEDUP_REMOVED lines=38> */
.L_x_12068:
[----:B------:R-:W-:-:S13]  /*29f0*/  ISETP.NE.OR P0, PT, R3, RZ, P0 ;  /* 0x000000ff0300720c */ /* 0x000fda0000705670 */
[----:B------:R-:W-:Y:S05]  /*2a00*/  @!P0 BRA `(.L_x_12064) ;  /* 0x0000000000548947 */ /* 0x000fea0003800000 */
.L_x_12065:
[----:B--2-4-:R-:W2:Y:S01]  /*2a10*/  LDC.64 R4, c[0x0][0x220] ;  /* 0x00008800ff047b82 */ /* 0x014ea20000000a00 */
[----:B------:R3:W4:Y:S02]  /*2a20*/  MUFU.RCP R19, R2 ;  /* 0x0000000200137308 */ /* 0x0007240000001000 */
.L_x_12069:
        /* <DEDUP_REMOVED lines=19> */
.L_x_12064:
[----:B------:R-:W-:-:S13]  /*2b60*/  ISETP.NE.AND P0, PT, R0, RZ, PT ;  /* 0x000000ff0000720c */ /* 0x000fda0003f05270 */
[----:B------:R-:W-:Y:S05]  /*2b70*/  @!P0 EXIT ;  /* 0x000000000000894d */ /* 0x000fea0003800000 */
[----:B--2-4-:R-:W2:Y:S01]  /*2b80*/  LDC.64 R4, c[0x0][0x220] ;  /* 0x00008800ff047b82 */ /* 0x014ea20000000a00 */
[----:B0-----:R0:W3:Y:S01]  /*2b90*/  MUFU.RCP R7, R2 ;  /* 0x0000000200077308 */ /* 0x0010e20000001000 */
[----:B------:R-:W-:-:S04]  /*2ba0*/  IMAD.U32 R6, RZ, RZ, UR4 ;  /* 0x00000004ff067e24 */ /* 0x000fc8000f8e00ff */
[----:B------:R-:W-:-:S04]  /*2bb0*/  IMAD R11, R11, UR8, R6 ;  /* 0x000000080b0b7c24 */ /* 0x000fc8000f8e0206 */
[----:B0-23--:R-:W-:-:S07]  /*2bc0*/  IMAD.WIDE R4, R11, 0x4, R4 ;  /* 0x000000040b047825 */ /* 0x00dfce00078e0204 */
.L_x_12070:
        /* <DEDUP_REMOVED lines=11> */
.L_x_12071:
        /* <DEDUP_REMOVED lines=16> */
.L_x_12381:


//--------------------- .text._ZN4vllm3moe10topkGatingILi2ELi2ELi4ELi8ELi32EifLNS0_11ScoringFuncE0EEEvPKT5_PKbPfiPT4_PiiiibPKf --------------------------
	.section	.text._ZN4vllm3moe10topkGatingILi2ELi2ELi4ELi8ELi32EifLNS0_11ScoringFuncE0EEEvPKT5_PKbPfiPT4_PiiiibPKf,"ax",@progbits
	.align	128
        .global         _ZN4vllm3moe10topkGatingILi2ELi2ELi4ELi8ELi32EifLNS0_11ScoringFuncE0EEEvPKT5_PKbPfiPT4_PiiiibPKf
        .type           _ZN4vllm3moe10topkGatingILi2ELi2ELi4ELi8ELi32EifLNS0_11ScoringFuncE0EEEvPKT5_PKbPfiPT4_PiiiibPKf,@function
        .size           _ZN4vllm3moe10topkGatingILi2ELi2ELi4ELi8ELi32EifLNS0_11ScoringFuncE0EEEvPKT5_PKbPfiPT4_PiiiibPKf,(.L_x_12382 - _ZN4vllm3moe10topkGatingILi2ELi2ELi4ELi8ELi32EifLNS0_11ScoringFuncE0EEEvPKT5_PKbPfiPT4_PiiiibPKf)
        .other          _ZN4vllm3moe10topkGatingILi2ELi2ELi4ELi8ELi32EifLNS0_11ScoringFuncE0EEEvPKT5_PKbPfiPT4_PiiiibPKf,@"STO_CUDA_ENTRY STV_DEFAULT"
_ZN4vllm3moe10topkGatingILi2ELi2ELi4ELi8ELi32EifLNS0_11ScoringFuncE0EEEvPKT5_PKbPfiPT4_PiiiibPKf:
.text._ZN4vllm3moe10topkGatingILi2ELi2ELi4ELi8ELi32EifLNS0_11ScoringFuncE0EEEvPKT5_PKbPfiPT4_PiiiibPKf:
        /* <DEDUP_REMOVED lines=72> */
.L_x_12075:
        /* <DEDUP_REMOVED lines=99> */
.L_x_12074:
        /* <DEDUP_REMOVED lines=19> */
.L_x_12076:
        /* <DEDUP_REMOVED lines=38> */
.L_x_12073:
        /* <DEDUP_REMOVED lines=9> */
.L_x_12078:
        /* <DEDUP_REMOVED lines=96> */
.L_x_12077:
        /* <DEDUP_REMOVED lines=18> */
.L_x_12079:
        /* <DEDUP_REMOVED lines=35> */
.L_x_12072:
        /* <DEDUP_REMOVED lines=21> */
.L_x_12083:
        /* <DEDUP_REMOVED lines=64> */
.L_x_12082:
        /* <DEDUP_REMOVED lines=36> */
.L_x_12084:
[----:B------:R-:W-:-:S13]  /*1fb0*/  ISETP.NE.OR P0, PT, R0, RZ, P0 ;  /* 0x000000ff0000720c */ /* 0x000fda0000705670 */
[----:B------:R-:W-:Y:S05]  /*1fc0*/  @!P0 BRA `(.L_x_12080) ;  /* 0x0000000000508947 */ /* 0x000fea0003800000 */
.L_x_12081:
[----:B--23--:R-:W1:Y:S01]  /*1fd0*/  LDC.64 R6, c[0x0][0x220] ;  /* 0x00008800ff067b82 */ /* 0x00ce620000000a00 */
[----:B------:R2:W3:Y:S02]  /*1fe0*/  MUFU.RCP R21, R9 ;  /* 0x0000000900157308 */ /* 0x0004e40000001000 */
.L_x_12085:
        /* <DEDUP_REMOVED lines=18> */
.L_x_12080:
        /* <DEDUP_REMOVED lines=8> */
.L_x_12086:
        /* <DEDUP_REMOVED lines=11> */
.L_x_12087:
        /* <DEDUP_REMOVED lines=12> */
.L_x_12382:


//--------------------- .text._ZN4vllm3moe10topkGatingILi1ELi1ELi4ELi4ELi32EifLNS0_11ScoringFuncE0EEEvPKT5_PKbPfiPT4_PiiiibPKf --------------------------
	.section	.text._ZN4vllm3moe10topkGatingILi1ELi1ELi4ELi4ELi32EifLNS0_11ScoringFuncE0EEEvPKT5_PKbPfiPT4_PiiiibPKf,"ax",@progbits
	.align	128
        .global         _ZN4vllm3moe10topkGatingILi1ELi1ELi4ELi4ELi32EifLNS0_11ScoringFuncE0EEEvPKT5_PKbPfiPT4_PiiiibPKf
        .type           _ZN4vllm3moe10topkGatingILi1ELi1ELi4ELi4ELi32EifLNS0_11ScoringFuncE0EEEvPKT5_PKbPfiPT4_PiiiibPKf,@function
        .size           _ZN4vllm3moe10topkGatingILi1ELi1ELi4ELi4ELi32EifLNS0_11ScoringFuncE0EEEvPKT5_PKbPfiPT4_PiiiibPKf,(.L_x_12383 - _ZN4vllm3moe10topkGatingILi1ELi1ELi4ELi4ELi32EifLNS0_11ScoringFuncE0EEEvPKT5_PKbPfiPT4_PiiiibPKf)
        .other          _ZN4vllm3moe10topkGatingILi1ELi1ELi4ELi4ELi32EifLNS0_11ScoringFuncE0EEEvPKT5_PKbPfiPT4_PiiiibPKf,@"STO_CUDA_ENTRY STV_DEFAULT"
_ZN4vllm3moe10topkGatingILi1ELi1ELi4ELi4ELi32EifLNS0_11ScoringFuncE0EEEvPKT5_PKbPfiPT4_PiiiibPKf:
.text._ZN4vllm3moe10topkGatingILi1ELi1ELi4ELi4ELi32EifLNS0_11ScoringFuncE0EEEvPKT5_PKbPfiPT4_PiiiibPKf:
        /* <DEDUP_REMOVED lines=69> */
.L_x_12091:
        /* <DEDUP_REMOVED lines=40> */
.L_x_12090:
        /* <DEDUP_REMOVED lines=28> */
.L_x_12092:
        /* <DEDUP_REMOVED lines=21> */
.L_x_12089:
        /* <DEDUP_REMOVED lines=21> */
.L_x_12094:
        /* <DEDUP_REMOVED lines=36> */
.L_x_12093:
        /* <DEDUP_REMOVED lines=14> */
.L_x_12095:
        /* <DEDUP_REMOVED lines=13> */
.L_x_12088:
        /* <DEDUP_REMOVED lines=24> */
.L_x_12099:
        /* <DEDUP_REMOVED lines=56> */
.L_x_12098:
        /* <DEDUP_REMOVED lines=34> */
.L_x_12100:
[----:B------:R-:W-:-:S13]  /*1640*/  ISETP.NE.OR P0, PT, R7, RZ, P0 ;  /* 0x000000ff0700720c */ /* 0x000fda0000705670 */
[----:B------:R-:W-:Y:S05]  /*1650*/  @!P0 BRA `(.L_x_12096) ;  /* 0x0000000000548947 */ /* 0x000fea0003800000 */
.L_x_12097:
[----:B------:R1:W2:Y:S02]  /*1660*/  MUFU.RCP R19, R6 ;  /* 0x0000000600137308 */ /* 0x0002a40000001000 */
.L_x_12101:
        /* <DEDUP_REMOVED lines=20> */
.L_x_12096:
        /* <DEDUP_REMOVED lines=8> */
.L_x_12102:
        /* <DEDUP_REMOVED lines=11> */
.L_x_12103:
        /* <DEDUP_REMOVED lines=10> */
.L_x_12383:


//--------------------- .text._ZN3cub17CUB_300001_SM_9006detail11EmptyKernelIvEEvv --------------------------
	.section	.text._ZN3cub17CUB_300001_SM_9006detail11EmptyKernelIvEEvv,"ax",@progbits
	.align	128
        .global         _ZN3cub17CUB_300001_SM_9006detail11EmptyKernelIvEEvv
        .type           _ZN3cub17CUB_300001_SM_9006detail11EmptyKernelIvEEvv,@function
        .size           _ZN3cub17CUB_300001_SM_9006detail11EmptyKernelIvEEvv,(.L_x_12384 - _ZN3cub17CUB_300001_SM_9006detail11EmptyKernelIvEEvv)
        .other          _ZN3cub17CUB_300001_SM_9006detail11EmptyKernelIvEEvv,@"STO_CUDA_ENTRY STV_DEFAULT"
_ZN3cub17CUB_300001_SM_9006detail11EmptyKernelIvEEvv:
.text._ZN3cub17CUB_300001_SM_9006detail11EmptyKernelIvEEvv:
[----:B------:R-:W-:Y:S01]  /*0000*/  LDC R1, c[0x0][0x28] ;  /* 0x00000a00ff017b82 */ /* 0x000fe20000000800 */
[----:B------:R-:W-:Y:S05]  /*0010*/  EXIT ;  /* 0x000000000000794d */ /* 0x000fea0003800000 */
.L_x_12104:
        /* <DEDUP_REMOVED lines=14> */
.L_x_12384:


//--------------------- .nv.global.init           --------------------------
	.section	.nv.global.init,"aw",@progbits
.nv.global.init:
	.type		$str,@object
	.size		$str,($str$1 - $str)
$str:
        /*0000*/ 	.byte	0x69, 0x6e, 0x64, 0x69, 0x63, 0x65, 0x73, 0x5b, 0x69, 0x64, 0x78, 0x5d, 0x20, 0x3e, 0x3d, 0x20
        /*0010*/ 	.byte	0x30, 0x00
	.type		$str$1,@object
	.size		$str$1,(__unnamed_1 - $str$1)
$str$1:
        /*0012*/ 	.byte	0x2f, 0x74, 0x6d, 0x70, 0x2f, 0x6f, 0x73, 0x73, 0x5f, 0x6b, 0x65, 0x72, 0x6e, 0x65, 0x6c, 0x73
        /*0022*/ 	.byte	0x5f, 0x73, 0x72, 0x63, 0x2f, 0x76, 0x6c, 0x6c, 0x6d, 0x2f, 0x63, 0x73, 0x72, 0x63, 0x2f, 0x6d
        /*0032*/ 	.byte	0x6f, 0x65, 0x2f, 0x74, 0x6f, 0x70, 0x6b, 0x5f, 0x73, 0x6f, 0x66, 0x74, 0x6d, 0x61, 0x78, 0x5f
        /*0042*/ 	.byte	0x6b, 0x65, 0x72, 0x6e, 0x65, 0x6c, 0x73, 0x2e, 0x63, 0x75, 0x00
	.type		__unnamed_1,@object
	.size		__unnamed_1,(__unnamed_2 - __unnamed_1)
__unnamed_1:
        /*004d*/ 	.byte	0x76, 0x6f, 0x69, 0x64, 0x20, 0x76, 0x6c, 0x6c, 0x6d, 0x3a, 0x3a, 0x6d, 0x6f, 0x65, 0x3a, 0x3a
        /* <DEDUP_REMOVED lines=9> */
        /*00ed*/ 	.byte	0x3d, 0x20, 0x69, 0x6e, 0x74, 0x5d, 0x00
	.type		__unnamed_2,@object
	.size		__unnamed_2,(.L_1 - __unnamed_2)
__unnamed_2:
        /* <DEDUP_REMOVED lines=10> */
        /*0194*/ 	.byte	0x3d, 0x20, 0x73, 0x69, 0x67, 0x6e, 0x65, 0x64, 0x20, 0x6c, 0x6f, 0x6e, 0x67, 0x5d, 0x00
.L_1:


//--------------------- .nv.shared.reserved.0     --------------------------
	.section	.nv.shared.reserved.0,"aw",@nobits
	.weak		__nv_reservedSMEM_offset_0_alias
	.size		__nv_reservedSMEM_offset_0_alias, 0, 0
	.other		__nv_reservedSMEM_offset_0_alias,@"STO_CUDA_RESERVED_SHARED STV_DEFAULT"
__nv_reservedSMEM_offset_0_alias:
	.zero		0


//--------------------- .nv.global                --------------------------
	.section	.nv.global,"aw",@nobits
.nv.global:
	.type		_ZN54_INTERNAL_6828cbcd_23_topk_softmax_kernels_cu_20f1dc726thrust23THRUST_300001_SM_900_NS12placeholders2_5E,@object
	.size		_ZN54_INTERNAL_6828cbcd_23_topk_softmax_kernels_cu_20f1dc726thrust23THRUST_300001_SM_900_NS12placeholders2_5E,(_ZN54_INTERNAL_6828cbcd_23_topk_softmax_kernels_cu_20f1dc724cuda3std3__45__cpo6cbeginE - _ZN54_INTERNAL_6828cbcd_23_topk_softmax_kernels_cu_20f1dc726thrust23THRUST_300001_SM_900_NS12placeholders2_5E)
_ZN54_INTERNAL_6828cbcd_23_topk_softmax_kernels_cu_20f1dc726thrust23THRUST_300001_SM_900_NS12placeholders2_5E:
	.zero		1
	.type		_ZN54_INTERNAL_6828cbcd_23_topk_softmax_kernels_cu_20f1dc724cuda3std3__45__cpo6cbeginE,@object
	.size		_ZN54_INTERNAL_6828cbcd_23_topk_softmax_kernels_cu_20f1dc724cuda3std3__45__cpo6cbeginE,(_ZN54_INTERNAL_6828cbcd_23_topk_softmax_kernels_cu_20f1dc724cuda3std6ranges3__45__cpo6cbeginE - _ZN54_INTERNAL_6828cbcd_23_topk_softmax_kernels_cu_20f1dc724cuda3std3__45__cpo6cbeginE)
_ZN54_INTERNAL_6828cbcd_23_topk_softmax_kernels_cu_20f1dc724cuda3std3__45__cpo6cbeginE:
	.zero		1
	.type		_ZN54_INTERNAL_6828cbcd_23_topk_softmax_kernels_cu_20f1dc724cuda3std6ranges3__45__cpo6cbeginE,@object
	.size		_ZN54_INTERNAL_6828cbcd_23_topk_softmax_kernels_cu_20f1dc724cuda3std6ranges3__45__cpo6cbeginE,(_ZN54_INTERNAL_6828cbcd_23_topk_softmax_kernels_cu_20f1dc724cuda3std3__48in_placeE - _ZN54_INTERNAL_6828cbcd_23_topk_softmax_kernels_cu_20f1dc724cuda3std6ranges3__45__cpo6cbeginE)
_ZN54_INTERNAL_6828cbcd_23_topk_softmax_kernels_cu_20f1dc724cuda3std6ranges3__45__cpo6cbeginE:
	.zero		1
	.type		_ZN54_INTERNAL_6828cbcd_23_topk_softmax_kernels_cu_20f1dc724cuda3std3__48in_placeE,@object
	.size		_ZN54_INTERNAL_6828cbcd_23_topk_softmax_kernels_cu_20f1dc724cuda3std3__48in_placeE,(_ZN54_INTERNAL_6828cbcd_23_topk_softmax_kernels_cu_20f1dc724cuda3std6ranges3__45__cpo4sizeE - _ZN54_INTERNAL_6828cbcd_23_topk_softmax_kernels_cu_20f1dc724cuda3std3__48in_placeE)
_ZN54_INTERNAL_6828cbcd_23_topk_softmax_kernels_cu_20f1dc724cuda3std3__48in_placeE:
	.zero		1
	.type		_ZN54_INTERNAL_6828cbcd_23_topk_softmax_kernels_cu_20f1dc724cuda3std6ranges3__45__cpo4sizeE,@object
	.size		_ZN54_INTERNAL_6828cbcd_23_topk_softmax_kernels_cu_20f1dc724cuda3std6ranges3__45__cpo4sizeE,(_ZN54_INTERNAL_6828cbcd_23_topk_softmax_kernels_cu_20f1dc726thrust23THRUST_300001_SM_900_NS12placeholders2_9E - _ZN54_INTERNAL_6828cbcd_23_topk_softmax_kernels_cu_20f1dc724cuda3std6ranges3__45__cpo4sizeE)
_ZN54_INTERNAL_6828cbcd_23_topk_softmax_kernels_cu_20f1dc724cuda3std6ranges3__45__cpo4sizeE:
	.zero		1
	.type		_ZN54_INTERNAL_6828cbcd_23_topk_softmax_kernels_cu_20f1dc726thrust23THRUST_300001_SM_900_NS12placeholders2_9E,@object
	.size		_ZN54_INTERNAL_6828cbcd_23_topk_softmax_kernels_cu_20f1dc726thrust23THRUST_300001_SM_900_NS12placeholders2_9E,(_ZN54_INTERNAL_6828cbcd_23_topk_softmax_kernels_cu_20f1dc724cuda3std3__45__cpo7crbeginE - _ZN54_INTERNAL_6828cbcd_23_topk_softmax_kernels_cu_20f1dc726thrust23THRUST_300001_SM_900_NS12placeholders2_9E)
_ZN54_INTERNAL_6828cbcd_23_topk_softmax_kernels_cu_20f1dc726thrust23THRUST_300001_SM_900_NS12placeholders2_9E:
	.zero		1
	.type		_ZN54_INTERNAL_6828cbcd_23_topk_softmax_kernels_cu_20f1dc724cuda3std3__45__cpo7crbeginE,@object
	.size		_ZN54_INTERNAL_6828cbcd_23_topk_softmax_kernels_cu_20f1dc724cuda3std3__45__cpo7crbeginE,(_ZN54_INTERNAL_6828cbcd_23_topk_softmax_kernels_cu_20f1dc724cuda3std6ranges3__45__cpo4nextE - _ZN54_INTERNAL_6828cbcd_23_topk_softmax_kernels_cu_20f1dc724cuda3std3__45__cpo7crbeginE)
_ZN54_INTERNAL_6828cbcd_23_topk_softmax_kernels_cu_20f1dc724cuda3std3__45__cpo7crbeginE:
	.zero		1
	.type		_ZN54_INTERNAL_6828cbcd_23_topk_softmax_kernels_cu_20f1dc724cuda3std6ranges3__45__cpo4nextE,@object
	.size		_ZN54_INTERNAL_6828cbcd_23_topk_softmax_kernels_cu_20f1dc724cuda3std6ranges3__45__cpo4nextE,(_ZN54_INTERNAL_6828cbcd_23_topk_softmax_kernels_cu_20f1dc724cuda3std6ranges3__45__cpo4swapE - _ZN54_INTERNAL_6828cbcd_23_topk_softmax_kernels_cu_20f1dc724cuda3std6ranges3__45__cpo4nextE)
_ZN54_INTERNAL_6828cbcd_23_topk_softmax_kernels_cu_20f1dc724cuda3std6ranges3__45__cpo4nextE:
	.zero		1
	.type		_ZN54_INTERNAL_6828cbcd_23_topk_softmax_kernels_cu_20f1dc724cuda3std6ranges3__45__cpo4swapE,@object
	.size		_ZN54_INTERNAL_6828cbcd_23_topk_softmax_kernels_cu_20f1dc724cuda3std6ranges3__45__cpo4swapE,(_ZN54_INTERNAL_6828cbcd_23_topk_softmax_kernels_cu_20f1dc726thrust23THRUST_300001_SM_900_NS12placeholders2_1E - _ZN54_INTERNAL_6828cbcd_23_topk_softmax_kernels_cu_20f1dc724cuda3std6ranges3__45__cpo4swapE)
_ZN54_INTERNAL_6828cbcd_23_topk_softmax_kernels_cu_20f1dc724cuda3std6ranges3__45__cpo4swapE:
	.zero		1
	.type		_ZN54_INTERNAL_6828cbcd_23_topk_softmax_kernels_cu_20f1dc726thrust23THRUST_300001_SM_900_NS12placeholders2_1E,@object
	.size		_ZN54_INTERNAL_6828cbcd_23_topk_softmax_kernels_cu_20f1dc726thrust23THRUST_300001_SM_900_NS12placeholders2_1E,(_ZN54_INTERNAL_6828cbcd_23_topk_softmax_kernels_cu_20f1dc726thrust23THRUST_300001_SM_900_NS12placeholders2_3E - _ZN54_INTERNAL_6828cbcd_23_topk_softmax_kernels_cu_20f1dc726thrust23THRUST_300001_SM_900_NS12placeholders2_1E)
_ZN54_INTERNAL_6828cbcd_23_topk_softmax_kernels_cu_20f1dc726thrust23THRUST_300001_SM_900_NS12placeholders2_1E:
	.zero		1
	.type		_ZN54_INTERNAL_6828cbcd_23_topk_softmax_kernels_cu_20f1dc726thrust23THRUST_300001_SM_900_NS12placeholders2_3E,@object
	.size		_ZN54_INTERNAL_6828cbcd_23_topk_softmax_kernels_cu_20f1dc726thrust23THRUST_300001_SM_900_NS12placeholders2_3E,(_ZN54_INTERNAL_6828cbcd_23_topk_softmax_kernels_cu_20f1dc724cuda3std3__45__cpo5beginE - _ZN54_INTERNAL_6828cbcd_23_topk_softmax_kernels_cu_20f1dc726thrust23THRUST_300001_SM_900_NS12placeholders2_3E)
_ZN54_INTERNAL_6828cbcd_23_topk_softmax_kernels_cu_20f1dc726thrust23THRUST_300001_SM_900_NS12placeholders2_3E:
	.zero		1
	.type		_ZN54_INTERNAL_6828cbcd_23_topk_softmax_kernels_cu_20f1dc724cuda3std3__45__cpo5beginE,@object
	.size		_ZN54_INTERNAL_6828cbcd_23_topk_softmax_kernels_cu_20f1dc724cuda3std3__45__cpo5beginE,(_ZN54_INTERNAL_6828cbcd_23_topk_softmax_kernels_cu_20f1dc724cuda3std6ranges3__45__cpo5beginE - _ZN54_INTERNAL_6828cbcd_23_topk_softmax_kernels_cu_20f1dc724cuda3std3__45__cpo5beginE)
_ZN54_INTERNAL_6828cbcd_23_topk_softmax_kernels_cu_20f1dc724cuda3std3__45__cpo5beginE:
	.zero		1
	.type		_ZN54_INTERNAL_6828cbcd_23_topk_softmax_kernels_cu_20f1dc724cuda3std6ranges3__45__cpo5beginE,@object
	.size		_ZN54_INTERNAL_6828cbcd_23_topk_softmax_kernels_cu_20f1dc724cuda3std6ranges3__45__cpo5beginE,(_ZN54_INTERNAL_6828cbcd_23_topk_softmax_kernels_cu_20f1dc724cuda3std3__456_GLOBAL__N__6828cbcd_23_topk_softmax_kernels_cu_20f1dc726ignoreE - _ZN54_INTERNAL_6828cbcd_23_topk_softmax_kernels_cu_20f1dc724cuda3std6ranges3__45__cpo5beginE)
_ZN54_INTERNAL_6828cbcd_23_topk_softmax_kernels_cu_20f1dc724cuda3std6ranges3__45__cpo5beginE:
	.zero		1
	.type		_ZN54_INTERNAL_6828cbcd_23_topk_softmax_kernels_cu_20f1dc724cuda3std3__456_GLOBAL__N__6828cbcd_23_topk_softmax_kernels_cu_20f1dc726ignoreE,@object
	.size		_ZN54_INTERNAL_6828cbcd_23_topk_softmax_kernels_cu_20f1dc724cuda3std3__456_GLOBAL__N__6828cbcd_23_topk_softmax_kernels_cu_20f1dc726ignoreE,(_ZN54_INTERNAL_6828cbcd_23_topk_softmax_kernels_cu_20f1dc724cuda3std6ranges3__45__cpo4dataE - _ZN54_INTERNAL_6828cbcd_23_topk_softmax_kernels_cu_20f1dc724cuda3std3__456_GLOBAL__N__6828cbcd_23_topk_softmax_kernels_cu_20f1dc726ignoreE)
_ZN54_INTERNAL_6828cbcd_23_topk_softmax_kernels_cu_20f1dc724cuda3std3__456_GLOBAL__N__6828cbcd_23_topk_softmax_kernels_cu_20f1dc726ignoreE:
	.zero		1
	.type		_ZN54_INTERNAL_6828cbcd_23_topk_softmax_kernels_cu_20f1dc724cuda3std6ranges3__45__cpo4dataE,@object
	.size		_ZN54_INTERNAL_6828cbcd_23_topk_softmax_kernels_cu_20f1dc724cuda3std6ranges3__45__cpo4dataE,(_ZN54_INTERNAL_6828cbcd_23_topk_softmax_kernels_cu_20f1dc726thrust23THRUST_300001_SM_900_NS12placeholders2_7E - _ZN54_INTERNAL_6828cbcd_23_topk_softmax_kernels_cu_20f1dc724cuda3std6ranges3__45__cpo4dataE)
_ZN54_INTERNAL_6828cbcd_23_topk_softmax_kernels_cu_20f1dc724cuda3std6ranges3__45__cpo4dataE:
	.zero		1
	.type		_ZN54_INTERNAL_6828cbcd_23_topk_softmax_kernels_cu_20f1dc726thrust23THRUST_300001_SM_900_NS12placeholders2_7E,@object
	.size		_ZN54_INTERNAL_6828cbcd_23_topk_softmax_kernels_cu_20f1dc726thrust23THRUST_300001_SM_900_NS12placeholders2_7E,(_ZN54_INTERNAL_6828cbcd_23_topk_softmax_kernels_cu_20f1dc724cuda3std3__45__cpo6rbeginE - _ZN54_INTERNAL_6828cbcd_23_topk_softmax_kernels_cu_20f1dc726thrust23THRUST_300001_SM_900_NS12placeholders2_7E)
_ZN54_INTERNAL_6828cbcd_23_topk_softmax_kernels_cu_20f1dc726thrust23THRUST_300001_SM_900_NS12placeholders2_7E:
	.zero		1
	.type		_ZN54_INTERNAL_6828cbcd_23_topk_softmax_kernels_cu_20f1dc724cuda3std3__45__cpo6rbeginE,@object
	.size		_ZN54_INTERNAL_6828cbcd_23_topk_softmax_kernels_cu_20f1dc724cuda3std3__45__cpo6rbeginE,(_ZN54_INTERNAL_6828cbcd_23_topk_softmax_kernels_cu_20f1dc724cuda3std6ranges3__45__cpo7advanceE - _ZN54_INTERNAL_6828cbcd_23_topk_softmax_kernels_cu_20f1dc724cuda3std3__45__cpo6rbeginE)
_ZN54_INTERNAL_6828cbcd_23_topk_softmax_kernels_cu_20f1dc724cuda3std3__45__cpo6rbeginE:
	.zero		1
	.type		_ZN54_INTERNAL_6828cbcd_23_topk_softmax_kernels_cu_20f1dc724cuda3std6ranges3__45__cpo7advanceE,@object
	.size		_ZN54_INTERNAL_6828cbcd_23_topk_softmax_kernels_cu_20f1dc724cuda3std6ranges3__45__cpo7advanceE,(_ZN54_INTERNAL_6828cbcd_23_topk_softmax_kernels_cu_20f1dc724cuda3std3__47nulloptE - _ZN54_INTERNAL_6828cbcd_23_topk_softmax_kernels_cu_20f1dc724cuda3std6ranges3__45__cpo7advanceE)
_ZN54_INTERNAL_6828cbcd_23_topk_softmax_kernels_cu_20f1dc724cuda3std6ranges3__45__cpo7advanceE:
	.zero		1
	.type		_ZN54_INTERNAL_6828cbcd_23_topk_softmax_kernels_cu_20f1dc724cuda3std3__47nulloptE,@object
	.size		_ZN54_INTERNAL_6828cbcd_23_topk_softmax_kernels_cu_20f1dc724cuda3std3__47nulloptE,(_ZN54_INTERNAL_6828cbcd_23_topk_softmax_kernels_cu_20f1dc724cuda3std6ranges3__45__cpo8distanceE - _ZN54_INTERNAL_6828cbcd_23_topk_softmax_kernels_cu_20f1dc724cuda3std3__47nulloptE)
_ZN54_INTERNAL_6828cbcd_23_topk_softmax_kernels_cu_20f1dc724cuda3std3__47nulloptE:
	.zero		1
	.type		_ZN54_INTERNAL_6828cbcd_23_topk_softmax_kernels_cu_20f1dc724cuda3std6ranges3__45__cpo8distanceE,@object
	.size		_ZN54_INTERNAL_6828cbcd_23_topk_softmax_kernels_cu_20f1dc724cuda3std6ranges3__45__cpo8distanceE,(_ZN54_INTERNAL_6828cbcd_23_topk_softmax_kernels_cu_20f1dc726thrust23THRUST_300001_SM_900_NS12placeholders2_6E - _ZN54_INTERNAL_6828cbcd_23_topk_softmax_kernels_cu_20f1dc724cuda3std6ranges3__45__cpo8distanceE)
_ZN54_INTERNAL_6828cbcd_23_topk_softmax_kernels_cu_20f1dc724cuda3std6ranges3__45__cpo8distanceE:
	.zero		1
	.type		_ZN54_INTERNAL_6828cbcd_23_topk_softmax_kernels_cu_20f1dc726thrust23THRUST_300001_SM_900_NS12placeholders2_6E,@object
	.size		_ZN54_INTERNAL_6828cbcd_23_topk_softmax_kernels_cu_20f1dc726thrust23THRUST_300001_SM_900_NS12placeholders2_6E,(_ZN54_INTERNAL_6828cbcd_23_topk_softmax_kernels_cu_20f1dc724cuda3std3__45__cpo4cendE - _ZN54_INTERNAL_6828cbcd_23_topk_softmax_kernels_cu_20f1dc726thrust23THRUST_300001_SM_900_NS12placeholders2_6E)
_ZN54_INTERNAL_6828cbcd_23_topk_softmax_kernels_cu_20f1dc726thrust23THRUST_300001_SM_900_NS12placeholders2_6E:
	.zero		1
	.type		_ZN54_INTERNAL_6828cbcd_23_topk_softmax_kernels_cu_20f1dc724cuda3std3__45__cpo4cendE,@object
	.size		_ZN54_INTERNAL_6828cbcd_23_topk_softmax_kernels_cu_20f1dc724cuda3std3__45__cpo4cendE,(_ZN54_INTERNAL_6828cbcd_23_topk_softmax_kernels_cu_20f1dc724cuda3std6ranges3__45__cpo4cendE - _ZN54_INTERNAL_6828cbcd_23_topk_softmax_kernels_cu_20f1dc724cuda3std3__45__cpo4cendE)
_ZN54_INTERNAL_6828cbcd_23_topk_softmax_kernels_cu_20f1dc724cuda3std3__45__cpo4cendE:
	.zero		1
	.type		_ZN54_INTERNAL_6828cbcd_23_topk_softmax_kernels_cu_20f1dc724cuda3std6ranges3__45__cpo4cendE,@object
	.size		_ZN54_INTERNAL_6828cbcd_23_topk_softmax_kernels_cu_20f1dc724cuda3std6ranges3__45__cpo4cendE,(_ZN54_INTERNAL_6828cbcd_23_topk_softmax_kernels_cu_20f1dc724cuda3std3__420unreachable_sentinelE - _ZN54_INTERNAL_6828cbcd_23_topk_softmax_kernels_cu_20f1dc724cuda3std6ranges3__45__cpo4cendE)
_ZN54_INTERNAL_6828cbcd_23_topk_softmax_kernels_cu_20f1dc724cuda3std6ranges3__45__cpo4cendE:
	.zero		1
	.type		_ZN54_INTERNAL_6828cbcd_23_topk_softmax_kernels_cu_20f1dc724cuda3std3__420unreachable_sentinelE,@object
	.size		_ZN54_INTERNAL_6828cbcd_23_topk_softmax_kernels_cu_20f1dc724cuda3std3__420unreachable_sentinelE,(_ZN54_INTERNAL_6828cbcd_23_topk_softmax_kernels_cu_20f1dc724cuda3std6ranges3__45__cpo5ssizeE - _ZN54_INTERNAL_6828cbcd_23_topk_softmax_kernels_cu_20f1dc724cuda3std3__420unreachable_sentinelE)
_ZN54_INTERNAL_6828cbcd_23_topk_softmax_kernels_cu_20f1dc724cuda3std3__420unreachable_sentinelE:
	.zero		1
	.type		_ZN54_INTERNAL_6828cbcd_23_topk_softmax_kernels_cu_20f1dc724cuda3std6ranges3__45__cpo5ssizeE,@object
	.size		_ZN54_INTERNAL_6828cbcd_23_topk_softmax_kernels_cu_20f1dc724cuda3std6ranges3__45__cpo5ssizeE,(_ZN54_INTERNAL_6828cbcd_23_topk_softmax_kernels_cu_20f1dc726thrust23THRUST_300001_SM_900_NS12placeholders3_10E - _ZN54_INTERNAL_6828cbcd_23_topk_softmax_kernels_cu_20f1dc724cuda3std6ranges3__45__cpo5ssizeE)
_ZN54_INTERNAL_6828cbcd_23_topk_softmax_kernels_cu_20f1dc724cuda3std6ranges3__45__cpo5ssizeE:
	.zero		1
	.type		_ZN54_INTERNAL_6828cbcd_23_topk_softmax_kernels_cu_20f1dc726thrust23THRUST_300001_SM_900_NS12placeholders3_10E,@object
	.size		_ZN54_INTERNAL_6828cbcd_23_topk_softmax_kernels_cu_20f1dc726thrust23THRUST_300001_SM_900_NS12placeholders3_10E,(_ZN54_INTERNAL_6828cbcd_23_topk_softmax_kernels_cu_20f1dc724cuda3std3__45__cpo5crendE - _ZN54_INTERNAL_6828cbcd_23_topk_softmax_kernels_cu_20f1dc726thrust23THRUST_300001_SM_900_NS12placeholders3_10E)
_ZN54_INTERNAL_6828cbcd_23_topk_softmax_kernels_cu_20f1dc726thrust23THRUST_300001_SM_900_NS12placeholders3_10E:
	.zero		1
	.type		_ZN54_INTERNAL_6828cbcd_23_topk_softmax_kernels_cu_20f1dc724cuda3std3__45__cpo5crendE,@object
	.size		_ZN54_INTERNAL_6828cbcd_23_topk_softmax_kernels_cu_20f1dc724cuda3std3__45__cpo5crendE,(_ZN54_INTERNAL_6828cbcd_23_topk_softmax_kernels_cu_20f1dc724cuda3std6ranges3__45__cpo4prevE - _ZN54_INTERNAL_6828cbcd_23_topk_softmax_kernels_cu_20f1dc724cuda3std3__45__cpo5crendE)
_ZN54_INTERNAL_6828cbcd_23_topk_softmax_kernels_cu_20f1dc724cuda3std3__45__cpo5crendE:
	.zero		1
	.type		_ZN54_INTERNAL_6828cbcd_23_topk_softmax_kernels_cu_20f1dc724cuda3std6ranges3__45__cpo4prevE,@object
	.size		_ZN54_INTERNAL_6828cbcd_23_topk_softmax_kernels_cu_20f1dc724cuda3std6ranges3__45__cpo4prevE,(_ZN54_INTERNAL_6828cbcd_23_topk_softmax_kernels_cu_20f1dc724cuda3std6ranges3__45__cpo9iter_moveE - _ZN54_INTERNAL_6828cbcd_23_topk_softmax_kernels_cu_20f1dc724cuda3std6ranges3__45__cpo4prevE)
_ZN54_INTERNAL_6828cbcd_23_topk_softmax_kernels_cu_20f1dc724cuda3std6ranges3__45__cpo4prevE:
	.zero		1
	.type		_ZN54_INTERNAL_6828cbcd_23_topk_softmax_kernels_cu_20f1dc724cuda3std6ranges3__45__cpo9iter_moveE,@object
	.size		_ZN54_INTERNAL_6828cbcd_23_topk_softmax_kernels_cu_20f1dc724cuda3std6ranges3__45__cpo9iter_moveE,(_ZN54_INTERNAL_6828cbcd_23_topk_softmax_kernels_cu_20f1dc726thrust23THRUST_300001_SM_900_NS12placeholders2_2E - _ZN54_INTERNAL_6828cbcd_23_topk_softmax_kernels_cu_20f1dc724cuda3std6ranges3__45__cpo9iter_moveE)
_ZN54_INTERNAL_6828cbcd_23_topk_softmax_kernels_cu_20f1dc724cuda3std6ranges3__45__cpo9iter_moveE:
	.zero		1
	.type		_ZN54_INTERNAL_6828cbcd_23_topk_softmax_kernels_cu_20f1dc726thrust23THRUST_300001_SM_900_NS12placeholders2_2E,@object
	.size		_ZN54_INTERNAL_6828cbcd_23_topk_softmax_kernels_cu_20f1dc726thrust23THRUST_300001_SM_900_NS12placeholders2_2E,(_ZN54_INTERNAL_6828cbcd_23_topk_softmax_kernels_cu_20f1dc726thrust23THRUST_300001_SM_900_NS12placeholders2_4E - _ZN54_INTERNAL_6828cbcd_23_topk_softmax_kernels_cu_20f1dc726thrust23THRUST_300001_SM_900_NS12placeholders2_2E)
_ZN54_INTERNAL_6828cbcd_23_topk_softmax_kernels_cu_20f1dc726thrust23THRUST_300001_SM_900_NS12placeholders2_2E:
	.zero		1
	.type		_ZN54_INTERNAL_6828cbcd_23_topk_softmax_kernels_cu_20f1dc726thrust23THRUST_300001_SM_900_NS12placeholders2_4E,@object
	.size		_ZN54_INTERNAL_6828cbcd_23_topk_softmax_kernels_cu_20f1dc726thrust23THRUST_300001_SM_900_NS12placeholders2_4E,(_ZN54_INTERNAL_6828cbcd_23_topk_softmax_kernels_cu_20f1dc724cuda3std3__45__cpo3endE - _ZN54_INTERNAL_6828cbcd_23_topk_softmax_kernels_cu_20f1dc726thrust23THRUST_300001_SM_900_NS12placeholders2_4E)
_ZN54_INTERNAL_6828cbcd_23_topk_softmax_kernels_cu_20f1dc726thrust23THRUST_300001_SM_900_NS12placeholders2_4E:
	.zero		1
	.type		_ZN54_INTERNAL_6828cbcd_23_topk_softmax_kernels_cu_20f1dc724cuda3std3__45__cpo3endE,@object
	.size		_ZN54_INTERNAL_6828cbcd_23_topk_softmax_kernels_cu_20f1dc724cuda3std3__45__cpo3endE,(_ZN54_INTERNAL_6828cbcd_23_topk_softmax_kernels_cu_20f1dc724cuda3std6ranges3__45__cpo3endE - _ZN54_INTERNAL_6828cbcd_23_topk_softmax_kernels_cu_20f1dc724cuda3std3__45__cpo3endE)
_ZN54_INTERNAL_6828cbcd_23_topk_softmax_kernels_cu_20f1dc724cuda3std3__45__cpo3endE:
	.zero		1
	.type		_ZN54_INTERNAL_6828cbcd_23_topk_softmax_kernels_cu_20f1dc724cuda3std6ranges3__45__cpo3endE,@object
	.size		_ZN54_INTERNAL_6828cbcd_23_topk_softmax_kernels_cu_20f1dc724cuda3std6ranges3__45__cpo3endE,(_ZN54_INTERNAL_6828cbcd_23_topk_softmax_kernels_cu_20f1dc724cuda3std3__419piecewise_constructE - _ZN54_INTERNAL_6828cbcd_23_topk_softmax_kernels_cu_20f1dc724cuda3std6ranges3__45__cpo3endE)
_ZN54_INTERNAL_6828cbcd_23_topk_softmax_kernels_cu_20f1dc724cuda3std6ranges3__45__cpo3endE:
	.zero		1
	.type		_ZN54_INTERNAL_6828cbcd_23_topk_softmax_kernels_cu_20f1dc724cuda3std3__419piecewise_constructE,@object
	.size		_ZN54_INTERNAL_6828cbcd_23_topk_softmax_kernels_cu_20f1dc724cuda3std3__419piecewise_constructE,(_ZN54_INTERNAL_6828cbcd_23_topk_softmax_kernels_cu_20f1dc724cuda3std6ranges3__45__cpo5cdataE - _ZN54_INTERNAL_6828cbcd_23_topk_softmax_kernels_cu_20f1dc724cuda3std3__419piecewise_constructE)
_ZN54_INTERNAL_6828cbcd_23_topk_softmax_kernels_cu_20f1dc724cuda3std3__419piecewise_constructE:
	.zero		1
	.type		_ZN54_INTERNAL_6828cbcd_23_topk_softmax_kernels_cu_20f1dc724cuda3std6ranges3__45__cpo5cdataE,@object
	.size		_ZN54_INTERNAL_6828cbcd_23_topk_softmax_kernels_cu_20f1dc724cuda3std6ranges3__45__cpo5cdataE,(_ZN54_INTERNAL_6828cbcd_23_topk_softmax_kernels_cu_20f1dc726thrust23THRUST_300001_SM_900_NS12placeholders2_8E - _ZN54_INTERNAL_6828cbcd_23_topk_softmax_kernels_cu_20f1dc724cuda3std6ranges3__45__cpo5cdataE)
_ZN54_INTERNAL_6828cbcd_23_topk_softmax_kernels_cu_20f1dc724cuda3std6ranges3__45__cpo5cdataE:
	.zero		1
	.type		_ZN54_INTERNAL_6828cbcd_23_topk_softmax_kernels_cu_20f1dc726thrust23THRUST_300001_SM_900_NS12placeholders2_8E,@object
	.size		_ZN54_INTERNAL_6828cbcd_23_topk_softmax_kernels_cu_20f1dc726thrust23THRUST_300001_SM_900_NS12placeholders2_8E,(_ZN54_INTERNAL_6828cbcd_23_topk_softmax_kernels_cu_20f1dc724cuda3std3__45__cpo4rendE - _ZN54_INTERNAL_6828cbcd_23_topk_softmax_kernels_cu_20f1dc726thrust23THRUST_300001_SM_900_NS12placeholders2_8E)
_ZN54_INTERNAL_6828cbcd_23_topk_softmax_kernels_cu_20f1dc726thrust23THRUST_300001_SM_900_NS12placeholders2_8E:
	.zero		1
	.type		_ZN54_INTERNAL_6828cbcd_23_topk_softmax_kernels_cu_20f1dc724cuda3std3__45__cpo4rendE,@object
	.size		_ZN54_INTERNAL_6828cbcd_23_topk_softmax_kernels_cu_20f1dc724cuda3std3__45__cpo4rendE,(_ZN54_INTERNAL_6828cbcd_23_topk_softmax_kernels_cu_20f1dc724cuda3std6ranges3__45__cpo9iter_swapE - _ZN54_INTERNAL_6828cbcd_23_topk_softmax_kernels_cu_20f1dc724cuda3std3__45__cpo4rendE)
_ZN54_INTERNAL_6828cbcd_23_topk_softmax_kernels_cu_20f1dc724cuda3std3__45__cpo4rendE:
	.zero		1
	.type		_ZN54_INTERNAL_6828cbcd_23_topk_softmax_kernels_cu_20f1dc724cuda3std6ranges3__45__cpo9iter_swapE,@object
	.size		_ZN54_INTERNAL_6828cbcd_23_topk_softmax_kernels_cu_20f1dc724cuda3std6ranges3__45__cpo9iter_swapE,(_ZN54_INTERNAL_6828cbcd_23_topk_softmax_kernels_cu_20f1dc724cuda3std3__48unexpectE - _ZN54_INTERNAL_6828cbcd_23_topk_softmax_kernels_cu_20f1dc724cuda3std6ranges3__45__cpo9iter_swapE)
_ZN54_INTERNAL_6828cbcd_23_topk_softmax_kernels_cu_20f1dc724cuda3std6ranges3__45__cpo9iter_swapE:
	.zero		1
	.type		_ZN54_INTERNAL_6828cbcd_23_topk_softmax_kernels_cu_20f1dc724cuda3std3__48unexpectE,@object
	.size		_ZN54_INTERNAL_6828cbcd_23_topk_softmax_kernels_cu_20f1dc724cuda3std3__48unexpectE,(_ZN54_INTERNAL_6828cbcd_23_topk_softmax_kernels_cu_20f1dc726thrust23THRUST_300001_SM_900_NS6system6detail10sequential3seqE - _ZN54_INTERNAL_6828cbcd_23_topk_softmax_kernels_cu_20f1dc724cuda3std3__48unexpectE)
_ZN54_INTERNAL_6828cbcd_23_topk_softmax_kernels_cu_20f1dc724cuda3std3__48unexpectE:
	.zero		1
	.type		_ZN54_INTERNAL_6828cbcd_23_topk_softmax_kernels_cu_20f1dc726thrust23THRUST_300001_SM_900_NS6system6detail10sequential3seqE,@object
	.size		_ZN54_INTERNAL_6828cbcd_23_topk_softmax_kernels_cu_20f1dc726thrust23THRUST_300001_SM_900_NS6system6detail10sequential3seqE,(.L_31 - _ZN54_INTERNAL_6828cbcd_23_topk_softmax_kernels_cu_20f1dc726thrust23THRUST_300001_SM_900_NS6system6detail10sequential3seqE)
_ZN54_INTERNAL_6828cbcd_23_topk_softmax_kernels_cu_20f1dc726thrust23THRUST_300001_SM_900_NS6system6detail10sequential3seqE:
	.zero		1
.L_31:


//--------------------- .nv.shared._ZN4vllm3moe10moeSoftmaxILi256E13__nv_bfloat16EEvPKT0_PKbPfi --------------------------
	.section	.nv.shared._ZN4vllm3moe10moeSoftmaxILi256E13__nv_bfloat16EEvPKT0_PKbPfi,"aw",@nobits
	.sectionflags	@""
	.align	4
.nv.shared._ZN4vllm3moe10moeSoftmaxILi256E13__nv_bfloat16EEvPKT0_PKbPfi:
	.zero		1076


//--------------------- .nv.shared._ZN4vllm3moe10moeSoftmaxILi256E6__halfEEvPKT0_PKbPfi --------------------------
	.section	.nv.shared._ZN4vllm3moe10moeSoftmaxILi256E6__halfEEvPKT0_PKbPfi,"aw",@nobits
	.sectionflags	@""
	.align	4
.nv.shared._ZN4vllm3moe10moeSoftmaxILi256E6__halfEEvPKT0_PKbPfi:
	.zero		1076


//--------------------- .nv.shared._ZN4vllm3moe7moeTopKILi256ElEEvPKfPKbPfPT0_PiiiiibS3_ --------------------------
	.section	.nv.shared._ZN4vllm3moe7moeTopKILi256ElEEvPKfPKbPfPT0_PiiiiibS3_,"aw",@nobits
	.sectionflags	@""
	.align	4
.nv.shared._ZN4vllm3moe7moeTopKILi256ElEEvPKfPKbPfPT0_PiiiiibS3_:
	.zero		1104


//--------------------- .nv.shared._ZN4vllm3moe7moeTopKILi256EjEEvPKfPKbPfPT0_PiiiiibS3_ --------------------------
	.section	.nv.shared._ZN4vllm3moe7moeTopKILi256EjEEvPKfPKbPfPT0_PiiiiibS3_,"aw",@nobits
	.sectionflags	@""
	.align	4
.nv.shared._ZN4vllm3moe7moeTopKILi256EjEEvPKfPKbPfPT0_PiiiiibS3_:
	.zero		1104


//--------------------- .nv.shared._ZN4vllm3moe7moeTopKILi256EiEEvPKfPKbPfPT0_PiiiiibS3_ --------------------------
	.section	.nv.shared._ZN4vllm3moe7moeTopKILi256EiEEvPKfPKbPfPT0_PiiiiibS3_,"aw",@nobits
	.sectionflags	@""
	.align	4
.nv.shared._ZN4vllm3moe7moeTopKILi256EiEEvPKfPKbPfPT0_PiiiiibS3_:
	.zero		1104


//--------------------- .nv.shared._ZN4vllm3moe10moeSoftmaxILi256EfEEvPKT0_PKbPfi --------------------------
	.section	.nv.shared._ZN4vllm3moe10moeSoftmaxILi256EfEEvPKT0_PKbPfi,"aw",@nobits
	.sectionflags	@""
	.align	4
.nv.shared._ZN4vllm3moe10moeSoftmaxILi256EfEEvPKT0_PKbPfi:
	.zero		1076


//--------------------- .nv.constant0._ZN4vllm3moe10topkGatingILi18ELi576ELi4ELi4ELi32El13__nv_bfloat16LNS0_11ScoringFuncE1EEEvPKT5_PKbPfiPT4_PiiiibPKf --------------------------
	.section	.nv.constant0._ZN4vllm3moe10topkGatingILi18ELi576ELi4ELi4ELi32El13__nv_bfloat16LNS0_11ScoringFuncE1EEEvPKT5_PKbPfiPT4_PiiiibPKf,"a",@progbits
	.sectionflags	@""
	.align	4
.nv.constant0._ZN4vllm3moe10topkGatingILi18ELi576ELi4ELi4ELi32El13__nv_bfloat16LNS0_11ScoringFuncE1EEEvPKT5_PKbPfiPT4_PiiiibPKf:
	.zero		600


//--------------------- .nv.constant0._ZN4vllm3moe10topkGatingILi14ELi448ELi4ELi4ELi32El13__nv_bfloat16LNS0_11ScoringFuncE1EEEvPKT5_PKbPfiPT4_PiiiibPKf --------------------------
	.section	.nv.constant0._ZN4vllm3moe10topkGatingILi14ELi448ELi4ELi4ELi32El13__nv_bfloat16LNS0_11ScoringFuncE1EEEvPKT5_PKbPfiPT4_PiiiibPKf,"a",@progbits
	.sectionflags	@""
	.align	4
.nv.constant0._ZN4vllm3moe10topkGatingILi14ELi448ELi4ELi4ELi32El13__nv_bfloat16LNS0_11ScoringFuncE1EEEvPKT5_PKbPfiPT4_PiiiibPKf:
	.zero		600


//--------------------- .nv.constant0._ZN4vllm3moe10topkGatingILi12ELi384ELi4ELi4ELi32El13__nv_bfloat16LNS0_11ScoringFuncE1EEEvPKT5_PKbPfiPT4_PiiiibPKf --------------------------
	.section	.nv.constant0._ZN4vllm3moe10topkGatingILi12ELi384ELi4ELi4ELi32El13__nv_bfloat16LNS0_11ScoringFuncE1EEEvPKT5_PKbPfiPT4_PiiiibPKf,"a",@progbits
	.sectionflags	@""
	.align	4
.nv.constant0._ZN4vllm3moe10topkGatingILi12ELi384ELi4ELi4ELi32El13__nv_bfloat16LNS0_11ScoringFuncE1EEEvPKT5_PKbPfiPT4_PiiiibPKf:
	.zero		600


//--------------------- .nv.constant0._ZN4vllm3moe10topkGatingILi10ELi320ELi4ELi4ELi32El13__nv_bfloat16LNS0_11ScoringFuncE1EEEvPKT5_PKbPfiPT4_PiiiibPKf --------------------------
	.section	.nv.constant0._ZN4vllm3moe10topkGatingILi10ELi320ELi4ELi4ELi32El13__nv_bfloat16LNS0_11ScoringFuncE1EEEvPKT5_PKbPfiPT4_PiiiibPKf,"a",@progbits
	.sectionflags	@""
	.align	4
.nv.constant0._ZN4vllm3moe10topkGatingILi10ELi320ELi4ELi4ELi32El13__nv_bfloat16LNS0_11ScoringFuncE1EEEvPKT5_PKbPfiPT4_PiiiibPKf:
	.zero		600


//--------------------- .nv.constant0._ZN4vllm3moe10topkGatingILi6ELi192ELi4ELi4ELi32El13__nv_bfloat16LNS0_11ScoringFuncE1EEEvPKT5_PKbPfiPT4_PiiiibPKf --------------------------
	.section	.nv.constant0._ZN4vllm3moe10topkGatingILi6ELi192ELi4ELi4ELi32El13__nv_bfloat16LNS0_11ScoringFuncE1EEEvPKT5_PKbPfiPT4_PiiiibPKf,"a",@progbits
	.sectionflags	@""
	.align	4
.nv.constant0._ZN4vllm3moe10topkGatingILi6ELi192ELi4ELi4ELi32El13__nv_bfloat16LNS0_11ScoringFuncE1EEEvPKT5_PKbPfiPT4_PiiiibPKf:
	.zero		600


//--------------------- .nv.constant0._ZN4vllm3moe10topkGatingILi16ELi512ELi4ELi16ELi32El13__nv_bfloat16LNS0_11ScoringFuncE1EEEvPKT5_PKbPfiPT4_PiiiibPKf --------------------------
	.section	.nv.constant0._ZN4vllm3moe10topkGatingILi16ELi512ELi4ELi16ELi32El13__nv_bfloat16LNS0_11ScoringFuncE1EEEvPKT5_PKbPfiPT4_PiiiibPKf,"a",@progbits
	.sectionflags	@""
	.align	4
.nv.constant0._ZN4vllm3moe10topkGatingILi16ELi512ELi4ELi16ELi32El13__nv_bfloat16LNS0_11ScoringFuncE1EEEvPKT5_PKbPfiPT4_PiiiibPKf:
	.zero		600


//--------------------- .nv.constant0._ZN4vllm3moe10topkGatingILi8ELi256ELi4ELi16ELi32El13__nv_bfloat16LNS0_11ScoringFuncE1EEEvPKT5_PKbPfiPT4_PiiiibPKf --------------------------
	.section	.nv.constant0._ZN4vllm3moe10topkGatingILi8ELi256ELi4ELi16ELi32El13__nv_bfloat16LNS0_11ScoringFuncE1EEEvPKT5_PKbPfiPT4_PiiiibPKf,"a",@progbits
	.sectionflags	@""
	.align	4
.nv.constant0._ZN4vllm3moe10topkGatingILi8ELi256ELi4ELi16ELi32El13__nv_bfloat16LNS0_11ScoringFuncE1EEEvPKT5_PKbPfiPT4_PiiiibPKf:
	.zero		600


//--------------------- .nv.constant0._ZN4vllm3moe10topkGatingILi8ELi128ELi4ELi16ELi32El13__nv_bfloat16LNS0_11ScoringFuncE1EEEvPKT5_PKbPfiPT4_PiiiibPKf --------------------------
	.section	.nv.constant0._ZN4vllm3moe10topkGatingILi8ELi128ELi4ELi16ELi32El13__nv_bfloat16LNS0_11ScoringFuncE1EEEvPKT5_PKbPfiPT4_PiiiibPKf,"a",@progbits
	.sectionflags	@""
	.align	4
.nv.constant0._ZN4vllm3moe10topkGatingILi8ELi128ELi4ELi16ELi32El13__nv_bfloat16LNS0_11ScoringFuncE1EEEvPKT5_PKbPfiPT4_PiiiibPKf:
	.zero		600


//--------------------- .nv.constant0._ZN4vllm3moe10topkGatingILi8ELi64ELi4ELi16ELi32El13__nv_bfloat16LNS0_11ScoringFuncE1EEEvPKT5_PKbPfiPT4_PiiiibPKf --------------------------
	.section	.nv.constant0._ZN4vllm3moe10topkGatingILi8ELi64ELi4ELi16ELi32El13__nv_bfloat16LNS0_11ScoringFuncE1EEEvPKT5_PKbPfiPT4_PiiiibPKf,"a",@progbits
	.sectionflags	@""
	.align	4
.nv.constant0._ZN4vllm3moe10topkGatingILi8ELi64ELi4ELi16ELi32El13__nv_bfloat16LNS0_11ScoringFuncE1EEEvPKT5_PKbPfiPT4_PiiiibPKf:
	.zero		600


//--------------------- .nv.constant0._ZN4vllm3moe10topkGatingILi8ELi32ELi4ELi16ELi32El13__nv_bfloat16LNS0_11ScoringFuncE1EEEvPKT5_PKbPfiPT4_PiiiibPKf --------------------------
	.section	.nv.constant0._ZN4vllm3moe10topkGatingILi8ELi32ELi4ELi16ELi32El13__nv_bfloat16LNS0_11ScoringFuncE1EEEvPKT5_PKbPfiPT4_PiiiibPKf,"a",@progbits
	.sectionflags	@""
	.align	4
.nv.constant0._ZN4vllm3moe10topkGatingILi8ELi32ELi4ELi16ELi32El13__nv_bfloat16LNS0_11ScoringFuncE1EEEvPKT5_PKbPfiPT4_PiiiibPKf:
	.zero		600


//--------------------- .nv.constant0._ZN4vllm3moe10topkGatingILi8ELi16ELi4ELi16ELi32El13__nv_bfloat16LNS0_11ScoringFuncE1EEEvPKT5_PKbPfiPT4_PiiiibPKf --------------------------
	.section	.nv.constant0._ZN4vllm3moe10topkGatingILi8ELi16ELi4ELi16ELi32El13__nv_bfloat16LNS0_11ScoringFuncE1EEEvPKT5_PKbPfiPT4_PiiiibPKf,"a",@progbits
	.sectionflags	@""
	.align	4
.nv.constant0._ZN4vllm3moe10topkGatingILi8ELi16ELi4ELi16ELi32El13__nv_bfloat16LNS0_11ScoringFuncE1EEEvPKT5_PKbPfiPT4_PiiiibPKf:
	.zero		600


//--------------------- .nv.constant0._ZN4vllm3moe10topkGatingILi8ELi8ELi4ELi16ELi32El13__nv_bfloat16LNS0_11ScoringFuncE1EEEvPKT5_PKbPfiPT4_PiiiibPKf --------------------------
	.section	.nv.constant0._ZN4vllm3moe10topkGatingILi8ELi8ELi4ELi16ELi32El13__nv_bfloat16LNS0_11ScoringFuncE1EEEvPKT5_PKbPfiPT4_PiiiibPKf,"a",@progbits
	.sectionflags	@""
	.align	4
.nv.constant0._ZN4vllm3moe10topkGatingILi8ELi8ELi4ELi16ELi32El13__nv_bfloat16LNS0_11ScoringFuncE1EEEvPKT5_PKbPfiPT4_PiiiibPKf:
	.zero		600


//--------------------- .nv.constant0._ZN4vllm3moe10topkGatingILi4ELi4ELi4ELi8ELi32El13__nv_bfloat16LNS0_11ScoringFuncE1EEEvPKT5_PKbPfiPT4_PiiiibPKf --------------------------
	.section	.nv.constant0._ZN4vllm3moe10topkGatingILi4ELi4ELi4ELi8ELi32El13__nv_bfloat16LNS0_11ScoringFuncE1EEEvPKT5_PKbPfiPT4_PiiiibPKf,"a",@progbits
	.sectionflags	@""
	.align	4
.nv.constant0._ZN4vllm3moe10topkGatingILi4ELi4ELi4ELi8ELi32El13__nv_bfloat16LNS0_11ScoringFuncE1EEEvPKT5_PKbPfiPT4_PiiiibPKf:
	.zero		600


//--------------------- .nv.constant0._ZN4vllm3moe10topkGatingILi2ELi2ELi4ELi4ELi32El13__nv_bfloat16LNS0_11ScoringFuncE1EEEvPKT5_PKbPfiPT4_PiiiibPKf --------------------------
	.section	.nv.constant0._ZN4vllm3moe10topkGatingILi2ELi2ELi4ELi4ELi32El13__nv_bfloat16LNS0_11ScoringFuncE1EEEvPKT5_PKbPfiPT4_PiiiibPKf,"a",@progbits
	.sectionflags	@""
	.align	4
.nv.constant0._ZN4vllm3moe10topkGatingILi2ELi2ELi4ELi4ELi32El13__nv_bfloat16LNS0_11ScoringFuncE1EEEvPKT5_PKbPfiPT4_PiiiibPKf:
	.zero		600


//--------------------- .nv.constant0._ZN4vllm3moe10topkGatingILi1ELi1ELi4ELi2ELi32El13__nv_bfloat16LNS0_11ScoringFuncE1EEEvPKT5_PKbPfiPT4_PiiiibPKf --------------------------
	.section	.nv.constant0._ZN4vllm3moe10topkGatingILi1ELi1ELi4ELi2ELi32El13__nv_bfloat16LNS0_11ScoringFuncE1EEEvPKT5_PKbPfiPT4_PiiiibPKf,"a",@progbits
	.sectionflags	@""
	.align	4
.nv.constant0._ZN4vllm3moe10topkGatingILi1ELi1ELi4ELi2ELi32El13__nv_bfloat16LNS0_11ScoringFuncE1EEEvPKT5_PKbPfiPT4_PiiiibPKf:
	.zero		600


//--------------------- .nv.constant0._ZN4vllm3moe10topkGatingILi18ELi576ELi4ELi4ELi32Ej13__nv_bfloat16LNS0_11ScoringFuncE1EEEvPKT5_PKbPfiPT4_PiiiibPKf --------------------------
	.section	.nv.constant0._ZN4vllm3moe10topkGatingILi18ELi576ELi4ELi4ELi32Ej13__nv_bfloat16LNS0_11ScoringFuncE1EEEvPKT5_PKbPfiPT4_PiiiibPKf,"a",@progbits
	.sectionflags	@""
	.align	4
.nv.constant0._ZN4vllm3moe10topkGatingILi18ELi576ELi4ELi4ELi32Ej13__nv_bfloat16LNS0_11ScoringFuncE1EEEvPKT5_PKbPfiPT4_PiiiibPKf:
	.zero		600


//--------------------- .nv.constant0._ZN4vllm3moe10topkGatingILi14ELi448ELi4ELi4ELi32Ej13__nv_bfloat16LNS0_11ScoringFuncE1EEEvPKT5_PKbPfiPT4_PiiiibPKf --------------------------
	.section	.nv.constant0._ZN4vllm3moe10topkGatingILi14ELi448ELi4ELi4ELi32Ej13__nv_bfloat16LNS0_11ScoringFuncE1EEEvPKT5_PKbPfiPT4_PiiiibPKf,"a",@progbits
	.sectionflags	@""
	.align	4
.nv.constant0._ZN4vllm3moe10topkGatingILi14ELi448ELi4ELi4ELi32Ej13__nv_bfloat16LNS0_11ScoringFuncE1EEEvPKT5_PKbPfiPT4_PiiiibPKf:
	.zero		600


//--------------------- .nv.constant0._ZN4vllm3moe10topkGatingILi12ELi384ELi4ELi4ELi32Ej13__nv_bfloat16LNS0_11ScoringFuncE1EEEvPKT5_PKbPfiPT4_PiiiibPKf --------------------------
	.section	.nv.constant0._ZN4vllm3moe10topkGatingILi12ELi384ELi4ELi4ELi32Ej13__nv_bfloat16LNS0_11ScoringFuncE1EEEvPKT5_PKbPfiPT4_PiiiibPKf,"a",@progbits
	.sectionflags	@""
	.align	4
.nv.constant0._ZN4vllm3moe10topkGatingILi12ELi384ELi4ELi4ELi32Ej13__nv_bfloat16LNS0_11ScoringFuncE1EEEvPKT5_PKbPfiPT4_PiiiibPKf:
	.zero		600


//--------------------- .nv.constant0._ZN4vllm3moe10topkGatingILi10ELi320ELi4ELi4ELi32Ej13__nv_bfloat16LNS0_11ScoringFuncE1EEEvPKT5_PKbPfiPT4_PiiiibPKf --------------------------
	.section	.nv.constant0._ZN4vllm3moe10topkGatingILi10ELi320ELi4ELi4ELi32Ej13__nv_bfloat16LNS0_11ScoringFuncE1EEEvPKT5_PKbPfiPT4_PiiiibPKf,"a",@progbits
	.sectionflags	@""
	.align	4
.nv.constant0._ZN4vllm3moe10topkGatingILi10ELi320ELi4ELi4ELi32Ej13__nv_bfloat16LNS0_11ScoringFuncE1EEEvPKT5_PKbPfiPT4_PiiiibPKf:
	.zero		600


//--------------------- .nv.constant0._ZN4vllm3moe10topkGatingILi6ELi192ELi4ELi4ELi32Ej13__nv_bfloat16LNS0_11ScoringFuncE1EEEvPKT5_PKbPfiPT4_PiiiibPKf --------------------------
	.section	.nv.constant0._ZN4vllm3moe10topkGatingILi6ELi192ELi4ELi4ELi32Ej13__nv_bfloat16LNS0_11ScoringFuncE1EEEvPKT5_PKbPfiPT4_PiiiibPKf,"a",@progbits
	.sectionflags	@""
	.align	4
.nv.constant0._ZN4vllm3moe10topkGatingILi6ELi192ELi4ELi4ELi32Ej13__nv_bfloat16LNS0_11ScoringFuncE1EEEvPKT5_PKbPfiPT4_PiiiibPKf:
	.zero		600


//--------------------- .nv.constant0._ZN4vllm3moe10topkGatingILi16ELi512ELi4ELi16ELi32Ej13__nv_bfloat16LNS0_11ScoringFuncE1EEEvPKT5_PKbPfiPT4_PiiiibPKf --------------------------
	.section	.nv.constant0._ZN4vllm3moe10topkGatingILi16ELi512ELi4ELi16ELi32Ej13__nv_bfloat16LNS0_11ScoringFuncE1EEEvPKT5_PKbPfiPT4_PiiiibPKf,"a",@progbits
	.sectionflags	@""
	.align	4
.nv.constant0._ZN4vllm3moe10topkGatingILi16ELi512ELi4ELi16ELi32Ej13__nv_bfloat16LNS0_11ScoringFuncE1EEEvPKT5_PKbPfiPT4_PiiiibPKf:
	.zero		600


//--------------------- .nv.constant0._ZN4vllm3moe10topkGatingILi8ELi256ELi4ELi16ELi32Ej13__nv_bfloat16LNS0_11ScoringFuncE1EEEvPKT5_PKbPfiPT4_PiiiibPKf --------------------------
	.section	.nv.constant0._ZN4vllm3moe10topkGatingILi8ELi256ELi4ELi16ELi32Ej13__nv_bfloat16LNS0_11ScoringFuncE1EEEvPKT5_PKbPfiPT4_PiiiibPKf,"a",@progbits
	.sectionflags	@""
	.align	4
.nv.constant0._ZN4vllm3moe10topkGatingILi8ELi256ELi4ELi16ELi32Ej13__nv_bfloat16LNS0_11ScoringFuncE1EEEvPKT5_PKbPfiPT4_PiiiibPKf:
	.zero		600


//--------------------- .nv.constant0._ZN4vllm3moe10topkGatingILi8ELi128ELi4ELi16ELi32Ej13__nv_bfloat16LNS0_11ScoringFuncE1EEEvPKT5_PKbPfiPT4_PiiiibPKf --------------------------
	.section	.nv.constant0._ZN4vllm3moe10topkGatingILi8ELi128ELi4ELi16ELi32Ej13__nv_bfloat16LNS0_11ScoringFuncE1EEEvPKT5_PKbPfiPT4_PiiiibPKf,"a",@progbits
	.sectionflags	@""
	.align	4
.nv.constant0._ZN4vllm3moe10topkGatingILi8ELi128ELi4ELi16ELi32Ej13__nv_bfloat16LNS0_11ScoringFuncE1EEEvPKT5_PKbPfiPT4_PiiiibPKf:
	.zero		600


//--------------------- .nv.constant0._ZN4vllm3moe10topkGatingILi8ELi64ELi4ELi16ELi32Ej13__nv_bfloat16LNS0_11ScoringFuncE1EEEvPKT5_PKbPfiPT4_PiiiibPKf --------------------------
	.section	.nv.constant0._ZN4vllm3moe10topkGatingILi8ELi64ELi4ELi16ELi32Ej13__nv_bfloat16LNS0_11ScoringFuncE1EEEvPKT5_PKbPfiPT4_PiiiibPKf,"a",@progbits
	.sectionflags	@""
	.align	4
.nv.constant0._ZN4vllm3moe10topkGatingILi8ELi64ELi4ELi16ELi32Ej13__nv_bfloat16LNS0_11ScoringFuncE1EEEvPKT5_PKbPfiPT4_PiiiibPKf:
	.zero		600


//--------------------- .nv.constant0._ZN4vllm3moe10topkGatingILi8ELi32ELi4ELi16ELi32Ej13__nv_bfloat16LNS0_11ScoringFuncE1EEEvPKT5_PKbPfiPT4_PiiiibPKf --------------------------
	.section	.nv.constant0._ZN4vllm3moe10topkGatingILi8ELi32ELi4ELi16ELi32Ej13__nv_bfloat16LNS0_11ScoringFuncE1EEEvPKT5_PKbPfiPT4_PiiiibPKf,"a",@progbits
	.sectionflags	@""
	.align	4
.nv.constant0._ZN4vllm3moe10topkGatingILi8ELi32ELi4ELi16ELi32Ej13__nv_bfloat16LNS0_11ScoringFuncE1EEEvPKT5_PKbPfiPT4_PiiiibPKf:
	.zero		600


//--------------------- .nv.constant0._ZN4vllm3moe10topkGatingILi8ELi16ELi4ELi16ELi32Ej13__nv_bfloat16LNS0_11ScoringFuncE1EEEvPKT5_PKbPfiPT4_PiiiibPKf --------------------------
	.section	.nv.constant0._ZN4vllm3moe10topkGatingILi8ELi16ELi4ELi16ELi32Ej13__nv_bfloat16LNS0_11ScoringFuncE1EEEvPKT5_PKbPfiPT4_PiiiibPKf,"a",@progbits
	.sectionflags	@""
	.align	4
.nv.constant0._ZN4vllm3moe10topkGatingILi8ELi16ELi4ELi16ELi32Ej13__nv_bfloat16LNS0_11ScoringFuncE1EEEvPKT5_PKbPfiPT4_PiiiibPKf:
	.zero		600


//--------------------- .nv.constant0._ZN4vllm3moe10topkGatingILi8ELi8ELi4ELi16ELi32Ej13__nv_bfloat16LNS0_11ScoringFuncE1EEEvPKT5_PKbPfiPT4_PiiiibPKf --------------------------
	.section	.nv.constant0._ZN4vllm3moe10topkGatingILi8ELi8ELi4ELi16ELi32Ej13__nv_bfloat16LNS0_11ScoringFuncE1EEEvPKT5_PKbPfiPT4_PiiiibPKf,"a",@progbits
	.sectionflags	@""
	.align	4
.nv.constant0._ZN4vllm3moe10topkGatingILi8ELi8ELi4ELi16ELi32Ej13__nv_bfloat16LNS0_11ScoringFuncE1EEEvPKT5_PKbPfiPT4_PiiiibPKf:
	.zero		600


//--------------------- .nv.constant0._ZN4vllm3moe10topkGatingILi4ELi4ELi4ELi8ELi32Ej13__nv_bfloat16LNS0_11ScoringFuncE1EEEvPKT5_PKbPfiPT4_PiiiibPKf --------------------------
	.section	.nv.constant0._ZN4vllm3moe10topkGatingILi4ELi4ELi4ELi8ELi32Ej13__nv_bfloat16LNS0_11ScoringFuncE1EEEvPKT5_PKbPfiPT4_PiiiibPKf,"a",@progbits
	.sectionflags	@""
	.align	4
.nv.constant0._ZN4vllm3moe10topkGatingILi4ELi4ELi4ELi8ELi32Ej13__nv_bfloat16LNS0_11ScoringFuncE1EEEvPKT5_PKbPfiPT4_PiiiibPKf:
	.zero		600


//--------------------- .nv.constant0._ZN4vllm3moe10topkGatingILi2ELi2ELi4ELi4ELi32Ej13__nv_bfloat16LNS0_11ScoringFuncE1EEEvPKT5_PKbPfiPT4_PiiiibPKf --------------------------
	.section	.nv.constant0._ZN4vllm3moe10topkGatingILi2ELi2ELi4ELi4ELi32Ej13__nv_bfloat16LNS0_11ScoringFuncE1EEEvPKT5_PKbPfiPT4_PiiiibPKf,"a",@progbits
	.sectionflags	@""
	.align	4
.nv.constant0._ZN4vllm3moe10topkGatingILi2ELi2ELi4ELi4ELi32Ej13__nv_bfloat16LNS0_11ScoringFuncE1EEEvPKT5_PKbPfiPT4_PiiiibPKf:
	.zero		600


//--------------------- .nv.constant0._ZN4vllm3moe10topkGatingILi1ELi1ELi4ELi2ELi32Ej13__nv_bfloat16LNS0_11ScoringFuncE1EEEvPKT5_PKbPfiPT4_PiiiibPKf --------------------------
	.section	.nv.constant0._ZN4vllm3moe10topkGatingILi1ELi1ELi4ELi2ELi32Ej13__nv_bfloat16LNS0_11ScoringFuncE1EEEvPKT5_PKbPfiPT4_PiiiibPKf,"a",@progbits
	.sectionflags	@""
	.align	4
.nv.constant0._ZN4vllm3moe10topkGatingILi1ELi1ELi4ELi2ELi32Ej13__nv_bfloat16LNS0_11ScoringFuncE1EEEvPKT5_PKbPfiPT4_PiiiibPKf:
	.zero		600


//--------------------- .nv.constant0._ZN4vllm3moe10moeSigmoidILi256E13__nv_bfloat16EEvPKT0_PKbPfi --------------------------
	.section	.nv.constant0._ZN4vllm3moe10moeSigmoidILi256E13__nv_bfloat16EEvPKT0_PKbPfi,"a",@progbits
	.sectionflags	@""
	.align	4
.nv.constant0._ZN4vllm3moe10moeSigmoidILi256E13__nv_bfloat16EEvPKT0_PKbPfi:
	.zero		556


//--------------------- .nv.constant0._ZN4vllm3moe10topkGatingILi18ELi576ELi4ELi4ELi32Ei13__nv_bfloat16LNS0_11ScoringFuncE1EEEvPKT5_PKbPfiPT4_PiiiibPKf --------------------------
	.section	.nv.constant0._ZN4vllm3moe10topkGatingILi18ELi576ELi4ELi4ELi32Ei13__nv_bfloat16LNS0_11ScoringFuncE1EEEvPKT5_PKbPfiPT4_PiiiibPKf,"a",@progbits
	.sectionflags	@""
	.align	4
.nv.constant0._ZN4vllm3moe10topkGatingILi18ELi576ELi4ELi4ELi32Ei13__nv_bfloat16LNS0_11ScoringFuncE1EEEvPKT5_PKbPfiPT4_PiiiibPKf:
	.zero		600


//--------------------- .nv.constant0._ZN4vllm3moe10topkGatingILi14ELi448ELi4ELi4ELi32Ei13__nv_bfloat16LNS0_11ScoringFuncE1EEEvPKT5_PKbPfiPT4_PiiiibPKf --------------------------
	.section	.nv.constant0._ZN4vllm3moe10topkGatingILi14ELi448ELi4ELi4ELi32Ei13__nv_bfloat16LNS0_11ScoringFuncE1EEEvPKT5_PKbPfiPT4_PiiiibPKf,"a",@progbits
	.sectionflags	@""
	.align	4
.nv.constant0._ZN4vllm3moe10topkGatingILi14ELi448ELi4ELi4ELi32Ei13__nv_bfloat16LNS0_11ScoringFuncE1EEEvPKT5_PKbPfiPT4_PiiiibPKf:
	.zero		600


//--------------------- .nv.constant0._ZN4vllm3moe10topkGatingILi12ELi384ELi4ELi4ELi32Ei13__nv_bfloat16LNS0_11ScoringFuncE1EEEvPKT5_PKbPfiPT4_PiiiibPKf --------------------------
	.section	.nv.constant0._ZN4vllm3moe10topkGatingILi12ELi384ELi4ELi4ELi32Ei13__nv_bfloat16LNS0_11ScoringFuncE1EEEvPKT5_PKbPfiPT4_PiiiibPKf,"a",@progbits
	.sectionflags	@""
	.align	4
.nv.constant0._ZN4vllm3moe10topkGatingILi12ELi384ELi4ELi4ELi32Ei13__nv_bfloat16LNS0_11ScoringFuncE1EEEvPKT5_PKbPfiPT4_PiiiibPKf:
	.zero		600


//--------------------- .nv.constant0._ZN4vllm3moe10topkGatingILi10ELi320ELi4ELi4ELi32Ei13__nv_bfloat16LNS0_11ScoringFuncE1EEEvPKT5_PKbPfiPT4_PiiiibPKf --------------------------
	.section	.nv.constant0._ZN4vllm3moe10topkGatingILi10ELi320ELi4ELi4ELi32Ei13__nv_bfloat16LNS0_11ScoringFuncE1EEEvPKT5_PKbPfiPT4_PiiiibPKf,"a",@progbits
	.sectionflags	@""
	.align	4
.nv.constant0._ZN4vllm3moe10topkGatingILi10ELi320ELi4ELi4ELi32Ei13__nv_bfloat16LNS0_11ScoringFuncE1EEEvPKT5_PKbPfiPT4_PiiiibPKf:
	.zero		600


//--------------------- .nv.constant0._ZN4vllm3moe10topkGatingILi6ELi192ELi4ELi4ELi32Ei13__nv_bfloat16LNS0_11ScoringFuncE1EEEvPKT5_PKbPfiPT4_PiiiibPKf --------------------------
	.section	.nv.constant0._ZN4vllm3moe10topkGatingILi6ELi192ELi4ELi4ELi32Ei13__nv_bfloat16LNS0_11ScoringFuncE1EEEvPKT5_PKbPfiPT4_PiiiibPKf,"a",@progbits
	.sectionflags	@""
	.align	4
.nv.constant0._ZN4vllm3moe10topkGatingILi6ELi192ELi4ELi4ELi32Ei13__nv_bfloat16LNS0_11ScoringFuncE1EEEvPKT5_PKbPfiPT4_PiiiibPKf:
	.zero		600


//--------------------- .nv.constant0._ZN4vllm3moe10topkGatingILi16ELi512ELi4ELi16ELi32Ei13__nv_bfloat16LNS0_11ScoringFuncE1EEEvPKT5_PKbPfiPT4_PiiiibPKf --------------------------
	.section	.nv.constant0._ZN4vllm3moe10topkGatingILi16ELi512ELi4ELi16ELi32Ei13__nv_bfloat16LNS0_11ScoringFuncE1EEEvPKT5_PKbPfiPT4_PiiiibPKf,"a",@progbits
	.sectionflags	@""
	.align	4
.nv.constant0._ZN4vllm3moe10topkGatingILi16ELi512ELi4ELi16ELi32Ei13__nv_bfloat16LNS0_11ScoringFuncE1EEEvPKT5_PKbPfiPT4_PiiiibPKf:
	.zero		600


//--------------------- .nv.constant0._ZN4vllm3moe10topkGatingILi8ELi256ELi4ELi16ELi32Ei13__nv_bfloat16LNS0_11ScoringFuncE1EEEvPKT5_PKbPfiPT4_PiiiibPKf --------------------------
	.section	.nv.constant0._ZN4vllm3moe10topkGatingILi8ELi256ELi4ELi16ELi32Ei13__nv_bfloat16LNS0_11ScoringFuncE1EEEvPKT5_PKbPfiPT4_PiiiibPKf,"a",@progbits
	.sectionflags	@""
	.align	4
.nv.constant0._ZN4vllm3moe10topkGatingILi8ELi256ELi4ELi16ELi32Ei13__nv_bfloat16LNS0_11ScoringFuncE1EEEvPKT5_PKbPfiPT4_PiiiibPKf:
	.zero		600


//--------------------- .nv.constant0._ZN4vllm3moe10topkGatingILi8ELi128ELi4ELi16ELi32Ei13__nv_bfloat16LNS0_11ScoringFuncE1EEEvPKT5_PKbPfiPT4_PiiiibPKf --------------------------
	.section	.nv.constant0._ZN4vllm3moe10topkGatingILi8ELi128ELi4ELi16ELi32Ei13__nv_bfloat16LNS0_11ScoringFuncE1EEEvPKT5_PKbPfiPT4_PiiiibPKf,"a",@progbits
	.sectionflags	@""
	.align	4
.nv.constant0._ZN4vllm3moe10topkGatingILi8ELi128ELi4ELi16ELi32Ei13__nv_bfloat16LNS0_11ScoringFuncE1EEEvPKT5_PKbPfiPT4_PiiiibPKf:
	.zero		600


//--------------------- .nv.constant0._ZN4vllm3moe10topkGatingILi8ELi64ELi4ELi16ELi32Ei13__nv_bfloat16LNS0_11ScoringFuncE1EEEvPKT5_PKbPfiPT4_PiiiibPKf --------------------------
	.section	.nv.constant0._ZN4vllm3moe10topkGatingILi8ELi64ELi4ELi16ELi32Ei13__nv_bfloat16LNS0_11ScoringFuncE1EEEvPKT5_PKbPfiPT4_PiiiibPKf,"a",@progbits
	.sectionflags	@""
	.align	4
.nv.constant0._ZN4vllm3moe10topkGatingILi8ELi64ELi4ELi16ELi32Ei13__nv_bfloat16LNS0_11ScoringFuncE1EEEvPKT5_PKbPfiPT4_PiiiibPKf:
	.zero		600


//--------------------- .nv.constant0._ZN4vllm3moe10topkGatingILi8ELi32ELi4ELi16ELi32Ei13__nv_bfloat16LNS0_11ScoringFuncE1EEEvPKT5_PKbPfiPT4_PiiiibPKf --------------------------
	.section	.nv.constant0._ZN4vllm3moe10topkGatingILi8ELi32ELi4ELi16ELi32Ei13__nv_bfloat16LNS0_11ScoringFuncE1EEEvPKT5_PKbPfiPT4_PiiiibPKf,"a",@progbits
	.sectionflags	@""
	.align	4
.nv.constant0._ZN4vllm3moe10topkGatingILi8ELi32ELi4ELi16ELi32Ei13__nv_bfloat16LNS0_11ScoringFuncE1EEEvPKT5_PKbPfiPT4_PiiiibPKf:
	.zero		600


//--------------------- .nv.constant0._ZN4vllm3moe10topkGatingILi8ELi16ELi4ELi16ELi32Ei13__nv_bfloat16LNS0_11ScoringFuncE1EEEvPKT5_PKbPfiPT4_PiiiibPKf --------------------------
	.section	.nv.constant0._ZN4vllm3moe10topkGatingILi8ELi16ELi4ELi16ELi32Ei13__nv_bfloat16LNS0_11ScoringFuncE1EEEvPKT5_PKbPfiPT4_PiiiibPKf,"a",@progbits
	.sectionflags	@""
	.align	4
.nv.constant0._ZN4vllm3moe10topkGatingILi8ELi16ELi4ELi16ELi32Ei13__nv_bfloat16LNS0_11ScoringFuncE1EEEvPKT5_PKbPfiPT4_PiiiibPKf:
	.zero		600


//--------------------- .nv.constant0._ZN4vllm3moe10topkGatingILi8ELi8ELi4ELi16ELi32Ei13__nv_bfloat16LNS0_11ScoringFuncE1EEEvPKT5_PKbPfiPT4_PiiiibPKf --------------------------
	.section	.nv.constant0._ZN4vllm3moe10topkGatingILi8ELi8ELi4ELi16ELi32Ei13__nv_bfloat16LNS0_11ScoringFuncE1EEEvPKT5_PKbPfiPT4_PiiiibPKf,"a",@progbits
	.sectionflags	@""
	.align	4
.nv.constant0._ZN4vllm3moe10topkGatingILi8ELi8ELi4ELi16ELi32Ei13__nv_bfloat16LNS0_11ScoringFuncE1EEEvPKT5_PKbPfiPT4_PiiiibPKf:
	.zero		600


//--------------------- .nv.constant0._ZN4vllm3moe10topkGatingILi4ELi4ELi4ELi8ELi32Ei13__nv_bfloat16LNS0_11ScoringFuncE1EEEvPKT5_PKbPfiPT4_PiiiibPKf --------------------------
	.section	.nv.constant0._ZN4vllm3moe10topkGatingILi4ELi4ELi4ELi8ELi32Ei13__nv_bfloat16LNS0_11ScoringFuncE1EEEvPKT5_PKbPfiPT4_PiiiibPKf,"a",@progbits
	.sectionflags	@""
	.align	4
.nv.constant0._ZN4vllm3moe10topkGatingILi4ELi4ELi4ELi8ELi32Ei13__nv_bfloat16LNS0_11ScoringFuncE1EEEvPKT5_PKbPfiPT4_PiiiibPKf:
	.zero		600


//--------------------- .nv.constant0._ZN4vllm3moe10topkGatingILi2ELi2ELi4ELi4ELi32Ei13__nv_bfloat16LNS0_11ScoringFuncE1EEEvPKT5_PKbPfiPT4_PiiiibPKf --------------------------
	.section	.nv.constant0._ZN4vllm3moe10topkGatingILi2ELi2ELi4ELi4ELi32Ei13__nv_bfloat16LNS0_11ScoringFuncE1EEEvPKT5_PKbPfiPT4_PiiiibPKf,"a",@progbits
	.sectionflags	@""
	.align	4
.nv.constant0._ZN4vllm3moe10topkGatingILi2ELi2ELi4ELi4ELi32Ei13__nv_bfloat16LNS0_11ScoringFuncE1EEEvPKT5_PKbPfiPT4_PiiiibPKf:
	.zero		600


//--------------------- .nv.constant0._ZN4vllm3moe10topkGatingILi1ELi1ELi4ELi2ELi32Ei13__nv_bfloat16LNS0_11ScoringFuncE1EEEvPKT5_PKbPfiPT4_PiiiibPKf --------------------------
	.section	.nv.constant0._ZN4vllm3moe10topkGatingILi1ELi1ELi4ELi2ELi32Ei13__nv_bfloat16LNS0_11ScoringFuncE1EEEvPKT5_PKbPfiPT4_PiiiibPKf,"a",@progbits
	.sectionflags	@""
	.align	4
.nv.constant0._ZN4vllm3moe10topkGatingILi1ELi1ELi4ELi2ELi32Ei13__nv_bfloat16LNS0_11ScoringFuncE1EEEvPKT5_PKbPfiPT4_PiiiibPKf:
	.zero		600


//--------------------- .nv.constant0._ZN4vllm3moe10topkGatingILi18ELi576ELi4ELi4ELi32El6__halfLNS0_11ScoringFuncE1EEEvPKT5_PKbPfiPT4_PiiiibPKf --------------------------
	.section	.nv.constant0._ZN4vllm3moe10topkGatingILi18ELi576ELi4ELi4ELi32El6__halfLNS0_11ScoringFuncE1EEEvPKT5_PKbPfiPT4_PiiiibPKf,"a",@progbits
	.sectionflags	@""
	.align	4
.nv.constant0._ZN4vllm3moe10topkGatingILi18ELi576ELi4ELi4ELi32El6__halfLNS0_11ScoringFuncE1EEEvPKT5_PKbPfiPT4_PiiiibPKf:
	.zero		600


//--------------------- .nv.constant0._ZN4vllm3moe10topkGatingILi14ELi448ELi4ELi4ELi32El6__halfLNS0_11ScoringFuncE1EEEvPKT5_PKbPfiPT4_PiiiibPKf --------------------------
	.section	.nv.constant0._ZN4vllm3moe10topkGatingILi14ELi448ELi4ELi4ELi32El6__halfLNS0_11ScoringFuncE1EEEvPKT5_PKbPfiPT4_PiiiibPKf,"a",@progbits
	.sectionflags	@""
	.align	4
.nv.constant0._ZN4vllm3moe10topkGatingILi14ELi448ELi4ELi4ELi32El6__halfLNS0_11ScoringFuncE1EEEvPKT5_PKbPfiPT4_PiiiibPKf:
	.zero		600


//--------------------- .nv.constant0._ZN4vllm3moe10topkGatingILi12ELi384ELi4ELi4ELi32El6__halfLNS0_11ScoringFuncE1EEEvPKT5_PKbPfiPT4_PiiiibPKf --------------------------
	.section	.nv.constant0._ZN4vllm3moe10topkGatingILi12ELi384ELi4ELi4ELi32El6__halfLNS0_11ScoringFuncE1EEEvPKT5_PKbPfiPT4_PiiiibPKf,"a",@progbits
	.sectionflags	@""
	.align	4
.nv.constant0._ZN4vllm3moe10topkGatingILi12ELi384ELi4ELi4ELi32El6__halfLNS0_11ScoringFuncE1EEEvPKT5_PKbPfiPT4_PiiiibPKf:
	.zero		600


//--------------------- .nv.constant0._ZN4vllm3moe10topkGatingILi10ELi320ELi4ELi4ELi32El6__halfLNS0_11ScoringFuncE1EEEvPKT5_PKbPfiPT4_PiiiibPKf --------------------------
	.section	.nv.constant0._ZN4vllm3moe10topkGatingILi10ELi320ELi4ELi4ELi32El6__halfLNS0_11ScoringFuncE1EEEvPKT5_PKbPfiPT4_PiiiibPKf,"a",@progbits
	.sectionflags	@""
	.align	4
.nv.constant0._ZN4vllm3moe10topkGatingILi10ELi320ELi4ELi4ELi32El6__halfLNS0_11ScoringFuncE1EEEvPKT5_PKbPfiPT4_PiiiibPKf:
	.zero		600


//--------------------- .nv.constant0._ZN4vllm3moe10topkGatingILi6ELi192ELi4ELi4ELi32El6__halfLNS0_11ScoringFuncE1EEEvPKT5_PKbPfiPT4_PiiiibPKf --------------------------
	.section	.nv.constant0._ZN4vllm3moe10topkGatingILi6ELi192ELi4ELi4ELi32El6__halfLNS0_11ScoringFuncE1EEEvPKT5_PKbPfiPT4_PiiiibPKf,"a",@progbits
	.sectionflags	@""
	.align	4
.nv.constant0._ZN4vllm3moe10topkGatingILi6ELi192ELi4ELi4ELi32El6__halfLNS0_11ScoringFuncE1EEEvPKT5_PKbPfiPT4_PiiiibPKf:
	.zero		600


//--------------------- .nv.constant0._ZN4vllm3moe10topkGatingILi16ELi512ELi4ELi16ELi32El6__halfLNS0_11ScoringFuncE1EEEvPKT5_PKbPfiPT4_PiiiibPKf --------------------------
	.section	.nv.constant0._ZN4vllm3moe10topkGatingILi16ELi512ELi4ELi16ELi32El6__halfLNS0_11ScoringFuncE1EEEvPKT5_PKbPfiPT4_PiiiibPKf,"a",@progbits
	.sectionflags	@""
	.align	4
.nv.constant0._ZN4vllm3moe10topkGatingILi16ELi512ELi4ELi16ELi32El6__halfLNS0_11ScoringFuncE1EEEvPKT5_PKbPfiPT4_PiiiibPKf:
	.zero		600


//--------------------- .nv.constant0._ZN4vllm3moe10topkGatingILi8ELi256ELi4ELi16ELi32El6__halfLNS0_11ScoringFuncE1EEEvPKT5_PKbPfiPT4_PiiiibPKf --------------------------
	.section	.nv.constant0._ZN4vllm3moe10topkGatingILi8ELi256ELi4ELi16ELi32El6__halfLNS0_11ScoringFuncE1EEEvPKT5_PKbPfiPT4_PiiiibPKf,"a",@progbits
	.sectionflags	@""
	.align	4
.nv.constant0._ZN4vllm3moe10topkGatingILi8ELi256ELi4ELi16ELi32El6__halfLNS0_11ScoringFuncE1EEEvPKT5_PKbPfiPT4_PiiiibPKf:
	.zero		600


//--------------------- .nv.constant0._ZN4vllm3moe10topkGatingILi8ELi128ELi4ELi16ELi32El6__halfLNS0_11ScoringFuncE1EEEvPKT5_PKbPfiPT4_PiiiibPKf --------------------------
	.section	.nv.constant0._ZN4vllm3moe10topkGatingILi8ELi128ELi4ELi16ELi32El6__halfLNS0_11ScoringFuncE1EEEvPKT5_PKbPfiPT4_PiiiibPKf,"a",@progbits
	.sectionflags	@""
	.align	4
.nv.constant0._ZN4vllm3moe10topkGatingILi8ELi128ELi4ELi16ELi32El6__halfLNS0_11ScoringFuncE1EEEvPKT5_PKbPfiPT4_PiiiibPKf:
	.zero		600


//--------------------- .nv.constant0._ZN4vllm3moe10topkGatingILi8ELi64ELi4ELi16ELi32El6__halfLNS0_11ScoringFuncE1EEEvPKT5_PKbPfiPT4_PiiiibPKf --------------------------
	.section	.nv.constant0._ZN4vllm3moe10topkGatingILi8ELi64ELi4ELi16ELi32El6__halfLNS0_11ScoringFuncE1EEEvPKT5_PKbPfiPT4_PiiiibPKf,"a",@progbits
	.sectionflags	@""
	.align	4
.nv.constant0._ZN4vllm3moe10topkGatingILi8ELi64ELi4ELi16ELi32El6__halfLNS0_11ScoringFuncE1EEEvPKT5_PKbPfiPT4_PiiiibPKf:
	.zero		600


//--------------------- .nv.constant0._ZN4vllm3moe10topkGatingILi8ELi32ELi4ELi16ELi32El6__halfLNS0_11ScoringFuncE1EEEvPKT5_PKbPfiPT4_PiiiibPKf --------------------------
	.section	.nv.constant0._ZN4vllm3moe10topkGatingILi8ELi32ELi4ELi16ELi32El6__halfLNS0_11ScoringFuncE1EEEvPKT5_PKbPfiPT4_PiiiibPKf,"a",@progbits
	.sectionflags	@""
	.align	4
.nv.constant0._ZN4vllm3moe10topkGatingILi8ELi32ELi4ELi16ELi32El6__halfLNS0_11ScoringFuncE1EEEvPKT5_PKbPfiPT4_PiiiibPKf:
	.zero		600


//--------------------- .nv.constant0._ZN4vllm3moe10topkGatingILi8ELi16ELi4ELi16ELi32El6__halfLNS0_11ScoringFuncE1EEEvPKT5_PKbPfiPT4_PiiiibPKf --------------------------
	.section	.nv.constant0._ZN4vllm3moe10topkGatingILi8ELi16ELi4ELi16ELi32El6__halfLNS0_11ScoringFuncE1EEEvPKT5_PKbPfiPT4_PiiiibPKf,"a",@progbits
	.sectionflags	@""
	.align	4
.nv.constant0._ZN4vllm3moe10topkGatingILi8ELi16ELi4ELi16ELi32El6__halfLNS0_11ScoringFuncE1EEEvPKT5_PKbPfiPT4_PiiiibPKf:
	.zero		600


//--------------------- .nv.constant0._ZN4vllm3moe10topkGatingILi8ELi8ELi4ELi16ELi32El6__halfLNS0_11ScoringFuncE1EEEvPKT5_PKbPfiPT4_PiiiibPKf --------------------------
	.section	.nv.constant0._ZN4vllm3moe10topkGatingILi8ELi8ELi4ELi16ELi32El6__halfLNS0_11ScoringFuncE1EEEvPKT5_PKbPfiPT4_PiiiibPKf,"a",@progbits
	.sectionflags	@""
	.align	4
.nv.constant0._ZN4vllm3moe10topkGatingILi8ELi8ELi4ELi16ELi32El6__halfLNS0_11ScoringFuncE1EEEvPKT5_PKbPfiPT4_PiiiibPKf:
	.zero		600


//--------------------- .nv.constant0._ZN4vllm3moe10topkGatingILi4ELi4ELi4ELi8ELi32El6__halfLNS0_11ScoringFuncE1EEEvPKT5_PKbPfiPT4_PiiiibPKf --------------------------
	.section	.nv.constant0._ZN4vllm3moe10topkGatingILi4ELi4ELi4ELi8ELi32El6__halfLNS0_11ScoringFuncE1EEEvPKT5_PKbPfiPT4_PiiiibPKf,"a",@progbits
	.sectionflags	@""
	.align	4
.nv.constant0._ZN4vllm3moe10topkGatingILi4ELi4ELi4ELi8ELi32El6__halfLNS0_11ScoringFuncE1EEEvPKT5_PKbPfiPT4_PiiiibPKf:
	.zero		600


//--------------------- .nv.constant0._ZN4vllm3moe10topkGatingILi2ELi2ELi4ELi4ELi32El6__halfLNS0_11ScoringFuncE1EEEvPKT5_PKbPfiPT4_PiiiibPKf --------------------------
	.section	.nv.constant0._ZN4vllm3moe10topkGatingILi2ELi2ELi4ELi4ELi32El6__halfLNS0_11ScoringFuncE1EEEvPKT5_PKbPfiPT4_PiiiibPKf,"a",@progbits
	.sectionflags	@""
	.align	4
.nv.constant0._ZN4vllm3moe10topkGatingILi2ELi2ELi4ELi4ELi32El6__halfLNS0_11ScoringFuncE1EEEvPKT5_PKbPfiPT4_PiiiibPKf:
	.zero		600


//--------------------- .nv.constant0._ZN4vllm3moe10topkGatingILi1ELi1ELi4ELi2ELi32El6__halfLNS0_11ScoringFuncE1EEEvPKT5_PKbPfiPT4_PiiiibPKf --------------------------
	.section	.nv.constant0._ZN4vllm3moe10topkGatingILi1ELi1ELi4ELi2ELi32El6__halfLNS0_11ScoringFuncE1EEEvPKT5_PKbPfiPT4_PiiiibPKf,"a",@progbits
	.sectionflags	@""
	.align	4
.nv.constant0._ZN4vllm3moe10topkGatingILi1ELi1ELi4ELi2ELi32El6__halfLNS0_11ScoringFuncE1EEEvPKT5_PKbPfiPT4_PiiiibPKf:
	.zero		600


//--------------------- .nv.constant0._ZN4vllm3moe10topkGatingILi18ELi576ELi4ELi4ELi32Ej6__halfLNS0_11ScoringFuncE1EEEvPKT5_PKbPfiPT4_PiiiibPKf --------------------------
	.section	.nv.constant0._ZN4vllm3moe10topkGatingILi18ELi576ELi4ELi4ELi32Ej6__halfLNS0_11ScoringFuncE1EEEvPKT5_PKbPfiPT4_PiiiibPKf,"a",@progbits
	.sectionflags	@""
	.align	4
.nv.constant0._ZN4vllm3moe10topkGatingILi18ELi576ELi4ELi4ELi32Ej6__halfLNS0_11ScoringFuncE1EEEvPKT5_PKbPfiPT4_PiiiibPKf:
	.zero		600


//--------------------- .nv.constant0._ZN4vllm3moe10topkGatingILi14ELi448ELi4ELi4ELi32Ej6__halfLNS0_11ScoringFuncE1EEEvPKT5_PKbPfiPT4_PiiiibPKf --------------------------
	.section	.nv.constant0._ZN4vllm3moe10topkGatingILi14ELi448ELi4ELi4ELi32Ej6__halfLNS0_11ScoringFuncE1EEEvPKT5_PKbPfiPT4_PiiiibPKf,"a",@progbits
	.sectionflags	@""
	.align	4
.nv.constant0._ZN4vllm3moe10topkGatingILi14ELi448ELi4ELi4ELi32Ej6__halfLNS0_11ScoringFuncE1EEEvPKT5_PKbPfiPT4_PiiiibPKf:
	.zero		600


//--------------------- .nv.constant0._ZN4vllm3moe10topkGatingILi12ELi384ELi4ELi4ELi32Ej6__halfLNS0_11ScoringFuncE1EEEvPKT5_PKbPfiPT4_PiiiibPKf --------------------------
	.section	.nv.constant0._ZN4vllm3moe10topkGatingILi12ELi384ELi4ELi4ELi32Ej6__halfLNS0_11ScoringFuncE1EEEvPKT5_PKbPfiPT4_PiiiibPKf,"a",@progbits
	.sectionflags	@""
	.align	4
.nv.constant0._ZN4vllm3moe10topkGatingILi12ELi384ELi4ELi4ELi32Ej6__halfLNS0_11ScoringFuncE1EEEvPKT5_PKbPfiPT4_PiiiibPKf:
	.zero		600


//--------------------- .nv.constant0._ZN4vllm3moe10topkGatingILi10ELi320ELi4ELi4ELi32Ej6__halfLNS0_11ScoringFuncE1EEEvPKT5_PKbPfiPT4_PiiiibPKf --------------------------
	.section	.nv.constant0._ZN4vllm3moe10topkGatingILi10ELi320ELi4ELi4ELi32Ej6__halfLNS0_11ScoringFuncE1EEEvPKT5_PKbPfiPT4_PiiiibPKf,"a",@progbits
	.sectionflags	@""
	.align	4
.nv.constant0._ZN4vllm3moe10topkGatingILi10ELi320ELi4ELi4ELi32Ej6__halfLNS0_11ScoringFuncE1EEEvPKT5_PKbPfiPT4_PiiiibPKf:
	.zero		600


//--------------------- .nv.constant0._ZN4vllm3moe10topkGatingILi6ELi192ELi4ELi4ELi32Ej6__halfLNS0_11ScoringFuncE1EEEvPKT5_PKbPfiPT4_PiiiibPKf --------------------------
	.section	.nv.constant0._ZN4vllm3moe10topkGatingILi6ELi192ELi4ELi4ELi32Ej6__halfLNS0_11ScoringFuncE1EEEvPKT5_PKbPfiPT4_PiiiibPKf,"a",@progbits
	.sectionflags	@""
	.align	4
.nv.constant0._ZN4vllm3moe10topkGatingILi6ELi192ELi4ELi4ELi32Ej6__halfLNS0_11ScoringFuncE1EEEvPKT5_PKbPfiPT4_PiiiibPKf:
	.zero		600


//--------------------- .nv.constant0._ZN4vllm3moe10topkGatingILi16ELi512ELi4ELi16ELi32Ej6__halfLNS0_11ScoringFuncE1EEEvPKT5_PKbPfiPT4_PiiiibPKf --------------------------
	.section	.nv.constant0._ZN4vllm3moe10topkGatingILi16ELi512ELi4ELi16ELi32Ej6__halfLNS0_11ScoringFuncE1EEEvPKT5_PKbPfiPT4_PiiiibPKf,"a",@progbits
	.sectionflags	@""
	.align	4
.nv.constant0._ZN4vllm3moe10topkGatingILi16ELi512ELi4ELi16ELi32Ej6__halfLNS0_11ScoringFuncE1EEEvPKT5_PKbPfiPT4_PiiiibPKf:
	.zero		600


//--------------------- .nv.constant0._ZN4vllm3moe10topkGatingILi8ELi256ELi4ELi16ELi32Ej6__halfLNS0_11ScoringFuncE1EEEvPKT5_PKbPfiPT4_PiiiibPKf --------------------------
	.section	.nv.constant0._ZN4vllm3moe10topkGatingILi8ELi256ELi4ELi16ELi32Ej6__halfLNS0_11ScoringFuncE1EEEvPKT5_PKbPfiPT4_PiiiibPKf,"a",@progbits
	.sectionflags	@""
	.align	4
.nv.constant0._ZN4vllm3moe10topkGatingILi8ELi256ELi4ELi16ELi32Ej6__halfLNS0_11ScoringFuncE1EEEvPKT5_PKbPfiPT4_PiiiibPKf:
	.zero		600


//--------------------- .nv.constant0._ZN4vllm3moe10topkGatingILi8ELi128ELi4ELi16ELi32Ej6__halfLNS0_11ScoringFuncE1EEEvPKT5_PKbPfiPT4_PiiiibPKf --------------------------
	.section	.nv.constant0._ZN4vllm3moe10topkGatingILi8ELi128ELi4ELi16ELi32Ej6__halfLNS0_11ScoringFuncE1EEEvPKT5_PKbPfiPT4_PiiiibPKf,"a",@progbits
	.sectionflags	@""
	.align	4
.nv.constant0._ZN4vllm3moe10topkGatingILi8ELi128ELi4ELi16ELi32Ej6__halfLNS0_11ScoringFuncE1EEEvPKT5_PKbPfiPT4_PiiiibPKf:
	.zero		600


//--------------------- .nv.constant0._ZN4vllm3moe10topkGatingILi8ELi64ELi4ELi16ELi32Ej6__halfLNS0_11ScoringFuncE1EEEvPKT5_PKbPfiPT4_PiiiibPKf --------------------------
	.section	.nv.constant0._ZN4vllm3moe10topkGatingILi8ELi64ELi4ELi16ELi32Ej6__halfLNS0_11ScoringFuncE1EEEvPKT5_PKbPfiPT4_PiiiibPKf,"a",@progbits
	.sectionflags	@""
	.align	4
.nv.constant0._ZN4vllm3moe10topkGatingILi8ELi64ELi4ELi16ELi32Ej6__halfLNS0_11ScoringFuncE1EEEvPKT5_PKbPfiPT4_PiiiibPKf:
	.zero		600


//--------------------- .nv.constant0._ZN4vllm3moe10topkGatingILi8ELi32ELi4ELi16ELi32Ej6__halfLNS0_11ScoringFuncE1EEEvPKT5_PKbPfiPT4_PiiiibPKf --------------------------
	.section	.nv.constant0._ZN4vllm3moe10topkGatingILi8ELi32ELi4ELi16ELi32Ej6__halfLNS0_11ScoringFuncE1EEEvPKT5_PKbPfiPT4_PiiiibPKf,"a",@progbits
	.sectionflags	@""
	.align	4
.nv.constant0._ZN4vllm3moe10topkGatingILi8ELi32ELi4ELi16ELi32Ej6__halfLNS0_11ScoringFuncE1EEEvPKT5_PKbPfiPT4_PiiiibPKf:
	.zero		600


//--------------------- .nv.constant0._ZN4vllm3moe10topkGatingILi8ELi16ELi4ELi16ELi32Ej6__halfLNS0_11ScoringFuncE1EEEvPKT5_PKbPfiPT4_PiiiibPKf --------------------------
	.section	.nv.constant0._ZN4vllm3moe10topkGatingILi8ELi16ELi4ELi16ELi32Ej6__halfLNS0_11ScoringFuncE1EEEvPKT5_PKbPfiPT4_PiiiibPKf,"a",@progbits
	.sectionflags	@""
	.align	4
.nv.constant0._ZN4vllm3moe10topkGatingILi8ELi16ELi4ELi16ELi32Ej6__halfLNS0_11ScoringFuncE1EEEvPKT5_PKbPfiPT4_PiiiibPKf:
	.zero		600


//--------------------- .nv.constant0._ZN4vllm3moe10topkGatingILi8ELi8ELi4ELi16ELi32Ej6__halfLNS0_11ScoringFuncE1EEEvPKT5_PKbPfiPT4_PiiiibPKf --------------------------
	.section	.nv.constant0._ZN4vllm3moe10topkGatingILi8ELi8ELi4ELi16ELi32Ej6__halfLNS0_11ScoringFuncE1EEEvPKT5_PKbPfiPT4_PiiiibPKf,"a",@progbits
	.sectionflags	@""
	.align	4
.nv.constant0._ZN4vllm3moe10topkGatingILi8ELi8ELi4ELi16ELi32Ej6__halfLNS0_11ScoringFuncE1EEEvPKT5_PKbPfiPT4_PiiiibPKf:
	.zero		600


//--------------------- .nv.constant0._ZN4vllm3moe10topkGatingILi4ELi4ELi4ELi8ELi32Ej6__halfLNS0_11ScoringFuncE1EEEvPKT5_PKbPfiPT4_PiiiibPKf --------------------------
	.section	.nv.constant0._ZN4vllm3moe10topkGatingILi4ELi4ELi4ELi8ELi32Ej6__halfLNS0_11ScoringFuncE1EEEvPKT5_PKbPfiPT4_PiiiibPKf,"a",@progbits
	.sectionflags	@""
	.align	4
.nv.constant0._ZN4vllm3moe10topkGatingILi4ELi4ELi4ELi8ELi32Ej6__halfLNS0_11ScoringFuncE1EEEvPKT5_PKbPfiPT4_PiiiibPKf:
	.zero		600


//--------------------- .nv.constant0._ZN4vllm3moe10topkGatingILi2ELi2ELi4ELi4ELi32Ej6__halfLNS0_11ScoringFuncE1EEEvPKT5_PKbPfiPT4_PiiiibPKf --------------------------
	.section	.nv.constant0._ZN4vllm3moe10topkGatingILi2ELi2ELi4ELi4ELi32Ej6__halfLNS0_11ScoringFuncE1EEEvPKT5_PKbPfiPT4_PiiiibPKf,"a",@progbits
	.sectionflags	@""
	.align	4
.nv.constant0._ZN4vllm3moe10topkGatingILi2ELi2ELi4ELi4ELi32Ej6__halfLNS0_11ScoringFuncE1EEEvPKT5_PKbPfiPT4_PiiiibPKf:
	.zero		600


//--------------------- .nv.constant0._ZN4vllm3moe10topkGatingILi1ELi1ELi4ELi2ELi32Ej6__halfLNS0_11ScoringFuncE1EEEvPKT5_PKbPfiPT4_PiiiibPKf --------------------------
	.section	.nv.constant0._ZN4vllm3moe10topkGatingILi1ELi1ELi4ELi2ELi32Ej6__halfLNS0_11ScoringFuncE1EEEvPKT5_PKbPfiPT4_PiiiibPKf,"a",@progbits
	.sectionflags	@""
	.align	4
.nv.constant0._ZN4vllm3moe10topkGatingILi1ELi1ELi4ELi2ELi32Ej6__halfLNS0_11ScoringFuncE1EEEvPKT5_PKbPfiPT4_PiiiibPKf:
	.zero		600


//--------------------- .nv.constant0._ZN4vllm3moe10moeSigmoidILi256E6__halfEEvPKT0_PKbPfi --------------------------
	.section	.nv.constant0._ZN4vllm3moe10moeSigmoidILi256E6__halfEEvPKT0_PKbPfi,"a",@progbits
	.sectionflags	@""
	.align	4
.nv.constant0._ZN4vllm3moe10moeSigmoidILi256E6__halfEEvPKT0_PKbPfi:
	.zero		556


//--------------------- .nv.constant0._ZN4vllm3moe10topkGatingILi18ELi576ELi4ELi4ELi32Ei6__halfLNS0_11ScoringFuncE1EEEvPKT5_PKbPfiPT4_PiiiibPKf --------------------------
	.section	.nv.constant0._ZN4vllm3moe10topkGatingILi18ELi576ELi4ELi4ELi32Ei6__halfLNS0_11ScoringFuncE1EEEvPKT5_PKbPfiPT4_PiiiibPKf,"a",@progbits
	.sectionflags	@""
	.align	4
.nv.constant0._ZN4vllm3moe10topkGatingILi18ELi576ELi4ELi4ELi32Ei6__halfLNS0_11ScoringFuncE1EEEvPKT5_PKbPfiPT4_PiiiibPKf:
	.zero		600


//--------------------- .nv.constant0._ZN4vllm3moe10topkGatingILi14ELi448ELi4ELi4ELi32Ei6__halfLNS0_11ScoringFuncE1EEEvPKT5_PKbPfiPT4_PiiiibPKf --------------------------
	.section	.nv.constant0._ZN4vllm3moe10topkGatingILi14ELi448ELi4ELi4ELi32Ei6__halfLNS0_11ScoringFuncE1EEEvPKT5_PKbPfiPT4_PiiiibPKf,"a",@progbits
	.sectionflags	@""
	.align	4
.nv.constant0._ZN4vllm3moe10topkGatingILi14ELi448ELi4ELi4ELi32Ei6__halfLNS0_11ScoringFuncE1EEEvPKT5_PKbPfiPT4_PiiiibPKf:
	.zero		600


//--------------------- .nv.constant0._ZN4vllm3moe10topkGatingILi12ELi384ELi4ELi4ELi32Ei6__halfLNS0_11ScoringFuncE1EEEvPKT5_PKbPfiPT4_PiiiibPKf --------------------------
	.section	.nv.constant0._ZN4vllm3moe10topkGatingILi12ELi384ELi4ELi4ELi32Ei6__halfLNS0_11ScoringFuncE1EEEvPKT5_PKbPfiPT4_PiiiibPKf,"a",@progbits
	.sectionflags	@""
	.align	4
.nv.constant0._ZN4vllm3moe10topkGatingILi12ELi384ELi4ELi4ELi32Ei6__halfLNS0_11ScoringFuncE1EEEvPKT5_PKbPfiPT4_PiiiibPKf:
	.zero		600


//--------------------- .nv.constant0._ZN4vllm3moe10topkGatingILi10ELi320ELi4ELi4ELi32Ei6__halfLNS0_11ScoringFuncE1EEEvPKT5_PKbPfiPT4_PiiiibPKf --------------------------
	.section	.nv.constant0._ZN4vllm3moe10topkGatingILi10ELi320ELi4ELi4ELi32Ei6__halfLNS0_11ScoringFuncE1EEEvPKT5_PKbPfiPT4_PiiiibPKf,"a",@progbits
	.sectionflags	@""
	.align	4
.nv.constant0._ZN4vllm3moe10topkGatingILi10ELi320ELi4ELi4ELi32Ei6__halfLNS0_11ScoringFuncE1EEEvPKT5_PKbPfiPT4_PiiiibPKf:
	.zero		600


//--------------------- .nv.constant0._ZN4vllm3moe10topkGatingILi6ELi192ELi4ELi4ELi32Ei6__halfLNS0_11ScoringFuncE1EEEvPKT5_PKbPfiPT4_PiiiibPKf --------------------------
	.section	.nv.constant0._ZN4vllm3moe10topkGatingILi6ELi192ELi4ELi4ELi32Ei6__halfLNS0_11ScoringFuncE1EEEvPKT5_PKbPfiPT4_PiiiibPKf,"a",@progbits
	.sectionflags	@""
	.align	4
.nv.constant0._ZN4vllm3moe10topkGatingILi6ELi192ELi4ELi4ELi32Ei6__halfLNS0_11ScoringFuncE1EEEvPKT5_PKbPfiPT4_PiiiibPKf:
	.zero		600


//--------------------- .nv.constant0._ZN4vllm3moe10topkGatingILi16ELi512ELi4ELi16ELi32Ei6__halfLNS0_11ScoringFuncE1EEEvPKT5_PKbPfiPT4_PiiiibPKf --------------------------
	.section	.nv.constant0._ZN4vllm3moe10topkGatingILi16ELi512ELi4ELi16ELi32Ei6__halfLNS0_11ScoringFuncE1EEEvPKT5_PKbPfiPT4_PiiiibPKf,"a",@progbits
	.sectionflags	@""
	.align	4
.nv.constant0._ZN4vllm3moe10topkGatingILi16ELi512ELi4ELi16ELi32Ei6__halfLNS0_11ScoringFuncE1EEEvPKT5_PKbPfiPT4_PiiiibPKf:
	.zero		600


//--------------------- .nv.constant0._ZN4vllm3moe10topkGatingILi8ELi256ELi4ELi16ELi32Ei6__halfLNS0_11ScoringFuncE1EEEvPKT5_PKbPfiPT4_PiiiibPKf --------------------------
	.section	.nv.constant0._ZN4vllm3moe10topkGatingILi8ELi256ELi4ELi16ELi32Ei6__halfLNS0_11ScoringFuncE1EEEvPKT5_PKbPfiPT4_PiiiibPKf,"a",@progbits
	.sectionflags	@""
	.align	4
.nv.constant0._ZN4vllm3moe10topkGatingILi8ELi256ELi4ELi16ELi32Ei6__halfLNS0_11ScoringFuncE1EEEvPKT5_PKbPfiPT4_PiiiibPKf:
	.zero		600


//--------------------- .nv.constant0._ZN4vllm3moe10topkGatingILi8ELi128ELi4ELi16ELi32Ei6__halfLNS0_11ScoringFuncE1EEEvPKT5_PKbPfiPT4_PiiiibPKf --------------------------
	.section	.nv.constant0._ZN4vllm3moe10topkGatingILi8ELi128ELi4ELi16ELi32Ei6__halfLNS0_11ScoringFuncE1EEEvPKT5_PKbPfiPT4_PiiiibPKf,"a",@progbits
	.sectionflags	@""
	.align	4
.nv.constant0._ZN4vllm3moe10topkGatingILi8ELi128ELi4ELi16ELi32Ei6__halfLNS0_11ScoringFuncE1EEEvPKT5_PKbPfiPT4_PiiiibPKf:
	.zero		600


//--------------------- .nv.constant0._ZN4vllm3moe10topkGatingILi8ELi64ELi4ELi16ELi32Ei6__halfLNS0_11ScoringFuncE1EEEvPKT5_PKbPfiPT4_PiiiibPKf --------------------------
	.section	.nv.constant0._ZN4vllm3moe10topkGatingILi8ELi64ELi4ELi16ELi32Ei6__halfLNS0_11ScoringFuncE1EEEvPKT5_PKbPfiPT4_PiiiibPKf,"a",@progbits
	.sectionflags	@""
	.align	4
.nv.constant0._ZN4vllm3moe10topkGatingILi8ELi64ELi4ELi16ELi32Ei6__halfLNS0_11ScoringFuncE1EEEvPKT5_PKbPfiPT4_PiiiibPKf:
	.zero		600


//--------------------- .nv.constant0._ZN4vllm3moe10topkGatingILi8ELi32ELi4ELi16ELi32Ei6__halfLNS0_11ScoringFuncE1EEEvPKT5_PKbPfiPT4_PiiiibPKf --------------------------
	.section	.nv.constant0._ZN4vllm3moe10topkGatingILi8ELi32ELi4ELi16ELi32Ei6__halfLNS0_11ScoringFuncE1EEEvPKT5_PKbPfiPT4_PiiiibPKf,"a",@progbits
	.sectionflags	@""
	.align	4
.nv.constant0._ZN4vllm3moe10topkGatingILi8ELi32ELi4ELi16ELi32Ei6__halfLNS0_11ScoringFuncE1EEEvPKT5_PKbPfiPT4_PiiiibPKf:
	.zero		600


//--------------------- .nv.constant0._ZN4vllm3moe10topkGatingILi8ELi16ELi4ELi16ELi32Ei6__halfLNS0_11ScoringFuncE1EEEvPKT5_PKbPfiPT4_PiiiibPKf --------------------------
	.section	.nv.constant0._ZN4vllm3moe10topkGatingILi8ELi16ELi4ELi16ELi32Ei6__halfLNS0_11ScoringFuncE1EEEvPKT5_PKbPfiPT4_PiiiibPKf,"a",@progbits
	.sectionflags	@""
	.align	4
.nv.constant0._ZN4vllm3moe10topkGatingILi8ELi16ELi4ELi16ELi32Ei6__halfLNS0_11ScoringFuncE1EEEvPKT5_PKbPfiPT4_PiiiibPKf:
	.zero		600


//--------------------- .nv.constant0._ZN4vllm3moe10topkGatingILi8ELi8ELi4ELi16ELi32Ei6__halfLNS0_11ScoringFuncE1EEEvPKT5_PKbPfiPT4_PiiiibPKf --------------------------
	.section	.nv.constant0._ZN4vllm3moe10topkGatingILi8ELi8ELi4ELi16ELi32Ei6__halfLNS0_11ScoringFuncE1EEEvPKT5_PKbPfiPT4_PiiiibPKf,"a",@progbits
	.sectionflags	@""
	.align	4
.nv.constant0._ZN4vllm3moe10topkGatingILi8ELi8ELi4ELi16ELi32Ei6__halfLNS0_11ScoringFuncE1EEEvPKT5_PKbPfiPT4_PiiiibPKf:
	.zero		600


//--------------------- .nv.constant0._ZN4vllm3moe10topkGatingILi4ELi4ELi4ELi8ELi32Ei6__halfLNS0_11ScoringFuncE1EEEvPKT5_PKbPfiPT4_PiiiibPKf --------------------------
	.section	.nv.constant0._ZN4vllm3moe10topkGatingILi4ELi4ELi4ELi8ELi32Ei6__halfLNS0_11ScoringFuncE1EEEvPKT5_PKbPfiPT4_PiiiibPKf,"a",@progbits
	.sectionflags	@""
	.align	4
.nv.constant0._ZN4vllm3moe10topkGatingILi4ELi4ELi4ELi8ELi32Ei6__halfLNS0_11ScoringFuncE1EEEvPKT5_PKbPfiPT4_PiiiibPKf:
	.zero		600


//--------------------- .nv.constant0._ZN4vllm3moe10topkGatingILi2ELi2ELi4ELi4ELi32Ei6__halfLNS0_11ScoringFuncE1EEEvPKT5_PKbPfiPT4_PiiiibPKf --------------------------
	.section	.nv.constant0._ZN4vllm3moe10topkGatingILi2ELi2ELi4ELi4ELi32Ei6__halfLNS0_11ScoringFuncE1EEEvPKT5_PKbPfiPT4_PiiiibPKf,"a",@progbits
	.sectionflags	@""
	.align	4
.nv.constant0._ZN4vllm3moe10topkGatingILi2ELi2ELi4ELi4ELi32Ei6__halfLNS0_11ScoringFuncE1EEEvPKT5_PKbPfiPT4_PiiiibPKf:
	.zero		600


//--------------------- .nv.constant0._ZN4vllm3moe10topkGatingILi1ELi1ELi4ELi2ELi32Ei6__halfLNS0_11ScoringFuncE1EEEvPKT5_PKbPfiPT4_PiiiibPKf --------------------------
	.section	.nv.constant0._ZN4vllm3moe10topkGatingILi1ELi1ELi4ELi2ELi32Ei6__halfLNS0_11ScoringFuncE1EEEvPKT5_PKbPfiPT4_PiiiibPKf,"a",@progbits
	.sectionflags	@""
	.align	4
.nv.constant0._ZN4vllm3moe10topkGatingILi1ELi1ELi4ELi2ELi32Ei6__halfLNS0_11ScoringFuncE1EEEvPKT5_PKbPfiPT4_PiiiibPKf:
	.zero		600


//--------------------- .nv.constant0._ZN4vllm3moe10topkGatingILi18ELi576ELi4ELi8ELi32ElfLNS0_11ScoringFuncE1EEEvPKT5_PKbPfiPT4_PiiiibPKf --------------------------
	.section	.nv.constant0._ZN4vllm3moe10topkGatingILi18ELi576ELi4ELi8ELi32ElfLNS0_11ScoringFuncE1EEEvPKT5_PKbPfiPT4_PiiiibPKf,"a",@progbits
	.sectionflags	@""
	.align	4
.nv.constant0._ZN4vllm3moe10topkGatingILi18ELi576ELi4ELi8ELi32ElfLNS0_11ScoringFuncE1EEEvPKT5_PKbPfiPT4_PiiiibPKf:
	.zero		600


//--------------------- .nv.constant0._ZN4vllm3moe10topkGatingILi14ELi448ELi4ELi8ELi32ElfLNS0_11ScoringFuncE1EEEvPKT5_PKbPfiPT4_PiiiibPKf --------------------------
	.section	.nv.constant0._ZN4vllm3moe10topkGatingILi14ELi448ELi4ELi8ELi32ElfLNS0_11ScoringFuncE1EEEvPKT5_PKbPfiPT4_PiiiibPKf,"a",@progbits
	.sectionflags	@""
	.align	4
.nv.constant0._ZN4vllm3moe10topkGatingILi14ELi448ELi4ELi8ELi32ElfLNS0_11ScoringFuncE1EEEvPKT5_PKbPfiPT4_PiiiibPKf:
	.zero		600


//--------------------- .nv.constant0._ZN4vllm3moe10topkGatingILi12ELi384ELi4ELi8ELi32ElfLNS0_11ScoringFuncE1EEEvPKT5_PKbPfiPT4_PiiiibPKf --------------------------
	.section	.nv.constant0._ZN4vllm3moe10topkGatingILi12ELi384ELi4ELi8ELi32ElfLNS0_11ScoringFuncE1EEEvPKT5_PKbPfiPT4_PiiiibPKf,"a",@progbits
	.sectionflags	@""
	.align	4
.nv.constant0._ZN4vllm3moe10topkGatingILi12ELi384ELi4ELi8ELi32ElfLNS0_11ScoringFuncE1EEEvPKT5_PKbPfiPT4_PiiiibPKf:
	.zero		600


//--------------------- .nv.constant0._ZN4vllm3moe10topkGatingILi10ELi320ELi4ELi8ELi32ElfLNS0_11ScoringFuncE1EEEvPKT5_PKbPfiPT4_PiiiibPKf --------------------------
	.section	.nv.constant0._ZN4vllm3moe10topkGatingILi10ELi320ELi4ELi8ELi32ElfLNS0_11ScoringFuncE1EEEvPKT5_PKbPfiPT4_PiiiibPKf,"a",@progbits
	.sectionflags	@""
	.align	4
.nv.constant0._ZN4vllm3moe10topkGatingILi10ELi320ELi4ELi8ELi32ElfLNS0_11ScoringFuncE1EEEvPKT5_PKbPfiPT4_PiiiibPKf:
	.zero		600


//--------------------- .nv.constant0._ZN4vllm3moe10topkGatingILi6ELi192ELi4ELi8ELi32ElfLNS0_11ScoringFuncE1EEEvPKT5_PKbPfiPT4_PiiiibPKf --------------------------
	.section	.nv.constant0._ZN4vllm3moe10topkGatingILi6ELi192ELi4ELi8ELi32ElfLNS0_11ScoringFuncE1EEEvPKT5_PKbPfiPT4_PiiiibPKf,"a",@progbits
	.sectionflags	@""
	.align	4
.nv.constant0._ZN4vllm3moe10topkGatingILi6ELi192ELi4ELi8ELi32ElfLNS0_11ScoringFuncE1EEEvPKT5_PKbPfiPT4_PiiiibPKf:
	.zero		600


//--------------------- .nv.constant0._ZN4vllm3moe10topkGatingILi16ELi512ELi4ELi16ELi32ElfLNS0_11ScoringFuncE1EEEvPKT5_PKbPfiPT4_PiiiibPKf --------------------------
	.section	.nv.constant0._ZN4vllm3moe10topkGatingILi16ELi512ELi4ELi16ELi32ElfLNS0_11ScoringFuncE1EEEvPKT5_PKbPfiPT4_PiiiibPKf,"a",@progbits
	.sectionflags	@""
	.align	4
.nv.constant0._ZN4vllm3moe10topkGatingILi16ELi512ELi4ELi16ELi32ElfLNS0_11ScoringFuncE1EEEvPKT5_PKbPfiPT4_PiiiibPKf:
	.zero		600


//--------------------- .nv.constant0._ZN4vllm3moe10topkGatingILi8ELi256ELi4ELi16ELi32ElfLNS0_11ScoringFuncE1EEEvPKT5_PKbPfiPT4_PiiiibPKf --------------------------
	.section	.nv.constant0._ZN4vllm3moe10topkGatingILi8ELi256ELi4ELi16ELi32ElfLNS0_11ScoringFuncE1EEEvPKT5_PKbPfiPT4_PiiiibPKf,"a",@progbits
	.sectionflags	@""
	.align	4
.nv.constant0._ZN4vllm3moe10topkGatingILi8ELi256ELi4ELi16ELi32ElfLNS0_11ScoringFuncE1EEEvPKT5_PKbPfiPT4_PiiiibPKf:
	.zero		600


//--------------------- .nv.constant0._ZN4vllm3moe10topkGatingILi4ELi128ELi4ELi16ELi32ElfLNS0_11ScoringFuncE1EEEvPKT5_PKbPfiPT4_PiiiibPKf --------------------------
	.section	.nv.constant0._ZN4vllm3moe10topkGatingILi4ELi128ELi4ELi16ELi32ElfLNS0_11ScoringFuncE1EEEvPKT5_PKbPfiPT4_PiiiibPKf,"a",@progbits
	.sectionflags	@""
	.align	4
.nv.constant0._ZN4vllm3moe10topkGatingILi4ELi128ELi4ELi16ELi32ElfLNS0_11ScoringFuncE1EEEvPKT5_PKbPfiPT4_PiiiibPKf:
	.zero		600


//--------------------- .nv.constant0._ZN4vllm3moe10topkGatingILi4ELi64ELi4ELi16ELi32ElfLNS0_11ScoringFuncE1EEEvPKT5_PKbPfiPT4_PiiiibPKf --------------------------
	.section	.nv.constant0._ZN4vllm3moe10topkGatingILi4ELi64ELi4ELi16ELi32ElfLNS0_11ScoringFuncE1EEEvPKT5_PKbPfiPT4_PiiiibPKf,"a",@progbits
	.sectionflags	@""
	.align	4
.nv.constant0._ZN4vllm3moe10topkGatingILi4ELi64ELi4ELi16ELi32ElfLNS0_11ScoringFuncE1EEEvPKT5_PKbPfiPT4_PiiiibPKf:
	.zero		600


//--------------------- .nv.constant0._ZN4vllm3moe10topkGatingILi4ELi32ELi4ELi16ELi32ElfLNS0_11ScoringFuncE1EEEvPKT5_PKbPfiPT4_PiiiibPKf --------------------------
	.section	.nv.constant0._ZN4vllm3moe10topkGatingILi4ELi32ELi4ELi16ELi32ElfLNS0_11ScoringFuncE1EEEvPKT5_PKbPfiPT4_PiiiibPKf,"a",@progbits
	.sectionflags	@""
	.align	4
.nv.constant0._ZN4vllm3moe10topkGatingILi4ELi32ELi4ELi16ELi32ElfLNS0_11ScoringFuncE1EEEvPKT5_PKbPfiPT4_PiiiibPKf:
	.zero		600


//--------------------- .nv.constant0._ZN4vllm3moe10topkGatingILi4ELi16ELi4ELi16ELi32ElfLNS0_11ScoringFuncE1EEEvPKT5_PKbPfiPT4_PiiiibPKf --------------------------
	.section	.nv.constant0._ZN4vllm3moe10topkGatingILi4ELi16ELi4ELi16ELi32ElfLNS0_11ScoringFuncE1EEEvPKT5_PKbPfiPT4_PiiiibPKf,"a",@progbits
	.sectionflags	@""
	.align	4
.nv.constant0._ZN4vllm3moe10topkGatingILi4ELi16ELi4ELi16ELi32ElfLNS0_11ScoringFuncE1EEEvPKT5_PKbPfiPT4_PiiiibPKf:
	.zero		600


//--------------------- .nv.constant0._ZN4vllm3moe10topkGatingILi4ELi8ELi4ELi16ELi32ElfLNS0_11ScoringFuncE1EEEvPKT5_PKbPfiPT4_PiiiibPKf --------------------------
	.section	.nv.constant0._ZN4vllm3moe10topkGatingILi4ELi8ELi4ELi16ELi32ElfLNS0_11ScoringFuncE1EEEvPKT5_PKbPfiPT4_PiiiibPKf,"a",@progbits
	.sectionflags	@""
	.align	4
.nv.constant0._ZN4vllm3moe10topkGatingILi4ELi8ELi4ELi16ELi32ElfLNS0_11ScoringFuncE1EEEvPKT5_PKbPfiPT4_PiiiibPKf:
	.zero		600


//--------------------- .nv.constant0._ZN4vllm3moe10topkGatingILi4ELi4ELi4ELi16ELi32ElfLNS0_11ScoringFuncE1EEEvPKT5_PKbPfiPT4_PiiiibPKf --------------------------
	.section	.nv.constant0._ZN4vllm3moe10topkGatingILi4ELi4ELi4ELi16ELi32ElfLNS0_11ScoringFuncE1EEEvPKT5_PKbPfiPT4_PiiiibPKf,"a",@progbits
	.sectionflags	@""
	.align	4
.nv.constant0._ZN4vllm3moe10topkGatingILi4ELi4ELi4ELi16ELi32ElfLNS0_11ScoringFuncE1EEEvPKT5_PKbPfiPT4_PiiiibPKf:
	.zero		600


//--------------------- .nv.constant0._ZN4vllm3moe10topkGatingILi2ELi2ELi4ELi8ELi32ElfLNS0_11ScoringFuncE1EEEvPKT5_PKbPfiPT4_PiiiibPKf --------------------------
	.section	.nv.constant0._ZN4vllm3moe10topkGatingILi2ELi2ELi4ELi8ELi32ElfLNS0_11ScoringFuncE1EEEvPKT5_PKbPfiPT4_PiiiibPKf,"a",@progbits
	.sectionflags	@""
	.align	4
.nv.constant0._ZN4vllm3moe10topkGatingILi2ELi2ELi4ELi8ELi32ElfLNS0_11ScoringFuncE1EEEvPKT5_PKbPfiPT4_PiiiibPKf:
	.zero		600


//--------------------- .nv.constant0._ZN4vllm3moe10topkGatingILi1ELi1ELi4ELi4ELi32ElfLNS0_11ScoringFuncE1EEEvPKT5_PKbPfiPT4_PiiiibPKf --------------------------
	.section	.nv.constant0._ZN4vllm3moe10topkGatingILi1ELi1ELi4ELi4ELi32ElfLNS0_11ScoringFuncE1EEEvPKT5_PKbPfiPT4_PiiiibPKf,"a",@progbits
	.sectionflags	@""
	.align	4
.nv.constant0._ZN4vllm3moe10topkGatingILi1ELi1ELi4ELi4ELi32ElfLNS0_11ScoringFuncE1EEEvPKT5_PKbPfiPT4_PiiiibPKf:
	.zero		600


//--------------------- .nv.constant0._ZN4vllm3moe10topkGatingILi18ELi576ELi4ELi8ELi32EjfLNS0_11ScoringFuncE1EEEvPKT5_PKbPfiPT4_PiiiibPKf --------------------------
	.section	.nv.constant0._ZN4vllm3moe10topkGatingILi18ELi576ELi4ELi8ELi32EjfLNS0_11ScoringFuncE1EEEvPKT5_PKbPfiPT4_PiiiibPKf,"a",@progbits
	.sectionflags	@""
	.align	4
.nv.constant0._ZN4vllm3moe10topkGatingILi18ELi576ELi4ELi8ELi32EjfLNS0_11ScoringFuncE1EEEvPKT5_PKbPfiPT4_PiiiibPKf:
	.zero		600


//--------------------- .nv.constant0._ZN4vllm3moe10topkGatingILi14ELi448ELi4ELi8ELi32EjfLNS0_11ScoringFuncE1EEEvPKT5_PKbPfiPT4_PiiiibPKf --------------------------
	.section	.nv.constant0._ZN4vllm3moe10topkGatingILi14ELi448ELi4ELi8ELi32EjfLNS0_11ScoringFuncE1EEEvPKT5_PKbPfiPT4_PiiiibPKf,"a",@progbits
	.sectionflags	@""
	.align	4
.nv.constant0._ZN4vllm3moe10topkGatingILi14ELi448ELi4ELi8ELi32EjfLNS0_11ScoringFuncE1EEEvPKT5_PKbPfiPT4_PiiiibPKf:
	.zero		600


//--------------------- .nv.constant0._ZN4vllm3moe10topkGatingILi12ELi384ELi4ELi8ELi32EjfLNS0_11ScoringFuncE1EEEvPKT5_PKbPfiPT4_PiiiibPKf --------------------------
	.section	.nv.constant0._ZN4vllm3moe10topkGatingILi12ELi384ELi4ELi8ELi32EjfLNS0_11ScoringFuncE1EEEvPKT5_PKbPfiPT4_PiiiibPKf,"a",@progbits
	.sectionflags	@""
	.align	4
.nv.constant0._ZN4vllm3moe10topkGatingILi12ELi384ELi4ELi8ELi32EjfLNS0_11ScoringFuncE1EEEvPKT5_PKbPfiPT4_PiiiibPKf:
	.zero		600


//--------------------- .nv.constant0._ZN4vllm3moe10topkGatingILi10ELi320ELi4ELi8ELi32EjfLNS0_11ScoringFuncE1EEEvPKT5_PKbPfiPT4_PiiiibPKf --------------------------
	.section	.nv.constant0._ZN4vllm3moe10topkGatingILi10ELi320ELi4ELi8ELi32EjfLNS0_11ScoringFuncE1EEEvPKT5_PKbPfiPT4_PiiiibPKf,"a",@progbits
	.sectionflags	@""
	.align	4
.nv.constant0._ZN4vllm3moe10topkGatingILi10ELi320ELi4ELi8ELi32EjfLNS0_11ScoringFuncE1EEEvPKT5_PKbPfiPT4_PiiiibPKf:
	.zero		600


//--------------------- .nv.constant0._ZN4vllm3moe10topkGatingILi6ELi192ELi4ELi8ELi32EjfLNS0_11ScoringFuncE1EEEvPKT5_PKbPfiPT4_PiiiibPKf --------------------------
	.section	.nv.constant0._ZN4vllm3moe10topkGatingILi6ELi192ELi4ELi8ELi32EjfLNS0_11ScoringFuncE1EEEvPKT5_PKbPfiPT4_PiiiibPKf,"a",@progbits
	.sectionflags	@""
	.align	4
.nv.constant0._ZN4vllm3moe10topkGatingILi6ELi192ELi4ELi8ELi32EjfLNS0_11ScoringFuncE1EEEvPKT5_PKbPfiPT4_PiiiibPKf:
	.zero		600


//--------------------- .nv.constant0._ZN4vllm3moe10topkGatingILi16ELi512ELi4ELi16ELi32EjfLNS0_11ScoringFuncE1EEEvPKT5_PKbPfiPT4_PiiiibPKf --------------------------
	.section	.nv.constant0._ZN4vllm3moe10topkGatingILi16ELi512ELi4ELi16ELi32EjfLNS0_11ScoringFuncE1EEEvPKT5_PKbPfiPT4_PiiiibPKf,"a",@progbits
	.sectionflags	@""
	.align	4
.nv.constant0._ZN4vllm3moe10topkGatingILi16ELi512ELi4ELi16ELi32EjfLNS0_11ScoringFuncE1EEEvPKT5_PKbPfiPT4_PiiiibPKf:
	.zero		600


//--------------------- .nv.constant0._ZN4vllm3moe10topkGatingILi8ELi256ELi4ELi16ELi32EjfLNS0_11ScoringFuncE1EEEvPKT5_PKbPfiPT4_PiiiibPKf --------------------------
	.section	.nv.constant0._ZN4vllm3moe10topkGatingILi8ELi256ELi4ELi16ELi32EjfLNS0_11ScoringFuncE1EEEvPKT5_PKbPfiPT4_PiiiibPKf,"a",@progbits
	.sectionflags	@""
	.align	4
.nv.constant0._ZN4vllm3moe10topkGatingILi8ELi256ELi4ELi16ELi32EjfLNS0_11ScoringFuncE1EEEvPKT5_PKbPfiPT4_PiiiibPKf:
	.zero		600


//--------------------- .nv.constant0._ZN4vllm3moe10topkGatingILi4ELi128ELi4ELi16ELi32EjfLNS0_11ScoringFuncE1EEEvPKT5_PKbPfiPT4_PiiiibPKf --------------------------
	.section	.nv.constant0._ZN4vllm3moe10topkGatingILi4ELi128ELi4ELi16ELi32EjfLNS0_11ScoringFuncE1EEEvPKT5_PKbPfiPT4_PiiiibPKf,"a",@progbits
	.sectionflags	@""
	.align	4
.nv.constant0._ZN4vllm3moe10topkGatingILi4ELi128ELi4ELi16ELi32EjfLNS0_11ScoringFuncE1EEEvPKT5_PKbPfiPT4_PiiiibPKf:
	.zero		600


//--------------------- .nv.constant0._ZN4vllm3moe10topkGatingILi4ELi64ELi4ELi16ELi32EjfLNS0_11ScoringFuncE1EEEvPKT5_PKbPfiPT4_PiiiibPKf --------------------------
	.section	.nv.constant0._ZN4vllm3moe10topkGatingILi4ELi64ELi4ELi16ELi32EjfLNS0_11ScoringFuncE1EEEvPKT5_PKbPfiPT4_PiiiibPKf,"a",@progbits
	.sectionflags	@""
	.align	4
.nv.constant0._ZN4vllm3moe10topkGatingILi4ELi64ELi4ELi16ELi32EjfLNS0_11ScoringFuncE1EEEvPKT5_PKbPfiPT4_PiiiibPKf:
	.zero		600


//--------------------- .nv.constant0._ZN4vllm3moe10topkGatingILi4ELi32ELi4ELi16ELi32EjfLNS0_11ScoringFuncE1EEEvPKT5_PKbPfiPT4_PiiiibPKf --------------------------
	.section	.nv.constant0._ZN4vllm3moe10topkGatingILi4ELi32ELi4ELi16ELi32EjfLNS0_11ScoringFuncE1EEEvPKT5_PKbPfiPT4_PiiiibPKf,"a",@progbits
	.sectionflags	@""
	.align	4
.nv.constant0._ZN4vllm3moe10topkGatingILi4ELi32ELi4ELi16ELi32EjfLNS0_11ScoringFuncE1EEEvPKT5_PKbPfiPT4_PiiiibPKf:
	.zero		600


//--------------------- .nv.constant0._ZN4vllm3moe10topkGatingILi4ELi16ELi4ELi16ELi32EjfLNS0_11ScoringFuncE1EEEvPKT5_PKbPfiPT4_PiiiibPKf --------------------------
	.section	.nv.constant0._ZN4vllm3moe10topkGatingILi4ELi16ELi4ELi16ELi32EjfLNS0_11ScoringFuncE1EEEvPKT5_PKbPfiPT4_PiiiibPKf,"a",@progbits
	.sectionflags	@""
	.align	4
.nv.constant0._ZN4vllm3moe10topkGatingILi4ELi16ELi4ELi16ELi32EjfLNS0_11ScoringFuncE1EEEvPKT5_PKbPfiPT4_PiiiibPKf:
	.zero		600


//--------------------- .nv.constant0._ZN4vllm3moe10topkGatingILi4ELi8ELi4ELi16ELi32EjfLNS0_11ScoringFuncE1EEEvPKT5_PKbPfiPT4_PiiiibPKf --------------------------
	.section	.nv.constant0._ZN4vllm3moe10topkGatingILi4ELi8ELi4ELi16ELi32EjfLNS0_11ScoringFuncE1EEEvPKT5_PKbPfiPT4_PiiiibPKf,"a",@progbits
	.sectionflags	@""
	.align	4
.nv.constant0._ZN4vllm3moe10topkGatingILi4ELi8ELi4ELi16ELi32EjfLNS0_11ScoringFuncE1EEEvPKT5_PKbPfiPT4_PiiiibPKf:
	.zero		600


//--------------------- .nv.constant0._ZN4vllm3moe10topkGatingILi4ELi4ELi4ELi16ELi32EjfLNS0_11ScoringFuncE1EEEvPKT5_PKbPfiPT4_PiiiibPKf --------------------------
	.section	.nv.constant0._ZN4vllm3moe10topkGatingILi4ELi4ELi4ELi16ELi32EjfLNS0_11ScoringFuncE1EEEvPKT5_PKbPfiPT4_PiiiibPKf,"a",@progbits
	.sectionflags	@""
	.align	4
.nv.constant0._ZN4vllm3moe10topkGatingILi4ELi4ELi4ELi16ELi32EjfLNS0_11ScoringFuncE1EEEvPKT5_PKbPfiPT4_PiiiibPKf:
	.zero		600


//--------------------- .nv.constant0._ZN4vllm3moe10topkGatingILi2ELi2ELi4ELi8ELi32EjfLNS0_11ScoringFuncE1EEEvPKT5_PKbPfiPT4_PiiiibPKf --------------------------
	.section	.nv.constant0._ZN4vllm3moe10topkGatingILi2ELi2ELi4ELi8ELi32EjfLNS0_11ScoringFuncE1EEEvPKT5_PKbPfiPT4_PiiiibPKf,"a",@progbits
	.sectionflags	@""
	.align	4
.nv.constant0._ZN4vllm3moe10topkGatingILi2ELi2ELi4ELi8ELi32EjfLNS0_11ScoringFuncE1EEEvPKT5_PKbPfiPT4_PiiiibPKf:
	.zero		600


//--------------------- .nv.constant0._ZN4vllm3moe10topkGatingILi1ELi1ELi4ELi4ELi32EjfLNS0_11ScoringFuncE1EEEvPKT5_PKbPfiPT4_PiiiibPKf --------------------------
	.section	.nv.constant0._ZN4vllm3moe10topkGatingILi1ELi1ELi4ELi4ELi32EjfLNS0_11ScoringFuncE1EEEvPKT5_PKbPfiPT4_PiiiibPKf,"a",@progbits
	.sectionflags	@""
	.align	4
.nv.constant0._ZN4vllm3moe10topkGatingILi1ELi1ELi4ELi4ELi32EjfLNS0_11ScoringFuncE1EEEvPKT5_PKbPfiPT4_PiiiibPKf:
	.zero		600


//--------------------- .nv.constant0._ZN4vllm3moe10moeSigmoidILi256EfEEvPKT0_PKbPfi --------------------------
	.section	.nv.constant0._ZN4vllm3moe10moeSigmoidILi256EfEEvPKT0_PKbPfi,"a",@progbits
	.sectionflags	@""
	.align	4
.nv.constant0._ZN4vllm3moe10moeSigmoidILi256EfEEvPKT0_PKbPfi:
	.zero		556


//--------------------- .nv.constant0._ZN4vllm3moe10topkGatingILi18ELi576ELi4ELi8ELi32EifLNS0_11ScoringFuncE1EEEvPKT5_PKbPfiPT4_PiiiibPKf --------------------------
	.section	.nv.constant0._ZN4vllm3moe10topkGatingILi18ELi576ELi4ELi8ELi32EifLNS0_11ScoringFuncE1EEEvPKT5_PKbPfiPT4_PiiiibPKf,"a",@progbits
	.sectionflags	@""
	.align	4
.nv.constant0._ZN4vllm3moe10topkGatingILi18ELi576ELi4ELi8ELi32EifLNS0_11ScoringFuncE1EEEvPKT5_PKbPfiPT4_PiiiibPKf:
	.zero		600


//--------------------- .nv.constant0._ZN4vllm3moe10topkGatingILi14ELi448ELi4ELi8ELi32EifLNS0_11ScoringFuncE1EEEvPKT5_PKbPfiPT4_PiiiibPKf --------------------------
	.section	.nv.constant0._ZN4vllm3moe10topkGatingILi14ELi448ELi4ELi8ELi32EifLNS0_11ScoringFuncE1EEEvPKT5_PKbPfiPT4_PiiiibPKf,"a",@progbits
	.sectionflags	@""
	.align	4
.nv.constant0._ZN4vllm3moe10topkGatingILi14ELi448ELi4ELi8ELi32EifLNS0_11ScoringFuncE1EEEvPKT5_PKbPfiPT4_PiiiibPKf:
	.zero		600


//--------------------- .nv.constant0._ZN4vllm3moe10topkGatingILi12ELi384ELi4ELi8ELi32EifLNS0_11ScoringFuncE1EEEvPKT5_PKbPfiPT4_PiiiibPKf --------------------------
	.section	.nv.constant0._ZN4vllm3moe10topkGatingILi12ELi384ELi4ELi8ELi32EifLNS0_11ScoringFuncE1EEEvPKT5_PKbPfiPT4_PiiiibPKf,"a",@progbits
	.sectionflags	@""
	.align	4
.nv.constant0._ZN4vllm3moe10topkGatingILi12ELi384ELi4ELi8ELi32EifLNS0_11ScoringFuncE1EEEvPKT5_PKbPfiPT4_PiiiibPKf:
	.zero		600


//--------------------- .nv.constant0._ZN4vllm3moe10topkGatingILi10ELi320ELi4ELi8ELi32EifLNS0_11ScoringFuncE1EEEvPKT5_PKbPfiPT4_PiiiibPKf --------------------------
	.section	.nv.constant0._ZN4vllm3moe10topkGatingILi10ELi320ELi4ELi8ELi32EifLNS0_11ScoringFuncE1EEEvPKT5_PKbPfiPT4_PiiiibPKf,"a",@progbits
	.sectionflags	@""
	.align	4
.nv.constant0._ZN4vllm3moe10topkGatingILi10ELi320ELi4ELi8ELi32EifLNS0_11ScoringFuncE1EEEvPKT5_PKbPfiPT4_PiiiibPKf:
	.zero		600


//--------------------- .nv.constant0._ZN4vllm3moe10topkGatingILi6ELi192ELi4ELi8ELi32EifLNS0_11ScoringFuncE1EEEvPKT5_PKbPfiPT4_PiiiibPKf --------------------------
	.section	.nv.constant0._ZN4vllm3moe10topkGatingILi6ELi192ELi4ELi8ELi32EifLNS0_11ScoringFuncE1EEEvPKT5_PKbPfiPT4_PiiiibPKf,"a",@progbits
	.sectionflags	@""
	.align	4
.nv.constant0._ZN4vllm3moe10topkGatingILi6ELi192ELi4ELi8ELi32EifLNS0_11ScoringFuncE1EEEvPKT5_PKbPfiPT4_PiiiibPKf:
	.zero		600


//--------------------- .nv.constant0._ZN4vllm3moe10topkGatingILi16ELi512ELi4ELi16ELi32EifLNS0_11ScoringFuncE1EEEvPKT5_PKbPfiPT4_PiiiibPKf --------------------------
	.section	.nv.constant0._ZN4vllm3moe10topkGatingILi16ELi512ELi4ELi16ELi32EifLNS0_11ScoringFuncE1EEEvPKT5_PKbPfiPT4_PiiiibPKf,"a",@progbits
	.sectionflags	@""
	.align	4
.nv.constant0._ZN4vllm3moe10topkGatingILi16ELi512ELi4ELi16ELi32EifLNS0_11ScoringFuncE1EEEvPKT5_PKbPfiPT4_PiiiibPKf:
	.zero		600


//--------------------- .nv.constant0._ZN4vllm3moe10topkGatingILi8ELi256ELi4ELi16ELi32EifLNS0_11ScoringFuncE1EEEvPKT5_PKbPfiPT4_PiiiibPKf --------------------------
	.section	.nv.constant0._ZN4vllm3moe10topkGatingILi8ELi256ELi4ELi16ELi32EifLNS0_11ScoringFuncE1EEEvPKT5_PKbPfiPT4_PiiiibPKf,"a",@progbits
	.sectionflags	@""
	.align	4
.nv.constant0._ZN4vllm3moe10topkGatingILi8ELi256ELi4ELi16ELi32EifLNS0_11ScoringFuncE1EEEvPKT5_PKbPfiPT4_PiiiibPKf:
	.zero		600


//--------------------- .nv.constant0._ZN4vllm3moe10topkGatingILi4ELi128ELi4ELi16ELi32EifLNS0_11ScoringFuncE1EEEvPKT5_PKbPfiPT4_PiiiibPKf --------------------------
	.section	.nv.constant0._ZN4vllm3moe10topkGatingILi4ELi128ELi4ELi16ELi32EifLNS0_11ScoringFuncE1EEEvPKT5_PKbPfiPT4_PiiiibPKf,"a",@progbits
	.sectionflags	@""
	.align	4
.nv.constant0._ZN4vllm3moe10topkGatingILi4ELi128ELi4ELi16ELi32EifLNS0_11ScoringFuncE1EEEvPKT5_PKbPfiPT4_PiiiibPKf:
	.zero		600


//--------------------- .nv.constant0._ZN4vllm3moe10topkGatingILi4ELi64ELi4ELi16ELi32EifLNS0_11ScoringFuncE1EEEvPKT5_PKbPfiPT4_PiiiibPKf --------------------------
	.section	.nv.constant0._ZN4vllm3moe10topkGatingILi4ELi64ELi4ELi16ELi32EifLNS0_11ScoringFuncE1EEEvPKT5_PKbPfiPT4_PiiiibPKf,"a",@progbits
	.sectionflags	@""
	.align	4
.nv.constant0._ZN4vllm3moe10topkGatingILi4ELi64ELi4ELi16ELi32EifLNS0_11ScoringFuncE1EEEvPKT5_PKbPfiPT4_PiiiibPKf:
	.zero		600


//--------------------- .nv.constant0._ZN4vllm3moe10topkGatingILi4ELi32ELi4ELi16ELi32EifLNS0_11ScoringFuncE1EEEvPKT5_PKbPfiPT4_PiiiibPKf --------------------------
	.section	.nv.constant0._ZN4vllm3moe10topkGatingILi4ELi32ELi4ELi16ELi32EifLNS0_11ScoringFuncE1EEEvPKT5_PKbPfiPT4_PiiiibPKf,"a",@progbits
	.sectionflags	@""
	.align	4
.nv.constant0._ZN4vllm3moe10topkGatingILi4ELi32ELi4ELi16ELi32EifLNS0_11ScoringFuncE1EEEvPKT5_PKbPfiPT4_PiiiibPKf:
	.zero		600


//--------------------- .nv.constant0._ZN4vllm3moe10topkGatingILi4ELi16ELi4ELi16ELi32EifLNS0_11ScoringFuncE1EEEvPKT5_PKbPfiPT4_PiiiibPKf --------------------------
	.section	.nv.constant0._ZN4vllm3moe10topkGatingILi4ELi16ELi4ELi16ELi32EifLNS0_11ScoringFuncE1EEEvPKT5_PKbPfiPT4_PiiiibPKf,"a",@progbits
	.sectionflags	@""
	.align	4
.nv.constant0._ZN4vllm3moe10topkGatingILi4ELi16ELi4ELi16ELi32EifLNS0_11ScoringFuncE1EEEvPKT5_PKbPfiPT4_PiiiibPKf:
	.zero		600


//--------------------- .nv.constant0._ZN4vllm3moe10topkGatingILi4ELi8ELi4ELi16ELi32EifLNS0_11ScoringFuncE1EEEvPKT5_PKbPfiPT4_PiiiibPKf --------------------------
	.section	.nv.constant0._ZN4vllm3moe10topkGatingILi4ELi8ELi4ELi16ELi32EifLNS0_11ScoringFuncE1EEEvPKT5_PKbPfiPT4_PiiiibPKf,"a",@progbits
	.sectionflags	@""
	.align	4
.nv.constant0._ZN4vllm3moe10topkGatingILi4ELi8ELi4ELi16ELi32EifLNS0_11ScoringFuncE1EEEvPKT5_PKbPfiPT4_PiiiibPKf:
	.zero		600


//--------------------- .nv.constant0._ZN4vllm3moe10topkGatingILi4ELi4ELi4ELi16ELi32EifLNS0_11ScoringFuncE1EEEvPKT5_PKbPfiPT4_PiiiibPKf --------------------------
	.section	.nv.constant0._ZN4vllm3moe10topkGatingILi4ELi4ELi4ELi16ELi32EifLNS0_11ScoringFuncE1EEEvPKT5_PKbPfiPT4_PiiiibPKf,"a",@progbits
	.sectionflags	@""
	.align	4
.nv.constant0._ZN4vllm3moe10topkGatingILi4ELi4ELi4ELi16ELi32EifLNS0_11ScoringFuncE1EEEvPKT5_PKbPfiPT4_PiiiibPKf:
	.zero		600


//--------------------- .nv.constant0._ZN4vllm3moe10topkGatingILi2ELi2ELi4ELi8ELi32EifLNS0_11ScoringFuncE1EEEvPKT5_PKbPfiPT4_PiiiibPKf --------------------------
	.section	.nv.constant0._ZN4vllm3moe10topkGatingILi2ELi2ELi4ELi8ELi32EifLNS0_11ScoringFuncE1EEEvPKT5_PKbPfiPT4_PiiiibPKf,"a",@progbits
	.sectionflags	@""
	.align	4
.nv.constant0._ZN4vllm3moe10topkGatingILi2ELi2ELi4ELi8ELi32EifLNS0_11ScoringFuncE1EEEvPKT5_PKbPfiPT4_PiiiibPKf:
	.zero		600


//--------------------- .nv.constant0._ZN4vllm3moe10topkGatingILi1ELi1ELi4ELi4ELi32EifLNS0_11ScoringFuncE1EEEvPKT5_PKbPfiPT4_PiiiibPKf --------------------------
	.section	.nv.constant0._ZN4vllm3moe10topkGatingILi1ELi1ELi4ELi4ELi32EifLNS0_11ScoringFuncE1EEEvPKT5_PKbPfiPT4_PiiiibPKf,"a",@progbits
	.sectionflags	@""
	.align	4
.nv.constant0._ZN4vllm3moe10topkGatingILi1ELi1ELi4ELi4ELi32EifLNS0_11ScoringFuncE1EEEvPKT5_PKbPfiPT4_PiiiibPKf:
	.zero		600


//--------------------- .nv.constant0._ZN4vllm3moe10topkGatingILi18ELi576ELi4ELi4ELi32El13__nv_bfloat16LNS0_11ScoringFuncE0EEEvPKT5_PKbPfiPT4_PiiiibPKf --------------------------
	.section	.nv.constant0._ZN4vllm3moe10topkGatingILi18ELi576ELi4ELi4ELi32El13__nv_bfloat16LNS0_11ScoringFuncE0EEEvPKT5_PKbPfiPT4_PiiiibPKf,"a",@progbits
	.sectionflags	@""
	.align	4
.nv.constant0._ZN4vllm3moe10topkGatingILi18ELi576ELi4ELi4ELi32El13__nv_bfloat16LNS0_11ScoringFuncE0EEEvPKT5_PKbPfiPT4_PiiiibPKf:
	.zero		600


//--------------------- .nv.constant0._ZN4vllm3moe10topkGatingILi14ELi448ELi4ELi4ELi32El13__nv_bfloat16LNS0_11ScoringFuncE0EEEvPKT5_PKbPfiPT4_PiiiibPKf --------------------------
	.section	.nv.constant0._ZN4vllm3moe10topkGatingILi14ELi448ELi4ELi4ELi32El13__nv_bfloat16LNS0_11ScoringFuncE0EEEvPKT5_PKbPfiPT4_PiiiibPKf,"a",@progbits
	.sectionflags	@""
	.align	4
.nv.constant0._ZN4vllm3moe10topkGatingILi14ELi448ELi4ELi4ELi32El13__nv_bfloat16LNS0_11ScoringFuncE0EEEvPKT5_PKbPfiPT4_PiiiibPKf:
	.zero		600


//--------------------- .nv.constant0._ZN4vllm3moe10topkGatingILi12ELi384ELi4ELi4ELi32El13__nv_bfloat16LNS0_11ScoringFuncE0EEEvPKT5_PKbPfiPT4_PiiiibPKf --------------------------
	.section	.nv.constant0._ZN4vllm3moe10topkGatingILi12ELi384ELi4ELi4ELi32El13__nv_bfloat16LNS0_11ScoringFuncE0EEEvPKT5_PKbPfiPT4_PiiiibPKf,"a",@progbits
	.sectionflags	@""
	.align	4
.nv.constant0._ZN4vllm3moe10topkGatingILi12ELi384ELi4ELi4ELi32El13__nv_bfloat16LNS0_11ScoringFuncE0EEEvPKT5_PKbPfiPT4_PiiiibPKf:
	.zero		600


//--------------------- .nv.constant0._ZN4vllm3moe10topkGatingILi10ELi320ELi4ELi4ELi32El13__nv_bfloat16LNS0_11ScoringFuncE0EEEvPKT5_PKbPfiPT4_PiiiibPKf --------------------------
	.section	.nv.constant0._ZN4vllm3moe10topkGatingILi10ELi320ELi4ELi4ELi32El13__nv_bfloat16LNS0_11ScoringFuncE0EEEvPKT5_PKbPfiPT4_PiiiibPKf,"a",@progbits
	.sectionflags	@""
	.align	4
.nv.constant0._ZN4vllm3moe10topkGatingILi10ELi320ELi4ELi4ELi32El13__nv_bfloat16LNS0_11ScoringFuncE0EEEvPKT5_PKbPfiPT4_PiiiibPKf:
	.zero		600


//--------------------- .nv.constant0._ZN4vllm3moe10topkGatingILi6ELi192ELi4ELi4ELi32El13__nv_bfloat16LNS0_11ScoringFuncE0EEEvPKT5_PKbPfiPT4_PiiiibPKf --------------------------
	.section	.nv.constant0._ZN4vllm3moe10topkGatingILi6ELi192ELi4ELi4ELi32El13__nv_bfloat16LNS0_11ScoringFuncE0EEEvPKT5_PKbPfiPT4_PiiiibPKf,"a",@progbits
	.sectionflags	@""
	.align	4
.nv.constant0._ZN4vllm3moe10topkGatingILi6ELi192ELi4ELi4ELi32El13__nv_bfloat16LNS0_11ScoringFuncE0EEEvPKT5_PKbPfiPT4_PiiiibPKf:
	.zero		600


//--------------------- .nv.constant0._ZN4vllm3moe10topkGatingILi16ELi512ELi4ELi16ELi32El13__nv_bfloat16LNS0_11ScoringFuncE0EEEvPKT5_PKbPfiPT4_PiiiibPKf --------------------------
	.section	.nv.constant0._ZN4vllm3moe10topkGatingILi16ELi512ELi4ELi16ELi32El13__nv_bfloat16LNS0_11ScoringFuncE0EEEvPKT5_PKbPfiPT4_PiiiibPKf,"a",@progbits
	.sectionflags	@""
	.align	4
.nv.constant0._ZN4vllm3moe10topkGatingILi16ELi512ELi4ELi16ELi32El13__nv_bfloat16LNS0_11ScoringFuncE0EEEvPKT5_PKbPfiPT4_PiiiibPKf:
	.zero		600


//--------------------- .nv.constant0._ZN4vllm3moe10topkGatingILi8ELi256ELi4ELi16ELi32El13__nv_bfloat16LNS0_11ScoringFuncE0EEEvPKT5_PKbPfiPT4_PiiiibPKf --------------------------
	.section	.nv.constant0._ZN4vllm3moe10topkGatingILi8ELi256ELi4ELi16ELi32El13__nv_bfloat16LNS0_11ScoringFuncE0EEEvPKT5_PKbPfiPT4_PiiiibPKf,"a",@progbits
	.sectionflags	@""
	.align	4
.nv.constant0._ZN4vllm3moe10topkGatingILi8ELi256ELi4ELi16ELi32El13__nv_bfloat16LNS0_11ScoringFuncE0EEEvPKT5_PKbPfiPT4_PiiiibPKf:
	.zero		600


//--------------------- .nv.constant0._ZN4vllm3moe10topkGatingILi8ELi128ELi4ELi16ELi32El13__nv_bfloat16LNS0_11ScoringFuncE0EEEvPKT5_PKbPfiPT4_PiiiibPKf --------------------------
	.section	.nv.constant0._ZN4vllm3moe10topkGatingILi8ELi128ELi4ELi16ELi32El13__nv_bfloat16LNS0_11ScoringFuncE0EEEvPKT5_PKbPfiPT4_PiiiibPKf,"a",@progbits
	.sectionflags	@""
	.align	4
.nv.constant0._ZN4vllm3moe10topkGatingILi8ELi128ELi4ELi16ELi32El13__nv_bfloat16LNS0_11ScoringFuncE0EEEvPKT5_PKbPfiPT4_PiiiibPKf:
	.zero		600


//--------------------- .nv.constant0._ZN4vllm3moe10topkGatingILi8ELi64ELi4ELi16ELi32El13__nv_bfloat16LNS0_11ScoringFuncE0EEEvPKT5_PKbPfiPT4_PiiiibPKf --------------------------
	.section	.nv.constant0._ZN4vllm3moe10topkGatingILi8ELi64ELi4ELi16ELi32El13__nv_bfloat16LNS0_11ScoringFuncE0EEEvPKT5_PKbPfiPT4_PiiiibPKf,"a",@progbits
	.sectionflags	@""
	.align	4
.nv.constant0._ZN4vllm3moe10topkGatingILi8ELi64ELi4ELi16ELi32El13__nv_bfloat16LNS0_11ScoringFuncE0EEEvPKT5_PKbPfiPT4_PiiiibPKf:
	.zero		600


//--------------------- .nv.constant0._ZN4vllm3moe10topkGatingILi8ELi32ELi4ELi16ELi32El13__nv_bfloat16LNS0_11ScoringFuncE0EEEvPKT5_PKbPfiPT4_PiiiibPKf --------------------------
	.section	.nv.constant0._ZN4vllm3moe10topkGatingILi8ELi32ELi4ELi16ELi32El13__nv_bfloat16LNS0_11ScoringFuncE0EEEvPKT5_PKbPfiPT4_PiiiibPKf,"a",@progbits
	.sectionflags	@""
	.align	4
.nv.constant0._ZN4vllm3moe10topkGatingILi8ELi32ELi4ELi16ELi32El13__nv_bfloat16LNS0_11ScoringFuncE0EEEvPKT5_PKbPfiPT4_PiiiibPKf:
	.zero		600


//--------------------- .nv.constant0._ZN4vllm3moe10topkGatingILi8ELi16ELi4ELi16ELi32El13__nv_bfloat16LNS0_11ScoringFuncE0EEEvPKT5_PKbPfiPT4_PiiiibPKf --------------------------
	.section	.nv.constant0._ZN4vllm3moe10topkGatingILi8ELi16ELi4ELi16ELi32El13__nv_bfloat16LNS0_11ScoringFuncE0EEEvPKT5_PKbPfiPT4_PiiiibPKf,"a",@progbits
	.sectionflags	@""
	.align	4
.nv.constant0._ZN4vllm3moe10topkGatingILi8ELi16ELi4ELi16ELi32El13__nv_bfloat16LNS0_11ScoringFuncE0EEEvPKT5_PKbPfiPT4_PiiiibPKf:
	.zero		600


//--------------------- .nv.constant0._ZN4vllm3moe10topkGatingILi8ELi8ELi4ELi16ELi32El13__nv_bfloat16LNS0_11ScoringFuncE0EEEvPKT5_PKbPfiPT4_PiiiibPKf --------------------------
	.section	.nv.constant0._ZN4vllm3moe10topkGatingILi8ELi8ELi4ELi16ELi32El13__nv_bfloat16LNS0_11ScoringFuncE0EEEvPKT5_PKbPfiPT4_PiiiibPKf,"a",@progbits
	.sectionflags	@""
	.align	4
.nv.constant0._ZN4vllm3moe10topkGatingILi8ELi8ELi4ELi16ELi32El13__nv_bfloat16LNS0_11ScoringFuncE0EEEvPKT5_PKbPfiPT4_PiiiibPKf:
	.zero		600


//--------------------- .nv.constant0._ZN4vllm3moe10topkGatingILi4ELi4ELi4ELi8ELi32El13__nv_bfloat16LNS0_11ScoringFuncE0EEEvPKT5_PKbPfiPT4_PiiiibPKf --------------------------
	.section	.nv.constant0._ZN4vllm3moe10topkGatingILi4ELi4ELi4ELi8ELi32El13__nv_bfloat16LNS0_11ScoringFuncE0EEEvPKT5_PKbPfiPT4_PiiiibPKf,"a",@progbits
	.sectionflags	@""
	.align	4
.nv.constant0._ZN4vllm3moe10topkGatingILi4ELi4ELi4ELi8ELi32El13__nv_bfloat16LNS0_11ScoringFuncE0EEEvPKT5_PKbPfiPT4_PiiiibPKf:
	.zero		600


//--------------------- .nv.constant0._ZN4vllm3moe10topkGatingILi2ELi2ELi4ELi4ELi32El13__nv_bfloat16LNS0_11ScoringFuncE0EEEvPKT5_PKbPfiPT4_PiiiibPKf --------------------------
	.section	.nv.constant0._ZN4vllm3moe10topkGatingILi2ELi2ELi4ELi4ELi32El13__nv_bfloat16LNS0_11ScoringFuncE0EEEvPKT5_PKbPfiPT4_PiiiibPKf,"a",@progbits
	.sectionflags	@""
	.align	4
.nv.constant0._ZN4vllm3moe10topkGatingILi2ELi2ELi4ELi4ELi32El13__nv_bfloat16LNS0_11ScoringFuncE0EEEvPKT5_PKbPfiPT4_PiiiibPKf:
	.zero		600


//--------------------- .nv.constant0._ZN4vllm3moe10topkGatingILi1ELi1ELi4ELi2ELi32El13__nv_bfloat16LNS0_11ScoringFuncE0EEEvPKT5_PKbPfiPT4_PiiiibPKf --------------------------
	.section	.nv.constant0._ZN4vllm3moe10topkGatingILi1ELi1ELi4ELi2ELi32El13__nv_bfloat16LNS0_11ScoringFuncE0EEEvPKT5_PKbPfiPT4_PiiiibPKf,"a",@progbits
	.sectionflags	@""
	.align	4
.nv.constant0._ZN4vllm3moe10topkGatingILi1ELi1ELi4ELi2ELi32El13__nv_bfloat16LNS0_11ScoringFuncE0EEEvPKT5_PKbPfiPT4_PiiiibPKf:
	.zero		600


//--------------------- .nv.constant0._ZN4vllm3moe10topkGatingILi18ELi576ELi4ELi4ELi32Ej13__nv_bfloat16LNS0_11ScoringFuncE0EEEvPKT5_PKbPfiPT4_PiiiibPKf --------------------------
	.section	.nv.constant0._ZN4vllm3moe10topkGatingILi18ELi576ELi4ELi4ELi32Ej13__nv_bfloat16LNS0_11ScoringFuncE0EEEvPKT5_PKbPfiPT4_PiiiibPKf,"a",@progbits
	.sectionflags	@""
	.align	4
.nv.constant0._ZN4vllm3moe10topkGatingILi18ELi576ELi4ELi4ELi32Ej13__nv_bfloat16LNS0_11ScoringFuncE0EEEvPKT5_PKbPfiPT4_PiiiibPKf:
	.zero		600


//--------------------- .nv.constant0._ZN4vllm3moe10topkGatingILi14ELi448ELi4ELi4ELi32Ej13__nv_bfloat16LNS0_11ScoringFuncE0EEEvPKT5_PKbPfiPT4_PiiiibPKf --------------------------
	.section	.nv.constant0._ZN4vllm3moe10topkGatingILi14ELi448ELi4ELi4ELi32Ej13__nv_bfloat16LNS0_11ScoringFuncE0EEEvPKT5_PKbPfiPT4_PiiiibPKf,"a",@progbits
	.sectionflags	@""
	.align	4
.nv.constant0._ZN4vllm3moe10topkGatingILi14ELi448ELi4ELi4ELi32Ej13__nv_bfloat16LNS0_11ScoringFuncE0EEEvPKT5_PKbPfiPT4_PiiiibPKf:
	.zero		600


//--------------------- .nv.constant0._ZN4vllm3moe10topkGatingILi12ELi384ELi4ELi4ELi32Ej13__nv_bfloat16LNS0_11ScoringFuncE0EEEvPKT5_PKbPfiPT4_PiiiibPKf --------------------------
	.section	.nv.constant0._ZN4vllm3moe10topkGatingILi12ELi384ELi4ELi4ELi32Ej13__nv_bfloat16LNS0_11ScoringFuncE0EEEvPKT5_PKbPfiPT4_PiiiibPKf,"a",@progbits
	.sectionflags	@""
	.align	4
.nv.constant0._ZN4vllm3moe10topkGatingILi12ELi384ELi4ELi4ELi32Ej13__nv_bfloat16LNS0_11ScoringFuncE0EEEvPKT5_PKbPfiPT4_PiiiibPKf:
	.zero		600


//--------------------- .nv.constant0._ZN4vllm3moe10topkGatingILi10ELi320ELi4ELi4ELi32Ej13__nv_bfloat16LNS0_11ScoringFuncE0EEEvPKT5_PKbPfiPT4_PiiiibPKf --------------------------
	.section	.nv.constant0._ZN4vllm3moe10topkGatingILi10ELi320ELi4ELi4ELi32Ej13__nv_bfloat16LNS0_11ScoringFuncE0EEEvPKT5_PKbPfiPT4_PiiiibPKf,"a",@progbits
	.sectionflags	@""
	.align	4
.nv.constant0._ZN4vllm3moe10topkGatingILi10ELi320ELi4ELi4ELi32Ej13__nv_bfloat16LNS0_11ScoringFuncE0EEEvPKT5_PKbPfiPT4_PiiiibPKf:
	.zero		600


//--------------------- .nv.constant0._ZN4vllm3moe10topkGatingILi6ELi192ELi4ELi4ELi32Ej13__nv_bfloat16LNS0_11ScoringFuncE0EEEvPKT5_PKbPfiPT4_PiiiibPKf --------------------------
	.section	.nv.constant0._ZN4vllm3moe10topkGatingILi6ELi192ELi4ELi4ELi32Ej13__nv_bfloat16LNS0_11ScoringFuncE0EEEvPKT5_PKbPfiPT4_PiiiibPKf,"a",@progbits
	.sectionflags	@""
	.align	4
.nv.constant0._ZN4vllm3moe10topkGatingILi6ELi192ELi4ELi4ELi32Ej13__nv_bfloat16LNS0_11ScoringFuncE0EEEvPKT5_PKbPfiPT4_PiiiibPKf:
	.zero		600


//--------------------- .nv.constant0._ZN4vllm3moe10topkGatingILi16ELi512ELi4ELi16ELi32Ej13__nv_bfloat16LNS0_11ScoringFuncE0EEEvPKT5_PKbPfiPT4_PiiiibPKf --------------------------
	.section	.nv.constant0._ZN4vllm3moe10topkGatingILi16ELi512ELi4ELi16ELi32Ej13__nv_bfloat16LNS0_11ScoringFuncE0EEEvPKT5_PKbPfiPT4_PiiiibPKf,"a",@progbits
	.sectionflags	@""
	.align	4
.nv.constant0._ZN4vllm3moe10topkGatingILi16ELi512ELi4ELi16ELi32Ej13__nv_bfloat16LNS0_11ScoringFuncE0EEEvPKT5_PKbPfiPT4_PiiiibPKf:
	.zero		600


//--------------------- .nv.constant0._ZN4vllm3moe10topkGatingILi8ELi256ELi4ELi16ELi32Ej13__nv_bfloat16LNS0_11ScoringFuncE0EEEvPKT5_PKbPfiPT4_PiiiibPKf --------------------------
	.section	.nv.constant0._ZN4vllm3moe10topkGatingILi8ELi256ELi4ELi16ELi32Ej13__nv_bfloat16LNS0_11ScoringFuncE0EEEvPKT5_PKbPfiPT4_PiiiibPKf,"a",@progbits
	.sectionflags	@""
	.align	4
.nv.constant0._ZN4vllm3moe10topkGatingILi8ELi256ELi4ELi16ELi32Ej13__nv_bfloat16LNS0_11ScoringFuncE0EEEvPKT5_PKbPfiPT4_PiiiibPKf:
	.zero		600


//--------------------- .nv.constant0._ZN4vllm3moe10topkGatingILi8ELi128ELi4ELi16ELi32Ej13__nv_bfloat16LNS0_11ScoringFuncE0EEEvPKT5_PKbPfiPT4_PiiiibPKf --------------------------
	.section	.nv.constant0._ZN4vllm3moe10topkGatingILi8ELi128ELi4ELi16ELi32Ej13__nv_bfloat16LNS0_11ScoringFuncE0EEEvPKT5_PKbPfiPT4_PiiiibPKf,"a",@progbits
	.sectionflags	@""
	.align	4
.nv.constant0._ZN4vllm3moe10topkGatingILi8ELi128ELi4ELi16ELi32Ej13__nv_bfloat16LNS0_11ScoringFuncE0EEEvPKT5_PKbPfiPT4_PiiiibPKf:
	.zero		600


//--------------------- .nv.constant0._ZN4vllm3moe10topkGatingILi8ELi64ELi4ELi16ELi32Ej13__nv_bfloat16LNS0_11ScoringFuncE0EEEvPKT5_PKbPfiPT4_PiiiibPKf --------------------------
	.section	.nv.constant0._ZN4vllm3moe10topkGatingILi8ELi64ELi4ELi16ELi32Ej13__nv_bfloat16LNS0_11ScoringFuncE0EEEvPKT5_PKbPfiPT4_PiiiibPKf,"a",@progbits
	.sectionflags	@""
	.align	4
.nv.constant0._ZN4vllm3moe10topkGatingILi8ELi64ELi4ELi16ELi32Ej13__nv_bfloat16LNS0_11ScoringFuncE0EEEvPKT5_PKbPfiPT4_PiiiibPKf:
	.zero		600


//--------------------- .nv.constant0._ZN4vllm3moe10topkGatingILi8ELi32ELi4ELi16ELi32Ej13__nv_bfloat16LNS0_11ScoringFuncE0EEEvPKT5_PKbPfiPT4_PiiiibPKf --------------------------
	.section	.nv.constant0._ZN4vllm3moe10topkGatingILi8ELi32ELi4ELi16ELi32Ej13__nv_bfloat16LNS0_11ScoringFuncE0EEEvPKT5_PKbPfiPT4_PiiiibPKf,"a",@progbits
	.sectionflags	@""
	.align	4
.nv.constant0._ZN4vllm3moe10topkGatingILi8ELi32ELi4ELi16ELi32Ej13__nv_bfloat16LNS0_11ScoringFuncE0EEEvPKT5_PKbPfiPT4_PiiiibPKf:
	.zero		600


//--------------------- .nv.constant0._ZN4vllm3moe10topkGatingILi8ELi16ELi4ELi16ELi32Ej13__nv_bfloat16LNS0_11ScoringFuncE0EEEvPKT5_PKbPfiPT4_PiiiibPKf --------------------------
	.section	.nv.constant0._ZN4vllm3moe10topkGatingILi8ELi16ELi4ELi16ELi32Ej13__nv_bfloat16LNS0_11ScoringFuncE0EEEvPKT5_PKbPfiPT4_PiiiibPKf,"a",@progbits
	.sectionflags	@""
	.align	4
.nv.constant0._ZN4vllm3moe10topkGatingILi8ELi16ELi4ELi16ELi32Ej13__nv_bfloat16LNS0_11ScoringFuncE0EEEvPKT5_PKbPfiPT4_PiiiibPKf:
	.zero		600


//--------------------- .nv.constant0._ZN4vllm3moe10topkGatingILi8ELi8ELi4ELi16ELi32Ej13__nv_bfloat16LNS0_11ScoringFuncE0EEEvPKT5_PKbPfiPT4_PiiiibPKf --------------------------
	.section	.nv.constant0._ZN4vllm3moe10topkGatingILi8ELi8ELi4ELi16ELi32Ej13__nv_bfloat16LNS0_11ScoringFuncE0EEEvPKT5_PKbPfiPT4_PiiiibPKf,"a",@progbits
	.sectionflags	@""
	.align	4
.nv.constant0._ZN4vllm3moe10topkGatingILi8ELi8ELi4ELi16ELi32Ej13__nv_bfloat16LNS0_11ScoringFuncE0EEEvPKT5_PKbPfiPT4_PiiiibPKf:
	.zero		600


//--------------------- .nv.constant0._ZN4vllm3moe10topkGatingILi4ELi4ELi4ELi8ELi32Ej13__nv_bfloat16LNS0_11ScoringFuncE0EEEvPKT5_PKbPfiPT4_PiiiibPKf --------------------------
	.section	.nv.constant0._ZN4vllm3moe10topkGatingILi4ELi4ELi4ELi8ELi32Ej13__nv_bfloat16LNS0_11ScoringFuncE0EEEvPKT5_PKbPfiPT4_PiiiibPKf,"a",@progbits
	.sectionflags	@""
	.align	4
.nv.constant0._ZN4vllm3moe10topkGatingILi4ELi4ELi4ELi8ELi32Ej13__nv_bfloat16LNS0_11ScoringFuncE0EEEvPKT5_PKbPfiPT4_PiiiibPKf:
	.zero		600


//--------------------- .nv.constant0._ZN4vllm3moe10topkGatingILi2ELi2ELi4ELi4ELi32Ej13__nv_bfloat16LNS0_11ScoringFuncE0EEEvPKT5_PKbPfiPT4_PiiiibPKf --------------------------
	.section	.nv.constant0._ZN4vllm3moe10topkGatingILi2ELi2ELi4ELi4ELi32Ej13__nv_bfloat16LNS0_11ScoringFuncE0EEEvPKT5_PKbPfiPT4_PiiiibPKf,"a",@progbits
	.sectionflags	@""
	.align	4
.nv.constant0._ZN4vllm3moe10topkGatingILi2ELi2ELi4ELi4ELi32Ej13__nv_bfloat16LNS0_11ScoringFuncE0EEEvPKT5_PKbPfiPT4_PiiiibPKf:
	.zero		600


//--------------------- .nv.constant0._ZN4vllm3moe10topkGatingILi1ELi1ELi4ELi2ELi32Ej13__nv_bfloat16LNS0_11ScoringFuncE0EEEvPKT5_PKbPfiPT4_PiiiibPKf --------------------------
	.section	.nv.constant0._ZN4vllm3moe10topkGatingILi1ELi1ELi4ELi2ELi32Ej13__nv_bfloat16LNS0_11ScoringFuncE0EEEvPKT5_PKbPfiPT4_PiiiibPKf,"a",@progbits
	.sectionflags	@""
	.align	4
.nv.constant0._ZN4vllm3moe10topkGatingILi1ELi1ELi4ELi2ELi32Ej13__nv_bfloat16LNS0_11ScoringFuncE0EEEvPKT5_PKbPfiPT4_PiiiibPKf:
	.zero		600


//--------------------- .nv.constant0._ZN4vllm3moe10moeSoftmaxILi256E13__nv_bfloat16EEvPKT0_PKbPfi --------------------------
	.section	.nv.constant0._ZN4vllm3moe10moeSoftmaxILi256E13__nv_bfloat16EEvPKT0_PKbPfi,"a",@progbits
	.sectionflags	@""
	.align	4
.nv.constant0._ZN4vllm3moe10moeSoftmaxILi256E13__nv_bfloat16EEvPKT0_PKbPfi:
	.zero		556


//--------------------- .nv.constant0._ZN4vllm3moe10topkGatingILi18ELi576ELi4ELi4ELi32Ei13__nv_bfloat16LNS0_11ScoringFuncE0EEEvPKT5_PKbPfiPT4_PiiiibPKf --------------------------
	.section	.nv.constant0._ZN4vllm3moe10topkGatingILi18ELi576ELi4ELi4ELi32Ei13__nv_bfloat16LNS0_11ScoringFuncE0EEEvPKT5_PKbPfiPT4_PiiiibPKf,"a",@progbits
	.sectionflags	@""
	.align	4
.nv.constant0._ZN4vllm3moe10topkGatingILi18ELi576ELi4ELi4ELi32Ei13__nv_bfloat16LNS0_11ScoringFuncE0EEEvPKT5_PKbPfiPT4_PiiiibPKf:
	.zero		600


//--------------------- .nv.constant0._ZN4vllm3moe10topkGatingILi14ELi448ELi4ELi4ELi32Ei13__nv_bfloat16LNS0_11ScoringFuncE0EEEvPKT5_PKbPfiPT4_PiiiibPKf --------------------------
	.section	.nv.constant0._ZN4vllm3moe10topkGatingILi14ELi448ELi4ELi4ELi32Ei13__nv_bfloat16LNS0_11ScoringFuncE0EEEvPKT5_PKbPfiPT4_PiiiibPKf,"a",@progbits
	.sectionflags	@""
	.align	4
.nv.constant0._ZN4vllm3moe10topkGatingILi14ELi448ELi4ELi4ELi32Ei13__nv_bfloat16LNS0_11ScoringFuncE0EEEvPKT5_PKbPfiPT4_PiiiibPKf:
	.zero		600


//--------------------- .nv.constant0._ZN4vllm3moe10topkGatingILi12ELi384ELi4ELi4ELi32Ei13__nv_bfloat16LNS0_11ScoringFuncE0EEEvPKT5_PKbPfiPT4_PiiiibPKf --------------------------
	.section	.nv.constant0._ZN4vllm3moe10topkGatingILi12ELi384ELi4ELi4ELi32Ei13__nv_bfloat16LNS0_11ScoringFuncE0EEEvPKT5_PKbPfiPT4_PiiiibPKf,"a",@progbits
	.sectionflags	@""
	.align	4
.nv.constant0._ZN4vllm3moe10topkGatingILi12ELi384ELi4ELi4ELi32Ei13__nv_bfloat16LNS0_11ScoringFuncE0EEEvPKT5_PKbPfiPT4_PiiiibPKf:
	.zero		600


//--------------------- .nv.constant0._ZN4vllm3moe10topkGatingILi10ELi320ELi4ELi4ELi32Ei13__nv_bfloat16LNS0_11ScoringFuncE0EEEvPKT5_PKbPfiPT4_PiiiibPKf --------------------------
	.section	.nv.constant0._ZN4vllm3moe10topkGatingILi10ELi320ELi4ELi4ELi32Ei13__nv_bfloat16LNS0_11ScoringFuncE0EEEvPKT5_PKbPfiPT4_PiiiibPKf,"a",@progbits
	.sectionflags	@""
	.align	4
.nv.constant0._ZN4vllm3moe10topkGatingILi10ELi320ELi4ELi4ELi32Ei13__nv_bfloat16LNS0_11ScoringFuncE0EEEvPKT5_PKbPfiPT4_PiiiibPKf:
	.zero		600


//--------------------- .nv.constant0._ZN4vllm3moe10topkGatingILi6ELi192ELi4ELi4ELi32Ei13__nv_bfloat16LNS0_11ScoringFuncE0EEEvPKT5_PKbPfiPT4_PiiiibPKf --------------------------
	.section	.nv.constant0._ZN4vllm3moe10topkGatingILi6ELi192ELi4ELi4ELi32Ei13__nv_bfloat16LNS0_11ScoringFuncE0EEEvPKT5_PKbPfiPT4_PiiiibPKf,"a",@progbits
	.sectionflags	@""
	.align	4
.nv.constant0._ZN4vllm3moe10topkGatingILi6ELi192ELi4ELi4ELi32Ei13__nv_bfloat16LNS0_11ScoringFuncE0EEEvPKT5_PKbPfiPT4_PiiiibPKf:
	.zero		600


//--------------------- .nv.constant0._ZN4vllm3moe10topkGatingILi16ELi512ELi4ELi16ELi32Ei13__nv_bfloat16LNS0_11ScoringFuncE0EEEvPKT5_PKbPfiPT4_PiiiibPKf --------------------------
	.section	.nv.constant0._ZN4vllm3moe10topkGatingILi16ELi512ELi4ELi16ELi32Ei13__nv_bfloat16LNS0_11ScoringFuncE0EEEvPKT5_PKbPfiPT4_PiiiibPKf,"a",@progbits
	.sectionflags	@""
	.align	4
.nv.constant0._ZN4vllm3moe10topkGatingILi16ELi512ELi4ELi16ELi32Ei13__nv_bfloat16LNS0_11ScoringFuncE0EEEvPKT5_PKbPfiPT4_PiiiibPKf:
	.zero		600


//--------------------- .nv.constant0._ZN4vllm3moe10topkGatingILi8ELi256ELi4ELi16ELi32Ei13__nv_bfloat16LNS0_11ScoringFuncE0EEEvPKT5_PKbPfiPT4_PiiiibPKf --------------------------
	.section	.nv.constant0._ZN4vllm3moe10topkGatingILi8ELi256ELi4ELi16ELi32Ei13__nv_bfloat16LNS0_11ScoringFuncE0EEEvPKT5_PKbPfiPT4_PiiiibPKf,"a",@progbits
	.sectionflags	@""
	.align	4
.nv.constant0._ZN4vllm3moe10topkGatingILi8ELi256ELi4ELi16ELi32Ei13__nv_bfloat16LNS0_11ScoringFuncE0EEEvPKT5_PKbPfiPT4_PiiiibPKf:
	.zero		600


//--------------------- .nv.constant0._ZN4vllm3moe10topkGatingILi8ELi128ELi4ELi16ELi32Ei13__nv_bfloat16LNS0_11ScoringFuncE0EEEvPKT5_PKbPfiPT4_PiiiibPKf --------------------------
	.section	.nv.constant0._ZN4vllm3moe10topkGatingILi8ELi128ELi4ELi16ELi32Ei13__nv_bfloat16LNS0_11ScoringFuncE0EEEvPKT5_PKbPfiPT4_PiiiibPKf,"a",@progbits
	.sectionflags	@""
	.align	4
.nv.constant0._ZN4vllm3moe10topkGatingILi8ELi128ELi4ELi16ELi32Ei13__nv_bfloat16LNS0_11ScoringFuncE0EEEvPKT5_PKbPfiPT4_PiiiibPKf:
	.zero		600


//--------------------- .nv.constant0._ZN4vllm3moe10topkGatingILi8ELi64ELi4ELi16ELi32Ei13__nv_bfloat16LNS0_11ScoringFuncE0EEEvPKT5_PKbPfiPT4_PiiiibPKf --------------------------
	.section	.nv.constant0._ZN4vllm3moe10topkGatingILi8ELi64ELi4ELi16ELi32Ei13__nv_bfloat16LNS0_11ScoringFuncE0EEEvPKT5_PKbPfiPT4_PiiiibPKf,"a",@progbits
	.sectionflags	@""
	.align	4
.nv.constant0._ZN4vllm3moe10topkGatingILi8ELi64ELi4ELi16ELi32Ei13__nv_bfloat16LNS0_11ScoringFuncE0EEEvPKT5_PKbPfiPT4_PiiiibPKf:
	.zero		600


//--------------------- .nv.constant0._ZN4vllm3moe10topkGatingILi8ELi32ELi4ELi16ELi32Ei13__nv_bfloat16LNS0_11ScoringFuncE0EEEvPKT5_PKbPfiPT4_PiiiibPKf --------------------------
	.section	.nv.constant0._ZN4vllm3moe10topkGatingILi8ELi32ELi4ELi16ELi32Ei13__nv_bfloat16LNS0_11ScoringFuncE0EEEvPKT5_PKbPfiPT4_PiiiibPKf,"a",@progbits
	.sectionflags	@""
	.align	4
.nv.constant0._ZN4vllm3moe10topkGatingILi8ELi32ELi4ELi16ELi32Ei13__nv_bfloat16LNS0_11ScoringFuncE0EEEvPKT5_PKbPfiPT4_PiiiibPKf:
	.zero		600


//--------------------- .nv.constant0._ZN4vllm3moe10topkGatingILi8ELi16ELi4ELi16ELi32Ei13__nv_bfloat16LNS0_11ScoringFuncE0EEEvPKT5_PKbPfiPT4_PiiiibPKf --------------------------
	.section	.nv.constant0._ZN4vllm3moe10topkGatingILi8ELi16ELi4ELi16ELi32Ei13__nv_bfloat16LNS0_11ScoringFuncE0EEEvPKT5_PKbPfiPT4_PiiiibPKf,"a",@progbits
	.sectionflags	@""
	.align	4
.nv.constant0._ZN4vllm3moe10topkGatingILi8ELi16ELi4ELi16ELi32Ei13__nv_bfloat16LNS0_11ScoringFuncE0EEEvPKT5_PKbPfiPT4_PiiiibPKf:
	.zero		600


//--------------------- .nv.constant0._ZN4vllm3moe10topkGatingILi8ELi8ELi4ELi16ELi32Ei13__nv_bfloat16LNS0_11ScoringFuncE0EEEvPKT5_PKbPfiPT4_PiiiibPKf --------------------------
	.section	.nv.constant0._ZN4vllm3moe10topkGatingILi8ELi8ELi4ELi16ELi32Ei13__nv_bfloat16LNS0_11ScoringFuncE0EEEvPKT5_PKbPfiPT4_PiiiibPKf,"a",@progbits
	.sectionflags	@""
	.align	4
.nv.constant0._ZN4vllm3moe10topkGatingILi8ELi8ELi4ELi16ELi32Ei13__nv_bfloat16LNS0_11ScoringFuncE0EEEvPKT5_PKbPfiPT4_PiiiibPKf:
	.zero		600


//--------------------- .nv.constant0._ZN4vllm3moe10topkGatingILi4ELi4ELi4ELi8ELi32Ei13__nv_bfloat16LNS0_11ScoringFuncE0EEEvPKT5_PKbPfiPT4_PiiiibPKf --------------------------
	.section	.nv.constant0._ZN4vllm3moe10topkGatingILi4ELi4ELi4ELi8ELi32Ei13__nv_bfloat16LNS0_11ScoringFuncE0EEEvPKT5_PKbPfiPT4_PiiiibPKf,"a",@progbits
	.sectionflags	@""
	.align	4
.nv.constant0._ZN4vllm3moe10topkGatingILi4ELi4ELi4ELi8ELi32Ei13__nv_bfloat16LNS0_11ScoringFuncE0EEEvPKT5_PKbPfiPT4_PiiiibPKf:
	.zero		600


//--------------------- .nv.constant0._ZN4vllm3moe10topkGatingILi2ELi2ELi4ELi4ELi32Ei13__nv_bfloat16LNS0_11ScoringFuncE0EEEvPKT5_PKbPfiPT4_PiiiibPKf --------------------------
	.section	.nv.constant0._ZN4vllm3moe10topkGatingILi2ELi2ELi4ELi4ELi32Ei13__nv_bfloat16LNS0_11ScoringFuncE0EEEvPKT5_PKbPfiPT4_PiiiibPKf,"a",@progbits
	.sectionflags	@""
	.align	4
.nv.constant0._ZN4vllm3moe10topkGatingILi2ELi2ELi4ELi4ELi32Ei13__nv_bfloat16LNS0_11ScoringFuncE0EEEvPKT5_PKbPfiPT4_PiiiibPKf:
	.zero		600


//--------------------- .nv.constant0._ZN4vllm3moe10topkGatingILi1ELi1ELi4ELi2ELi32Ei13__nv_bfloat16LNS0_11ScoringFuncE0EEEvPKT5_PKbPfiPT4_PiiiibPKf --------------------------
	.section	.nv.constant0._ZN4vllm3moe10topkGatingILi1ELi1ELi4ELi2ELi32Ei13__nv_bfloat16LNS0_11ScoringFuncE0EEEvPKT5_PKbPfiPT4_PiiiibPKf,"a",@progbits
	.sectionflags	@""
	.align	4
.nv.constant0._ZN4vllm3moe10topkGatingILi1ELi1ELi4ELi2ELi32Ei13__nv_bfloat16LNS0_11ScoringFuncE0EEEvPKT5_PKbPfiPT4_PiiiibPKf:
	.zero		600


//--------------------- .nv.constant0._ZN4vllm3moe10topkGatingILi18ELi576ELi4ELi4ELi32El6__halfLNS0_11ScoringFuncE0EEEvPKT5_PKbPfiPT4_PiiiibPKf --------------------------
	.section	.nv.constant0._ZN4vllm3moe10topkGatingILi18ELi576ELi4ELi4ELi32El6__halfLNS0_11ScoringFuncE0EEEvPKT5_PKbPfiPT4_PiiiibPKf,"a",@progbits
	.sectionflags	@""
	.align	4
.nv.constant0._ZN4vllm3moe10topkGatingILi18ELi576ELi4ELi4ELi32El6__halfLNS0_11ScoringFuncE0EEEvPKT5_PKbPfiPT4_PiiiibPKf:
	.zero		600


//--------------------- .nv.constant0._ZN4vllm3moe10topkGatingILi14ELi448ELi4ELi4ELi32El6__halfLNS0_11ScoringFuncE0EEEvPKT5_PKbPfiPT4_PiiiibPKf --------------------------
	.section	.nv.constant0._ZN4vllm3moe10topkGatingILi14ELi448ELi4ELi4ELi32El6__halfLNS0_11ScoringFuncE0EEEvPKT5_PKbPfiPT4_PiiiibPKf,"a",@progbits
	.sectionflags	@""
	.align	4
.nv.constant0._ZN4vllm3moe10topkGatingILi14ELi448ELi4ELi4ELi32El6__halfLNS0_11ScoringFuncE0EEEvPKT5_PKbPfiPT4_PiiiibPKf:
	.zero		600


//--------------------- .nv.constant0._ZN4vllm3moe10topkGatingILi12ELi384ELi4ELi4ELi32El6__halfLNS0_11ScoringFuncE0EEEvPKT5_PKbPfiPT4_PiiiibPKf --------------------------
	.section	.nv.constant0._ZN4vllm3moe10topkGatingILi12ELi384ELi4ELi4ELi32El6__halfLNS0_11ScoringFuncE0EEEvPKT5_PKbPfiPT4_PiiiibPKf,"a",@progbits
	.sectionflags	@""
	.align	4
.nv.constant0._ZN4vllm3moe10topkGatingILi12ELi384ELi4ELi4ELi32El6__halfLNS0_11ScoringFuncE0EEEvPKT5_PKbPfiPT4_PiiiibPKf:
	.zero		600


//--------------------- .nv.constant0._ZN4vllm3moe10topkGatingILi10ELi320ELi4ELi4ELi32El6__halfLNS0_11ScoringFuncE0EEEvPKT5_PKbPfiPT4_PiiiibPKf --------------------------
	.section	.nv.constant0._ZN4vllm3moe10topkGatingILi10ELi320ELi4ELi4ELi32El6__halfLNS0_11ScoringFuncE0EEEvPKT5_PKbPfiPT4_PiiiibPKf,"a",@progbits
	.sectionflags	@""
	.align	4
.nv.constant0._ZN4vllm3moe10topkGatingILi10ELi320ELi4ELi4ELi32El6__halfLNS0_11ScoringFuncE0EEEvPKT5_PKbPfiPT4_PiiiibPKf:
	.zero		600


//--------------------- .nv.constant0._ZN4vllm3moe10topkGatingILi6ELi192ELi4ELi4ELi32El6__halfLNS0_11ScoringFuncE0EEEvPKT5_PKbPfiPT4_PiiiibPKf --------------------------
	.section	.nv.constant0._ZN4vllm3moe10topkGatingILi6ELi192ELi4ELi4ELi32El6__halfLNS0_11ScoringFuncE0EEEvPKT5_PKbPfiPT4_PiiiibPKf,"a",@progbits
	.sectionflags	@""
	.align	4
.nv.constant0._ZN4vllm3moe10topkGatingILi6ELi192ELi4ELi4ELi32El6__halfLNS0_11ScoringFuncE0EEEvPKT5_PKbPfiPT4_PiiiibPKf:
	.zero		600


//--------------------- .nv.constant0._ZN4vllm3moe10topkGatingILi16ELi512ELi4ELi16ELi32El6__halfLNS0_11ScoringFuncE0EEEvPKT5_PKbPfiPT4_PiiiibPKf --------------------------
	.section	.nv.constant0._ZN4vllm3moe10topkGatingILi16ELi512ELi4ELi16ELi32El6__halfLNS0_11ScoringFuncE0EEEvPKT5_PKbPfiPT4_PiiiibPKf,"a",@progbits
	.sectionflags	@""
	.align	4
.nv.constant0._ZN4vllm3moe10topkGatingILi16ELi512ELi4ELi16ELi32El6__halfLNS0_11ScoringFuncE0EEEvPKT5_PKbPfiPT4_PiiiibPKf:
	.zero		600


//--------------------- .nv.constant0._ZN4vllm3moe10topkGatingILi8ELi256ELi4ELi16ELi32El6__halfLNS0_11ScoringFuncE0EEEvPKT5_PKbPfiPT4_PiiiibPKf --------------------------
	.section	.nv.constant0._ZN4vllm3moe10topkGatingILi8ELi256ELi4ELi16ELi32El6__halfLNS0_11ScoringFuncE0EEEvPKT5_PKbPfiPT4_PiiiibPKf,"a",@progbits
	.sectionflags	@""
	.align	4
.nv.constant0._ZN4vllm3moe10topkGatingILi8ELi256ELi4ELi16ELi32El6__halfLNS0_11ScoringFuncE0EEEvPKT5_PKbPfiPT4_PiiiibPKf:
	.zero		600


//--------------------- .nv.constant0._ZN4vllm3moe10topkGatingILi8ELi128ELi4ELi16ELi32El6__halfLNS0_11ScoringFuncE0EEEvPKT5_PKbPfiPT4_PiiiibPKf --------------------------
	.section	.nv.constant0._ZN4vllm3moe10topkGatingILi8ELi128ELi4ELi16ELi32El6__halfLNS0_11ScoringFuncE0EEEvPKT5_PKbPfiPT4_PiiiibPKf,"a",@progbits
	.sectionflags	@""
	.align	4
.nv.constant0._ZN4vllm3moe10topkGatingILi8ELi128ELi4ELi16ELi32El6__halfLNS0_11ScoringFuncE0EEEvPKT5_PKbPfiPT4_PiiiibPKf:
	.zero		600


//--------------------- .nv.constant0._ZN4vllm3moe10topkGatingILi8ELi64ELi4ELi16ELi32El6__halfLNS0_11ScoringFuncE0EEEvPKT5_PKbPfiPT4_PiiiibPKf --------------------------
	.section	.nv.constant0._ZN4vllm3moe10topkGatingILi8ELi64ELi4ELi16ELi32El6__halfLNS0_11ScoringFuncE0EEEvPKT5_PKbPfiPT4_PiiiibPKf,"a",@progbits
	.sectionflags	@""
	.align	4
.nv.constant0._ZN4vllm3moe10topkGatingILi8ELi64ELi4ELi16ELi32El6__halfLNS0_11ScoringFuncE0EEEvPKT5_PKbPfiPT4_PiiiibPKf:
	.zero		600


//--------------------- .nv.constant0._ZN4vllm3moe10topkGatingILi8ELi32ELi4ELi16ELi32El6__halfLNS0_11ScoringFuncE0EEEvPKT5_PKbPfiPT4_PiiiibPKf --------------------------
	.section	.nv.constant0._ZN4vllm3moe10topkGatingILi8ELi32ELi4ELi16ELi32El6__halfLNS0_11ScoringFuncE0EEEvPKT5_PKbPfiPT4_PiiiibPKf,"a",@progbits
	.sectionflags	@""
	.align	4
.nv.constant0._ZN4vllm3moe10topkGatingILi8ELi32ELi4ELi16ELi32El6__halfLNS0_11ScoringFuncE0EEEvPKT5_PKbPfiPT4_PiiiibPKf:
	.zero		600


//--------------------- .nv.constant0._ZN4vllm3moe10topkGatingILi8ELi16ELi4ELi16ELi32El6__halfLNS0_11ScoringFuncE0EEEvPKT5_PKbPfiPT4_PiiiibPKf --------------------------
	.section	.nv.constant0._ZN4vllm3moe10topkGatingILi8ELi16ELi4ELi16ELi32El6__halfLNS0_11ScoringFuncE0EEEvPKT5_PKbPfiPT4_PiiiibPKf,"a",@progbits
	.sectionflags	@""
	.align	4
.nv.constant0._ZN4vllm3moe10topkGatingILi8ELi16ELi4ELi16ELi32El6__halfLNS0_11ScoringFuncE0EEEvPKT5_PKbPfiPT4_PiiiibPKf:
	.zero		600


//--------------------- .nv.constant0._ZN4vllm3moe10topkGatingILi8ELi8ELi4ELi16ELi32El6__halfLNS0_11ScoringFuncE0EEEvPKT5_PKbPfiPT4_PiiiibPKf --------------------------
	.section	.nv.constant0._ZN4vllm3moe10topkGatingILi8ELi8ELi4ELi16ELi32El6__halfLNS0_11ScoringFuncE0EEEvPKT5_PKbPfiPT4_PiiiibPKf,"a",@progbits
	.sectionflags	@""
	.align	4
.nv.constant0._ZN4vllm3moe10topkGatingILi8ELi8ELi4ELi16ELi32El6__halfLNS0_11ScoringFuncE0EEEvPKT5_PKbPfiPT4_PiiiibPKf:
	.zero		600


//--------------------- .nv.constant0._ZN4vllm3moe10topkGatingILi4ELi4ELi4ELi8ELi32El6__halfLNS0_11ScoringFuncE0EEEvPKT5_PKbPfiPT4_PiiiibPKf --------------------------
	.section	.nv.constant0._ZN4vllm3moe10topkGatingILi4ELi4ELi4ELi8ELi32El6__halfLNS0_11ScoringFuncE0EEEvPKT5_PKbPfiPT4_PiiiibPKf,"a",@progbits
	.sectionflags	@""
	.align	4
.nv.constant0._ZN4vllm3moe10topkGatingILi4ELi4ELi4ELi8ELi32El6__halfLNS0_11ScoringFuncE0EEEvPKT5_PKbPfiPT4_PiiiibPKf:
	.zero		600


//--------------------- .nv.constant0._ZN4vllm3moe10topkGatingILi2ELi2ELi4ELi4ELi32El6__halfLNS0_11ScoringFuncE0EEEvPKT5_PKbPfiPT4_PiiiibPKf --------------------------
	.section	.nv.constant0._ZN4vllm3moe10topkGatingILi2ELi2ELi4ELi4ELi32El6__halfLNS0_11ScoringFuncE0EEEvPKT5_PKbPfiPT4_PiiiibPKf,"a",@progbits
	.sectionflags	@""
	.align	4
.nv.constant0._ZN4vllm3moe10topkGatingILi2ELi2ELi4ELi4ELi32El6__halfLNS0_11ScoringFuncE0EEEvPKT5_PKbPfiPT4_PiiiibPKf:
	.zero		600


//--------------------- .nv.constant0._ZN4vllm3moe10topkGatingILi1ELi1ELi4ELi2ELi32El6__halfLNS0_11ScoringFuncE0EEEvPKT5_PKbPfiPT4_PiiiibPKf --------------------------
	.section	.nv.constant0._ZN4vllm3moe10topkGatingILi1ELi1ELi4ELi2ELi32El6__halfLNS0_11ScoringFuncE0EEEvPKT5_PKbPfiPT4_PiiiibPKf,"a",@progbits
	.sectionflags	@""
	.align	4
.nv.constant0._ZN4vllm3moe10topkGatingILi1ELi1ELi4ELi2ELi32El6__halfLNS0_11ScoringFuncE0EEEvPKT5_PKbPfiPT4_PiiiibPKf:
	.zero		600


//--------------------- .nv.constant0._ZN4vllm3moe10topkGatingILi18ELi576ELi4ELi4ELi32Ej6__halfLNS0_11ScoringFuncE0EEEvPKT5_PKbPfiPT4_PiiiibPKf --------------------------
	.section	.nv.constant0._ZN4vllm3moe10topkGatingILi18ELi576ELi4ELi4ELi32Ej6__halfLNS0_11ScoringFuncE0EEEvPKT5_PKbPfiPT4_PiiiibPKf,"a",@progbits
	.sectionflags	@""
	.align	4
.nv.constant0._ZN4vllm3moe10topkGatingILi18ELi576ELi4ELi4ELi32Ej6__halfLNS0_11ScoringFuncE0EEEvPKT5_PKbPfiPT4_PiiiibPKf:
	.zero		600


//--------------------- .nv.constant0._ZN4vllm3moe10topkGatingILi14ELi448ELi4ELi4ELi32Ej6__halfLNS0_11ScoringFuncE0EEEvPKT5_PKbPfiPT4_PiiiibPKf --------------------------
	.section	.nv.constant0._ZN4vllm3moe10topkGatingILi14ELi448ELi4ELi4ELi32Ej6__halfLNS0_11ScoringFuncE0EEEvPKT5_PKbPfiPT4_PiiiibPKf,"a",@progbits
	.sectionflags	@""
	.align	4
.nv.constant0._ZN4vllm3moe10topkGatingILi14ELi448ELi4ELi4ELi32Ej6__halfLNS0_11ScoringFuncE0EEEvPKT5_PKbPfiPT4_PiiiibPKf:
	.zero		600


//--------------------- .nv.constant0._ZN4vllm3moe10topkGatingILi12ELi384ELi4ELi4ELi32Ej6__halfLNS0_11ScoringFuncE0EEEvPKT5_PKbPfiPT4_PiiiibPKf --------------------------
	.section	.nv.constant0._ZN4vllm3moe10topkGatingILi12ELi384ELi4ELi4ELi32Ej6__halfLNS0_11ScoringFuncE0EEEvPKT5_PKbPfiPT4_PiiiibPKf,"a",@progbits
	.sectionflags	@""
	.align	4
.nv.constant0._ZN4vllm3moe10topkGatingILi12ELi384ELi4ELi4ELi32Ej6__halfLNS0_11ScoringFuncE0EEEvPKT5_PKbPfiPT4_PiiiibPKf:
	.zero		600


//--------------------- .nv.constant0._ZN4vllm3moe10topkGatingILi10ELi320ELi4ELi4ELi32Ej6__halfLNS0_11ScoringFuncE0EEEvPKT5_PKbPfiPT4_PiiiibPKf --------------------------
	.section	.nv.constant0._ZN4vllm3moe10topkGatingILi10ELi320ELi4ELi4ELi32Ej6__halfLNS0_11ScoringFuncE0EEEvPKT5_PKbPfiPT4_PiiiibPKf,"a",@progbits
	.sectionflags	@""
	.align	4
.nv.constant0._ZN4vllm3moe10topkGatingILi10ELi320ELi4ELi4ELi32Ej6__halfLNS0_11ScoringFuncE0EEEvPKT5_PKbPfiPT4_PiiiibPKf:
	.zero		600


//--------------------- .nv.constant0._ZN4vllm3moe10topkGatingILi6ELi192ELi4ELi4ELi32Ej6__halfLNS0_11ScoringFuncE0EEEvPKT5_PKbPfiPT4_PiiiibPKf --------------------------
	.section	.nv.constant0._ZN4vllm3moe10topkGatingILi6ELi192ELi4ELi4ELi32Ej6__halfLNS0_11ScoringFuncE0EEEvPKT5_PKbPfiPT4_PiiiibPKf,"a",@progbits
	.sectionflags	@""
	.align	4
.nv.constant0._ZN4vllm3moe10topkGatingILi6ELi192ELi4ELi4ELi32Ej6__halfLNS0_11ScoringFuncE0EEEvPKT5_PKbPfiPT4_PiiiibPKf:
	.zero		600


//--------------------- .nv.constant0._ZN4vllm3moe10topkGatingILi16ELi512ELi4ELi16ELi32Ej6__halfLNS0_11ScoringFuncE0EEEvPKT5_PKbPfiPT4_PiiiibPKf --------------------------
	.section	.nv.constant0._ZN4vllm3moe10topkGatingILi16ELi512ELi4ELi16ELi32Ej6__halfLNS0_11ScoringFuncE0EEEvPKT5_PKbPfiPT4_PiiiibPKf,"a",@progbits
	.sectionflags	@""
	.align	4
.nv.constant0._ZN4vllm3moe10topkGatingILi16ELi512ELi4ELi16ELi32Ej6__halfLNS0_11ScoringFuncE0EEEvPKT5_PKbPfiPT4_PiiiibPKf:
	.zero		600


//--------------------- .nv.constant0._ZN4vllm3moe10topkGatingILi8ELi256ELi4ELi16ELi32Ej6__halfLNS0_11ScoringFuncE0EEEvPKT5_PKbPfiPT4_PiiiibPKf --------------------------
	.section	.nv.constant0._ZN4vllm3moe10topkGatingILi8ELi256ELi4ELi16ELi32Ej6__halfLNS0_11ScoringFuncE0EEEvPKT5_PKbPfiPT4_PiiiibPKf,"a",@progbits
	.sectionflags	@""
	.align	4
.nv.constant0._ZN4vllm3moe10topkGatingILi8ELi256ELi4ELi16ELi32Ej6__halfLNS0_11ScoringFuncE0EEEvPKT5_PKbPfiPT4_PiiiibPKf:
	.zero		600


//--------------------- .nv.constant0._ZN4vllm3moe10topkGatingILi8ELi128ELi4ELi16ELi32Ej6__halfLNS0_11ScoringFuncE0EEEvPKT5_PKbPfiPT4_PiiiibPKf --------------------------
	.section	.nv.constant0._ZN4vllm3moe10topkGatingILi8ELi128ELi4ELi16ELi32Ej6__halfLNS0_11ScoringFuncE0EEEvPKT5_PKbPfiPT4_PiiiibPKf,"a",@progbits
	.sectionflags	@""
	.align	4
.nv.constant0._ZN4vllm3moe10topkGatingILi8ELi128ELi4ELi16ELi32Ej6__halfLNS0_11ScoringFuncE0EEEvPKT5_PKbPfiPT4_PiiiibPKf:
	.zero		600


//--------------------- .nv.constant0._ZN4vllm3moe10topkGatingILi8ELi64ELi4ELi16ELi32Ej6__halfLNS0_11ScoringFuncE0EEEvPKT5_PKbPfiPT4_PiiiibPKf --------------------------
	.section	.nv.constant0._ZN4vllm3moe10topkGatingILi8ELi64ELi4ELi16ELi32Ej6__halfLNS0_11ScoringFuncE0EEEvPKT5_PKbPfiPT4_PiiiibPKf,"a",@progbits
	.sectionflags	@""
	.align	4
.nv.constant0._ZN4vllm3moe10topkGatingILi8ELi64ELi4ELi16ELi32Ej6__halfLNS0_11ScoringFuncE0EEEvPKT5_PKbPfiPT4_PiiiibPKf:
	.zero		600


//--------------------- .nv.constant0._ZN4vllm3moe10topkGatingILi8ELi32ELi4ELi16ELi32Ej6__halfLNS0_11ScoringFuncE0EEEvPKT5_PKbPfiPT4_PiiiibPKf --------------------------
	.section	.nv.constant0._ZN4vllm3moe10topkGatingILi8ELi32ELi4ELi16ELi32Ej6__halfLNS0_11ScoringFuncE0EEEvPKT5_PKbPfiPT4_PiiiibPKf,"a",@progbits
	.sectionflags	@""
	.align	4
.nv.constant0._ZN4vllm3moe10topkGatingILi8ELi32ELi4ELi16ELi32Ej6__halfLNS0_11ScoringFuncE0EEEvPKT5_PKbPfiPT4_PiiiibPKf:
	.zero		600


//--------------------- .nv.constant0._ZN4vllm3moe10topkGatingILi8ELi16ELi4ELi16ELi32Ej6__halfLNS0_11ScoringFuncE0EEEvPKT5_PKbPfiPT4_PiiiibPKf --------------------------
	.section	.nv.constant0._ZN4vllm3moe10topkGatingILi8ELi16ELi4ELi16ELi32Ej6__halfLNS0_11ScoringFuncE0EEEvPKT5_PKbPfiPT4_PiiiibPKf,"a",@progbits
	.sectionflags	@""
	.align	4
.nv.constant0._ZN4vllm3moe10topkGatingILi8ELi16ELi4ELi16ELi32Ej6__halfLNS0_11ScoringFuncE0EEEvPKT5_PKbPfiPT4_PiiiibPKf:
	.zero		600


//--------------------- .nv.constant0._ZN4vllm3moe10topkGatingILi8ELi8ELi4ELi16ELi32Ej6__halfLNS0_11ScoringFuncE0EEEvPKT5_PKbPfiPT4_PiiiibPKf --------------------------
	.section	.nv.constant0._ZN4vllm3moe10topkGatingILi8ELi8ELi4ELi16ELi32Ej6__halfLNS0_11ScoringFuncE0EEEvPKT5_PKbPfiPT4_PiiiibPKf,"a",@progbits
	.sectionflags	@""
	.align	4
.nv.constant0._ZN4vllm3moe10topkGatingILi8ELi8ELi4ELi16ELi32Ej6__halfLNS0_11ScoringFuncE0EEEvPKT5_PKbPfiPT4_PiiiibPKf:
	.zero		600


//--------------------- .nv.constant0._ZN4vllm3moe10topkGatingILi4ELi4ELi4ELi8ELi32Ej6__halfLNS0_11ScoringFuncE0EEEvPKT5_PKbPfiPT4_PiiiibPKf --------------------------
	.section	.nv.constant0._ZN4vllm3moe10topkGatingILi4ELi4ELi4ELi8ELi32Ej6__halfLNS0_11ScoringFuncE0EEEvPKT5_PKbPfiPT4_PiiiibPKf,"a",@progbits
	.sectionflags	@""
	.align	4
.nv.constant0._ZN4vllm3moe10topkGatingILi4ELi4ELi4ELi8ELi32Ej6__halfLNS0_11ScoringFuncE0EEEvPKT5_PKbPfiPT4_PiiiibPKf:
	.zero		600


//--------------------- .nv.constant0._ZN4vllm3moe10topkGatingILi2ELi2ELi4ELi4ELi32Ej6__halfLNS0_11ScoringFuncE0EEEvPKT5_PKbPfiPT4_PiiiibPKf --------------------------
	.section	.nv.constant0._ZN4vllm3moe10topkGatingILi2ELi2ELi4ELi4ELi32Ej6__halfLNS0_11ScoringFuncE0EEEvPKT5_PKbPfiPT4_PiiiibPKf,"a",@progbits
	.sectionflags	@""
	.align	4
.nv.constant0._ZN4vllm3moe10topkGatingILi2ELi2ELi4ELi4ELi32Ej6__halfLNS0_11ScoringFuncE0EEEvPKT5_PKbPfiPT4_PiiiibPKf:
	.zero		600


//--------------------- .nv.constant0._ZN4vllm3moe10topkGatingILi1ELi1ELi4ELi2ELi32Ej6__halfLNS0_11ScoringFuncE0EEEvPKT5_PKbPfiPT4_PiiiibPKf --------------------------
	.section	.nv.constant0._ZN4vllm3moe10topkGatingILi1ELi1ELi4ELi2ELi32Ej6__halfLNS0_11ScoringFuncE0EEEvPKT5_PKbPfiPT4_PiiiibPKf,"a",@progbits
	.sectionflags	@""
	.align	4
.nv.constant0._ZN4vllm3moe10topkGatingILi1ELi1ELi4ELi2ELi32Ej6__halfLNS0_11ScoringFuncE0EEEvPKT5_PKbPfiPT4_PiiiibPKf:
	.zero		600


//--------------------- .nv.constant0._ZN4vllm3moe10moeSoftmaxILi256E6__halfEEvPKT0_PKbPfi --------------------------
	.section	.nv.constant0._ZN4vllm3moe10moeSoftmaxILi256E6__halfEEvPKT0_PKbPfi,"a",@progbits
	.sectionflags	@""
	.align	4
.nv.constant0._ZN4vllm3moe10moeSoftmaxILi256E6__halfEEvPKT0_PKbPfi:
	.zero		556


//--------------------- .nv.constant0._ZN4vllm3moe10topkGatingILi18ELi576ELi4ELi4ELi32Ei6__halfLNS0_11ScoringFuncE0EEEvPKT5_PKbPfiPT4_PiiiibPKf --------------------------
	.section	.nv.constant0._ZN4vllm3moe10topkGatingILi18ELi576ELi4ELi4ELi32Ei6__halfLNS0_11ScoringFuncE0EEEvPKT5_PKbPfiPT4_PiiiibPKf,"a",@progbits
	.sectionflags	@""
	.align	4
.nv.constant0._ZN4vllm3moe10topkGatingILi18ELi576ELi4ELi4ELi32Ei6__halfLNS0_11ScoringFuncE0EEEvPKT5_PKbPfiPT4_PiiiibPKf:
	.zero		600


//--------------------- .nv.constant0._ZN4vllm3moe10topkGatingILi14ELi448ELi4ELi4ELi32Ei6__halfLNS0_11ScoringFuncE0EEEvPKT5_PKbPfiPT4_PiiiibPKf --------------------------
	.section	.nv.constant0._ZN4vllm3moe10topkGatingILi14ELi448ELi4ELi4ELi32Ei6__halfLNS0_11ScoringFuncE0EEEvPKT5_PKbPfiPT4_PiiiibPKf,"a",@progbits
	.sectionflags	@""
	.align	4
.nv.constant0._ZN4vllm3moe10topkGatingILi14ELi448ELi4ELi4ELi32Ei6__halfLNS0_11ScoringFuncE0EEEvPKT5_PKbPfiPT4_PiiiibPKf:
	.zero		600


//--------------------- .nv.constant0._ZN4vllm3moe10topkGatingILi12ELi384ELi4ELi4ELi32Ei6__halfLNS0_11ScoringFuncE0EEEvPKT5_PKbPfiPT4_PiiiibPKf --------------------------
	.section	.nv.constant0._ZN4vllm3moe10topkGatingILi12ELi384ELi4ELi4ELi32Ei6__halfLNS0_11ScoringFuncE0EEEvPKT5_PKbPfiPT4_PiiiibPKf,"a",@progbits
	.sectionflags	@""
	.align	4
.nv.constant0._ZN4vllm3moe10topkGatingILi12ELi384ELi4ELi4ELi32Ei6__halfLNS0_11ScoringFuncE0EEEvPKT5_PKbPfiPT4_PiiiibPKf:
	.zero		600


//--------------------- .nv.constant0._ZN4vllm3moe10topkGatingILi10ELi320ELi4ELi4ELi32Ei6__halfLNS0_11ScoringFuncE0EEEvPKT5_PKbPfiPT4_PiiiibPKf --------------------------
	.section	.nv.constant0._ZN4vllm3moe10topkGatingILi10ELi320ELi4ELi4ELi32Ei6__halfLNS0_11ScoringFuncE0EEEvPKT5_PKbPfiPT4_PiiiibPKf,"a",@progbits
	.sectionflags	@""
	.align	4
.nv.constant0._ZN4vllm3moe10topkGatingILi10ELi320ELi4ELi4ELi32Ei6__halfLNS0_11ScoringFuncE0EEEvPKT5_PKbPfiPT4_PiiiibPKf:
	.zero		600


//--------------------- .nv.constant0._ZN4vllm3moe10topkGatingILi6ELi192ELi4ELi4ELi32Ei6__halfLNS0_11ScoringFuncE0EEEvPKT5_PKbPfiPT4_PiiiibPKf --------------------------
	.section	.nv.constant0._ZN4vllm3moe10topkGatingILi6ELi192ELi4ELi4ELi32Ei6__halfLNS0_11ScoringFuncE0EEEvPKT5_PKbPfiPT4_PiiiibPKf,"a",@progbits
	.sectionflags	@""
	.align	4
.nv.constant0._ZN4vllm3moe10topkGatingILi6ELi192ELi4ELi4ELi32Ei6__halfLNS0_11ScoringFuncE0EEEvPKT5_PKbPfiPT4_PiiiibPKf:
	.zero		600


//--------------------- .nv.constant0._ZN4vllm3moe10topkGatingILi16ELi512ELi4ELi16ELi32Ei6__halfLNS0_11ScoringFuncE0EEEvPKT5_PKbPfiPT4_PiiiibPKf --------------------------
	.section	.nv.constant0._ZN4vllm3moe10topkGatingILi16ELi512ELi4ELi16ELi32Ei6__halfLNS0_11ScoringFuncE0EEEvPKT5_PKbPfiPT4_PiiiibPKf,"a",@progbits
	.sectionflags	@""
	.align	4
.nv.constant0._ZN4vllm3moe10topkGatingILi16ELi512ELi4ELi16ELi32Ei6__halfLNS0_11ScoringFuncE0EEEvPKT5_PKbPfiPT4_PiiiibPKf:
	.zero		600


//--------------------- .nv.constant0._ZN4vllm3moe10topkGatingILi8ELi256ELi4ELi16ELi32Ei6__halfLNS0_11ScoringFuncE0EEEvPKT5_PKbPfiPT4_PiiiibPKf --------------------------
	.section	.nv.constant0._ZN4vllm3moe10topkGatingILi8ELi256ELi4ELi16ELi32Ei6__halfLNS0_11ScoringFuncE0EEEvPKT5_PKbPfiPT4_PiiiibPKf,"a",@progbits
	.sectionflags	@""
	.align	4
.nv.constant0._ZN4vllm3moe10topkGatingILi8ELi256ELi4ELi16ELi32Ei6__halfLNS0_11ScoringFuncE0EEEvPKT5_PKbPfiPT4_PiiiibPKf:
	.zero		600


//--------------------- .nv.constant0._ZN4vllm3moe10topkGatingILi8ELi128ELi4ELi16ELi32Ei6__halfLNS0_11ScoringFuncE0EEEvPKT5_PKbPfiPT4_PiiiibPKf --------------------------
	.section	.nv.constant0._ZN4vllm3moe10topkGatingILi8ELi128ELi4ELi16ELi32Ei6__halfLNS0_11ScoringFuncE0EEEvPKT5_PKbPfiPT4_PiiiibPKf,"a",@progbits
	.sectionflags	@""
	.align	4
.nv.constant0._ZN4vllm3moe10topkGatingILi8ELi128ELi4ELi16ELi32Ei6__halfLNS0_11ScoringFuncE0EEEvPKT5_PKbPfiPT4_PiiiibPKf:
	.zero		600


//--------------------- .nv.constant0._ZN4vllm3moe10topkGatingILi8ELi64ELi4ELi16ELi32Ei6__halfLNS0_11ScoringFuncE0EEEvPKT5_PKbPfiPT4_PiiiibPKf --------------------------
	.section	.nv.constant0._ZN4vllm3moe10topkGatingILi8ELi64ELi4ELi16ELi32Ei6__halfLNS0_11ScoringFuncE0EEEvPKT5_PKbPfiPT4_PiiiibPKf,"a",@progbits
	.sectionflags	@""
	.align	4
.nv.constant0._ZN4vllm3moe10topkGatingILi8ELi64ELi4ELi16ELi32Ei6__halfLNS0_11ScoringFuncE0EEEvPKT5_PKbPfiPT4_PiiiibPKf:
	.zero		600


//--------------------- .nv.constant0._ZN4vllm3moe10topkGatingILi8ELi32ELi4ELi16ELi32Ei6__halfLNS0_11ScoringFuncE0EEEvPKT5_PKbPfiPT4_PiiiibPKf --------------------------
	.section	.nv.constant0._ZN4vllm3moe10topkGatingILi8ELi32ELi4ELi16ELi32Ei6__halfLNS0_11ScoringFuncE0EEEvPKT5_PKbPfiPT4_PiiiibPKf,"a",@progbits
	.sectionflags	@""
	.align	4
.nv.constant0._ZN4vllm3moe10topkGatingILi8ELi32ELi4ELi16ELi32Ei6__halfLNS0_11ScoringFuncE0EEEvPKT5_PKbPfiPT4_PiiiibPKf:
	.zero		600


//--------------------- .nv.constant0._ZN4vllm3moe10topkGatingILi8ELi16ELi4ELi16ELi32Ei6__halfLNS0_11ScoringFuncE0EEEvPKT5_PKbPfiPT4_PiiiibPKf --------------------------
	.section	.nv.constant0._ZN4vllm3moe10topkGatingILi8ELi16ELi4ELi16ELi32Ei6__halfLNS0_11ScoringFuncE0EEEvPKT5_PKbPfiPT4_PiiiibPKf,"a",@progbits
	.sectionflags	@""
	.align	4
.nv.constant0._ZN4vllm3moe10topkGatingILi8ELi16ELi4ELi16ELi32Ei6__halfLNS0_11ScoringFuncE0EEEvPKT5_PKbPfiPT4_PiiiibPKf:
	.zero		600


//--------------------- .nv.constant0._ZN4vllm3moe10topkGatingILi8ELi8ELi4ELi16ELi32Ei6__halfLNS0_11ScoringFuncE0EEEvPKT5_PKbPfiPT4_PiiiibPKf --------------------------
	.section	.nv.constant0._ZN4vllm3moe10topkGatingILi8ELi8ELi4ELi16ELi32Ei6__halfLNS0_11ScoringFuncE0EEEvPKT5_PKbPfiPT4_PiiiibPKf,"a",@progbits
	.sectionflags	@""
	.align	4
.nv.constant0._ZN4vllm3moe10topkGatingILi8ELi8ELi4ELi16ELi32Ei6__halfLNS0_11ScoringFuncE0EEEvPKT5_PKbPfiPT4_PiiiibPKf:
	.zero		600


//--------------------- .nv.constant0._ZN4vllm3moe10topkGatingILi4ELi4ELi4ELi8ELi32Ei6__halfLNS0_11ScoringFuncE0EEEvPKT5_PKbPfiPT4_PiiiibPKf --------------------------
	.section	.nv.constant0._ZN4vllm3moe10topkGatingILi4ELi4ELi4ELi8ELi32Ei6__halfLNS0_11ScoringFuncE0EEEvPKT5_PKbPfiPT4_PiiiibPKf,"a",@progbits
	.sectionflags	@""
	.align	4
.nv.constant0._ZN4vllm3moe10topkGatingILi4ELi4ELi4ELi8ELi32Ei6__halfLNS0_11ScoringFuncE0EEEvPKT5_PKbPfiPT4_PiiiibPKf:
	.zero		600


//--------------------- .nv.constant0._ZN4vllm3moe10topkGatingILi2ELi2ELi4ELi4ELi32Ei6__halfLNS0_11ScoringFuncE0EEEvPKT5_PKbPfiPT4_PiiiibPKf --------------------------
	.section	.nv.constant0._ZN4vllm3moe10topkGatingILi2ELi2ELi4ELi4ELi32Ei6__halfLNS0_11ScoringFuncE0EEEvPKT5_PKbPfiPT4_PiiiibPKf,"a",@progbits
	.sectionflags	@""
	.align	4
.nv.constant0._ZN4vllm3moe10topkGatingILi2ELi2ELi4ELi4ELi32Ei6__halfLNS0_11ScoringFuncE0EEEvPKT5_PKbPfiPT4_PiiiibPKf:
	.zero		600


//--------------------- .nv.constant0._ZN4vllm3moe10topkGatingILi1ELi1ELi4ELi2ELi32Ei6__halfLNS0_11ScoringFuncE0EEEvPKT5_PKbPfiPT4_PiiiibPKf --------------------------
	.section	.nv.constant0._ZN4vllm3moe10topkGatingILi1ELi1ELi4ELi2ELi32Ei6__halfLNS0_11ScoringFuncE0EEEvPKT5_PKbPfiPT4_PiiiibPKf,"a",@progbits
	.sectionflags	@""
	.align	4
.nv.constant0._ZN4vllm3moe10topkGatingILi1ELi1ELi4ELi2ELi32Ei6__halfLNS0_11ScoringFuncE0EEEvPKT5_PKbPfiPT4_PiiiibPKf:
	.zero		600


//--------------------- .nv.constant0._ZN4vllm3moe7moeTopKILi256ElEEvPKfPKbPfPT0_PiiiiibS3_ --------------------------
	.section	.nv.constant0._ZN4vllm3moe7moeTopKILi256ElEEvPKfPKbPfPT0_PiiiiibS3_,"a",@progbits
	.sectionflags	@""
	.align	4
.nv.constant0._ZN4vllm3moe7moeTopKILi256ElEEvPKfPKbPfPT0_PiiiiibS3_:
	.zero		600


//--------------------- .nv.constant0._ZN4vllm3moe10topkGatingILi18ELi576ELi4ELi8ELi32ElfLNS0_11ScoringFuncE0EEEvPKT5_PKbPfiPT4_PiiiibPKf --------------------------
	.section	.nv.constant0._ZN4vllm3moe10topkGatingILi18ELi576ELi4ELi8ELi32ElfLNS0_11ScoringFuncE0EEEvPKT5_PKbPfiPT4_PiiiibPKf,"a",@progbits
	.sectionflags	@""
	.align	4
.nv.constant0._ZN4vllm3moe10topkGatingILi18ELi576ELi4ELi8ELi32ElfLNS0_11ScoringFuncE0EEEvPKT5_PKbPfiPT4_PiiiibPKf:
	.zero		600


//--------------------- .nv.constant0._ZN4vllm3moe10topkGatingILi14ELi448ELi4ELi8ELi32ElfLNS0_11ScoringFuncE0EEEvPKT5_PKbPfiPT4_PiiiibPKf --------------------------
	.section	.nv.constant0._ZN4vllm3moe10topkGatingILi14ELi448ELi4ELi8ELi32ElfLNS0_11ScoringFuncE0EEEvPKT5_PKbPfiPT4_PiiiibPKf,"a",@progbits
	.sectionflags	@""
	.align	4
.nv.constant0._ZN4vllm3moe10topkGatingILi14ELi448ELi4ELi8ELi32ElfLNS0_11ScoringFuncE0EEEvPKT5_PKbPfiPT4_PiiiibPKf:
	.zero		600


//--------------------- .nv.constant0._ZN4vllm3moe10topkGatingILi12ELi384ELi4ELi8ELi32ElfLNS0_11ScoringFuncE0EEEvPKT5_PKbPfiPT4_PiiiibPKf --------------------------
	.section	.nv.constant0._ZN4vllm3moe10topkGatingILi12ELi384ELi4ELi8ELi32ElfLNS0_11ScoringFuncE0EEEvPKT5_PKbPfiPT4_PiiiibPKf,"a",@progbits
	.sectionflags	@""
	.align	4
.nv.constant0._ZN4vllm3moe10topkGatingILi12ELi384ELi4ELi8ELi32ElfLNS0_11ScoringFuncE0EEEvPKT5_PKbPfiPT4_PiiiibPKf:
	.zero		600


//--------------------- .nv.constant0._ZN4vllm3moe10topkGatingILi10ELi320ELi4ELi8ELi32ElfLNS0_11ScoringFuncE0EEEvPKT5_PKbPfiPT4_PiiiibPKf --------------------------
	.section	.nv.constant0._ZN4vllm3moe10topkGatingILi10ELi320ELi4ELi8ELi32ElfLNS0_11ScoringFuncE0EEEvPKT5_PKbPfiPT4_PiiiibPKf,"a",@progbits
	.sectionflags	@""
	.align	4
.nv.constant0._ZN4vllm3moe10topkGatingILi10ELi320ELi4ELi8ELi32ElfLNS0_11ScoringFuncE0EEEvPKT5_PKbPfiPT4_PiiiibPKf:
	.zero		600


//--------------------- .nv.constant0._ZN4vllm3moe10topkGatingILi6ELi192ELi4ELi8ELi32ElfLNS0_11ScoringFuncE0EEEvPKT5_PKbPfiPT4_PiiiibPKf --------------------------
	.section	.nv.constant0._ZN4vllm3moe10topkGatingILi6ELi192ELi4ELi8ELi32ElfLNS0_11ScoringFuncE0EEEvPKT5_PKbPfiPT4_PiiiibPKf,"a",@progbits
	.sectionflags	@""
	.align	4
.nv.constant0._ZN4vllm3moe10topkGatingILi6ELi192ELi4ELi8ELi32ElfLNS0_11ScoringFuncE0EEEvPKT5_PKbPfiPT4_PiiiibPKf:
	.zero		600


//--------------------- .nv.constant0._ZN4vllm3moe10topkGatingILi16ELi512ELi4ELi16ELi32ElfLNS0_11ScoringFuncE0EEEvPKT5_PKbPfiPT4_PiiiibPKf --------------------------
	.section	.nv.constant0._ZN4vllm3moe10topkGatingILi16ELi512ELi4ELi16ELi32ElfLNS0_11ScoringFuncE0EEEvPKT5_PKbPfiPT4_PiiiibPKf,"a",@progbits
	.sectionflags	@""
	.align	4
.nv.constant0._ZN4vllm3moe10topkGatingILi16ELi512ELi4ELi16ELi32ElfLNS0_11ScoringFuncE0EEEvPKT5_PKbPfiPT4_PiiiibPKf:
	.zero		600


//--------------------- .nv.constant0._ZN4vllm3moe10topkGatingILi8ELi256ELi4ELi16ELi32ElfLNS0_11ScoringFuncE0EEEvPKT5_PKbPfiPT4_PiiiibPKf --------------------------
	.section	.nv.constant0._ZN4vllm3moe10topkGatingILi8ELi256ELi4ELi16ELi32ElfLNS0_11ScoringFuncE0EEEvPKT5_PKbPfiPT4_PiiiibPKf,"a",@progbits
	.sectionflags	@""
	.align	4
.nv.constant0._ZN4vllm3moe10topkGatingILi8ELi256ELi4ELi16ELi32ElfLNS0_11ScoringFuncE0EEEvPKT5_PKbPfiPT4_PiiiibPKf:
	.zero		600


//--------------------- .nv.constant0._ZN4vllm3moe10topkGatingILi4ELi128ELi4ELi16ELi32ElfLNS0_11ScoringFuncE0EEEvPKT5_PKbPfiPT4_PiiiibPKf --------------------------
	.section	.nv.constant0._ZN4vllm3moe10topkGatingILi4ELi128ELi4ELi16ELi32ElfLNS0_11ScoringFuncE0EEEvPKT5_PKbPfiPT4_PiiiibPKf,"a",@progbits
	.sectionflags	@""
	.align	4
.nv.constant0._ZN4vllm3moe10topkGatingILi4ELi128ELi4ELi16ELi32ElfLNS0_11ScoringFuncE0EEEvPKT5_PKbPfiPT4_PiiiibPKf:
	.zero		600


//--------------------- .nv.constant0._ZN4vllm3moe10topkGatingILi4ELi64ELi4ELi16ELi32ElfLNS0_11ScoringFuncE0EEEvPKT5_PKbPfiPT4_PiiiibPKf --------------------------
	.section	.nv.constant0._ZN4vllm3moe10topkGatingILi4ELi64ELi4ELi16ELi32ElfLNS0_11ScoringFuncE0EEEvPKT5_PKbPfiPT4_PiiiibPKf,"a",@progbits
	.sectionflags	@""
	.align	4
.nv.constant0._ZN4vllm3moe10topkGatingILi4ELi64ELi4ELi16ELi32ElfLNS0_11ScoringFuncE0EEEvPKT5_PKbPfiPT4_PiiiibPKf:
	.zero		600


//--------------------- .nv.constant0._ZN4vllm3moe10topkGatingILi4ELi32ELi4ELi16ELi32ElfLNS0_11ScoringFuncE0EEEvPKT5_PKbPfiPT4_PiiiibPKf --------------------------
	.section	.nv.constant0._ZN4vllm3moe10topkGatingILi4ELi32ELi4ELi16ELi32ElfLNS0_11ScoringFuncE0EEEvPKT5_PKbPfiPT4_PiiiibPKf,"a",@progbits
	.sectionflags	@""
	.align	4
.nv.constant0._ZN4vllm3moe10topkGatingILi4ELi32ELi4ELi16ELi32ElfLNS0_11ScoringFuncE0EEEvPKT5_PKbPfiPT4_PiiiibPKf:
	.zero		600


//--------------------- .nv.constant0._ZN4vllm3moe10topkGatingILi4ELi16ELi4ELi16ELi32ElfLNS0_11ScoringFuncE0EEEvPKT5_PKbPfiPT4_PiiiibPKf --------------------------
	.section	.nv.constant0._ZN4vllm3moe10topkGatingILi4ELi16ELi4ELi16ELi32ElfLNS0_11ScoringFuncE0EEEvPKT5_PKbPfiPT4_PiiiibPKf,"a",@progbits
	.sectionflags	@""
	.align	4
.nv.constant0._ZN4vllm3moe10topkGatingILi4ELi16ELi4ELi16ELi32ElfLNS0_11ScoringFuncE0EEEvPKT5_PKbPfiPT4_PiiiibPKf:
	.zero		600


//--------------------- .nv.constant0._ZN4vllm3moe10topkGatingILi4ELi8ELi4ELi16ELi32ElfLNS0_11ScoringFuncE0EEEvPKT5_PKbPfiPT4_PiiiibPKf --------------------------
	.section	.nv.constant0._ZN4vllm3moe10topkGatingILi4ELi8ELi4ELi16ELi32ElfLNS0_11ScoringFuncE0EEEvPKT5_PKbPfiPT4_PiiiibPKf,"a",@progbits
	.sectionflags	@""
	.align	4
.nv.constant0._ZN4vllm3moe10topkGatingILi4ELi8ELi4ELi16ELi32ElfLNS0_11ScoringFuncE0EEEvPKT5_PKbPfiPT4_PiiiibPKf:
	.zero		600


//--------------------- .nv.constant0._ZN4vllm3moe10topkGatingILi4ELi4ELi4ELi16ELi32ElfLNS0_11ScoringFuncE0EEEvPKT5_PKbPfiPT4_PiiiibPKf --------------------------
	.section	.nv.constant0._ZN4vllm3moe10topkGatingILi4ELi4ELi4ELi16ELi32ElfLNS0_11ScoringFuncE0EEEvPKT5_PKbPfiPT4_PiiiibPKf,"a",@progbits
	.sectionflags	@""
	.align	4
.nv.constant0._ZN4vllm3moe10topkGatingILi4ELi4ELi4ELi16ELi32ElfLNS0_11ScoringFuncE0EEEvPKT5_PKbPfiPT4_PiiiibPKf:
	.zero		600


//--------------------- .nv.constant0._ZN4vllm3moe10topkGatingILi2ELi2ELi4ELi8ELi32ElfLNS0_11ScoringFuncE0EEEvPKT5_PKbPfiPT4_PiiiibPKf --------------------------
	.section	.nv.constant0._ZN4vllm3moe10topkGatingILi2ELi2ELi4ELi8ELi32ElfLNS0_11ScoringFuncE0EEEvPKT5_PKbPfiPT4_PiiiibPKf,"a",@progbits
	.sectionflags	@""
	.align	4
.nv.constant0._ZN4vllm3moe10topkGatingILi2ELi2ELi4ELi8ELi32ElfLNS0_11ScoringFuncE0EEEvPKT5_PKbPfiPT4_PiiiibPKf:
	.zero		600


//--------------------- .nv.constant0._ZN4vllm3moe10topkGatingILi1ELi1ELi4ELi4ELi32ElfLNS0_11ScoringFuncE0EEEvPKT5_PKbPfiPT4_PiiiibPKf --------------------------
	.section	.nv.constant0._ZN4vllm3moe10topkGatingILi1ELi1ELi4ELi4ELi32ElfLNS0_11ScoringFuncE0EEEvPKT5_PKbPfiPT4_PiiiibPKf,"a",@progbits
	.sectionflags	@""
	.align	4
.nv.constant0._ZN4vllm3moe10topkGatingILi1ELi1ELi4ELi4ELi32ElfLNS0_11ScoringFuncE0EEEvPKT5_PKbPfiPT4_PiiiibPKf:
	.zero		600


//--------------------- .nv.constant0._ZN4vllm3moe7moeTopKILi256EjEEvPKfPKbPfPT0_PiiiiibS3_ --------------------------
	.section	.nv.constant0._ZN4vllm3moe7moeTopKILi256EjEEvPKfPKbPfPT0_PiiiiibS3_,"a",@progbits
	.sectionflags	@""
	.align	4
.nv.constant0._ZN4vllm3moe7moeTopKILi256EjEEvPKfPKbPfPT0_PiiiiibS3_:
	.zero		600


//--------------------- .nv.constant0._ZN4vllm3moe10topkGatingILi18ELi576ELi4ELi8ELi32EjfLNS0_11ScoringFuncE0EEEvPKT5_PKbPfiPT4_PiiiibPKf --------------------------
	.section	.nv.constant0._ZN4vllm3moe10topkGatingILi18ELi576ELi4ELi8ELi32EjfLNS0_11ScoringFuncE0EEEvPKT5_PKbPfiPT4_PiiiibPKf,"a",@progbits
	.sectionflags	@""
	.align	4
.nv.constant0._ZN4vllm3moe10topkGatingILi18ELi576ELi4ELi8ELi32EjfLNS0_11ScoringFuncE0EEEvPKT5_PKbPfiPT4_PiiiibPKf:
	.zero		600


//--------------------- .nv.constant0._ZN4vllm3moe10topkGatingILi14ELi448ELi4ELi8ELi32EjfLNS0_11ScoringFuncE0EEEvPKT5_PKbPfiPT4_PiiiibPKf --------------------------
	.section	.nv.constant0._ZN4vllm3moe10topkGatingILi14ELi448ELi4ELi8ELi32EjfLNS0_11ScoringFuncE0EEEvPKT5_PKbPfiPT4_PiiiibPKf,"a",@progbits
	.sectionflags	@""
	.align	4
.nv.constant0._ZN4vllm3moe10topkGatingILi14ELi448ELi4ELi8ELi32EjfLNS0_11ScoringFuncE0EEEvPKT5_PKbPfiPT4_PiiiibPKf:
	.zero		600


//--------------------- .nv.constant0._ZN4vllm3moe10topkGatingILi12ELi384ELi4ELi8ELi32EjfLNS0_11ScoringFuncE0EEEvPKT5_PKbPfiPT4_PiiiibPKf --------------------------
	.section	.nv.constant0._ZN4vllm3moe10topkGatingILi12ELi384ELi4ELi8ELi32EjfLNS0_11ScoringFuncE0EEEvPKT5_PKbPfiPT4_PiiiibPKf,"a",@progbits
	.sectionflags	@""
	.align	4
.nv.constant0._ZN4vllm3moe10topkGatingILi12ELi384ELi4ELi8ELi32EjfLNS0_11ScoringFuncE0EEEvPKT5_PKbPfiPT4_PiiiibPKf:
	.zero		600


//--------------------- .nv.constant0._ZN4vllm3moe10topkGatingILi10ELi320ELi4ELi8ELi32EjfLNS0_11ScoringFuncE0EEEvPKT5_PKbPfiPT4_PiiiibPKf --------------------------
	.section	.nv.constant0._ZN4vllm3moe10topkGatingILi10ELi320ELi4ELi8ELi32EjfLNS0_11ScoringFuncE0EEEvPKT5_PKbPfiPT4_PiiiibPKf,"a",@progbits
	.sectionflags	@""
	.align	4
.nv.constant0._ZN4vllm3moe10topkGatingILi10ELi320ELi4ELi8ELi32EjfLNS0_11ScoringFuncE0EEEvPKT5_PKbPfiPT4_PiiiibPKf:
	.zero		600


//--------------------- .nv.constant0._ZN4vllm3moe10topkGatingILi6ELi192ELi4ELi8ELi32EjfLNS0_11ScoringFuncE0EEEvPKT5_PKbPfiPT4_PiiiibPKf --------------------------
	.section	.nv.constant0._ZN4vllm3moe10topkGatingILi6ELi192ELi4ELi8ELi32EjfLNS0_11ScoringFuncE0EEEvPKT5_PKbPfiPT4_PiiiibPKf,"a",@progbits
	.sectionflags	@""
	.align	4
.nv.constant0._ZN4vllm3moe10topkGatingILi6ELi192ELi4ELi8ELi32EjfLNS0_11ScoringFuncE0EEEvPKT5_PKbPfiPT4_PiiiibPKf:
	.zero		600


//--------------------- .nv.constant0._ZN4vllm3moe10topkGatingILi16ELi512ELi4ELi16ELi32EjfLNS0_11ScoringFuncE0EEEvPKT5_PKbPfiPT4_PiiiibPKf --------------------------
	.section	.nv.constant0._ZN4vllm3moe10topkGatingILi16ELi512ELi4ELi16ELi32EjfLNS0_11ScoringFuncE0EEEvPKT5_PKbPfiPT4_PiiiibPKf,"a",@progbits
	.sectionflags	@""
	.align	4
.nv.constant0._ZN4vllm3moe10topkGatingILi16ELi512ELi4ELi16ELi32EjfLNS0_11ScoringFuncE0EEEvPKT5_PKbPfiPT4_PiiiibPKf:
	.zero		600


//--------------------- .nv.constant0._ZN4vllm3moe10topkGatingILi8ELi256ELi4ELi16ELi32EjfLNS0_11ScoringFuncE0EEEvPKT5_PKbPfiPT4_PiiiibPKf --------------------------
	.section	.nv.constant0._ZN4vllm3moe10topkGatingILi8ELi256ELi4ELi16ELi32EjfLNS0_11ScoringFuncE0EEEvPKT5_PKbPfiPT4_PiiiibPKf,"a",@progbits
	.sectionflags	@""
	.align	4
.nv.constant0._ZN4vllm3moe10topkGatingILi8ELi256ELi4ELi16ELi32EjfLNS0_11ScoringFuncE0EEEvPKT5_PKbPfiPT4_PiiiibPKf:
	.zero		600


//--------------------- .nv.constant0._ZN4vllm3moe10topkGatingILi4ELi128ELi4ELi16ELi32EjfLNS0_11ScoringFuncE0EEEvPKT5_PKbPfiPT4_PiiiibPKf --------------------------
	.section	.nv.constant0._ZN4vllm3moe10topkGatingILi4ELi128ELi4ELi16ELi32EjfLNS0_11ScoringFuncE0EEEvPKT5_PKbPfiPT4_PiiiibPKf,"a",@progbits
	.sectionflags	@""
	.align	4
.nv.constant0._ZN4vllm3moe10topkGatingILi4ELi128ELi4ELi16ELi32EjfLNS0_11ScoringFuncE0EEEvPKT5_PKbPfiPT4_PiiiibPKf:
	.zero		600


//--------------------- .nv.constant0._ZN4vllm3moe10topkGatingILi4ELi64ELi4ELi16ELi32EjfLNS0_11ScoringFuncE0EEEvPKT5_PKbPfiPT4_PiiiibPKf --------------------------
	.section	.nv.constant0._ZN4vllm3moe10topkGatingILi4ELi64ELi4ELi16ELi32EjfLNS0_11ScoringFuncE0EEEvPKT5_PKbPfiPT4_PiiiibPKf,"a",@progbits
	.sectionflags	@""
	.align	4
.nv.constant0._ZN4vllm3moe10topkGatingILi4ELi64ELi4ELi16ELi32EjfLNS0_11ScoringFuncE0EEEvPKT5_PKbPfiPT4_PiiiibPKf:
	.zero		600


//--------------------- .nv.constant0._ZN4vllm3moe10topkGatingILi4ELi32ELi4ELi16ELi32EjfLNS0_11ScoringFuncE0EEEvPKT5_PKbPfiPT4_PiiiibPKf --------------------------
	.section	.nv.constant0._ZN4vllm3moe10topkGatingILi4ELi32ELi4ELi16ELi32EjfLNS0_11ScoringFuncE0EEEvPKT5_PKbPfiPT4_PiiiibPKf,"a",@progbits
	.sectionflags	@""
	.align	4
.nv.constant0._ZN4vllm3moe10topkGatingILi4ELi32ELi4ELi16ELi32EjfLNS0_11ScoringFuncE0EEEvPKT5_PKbPfiPT4_PiiiibPKf:
	.zero		600


//--------------------- .nv.constant0._ZN4vllm3moe10topkGatingILi4ELi16ELi4ELi16ELi32EjfLNS0_11ScoringFuncE0EEEvPKT5_PKbPfiPT4_PiiiibPKf --------------------------
	.section	.nv.constant0._ZN4vllm3moe10topkGatingILi4ELi16ELi4ELi16ELi32EjfLNS0_11ScoringFuncE0EEEvPKT5_PKbPfiPT4_PiiiibPKf,"a",@progbits
	.sectionflags	@""
	.align	4
.nv.constant0._ZN4vllm3moe10topkGatingILi4ELi16ELi4ELi16ELi32EjfLNS0_11ScoringFuncE0EEEvPKT5_PKbPfiPT4_PiiiibPKf:
	.zero		600


//--------------------- .nv.constant0._ZN4vllm3moe10topkGatingILi4ELi8ELi4ELi16ELi32EjfLNS0_11ScoringFuncE0EEEvPKT5_PKbPfiPT4_PiiiibPKf --------------------------
	.section	.nv.constant0._ZN4vllm3moe10topkGatingILi4ELi8ELi4ELi16ELi32EjfLNS0_11ScoringFuncE0EEEvPKT5_PKbPfiPT4_PiiiibPKf,"a",@progbits
	.sectionflags	@""
	.align	4
.nv.constant0._ZN4vllm3moe10topkGatingILi4ELi8ELi4ELi16ELi32EjfLNS0_11ScoringFuncE0EEEvPKT5_PKbPfiPT4_PiiiibPKf:
	.zero		600


//--------------------- .nv.constant0._ZN4vllm3moe10topkGatingILi4ELi4ELi4ELi16ELi32EjfLNS0_11ScoringFuncE0EEEvPKT5_PKbPfiPT4_PiiiibPKf --------------------------
	.section	.nv.constant0._ZN4vllm3moe10topkGatingILi4ELi4ELi4ELi16ELi32EjfLNS0_11ScoringFuncE0EEEvPKT5_PKbPfiPT4_PiiiibPKf,"a",@progbits
	.sectionflags	@""
	.align	4
.nv.constant0._ZN4vllm3moe10topkGatingILi4ELi4ELi4ELi16ELi32EjfLNS0_11ScoringFuncE0EEEvPKT5_PKbPfiPT4_PiiiibPKf:
	.zero		600


//--------------------- .nv.constant0._ZN4vllm3moe10topkGatingILi2ELi2ELi4ELi8ELi32EjfLNS0_11ScoringFuncE0EEEvPKT5_PKbPfiPT4_PiiiibPKf --------------------------
	.section	.nv.constant0._ZN4vllm3moe10topkGatingILi2ELi2ELi4ELi8ELi32EjfLNS0_11ScoringFuncE0EEEvPKT5_PKbPfiPT4_PiiiibPKf,"a",@progbits
	.sectionflags	@""
	.align	4
.nv.constant0._ZN4vllm3moe10topkGatingILi2ELi2ELi4ELi8ELi32EjfLNS0_11ScoringFuncE0EEEvPKT5_PKbPfiPT4_PiiiibPKf:
	.zero		600


//--------------------- .nv.constant0._ZN4vllm3moe10topkGatingILi1ELi1ELi4ELi4ELi32EjfLNS0_11ScoringFuncE0EEEvPKT5_PKbPfiPT4_PiiiibPKf --------------------------
	.section	.nv.constant0._ZN4vllm3moe10topkGatingILi1ELi1ELi4ELi4ELi32EjfLNS0_11ScoringFuncE0EEEvPKT5_PKbPfiPT4_PiiiibPKf,"a",@progbits
	.sectionflags	@""
	.align	4
.nv.constant0._ZN4vllm3moe10topkGatingILi1ELi1ELi4ELi4ELi32EjfLNS0_11ScoringFuncE0EEEvPKT5_PKbPfiPT4_PiiiibPKf:
	.zero		600


//--------------------- .nv.constant0._ZN4vllm3moe7moeTopKILi256EiEEvPKfPKbPfPT0_PiiiiibS3_ --------------------------
	.section	.nv.constant0._ZN4vllm3moe7moeTopKILi256EiEEvPKfPKbPfPT0_PiiiiibS3_,"a",@progbits
	.sectionflags	@""
	.align	4
.nv.constant0._ZN4vllm3moe7moeTopKILi256EiEEvPKfPKbPfPT0_PiiiiibS3_:
	.zero		600


//--------------------- .nv.constant0._ZN4vllm3moe10moeSoftmaxILi256EfEEvPKT0_PKbPfi --------------------------
	.section	.nv.constant0._ZN4vllm3moe10moeSoftmaxILi256EfEEvPKT0_PKbPfi,"a",@progbits
	.sectionflags	@""
	.align	4
.nv.constant0._ZN4vllm3moe10moeSoftmaxILi256EfEEvPKT0_PKbPfi:
	.zero		556


//--------------------- .nv.constant0._ZN4vllm3moe10topkGatingILi18ELi576ELi4ELi8ELi32EifLNS0_11ScoringFuncE0EEEvPKT5_PKbPfiPT4_PiiiibPKf --------------------------
	.section	.nv.constant0._ZN4vllm3moe10topkGatingILi18ELi576ELi4ELi8ELi32EifLNS0_11ScoringFuncE0EEEvPKT5_PKbPfiPT4_PiiiibPKf,"a",@progbits
	.sectionflags	@""
	.align	4
.nv.constant0._ZN4vllm3moe10topkGatingILi18ELi576ELi4ELi8ELi32EifLNS0_11ScoringFuncE0EEEvPKT5_PKbPfiPT4_PiiiibPKf:
	.zero		600


//--------------------- .nv.constant0._ZN4vllm3moe10topkGatingILi14ELi448ELi4ELi8ELi32EifLNS0_11ScoringFuncE0EEEvPKT5_PKbPfiPT4_PiiiibPKf --------------------------
	.section	.nv.constant0._ZN4vllm3moe10topkGatingILi14ELi448ELi4ELi8ELi32EifLNS0_11ScoringFuncE0EEEvPKT5_PKbPfiPT4_PiiiibPKf,"a",@progbits
	.sectionflags	@""
	.align	4
.nv.constant0._ZN4vllm3moe10topkGatingILi14ELi448ELi4ELi8ELi32EifLNS0_11ScoringFuncE0EEEvPKT5_PKbPfiPT4_PiiiibPKf:
	.zero		600


//--------------------- .nv.constant0._ZN4vllm3moe10topkGatingILi12ELi384ELi4ELi8ELi32EifLNS0_11ScoringFuncE0EEEvPKT5_PKbPfiPT4_PiiiibPKf --------------------------
	.section	.nv.constant0._ZN4vllm3moe10topkGatingILi12ELi384ELi4ELi8ELi32EifLNS0_11ScoringFuncE0EEEvPKT5_PKbPfiPT4_PiiiibPKf,"a",@progbits
	.sectionflags	@""
	.align	4
.nv.constant0._ZN4vllm3moe10topkGatingILi12ELi384ELi4ELi8ELi32EifLNS0_11ScoringFuncE0EEEvPKT5_PKbPfiPT4_PiiiibPKf:
	.zero		600


//--------------------- .nv.constant0._ZN4vllm3moe10topkGatingILi10ELi320ELi4ELi8ELi32EifLNS0_11ScoringFuncE0EEEvPKT5_PKbPfiPT4_PiiiibPKf --------------------------
	.section	.nv.constant0._ZN4vllm3moe10topkGatingILi10ELi320ELi4ELi8ELi32EifLNS0_11ScoringFuncE0EEEvPKT5_PKbPfiPT4_PiiiibPKf,"a",@progbits
	.sectionflags	@""
	.align	4
.nv.constant0._ZN4vllm3moe10topkGatingILi10ELi320ELi4ELi8ELi32EifLNS0_11ScoringFuncE0EEEvPKT5_PKbPfiPT4_PiiiibPKf:
	.zero		600


//--------------------- .nv.constant0._ZN4vllm3moe10topkGatingILi6ELi192ELi4ELi8ELi32EifLNS0_11ScoringFuncE0EEEvPKT5_PKbPfiPT4_PiiiibPKf --------------------------
	.section	.nv.constant0._ZN4vllm3moe10topkGatingILi6ELi192ELi4ELi8ELi32EifLNS0_11ScoringFuncE0EEEvPKT5_PKbPfiPT4_PiiiibPKf,"a",@progbits
	.sectionflags	@""
	.align	4
.nv.constant0._ZN4vllm3moe10topkGatingILi6ELi192ELi4ELi8ELi32EifLNS0_11ScoringFuncE0EEEvPKT5_PKbPfiPT4_PiiiibPKf:
	.zero		600


//--------------------- .nv.constant0._ZN4vllm3moe10topkGatingILi16ELi512ELi4ELi16ELi32EifLNS0_11ScoringFuncE0EEEvPKT5_PKbPfiPT4_PiiiibPKf --------------------------
	.section	.nv.constant0._ZN4vllm3moe10topkGatingILi16ELi512ELi4ELi16ELi32EifLNS0_11ScoringFuncE0EEEvPKT5_PKbPfiPT4_PiiiibPKf,"a",@progbits
	.sectionflags	@""
	.align	4
.nv.constant0._ZN4vllm3moe10topkGatingILi16ELi512ELi4ELi16ELi32EifLNS0_11ScoringFuncE0EEEvPKT5_PKbPfiPT4_PiiiibPKf:
	.zero		600


//--------------------- .nv.constant0._ZN4vllm3moe10topkGatingILi8ELi256ELi4ELi16ELi32EifLNS0_11ScoringFuncE0EEEvPKT5_PKbPfiPT4_PiiiibPKf --------------------------
	.section	.nv.constant0._ZN4vllm3moe10topkGatingILi8ELi256ELi4ELi16ELi32EifLNS0_11ScoringFuncE0EEEvPKT5_PKbPfiPT4_PiiiibPKf,"a",@progbits
	.sectionflags	@""
	.align	4
.nv.constant0._ZN4vllm3moe10topkGatingILi8ELi256ELi4ELi16ELi32EifLNS0_11ScoringFuncE0EEEvPKT5_PKbPfiPT4_PiiiibPKf:
	.zero		600


//--------------------- .nv.constant0._ZN4vllm3moe10topkGatingILi4ELi128ELi4ELi16ELi32EifLNS0_11ScoringFuncE0EEEvPKT5_PKbPfiPT4_PiiiibPKf --------------------------
	.section	.nv.constant0._ZN4vllm3moe10topkGatingILi4ELi128ELi4ELi16ELi32EifLNS0_11ScoringFuncE0EEEvPKT5_PKbPfiPT4_PiiiibPKf,"a",@progbits
	.sectionflags	@""
	.align	4
.nv.constant0._ZN4vllm3moe10topkGatingILi4ELi128ELi4ELi16ELi32EifLNS0_11ScoringFuncE0EEEvPKT5_PKbPfiPT4_PiiiibPKf:
	.zero		600


//--------------------- .nv.constant0._ZN4vllm3moe10topkGatingILi4ELi64ELi4ELi16ELi32EifLNS0_11ScoringFuncE0EEEvPKT5_PKbPfiPT4_PiiiibPKf --------------------------
	.section	.nv.constant0._ZN4vllm3moe10topkGatingILi4ELi64ELi4ELi16ELi32EifLNS0_11ScoringFuncE0EEEvPKT5_PKbPfiPT4_PiiiibPKf,"a",@progbits
	.sectionflags	@""
	.align	4
.nv.constant0._ZN4vllm3moe10topkGatingILi4ELi64ELi4ELi16ELi32EifLNS0_11ScoringFuncE0EEEvPKT5_PKbPfiPT4_PiiiibPKf:
	.zero		600


//--------------------- .nv.constant0._ZN4vllm3moe10topkGatingILi4ELi32ELi4ELi16ELi32EifLNS0_11ScoringFuncE0EEEvPKT5_PKbPfiPT4_PiiiibPKf --------------------------
	.section	.nv.constant0._ZN4vllm3moe10topkGatingILi4ELi32ELi4ELi16ELi32EifLNS0_11ScoringFuncE0EEEvPKT5_PKbPfiPT4_PiiiibPKf,"a",@progbits
	.sectionflags	@""
	.align	4
.nv.constant0._ZN4vllm3moe10topkGatingILi4ELi32ELi4ELi16ELi32EifLNS0_11ScoringFuncE0EEEvPKT5_PKbPfiPT4_PiiiibPKf:
	.zero		600


//--------------------- .nv.constant0._ZN4vllm3moe10topkGatingILi4ELi16ELi4ELi16ELi32EifLNS0_11ScoringFuncE0EEEvPKT5_PKbPfiPT4_PiiiibPKf --------------------------
	.section	.nv.constant0._ZN4vllm3moe10topkGatingILi4ELi16ELi4ELi16ELi32EifLNS0_11ScoringFuncE0EEEvPKT5_PKbPfiPT4_PiiiibPKf,"a",@progbits
	.sectionflags	@""
	.align	4
.nv.constant0._ZN4vllm3moe10topkGatingILi4ELi16ELi4ELi16ELi32EifLNS0_11ScoringFuncE0EEEvPKT5_PKbPfiPT4_PiiiibPKf:
	.zero		600


//--------------------- .nv.constant0._ZN4vllm3moe10topkGatingILi4ELi8ELi4ELi16ELi32EifLNS0_11ScoringFuncE0EEEvPKT5_PKbPfiPT4_PiiiibPKf --------------------------
	.section	.nv.constant0._ZN4vllm3moe10topkGatingILi4ELi8ELi4ELi16ELi32EifLNS0_11ScoringFuncE0EEEvPKT5_PKbPfiPT4_PiiiibPKf,"a",@progbits
	.sectionflags	@""
	.align	4
.nv.constant0._ZN4vllm3moe10topkGatingILi4ELi8ELi4ELi16ELi32EifLNS0_11ScoringFuncE0EEEvPKT5_PKbPfiPT4_PiiiibPKf:
	.zero		600


//--------------------- .nv.constant0._ZN4vllm3moe10topkGatingILi4ELi4ELi4ELi16ELi32EifLNS0_11ScoringFuncE0EEEvPKT5_PKbPfiPT4_PiiiibPKf --------------------------
	.section	.nv.constant0._ZN4vllm3moe10topkGatingILi4ELi4ELi4ELi16ELi32EifLNS0_11ScoringFuncE0EEEvPKT5_PKbPfiPT4_PiiiibPKf,"a",@progbits
	.sectionflags	@""
	.align	4
.nv.constant0._ZN4vllm3moe10topkGatingILi4ELi4ELi4ELi16ELi32EifLNS0_11ScoringFuncE0EEEvPKT5_PKbPfiPT4_PiiiibPKf:
	.zero		600


//--------------------- .nv.constant0._ZN4vllm3moe10topkGatingILi2ELi2ELi4ELi8ELi32EifLNS0_11ScoringFuncE0EEEvPKT5_PKbPfiPT4_PiiiibPKf --------------------------
	.section	.nv.constant0._ZN4vllm3moe10topkGatingILi2ELi2ELi4ELi8ELi32EifLNS0_11ScoringFuncE0EEEvPKT5_PKbPfiPT4_PiiiibPKf,"a",@progbits
	.sectionflags	@""
	.align	4
.nv.constant0._ZN4vllm3moe10topkGatingILi2ELi2ELi4ELi8ELi32EifLNS0_11ScoringFuncE0EEEvPKT5_PKbPfiPT4_PiiiibPKf:
	.zero		600


//--------------------- .nv.constant0._ZN4vllm3moe10topkGatingILi1ELi1ELi4ELi4ELi32EifLNS0_11ScoringFuncE0EEEvPKT5_PKbPfiPT4_PiiiibPKf --------------------------
	.section	.nv.constant0._ZN4vllm3moe10topkGatingILi1ELi1ELi4ELi4ELi32EifLNS0_11ScoringFuncE0EEEvPKT5_PKbPfiPT4_PiiiibPKf,"a",@progbits
	.sectionflags	@""
	.align	4
.nv.constant0._ZN4vllm3moe10topkGatingILi1ELi1ELi4ELi4ELi32EifLNS0_11ScoringFuncE0EEEvPKT5_PKbPfiPT4_PiiiibPKf:
	.zero		600


//--------------------- .nv.constant0._ZN3cub17CUB_300001_SM_9006detail11EmptyKernelIvEEvv --------------------------
	.section	.nv.constant0._ZN3cub17CUB_300001_SM_9006detail11EmptyKernelIvEEvv,"a",@progbits
	.sectionflags	@""
	.align	4
.nv.constant0._ZN3cub17CUB_300001_SM_9006detail11EmptyKernelIvEEvv:
	.zero		528


//--------------------- SYMBOLS --------------------------

	.type		.nv.reservedSmem.offset0,@object
	.size		.nv.reservedSmem.offset0,0x4
	.type		__assertfail,@function
